	.target	sm_80

	.elftype	@"ET_EXEC"


//--------------------- .note.nv.tkinfo           --------------------------
	.section	.note.nv.tkinfo,"",@"SHT_NOTE"
	.sectionflags	@"SHF_NOTE_NV_TKINFO"
	.tkinfo
        /*0018*/ 	.word	0x00000002
        /*0030*/ 	.string	""
        /*0030*/ 	.string	"ptxas"
        /*0030*/ 	.string	"Cuda compilation tools, release 13.0, V13.0.88"
        /*0030*/ 	.string	"Build cuda_13.0.r13.0/compiler.36424714_0"
        /*0030*/ 	.string	"-arch sm_80 -m 64 "



//--------------------- .note.nv.cuinfo           --------------------------
	.section	.note.nv.cuinfo,"",@"SHT_NOTE"
	.sectionflags	@"SHF_NOTE_NV_CUINFO"
        /*0018*/ 	.short	0x0002
        /*001a*/ 	.short	0x0050
        /*001c*/ 	.short	0x0082
	.zero		2


//--------------------- .nv.info                  --------------------------
	.section	.nv.info,"",@"SHT_CUDA_INFO"
	.align	4


	//----- nvinfo : EIATTR_REGCOUNT
	.align		4
        /*0000*/ 	.byte	0x04, 0x2f
        /*0002*/ 	.short	(.L_12 - .L_11)
	.align		4
.L_11:
        /*0004*/ 	.word	index@(_ZN5flash24flash_fwd_splitkv_kernelI23Flash_fwd_kernel_traitsILi192ELi64ELi64ELi4ELb0ELb0EN7cutlass10bfloat16_tE19Flash_kernel_traitsILi192ELi64ELi64ELi4ES3_EELb0ELb1ELb1ELb0ELb0ELb1ELb1ELb1EEEvNS_16Flash_fwd_paramsE)
        /*0008*/ 	.word	0x000000ff


	//----- nvinfo : EIATTR_FRAME_SIZE
	.align		4
.L_12:
        /*000c*/ 	.byte	0x04, 0x11
        /*000e*/ 	.short	(.L_14 - .L_13)
	.align		4
.L_13:
        /*0010*/ 	.word	index@($__internal_33_$__cuda_sm70_shflsync_bfly_p)
        /*0014*/ 	.word	0x00000000


	//----- nvinfo : EIATTR_FRAME_SIZE
	.align		4
.L_14:
        /*0018*/ 	.byte	0x04, 0x11
        /*001a*/ 	.short	(.L_16 - .L_15)
	.align		4
.L_15:
        /*001c*/ 	.word	index@($_ZN5flash24flash_fwd_splitkv_kernelI23Flash_fwd_kernel_traitsILi192ELi64ELi64ELi4ELb0ELb0EN7cutlass10bfloat16_tE19Flash_kernel_traitsILi192ELi64ELi64ELi4ES3_EELb0ELb1ELb1ELb0ELb0ELb1ELb1ELb1EEEvNS_16Flash_fwd_paramsE$_ZN5flash30compute_attn_1rowblock_splitkvI23Flash_fwd_kernel_traitsILi192ELi64ELi64ELi4ELb0ELb0EN7cutlass10bfloat16_tE19Flash_kernel_traitsILi192ELi64ELi64ELi4ES3_EELb0ELb1ELb1ELb0ELb0ELb1ELb1ELb1ENS_16Flash_fwd_paramsEEEvRKT8_iiiii)
        /*0020*/ 	.word	0x00000000


	//----- nvinfo : EIATTR_FRAME_SIZE
	.align		4
.L_16:
        /*0024*/ 	.byte	0x04, 0x11
        /*0026*/ 	.short	(.L_18 - .L_17)
	.align		4
.L_17:
        /*0028*/ 	.word	index@(_ZN5flash24flash_fwd_splitkv_kernelI23Flash_fwd_kernel_traitsILi192ELi64ELi64ELi4ELb0ELb0EN7cutlass10bfloat16_tE19Flash_kernel_traitsILi192ELi64ELi64ELi4ES3_EELb0ELb1ELb1ELb0ELb0ELb1ELb1ELb1EEEvNS_16Flash_fwd_paramsE)
        /*002c*/ 	.word	0x00000000


	//----- nvinfo : EIATTR_REGCOUNT
	.align		4
.L_18:
        /*0030*/ 	.byte	0x04, 0x2f
        /*0032*/ 	.short	(.L_20 - .L_19)
	.align		4
.L_19:
        /*0034*/ 	.word	index@(_ZN5flash24flash_fwd_splitkv_kernelI23Flash_fwd_kernel_traitsILi192ELi64ELi64ELi4ELb0ELb0EN7cutlass10bfloat16_tE19Flash_kernel_traitsILi192ELi64ELi64ELi4ES3_EELb0ELb1ELb1ELb0ELb0ELb0ELb1ELb1EEEvNS_16Flash_fwd_paramsE)
        /*0038*/ 	.word	0x000000f8


	//----- nvinfo : EIATTR_FRAME_SIZE
	.align		4
.L_20:
        /*003c*/ 	.byte	0x04, 0x11
        /*003e*/ 	.short	(.L_22 - .L_21)
	.align		4
.L_21:
        /*0040*/ 	.word	index@($__internal_32_$__cuda_sm70_shflsync_bfly_p)
        /*0044*/ 	.word	0x00000000


	//----- nvinfo : EIATTR_FRAME_SIZE
	.align		4
.L_22:
        /*0048*/ 	.byte	0x04, 0x11
        /*004a*/ 	.short	(.L_24 - .L_23)
	.align		4
.L_23:
        /*004c*/ 	.word	index@($_ZN5flash24flash_fwd_splitkv_kernelI23Flash_fwd_kernel_traitsILi192ELi64ELi64ELi4ELb0ELb0EN7cutlass10bfloat16_tE19Flash_kernel_traitsILi192ELi64ELi64ELi4ES3_EELb0ELb1ELb1ELb0ELb0ELb0ELb1ELb1EEEvNS_16Flash_fwd_paramsE$_ZN5flash30compute_attn_1rowblock_splitkvI23Flash_fwd_kernel_traitsILi192ELi64ELi64ELi4ELb0ELb0EN7cutlass10bfloat16_tE19Flash_kernel_traitsILi192ELi64ELi64ELi4ES3_EELb0ELb1ELb1ELb0ELb0ELb0ELb1ELb1ENS_16Flash_fwd_paramsEEEvRKT8_iiiii)
        /*0050*/ 	.word	0x00000000


	//----- nvinfo : EIATTR_FRAME_SIZE
	.align		4
.L_24:
        /*0054*/ 	.byte	0x04, 0x11
        /*0056*/ 	.short	(.L_26 - .L_25)
	.align		4
.L_25:
        /*0058*/ 	.word	index@(_ZN5flash24flash_fwd_splitkv_kernelI23Flash_fwd_kernel_traitsILi192ELi64ELi64ELi4ELb0ELb0EN7cutlass10bfloat16_tE19Flash_kernel_traitsILi192ELi64ELi64ELi4ES3_EELb0ELb1ELb1ELb0ELb0ELb0ELb1ELb1EEEvNS_16Flash_fwd_paramsE)
        /*005c*/ 	.word	0x00000000


	//----- nvinfo : EIATTR_REGCOUNT
	.align		4
.L_26:
        /*0060*/ 	.byte	0x04, 0x2f
        /*0062*/ 	.short	(.L_28 - .L_27)
	.align		4
.L_27:
        /*0064*/ 	.word	index@(_ZN5flash24flash_fwd_splitkv_kernelI23Flash_fwd_kernel_traitsILi192ELi64ELi64ELi4ELb0ELb0EN7cutlass10bfloat16_tE19Flash_kernel_traitsILi192ELi64ELi64ELi4ES3_EELb0ELb1ELb0ELb0ELb1ELb1ELb1ELb1EEEvNS_16Flash_fwd_paramsE)
        /*0068*/ 	.word	0x000000f4


	//----- nvinfo : EIATTR_FRAME_SIZE
	.align		4
.L_28:
        /*006c*/ 	.byte	0x04, 0x11
        /*006e*/ 	.short	(.L_30 - .L_29)
	.align		4
.L_29:
        /*0070*/ 	.word	index@($__internal_31_$__cuda_sm70_shflsync_bfly_p)
        /*0074*/ 	.word	0x00000000


	//----- nvinfo : EIATTR_FRAME_SIZE
	.align		4
.L_30:
        /*0078*/ 	.byte	0x04, 0x11
        /*007a*/ 	.short	(.L_32 - .L_31)
	.align		4
.L_31:
        /*007c*/ 	.word	index@($_ZN5flash24flash_fwd_splitkv_kernelI23Flash_fwd_kernel_traitsILi192ELi64ELi64ELi4ELb0ELb0EN7cutlass10bfloat16_tE19Flash_kernel_traitsILi192ELi64ELi64ELi4ES3_EELb0ELb1ELb0ELb0ELb1ELb1ELb1ELb1EEEvNS_16Flash_fwd_paramsE$_ZN5flash30compute_attn_1rowblock_splitkvI23Flash_fwd_kernel_traitsILi192ELi64ELi64ELi4ELb0ELb0EN7cutlass10bfloat16_tE19Flash_kernel_traitsILi192ELi64ELi64ELi4ES3_EELb0ELb1ELb0ELb0ELb1ELb1ELb1ELb1ENS_16Flash_fwd_paramsEEEvRKT8_iiiii)
        /*0080*/ 	.word	0x00000000


	//----- nvinfo : EIATTR_FRAME_SIZE
	.align		4
.L_32:
        /*0084*/ 	.byte	0x04, 0x11
        /*0086*/ 	.short	(.L_34 - .L_33)
	.align		4
.L_33:
        /*0088*/ 	.word	index@(_ZN5flash24flash_fwd_splitkv_kernelI23Flash_fwd_kernel_traitsILi192ELi64ELi64ELi4ELb0ELb0EN7cutlass10bfloat16_tE19Flash_kernel_traitsILi192ELi64ELi64ELi4ES3_EELb0ELb1ELb0ELb0ELb1ELb1ELb1ELb1EEEvNS_16Flash_fwd_paramsE)
        /*008c*/ 	.word	0x00000000


	//----- nvinfo : EIATTR_REGCOUNT
	.align		4
.L_34:
        /*0090*/ 	.byte	0x04, 0x2f
        /*0092*/ 	.short	(.L_36 - .L_35)
	.align		4
.L_35:
        /*0094*/ 	.word	index@(_ZN5flash24flash_fwd_splitkv_kernelI23Flash_fwd_kernel_traitsILi192ELi64ELi64ELi4ELb0ELb0EN7cutlass10bfloat16_tE19Flash_kernel_traitsILi192ELi64ELi64ELi4ES3_EELb0ELb1ELb0ELb0ELb1ELb0ELb1ELb1EEEvNS_16Flash_fwd_paramsE)
        /*0098*/ 	.word	0x000000f3


	//----- nvinfo : EIATTR_FRAME_SIZE
	.align		4
.L_36:
        /*009c*/ 	.byte	0x04, 0x11
        /*009e*/ 	.short	(.L_38 - .L_37)
	.align		4
.L_37:
        /*00a0*/ 	.word	index@($__internal_30_$__cuda_sm70_shflsync_bfly_p)
        /*00a4*/ 	.word	0x00000000


	//----- nvinfo : EIATTR_FRAME_SIZE
	.align		4
.L_38:
        /*00a8*/ 	.byte	0x04, 0x11
        /*00aa*/ 	.short	(.L_40 - .L_39)
	.align		4
.L_39:
        /*00ac*/ 	.word	index@($_ZN5flash24flash_fwd_splitkv_kernelI23Flash_fwd_kernel_traitsILi192ELi64ELi64ELi4ELb0ELb0EN7cutlass10bfloat16_tE19Flash_kernel_traitsILi192ELi64ELi64ELi4ES3_EELb0ELb1ELb0ELb0ELb1ELb0ELb1ELb1EEEvNS_16Flash_fwd_paramsE$_ZN5flash30compute_attn_1rowblock_splitkvI23Flash_fwd_kernel_traitsILi192ELi64ELi64ELi4ELb0ELb0EN7cutlass10bfloat16_tE19Flash_kernel_traitsILi192ELi64ELi64ELi4ES3_EELb0ELb1ELb0ELb0ELb1ELb0ELb1ELb1ENS_16Flash_fwd_paramsEEEvRKT8_iiiii)
        /*00b0*/ 	.word	0x00000000


	//----- nvinfo : EIATTR_FRAME_SIZE
	.align		4
.L_40:
        /*00b4*/ 	.byte	0x04, 0x11
        /*00b6*/ 	.short	(.L_42 - .L_41)
	.align		4
.L_41:
        /*00b8*/ 	.word	index@(_ZN5flash24flash_fwd_splitkv_kernelI23Flash_fwd_kernel_traitsILi192ELi64ELi64ELi4ELb0ELb0EN7cutlass10bfloat16_tE19Flash_kernel_traitsILi192ELi64ELi64ELi4ES3_EELb0ELb1ELb0ELb0ELb1ELb0ELb1ELb1EEEvNS_16Flash_fwd_paramsE)
        /*00bc*/ 	.word	0x00000000


	//----- nvinfo : EIATTR_REGCOUNT
	.align		4
.L_42:
        /*00c0*/ 	.byte	0x04, 0x2f
        /*00c2*/ 	.short	(.L_44 - .L_43)
	.align		4
.L_43:
        /*00c4*/ 	.word	index@(_ZN5flash24flash_fwd_splitkv_kernelI23Flash_fwd_kernel_traitsILi192ELi64ELi64ELi4ELb0ELb0EN7cutlass10bfloat16_tE19Flash_kernel_traitsILi192ELi64ELi64ELi4ES3_EELb0ELb1ELb1ELb0ELb0ELb1ELb1ELb0EEEvNS_16Flash_fwd_paramsE)
        /*00c8*/ 	.word	0x000000ff


	//----- nvinfo : EIATTR_FRAME_SIZE
	.align		4
.L_44:
        /*00cc*/ 	.byte	0x04, 0x11
        /*00ce*/ 	.short	(.L_46 - .L_45)
	.align		4
.L_45:
        /*00d0*/ 	.word	index@(_ZN5flash24flash_fwd_splitkv_kernelI23Flash_fwd_kernel_traitsILi192ELi64ELi64ELi4ELb0ELb0EN7cutlass10bfloat16_tE19Flash_kernel_traitsILi192ELi64ELi64ELi4ES3_EELb0ELb1ELb1ELb0ELb0ELb1ELb1ELb0EEEvNS_16Flash_fwd_paramsE)
        /*00d4*/ 	.word	0x00000000


	//----- nvinfo : EIATTR_REGCOUNT
	.align		4
.L_46:
        /*00d8*/ 	.byte	0x04, 0x2f
        /*00da*/ 	.short	(.L_48 - .L_47)
	.align		4
.L_47:
        /*00dc*/ 	.word	index@(_ZN5flash24flash_fwd_splitkv_kernelI23Flash_fwd_kernel_traitsILi192ELi64ELi64ELi4ELb0ELb0EN7cutlass10bfloat16_tE19Flash_kernel_traitsILi192ELi64ELi64ELi4ES3_EELb0ELb1ELb1ELb0ELb0ELb0ELb1ELb0EEEvNS_16Flash_fwd_paramsE)
        /*00e0*/ 	.word	0x000000f0


	//----- nvinfo : EIATTR_FRAME_SIZE
	.align		4
.L_48:
        /*00e4*/ 	.byte	0x04, 0x11
        /*00e6*/ 	.short	(.L_50 - .L_49)
	.align		4
.L_49:
        /*00e8*/ 	.word	index@(_ZN5flash24flash_fwd_splitkv_kernelI23Flash_fwd_kernel_traitsILi192ELi64ELi64ELi4ELb0ELb0EN7cutlass10bfloat16_tE19Flash_kernel_traitsILi192ELi64ELi64ELi4ES3_EELb0ELb1ELb1ELb0ELb0ELb0ELb1ELb0EEEvNS_16Flash_fwd_paramsE)
        /*00ec*/ 	.word	0x00000000


	//----- nvinfo : EIATTR_REGCOUNT
	.align		4
.L_50:
        /*00f0*/ 	.byte	0x04, 0x2f
        /*00f2*/ 	.short	(.L_52 - .L_51)
	.align		4
.L_51:
        /*00f4*/ 	.word	index@(_ZN5flash24flash_fwd_splitkv_kernelI23Flash_fwd_kernel_traitsILi192ELi64ELi64ELi4ELb0ELb0EN7cutlass10bfloat16_tE19Flash_kernel_traitsILi192ELi64ELi64ELi4ES3_EELb0ELb1ELb0ELb0ELb1ELb1ELb1ELb0EEEvNS_16Flash_fwd_paramsE)
        /*00f8*/ 	.word	0x000000ff


	//----- nvinfo : EIATTR_FRAME_SIZE
	.align		4
.L_52:
        /*00fc*/ 	.byte	0x04, 0x11
        /*00fe*/ 	.short	(.L_54 - .L_53)
	.align		4
.L_53:
        /*0100*/ 	.word	index@(_ZN5flash24flash_fwd_splitkv_kernelI23Flash_fwd_kernel_traitsILi192ELi64ELi64ELi4ELb0ELb0EN7cutlass10bfloat16_tE19Flash_kernel_traitsILi192ELi64ELi64ELi4ES3_EELb0ELb1ELb0ELb0ELb1ELb1ELb1ELb0EEEvNS_16Flash_fwd_paramsE)
        /*0104*/ 	.word	0x00000000


	//----- nvinfo : EIATTR_REGCOUNT
	.align		4
.L_54:
        /*0108*/ 	.byte	0x04, 0x2f
        /*010a*/ 	.short	(.L_56 - .L_55)
	.align		4
.L_55:
        /*010c*/ 	.word	index@(_ZN5flash24flash_fwd_splitkv_kernelI23Flash_fwd_kernel_traitsILi192ELi64ELi64ELi4ELb0ELb0EN7cutlass10bfloat16_tE19Flash_kernel_traitsILi192ELi64ELi64ELi4ES3_EELb0ELb1ELb0ELb0ELb1ELb0ELb1ELb0EEEvNS_16Flash_fwd_paramsE)
        /*0110*/ 	.word	0x000000ee


	//----- nvinfo : EIATTR_FRAME_SIZE
	.align		4
.L_56:
        /*0114*/ 	.byte	0x04, 0x11
        /*0116*/ 	.short	(.L_58 - .L_57)
	.align		4
.L_57:
        /*0118*/ 	.word	index@(_ZN5flash24flash_fwd_splitkv_kernelI23Flash_fwd_kernel_traitsILi192ELi64ELi64ELi4ELb0ELb0EN7cutlass10bfloat16_tE19Flash_kernel_traitsILi192ELi64ELi64ELi4ES3_EELb0ELb1ELb0ELb0ELb1ELb0ELb1ELb0EEEvNS_16Flash_fwd_paramsE)
        /*011c*/ 	.word	0x00000000


	//----- nvinfo : EIATTR_REGCOUNT
	.align		4
.L_58:
        /*0120*/ 	.byte	0x04, 0x2f
        /*0122*/ 	.short	(.L_60 - .L_59)
	.align		4
.L_59:
        /*0124*/ 	.word	index@(_ZN5flash24flash_fwd_splitkv_kernelI23Flash_fwd_kernel_traitsILi192ELi64ELi64ELi4ELb0ELb0EN7cutlass10bfloat16_tE19Flash_kernel_traitsILi192ELi64ELi64ELi4ES3_EELb0ELb1ELb1ELb0ELb0ELb1ELb0ELb1EEEvNS_16Flash_fwd_paramsE)
        /*0128*/ 	.word	0x000000fe


	//----- nvinfo : EIATTR_FRAME_SIZE
	.align		4
.L_60:
        /*012c*/ 	.byte	0x04, 0x11
        /*012e*/ 	.short	(.L_62 - .L_61)
	.align		4
.L_61:
        /*0130*/ 	.word	index@($__internal_29_$__cuda_sm70_shflsync_bfly_p)
        /*0134*/ 	.word	0x00000000


	//----- nvinfo : EIATTR_FRAME_SIZE
	.align		4
.L_62:
        /*0138*/ 	.byte	0x04, 0x11
        /*013a*/ 	.short	(.L_64 - .L_63)
	.align		4
.L_63:
        /*013c*/ 	.word	index@($_ZN5flash24flash_fwd_splitkv_kernelI23Flash_fwd_kernel_traitsILi192ELi64ELi64ELi4ELb0ELb0EN7cutlass10bfloat16_tE19Flash_kernel_traitsILi192ELi64ELi64ELi4ES3_EELb0ELb1ELb1ELb0ELb0ELb1ELb0ELb1EEEvNS_16Flash_fwd_paramsE$_ZN5flash30compute_attn_1rowblock_splitkvI23Flash_fwd_kernel_traitsILi192ELi64ELi64ELi4ELb0ELb0EN7cutlass10bfloat16_tE19Flash_kernel_traitsILi192ELi64ELi64ELi4ES3_EELb0ELb1ELb1ELb0ELb0ELb1ELb0ELb1ENS_16Flash_fwd_paramsEEEvRKT8_iiiii)
        /*0140*/ 	.word	0x00000000


	//----- nvinfo : EIATTR_FRAME_SIZE
	.align		4
.L_64:
        /*0144*/ 	.byte	0x04, 0x11
        /*0146*/ 	.short	(.L_66 - .L_65)
	.align		4
.L_65:
        /*0148*/ 	.word	index@(_ZN5flash24flash_fwd_splitkv_kernelI23Flash_fwd_kernel_traitsILi192ELi64ELi64ELi4ELb0ELb0EN7cutlass10bfloat16_tE19Flash_kernel_traitsILi192ELi64ELi64ELi4ES3_EELb0ELb1ELb1ELb0ELb0ELb1ELb0ELb1EEEvNS_16Flash_fwd_paramsE)
        /*014c*/ 	.word	0x00000000


	//----- nvinfo : EIATTR_REGCOUNT
	.align		4
.L_66:
        /*0150*/ 	.byte	0x04, 0x2f
        /*0152*/ 	.short	(.L_68 - .L_67)
	.align		4
.L_67:
        /*0154*/ 	.word	index@(_ZN5flash24flash_fwd_splitkv_kernelI23Flash_fwd_kernel_traitsILi192ELi64ELi64ELi4ELb0ELb0EN7cutlass10bfloat16_tE19Flash_kernel_traitsILi192ELi64ELi64ELi4ES3_EELb0ELb1ELb1ELb0ELb0ELb0ELb0ELb1EEEvNS_16Flash_fwd_paramsE)
        /*0158*/ 	.word	0x000000f8


	//----- nvinfo : EIATTR_FRAME_SIZE
	.align		4
.L_68:
        /*015c*/ 	.byte	0x04, 0x11
        /*015e*/ 	.short	(.L_70 - .L_69)
	.align		4
.L_69:
        /*0160*/ 	.word	index@($__internal_28_$__cuda_sm70_shflsync_bfly_p)
        /*0164*/ 	.word	0x00000000


	//----- nvinfo : EIATTR_FRAME_SIZE
	.align		4
.L_70:
        /*0168*/ 	.byte	0x04, 0x11
        /*016a*/ 	.short	(.L_72 - .L_71)
	.align		4
.L_71:
        /*016c*/ 	.word	index@($_ZN5flash24flash_fwd_splitkv_kernelI23Flash_fwd_kernel_traitsILi192ELi64ELi64ELi4ELb0ELb0EN7cutlass10bfloat16_tE19Flash_kernel_traitsILi192ELi64ELi64ELi4ES3_EELb0ELb1ELb1ELb0ELb0ELb0ELb0ELb1EEEvNS_16Flash_fwd_paramsE$_ZN5flash30compute_attn_1rowblock_splitkvI23Flash_fwd_kernel_traitsILi192ELi64ELi64ELi4ELb0ELb0EN7cutlass10bfloat16_tE19Flash_kernel_traitsILi192ELi64ELi64ELi4ES3_EELb0ELb1ELb1ELb0ELb0ELb0ELb0ELb1ENS_16Flash_fwd_paramsEEEvRKT8_iiiii)
        /*0170*/ 	.word	0x00000000


	//----- nvinfo : EIATTR_FRAME_SIZE
	.align		4
.L_72:
        /*0174*/ 	.byte	0x04, 0x11
        /*0176*/ 	.short	(.L_74 - .L_73)
	.align		4
.L_73:
        /*0178*/ 	.word	index@(_ZN5flash24flash_fwd_splitkv_kernelI23Flash_fwd_kernel_traitsILi192ELi64ELi64ELi4ELb0ELb0EN7cutlass10bfloat16_tE19Flash_kernel_traitsILi192ELi64ELi64ELi4ES3_EELb0ELb1ELb1ELb0ELb0ELb0ELb0ELb1EEEvNS_16Flash_fwd_paramsE)
        /*017c*/ 	.word	0x00000000


	//----- nvinfo : EIATTR_REGCOUNT
	.align		4
.L_74:
        /*0180*/ 	.byte	0x04, 0x2f
        /*0182*/ 	.short	(.L_76 - .L_75)
	.align		4
.L_75:
        /*0184*/ 	.word	index@(_ZN5flash24flash_fwd_splitkv_kernelI23Flash_fwd_kernel_traitsILi192ELi64ELi64ELi4ELb0ELb0EN7cutlass10bfloat16_tE19Flash_kernel_traitsILi192ELi64ELi64ELi4ES3_EELb0ELb1ELb0ELb0ELb1ELb1ELb0ELb1EEEvNS_16Flash_fwd_paramsE)
        /*0188*/ 	.word	0x000000f6


	//----- nvinfo : EIATTR_FRAME_SIZE
	.align		4
.L_76:
        /*018c*/ 	.byte	0x04, 0x11
        /*018e*/ 	.short	(.L_78 - .L_77)
	.align		4
.L_77:
        /*0190*/ 	.word	index@($__internal_27_$__cuda_sm70_shflsync_bfly_p)
        /*0194*/ 	.word	0x00000000


	//----- nvinfo : EIATTR_FRAME_SIZE
	.align		4
.L_78:
        /*0198*/ 	.byte	0x04, 0x11
        /*019a*/ 	.short	(.L_80 - .L_79)
	.align		4
.L_79:
        /*019c*/ 	.word	index@($_ZN5flash24flash_fwd_splitkv_kernelI23Flash_fwd_kernel_traitsILi192ELi64ELi64ELi4ELb0ELb0EN7cutlass10bfloat16_tE19Flash_kernel_traitsILi192ELi64ELi64ELi4ES3_EELb0ELb1ELb0ELb0ELb1ELb1ELb0ELb1EEEvNS_16Flash_fwd_paramsE$_ZN5flash30compute_attn_1rowblock_splitkvI23Flash_fwd_kernel_traitsILi192ELi64ELi64ELi4ELb0ELb0EN7cutlass10bfloat16_tE19Flash_kernel_traitsILi192ELi64ELi64ELi4ES3_EELb0ELb1ELb0ELb0ELb1ELb1ELb0ELb1ENS_16Flash_fwd_paramsEEEvRKT8_iiiii)
        /*01a0*/ 	.word	0x00000000


	//----- nvinfo : EIATTR_FRAME_SIZE
	.align		4
.L_80:
        /*01a4*/ 	.byte	0x04, 0x11
        /*01a6*/ 	.short	(.L_82 - .L_81)
	.align		4
.L_81:
        /*01a8*/ 	.word	index@(_ZN5flash24flash_fwd_splitkv_kernelI23Flash_fwd_kernel_traitsILi192ELi64ELi64ELi4ELb0ELb0EN7cutlass10bfloat16_tE19Flash_kernel_traitsILi192ELi64ELi64ELi4ES3_EELb0ELb1ELb0ELb0ELb1ELb1ELb0ELb1EEEvNS_16Flash_fwd_paramsE)
        /*01ac*/ 	.word	0x00000000


	//----- nvinfo : EIATTR_REGCOUNT
	.align		4
.L_82:
        /*01b0*/ 	.byte	0x04, 0x2f
        /*01b2*/ 	.short	(.L_84 - .L_83)
	.align		4
.L_83:
        /*01b4*/ 	.word	index@(_ZN5flash24flash_fwd_splitkv_kernelI23Flash_fwd_kernel_traitsILi192ELi64ELi64ELi4ELb0ELb0EN7cutlass10bfloat16_tE19Flash_kernel_traitsILi192ELi64ELi64ELi4ES3_EELb0ELb1ELb0ELb0ELb1ELb0ELb0ELb1EEEvNS_16Flash_fwd_paramsE)
        /*01b8*/ 	.word	0x000000f4


	//----- nvinfo : EIATTR_FRAME_SIZE
	.align		4
.L_84:
        /*01bc*/ 	.byte	0x04, 0x11
        /*01be*/ 	.short	(.L_86 - .L_85)
	.align		4
.L_85:
        /*01c0*/ 	.word	index@($__internal_26_$__cuda_sm70_shflsync_bfly_p)
        /*01c4*/ 	.word	0x00000000


	//----- nvinfo : EIATTR_FRAME_SIZE
	.align		4
.L_86:
        /*01c8*/ 	.byte	0x04, 0x11
        /*01ca*/ 	.short	(.L_88 - .L_87)
	.align		4
.L_87:
        /*01cc*/ 	.word	index@($_ZN5flash24flash_fwd_splitkv_kernelI23Flash_fwd_kernel_traitsILi192ELi64ELi64ELi4ELb0ELb0EN7cutlass10bfloat16_tE19Flash_kernel_traitsILi192ELi64ELi64ELi4ES3_EELb0ELb1ELb0ELb0ELb1ELb0ELb0ELb1EEEvNS_16Flash_fwd_paramsE$_ZN5flash30compute_attn_1rowblock_splitkvI23Flash_fwd_kernel_traitsILi192ELi64ELi64ELi4ELb0ELb0EN7cutlass10bfloat16_tE19Flash_kernel_traitsILi192ELi64ELi64ELi4ES3_EELb0ELb1ELb0ELb0ELb1ELb0ELb0ELb1ENS_16Flash_fwd_paramsEEEvRKT8_iiiii)
        /*01d0*/ 	.word	0x00000000


	//----- nvinfo : EIATTR_FRAME_SIZE
	.align		4
.L_88:
        /*01d4*/ 	.byte	0x04, 0x11
        /*01d6*/ 	.short	(.L_90 - .L_89)
	.align		4
.L_89:
        /*01d8*/ 	.word	index@(_ZN5flash24flash_fwd_splitkv_kernelI23Flash_fwd_kernel_traitsILi192ELi64ELi64ELi4ELb0ELb0EN7cutlass10bfloat16_tE19Flash_kernel_traitsILi192ELi64ELi64ELi4ES3_EELb0ELb1ELb0ELb0ELb1ELb0ELb0ELb1EEEvNS_16Flash_fwd_paramsE)
        /*01dc*/ 	.word	0x00000000


	//----- nvinfo : EIATTR_REGCOUNT
	.align		4
.L_90:
        /*01e0*/ 	.byte	0x04, 0x2f
        /*01e2*/ 	.short	(.L_92 - .L_91)
	.align		4
.L_91:
        /*01e4*/ 	.word	index@(_ZN5flash24flash_fwd_splitkv_kernelI23Flash_fwd_kernel_traitsILi192ELi64ELi64ELi4ELb0ELb0EN7cutlass10bfloat16_tE19Flash_kernel_traitsILi192ELi64ELi64ELi4ES3_EELb0ELb1ELb1ELb0ELb0ELb1ELb0ELb0EEEvNS_16Flash_fwd_paramsE)
        /*01e8*/ 	.word	0x000000ff


	//----- nvinfo : EIATTR_FRAME_SIZE
	.align		4
.L_92:
        /*01ec*/ 	.byte	0x04, 0x11
        /*01ee*/ 	.short	(.L_94 - .L_93)
	.align		4
.L_93:
        /*01f0*/ 	.word	index@(_ZN5flash24flash_fwd_splitkv_kernelI23Flash_fwd_kernel_traitsILi192ELi64ELi64ELi4ELb0ELb0EN7cutlass10bfloat16_tE19Flash_kernel_traitsILi192ELi64ELi64ELi4ES3_EELb0ELb1ELb1ELb0ELb0ELb1ELb0ELb0EEEvNS_16Flash_fwd_paramsE)
        /*01f4*/ 	.word	0x00000000


	//----- nvinfo : EIATTR_REGCOUNT
	.align		4
.L_94:
        /*01f8*/ 	.byte	0x04, 0x2f
        /*01fa*/ 	.short	(.L_96 - .L_95)
	.align		4
.L_95:
        /*01fc*/ 	.word	index@(_ZN5flash24flash_fwd_splitkv_kernelI23Flash_fwd_kernel_traitsILi192ELi64ELi64ELi4ELb0ELb0EN7cutlass10bfloat16_tE19Flash_kernel_traitsILi192ELi64ELi64ELi4ES3_EELb0ELb1ELb1ELb0ELb0ELb0ELb0ELb0EEEvNS_16Flash_fwd_paramsE)
        /*0200*/ 	.word	0x000000f2


	//----- nvinfo : EIATTR_FRAME_SIZE
	.align		4
.L_96:
        /*0204*/ 	.byte	0x04, 0x11
        /*0206*/ 	.short	(.L_98 - .L_97)
	.align		4
.L_97:
        /*0208*/ 	.word	index@(_ZN5flash24flash_fwd_splitkv_kernelI23Flash_fwd_kernel_traitsILi192ELi64ELi64ELi4ELb0ELb0EN7cutlass10bfloat16_tE19Flash_kernel_traitsILi192ELi64ELi64ELi4ES3_EELb0ELb1ELb1ELb0ELb0ELb0ELb0ELb0EEEvNS_16Flash_fwd_paramsE)
        /*020c*/ 	.word	0x00000000


	//----- nvinfo : EIATTR_REGCOUNT
	.align		4
.L_98:
        /*0210*/ 	.byte	0x04, 0x2f
        /*0212*/ 	.short	(.L_100 - .L_99)
	.align		4
.L_99:
        /*0214*/ 	.word	index@(_ZN5flash24flash_fwd_splitkv_kernelI23Flash_fwd_kernel_traitsILi192ELi64ELi64ELi4ELb0ELb0EN7cutlass10bfloat16_tE19Flash_kernel_traitsILi192ELi64ELi64ELi4ES3_EELb0ELb1ELb0ELb0ELb1ELb1ELb0ELb0EEEvNS_16Flash_fwd_paramsE)
        /*0218*/ 	.word	0x000000ff


	//----- nvinfo : EIATTR_FRAME_SIZE
	.align		4
.L_100:
        /*021c*/ 	.byte	0x04, 0x11
        /*021e*/ 	.short	(.L_102 - .L_101)
	.align		4
.L_101:
        /*0220*/ 	.word	index@(_ZN5flash24flash_fwd_splitkv_kernelI23Flash_fwd_kernel_traitsILi192ELi64ELi64ELi4ELb0ELb0EN7cutlass10bfloat16_tE19Flash_kernel_traitsILi192ELi64ELi64ELi4ES3_EELb0ELb1ELb0ELb0ELb1ELb1ELb0ELb0EEEvNS_16Flash_fwd_paramsE)
        /*0224*/ 	.word	0x00000000


	//----- nvinfo : EIATTR_REGCOUNT
	.align		4
.L_102:
        /*0228*/ 	.byte	0x04, 0x2f
        /*022a*/ 	.short	(.L_104 - .L_103)
	.align		4
.L_103:
        /*022c*/ 	.word	index@(_ZN5flash24flash_fwd_splitkv_kernelI23Flash_fwd_kernel_traitsILi192ELi64ELi64ELi4ELb0ELb0EN7cutlass10bfloat16_tE19Flash_kernel_traitsILi192ELi64ELi64ELi4ES3_EELb0ELb1ELb0ELb0ELb1ELb0ELb0ELb0EEEvNS_16Flash_fwd_paramsE)
        /*0230*/ 	.word	0x000000ee


	//----- nvinfo : EIATTR_FRAME_SIZE
	.align		4
.L_104:
        /*0234*/ 	.byte	0x04, 0x11
        /*0236*/ 	.short	(.L_106 - .L_105)
	.align		4
.L_105:
        /*0238*/ 	.word	index@(_ZN5flash24flash_fwd_splitkv_kernelI23Flash_fwd_kernel_traitsILi192ELi64ELi64ELi4ELb0ELb0EN7cutlass10bfloat16_tE19Flash_kernel_traitsILi192ELi64ELi64ELi4ES3_EELb0ELb1ELb0ELb0ELb1ELb0ELb0ELb0EEEvNS_16Flash_fwd_paramsE)
        /*023c*/ 	.word	0x00000000


	//----- nvinfo : EIATTR_REGCOUNT
	.align		4
.L_106:
        /*0240*/ 	.byte	0x04, 0x2f
        /*0242*/ 	.short	(.L_108 - .L_107)
	.align		4
.L_107:
        /*0244*/ 	.word	index@(_ZN5flash24flash_fwd_splitkv_kernelI23Flash_fwd_kernel_traitsILi192ELi64ELi64ELi4ELb0ELb0EN7cutlass10bfloat16_tE19Flash_kernel_traitsILi192ELi64ELi64ELi4ES3_EELb0ELb0ELb1ELb0ELb0ELb1ELb1ELb1EEEvNS_16Flash_fwd_paramsE)
        /*0248*/ 	.word	0x000000f6


	//----- nvinfo : EIATTR_FRAME_SIZE
	.align		4
.L_108:
        /*024c*/ 	.byte	0x04, 0x11
        /*024e*/ 	.short	(.L_110 - .L_109)
	.align		4
.L_109:
        /*0250*/ 	.word	index@($__internal_25_$__cuda_sm70_shflsync_bfly_p)
        /*0254*/ 	.word	0x00000000


	//----- nvinfo : EIATTR_FRAME_SIZE
	.align		4
.L_110:
        /*0258*/ 	.byte	0x04, 0x11
        /*025a*/ 	.short	(.L_112 - .L_111)
	.align		4
.L_111:
        /*025c*/ 	.word	index@($_ZN5flash24flash_fwd_splitkv_kernelI23Flash_fwd_kernel_traitsILi192ELi64ELi64ELi4ELb0ELb0EN7cutlass10bfloat16_tE19Flash_kernel_traitsILi192ELi64ELi64ELi4ES3_EELb0ELb0ELb1ELb0ELb0ELb1ELb1ELb1EEEvNS_16Flash_fwd_paramsE$_ZN5flash30compute_attn_1rowblock_splitkvI23Flash_fwd_kernel_traitsILi192ELi64ELi64ELi4ELb0ELb0EN7cutlass10bfloat16_tE19Flash_kernel_traitsILi192ELi64ELi64ELi4ES3_EELb0ELb0ELb1ELb0ELb0ELb1ELb1ELb1ENS_16Flash_fwd_paramsEEEvRKT8_iiiii)
        /*0260*/ 	.word	0x00000000


	//----- nvinfo : EIATTR_FRAME_SIZE
	.align		4
.L_112:
        /*0264*/ 	.byte	0x04, 0x11
        /*0266*/ 	.short	(.L_114 - .L_113)
	.align		4
.L_113:
        /*0268*/ 	.word	index@(_ZN5flash24flash_fwd_splitkv_kernelI23Flash_fwd_kernel_traitsILi192ELi64ELi64ELi4ELb0ELb0EN7cutlass10bfloat16_tE19Flash_kernel_traitsILi192ELi64ELi64ELi4ES3_EELb0ELb0ELb1ELb0ELb0ELb1ELb1ELb1EEEvNS_16Flash_fwd_paramsE)
        /*026c*/ 	.word	0x00000000


	//----- nvinfo : EIATTR_REGCOUNT
	.align		4
.L_114:
        /*0270*/ 	.byte	0x04, 0x2f
        /*0272*/ 	.short	(.L_116 - .L_115)
	.align		4
.L_115:
        /*0274*/ 	.word	index@(_ZN5flash24flash_fwd_splitkv_kernelI23Flash_fwd_kernel_traitsILi192ELi64ELi64ELi4ELb0ELb0EN7cutlass10bfloat16_tE19Flash_kernel_traitsILi192ELi64ELi64ELi4ES3_EELb0ELb0ELb1ELb0ELb0ELb0ELb1ELb1EEEvNS_16Flash_fwd_paramsE)
        /*0278*/ 	.word	0x000000e6


	//----- nvinfo : EIATTR_FRAME_SIZE
	.align		4
.L_116:
        /*027c*/ 	.byte	0x04, 0x11
        /*027e*/ 	.short	(.L_118 - .L_117)
	.align		4
.L_117:
        /*0280*/ 	.word	index@($__internal_24_$__cuda_sm70_shflsync_bfly_p)
        /*0284*/ 	.word	0x00000000


	//----- nvinfo : EIATTR_FRAME_SIZE
	.align		4
.L_118:
        /*0288*/ 	.byte	0x04, 0x11
        /*028a*/ 	.short	(.L_120 - .L_119)
	.align		4
.L_119:
        /*028c*/ 	.word	index@($_ZN5flash24flash_fwd_splitkv_kernelI23Flash_fwd_kernel_traitsILi192ELi64ELi64ELi4ELb0ELb0EN7cutlass10bfloat16_tE19Flash_kernel_traitsILi192ELi64ELi64ELi4ES3_EELb0ELb0ELb1ELb0ELb0ELb0ELb1ELb1EEEvNS_16Flash_fwd_paramsE$_ZN5flash30compute_attn_1rowblock_splitkvI23Flash_fwd_kernel_traitsILi192ELi64ELi64ELi4ELb0ELb0EN7cutlass10bfloat16_tE19Flash_kernel_traitsILi192ELi64ELi64ELi4ES3_EELb0ELb0ELb1ELb0ELb0ELb0ELb1ELb1ENS_16Flash_fwd_paramsEEEvRKT8_iiiii)
        /*0290*/ 	.word	0x00000000


	//----- nvinfo : EIATTR_FRAME_SIZE
	.align		4
.L_120:
        /*0294*/ 	.byte	0x04, 0x11
        /*0296*/ 	.short	(.L_122 - .L_121)
	.align		4
.L_121:
        /*0298*/ 	.word	index@(_ZN5flash24flash_fwd_splitkv_kernelI23Flash_fwd_kernel_traitsILi192ELi64ELi64ELi4ELb0ELb0EN7cutlass10bfloat16_tE19Flash_kernel_traitsILi192ELi64ELi64ELi4ES3_EELb0ELb0ELb1ELb0ELb0ELb0ELb1ELb1EEEvNS_16Flash_fwd_paramsE)
        /*029c*/ 	.word	0x00000000


	//----- nvinfo : EIATTR_REGCOUNT
	.align		4
.L_122:
        /*02a0*/ 	.byte	0x04, 0x2f
        /*02a2*/ 	.short	(.L_124 - .L_123)
	.align		4
.L_123:
        /*02a4*/ 	.word	index@(_ZN5flash24flash_fwd_splitkv_kernelI23Flash_fwd_kernel_traitsILi192ELi64ELi64ELi4ELb0ELb0EN7cutlass10bfloat16_tE19Flash_kernel_traitsILi192ELi64ELi64ELi4ES3_EELb0ELb0ELb0ELb0ELb1ELb1ELb1ELb1EEEvNS_16Flash_fwd_paramsE)
        /*02a8*/ 	.word	0x000000f2


	//----- nvinfo : EIATTR_FRAME_SIZE
	.align		4
.L_124:
        /*02ac*/ 	.byte	0x04, 0x11
        /*02ae*/ 	.short	(.L_126 - .L_125)
	.align		4
.L_125:
        /*02b0*/ 	.word	index@(_ZN5flash24flash_fwd_splitkv_kernelI23Flash_fwd_kernel_traitsILi192ELi64ELi64ELi4ELb0ELb0EN7cutlass10bfloat16_tE19Flash_kernel_traitsILi192ELi64ELi64ELi4ES3_EELb0ELb0ELb0ELb0ELb1ELb1ELb1ELb1EEEvNS_16Flash_fwd_paramsE)
        /*02b4*/ 	.word	0x00000000


	//----- nvinfo : EIATTR_REGCOUNT
	.align		4
.L_126:
        /*02b8*/ 	.byte	0x04, 0x2f
        /*02ba*/ 	.short	(.L_128 - .L_127)
	.align		4
.L_127:
        /*02bc*/ 	.word	index@(_ZN5flash24flash_fwd_splitkv_kernelI23Flash_fwd_kernel_traitsILi192ELi64ELi64ELi4ELb0ELb0EN7cutlass10bfloat16_tE19Flash_kernel_traitsILi192ELi64ELi64ELi4ES3_EELb0ELb0ELb0ELb0ELb1ELb0ELb1ELb1EEEvNS_16Flash_fwd_paramsE)
        /*02c0*/ 	.word	0x000000de


	//----- nvinfo : EIATTR_FRAME_SIZE
	.align		4
.L_128:
        /*02c4*/ 	.byte	0x04, 0x11
        /*02c6*/ 	.short	(.L_130 - .L_129)
	.align		4
.L_129:
        /*02c8*/ 	.word	index@(_ZN5flash24flash_fwd_splitkv_kernelI23Flash_fwd_kernel_traitsILi192ELi64ELi64ELi4ELb0ELb0EN7cutlass10bfloat16_tE19Flash_kernel_traitsILi192ELi64ELi64ELi4ES3_EELb0ELb0ELb0ELb0ELb1ELb0ELb1ELb1EEEvNS_16Flash_fwd_paramsE)
        /*02cc*/ 	.word	0x00000000


	//----- nvinfo : EIATTR_REGCOUNT
	.align		4
.L_130:
        /*02d0*/ 	.byte	0x04, 0x2f
        /*02d2*/ 	.short	(.L_132 - .L_131)
	.align		4
.L_131:
        /*02d4*/ 	.word	index@(_ZN5flash24flash_fwd_splitkv_kernelI23Flash_fwd_kernel_traitsILi192ELi64ELi64ELi4ELb0ELb0EN7cutlass10bfloat16_tE19Flash_kernel_traitsILi192ELi64ELi64ELi4ES3_EELb0ELb0ELb1ELb0ELb0ELb1ELb1ELb0EEEvNS_16Flash_fwd_paramsE)
        /*02d8*/ 	.word	0x000000f3


	//----- nvinfo : EIATTR_FRAME_SIZE
	.align		4
.L_132:
        /*02dc*/ 	.byte	0x04, 0x11
        /*02de*/ 	.short	(.L_134 - .L_133)
	.align		4
.L_133:
        /*02e0*/ 	.word	index@(_ZN5flash24flash_fwd_splitkv_kernelI23Flash_fwd_kernel_traitsILi192ELi64ELi64ELi4ELb0ELb0EN7cutlass10bfloat16_tE19Flash_kernel_traitsILi192ELi64ELi64ELi4ES3_EELb0ELb0ELb1ELb0ELb0ELb1ELb1ELb0EEEvNS_16Flash_fwd_paramsE)
        /*02e4*/ 	.word	0x00000000


	//----- nvinfo : EIATTR_REGCOUNT
	.align		4
.L_134:
        /*02e8*/ 	.byte	0x04, 0x2f
        /*02ea*/ 	.short	(.L_136 - .L_135)
	.align		4
.L_135:
        /*02ec*/ 	.word	index@(_ZN5flash24flash_fwd_splitkv_kernelI23Flash_fwd_kernel_traitsILi192ELi64ELi64ELi4ELb0ELb0EN7cutlass10bfloat16_tE19Flash_kernel_traitsILi192ELi64ELi64ELi4ES3_EELb0ELb0ELb1ELb0ELb0ELb0ELb1ELb0EEEvNS_16Flash_fwd_paramsE)
        /*02f0*/ 	.word	0x000000e8


	//----- nvinfo : EIATTR_FRAME_SIZE
	.align		4
.L_136:
        /*02f4*/ 	.byte	0x04, 0x11
        /*02f6*/ 	.short	(.L_138 - .L_137)
	.align		4
.L_137:
        /*02f8*/ 	.word	index@(_ZN5flash24flash_fwd_splitkv_kernelI23Flash_fwd_kernel_traitsILi192ELi64ELi64ELi4ELb0ELb0EN7cutlass10bfloat16_tE19Flash_kernel_traitsILi192ELi64ELi64ELi4ES3_EELb0ELb0ELb1ELb0ELb0ELb0ELb1ELb0EEEvNS_16Flash_fwd_paramsE)
        /*02fc*/ 	.word	0x00000000


	//----- nvinfo : EIATTR_REGCOUNT
	.align		4
.L_138:
        /*0300*/ 	.byte	0x04, 0x2f
        /*0302*/ 	.short	(.L_140 - .L_139)
	.align		4
.L_139:
        /*0304*/ 	.word	index@(_ZN5flash24flash_fwd_splitkv_kernelI23Flash_fwd_kernel_traitsILi192ELi64ELi64ELi4ELb0ELb0EN7cutlass10bfloat16_tE19Flash_kernel_traitsILi192ELi64ELi64ELi4ES3_EELb0ELb0ELb0ELb0ELb1ELb1ELb1ELb0EEEvNS_16Flash_fwd_paramsE)
        /*0308*/ 	.word	0x000000ff


	//----- nvinfo : EIATTR_FRAME_SIZE
	.align		4
.L_140:
        /*030c*/ 	.byte	0x04, 0x11
        /*030e*/ 	.short	(.L_142 - .L_141)
	.align		4
.L_141:
        /*0310*/ 	.word	index@(_ZN5flash24flash_fwd_splitkv_kernelI23Flash_fwd_kernel_traitsILi192ELi64ELi64ELi4ELb0ELb0EN7cutlass10bfloat16_tE19Flash_kernel_traitsILi192ELi64ELi64ELi4ES3_EELb0ELb0ELb0ELb0ELb1ELb1ELb1ELb0EEEvNS_16Flash_fwd_paramsE)
        /*0314*/ 	.word	0x00000000


	//----- nvinfo : EIATTR_REGCOUNT
	.align		4
.L_142:
        /*0318*/ 	.byte	0x04, 0x2f
        /*031a*/ 	.short	(.L_144 - .L_143)
	.align		4
.L_143:
        /*031c*/ 	.word	index@(_ZN5flash24flash_fwd_splitkv_kernelI23Flash_fwd_kernel_traitsILi192ELi64ELi64ELi4ELb0ELb0EN7cutlass10bfloat16_tE19Flash_kernel_traitsILi192ELi64ELi64ELi4ES3_EELb0ELb0ELb0ELb0ELb1ELb0ELb1ELb0EEEvNS_16Flash_fwd_paramsE)
        /*0320*/ 	.word	0x000000de


	//----- nvinfo : EIATTR_FRAME_SIZE
	.align		4
.L_144:
        /*0324*/ 	.byte	0x04, 0x11
        /*0326*/ 	.short	(.L_146 - .L_145)
	.align		4
.L_145:
        /*0328*/ 	.word	index@(_ZN5flash24flash_fwd_splitkv_kernelI23Flash_fwd_kernel_traitsILi192ELi64ELi64ELi4ELb0ELb0EN7cutlass10bfloat16_tE19Flash_kernel_traitsILi192ELi64ELi64ELi4ES3_EELb0ELb0ELb0ELb0ELb1ELb0ELb1ELb0EEEvNS_16Flash_fwd_paramsE)
        /*032c*/ 	.word	0x00000000


	//----- nvinfo : EIATTR_REGCOUNT
	.align		4
.L_146:
        /*0330*/ 	.byte	0x04, 0x2f
        /*0332*/ 	.short	(.L_148 - .L_147)
	.align		4
.L_147:
        /*0334*/ 	.word	index@(_ZN5flash24flash_fwd_splitkv_kernelI23Flash_fwd_kernel_traitsILi192ELi64ELi64ELi4ELb0ELb0EN7cutlass10bfloat16_tE19Flash_kernel_traitsILi192ELi64ELi64ELi4ES3_EELb0ELb0ELb1ELb0ELb0ELb1ELb0ELb1EEEvNS_16Flash_fwd_paramsE)
        /*0338*/ 	.word	0x000000f6


	//----- nvinfo : EIATTR_FRAME_SIZE
	.align		4
.L_148:
        /*033c*/ 	.byte	0x04, 0x11
        /*033e*/ 	.short	(.L_150 - .L_149)
	.align		4
.L_149:
        /*0340*/ 	.word	index@($__internal_23_$__cuda_sm70_shflsync_bfly_p)
        /*0344*/ 	.word	0x00000000


	//----- nvinfo : EIATTR_FRAME_SIZE
	.align		4
.L_150:
        /*0348*/ 	.byte	0x04, 0x11
        /*034a*/ 	.short	(.L_152 - .L_151)
	.align		4
.L_151:
        /*034c*/ 	.word	index@($_ZN5flash24flash_fwd_splitkv_kernelI23Flash_fwd_kernel_traitsILi192ELi64ELi64ELi4ELb0ELb0EN7cutlass10bfloat16_tE19Flash_kernel_traitsILi192ELi64ELi64ELi4ES3_EELb0ELb0ELb1ELb0ELb0ELb1ELb0ELb1EEEvNS_16Flash_fwd_paramsE$_ZN5flash30compute_attn_1rowblock_splitkvI23Flash_fwd_kernel_traitsILi192ELi64ELi64ELi4ELb0ELb0EN7cutlass10bfloat16_tE19Flash_kernel_traitsILi192ELi64ELi64ELi4ES3_EELb0ELb0ELb1ELb0ELb0ELb1ELb0ELb1ENS_16Flash_fwd_paramsEEEvRKT8_iiiii)
        /*0350*/ 	.word	0x00000000


	//----- nvinfo : EIATTR_FRAME_SIZE
	.align		4
.L_152:
        /*0354*/ 	.byte	0x04, 0x11
        /*0356*/ 	.short	(.L_154 - .L_153)
	.align		4
.L_153:
        /*0358*/ 	.word	index@(_ZN5flash24flash_fwd_splitkv_kernelI23Flash_fwd_kernel_traitsILi192ELi64ELi64ELi4ELb0ELb0EN7cutlass10bfloat16_tE19Flash_kernel_traitsILi192ELi64ELi64ELi4ES3_EELb0ELb0ELb1ELb0ELb0ELb1ELb0ELb1EEEvNS_16Flash_fwd_paramsE)
        /*035c*/ 	.word	0x00000000


	//----- nvinfo : EIATTR_REGCOUNT
	.align		4
.L_154:
        /*0360*/ 	.byte	0x04, 0x2f
        /*0362*/ 	.short	(.L_156 - .L_155)
	.align		4
.L_155:
        /*0364*/ 	.word	index@(_ZN5flash24flash_fwd_splitkv_kernelI23Flash_fwd_kernel_traitsILi192ELi64ELi64ELi4ELb0ELb0EN7cutlass10bfloat16_tE19Flash_kernel_traitsILi192ELi64ELi64ELi4ES3_EELb0ELb0ELb1ELb0ELb0ELb0ELb0ELb1EEEvNS_16Flash_fwd_paramsE)
        /*0368*/ 	.word	0x000000e6


	//----- nvinfo : EIATTR_FRAME_SIZE
	.align		4
.L_156:
        /*036c*/ 	.byte	0x04, 0x11
        /*036e*/ 	.short	(.L_158 - .L_157)
	.align		4
.L_157:
        /*0370*/ 	.word	index@($__internal_22_$__cuda_sm70_shflsync_bfly_p)
        /*0374*/ 	.word	0x00000000


	//----- nvinfo : EIATTR_FRAME_SIZE
	.align		4
.L_158:
        /*0378*/ 	.byte	0x04, 0x11
        /*037a*/ 	.short	(.L_160 - .L_159)
	.align		4
.L_159:
        /*037c*/ 	.word	index@($_ZN5flash24flash_fwd_splitkv_kernelI23Flash_fwd_kernel_traitsILi192ELi64ELi64ELi4ELb0ELb0EN7cutlass10bfloat16_tE19Flash_kernel_traitsILi192ELi64ELi64ELi4ES3_EELb0ELb0ELb1ELb0ELb0ELb0ELb0ELb1EEEvNS_16Flash_fwd_paramsE$_ZN5flash30compute_attn_1rowblock_splitkvI23Flash_fwd_kernel_traitsILi192ELi64ELi64ELi4ELb0ELb0EN7cutlass10bfloat16_tE19Flash_kernel_traitsILi192ELi64ELi64ELi4ES3_EELb0ELb0ELb1ELb0ELb0ELb0ELb0ELb1ENS_16Flash_fwd_paramsEEEvRKT8_iiiii)
        /*0380*/ 	.word	0x00000000


	//----- nvinfo : EIATTR_FRAME_SIZE
	.align		4
.L_160:
        /*0384*/ 	.byte	0x04, 0x11
        /*0386*/ 	.short	(.L_162 - .L_161)
	.align		4
.L_161:
        /*0388*/ 	.word	index@(_ZN5flash24flash_fwd_splitkv_kernelI23Flash_fwd_kernel_traitsILi192ELi64ELi64ELi4ELb0ELb0EN7cutlass10bfloat16_tE19Flash_kernel_traitsILi192ELi64ELi64ELi4ES3_EELb0ELb0ELb1ELb0ELb0ELb0ELb0ELb1EEEvNS_16Flash_fwd_paramsE)
        /*038c*/ 	.word	0x00000000


	//----- nvinfo : EIATTR_REGCOUNT
	.align		4
.L_162:
        /*0390*/ 	.byte	0x04, 0x2f
        /*0392*/ 	.short	(.L_164 - .L_163)
	.align		4
.L_163:
        /*0394*/ 	.word	index@(_ZN5flash24flash_fwd_splitkv_kernelI23Flash_fwd_kernel_traitsILi192ELi64ELi64ELi4ELb0ELb0EN7cutlass10bfloat16_tE19Flash_kernel_traitsILi192ELi64ELi64ELi4ES3_EELb0ELb0ELb0ELb0ELb1ELb1ELb0ELb1EEEvNS_16Flash_fwd_paramsE)
        /*0398*/ 	.word	0x000000f0


	//----- nvinfo : EIATTR_FRAME_SIZE
	.align		4
.L_164:
        /*039c*/ 	.byte	0x04, 0x11
        /*039e*/ 	.short	(.L_166 - .L_165)
	.align		4
.L_165:
        /*03a0*/ 	.word	index@(_ZN5flash24flash_fwd_splitkv_kernelI23Flash_fwd_kernel_traitsILi192ELi64ELi64ELi4ELb0ELb0EN7cutlass10bfloat16_tE19Flash_kernel_traitsILi192ELi64ELi64ELi4ES3_EELb0ELb0ELb0ELb0ELb1ELb1ELb0ELb1EEEvNS_16Flash_fwd_paramsE)
        /*03a4*/ 	.word	0x00000000


	//----- nvinfo : EIATTR_REGCOUNT
	.align		4
.L_166:
        /*03a8*/ 	.byte	0x04, 0x2f
        /*03aa*/ 	.short	(.L_168 - .L_167)
	.align		4
.L_167:
        /*03ac*/ 	.word	index@(_ZN5flash24flash_fwd_splitkv_kernelI23Flash_fwd_kernel_traitsILi192ELi64ELi64ELi4ELb0ELb0EN7cutlass10bfloat16_tE19Flash_kernel_traitsILi192ELi64ELi64ELi4ES3_EELb0ELb0ELb0ELb0ELb1ELb0ELb0ELb1EEEvNS_16Flash_fwd_paramsE)
        /*03b0*/ 	.word	0x000000dc


	//----- nvinfo : EIATTR_FRAME_SIZE
	.align		4
.L_168:
        /*03b4*/ 	.byte	0x04, 0x11
        /*03b6*/ 	.short	(.L_170 - .L_169)
	.align		4
.L_169:
        /*03b8*/ 	.word	index@(_ZN5flash24flash_fwd_splitkv_kernelI23Flash_fwd_kernel_traitsILi192ELi64ELi64ELi4ELb0ELb0EN7cutlass10bfloat16_tE19Flash_kernel_traitsILi192ELi64ELi64ELi4ES3_EELb0ELb0ELb0ELb0ELb1ELb0ELb0ELb1EEEvNS_16Flash_fwd_paramsE)
        /*03bc*/ 	.word	0x00000000


	//----- nvinfo : EIATTR_REGCOUNT
	.align		4
.L_170:
        /*03c0*/ 	.byte	0x04, 0x2f
        /*03c2*/ 	.short	(.L_172 - .L_171)
	.align		4
.L_171:
        /*03c4*/ 	.word	index@(_ZN5flash24flash_fwd_splitkv_kernelI23Flash_fwd_kernel_traitsILi192ELi64ELi64ELi4ELb0ELb0EN7cutlass10bfloat16_tE19Flash_kernel_traitsILi192ELi64ELi64ELi4ES3_EELb0ELb0ELb1ELb0ELb0ELb1ELb0ELb0EEEvNS_16Flash_fwd_paramsE)
        /*03c8*/ 	.word	0x000000fe


	//----- nvinfo : EIATTR_FRAME_SIZE
	.align		4
.L_172:
        /*03cc*/ 	.byte	0x04, 0x11
        /*03ce*/ 	.short	(.L_174 - .L_173)
	.align		4
.L_173:
        /*03d0*/ 	.word	index@(_ZN5flash24flash_fwd_splitkv_kernelI23Flash_fwd_kernel_traitsILi192ELi64ELi64ELi4ELb0ELb0EN7cutlass10bfloat16_tE19Flash_kernel_traitsILi192ELi64ELi64ELi4ES3_EELb0ELb0ELb1ELb0ELb0ELb1ELb0ELb0EEEvNS_16Flash_fwd_paramsE)
        /*03d4*/ 	.word	0x00000000


	//----- nvinfo : EIATTR_REGCOUNT
	.align		4
.L_174:
        /*03d8*/ 	.byte	0x04, 0x2f
        /*03da*/ 	.short	(.L_176 - .L_175)
	.align		4
.L_175:
        /*03dc*/ 	.word	index@(_ZN5flash24flash_fwd_splitkv_kernelI23Flash_fwd_kernel_traitsILi192ELi64ELi64ELi4ELb0ELb0EN7cutlass10bfloat16_tE19Flash_kernel_traitsILi192ELi64ELi64ELi4ES3_EELb0ELb0ELb1ELb0ELb0ELb0ELb0ELb0EEEvNS_16Flash_fwd_paramsE)
        /*03e0*/ 	.word	0x000000f2


	//----- nvinfo : EIATTR_FRAME_SIZE
	.align		4
.L_176:
        /*03e4*/ 	.byte	0x04, 0x11
        /*03e6*/ 	.short	(.L_178 - .L_177)
	.align		4
.L_177:
        /*03e8*/ 	.word	index@(_ZN5flash24flash_fwd_splitkv_kernelI23Flash_fwd_kernel_traitsILi192ELi64ELi64ELi4ELb0ELb0EN7cutlass10bfloat16_tE19Flash_kernel_traitsILi192ELi64ELi64ELi4ES3_EELb0ELb0ELb1ELb0ELb0ELb0ELb0ELb0EEEvNS_16Flash_fwd_paramsE)
        /*03ec*/ 	.word	0x00000000


	//----- nvinfo : EIATTR_REGCOUNT
	.align		4
.L_178:
        /*03f0*/ 	.byte	0x04, 0x2f
        /*03f2*/ 	.short	(.L_180 - .L_179)
	.align		4
.L_179:
        /*03f4*/ 	.word	index@(_ZN5flash24flash_fwd_splitkv_kernelI23Flash_fwd_kernel_traitsILi192ELi64ELi64ELi4ELb0ELb0EN7cutlass10bfloat16_tE19Flash_kernel_traitsILi192ELi64ELi64ELi4ES3_EELb0ELb0ELb0ELb0ELb1ELb1ELb0ELb0EEEvNS_16Flash_fwd_paramsE)
        /*03f8*/ 	.word	0x000000ff


	//----- nvinfo : EIATTR_FRAME_SIZE
	.align		4
.L_180:
        /*03fc*/ 	.byte	0x04, 0x11
        /*03fe*/ 	.short	(.L_182 - .L_181)
	.align		4
.L_181:
        /*0400*/ 	.word	index@(_ZN5flash24flash_fwd_splitkv_kernelI23Flash_fwd_kernel_traitsILi192ELi64ELi64ELi4ELb0ELb0EN7cutlass10bfloat16_tE19Flash_kernel_traitsILi192ELi64ELi64ELi4ES3_EELb0ELb0ELb0ELb0ELb1ELb1ELb0ELb0EEEvNS_16Flash_fwd_paramsE)
        /*0404*/ 	.word	0x00000000


	//----- nvinfo : EIATTR_REGCOUNT
	.align		4
.L_182:
        /*0408*/ 	.byte	0x04, 0x2f
        /*040a*/ 	.short	(.L_184 - .L_183)
	.align		4
.L_183:
        /*040c*/ 	.word	index@(_ZN5flash24flash_fwd_splitkv_kernelI23Flash_fwd_kernel_traitsILi192ELi64ELi64ELi4ELb0ELb0EN7cutlass10bfloat16_tE19Flash_kernel_traitsILi192ELi64ELi64ELi4ES3_EELb0ELb0ELb0ELb0ELb1ELb0ELb0ELb0EEEvNS_16Flash_fwd_paramsE)
        /*0410*/ 	.word	0x000000df


	//----- nvinfo : EIATTR_FRAME_SIZE
	.align		4
.L_184:
        /*0414*/ 	.byte	0x04, 0x11
        /*0416*/ 	.short	(.L_186 - .L_185)
	.align		4
.L_185:
        /*0418*/ 	.word	index@(_ZN5flash24flash_fwd_splitkv_kernelI23Flash_fwd_kernel_traitsILi192ELi64ELi64ELi4ELb0ELb0EN7cutlass10bfloat16_tE19Flash_kernel_traitsILi192ELi64ELi64ELi4ES3_EELb0ELb0ELb0ELb0ELb1ELb0ELb0ELb0EEEvNS_16Flash_fwd_paramsE)
        /*041c*/ 	.word	0x00000000


	//----- nvinfo : EIATTR_REGCOUNT
	.align		4
.L_186:
        /*0420*/ 	.byte	0x04, 0x2f
        /*0422*/ 	.short	(.L_188 - .L_187)
	.align		4
.L_187:
        /*0424*/ 	.word	index@(_ZN5flash24flash_fwd_splitkv_kernelI23Flash_fwd_kernel_traitsILi192ELi64ELi64ELi4ELb0ELb0EN7cutlass10bfloat16_tE19Flash_kernel_traitsILi192ELi64ELi64ELi4ES3_EELb0ELb1ELb0ELb0ELb0ELb1ELb1ELb1EEEvNS_16Flash_fwd_paramsE)
        /*0428*/ 	.word	0x000000f4


	//----- nvinfo : EIATTR_FRAME_SIZE
	.align		4
.L_188:
        /*042c*/ 	.byte	0x04, 0x11
        /*042e*/ 	.short	(.L_190 - .L_189)
	.align		4
.L_189:
        /*0430*/ 	.word	index@($__internal_21_$__cuda_sm70_shflsync_bfly_p)
        /*0434*/ 	.word	0x00000000


	//----- nvinfo : EIATTR_FRAME_SIZE
	.align		4
.L_190:
        /*0438*/ 	.byte	0x04, 0x11
        /*043a*/ 	.short	(.L_192 - .L_191)
	.align		4
.L_191:
        /*043c*/ 	.word	index@($_ZN5flash24flash_fwd_splitkv_kernelI23Flash_fwd_kernel_traitsILi192ELi64ELi64ELi4ELb0ELb0EN7cutlass10bfloat16_tE19Flash_kernel_traitsILi192ELi64ELi64ELi4ES3_EELb0ELb1ELb0ELb0ELb0ELb1ELb1ELb1EEEvNS_16Flash_fwd_paramsE$_ZN5flash30compute_attn_1rowblock_splitkvI23Flash_fwd_kernel_traitsILi192ELi64ELi64ELi4ELb0ELb0EN7cutlass10bfloat16_tE19Flash_kernel_traitsILi192ELi64ELi64ELi4ES3_EELb0ELb1ELb0ELb0ELb0ELb1ELb1ELb1ENS_16Flash_fwd_paramsEEEvRKT8_iiiii)
        /*0440*/ 	.word	0x00000000


	//----- nvinfo : EIATTR_FRAME_SIZE
	.align		4
.L_192:
        /*0444*/ 	.byte	0x04, 0x11
        /*0446*/ 	.short	(.L_194 - .L_193)
	.align		4
.L_193:
        /*0448*/ 	.word	index@(_ZN5flash24flash_fwd_splitkv_kernelI23Flash_fwd_kernel_traitsILi192ELi64ELi64ELi4ELb0ELb0EN7cutlass10bfloat16_tE19Flash_kernel_traitsILi192ELi64ELi64ELi4ES3_EELb0ELb1ELb0ELb0ELb0ELb1ELb1ELb1EEEvNS_16Flash_fwd_paramsE)
        /*044c*/ 	.word	0x00000000


	//----- nvinfo : EIATTR_REGCOUNT
	.align		4
.L_194:
        /*0450*/ 	.byte	0x04, 0x2f
        /*0452*/ 	.short	(.L_196 - .L_195)
	.align		4
.L_195:
        /*0454*/ 	.word	index@(_ZN5flash24flash_fwd_splitkv_kernelI23Flash_fwd_kernel_traitsILi192ELi64ELi64ELi4ELb0ELb0EN7cutlass10bfloat16_tE19Flash_kernel_traitsILi192ELi64ELi64ELi4ES3_EELb0ELb1ELb0ELb0ELb0ELb0ELb1ELb1EEEvNS_16Flash_fwd_paramsE)
        /*0458*/ 	.word	0x000000f4


	//----- nvinfo : EIATTR_FRAME_SIZE
	.align		4
.L_196:
        /*045c*/ 	.byte	0x04, 0x11
        /*045e*/ 	.short	(.L_198 - .L_197)
	.align		4
.L_197:
        /*0460*/ 	.word	index@($__internal_20_$__cuda_sm70_shflsync_bfly_p)
        /*0464*/ 	.word	0x00000000


	//----- nvinfo : EIATTR_FRAME_SIZE
	.align		4
.L_198:
        /*0468*/ 	.byte	0x04, 0x11
        /*046a*/ 	.short	(.L_200 - .L_199)
	.align		4
.L_199:
        /*046c*/ 	.word	index@($_ZN5flash24flash_fwd_splitkv_kernelI23Flash_fwd_kernel_traitsILi192ELi64ELi64ELi4ELb0ELb0EN7cutlass10bfloat16_tE19Flash_kernel_traitsILi192ELi64ELi64ELi4ES3_EELb0ELb1ELb0ELb0ELb0ELb0ELb1ELb1EEEvNS_16Flash_fwd_paramsE$_ZN5flash30compute_attn_1rowblock_splitkvI23Flash_fwd_kernel_traitsILi192ELi64ELi64ELi4ELb0ELb0EN7cutlass10bfloat16_tE19Flash_kernel_traitsILi192ELi64ELi64ELi4ES3_EELb0ELb1ELb0ELb0ELb0ELb0ELb1ELb1ENS_16Flash_fwd_paramsEEEvRKT8_iiiii)
        /*0470*/ 	.word	0x00000000


	//----- nvinfo : EIATTR_FRAME_SIZE
	.align		4
.L_200:
        /*0474*/ 	.byte	0x04, 0x11
        /*0476*/ 	.short	(.L_202 - .L_201)
	.align		4
.L_201:
        /*0478*/ 	.word	index@(_ZN5flash24flash_fwd_splitkv_kernelI23Flash_fwd_kernel_traitsILi192ELi64ELi64ELi4ELb0ELb0EN7cutlass10bfloat16_tE19Flash_kernel_traitsILi192ELi64ELi64ELi4ES3_EELb0ELb1ELb0ELb0ELb0ELb0ELb1ELb1EEEvNS_16Flash_fwd_paramsE)
        /*047c*/ 	.word	0x00000000


	//----- nvinfo : EIATTR_REGCOUNT
	.align		4
.L_202:
        /*0480*/ 	.byte	0x04, 0x2f
        /*0482*/ 	.short	(.L_204 - .L_203)
	.align		4
.L_203:
        /*0484*/ 	.word	index@(_ZN5flash24flash_fwd_splitkv_kernelI23Flash_fwd_kernel_traitsILi192ELi64ELi64ELi4ELb0ELb0EN7cutlass10bfloat16_tE19Flash_kernel_traitsILi192ELi64ELi64ELi4ES3_EELb0ELb1ELb0ELb0ELb0ELb1ELb1ELb0EEEvNS_16Flash_fwd_paramsE)
        /*0488*/ 	.word	0x000000ff


	//----- nvinfo : EIATTR_FRAME_SIZE
	.align		4
.L_204:
        /*048c*/ 	.byte	0x04, 0x11
        /*048e*/ 	.short	(.L_206 - .L_205)
	.align		4
.L_205:
        /*0490*/ 	.word	index@(_ZN5flash24flash_fwd_splitkv_kernelI23Flash_fwd_kernel_traitsILi192ELi64ELi64ELi4ELb0ELb0EN7cutlass10bfloat16_tE19Flash_kernel_traitsILi192ELi64ELi64ELi4ES3_EELb0ELb1ELb0ELb0ELb0ELb1ELb1ELb0EEEvNS_16Flash_fwd_paramsE)
        /*0494*/ 	.word	0x00000000


	//----- nvinfo : EIATTR_REGCOUNT
	.align		4
.L_206:
        /*0498*/ 	.byte	0x04, 0x2f
        /*049a*/ 	.short	(.L_208 - .L_207)
	.align		4
.L_207:
        /*049c*/ 	.word	index@(_ZN5flash24flash_fwd_splitkv_kernelI23Flash_fwd_kernel_traitsILi192ELi64ELi64ELi4ELb0ELb0EN7cutlass10bfloat16_tE19Flash_kernel_traitsILi192ELi64ELi64ELi4ES3_EELb0ELb1ELb0ELb0ELb0ELb0ELb1ELb0EEEvNS_16Flash_fwd_paramsE)
        /*04a0*/ 	.word	0x000000f4


	//----- nvinfo : EIATTR_FRAME_SIZE
	.align		4
.L_208:
        /*04a4*/ 	.byte	0x04, 0x11
        /*04a6*/ 	.short	(.L_210 - .L_209)
	.align		4
.L_209:
        /*04a8*/ 	.word	index@(_ZN5flash24flash_fwd_splitkv_kernelI23Flash_fwd_kernel_traitsILi192ELi64ELi64ELi4ELb0ELb0EN7cutlass10bfloat16_tE19Flash_kernel_traitsILi192ELi64ELi64ELi4ES3_EELb0ELb1ELb0ELb0ELb0ELb0ELb1ELb0EEEvNS_16Flash_fwd_paramsE)
        /*04ac*/ 	.word	0x00000000


	//----- nvinfo : EIATTR_REGCOUNT
	.align		4
.L_210:
        /*04b0*/ 	.byte	0x04, 0x2f
        /*04b2*/ 	.short	(.L_212 - .L_211)
	.align		4
.L_211:
        /*04b4*/ 	.word	index@(_ZN5flash24flash_fwd_splitkv_kernelI23Flash_fwd_kernel_traitsILi192ELi64ELi64ELi4ELb0ELb0EN7cutlass10bfloat16_tE19Flash_kernel_traitsILi192ELi64ELi64ELi4ES3_EELb0ELb1ELb0ELb0ELb0ELb1ELb0ELb1EEEvNS_16Flash_fwd_paramsE)
        /*04b8*/ 	.word	0x000000f6


	//----- nvinfo : EIATTR_FRAME_SIZE
	.align		4
.L_212:
        /*04bc*/ 	.byte	0x04, 0x11
        /*04be*/ 	.short	(.L_214 - .L_213)
	.align		4
.L_213:
        /*04c0*/ 	.word	index@($__internal_19_$__cuda_sm70_shflsync_bfly_p)
        /*04c4*/ 	.word	0x00000000


	//----- nvinfo : EIATTR_FRAME_SIZE
	.align		4
.L_214:
        /*04c8*/ 	.byte	0x04, 0x11
        /*04ca*/ 	.short	(.L_216 - .L_215)
	.align		4
.L_215:
        /*04cc*/ 	.word	index@($_ZN5flash24flash_fwd_splitkv_kernelI23Flash_fwd_kernel_traitsILi192ELi64ELi64ELi4ELb0ELb0EN7cutlass10bfloat16_tE19Flash_kernel_traitsILi192ELi64ELi64ELi4ES3_EELb0ELb1ELb0ELb0ELb0ELb1ELb0ELb1EEEvNS_16Flash_fwd_paramsE$_ZN5flash30compute_attn_1rowblock_splitkvI23Flash_fwd_kernel_traitsILi192ELi64ELi64ELi4ELb0ELb0EN7cutlass10bfloat16_tE19Flash_kernel_traitsILi192ELi64ELi64ELi4ES3_EELb0ELb1ELb0ELb0ELb0ELb1ELb0ELb1ENS_16Flash_fwd_paramsEEEvRKT8_iiiii)
        /*04d0*/ 	.word	0x00000000


	//----- nvinfo : EIATTR_FRAME_SIZE
	.align		4
.L_216:
        /*04d4*/ 	.byte	0x04, 0x11
        /*04d6*/ 	.short	(.L_218 - .L_217)
	.align		4
.L_217:
        /*04d8*/ 	.word	index@(_ZN5flash24flash_fwd_splitkv_kernelI23Flash_fwd_kernel_traitsILi192ELi64ELi64ELi4ELb0ELb0EN7cutlass10bfloat16_tE19Flash_kernel_traitsILi192ELi64ELi64ELi4ES3_EELb0ELb1ELb0ELb0ELb0ELb1ELb0ELb1EEEvNS_16Flash_fwd_paramsE)
        /*04dc*/ 	.word	0x00000000


	//----- nvinfo : EIATTR_REGCOUNT
	.align		4
.L_218:
        /*04e0*/ 	.byte	0x04, 0x2f
        /*04e2*/ 	.short	(.L_220 - .L_219)
	.align		4
.L_219:
        /*04e4*/ 	.word	index@(_ZN5flash24flash_fwd_splitkv_kernelI23Flash_fwd_kernel_traitsILi192ELi64ELi64ELi4ELb0ELb0EN7cutlass10bfloat16_tE19Flash_kernel_traitsILi192ELi64ELi64ELi4ES3_EELb0ELb1ELb0ELb0ELb0ELb0ELb0ELb1EEEvNS_16Flash_fwd_paramsE)
        /*04e8*/ 	.word	0x000000f6


	//----- nvinfo : EIATTR_FRAME_SIZE
	.align		4
.L_220:
        /*04ec*/ 	.byte	0x04, 0x11
        /*04ee*/ 	.short	(.L_222 - .L_221)
	.align		4
.L_221:
        /*04f0*/ 	.word	index@($__internal_18_$__cuda_sm70_shflsync_bfly_p)
        /*04f4*/ 	.word	0x00000000


	//----- nvinfo : EIATTR_FRAME_SIZE
	.align		4
.L_222:
        /*04f8*/ 	.byte	0x04, 0x11
        /*04fa*/ 	.short	(.L_224 - .L_223)
	.align		4
.L_223:
        /*04fc*/ 	.word	index@($_ZN5flash24flash_fwd_splitkv_kernelI23Flash_fwd_kernel_traitsILi192ELi64ELi64ELi4ELb0ELb0EN7cutlass10bfloat16_tE19Flash_kernel_traitsILi192ELi64ELi64ELi4ES3_EELb0ELb1ELb0ELb0ELb0ELb0ELb0ELb1EEEvNS_16Flash_fwd_paramsE$_ZN5flash30compute_attn_1rowblock_splitkvI23Flash_fwd_kernel_traitsILi192ELi64ELi64ELi4ELb0ELb0EN7cutlass10bfloat16_tE19Flash_kernel_traitsILi192ELi64ELi64ELi4ES3_EELb0ELb1ELb0ELb0ELb0ELb0ELb0ELb1ENS_16Flash_fwd_paramsEEEvRKT8_iiiii)
        /*0500*/ 	.word	0x00000000


	//----- nvinfo : EIATTR_FRAME_SIZE
	.align		4
.L_224:
        /*0504*/ 	.byte	0x04, 0x11
        /*0506*/ 	.short	(.L_226 - .L_225)
	.align		4
.L_225:
        /*0508*/ 	.word	index@(_ZN5flash24flash_fwd_splitkv_kernelI23Flash_fwd_kernel_traitsILi192ELi64ELi64ELi4ELb0ELb0EN7cutlass10bfloat16_tE19Flash_kernel_traitsILi192ELi64ELi64ELi4ES3_EELb0ELb1ELb0ELb0ELb0ELb0ELb0ELb1EEEvNS_16Flash_fwd_paramsE)
        /*050c*/ 	.word	0x00000000


	//----- nvinfo : EIATTR_REGCOUNT
	.align		4
.L_226:
        /*0510*/ 	.byte	0x04, 0x2f
        /*0512*/ 	.short	(.L_228 - .L_227)
	.align		4
.L_227:
        /*0514*/ 	.word	index@(_ZN5flash24flash_fwd_splitkv_kernelI23Flash_fwd_kernel_traitsILi192ELi64ELi64ELi4ELb0ELb0EN7cutlass10bfloat16_tE19Flash_kernel_traitsILi192ELi64ELi64ELi4ES3_EELb0ELb1ELb0ELb0ELb0ELb1ELb0ELb0EEEvNS_16Flash_fwd_paramsE)
        /*0518*/ 	.word	0x000000ff


	//----- nvinfo : EIATTR_FRAME_SIZE
	.align		4
.L_228:
        /*051c*/ 	.byte	0x04, 0x11
        /*051e*/ 	.short	(.L_230 - .L_229)
	.align		4
.L_229:
        /*0520*/ 	.word	index@(_ZN5flash24flash_fwd_splitkv_kernelI23Flash_fwd_kernel_traitsILi192ELi64ELi64ELi4ELb0ELb0EN7cutlass10bfloat16_tE19Flash_kernel_traitsILi192ELi64ELi64ELi4ES3_EELb0ELb1ELb0ELb0ELb0ELb1ELb0ELb0EEEvNS_16Flash_fwd_paramsE)
        /*0524*/ 	.word	0x00000000


	//----- nvinfo : EIATTR_REGCOUNT
	.align		4
.L_230:
        /*0528*/ 	.byte	0x04, 0x2f
        /*052a*/ 	.short	(.L_232 - .L_231)
	.align		4
.L_231:
        /*052c*/ 	.word	index@(_ZN5flash24flash_fwd_splitkv_kernelI23Flash_fwd_kernel_traitsILi192ELi64ELi64ELi4ELb0ELb0EN7cutlass10bfloat16_tE19Flash_kernel_traitsILi192ELi64ELi64ELi4ES3_EELb0ELb1ELb0ELb0ELb0ELb0ELb0ELb0EEEvNS_16Flash_fwd_paramsE)
        /*0530*/ 	.word	0x000000f0


	//----- nvinfo : EIATTR_FRAME_SIZE
	.align		4
.L_232:
        /*0534*/ 	.byte	0x04, 0x11
        /*0536*/ 	.short	(.L_234 - .L_233)
	.align		4
.L_233:
        /*0538*/ 	.word	index@(_ZN5flash24flash_fwd_splitkv_kernelI23Flash_fwd_kernel_traitsILi192ELi64ELi64ELi4ELb0ELb0EN7cutlass10bfloat16_tE19Flash_kernel_traitsILi192ELi64ELi64ELi4ES3_EELb0ELb1ELb0ELb0ELb0ELb0ELb0ELb0EEEvNS_16Flash_fwd_paramsE)
        /*053c*/ 	.word	0x00000000


	//----- nvinfo : EIATTR_REGCOUNT
	.align		4
.L_234:
        /*0540*/ 	.byte	0x04, 0x2f
        /*0542*/ 	.short	(.L_236 - .L_235)
	.align		4
.L_235:
        /*0544*/ 	.word	index@(_ZN5flash24flash_fwd_splitkv_kernelI23Flash_fwd_kernel_traitsILi192ELi64ELi64ELi4ELb0ELb0EN7cutlass10bfloat16_tE19Flash_kernel_traitsILi192ELi64ELi64ELi4ES3_EELb0ELb0ELb0ELb0ELb0ELb1ELb1ELb1EEEvNS_16Flash_fwd_paramsE)
        /*0548*/ 	.word	0x000000f4


	//----- nvinfo : EIATTR_FRAME_SIZE
	.align		4
.L_236:
        /*054c*/ 	.byte	0x04, 0x11
        /*054e*/ 	.short	(.L_238 - .L_237)
	.align		4
.L_237:
        /*0550*/ 	.word	index@($__internal_17_$__cuda_sm70_shflsync_bfly_p)
        /*0554*/ 	.word	0x00000000


	//----- nvinfo : EIATTR_FRAME_SIZE
	.align		4
.L_238:
        /*0558*/ 	.byte	0x04, 0x11
        /*055a*/ 	.short	(.L_240 - .L_239)
	.align		4
.L_239:
        /*055c*/ 	.word	index@($_ZN5flash24flash_fwd_splitkv_kernelI23Flash_fwd_kernel_traitsILi192ELi64ELi64ELi4ELb0ELb0EN7cutlass10bfloat16_tE19Flash_kernel_traitsILi192ELi64ELi64ELi4ES3_EELb0ELb0ELb0ELb0ELb0ELb1ELb1ELb1EEEvNS_16Flash_fwd_paramsE$_ZN5flash30compute_attn_1rowblock_splitkvI23Flash_fwd_kernel_traitsILi192ELi64ELi64ELi4ELb0ELb0EN7cutlass10bfloat16_tE19Flash_kernel_traitsILi192ELi64ELi64ELi4ES3_EELb0ELb0ELb0ELb0ELb0ELb1ELb1ELb1ENS_16Flash_fwd_paramsEEEvRKT8_iiiii)
        /*0560*/ 	.word	0x00000000


	//----- nvinfo : EIATTR_FRAME_SIZE
	.align		4
.L_240:
        /*0564*/ 	.byte	0x04, 0x11
        /*0566*/ 	.short	(.L_242 - .L_241)
	.align		4
.L_241:
        /*0568*/ 	.word	index@(_ZN5flash24flash_fwd_splitkv_kernelI23Flash_fwd_kernel_traitsILi192ELi64ELi64ELi4ELb0ELb0EN7cutlass10bfloat16_tE19Flash_kernel_traitsILi192ELi64ELi64ELi4ES3_EELb0ELb0ELb0ELb0ELb0ELb1ELb1ELb1EEEvNS_16Flash_fwd_paramsE)
        /*056c*/ 	.word	0x00000000


	//----- nvinfo : EIATTR_REGCOUNT
	.align		4
.L_242:
        /*0570*/ 	.byte	0x04, 0x2f
        /*0572*/ 	.short	(.L_244 - .L_243)
	.align		4
.L_243:
        /*0574*/ 	.word	index@(_ZN5flash24flash_fwd_splitkv_kernelI23Flash_fwd_kernel_traitsILi192ELi64ELi64ELi4ELb0ELb0EN7cutlass10bfloat16_tE19Flash_kernel_traitsILi192ELi64ELi64ELi4ES3_EELb0ELb0ELb0ELb0ELb0ELb0ELb1ELb1EEEvNS_16Flash_fwd_paramsE)
        /*0578*/ 	.word	0x000000e2


	//----- nvinfo : EIATTR_FRAME_SIZE
	.align		4
.L_244:
        /*057c*/ 	.byte	0x04, 0x11
        /*057e*/ 	.short	(.L_246 - .L_245)
	.align		4
.L_245:
        /*0580*/ 	.word	index@($__internal_16_$__cuda_sm70_shflsync_bfly_p)
        /*0584*/ 	.word	0x00000000


	//----- nvinfo : EIATTR_FRAME_SIZE
	.align		4
.L_246:
        /*0588*/ 	.byte	0x04, 0x11
        /*058a*/ 	.short	(.L_248 - .L_247)
	.align		4
.L_247:
        /*058c*/ 	.word	index@($_ZN5flash24flash_fwd_splitkv_kernelI23Flash_fwd_kernel_traitsILi192ELi64ELi64ELi4ELb0ELb0EN7cutlass10bfloat16_tE19Flash_kernel_traitsILi192ELi64ELi64ELi4ES3_EELb0ELb0ELb0ELb0ELb0ELb0ELb1ELb1EEEvNS_16Flash_fwd_paramsE$_ZN5flash30compute_attn_1rowblock_splitkvI23Flash_fwd_kernel_traitsILi192ELi64ELi64ELi4ELb0ELb0EN7cutlass10bfloat16_tE19Flash_kernel_traitsILi192ELi64ELi64ELi4ES3_EELb0ELb0ELb0ELb0ELb0ELb0ELb1ELb1ENS_16Flash_fwd_paramsEEEvRKT8_iiiii)
        /*0590*/ 	.word	0x00000000


	//----- nvinfo : EIATTR_FRAME_SIZE
	.align		4
.L_248:
        /*0594*/ 	.byte	0x04, 0x11
        /*0596*/ 	.short	(.L_250 - .L_249)
	.align		4
.L_249:
        /*0598*/ 	.word	index@(_ZN5flash24flash_fwd_splitkv_kernelI23Flash_fwd_kernel_traitsILi192ELi64ELi64ELi4ELb0ELb0EN7cutlass10bfloat16_tE19Flash_kernel_traitsILi192ELi64ELi64ELi4ES3_EELb0ELb0ELb0ELb0ELb0ELb0ELb1ELb1EEEvNS_16Flash_fwd_paramsE)
        /*059c*/ 	.word	0x00000000


	//----- nvinfo : EIATTR_REGCOUNT
	.align		4
.L_250:
        /*05a0*/ 	.byte	0x04, 0x2f
        /*05a2*/ 	.short	(.L_252 - .L_251)
	.align		4
.L_251:
        /*05a4*/ 	.word	index@(_ZN5flash24flash_fwd_splitkv_kernelI23Flash_fwd_kernel_traitsILi192ELi64ELi64ELi4ELb0ELb0EN7cutlass10bfloat16_tE19Flash_kernel_traitsILi192ELi64ELi64ELi4ES3_EELb0ELb0ELb0ELb0ELb0ELb1ELb1ELb0EEEvNS_16Flash_fwd_paramsE)
        /*05a8*/ 	.word	0x000000ff


	//----- nvinfo : EIATTR_FRAME_SIZE
	.align		4
.L_252:
        /*05ac*/ 	.byte	0x04, 0x11
        /*05ae*/ 	.short	(.L_254 - .L_253)
	.align		4
.L_253:
        /*05b0*/ 	.word	index@(_ZN5flash24flash_fwd_splitkv_kernelI23Flash_fwd_kernel_traitsILi192ELi64ELi64ELi4ELb0ELb0EN7cutlass10bfloat16_tE19Flash_kernel_traitsILi192ELi64ELi64ELi4ES3_EELb0ELb0ELb0ELb0ELb0ELb1ELb1ELb0EEEvNS_16Flash_fwd_paramsE)
        /*05b4*/ 	.word	0x00000000


	//----- nvinfo : EIATTR_REGCOUNT
	.align		4
.L_254:
        /*05b8*/ 	.byte	0x04, 0x2f
        /*05ba*/ 	.short	(.L_256 - .L_255)
	.align		4
.L_255:
        /*05bc*/ 	.word	index@(_ZN5flash24flash_fwd_splitkv_kernelI23Flash_fwd_kernel_traitsILi192ELi64ELi64ELi4ELb0ELb0EN7cutlass10bfloat16_tE19Flash_kernel_traitsILi192ELi64ELi64ELi4ES3_EELb0ELb0ELb0ELb0ELb0ELb0ELb1ELb0EEEvNS_16Flash_fwd_paramsE)
        /*05c0*/ 	.word	0x000000f0


	//----- nvinfo : EIATTR_FRAME_SIZE
	.align		4
.L_256:
        /*05c4*/ 	.byte	0x04, 0x11
        /*05c6*/ 	.short	(.L_258 - .L_257)
	.align		4
.L_257:
        /*05c8*/ 	.word	index@(_ZN5flash24flash_fwd_splitkv_kernelI23Flash_fwd_kernel_traitsILi192ELi64ELi64ELi4ELb0ELb0EN7cutlass10bfloat16_tE19Flash_kernel_traitsILi192ELi64ELi64ELi4ES3_EELb0ELb0ELb0ELb0ELb0ELb0ELb1ELb0EEEvNS_16Flash_fwd_paramsE)
        /*05cc*/ 	.word	0x00000000


	//----- nvinfo : EIATTR_REGCOUNT
	.align		4
.L_258:
        /*05d0*/ 	.byte	0x04, 0x2f
        /*05d2*/ 	.short	(.L_260 - .L_259)
	.align		4
.L_259:
        /*05d4*/ 	.word	index@(_ZN5flash24flash_fwd_splitkv_kernelI23Flash_fwd_kernel_traitsILi192ELi64ELi64ELi4ELb0ELb0EN7cutlass10bfloat16_tE19Flash_kernel_traitsILi192ELi64ELi64ELi4ES3_EELb0ELb0ELb0ELb0ELb0ELb1ELb0ELb1EEEvNS_16Flash_fwd_paramsE)
        /*05d8*/ 	.word	0x000000f6


	//----- nvinfo : EIATTR_FRAME_SIZE
	.align		4
.L_260:
        /*05dc*/ 	.byte	0x04, 0x11
        /*05de*/ 	.short	(.L_262 - .L_261)
	.align		4
.L_261:
        /*05e0*/ 	.word	index@($__internal_15_$__cuda_sm70_shflsync_bfly_p)
        /*05e4*/ 	.word	0x00000000


	//----- nvinfo : EIATTR_FRAME_SIZE
	.align		4
.L_262:
        /*05e8*/ 	.byte	0x04, 0x11
        /*05ea*/ 	.short	(.L_264 - .L_263)
	.align		4
.L_263:
        /*05ec*/ 	.word	index@($_ZN5flash24flash_fwd_splitkv_kernelI23Flash_fwd_kernel_traitsILi192ELi64ELi64ELi4ELb0ELb0EN7cutlass10bfloat16_tE19Flash_kernel_traitsILi192ELi64ELi64ELi4ES3_EELb0ELb0ELb0ELb0ELb0ELb1ELb0ELb1EEEvNS_16Flash_fwd_paramsE$_ZN5flash30compute_attn_1rowblock_splitkvI23Flash_fwd_kernel_traitsILi192ELi64ELi64ELi4ELb0ELb0EN7cutlass10bfloat16_tE19Flash_kernel_traitsILi192ELi64ELi64ELi4ES3_EELb0ELb0ELb0ELb0ELb0ELb1ELb0ELb1ENS_16Flash_fwd_paramsEEEvRKT8_iiiii)
        /*05f0*/ 	.word	0x00000000


	//----- nvinfo : EIATTR_FRAME_SIZE
	.align		4
.L_264:
        /*05f4*/ 	.byte	0x04, 0x11
        /*05f6*/ 	.short	(.L_266 - .L_265)
	.align		4
.L_265:
        /*05f8*/ 	.word	index@(_ZN5flash24flash_fwd_splitkv_kernelI23Flash_fwd_kernel_traitsILi192ELi64ELi64ELi4ELb0ELb0EN7cutlass10bfloat16_tE19Flash_kernel_traitsILi192ELi64ELi64ELi4ES3_EELb0ELb0ELb0ELb0ELb0ELb1ELb0ELb1EEEvNS_16Flash_fwd_paramsE)
        /*05fc*/ 	.word	0x00000000


	//----- nvinfo : EIATTR_REGCOUNT
	.align		4
.L_266:
        /*0600*/ 	.byte	0x04, 0x2f
        /*0602*/ 	.short	(.L_268 - .L_267)
	.align		4
.L_267:
        /*0604*/ 	.word	index@(_ZN5flash24flash_fwd_splitkv_kernelI23Flash_fwd_kernel_traitsILi192ELi64ELi64ELi4ELb0ELb0EN7cutlass10bfloat16_tE19Flash_kernel_traitsILi192ELi64ELi64ELi4ES3_EELb0ELb0ELb0ELb0ELb0ELb0ELb0ELb1EEEvNS_16Flash_fwd_paramsE)
        /*0608*/ 	.word	0x000000e5


	//----- nvinfo : EIATTR_FRAME_SIZE
	.align		4
.L_268:
        /*060c*/ 	.byte	0x04, 0x11
        /*060e*/ 	.short	(.L_270 - .L_269)
	.align		4
.L_269:
        /*0610*/ 	.word	index@($__internal_14_$__cuda_sm70_shflsync_bfly_p)
        /*0614*/ 	.word	0x00000000


	//----- nvinfo : EIATTR_FRAME_SIZE
	.align		4
.L_270:
        /*0618*/ 	.byte	0x04, 0x11
        /*061a*/ 	.short	(.L_272 - .L_271)
	.align		4
.L_271:
        /*061c*/ 	.word	index@($_ZN5flash24flash_fwd_splitkv_kernelI23Flash_fwd_kernel_traitsILi192ELi64ELi64ELi4ELb0ELb0EN7cutlass10bfloat16_tE19Flash_kernel_traitsILi192ELi64ELi64ELi4ES3_EELb0ELb0ELb0ELb0ELb0ELb0ELb0ELb1EEEvNS_16Flash_fwd_paramsE$_ZN5flash30compute_attn_1rowblock_splitkvI23Flash_fwd_kernel_traitsILi192ELi64ELi64ELi4ELb0ELb0EN7cutlass10bfloat16_tE19Flash_kernel_traitsILi192ELi64ELi64ELi4ES3_EELb0ELb0ELb0ELb0ELb0ELb0ELb0ELb1ENS_16Flash_fwd_paramsEEEvRKT8_iiiii)
        /*0620*/ 	.word	0x00000000


	//----- nvinfo : EIATTR_FRAME_SIZE
	.align		4
.L_272:
        /*0624*/ 	.byte	0x04, 0x11
        /*0626*/ 	.short	(.L_274 - .L_273)
	.align		4
.L_273:
        /*0628*/ 	.word	index@(_ZN5flash24flash_fwd_splitkv_kernelI23Flash_fwd_kernel_traitsILi192ELi64ELi64ELi4ELb0ELb0EN7cutlass10bfloat16_tE19Flash_kernel_traitsILi192ELi64ELi64ELi4ES3_EELb0ELb0ELb0ELb0ELb0ELb0ELb0ELb1EEEvNS_16Flash_fwd_paramsE)
        /*062c*/ 	.word	0x00000000


	//----- nvinfo : EIATTR_REGCOUNT
	.align		4
.L_274:
        /*0630*/ 	.byte	0x04, 0x2f
        /*0632*/ 	.short	(.L_276 - .L_275)
	.align		4
.L_275:
        /*0634*/ 	.word	index@(_ZN5flash24flash_fwd_splitkv_kernelI23Flash_fwd_kernel_traitsILi192ELi64ELi64ELi4ELb0ELb0EN7cutlass10bfloat16_tE19Flash_kernel_traitsILi192ELi64ELi64ELi4ES3_EELb0ELb0ELb0ELb0ELb0ELb1ELb0ELb0EEEvNS_16Flash_fwd_paramsE)
        /*0638*/ 	.word	0x000000ff


	//----- nvinfo : EIATTR_FRAME_SIZE
	.align		4
.L_276:
        /*063c*/ 	.byte	0x04, 0x11
        /*063e*/ 	.short	(.L_278 - .L_277)
	.align		4
.L_277:
        /*0640*/ 	.word	index@(_ZN5flash24flash_fwd_splitkv_kernelI23Flash_fwd_kernel_traitsILi192ELi64ELi64ELi4ELb0ELb0EN7cutlass10bfloat16_tE19Flash_kernel_traitsILi192ELi64ELi64ELi4ES3_EELb0ELb0ELb0ELb0ELb0ELb1ELb0ELb0EEEvNS_16Flash_fwd_paramsE)
        /*0644*/ 	.word	0x00000000


	//----- nvinfo : EIATTR_REGCOUNT
	.align		4
.L_278:
        /*0648*/ 	.byte	0x04, 0x2f
        /*064a*/ 	.short	(.L_280 - .L_279)
	.align		4
.L_279:
        /*064c*/ 	.word	index@(_ZN5flash24flash_fwd_splitkv_kernelI23Flash_fwd_kernel_traitsILi192ELi64ELi64ELi4ELb0ELb0EN7cutlass10bfloat16_tE19Flash_kernel_traitsILi192ELi64ELi64ELi4ES3_EELb0ELb0ELb0ELb0ELb0ELb0ELb0ELb0EEEvNS_16Flash_fwd_paramsE)
        /*0650*/ 	.word	0x000000f2


	//----- nvinfo : EIATTR_FRAME_SIZE
	.align		4
.L_280:
        /*0654*/ 	.byte	0x04, 0x11
        /*0656*/ 	.short	(.L_282 - .L_281)
	.align		4
.L_281:
        /*0658*/ 	.word	index@(_ZN5flash24flash_fwd_splitkv_kernelI23Flash_fwd_kernel_traitsILi192ELi64ELi64ELi4ELb0ELb0EN7cutlass10bfloat16_tE19Flash_kernel_traitsILi192ELi64ELi64ELi4ES3_EELb0ELb0ELb0ELb0ELb0ELb0ELb0ELb0EEEvNS_16Flash_fwd_paramsE)
        /*065c*/ 	.word	0x00000000


	//----- nvinfo : EIATTR_REGCOUNT
	.align		4
.L_282:
        /*0660*/ 	.byte	0x04, 0x2f
        /*0662*/ 	.short	(.L_284 - .L_283)
	.align		4
.L_283:
        /*0664*/ 	.word	index@(_ZN5flash32flash_fwd_splitkv_combine_kernelI23Flash_fwd_kernel_traitsILi192ELi64ELi64ELi4ELb0ELb0EN7cutlass10bfloat16_tE19Flash_kernel_traitsILi192ELi64ELi64ELi4ES3_EELi8ELi1ELb1EEEvNS_16Flash_fwd_paramsE)
        /*0668*/ 	.word	0x00000036


	//----- nvinfo : EIATTR_FRAME_SIZE
	.align		4
.L_284:
        /*066c*/ 	.byte	0x04, 0x11
        /*066e*/ 	.short	(.L_286 - .L_285)
	.align		4
.L_285:
        /*0670*/ 	.word	index@($__internal_13_$__cuda_sm20_div_s64)
        /*0674*/ 	.word	0x00000000


	//----- nvinfo : EIATTR_FRAME_SIZE
	.align		4
.L_286:
        /*0678*/ 	.byte	0x04, 0x11
        /*067a*/ 	.short	(.L_288 - .L_287)
	.align		4
.L_287:
        /*067c*/ 	.word	index@(_ZN5flash32flash_fwd_splitkv_combine_kernelI23Flash_fwd_kernel_traitsILi192ELi64ELi64ELi4ELb0ELb0EN7cutlass10bfloat16_tE19Flash_kernel_traitsILi192ELi64ELi64ELi4ES3_EELi8ELi1ELb1EEEvNS_16Flash_fwd_paramsE)
        /*0680*/ 	.word	0x00000000


	//----- nvinfo : EIATTR_REGCOUNT
	.align		4
.L_288:
        /*0684*/ 	.byte	0x04, 0x2f
        /*0686*/ 	.short	(.L_290 - .L_289)
	.align		4
.L_289:
        /*0688*/ 	.word	index@(_ZN5flash32flash_fwd_splitkv_combine_kernelI23Flash_fwd_kernel_traitsILi192ELi64ELi64ELi4ELb0ELb0EN7cutlass10bfloat16_tE19Flash_kernel_traitsILi192ELi64ELi64ELi4ES3_EELi8ELi2ELb1EEEvNS_16Flash_fwd_paramsE)
        /*068c*/ 	.word	0x00000036


	//----- nvinfo : EIATTR_FRAME_SIZE
	.align		4
.L_290:
        /*0690*/ 	.byte	0x04, 0x11
        /*0692*/ 	.short	(.L_292 - .L_291)
	.align		4
.L_291:
        /*0694*/ 	.word	index@($__internal_12_$__cuda_sm20_div_s64)
        /*0698*/ 	.word	0x00000000


	//----- nvinfo : EIATTR_FRAME_SIZE
	.align		4
.L_292:
        /*069c*/ 	.byte	0x04, 0x11
        /*069e*/ 	.short	(.L_294 - .L_293)
	.align		4
.L_293:
        /*06a0*/ 	.word	index@(_ZN5flash32flash_fwd_splitkv_combine_kernelI23Flash_fwd_kernel_traitsILi192ELi64ELi64ELi4ELb0ELb0EN7cutlass10bfloat16_tE19Flash_kernel_traitsILi192ELi64ELi64ELi4ES3_EELi8ELi2ELb1EEEvNS_16Flash_fwd_paramsE)
        /*06a4*/ 	.word	0x00000000


	//----- nvinfo : EIATTR_REGCOUNT
	.align		4
.L_294:
        /*06a8*/ 	.byte	0x04, 0x2f
        /*06aa*/ 	.short	(.L_296 - .L_295)
	.align		4
.L_295:
        /*06ac*/ 	.word	index@(_ZN5flash32flash_fwd_splitkv_combine_kernelI23Flash_fwd_kernel_traitsILi192ELi64ELi64ELi4ELb0ELb0EN7cutlass10bfloat16_tE19Flash_kernel_traitsILi192ELi64ELi64ELi4ES3_EELi8ELi3ELb1EEEvNS_16Flash_fwd_paramsE)
        /*06b0*/ 	.word	0x00000034


	//----- nvinfo : EIATTR_FRAME_SIZE
	.align		4
.L_296:
        /*06b4*/ 	.byte	0x04, 0x11
        /*06b6*/ 	.short	(.L_298 - .L_297)
	.align		4
.L_297:
        /*06b8*/ 	.word	index@($__internal_11_$__cuda_sm20_div_s64)
        /*06bc*/ 	.word	0x00000000


	//----- nvinfo : EIATTR_FRAME_SIZE
	.align		4
.L_298:
        /*06c0*/ 	.byte	0x04, 0x11
        /*06c2*/ 	.short	(.L_300 - .L_299)
	.align		4
.L_299:
        /*06c4*/ 	.word	index@(_ZN5flash32flash_fwd_splitkv_combine_kernelI23Flash_fwd_kernel_traitsILi192ELi64ELi64ELi4ELb0ELb0EN7cutlass10bfloat16_tE19Flash_kernel_traitsILi192ELi64ELi64ELi4ES3_EELi8ELi3ELb1EEEvNS_16Flash_fwd_paramsE)
        /*06c8*/ 	.word	0x00000000


	//----- nvinfo : EIATTR_REGCOUNT
	.align		4
.L_300:
        /*06cc*/ 	.byte	0x04, 0x2f
        /*06ce*/ 	.short	(.L_302 - .L_301)
	.align		4
.L_301:
        /*06d0*/ 	.word	index@(_ZN5flash32flash_fwd_splitkv_combine_kernelI23Flash_fwd_kernel_traitsILi192ELi64ELi64ELi4ELb0ELb0EN7cutlass10bfloat16_tE19Flash_kernel_traitsILi192ELi64ELi64ELi4ES3_EELi8ELi4ELb1EEEvNS_16Flash_fwd_paramsE)
        /*06d4*/ 	.word	0x00000036


	//----- nvinfo : EIATTR_FRAME_SIZE
	.align		4
.L_302:
        /*06d8*/ 	.byte	0x04, 0x11
        /*06da*/ 	.short	(.L_304 - .L_303)
	.align		4
.L_303:
        /*06dc*/ 	.word	index@($__internal_10_$__cuda_sm20_div_s64)
        /*06e0*/ 	.word	0x00000000


	//----- nvinfo : EIATTR_FRAME_SIZE
	.align		4
.L_304:
        /*06e4*/ 	.byte	0x04, 0x11
        /*06e6*/ 	.short	(.L_306 - .L_305)
	.align		4
.L_305:
        /*06e8*/ 	.word	index@(_ZN5flash32flash_fwd_splitkv_combine_kernelI23Flash_fwd_kernel_traitsILi192ELi64ELi64ELi4ELb0ELb0EN7cutlass10bfloat16_tE19Flash_kernel_traitsILi192ELi64ELi64ELi4ES3_EELi8ELi4ELb1EEEvNS_16Flash_fwd_paramsE)
        /*06ec*/ 	.word	0x00000000


	//----- nvinfo : EIATTR_REGCOUNT
	.align		4
.L_306:
        /*06f0*/ 	.byte	0x04, 0x2f
        /*06f2*/ 	.short	(.L_308 - .L_307)
	.align		4
.L_307:
        /*06f4*/ 	.word	index@(_ZN5flash32flash_fwd_splitkv_combine_kernelI23Flash_fwd_kernel_traitsILi192ELi64ELi64ELi4ELb0ELb0EN7cutlass10bfloat16_tE19Flash_kernel_traitsILi192ELi64ELi64ELi4ES3_EELi8ELi5ELb1EEEvNS_16Flash_fwd_paramsE)
        /*06f8*/ 	.word	0x0000003e


	//----- nvinfo : EIATTR_FRAME_SIZE
	.align		4
.L_308:
        /*06fc*/ 	.byte	0x04, 0x11
        /*06fe*/ 	.short	(.L_310 - .L_309)
	.align		4
.L_309:
        /*0700*/ 	.word	index@($__internal_9_$__cuda_sm20_div_s64)
        /*0704*/ 	.word	0x00000000


	//----- nvinfo : EIATTR_FRAME_SIZE
	.align		4
.L_310:
        /*0708*/ 	.byte	0x04, 0x11
        /*070a*/ 	.short	(.L_312 - .L_311)
	.align		4
.L_311:
        /*070c*/ 	.word	index@(_ZN5flash32flash_fwd_splitkv_combine_kernelI23Flash_fwd_kernel_traitsILi192ELi64ELi64ELi4ELb0ELb0EN7cutlass10bfloat16_tE19Flash_kernel_traitsILi192ELi64ELi64ELi4ES3_EELi8ELi5ELb1EEEvNS_16Flash_fwd_paramsE)
        /*0710*/ 	.word	0x00000000


	//----- nvinfo : EIATTR_REGCOUNT
	.align		4
.L_312:
        /*0714*/ 	.byte	0x04, 0x2f
        /*0716*/ 	.short	(.L_314 - .L_313)
	.align		4
.L_313:
        /*0718*/ 	.word	index@(_ZN5flash32flash_fwd_splitkv_combine_kernelI23Flash_fwd_kernel_traitsILi192ELi64ELi64ELi4ELb0ELb0EN7cutlass10bfloat16_tE19Flash_kernel_traitsILi192ELi64ELi64ELi4ES3_EELi8ELi6ELb1EEEvNS_16Flash_fwd_paramsE)
        /*071c*/ 	.word	0x00000040


	//----- nvinfo : EIATTR_FRAME_SIZE
	.align		4
.L_314:
        /*0720*/ 	.byte	0x04, 0x11
        /*0722*/ 	.short	(.L_316 - .L_315)
	.align		4
.L_315:
        /*0724*/ 	.word	index@($__internal_8_$__cuda_sm20_div_s64)
        /*0728*/ 	.word	0x00000000


	//----- nvinfo : EIATTR_FRAME_SIZE
	.align		4
.L_316:
        /*072c*/ 	.byte	0x04, 0x11
        /*072e*/ 	.short	(.L_318 - .L_317)
	.align		4
.L_317:
        /*0730*/ 	.word	index@(_ZN5flash32flash_fwd_splitkv_combine_kernelI23Flash_fwd_kernel_traitsILi192ELi64ELi64ELi4ELb0ELb0EN7cutlass10bfloat16_tE19Flash_kernel_traitsILi192ELi64ELi64ELi4ES3_EELi8ELi6ELb1EEEvNS_16Flash_fwd_paramsE)
        /*0734*/ 	.word	0x00000000


	//----- nvinfo : EIATTR_REGCOUNT
	.align		4
.L_318:
        /*0738*/ 	.byte	0x04, 0x2f
        /*073a*/ 	.short	(.L_320 - .L_319)
	.align		4
.L_319:
        /*073c*/ 	.word	index@(_ZN5flash32flash_fwd_splitkv_combine_kernelI23Flash_fwd_kernel_traitsILi192ELi64ELi64ELi4ELb0ELb0EN7cutlass10bfloat16_tE19Flash_kernel_traitsILi192ELi64ELi64ELi4ES3_EELi8ELi7ELb1EEEvNS_16Flash_fwd_paramsE)
        /*0740*/ 	.word	0x0000003e


	//----- nvinfo : EIATTR_FRAME_SIZE
	.align		4
.L_320:
        /*0744*/ 	.byte	0x04, 0x11
        /*0746*/ 	.short	(.L_322 - .L_321)
	.align		4
.L_321:
        /*0748*/ 	.word	index@($__internal_7_$__cuda_sm20_div_s64)
        /*074c*/ 	.word	0x00000000


	//----- nvinfo : EIATTR_FRAME_SIZE
	.align		4
.L_322:
        /*0750*/ 	.byte	0x04, 0x11
        /*0752*/ 	.short	(.L_324 - .L_323)
	.align		4
.L_323:
        /*0754*/ 	.word	index@(_ZN5flash32flash_fwd_splitkv_combine_kernelI23Flash_fwd_kernel_traitsILi192ELi64ELi64ELi4ELb0ELb0EN7cutlass10bfloat16_tE19Flash_kernel_traitsILi192ELi64ELi64ELi4ES3_EELi8ELi7ELb1EEEvNS_16Flash_fwd_paramsE)
        /*0758*/ 	.word	0x00000000


	//----- nvinfo : EIATTR_REGCOUNT
	.align		4
.L_324:
        /*075c*/ 	.byte	0x04, 0x2f
        /*075e*/ 	.short	(.L_326 - .L_325)
	.align		4
.L_325:
        /*0760*/ 	.word	index@(_ZN5flash32flash_fwd_splitkv_combine_kernelI23Flash_fwd_kernel_traitsILi192ELi64ELi64ELi4ELb0ELb0EN7cutlass10bfloat16_tE19Flash_kernel_traitsILi192ELi64ELi64ELi4ES3_EELi8ELi1ELb0EEEvNS_16Flash_fwd_paramsE)
        /*0764*/ 	.word	0x00000036


	//----- nvinfo : EIATTR_FRAME_SIZE
	.align		4
.L_326:
        /*0768*/ 	.byte	0x04, 0x11
        /*076a*/ 	.short	(.L_328 - .L_327)
	.align		4
.L_327:
        /*076c*/ 	.word	index@($__internal_6_$__cuda_sm20_div_s64)
        /*0770*/ 	.word	0x00000000


	//----- nvinfo : EIATTR_FRAME_SIZE
	.align		4
.L_328:
        /*0774*/ 	.byte	0x04, 0x11
        /*0776*/ 	.short	(.L_330 - .L_329)
	.align		4
.L_329:
        /*0778*/ 	.word	index@(_ZN5flash32flash_fwd_splitkv_combine_kernelI23Flash_fwd_kernel_traitsILi192ELi64ELi64ELi4ELb0ELb0EN7cutlass10bfloat16_tE19Flash_kernel_traitsILi192ELi64ELi64ELi4ES3_EELi8ELi1ELb0EEEvNS_16Flash_fwd_paramsE)
        /*077c*/ 	.word	0x00000000


	//----- nvinfo : EIATTR_REGCOUNT
	.align		4
.L_330:
        /*0780*/ 	.byte	0x04, 0x2f
        /*0782*/ 	.short	(.L_332 - .L_331)
	.align		4
.L_331:
        /*0784*/ 	.word	index@(_ZN5flash32flash_fwd_splitkv_combine_kernelI23Flash_fwd_kernel_traitsILi192ELi64ELi64ELi4ELb0ELb0EN7cutlass10bfloat16_tE19Flash_kernel_traitsILi192ELi64ELi64ELi4ES3_EELi8ELi2ELb0EEEvNS_16Flash_fwd_paramsE)
        /*0788*/ 	.word	0x00000036


	//----- nvinfo : EIATTR_FRAME_SIZE
	.align		4
.L_332:
        /*078c*/ 	.byte	0x04, 0x11
        /*078e*/ 	.short	(.L_334 - .L_333)
	.align		4
.L_333:
        /*0790*/ 	.word	index@($__internal_5_$__cuda_sm20_div_s64)
        /*0794*/ 	.word	0x00000000


	//----- nvinfo : EIATTR_FRAME_SIZE
	.align		4
.L_334:
        /*0798*/ 	.byte	0x04, 0x11
        /*079a*/ 	.short	(.L_336 - .L_335)
	.align		4
.L_335:
        /*079c*/ 	.word	index@(_ZN5flash32flash_fwd_splitkv_combine_kernelI23Flash_fwd_kernel_traitsILi192ELi64ELi64ELi4ELb0ELb0EN7cutlass10bfloat16_tE19Flash_kernel_traitsILi192ELi64ELi64ELi4ES3_EELi8ELi2ELb0EEEvNS_16Flash_fwd_paramsE)
        /*07a0*/ 	.word	0x00000000


	//----- nvinfo : EIATTR_REGCOUNT
	.align		4
.L_336:
        /*07a4*/ 	.byte	0x04, 0x2f
        /*07a6*/ 	.short	(.L_338 - .L_337)
	.align		4
.L_337:
        /*07a8*/ 	.word	index@(_ZN5flash32flash_fwd_splitkv_combine_kernelI23Flash_fwd_kernel_traitsILi192ELi64ELi64ELi4ELb0ELb0EN7cutlass10bfloat16_tE19Flash_kernel_traitsILi192ELi64ELi64ELi4ES3_EELi8ELi3ELb0EEEvNS_16Flash_fwd_paramsE)
        /*07ac*/ 	.word	0x00000036


	//----- nvinfo : EIATTR_FRAME_SIZE
	.align		4
.L_338:
        /*07b0*/ 	.byte	0x04, 0x11
        /*07b2*/ 	.short	(.L_340 - .L_339)
	.align		4
.L_339:
        /*07b4*/ 	.word	index@($__internal_4_$__cuda_sm20_div_s64)
        /*07b8*/ 	.word	0x00000000


	//----- nvinfo : EIATTR_FRAME_SIZE
	.align		4
.L_340:
        /*07bc*/ 	.byte	0x04, 0x11
        /*07be*/ 	.short	(.L_342 - .L_341)
	.align		4
.L_341:
        /*07c0*/ 	.word	index@(_ZN5flash32flash_fwd_splitkv_combine_kernelI23Flash_fwd_kernel_traitsILi192ELi64ELi64ELi4ELb0ELb0EN7cutlass10bfloat16_tE19Flash_kernel_traitsILi192ELi64ELi64ELi4ES3_EELi8ELi3ELb0EEEvNS_16Flash_fwd_paramsE)
        /*07c4*/ 	.word	0x00000000


	//----- nvinfo : EIATTR_REGCOUNT
	.align		4
.L_342:
        /*07c8*/ 	.byte	0x04, 0x2f
        /*07ca*/ 	.short	(.L_344 - .L_343)
	.align		4
.L_343:
        /*07cc*/ 	.word	index@(_ZN5flash32flash_fwd_splitkv_combine_kernelI23Flash_fwd_kernel_traitsILi192ELi64ELi64ELi4ELb0ELb0EN7cutlass10bfloat16_tE19Flash_kernel_traitsILi192ELi64ELi64ELi4ES3_EELi8ELi4ELb0EEEvNS_16Flash_fwd_paramsE)
        /*07d0*/ 	.word	0x00000036


	//----- nvinfo : EIATTR_FRAME_SIZE
	.align		4
.L_344:
        /*07d4*/ 	.byte	0x04, 0x11
        /*07d6*/ 	.short	(.L_346 - .L_345)
	.align		4
.L_345:
        /*07d8*/ 	.word	index@($__internal_3_$__cuda_sm20_div_s64)
        /*07dc*/ 	.word	0x00000000


	//----- nvinfo : EIATTR_FRAME_SIZE
	.align		4
.L_346:
        /*07e0*/ 	.byte	0x04, 0x11
        /*07e2*/ 	.short	(.L_348 - .L_347)
	.align		4
.L_347:
        /*07e4*/ 	.word	index@(_ZN5flash32flash_fwd_splitkv_combine_kernelI23Flash_fwd_kernel_traitsILi192ELi64ELi64ELi4ELb0ELb0EN7cutlass10bfloat16_tE19Flash_kernel_traitsILi192ELi64ELi64ELi4ES3_EELi8ELi4ELb0EEEvNS_16Flash_fwd_paramsE)
        /*07e8*/ 	.word	0x00000000


	//----- nvinfo : EIATTR_REGCOUNT
	.align		4
.L_348:
        /*07ec*/ 	.byte	0x04, 0x2f
        /*07ee*/ 	.short	(.L_350 - .L_349)
	.align		4
.L_349:
        /*07f0*/ 	.word	index@(_ZN5flash32flash_fwd_splitkv_combine_kernelI23Flash_fwd_kernel_traitsILi192ELi64ELi64ELi4ELb0ELb0EN7cutlass10bfloat16_tE19Flash_kernel_traitsILi192ELi64ELi64ELi4ES3_EELi8ELi5ELb0EEEvNS_16Flash_fwd_paramsE)
        /*07f4*/ 	.word	0x0000003e


	//----- nvinfo : EIATTR_FRAME_SIZE
	.align		4
.L_350:
        /*07f8*/ 	.byte	0x04, 0x11
        /*07fa*/ 	.short	(.L_352 - .L_351)
	.align		4
.L_351:
        /*07fc*/ 	.word	index@($__internal_2_$__cuda_sm20_div_s64)
        /*0800*/ 	.word	0x00000000


	//----- nvinfo : EIATTR_FRAME_SIZE
	.align		4
.L_352:
        /*0804*/ 	.byte	0x04, 0x11
        /*0806*/ 	.short	(.L_354 - .L_353)
	.align		4
.L_353:
        /*0808*/ 	.word	index@(_ZN5flash32flash_fwd_splitkv_combine_kernelI23Flash_fwd_kernel_traitsILi192ELi64ELi64ELi4ELb0ELb0EN7cutlass10bfloat16_tE19Flash_kernel_traitsILi192ELi64ELi64ELi4ES3_EELi8ELi5ELb0EEEvNS_16Flash_fwd_paramsE)
        /*080c*/ 	.word	0x00000000


	//----- nvinfo : EIATTR_REGCOUNT
	.align		4
.L_354:
        /*0810*/ 	.byte	0x04, 0x2f
        /*0812*/ 	.short	(.L_356 - .L_355)
	.align		4
.L_355:
        /*0814*/ 	.word	index@(_ZN5flash32flash_fwd_splitkv_combine_kernelI23Flash_fwd_kernel_traitsILi192ELi64ELi64ELi4ELb0ELb0EN7cutlass10bfloat16_tE19Flash_kernel_traitsILi192ELi64ELi64ELi4ES3_EELi8ELi6ELb0EEEvNS_16Flash_fwd_paramsE)
        /*0818*/ 	.word	0x00000040


	//----- nvinfo : EIATTR_FRAME_SIZE
	.align		4
.L_356:
        /*081c*/ 	.byte	0x04, 0x11
        /*081e*/ 	.short	(.L_358 - .L_357)
	.align		4
.L_357:
        /*0820*/ 	.word	index@($__internal_1_$__cuda_sm20_div_s64)
        /*0824*/ 	.word	0x00000000


	//----- nvinfo : EIATTR_FRAME_SIZE
	.align		4
.L_358:
        /*0828*/ 	.byte	0x04, 0x11
        /*082a*/ 	.short	(.L_360 - .L_359)
	.align		4
.L_359:
        /*082c*/ 	.word	index@(_ZN5flash32flash_fwd_splitkv_combine_kernelI23Flash_fwd_kernel_traitsILi192ELi64ELi64ELi4ELb0ELb0EN7cutlass10bfloat16_tE19Flash_kernel_traitsILi192ELi64ELi64ELi4ES3_EELi8ELi6ELb0EEEvNS_16Flash_fwd_paramsE)
        /*0830*/ 	.word	0x00000000


	//----- nvinfo : EIATTR_REGCOUNT
	.align		4
.L_360:
        /*0834*/ 	.byte	0x04, 0x2f
        /*0836*/ 	.short	(.L_362 - .L_361)
	.align		4
.L_361:
        /*0838*/ 	.word	index@(_ZN5flash32flash_fwd_splitkv_combine_kernelI23Flash_fwd_kernel_traitsILi192ELi64ELi64ELi4ELb0ELb0EN7cutlass10bfloat16_tE19Flash_kernel_traitsILi192ELi64ELi64ELi4ES3_EELi8ELi7ELb0EEEvNS_16Flash_fwd_paramsE)
        /*083c*/ 	.word	0x0000003e


	//----- nvinfo : EIATTR_FRAME_SIZE
	.align		4
.L_362:
        /*0840*/ 	.byte	0x04, 0x11
        /*0842*/ 	.short	(.L_364 - .L_363)
	.align		4
.L_363:
        /*0844*/ 	.word	index@($__internal_0_$__cuda_sm20_div_s64)
        /*0848*/ 	.word	0x00000000


	//----- nvinfo : EIATTR_FRAME_SIZE
	.align		4
.L_364:
        /*084c*/ 	.byte	0x04, 0x11
        /*084e*/ 	.short	(.L_366 - .L_365)
	.align		4
.L_365:
        /*0850*/ 	.word	index@(_ZN5flash32flash_fwd_splitkv_combine_kernelI23Flash_fwd_kernel_traitsILi192ELi64ELi64ELi4ELb0ELb0EN7cutlass10bfloat16_tE19Flash_kernel_traitsILi192ELi64ELi64ELi4ES3_EELi8ELi7ELb0EEEvNS_16Flash_fwd_paramsE)
        /*0854*/ 	.word	0x00000000


	//----- nvinfo : EIATTR_MIN_STACK_SIZE
	.align		4
.L_366:
        /*0858*/ 	.byte	0x04, 0x12
        /*085a*/ 	.short	(.L_368 - .L_367)
	.align		4
.L_367:
        /*085c*/ 	.word	index@(_ZN5flash32flash_fwd_splitkv_combine_kernelI23Flash_fwd_kernel_traitsILi192ELi64ELi64ELi4ELb0ELb0EN7cutlass10bfloat16_tE19Flash_kernel_traitsILi192ELi64ELi64ELi4ES3_EELi8ELi7ELb0EEEvNS_16Flash_fwd_paramsE)
        /*0860*/ 	.word	0x00000000


	//----- nvinfo : EIATTR_MIN_STACK_SIZE
	.align		4
.L_368:
        /*0864*/ 	.byte	0x04, 0x12
        /*0866*/ 	.short	(.L_370 - .L_369)
	.align		4
.L_369:
        /*0868*/ 	.word	index@(_ZN5flash32flash_fwd_splitkv_combine_kernelI23Flash_fwd_kernel_traitsILi192ELi64ELi64ELi4ELb0ELb0EN7cutlass10bfloat16_tE19Flash_kernel_traitsILi192ELi64ELi64ELi4ES3_EELi8ELi6ELb0EEEvNS_16Flash_fwd_paramsE)
        /*086c*/ 	.word	0x00000000


	//----- nvinfo : EIATTR_MIN_STACK_SIZE
	.align		4
.L_370:
        /*0870*/ 	.byte	0x04, 0x12
        /*0872*/ 	.short	(.L_372 - .L_371)
	.align		4
.L_371:
        /*0874*/ 	.word	index@(_ZN5flash32flash_fwd_splitkv_combine_kernelI23Flash_fwd_kernel_traitsILi192ELi64ELi64ELi4ELb0ELb0EN7cutlass10bfloat16_tE19Flash_kernel_traitsILi192ELi64ELi64ELi4ES3_EELi8ELi5ELb0EEEvNS_16Flash_fwd_paramsE)
        /*0878*/ 	.word	0x00000000


	//----- nvinfo : EIATTR_MIN_STACK_SIZE
	.align		4
.L_372:
        /*087c*/ 	.byte	0x04, 0x12
        /*087e*/ 	.short	(.L_374 - .L_373)
	.align		4
.L_373:
        /*0880*/ 	.word	index@(_ZN5flash32flash_fwd_splitkv_combine_kernelI23Flash_fwd_kernel_traitsILi192ELi64ELi64ELi4ELb0ELb0EN7cutlass10bfloat16_tE19Flash_kernel_traitsILi192ELi64ELi64ELi4ES3_EELi8ELi4ELb0EEEvNS_16Flash_fwd_paramsE)
        /*0884*/ 	.word	0x00000000


	//----- nvinfo : EIATTR_MIN_STACK_SIZE
	.align		4
.L_374:
        /*0888*/ 	.byte	0x04, 0x12
        /*088a*/ 	.short	(.L_376 - .L_375)
	.align		4
.L_375:
        /*088c*/ 	.word	index@(_ZN5flash32flash_fwd_splitkv_combine_kernelI23Flash_fwd_kernel_traitsILi192ELi64ELi64ELi4ELb0ELb0EN7cutlass10bfloat16_tE19Flash_kernel_traitsILi192ELi64ELi64ELi4ES3_EELi8ELi3ELb0EEEvNS_16Flash_fwd_paramsE)
        /*0890*/ 	.word	0x00000000


	//----- nvinfo : EIATTR_MIN_STACK_SIZE
	.align		4
.L_376:
        /*0894*/ 	.byte	0x04, 0x12
        /*0896*/ 	.short	(.L_378 - .L_377)
	.align		4
.L_377:
        /*0898*/ 	.word	index@(_ZN5flash32flash_fwd_splitkv_combine_kernelI23Flash_fwd_kernel_traitsILi192ELi64ELi64ELi4ELb0ELb0EN7cutlass10bfloat16_tE19Flash_kernel_traitsILi192ELi64ELi64ELi4ES3_EELi8ELi2ELb0EEEvNS_16Flash_fwd_paramsE)
        /*089c*/ 	.word	0x00000000


	//----- nvinfo : EIATTR_MIN_STACK_SIZE
	.align		4
.L_378:
        /*08a0*/ 	.byte	0x04, 0x12
        /*08a2*/ 	.short	(.L_380 - .L_379)
	.align		4
.L_379:
        /*08a4*/ 	.word	index@(_ZN5flash32flash_fwd_splitkv_combine_kernelI23Flash_fwd_kernel_traitsILi192ELi64ELi64ELi4ELb0ELb0EN7cutlass10bfloat16_tE19Flash_kernel_traitsILi192ELi64ELi64ELi4ES3_EELi8ELi1ELb0EEEvNS_16Flash_fwd_paramsE)
        /*08a8*/ 	.word	0x00000000


	//----- nvinfo : EIATTR_MIN_STACK_SIZE
	.align		4
.L_380:
        /*08ac*/ 	.byte	0x04, 0x12
        /*08ae*/ 	.short	(.L_382 - .L_381)
	.align		4
.L_381:
        /*08b0*/ 	.word	index@(_ZN5flash32flash_fwd_splitkv_combine_kernelI23Flash_fwd_kernel_traitsILi192ELi64ELi64ELi4ELb0ELb0EN7cutlass10bfloat16_tE19Flash_kernel_traitsILi192ELi64ELi64ELi4ES3_EELi8ELi7ELb1EEEvNS_16Flash_fwd_paramsE)
        /*08b4*/ 	.word	0x00000000


	//----- nvinfo : EIATTR_MIN_STACK_SIZE
	.align		4
.L_382:
        /*08b8*/ 	.byte	0x04, 0x12
        /*08ba*/ 	.short	(.L_384 - .L_383)
	.align		4
.L_383:
        /*08bc*/ 	.word	index@(_ZN5flash32flash_fwd_splitkv_combine_kernelI23Flash_fwd_kernel_traitsILi192ELi64ELi64ELi4ELb0ELb0EN7cutlass10bfloat16_tE19Flash_kernel_traitsILi192ELi64ELi64ELi4ES3_EELi8ELi6ELb1EEEvNS_16Flash_fwd_paramsE)
        /*08c0*/ 	.word	0x00000000


	//----- nvinfo : EIATTR_MIN_STACK_SIZE
	.align		4
.L_384:
        /*08c4*/ 	.byte	0x04, 0x12
        /*08c6*/ 	.short	(.L_386 - .L_385)
	.align		4
.L_385:
        /*08c8*/ 	.word	index@(_ZN5flash32flash_fwd_splitkv_combine_kernelI23Flash_fwd_kernel_traitsILi192ELi64ELi64ELi4ELb0ELb0EN7cutlass10bfloat16_tE19Flash_kernel_traitsILi192ELi64ELi64ELi4ES3_EELi8ELi5ELb1EEEvNS_16Flash_fwd_paramsE)
        /*08cc*/ 	.word	0x00000000


	//----- nvinfo : EIATTR_MIN_STACK_SIZE
	.align		4
.L_386:
        /*08d0*/ 	.byte	0x04, 0x12
        /*08d2*/ 	.short	(.L_388 - .L_387)
	.align		4
.L_387:
        /*08d4*/ 	.word	index@(_ZN5flash32flash_fwd_splitkv_combine_kernelI23Flash_fwd_kernel_traitsILi192ELi64ELi64ELi4ELb0ELb0EN7cutlass10bfloat16_tE19Flash_kernel_traitsILi192ELi64ELi64ELi4ES3_EELi8ELi4ELb1EEEvNS_16Flash_fwd_paramsE)
        /*08d8*/ 	.word	0x00000000


	//----- nvinfo : EIATTR_MIN_STACK_SIZE
	.align		4
.L_388:
        /*08dc*/ 	.byte	0x04, 0x12
        /*08de*/ 	.short	(.L_390 - .L_389)
	.align		4
.L_389:
        /*08e0*/ 	.word	index@(_ZN5flash32flash_fwd_splitkv_combine_kernelI23Flash_fwd_kernel_traitsILi192ELi64ELi64ELi4ELb0ELb0EN7cutlass10bfloat16_tE19Flash_kernel_traitsILi192ELi64ELi64ELi4ES3_EELi8ELi3ELb1EEEvNS_16Flash_fwd_paramsE)
        /*08e4*/ 	.word	0x00000000


	//----- nvinfo : EIATTR_MIN_STACK_SIZE
	.align		4
.L_390:
        /*08e8*/ 	.byte	0x04, 0x12
        /*08ea*/ 	.short	(.L_392 - .L_391)
	.align		4
.L_391:
        /*08ec*/ 	.word	index@(_ZN5flash32flash_fwd_splitkv_combine_kernelI23Flash_fwd_kernel_traitsILi192ELi64ELi64ELi4ELb0ELb0EN7cutlass10bfloat16_tE19Flash_kernel_traitsILi192ELi64ELi64ELi4ES3_EELi8ELi2ELb1EEEvNS_16Flash_fwd_paramsE)
        /*08f0*/ 	.word	0x00000000


	//----- nvinfo : EIATTR_MIN_STACK_SIZE
	.align		4
.L_392:
        /*08f4*/ 	.byte	0x04, 0x12
        /*08f6*/ 	.short	(.L_394 - .L_393)
	.align		4
.L_393:
        /*08f8*/ 	.word	index@(_ZN5flash32flash_fwd_splitkv_combine_kernelI23Flash_fwd_kernel_traitsILi192ELi64ELi64ELi4ELb0ELb0EN7cutlass10bfloat16_tE19Flash_kernel_traitsILi192ELi64ELi64ELi4ES3_EELi8ELi1ELb1EEEvNS_16Flash_fwd_paramsE)
        /*08fc*/ 	.word	0x00000000


	//----- nvinfo : EIATTR_MIN_STACK_SIZE
	.align		4
.L_394:
        /*0900*/ 	.byte	0x04, 0x12
        /*0902*/ 	.short	(.L_396 - .L_395)
	.align		4
.L_395:
        /*0904*/ 	.word	index@(_ZN5flash24flash_fwd_splitkv_kernelI23Flash_fwd_kernel_traitsILi192ELi64ELi64ELi4ELb0ELb0EN7cutlass10bfloat16_tE19Flash_kernel_traitsILi192ELi64ELi64ELi4ES3_EELb0ELb0ELb0ELb0ELb0ELb0ELb0ELb0EEEvNS_16Flash_fwd_paramsE)
        /*0908*/ 	.word	0x00000000


	//----- nvinfo : EIATTR_MIN_STACK_SIZE
	.align		4
.L_396:
        /*090c*/ 	.byte	0x04, 0x12
        /*090e*/ 	.short	(.L_398 - .L_397)
	.align		4
.L_397:
        /*0910*/ 	.word	index@(_ZN5flash24flash_fwd_splitkv_kernelI23Flash_fwd_kernel_traitsILi192ELi64ELi64ELi4ELb0ELb0EN7cutlass10bfloat16_tE19Flash_kernel_traitsILi192ELi64ELi64ELi4ES3_EELb0ELb0ELb0ELb0ELb0ELb1ELb0ELb0EEEvNS_16Flash_fwd_paramsE)
        /*0914*/ 	.word	0x00000000


	//----- nvinfo : EIATTR_MIN_STACK_SIZE
	.align		4
.L_398:
        /*0918*/ 	.byte	0x04, 0x12
        /*091a*/ 	.short	(.L_400 - .L_399)
	.align		4
.L_399:
        /*091c*/ 	.word	index@(_ZN5flash24flash_fwd_splitkv_kernelI23Flash_fwd_kernel_traitsILi192ELi64ELi64ELi4ELb0ELb0EN7cutlass10bfloat16_tE19Flash_kernel_traitsILi192ELi64ELi64ELi4ES3_EELb0ELb0ELb0ELb0ELb0ELb0ELb0ELb1EEEvNS_16Flash_fwd_paramsE)
        /*0920*/ 	.word	0x00000000


	//----- nvinfo : EIATTR_MIN_STACK_SIZE
	.align		4
.L_400:
        /*0924*/ 	.byte	0x04, 0x12
        /*0926*/ 	.short	(.L_402 - .L_401)
	.align		4
.L_401:
        /*0928*/ 	.word	index@(_ZN5flash24flash_fwd_splitkv_kernelI23Flash_fwd_kernel_traitsILi192ELi64ELi64ELi4ELb0ELb0EN7cutlass10bfloat16_tE19Flash_kernel_traitsILi192ELi64ELi64ELi4ES3_EELb0ELb0ELb0ELb0ELb0ELb1ELb0ELb1EEEvNS_16Flash_fwd_paramsE)
        /*092c*/ 	.word	0x00000000


	//----- nvinfo : EIATTR_MIN_STACK_SIZE
	.align		4
.L_402:
        /*0930*/ 	.byte	0x04, 0x12
        /*0932*/ 	.short	(.L_404 - .L_403)
	.align		4
.L_403:
        /*0934*/ 	.word	index@(_ZN5flash24flash_fwd_splitkv_kernelI23Flash_fwd_kernel_traitsILi192ELi64ELi64ELi4ELb0ELb0EN7cutlass10bfloat16_tE19Flash_kernel_traitsILi192ELi64ELi64ELi4ES3_EELb0ELb0ELb0ELb0ELb0ELb0ELb1ELb0EEEvNS_16Flash_fwd_paramsE)
        /*0938*/ 	.word	0x00000000


	//----- nvinfo : EIATTR_MIN_STACK_SIZE
	.align		4
.L_404:
        /*093c*/ 	.byte	0x04, 0x12
        /*093e*/ 	.short	(.L_406 - .L_405)
	.align		4
.L_405:
        /*0940*/ 	.word	index@(_ZN5flash24flash_fwd_splitkv_kernelI23Flash_fwd_kernel_traitsILi192ELi64ELi64ELi4ELb0ELb0EN7cutlass10bfloat16_tE19Flash_kernel_traitsILi192ELi64ELi64ELi4ES3_EELb0ELb0ELb0ELb0ELb0ELb1ELb1ELb0EEEvNS_16Flash_fwd_paramsE)
        /*0944*/ 	.word	0x00000000


	//----- nvinfo : EIATTR_MIN_STACK_SIZE
	.align		4
.L_406:
        /*0948*/ 	.byte	0x04, 0x12
        /*094a*/ 	.short	(.L_408 - .L_407)
	.align		4
.L_407:
        /*094c*/ 	.word	index@(_ZN5flash24flash_fwd_splitkv_kernelI23Flash_fwd_kernel_traitsILi192ELi64ELi64ELi4ELb0ELb0EN7cutlass10bfloat16_tE19Flash_kernel_traitsILi192ELi64ELi64ELi4ES3_EELb0ELb0ELb0ELb0ELb0ELb0ELb1ELb1EEEvNS_16Flash_fwd_paramsE)
        /*0950*/ 	.word	0x00000000


	//----- nvinfo : EIATTR_MIN_STACK_SIZE
	.align		4
.L_408:
        /*0954*/ 	.byte	0x04, 0x12
        /*0956*/ 	.short	(.L_410 - .L_409)
	.align		4
.L_409:
        /*0958*/ 	.word	index@(_ZN5flash24flash_fwd_splitkv_kernelI23Flash_fwd_kernel_traitsILi192ELi64ELi64ELi4ELb0ELb0EN7cutlass10bfloat16_tE19Flash_kernel_traitsILi192ELi64ELi64ELi4ES3_EELb0ELb0ELb0ELb0ELb0ELb1ELb1ELb1EEEvNS_16Flash_fwd_paramsE)
        /*095c*/ 	.word	0x00000000


	//----- nvinfo : EIATTR_MIN_STACK_SIZE
	.align		4
.L_410:
        /*0960*/ 	.byte	0x04, 0x12
        /*0962*/ 	.short	(.L_412 - .L_411)
	.align		4
.L_411:
        /*0964*/ 	.word	index@(_ZN5flash24flash_fwd_splitkv_kernelI23Flash_fwd_kernel_traitsILi192ELi64ELi64ELi4ELb0ELb0EN7cutlass10bfloat16_tE19Flash_kernel_traitsILi192ELi64ELi64ELi4ES3_EELb0ELb1ELb0ELb0ELb0ELb0ELb0ELb0EEEvNS_16Flash_fwd_paramsE)
        /*0968*/ 	.word	0x00000000


	//----- nvinfo : EIATTR_MIN_STACK_SIZE
	.align		4
.L_412:
        /*096c*/ 	.byte	0x04, 0x12
        /*096e*/ 	.short	(.L_414 - .L_413)
	.align		4
.L_413:
        /*0970*/ 	.word	index@(_ZN5flash24flash_fwd_splitkv_kernelI23Flash_fwd_kernel_traitsILi192ELi64ELi64ELi4ELb0ELb0EN7cutlass10bfloat16_tE19Flash_kernel_traitsILi192ELi64ELi64ELi4ES3_EELb0ELb1ELb0ELb0ELb0ELb1ELb0ELb0EEEvNS_16Flash_fwd_paramsE)
        /*0974*/ 	.word	0x00000000


	//----- nvinfo : EIATTR_MIN_STACK_SIZE
	.align		4
.L_414:
        /*0978*/ 	.byte	0x04, 0x12
        /*097a*/ 	.short	(.L_416 - .L_415)
	.align		4
.L_415:
        /*097c*/ 	.word	index@(_ZN5flash24flash_fwd_splitkv_kernelI23Flash_fwd_kernel_traitsILi192ELi64ELi64ELi4ELb0ELb0EN7cutlass10bfloat16_tE19Flash_kernel_traitsILi192ELi64ELi64ELi4ES3_EELb0ELb1ELb0ELb0ELb0ELb0ELb0ELb1EEEvNS_16Flash_fwd_paramsE)
        /*0980*/ 	.word	0x00000000


	//----- nvinfo : EIATTR_MIN_STACK_SIZE
	.align		4
.L_416:
        /*0984*/ 	.byte	0x04, 0x12
        /*0986*/ 	.short	(.L_418 - .L_417)
	.align		4
.L_417:
        /*0988*/ 	.word	index@(_ZN5flash24flash_fwd_splitkv_kernelI23Flash_fwd_kernel_traitsILi192ELi64ELi64ELi4ELb0ELb0EN7cutlass10bfloat16_tE19Flash_kernel_traitsILi192ELi64ELi64ELi4ES3_EELb0ELb1ELb0ELb0ELb0ELb1ELb0ELb1EEEvNS_16Flash_fwd_paramsE)
        /*098c*/ 	.word	0x00000000


	//----- nvinfo : EIATTR_MIN_STACK_SIZE
	.align		4
.L_418:
        /*0990*/ 	.byte	0x04, 0x12
        /*0992*/ 	.short	(.L_420 - .L_419)
	.align		4
.L_419:
        /*0994*/ 	.word	index@(_ZN5flash24flash_fwd_splitkv_kernelI23Flash_fwd_kernel_traitsILi192ELi64ELi64ELi4ELb0ELb0EN7cutlass10bfloat16_tE19Flash_kernel_traitsILi192ELi64ELi64ELi4ES3_EELb0ELb1ELb0ELb0ELb0ELb0ELb1ELb0EEEvNS_16Flash_fwd_paramsE)
        /*0998*/ 	.word	0x00000000


	//----- nvinfo : EIATTR_MIN_STACK_SIZE
	.align		4
.L_420:
        /*099c*/ 	.byte	0x04, 0x12
        /*099e*/ 	.short	(.L_422 - .L_421)
	.align		4
.L_421:
        /*09a0*/ 	.word	index@(_ZN5flash24flash_fwd_splitkv_kernelI23Flash_fwd_kernel_traitsILi192ELi64ELi64ELi4ELb0ELb0EN7cutlass10bfloat16_tE19Flash_kernel_traitsILi192ELi64ELi64ELi4ES3_EELb0ELb1ELb0ELb0ELb0ELb1ELb1ELb0EEEvNS_16Flash_fwd_paramsE)
        /*09a4*/ 	.word	0x00000000


	//----- nvinfo : EIATTR_MIN_STACK_SIZE
	.align		4
.L_422:
        /*09a8*/ 	.byte	0x04, 0x12
        /*09aa*/ 	.short	(.L_424 - .L_423)
	.align		4
.L_423:
        /*09ac*/ 	.word	index@(_ZN5flash24flash_fwd_splitkv_kernelI23Flash_fwd_kernel_traitsILi192ELi64ELi64ELi4ELb0ELb0EN7cutlass10bfloat16_tE19Flash_kernel_traitsILi192ELi64ELi64ELi4ES3_EELb0ELb1ELb0ELb0ELb0ELb0ELb1ELb1EEEvNS_16Flash_fwd_paramsE)
        /*09b0*/ 	.word	0x00000000


	//----- nvinfo : EIATTR_MIN_STACK_SIZE
	.align		4
.L_424:
        /*09b4*/ 	.byte	0x04, 0x12
        /*09b6*/ 	.short	(.L_426 - .L_425)
	.align		4
.L_425:
        /*09b8*/ 	.word	index@(_ZN5flash24flash_fwd_splitkv_kernelI23Flash_fwd_kernel_traitsILi192ELi64ELi64ELi4ELb0ELb0EN7cutlass10bfloat16_tE19Flash_kernel_traitsILi192ELi64ELi64ELi4ES3_EELb0ELb1ELb0ELb0ELb0ELb1ELb1ELb1EEEvNS_16Flash_fwd_paramsE)
        /*09bc*/ 	.word	0x00000000


	//----- nvinfo : EIATTR_MIN_STACK_SIZE
	.align		4
.L_426:
        /*09c0*/ 	.byte	0x04, 0x12
        /*09c2*/ 	.short	(.L_428 - .L_427)
	.align		4
.L_427:
        /*09c4*/ 	.word	index@(_ZN5flash24flash_fwd_splitkv_kernelI23Flash_fwd_kernel_traitsILi192ELi64ELi64ELi4ELb0ELb0EN7cutlass10bfloat16_tE19Flash_kernel_traitsILi192ELi64ELi64ELi4ES3_EELb0ELb0ELb0ELb0ELb1ELb0ELb0ELb0EEEvNS_16Flash_fwd_paramsE)
        /*09c8*/ 	.word	0x00000000


	//----- nvinfo : EIATTR_MIN_STACK_SIZE
	.align		4
.L_428:
        /*09cc*/ 	.byte	0x04, 0x12
        /*09ce*/ 	.short	(.L_430 - .L_429)
	.align		4
.L_429:
        /*09d0*/ 	.word	index@(_ZN5flash24flash_fwd_splitkv_kernelI23Flash_fwd_kernel_traitsILi192ELi64ELi64ELi4ELb0ELb0EN7cutlass10bfloat16_tE19Flash_kernel_traitsILi192ELi64ELi64ELi4ES3_EELb0ELb0ELb0ELb0ELb1ELb1ELb0ELb0EEEvNS_16Flash_fwd_paramsE)
        /*09d4*/ 	.word	0x00000000


	//----- nvinfo : EIATTR_MIN_STACK_SIZE
	.align		4
.L_430:
        /*09d8*/ 	.byte	0x04, 0x12
        /*09da*/ 	.short	(.L_432 - .L_431)
	.align		4
.L_431:
        /*09dc*/ 	.word	index@(_ZN5flash24flash_fwd_splitkv_kernelI23Flash_fwd_kernel_traitsILi192ELi64ELi64ELi4ELb0ELb0EN7cutlass10bfloat16_tE19Flash_kernel_traitsILi192ELi64ELi64ELi4ES3_EELb0ELb0ELb1ELb0ELb0ELb0ELb0ELb0EEEvNS_16Flash_fwd_paramsE)
        /*09e0*/ 	.word	0x00000000


	//----- nvinfo : EIATTR_MIN_STACK_SIZE
	.align		4
.L_432:
        /*09e4*/ 	.byte	0x04, 0x12
        /*09e6*/ 	.short	(.L_434 - .L_433)
	.align		4
.L_433:
        /*09e8*/ 	.word	index@(_ZN5flash24flash_fwd_splitkv_kernelI23Flash_fwd_kernel_traitsILi192ELi64ELi64ELi4ELb0ELb0EN7cutlass10bfloat16_tE19Flash_kernel_traitsILi192ELi64ELi64ELi4ES3_EELb0ELb0ELb1ELb0ELb0ELb1ELb0ELb0EEEvNS_16Flash_fwd_paramsE)
        /*09ec*/ 	.word	0x00000000


	//----- nvinfo : EIATTR_MIN_STACK_SIZE
	.align		4
.L_434:
        /*09f0*/ 	.byte	0x04, 0x12
        /*09f2*/ 	.short	(.L_436 - .L_435)
	.align		4
.L_435:
        /*09f4*/ 	.word	index@(_ZN5flash24flash_fwd_splitkv_kernelI23Flash_fwd_kernel_traitsILi192ELi64ELi64ELi4ELb0ELb0EN7cutlass10bfloat16_tE19Flash_kernel_traitsILi192ELi64ELi64ELi4ES3_EELb0ELb0ELb0ELb0ELb1ELb0ELb0ELb1EEEvNS_16Flash_fwd_paramsE)
        /*09f8*/ 	.word	0x00000000


	//----- nvinfo : EIATTR_MIN_STACK_SIZE
	.align		4
.L_436:
        /*09fc*/ 	.byte	0x04, 0x12
        /*09fe*/ 	.short	(.L_438 - .L_437)
	.align		4
.L_437:
        /*0a00*/ 	.word	index@(_ZN5flash24flash_fwd_splitkv_kernelI23Flash_fwd_kernel_traitsILi192ELi64ELi64ELi4ELb0ELb0EN7cutlass10bfloat16_tE19Flash_kernel_traitsILi192ELi64ELi64ELi4ES3_EELb0ELb0ELb0ELb0ELb1ELb1ELb0ELb1EEEvNS_16Flash_fwd_paramsE)
        /*0a04*/ 	.word	0x00000000


	//----- nvinfo : EIATTR_MIN_STACK_SIZE
	.align		4
.L_438:
        /*0a08*/ 	.byte	0x04, 0x12
        /*0a0a*/ 	.short	(.L_440 - .L_439)
	.align		4
.L_439:
        /*0a0c*/ 	.word	index@(_ZN5flash24flash_fwd_splitkv_kernelI23Flash_fwd_kernel_traitsILi192ELi64ELi64ELi4ELb0ELb0EN7cutlass10bfloat16_tE19Flash_kernel_traitsILi192ELi64ELi64ELi4ES3_EELb0ELb0ELb1ELb0ELb0ELb0ELb0ELb1EEEvNS_16Flash_fwd_paramsE)
        /*0a10*/ 	.word	0x00000000


	//----- nvinfo : EIATTR_MIN_STACK_SIZE
	.align		4
.L_440:
        /*0a14*/ 	.byte	0x04, 0x12
        /*0a16*/ 	.short	(.L_442 - .L_441)
	.align		4
.L_441:
        /*0a18*/ 	.word	index@(_ZN5flash24flash_fwd_splitkv_kernelI23Flash_fwd_kernel_traitsILi192ELi64ELi64ELi4ELb0ELb0EN7cutlass10bfloat16_tE19Flash_kernel_traitsILi192ELi64ELi64ELi4ES3_EELb0ELb0ELb1ELb0ELb0ELb1ELb0ELb1EEEvNS_16Flash_fwd_paramsE)
        /*0a1c*/ 	.word	0x00000000


	//----- nvinfo : EIATTR_MIN_STACK_SIZE
	.align		4
.L_442:
        /*0a20*/ 	.byte	0x04, 0x12
        /*0a22*/ 	.short	(.L_444 - .L_443)
	.align		4
.L_443:
        /*0a24*/ 	.word	index@(_ZN5flash24flash_fwd_splitkv_kernelI23Flash_fwd_kernel_traitsILi192ELi64ELi64ELi4ELb0ELb0EN7cutlass10bfloat16_tE19Flash_kernel_traitsILi192ELi64ELi64ELi4ES3_EELb0ELb0ELb0ELb0ELb1ELb0ELb1ELb0EEEvNS_16Flash_fwd_paramsE)
        /*0a28*/ 	.word	0x00000000


	//----- nvinfo : EIATTR_MIN_STACK_SIZE
	.align		4
.L_444:
        /*0a2c*/ 	.byte	0x04, 0x12
        /*0a2e*/ 	.short	(.L_446 - .L_445)
	.align		4
.L_445:
        /*0a30*/ 	.word	index@(_ZN5flash24flash_fwd_splitkv_kernelI23Flash_fwd_kernel_traitsILi192ELi64ELi64ELi4ELb0ELb0EN7cutlass10bfloat16_tE19Flash_kernel_traitsILi192ELi64ELi64ELi4ES3_EELb0ELb0ELb0ELb0ELb1ELb1ELb1ELb0EEEvNS_16Flash_fwd_paramsE)
        /*0a34*/ 	.word	0x00000000


	//----- nvinfo : EIATTR_MIN_STACK_SIZE
	.align		4
.L_446:
        /*0a38*/ 	.byte	0x04, 0x12
        /*0a3a*/ 	.short	(.L_448 - .L_447)
	.align		4
.L_447:
        /*0a3c*/ 	.word	index@(_ZN5flash24flash_fwd_splitkv_kernelI23Flash_fwd_kernel_traitsILi192ELi64ELi64ELi4ELb0ELb0EN7cutlass10bfloat16_tE19Flash_kernel_traitsILi192ELi64ELi64ELi4ES3_EELb0ELb0ELb1ELb0ELb0ELb0ELb1ELb0EEEvNS_16Flash_fwd_paramsE)
        /*0a40*/ 	.word	0x00000000


	//----- nvinfo : EIATTR_MIN_STACK_SIZE
	.align		4
.L_448:
        /*0a44*/ 	.byte	0x04, 0x12
        /*0a46*/ 	.short	(.L_450 - .L_449)
	.align		4
.L_449:
        /*0a48*/ 	.word	index@(_ZN5flash24flash_fwd_splitkv_kernelI23Flash_fwd_kernel_traitsILi192ELi64ELi64ELi4ELb0ELb0EN7cutlass10bfloat16_tE19Flash_kernel_traitsILi192ELi64ELi64ELi4ES3_EELb0ELb0ELb1ELb0ELb0ELb1ELb1ELb0EEEvNS_16Flash_fwd_paramsE)
        /*0a4c*/ 	.word	0x00000000


	//----- nvinfo : EIATTR_MIN_STACK_SIZE
	.align		4
.L_450:
        /*0a50*/ 	.byte	0x04, 0x12
        /*0a52*/ 	.short	(.L_452 - .L_451)
	.align		4
.L_451:
        /*0a54*/ 	.word	index@(_ZN5flash24flash_fwd_splitkv_kernelI23Flash_fwd_kernel_traitsILi192ELi64ELi64ELi4ELb0ELb0EN7cutlass10bfloat16_tE19Flash_kernel_traitsILi192ELi64ELi64ELi4ES3_EELb0ELb0ELb0ELb0ELb1ELb0ELb1ELb1EEEvNS_16Flash_fwd_paramsE)
        /*0a58*/ 	.word	0x00000000


	//----- nvinfo : EIATTR_MIN_STACK_SIZE
	.align		4
.L_452:
        /*0a5c*/ 	.byte	0x04, 0x12
        /*0a5e*/ 	.short	(.L_454 - .L_453)
	.align		4
.L_453:
        /*0a60*/ 	.word	index@(_ZN5flash24flash_fwd_splitkv_kernelI23Flash_fwd_kernel_traitsILi192ELi64ELi64ELi4ELb0ELb0EN7cutlass10bfloat16_tE19Flash_kernel_traitsILi192ELi64ELi64ELi4ES3_EELb0ELb0ELb0ELb0ELb1ELb1ELb1ELb1EEEvNS_16Flash_fwd_paramsE)
        /*0a64*/ 	.word	0x00000000


	//----- nvinfo : EIATTR_MIN_STACK_SIZE
	.align		4
.L_454:
        /*0a68*/ 	.byte	0x04, 0x12
        /*0a6a*/ 	.short	(.L_456 - .L_455)
	.align		4
.L_455:
        /*0a6c*/ 	.word	index@(_ZN5flash24flash_fwd_splitkv_kernelI23Flash_fwd_kernel_traitsILi192ELi64ELi64ELi4ELb0ELb0EN7cutlass10bfloat16_tE19Flash_kernel_traitsILi192ELi64ELi64ELi4ES3_EELb0ELb0ELb1ELb0ELb0ELb0ELb1ELb1EEEvNS_16Flash_fwd_paramsE)
        /*0a70*/ 	.word	0x00000000


	//----- nvinfo : EIATTR_MIN_STACK_SIZE
	.align		4
.L_456:
        /*0a74*/ 	.byte	0x04, 0x12
        /*0a76*/ 	.short	(.L_458 - .L_457)
	.align		4
.L_457:
        /*0a78*/ 	.word	index@(_ZN5flash24flash_fwd_splitkv_kernelI23Flash_fwd_kernel_traitsILi192ELi64ELi64ELi4ELb0ELb0EN7cutlass10bfloat16_tE19Flash_kernel_traitsILi192ELi64ELi64ELi4ES3_EELb0ELb0ELb1ELb0ELb0ELb1ELb1ELb1EEEvNS_16Flash_fwd_paramsE)
        /*0a7c*/ 	.word	0x00000000


	//----- nvinfo : EIATTR_MIN_STACK_SIZE
	.align		4
.L_458:
        /*0a80*/ 	.byte	0x04, 0x12
        /*0a82*/ 	.short	(.L_460 - .L_459)
	.align		4
.L_459:
        /*0a84*/ 	.word	index@(_ZN5flash24flash_fwd_splitkv_kernelI23Flash_fwd_kernel_traitsILi192ELi64ELi64ELi4ELb0ELb0EN7cutlass10bfloat16_tE19Flash_kernel_traitsILi192ELi64ELi64ELi4ES3_EELb0ELb1ELb0ELb0ELb1ELb0ELb0ELb0EEEvNS_16Flash_fwd_paramsE)
        /*0a88*/ 	.word	0x00000000


	//----- nvinfo : EIATTR_MIN_STACK_SIZE
	.align		4
.L_460:
        /*0a8c*/ 	.byte	0x04, 0x12
        /*0a8e*/ 	.short	(.L_462 - .L_461)
	.align		4
.L_461:
        /*0a90*/ 	.word	index@(_ZN5flash24flash_fwd_splitkv_kernelI23Flash_fwd_kernel_traitsILi192ELi64ELi64ELi4ELb0ELb0EN7cutlass10bfloat16_tE19Flash_kernel_traitsILi192ELi64ELi64ELi4ES3_EELb0ELb1ELb0ELb0ELb1ELb1ELb0ELb0EEEvNS_16Flash_fwd_paramsE)
        /*0a94*/ 	.word	0x00000000


	//----- nvinfo : EIATTR_MIN_STACK_SIZE
	.align		4
.L_462:
        /*0a98*/ 	.byte	0x04, 0x12
        /*0a9a*/ 	.short	(.L_464 - .L_463)
	.align		4
.L_463:
        /*0a9c*/ 	.word	index@(_ZN5flash24flash_fwd_splitkv_kernelI23Flash_fwd_kernel_traitsILi192ELi64ELi64ELi4ELb0ELb0EN7cutlass10bfloat16_tE19Flash_kernel_traitsILi192ELi64ELi64ELi4ES3_EELb0ELb1ELb1ELb0ELb0ELb0ELb0ELb0EEEvNS_16Flash_fwd_paramsE)
        /*0aa0*/ 	.word	0x00000000


	//----- nvinfo : EIATTR_MIN_STACK_SIZE
	.align		4
.L_464:
        /*0aa4*/ 	.byte	0x04, 0x12
        /*0aa6*/ 	.short	(.L_466 - .L_465)
	.align		4
.L_465:
        /*0aa8*/ 	.word	index@(_ZN5flash24flash_fwd_splitkv_kernelI23Flash_fwd_kernel_traitsILi192ELi64ELi64ELi4ELb0ELb0EN7cutlass10bfloat16_tE19Flash_kernel_traitsILi192ELi64ELi64ELi4ES3_EELb0ELb1ELb1ELb0ELb0ELb1ELb0ELb0EEEvNS_16Flash_fwd_paramsE)
        /*0aac*/ 	.word	0x00000000


	//----- nvinfo : EIATTR_MIN_STACK_SIZE
	.align		4
.L_466:
        /*0ab0*/ 	.byte	0x04, 0x12
        /*0ab2*/ 	.short	(.L_468 - .L_467)
	.align		4
.L_467:
        /*0ab4*/ 	.word	index@(_ZN5flash24flash_fwd_splitkv_kernelI23Flash_fwd_kernel_traitsILi192ELi64ELi64ELi4ELb0ELb0EN7cutlass10bfloat16_tE19Flash_kernel_traitsILi192ELi64ELi64ELi4ES3_EELb0ELb1ELb0ELb0ELb1ELb0ELb0ELb1EEEvNS_16Flash_fwd_paramsE)
        /*0ab8*/ 	.word	0x00000000


	//----- nvinfo : EIATTR_MIN_STACK_SIZE
	.align		4
.L_468:
        /*0abc*/ 	.byte	0x04, 0x12
        /*0abe*/ 	.short	(.L_470 - .L_469)
	.align		4
.L_469:
        /*0ac0*/ 	.word	index@(_ZN5flash24flash_fwd_splitkv_kernelI23Flash_fwd_kernel_traitsILi192ELi64ELi64ELi4ELb0ELb0EN7cutlass10bfloat16_tE19Flash_kernel_traitsILi192ELi64ELi64ELi4ES3_EELb0ELb1ELb0ELb0ELb1ELb1ELb0ELb1EEEvNS_16Flash_fwd_paramsE)
        /*0ac4*/ 	.word	0x00000000


	//----- nvinfo : EIATTR_MIN_STACK_SIZE
	.align		4
.L_470:
        /*0ac8*/ 	.byte	0x04, 0x12
        /*0aca*/ 	.short	(.L_472 - .L_471)
	.align		4
.L_471:
        /*0acc*/ 	.word	index@(_ZN5flash24flash_fwd_splitkv_kernelI23Flash_fwd_kernel_traitsILi192ELi64ELi64ELi4ELb0ELb0EN7cutlass10bfloat16_tE19Flash_kernel_traitsILi192ELi64ELi64ELi4ES3_EELb0ELb1ELb1ELb0ELb0ELb0ELb0ELb1EEEvNS_16Flash_fwd_paramsE)
        /*0ad0*/ 	.word	0x00000000


	//----- nvinfo : EIATTR_MIN_STACK_SIZE
	.align		4
.L_472:
        /*0ad4*/ 	.byte	0x04, 0x12
        /*0ad6*/ 	.short	(.L_474 - .L_473)
	.align		4
.L_473:
        /*0ad8*/ 	.word	index@(_ZN5flash24flash_fwd_splitkv_kernelI23Flash_fwd_kernel_traitsILi192ELi64ELi64ELi4ELb0ELb0EN7cutlass10bfloat16_tE19Flash_kernel_traitsILi192ELi64ELi64ELi4ES3_EELb0ELb1ELb1ELb0ELb0ELb1ELb0ELb1EEEvNS_16Flash_fwd_paramsE)
        /*0adc*/ 	.word	0x00000000


	//----- nvinfo : EIATTR_MIN_STACK_SIZE
	.align		4
.L_474:
        /*0ae0*/ 	.byte	0x04, 0x12
        /*0ae2*/ 	.short	(.L_476 - .L_475)
	.align		4
.L_475:
        /*0ae4*/ 	.word	index@(_ZN5flash24flash_fwd_splitkv_kernelI23Flash_fwd_kernel_traitsILi192ELi64ELi64ELi4ELb0ELb0EN7cutlass10bfloat16_tE19Flash_kernel_traitsILi192ELi64ELi64ELi4ES3_EELb0ELb1ELb0ELb0ELb1ELb0ELb1ELb0EEEvNS_16Flash_fwd_paramsE)
        /*0ae8*/ 	.word	0x00000000


	//----- nvinfo : EIATTR_MIN_STACK_SIZE
	.align		4
.L_476:
        /*0aec*/ 	.byte	0x04, 0x12
        /*0aee*/ 	.short	(.L_478 - .L_477)
	.align		4
.L_477:
        /*0af0*/ 	.word	index@(_ZN5flash24flash_fwd_splitkv_kernelI23Flash_fwd_kernel_traitsILi192ELi64ELi64ELi4ELb0ELb0EN7cutlass10bfloat16_tE19Flash_kernel_traitsILi192ELi64ELi64ELi4ES3_EELb0ELb1ELb0ELb0ELb1ELb1ELb1ELb0EEEvNS_16Flash_fwd_paramsE)
        /*0af4*/ 	.word	0x00000000


	//----- nvinfo : EIATTR_MIN_STACK_SIZE
	.align		4
.L_478:
        /*0af8*/ 	.byte	0x04, 0x12
        /*0afa*/ 	.short	(.L_480 - .L_479)
	.align		4
.L_479:
        /*0afc*/ 	.word	index@(_ZN5flash24flash_fwd_splitkv_kernelI23Flash_fwd_kernel_traitsILi192ELi64ELi64ELi4ELb0ELb0EN7cutlass10bfloat16_tE19Flash_kernel_traitsILi192ELi64ELi64ELi4ES3_EELb0ELb1ELb1ELb0ELb0ELb0ELb1ELb0EEEvNS_16Flash_fwd_paramsE)
        /*0b00*/ 	.word	0x00000000


	//----- nvinfo : EIATTR_MIN_STACK_SIZE
	.align		4
.L_480:
        /*0b04*/ 	.byte	0x04, 0x12
        /*0b06*/ 	.short	(.L_482 - .L_481)
	.align		4
.L_481:
        /*0b08*/ 	.word	index@(_ZN5flash24flash_fwd_splitkv_kernelI23Flash_fwd_kernel_traitsILi192ELi64ELi64ELi4ELb0ELb0EN7cutlass10bfloat16_tE19Flash_kernel_traitsILi192ELi64ELi64ELi4ES3_EELb0ELb1ELb1ELb0ELb0ELb1ELb1ELb0EEEvNS_16Flash_fwd_paramsE)
        /*0b0c*/ 	.word	0x00000000


	//----- nvinfo : EIATTR_MIN_STACK_SIZE
	.align		4
.L_482:
        /*0b10*/ 	.byte	0x04, 0x12
        /*0b12*/ 	.short	(.L_484 - .L_483)
	.align		4
.L_483:
        /*0b14*/ 	.word	index@(_ZN5flash24flash_fwd_splitkv_kernelI23Flash_fwd_kernel_traitsILi192ELi64ELi64ELi4ELb0ELb0EN7cutlass10bfloat16_tE19Flash_kernel_traitsILi192ELi64ELi64ELi4ES3_EELb0ELb1ELb0ELb0ELb1ELb0ELb1ELb1EEEvNS_16Flash_fwd_paramsE)
        /*0b18*/ 	.word	0x00000000


	//----- nvinfo : EIATTR_MIN_STACK_SIZE
	.align		4
.L_484:
        /*0b1c*/ 	.byte	0x04, 0x12
        /*0b1e*/ 	.short	(.L_486 - .L_485)
	.align		4
.L_485:
        /*0b20*/ 	.word	index@(_ZN5flash24flash_fwd_splitkv_kernelI23Flash_fwd_kernel_traitsILi192ELi64ELi64ELi4ELb0ELb0EN7cutlass10bfloat16_tE19Flash_kernel_traitsILi192ELi64ELi64ELi4ES3_EELb0ELb1ELb0ELb0ELb1ELb1ELb1ELb1EEEvNS_16Flash_fwd_paramsE)
        /*0b24*/ 	.word	0x00000000


	//----- nvinfo : EIATTR_MIN_STACK_SIZE
	.align		4
.L_486:
        /*0b28*/ 	.byte	0x04, 0x12
        /*0b2a*/ 	.short	(.L_488 - .L_487)
	.align		4
.L_487:
        /*0b2c*/ 	.word	index@(_ZN5flash24flash_fwd_splitkv_kernelI23Flash_fwd_kernel_traitsILi192ELi64ELi64ELi4ELb0ELb0EN7cutlass10bfloat16_tE19Flash_kernel_traitsILi192ELi64ELi64ELi4ES3_EELb0ELb1ELb1ELb0ELb0ELb0ELb1ELb1EEEvNS_16Flash_fwd_paramsE)
        /*0b30*/ 	.word	0x00000000


	//----- nvinfo : EIATTR_MIN_STACK_SIZE
	.align		4
.L_488:
        /*0b34*/ 	.byte	0x04, 0x12
        /*0b36*/ 	.short	(.L_490 - .L_489)
	.align		4
.L_489:
        /*0b38*/ 	.word	index@(_ZN5flash24flash_fwd_splitkv_kernelI23Flash_fwd_kernel_traitsILi192ELi64ELi64ELi4ELb0ELb0EN7cutlass10bfloat16_tE19Flash_kernel_traitsILi192ELi64ELi64ELi4ES3_EELb0ELb1ELb1ELb0ELb0ELb1ELb1ELb1EEEvNS_16Flash_fwd_paramsE)
        /*0b3c*/ 	.word	0x00000000
.L_490:


//--------------------- .nv.info._ZN5flash32flash_fwd_splitkv_combine_kernelI23Flash_fwd_kernel_traitsILi192ELi64ELi64ELi4ELb0ELb0EN7cutlass10bfloat16_tE19Flash_kernel_traitsILi192ELi64ELi64ELi4ES3_EELi8ELi7ELb0EEEvNS_16Flash_fwd_paramsE --------------------------
	.section	.nv.info._ZN5flash32flash_fwd_splitkv_combine_kernelI23Flash_fwd_kernel_traitsILi192ELi64ELi64ELi4ELb0ELb0EN7cutlass10bfloat16_tE19Flash_kernel_traitsILi192ELi64ELi64ELi4ES3_EELi8ELi7ELb0EEEvNS_16Flash_fwd_paramsE,"",@"SHT_CUDA_INFO"
	.sectionflags	@""
	.align	4


	//----- nvinfo : EIATTR_CUDA_API_VERSION
	.align		4
        /*0000*/ 	.byte	0x04, 0x37
        /*0002*/ 	.short	(.L_492 - .L_491)
.L_491:
        /*0004*/ 	.word	0x00000082


	//----- nvinfo : EIATTR_SW2861232_WAR
	.align		4
.L_492:
        /*0008*/ 	.byte	0x01, 0x35
	.zero		2


	//----- nvinfo : EIATTR_PARAM_CBANK
	.align		4
        /*000c*/ 	.byte	0x04, 0x0a
        /*000e*/ 	.short	(.L_494 - .L_493)
	.align		4
.L_493:
        /*0010*/ 	.word	index@(.nv.constant0._ZN5flash32flash_fwd_splitkv_combine_kernelI23Flash_fwd_kernel_traitsILi192ELi64ELi64ELi4ELb0ELb0EN7cutlass10bfloat16_tE19Flash_kernel_traitsILi192ELi64ELi64ELi4ES3_EELi8ELi7ELb0EEEvNS_16Flash_fwd_paramsE)
        /*0014*/ 	.short	0x0160
        /*0016*/ 	.short	0x01d0


	//----- nvinfo : EIATTR_CBANK_PARAM_SIZE
	.align		4
.L_494:
        /*0018*/ 	.byte	0x03, 0x19
        /*001a*/ 	.short	0x01d0


	//----- nvinfo : EIATTR_KPARAM_INFO
	.align		4
        /*001c*/ 	.byte	0x04, 0x17
        /*001e*/ 	.short	(.L_496 - .L_495)
.L_495:
        /*0020*/ 	.word	0x00000000
        /*0024*/ 	.short	0x0000
        /*0026*/ 	.short	0x0000
        /*0028*/ 	.byte	0x00, 0xf0, 0x41, 0x07


	//----- nvinfo : EIATTR_MAXREG_COUNT
	.align		4
.L_496:
        /*002c*/ 	.byte	0x03, 0x1b
        /*002e*/ 	.short	0x00ff


	//----- nvinfo : EIATTR_NUM_BARRIERS
	.align		4
        /*0030*/ 	.byte	0x02, 0x4c
        /*0032*/ 	.byte	0x01
	.zero		1


	//----- nvinfo : EIATTR_MERCURY_ISA_VERSION
	.align		4
        /*0034*/ 	.byte	0x03, 0x5f
        /*0036*/ 	.short	0x0000


	//----- nvinfo : EIATTR_COOP_GROUP_MASK_REGIDS
	.align		4
        /*0038*/ 	.byte	0x04, 0x29
        /*003a*/ 	.short	(.L_498 - .L_497)


	//   ....[0]....
.L_497:
        /*003c*/ 	.word	0xffffffff


	//   ....[1]....
        /*0040*/ 	.word	0xffffffff


	//   ....[2]....
        /*0044*/ 	.word	0xffffffff


	//   ....[3]....
        /*0048*/ 	.word	0xffffffff


	//   ....[4]....
        /*004c*/ 	.word	0xffffffff


	//   ....[5]....
        /*0050*/ 	.word	0xffffffff


	//   ....[6]....
        /*0054*/ 	.word	0xffffffff


	//   ....[7]....
        /*0058*/ 	.word	0xffffffff


	//----- nvinfo : EIATTR_COOP_GROUP_INSTR_OFFSETS
	.align		4
.L_498:
        /*005c*/ 	.byte	0x04, 0x28
        /*005e*/ 	.short	(.L_500 - .L_499)


	//   ....[0]....
.L_499:
        /*0060*/ 	.word	0x00001fc0


	//   ....[1]....
        /*0064*/ 	.word	0x00001fe0


	//   ....[2]....
        /*0068*/ 	.word	0x00002000


	//   ....[3]....
        /*006c*/ 	.word	0x00002020


	//   ....[4]....
        /*0070*/ 	.word	0x00002290


	//   ....[5]....
        /*0074*/ 	.word	0x000022f0


	//   ....[6]....
        /*0078*/ 	.word	0x000023b0


	//   ....[7]....
        /*007c*/ 	.word	0x00002490


	//----- nvinfo : EIATTR_EXIT_INSTR_OFFSETS
	.align		4
.L_500:
        /*0080*/ 	.byte	0x04, 0x1c
        /*0082*/ 	.short	(.L_502 - .L_501)


	//   ....[0]....
.L_501:
        /*0084*/ 	.word	0x00004cd0


	//   ....[1]....
        /*0088*/ 	.word	0x000051f0


	//   ....[2]....
        /*008c*/ 	.word	0x00005250


	//----- nvinfo : EIATTR_CRS_STACK_SIZE
	.align		4
.L_502:
        /*0090*/ 	.byte	0x04, 0x1e
        /*0092*/ 	.short	(.L_504 - .L_503)
.L_503:
        /*0094*/ 	.word	0x00000000
.L_504:


//--------------------- .nv.info._ZN5flash32flash_fwd_splitkv_combine_kernelI23Flash_fwd_kernel_traitsILi192ELi64ELi64ELi4ELb0ELb0EN7cutlass10bfloat16_tE19Flash_kernel_traitsILi192ELi64ELi64ELi4ES3_EELi8ELi6ELb0EEEvNS_16Flash_fwd_paramsE --------------------------
	.section	.nv.info._ZN5flash32flash_fwd_splitkv_combine_kernelI23Flash_fwd_kernel_traitsILi192ELi64ELi64ELi4ELb0ELb0EN7cutlass10bfloat16_tE19Flash_kernel_traitsILi192ELi64ELi64ELi4ES3_EELi8ELi6ELb0EEEvNS_16Flash_fwd_paramsE,"",@"SHT_CUDA_INFO"
	.sectionflags	@""
	.align	4


	//----- nvinfo : EIATTR_CUDA_API_VERSION
	.align		4
        /*0000*/ 	.byte	0x04, 0x37
        /*0002*/ 	.short	(.L_506 - .L_505)
.L_505:
        /*0004*/ 	.word	0x00000082


	//----- nvinfo : EIATTR_SW2861232_WAR
	.align		4
.L_506:
        /*0008*/ 	.byte	0x01, 0x35
	.zero		2


	//----- nvinfo : EIATTR_PARAM_CBANK
	.align		4
        /*000c*/ 	.byte	0x04, 0x0a
        /*000e*/ 	.short	(.L_508 - .L_507)
	.align		4
.L_507:
        /*0010*/ 	.word	index@(.nv.constant0._ZN5flash32flash_fwd_splitkv_combine_kernelI23Flash_fwd_kernel_traitsILi192ELi64ELi64ELi4ELb0ELb0EN7cutlass10bfloat16_tE19Flash_kernel_traitsILi192ELi64ELi64ELi4ES3_EELi8ELi6ELb0EEEvNS_16Flash_fwd_paramsE)
        /*0014*/ 	.short	0x0160
        /*0016*/ 	.short	0x01d0


	//----- nvinfo : EIATTR_CBANK_PARAM_SIZE
	.align		4
.L_508:
        /*0018*/ 	.byte	0x03, 0x19
        /*001a*/ 	.short	0x01d0


	//----- nvinfo : EIATTR_KPARAM_INFO
	.align		4
        /*001c*/ 	.byte	0x04, 0x17
        /*001e*/ 	.short	(.L_510 - .L_509)
.L_509:
        /*0020*/ 	.word	0x00000000
        /*0024*/ 	.short	0x0000
        /*0026*/ 	.short	0x0000
        /*0028*/ 	.byte	0x00, 0xf0, 0x41, 0x07


	//----- nvinfo : EIATTR_MAXREG_COUNT
	.align		4
.L_510:
        /*002c*/ 	.byte	0x03, 0x1b
        /*002e*/ 	.short	0x00ff


	//----- nvinfo : EIATTR_NUM_BARRIERS
	.align		4
        /*0030*/ 	.byte	0x02, 0x4c
        /*0032*/ 	.byte	0x01
	.zero		1


	//----- nvinfo : EIATTR_MERCURY_ISA_VERSION
	.align		4
        /*0034*/ 	.byte	0x03, 0x5f
        /*0036*/ 	.short	0x0000


	//----- nvinfo : EIATTR_COOP_GROUP_MASK_REGIDS
	.align		4
        /*0038*/ 	.byte	0x04, 0x29
        /*003a*/ 	.short	(.L_512 - .L_511)


	//   ....[0]....
.L_511:
        /*003c*/ 	.word	0xffffffff


	//   ....[1]....
        /*0040*/ 	.word	0xffffffff


	//   ....[2]....
        /*0044*/ 	.word	0xffffffff


	//   ....[3]....
        /*0048*/ 	.word	0xffffffff


	//   ....[4]....
        /*004c*/ 	.word	0xffffffff


	//   ....[5]....
        /*0050*/ 	.word	0xffffffff


	//   ....[6]....
        /*0054*/ 	.word	0xffffffff


	//   ....[7]....
        /*0058*/ 	.word	0xffffffff


	//----- nvinfo : EIATTR_COOP_GROUP_INSTR_OFFSETS
	.align		4
.L_512:
        /*005c*/ 	.byte	0x04, 0x28
        /*005e*/ 	.short	(.L_514 - .L_513)


	//   ....[0]....
.L_513:
        /*0060*/ 	.word	0x00001aa0


	//   ....[1]....
        /*0064*/ 	.word	0x00001ac0


	//   ....[2]....
        /*0068*/ 	.word	0x00001ae0


	//   ....[3]....
        /*006c*/ 	.word	0x00001b00


	//   ....[4]....
        /*0070*/ 	.word	0x00001c60


	//   ....[5]....
        /*0074*/ 	.word	0x00001cd0


	//   ....[6]....
        /*0078*/ 	.word	0x00001dc0


	//   ....[7]....
        /*007c*/ 	.word	0x00001e90


	//----- nvinfo : EIATTR_EXIT_INSTR_OFFSETS
	.align		4
.L_514:
        /*0080*/ 	.byte	0x04, 0x1c
        /*0082*/ 	.short	(.L_516 - .L_515)


	//   ....[0]....
.L_515:
        /*0084*/ 	.word	0x00004470


	//   ....[1]....
        /*0088*/ 	.word	0x00004990


	//   ....[2]....
        /*008c*/ 	.word	0x000049f0


	//----- nvinfo : EIATTR_CRS_STACK_SIZE
	.align		4
.L_516:
        /*0090*/ 	.byte	0x04, 0x1e
        /*0092*/ 	.short	(.L_518 - .L_517)
.L_517:
        /*0094*/ 	.word	0x00000000
.L_518:


//--------------------- .nv.info._ZN5flash32flash_fwd_splitkv_combine_kernelI23Flash_fwd_kernel_traitsILi192ELi64ELi64ELi4ELb0ELb0EN7cutlass10bfloat16_tE19Flash_kernel_traitsILi192ELi64ELi64ELi4ES3_EELi8ELi5ELb0EEEvNS_16Flash_fwd_paramsE --------------------------
	.section	.nv.info._ZN5flash32flash_fwd_splitkv_combine_kernelI23Flash_fwd_kernel_traitsILi192ELi64ELi64ELi4ELb0ELb0EN7cutlass10bfloat16_tE19Flash_kernel_traitsILi192ELi64ELi64ELi4ES3_EELi8ELi5ELb0EEEvNS_16Flash_fwd_paramsE,"",@"SHT_CUDA_INFO"
	.sectionflags	@""
	.align	4


	//----- nvinfo : EIATTR_CUDA_API_VERSION
	.align		4
        /*0000*/ 	.byte	0x04, 0x37
        /*0002*/ 	.short	(.L_520 - .L_519)
.L_519:
        /*0004*/ 	.word	0x00000082


	//----- nvinfo : EIATTR_SW2861232_WAR
	.align		4
.L_520:
        /*0008*/ 	.byte	0x01, 0x35
	.zero		2


	//----- nvinfo : EIATTR_PARAM_CBANK
	.align		4
        /*000c*/ 	.byte	0x04, 0x0a
        /*000e*/ 	.short	(.L_522 - .L_521)
	.align		4
.L_521:
        /*0010*/ 	.word	index@(.nv.constant0._ZN5flash32flash_fwd_splitkv_combine_kernelI23Flash_fwd_kernel_traitsILi192ELi64ELi64ELi4ELb0ELb0EN7cutlass10bfloat16_tE19Flash_kernel_traitsILi192ELi64ELi64ELi4ES3_EELi8ELi5ELb0EEEvNS_16Flash_fwd_paramsE)
        /*0014*/ 	.short	0x0160
        /*0016*/ 	.short	0x01d0


	//----- nvinfo : EIATTR_CBANK_PARAM_SIZE
	.align		4
.L_522:
        /*0018*/ 	.byte	0x03, 0x19
        /*001a*/ 	.short	0x01d0


	//----- nvinfo : EIATTR_KPARAM_INFO
	.align		4
        /*001c*/ 	.byte	0x04, 0x17
        /*001e*/ 	.short	(.L_524 - .L_523)
.L_523:
        /*0020*/ 	.word	0x00000000
        /*0024*/ 	.short	0x0000
        /*0026*/ 	.short	0x0000
        /*0028*/ 	.byte	0x00, 0xf0, 0x41, 0x07


	//----- nvinfo : EIATTR_MAXREG_COUNT
	.align		4
.L_524:
        /*002c*/ 	.byte	0x03, 0x1b
        /*002e*/ 	.short	0x00ff


	//----- nvinfo : EIATTR_NUM_BARRIERS
	.align		4
        /*0030*/ 	.byte	0x02, 0x4c
        /*0032*/ 	.byte	0x01
	.zero		1


	//----- nvinfo : EIATTR_MERCURY_ISA_VERSION
	.align		4
        /*0034*/ 	.byte	0x03, 0x5f
        /*0036*/ 	.short	0x0000


	//----- nvinfo : EIATTR_COOP_GROUP_MASK_REGIDS
	.align		4
        /*0038*/ 	.byte	0x04, 0x29
        /*003a*/ 	.short	(.L_526 - .L_525)


	//   ....[0]....
.L_525:
        /*003c*/ 	.word	0xffffffff


	//   ....[1]....
        /*0040*/ 	.word	0xffffffff


	//   ....[2]....
        /*0044*/ 	.word	0xffffffff


	//   ....[3]....
        /*0048*/ 	.word	0xffffffff


	//   ....[4]....
        /*004c*/ 	.word	0xffffffff


	//   ....[5]....
        /*0050*/ 	.word	0xffffffff


	//   ....[6]....
        /*0054*/ 	.word	0xffffffff


	//   ....[7]....
        /*0058*/ 	.word	0xffffffff


	//----- nvinfo : EIATTR_COOP_GROUP_INSTR_OFFSETS
	.align		4
.L_526:
        /*005c*/ 	.byte	0x04, 0x28
        /*005e*/ 	.short	(.L_528 - .L_527)


	//   ....[0]....
.L_527:
        /*0060*/ 	.word	0x00001720


	//   ....[1]....
        /*0064*/ 	.word	0x00001740


	//   ....[2]....
        /*0068*/ 	.word	0x00001770


	//   ....[3]....
        /*006c*/ 	.word	0x000017f0


	//   ....[4]....
        /*0070*/ 	.word	0x00001980


	//   ....[5]....
        /*0074*/ 	.word	0x00001a30


	//   ....[6]....
        /*0078*/ 	.word	0x00001b10


	//   ....[7]....
        /*007c*/ 	.word	0x00001c30


	//----- nvinfo : EIATTR_EXIT_INSTR_OFFSETS
	.align		4
.L_528:
        /*0080*/ 	.byte	0x04, 0x1c
        /*0082*/ 	.short	(.L_530 - .L_529)


	//   ....[0]....
.L_529:
        /*0084*/ 	.word	0x00004120


	//   ....[1]....
        /*0088*/ 	.word	0x00004640


	//   ....[2]....
        /*008c*/ 	.word	0x000046a0


	//----- nvinfo : EIATTR_CRS_STACK_SIZE
	.align		4
.L_530:
        /*0090*/ 	.byte	0x04, 0x1e
        /*0092*/ 	.short	(.L_532 - .L_531)
.L_531:
        /*0094*/ 	.word	0x00000000
.L_532:


//--------------------- .nv.info._ZN5flash32flash_fwd_splitkv_combine_kernelI23Flash_fwd_kernel_traitsILi192ELi64ELi64ELi4ELb0ELb0EN7cutlass10bfloat16_tE19Flash_kernel_traitsILi192ELi64ELi64ELi4ES3_EELi8ELi4ELb0EEEvNS_16Flash_fwd_paramsE --------------------------
	.section	.nv.info._ZN5flash32flash_fwd_splitkv_combine_kernelI23Flash_fwd_kernel_traitsILi192ELi64ELi64ELi4ELb0ELb0EN7cutlass10bfloat16_tE19Flash_kernel_traitsILi192ELi64ELi64ELi4ES3_EELi8ELi4ELb0EEEvNS_16Flash_fwd_paramsE,"",@"SHT_CUDA_INFO"
	.sectionflags	@""
	.align	4


	//----- nvinfo : EIATTR_CUDA_API_VERSION
	.align		4
        /*0000*/ 	.byte	0x04, 0x37
        /*0002*/ 	.short	(.L_534 - .L_533)
.L_533:
        /*0004*/ 	.word	0x00000082


	//----- nvinfo : EIATTR_SW2861232_WAR
	.align		4
.L_534:
        /*0008*/ 	.byte	0x01, 0x35
	.zero		2


	//----- nvinfo : EIATTR_PARAM_CBANK
	.align		4
        /*000c*/ 	.byte	0x04, 0x0a
        /*000e*/ 	.short	(.L_536 - .L_535)
	.align		4
.L_535:
        /*0010*/ 	.word	index@(.nv.constant0._ZN5flash32flash_fwd_splitkv_combine_kernelI23Flash_fwd_kernel_traitsILi192ELi64ELi64ELi4ELb0ELb0EN7cutlass10bfloat16_tE19Flash_kernel_traitsILi192ELi64ELi64ELi4ES3_EELi8ELi4ELb0EEEvNS_16Flash_fwd_paramsE)
        /*0014*/ 	.short	0x0160
        /*0016*/ 	.short	0x01d0


	//----- nvinfo : EIATTR_CBANK_PARAM_SIZE
	.align		4
.L_536:
        /*0018*/ 	.byte	0x03, 0x19
        /*001a*/ 	.short	0x01d0


	//----- nvinfo : EIATTR_KPARAM_INFO
	.align		4
        /*001c*/ 	.byte	0x04, 0x17
        /*001e*/ 	.short	(.L_538 - .L_537)
.L_537:
        /*0020*/ 	.word	0x00000000
        /*0024*/ 	.short	0x0000
        /*0026*/ 	.short	0x0000
        /*0028*/ 	.byte	0x00, 0xf0, 0x41, 0x07


	//----- nvinfo : EIATTR_MAXREG_COUNT
	.align		4
.L_538:
        /*002c*/ 	.byte	0x03, 0x1b
        /*002e*/ 	.short	0x00ff


	//----- nvinfo : EIATTR_NUM_BARRIERS
	.align		4
        /*0030*/ 	.byte	0x02, 0x4c
        /*0032*/ 	.byte	0x01
	.zero		1


	//----- nvinfo : EIATTR_MERCURY_ISA_VERSION
	.align		4
        /*0034*/ 	.byte	0x03, 0x5f
        /*0036*/ 	.short	0x0000


	//----- nvinfo : EIATTR_COOP_GROUP_MASK_REGIDS
	.align		4
        /*0038*/ 	.byte	0x04, 0x29
        /*003a*/ 	.short	(.L_540 - .L_539)


	//   ....[0]....
.L_539:
        /*003c*/ 	.word	0xffffffff


	//   ....[1]....
        /*0040*/ 	.word	0xffffffff


	//   ....[2]....
        /*0044*/ 	.word	0xffffffff


	//   ....[3]....
        /*0048*/ 	.word	0xffffffff


	//   ....[4]....
        /*004c*/ 	.word	0xffffffff


	//   ....[5]....
        /*0050*/ 	.word	0xffffffff


	//   ....[6]....
        /*0054*/ 	.word	0xffffffff


	//   ....[7]....
        /*0058*/ 	.word	0xffffffff


	//----- nvinfo : EIATTR_COOP_GROUP_INSTR_OFFSETS
	.align		4
.L_540:
        /*005c*/ 	.byte	0x04, 0x28
        /*005e*/ 	.short	(.L_542 - .L_541)


	//   ....[0]....
.L_541:
        /*0060*/ 	.word	0x00001c20


	//   ....[1]....
        /*0064*/ 	.word	0x00001c40


	//   ....[2]....
        /*0068*/ 	.word	0x00001c60


	//   ....[3]....
        /*006c*/ 	.word	0x00001c80


	//   ....[4]....
        /*0070*/ 	.word	0x00001cf0


	//   ....[5]....
        /*0074*/ 	.word	0x00001d20


	//   ....[6]....
        /*0078*/ 	.word	0x00001d40


	//   ....[7]....
        /*007c*/ 	.word	0x00001d60


	//----- nvinfo : EIATTR_EXIT_INSTR_OFFSETS
	.align		4
.L_542:
        /*0080*/ 	.byte	0x04, 0x1c
        /*0082*/ 	.short	(.L_544 - .L_543)


	//   ....[0]....
.L_543:
        /*0084*/ 	.word	0x00004070


	//   ....[1]....
        /*0088*/ 	.word	0x00004590


	//   ....[2]....
        /*008c*/ 	.word	0x000045f0


	//----- nvinfo : EIATTR_CRS_STACK_SIZE
	.align		4
.L_544:
        /*0090*/ 	.byte	0x04, 0x1e
        /*0092*/ 	.short	(.L_546 - .L_545)
.L_545:
        /*0094*/ 	.word	0x00000000
.L_546:


//--------------------- .nv.info._ZN5flash32flash_fwd_splitkv_combine_kernelI23Flash_fwd_kernel_traitsILi192ELi64ELi64ELi4ELb0ELb0EN7cutlass10bfloat16_tE19Flash_kernel_traitsILi192ELi64ELi64ELi4ES3_EELi8ELi3ELb0EEEvNS_16Flash_fwd_paramsE --------------------------
	.section	.nv.info._ZN5flash32flash_fwd_splitkv_combine_kernelI23Flash_fwd_kernel_traitsILi192ELi64ELi64ELi4ELb0ELb0EN7cutlass10bfloat16_tE19Flash_kernel_traitsILi192ELi64ELi64ELi4ES3_EELi8ELi3ELb0EEEvNS_16Flash_fwd_paramsE,"",@"SHT_CUDA_INFO"
	.sectionflags	@""
	.align	4


	//----- nvinfo : EIATTR_CUDA_API_VERSION
	.align		4
        /*0000*/ 	.byte	0x04, 0x37
        /*0002*/ 	.short	(.L_548 - .L_547)
.L_547:
        /*0004*/ 	.word	0x00000082


	//----- nvinfo : EIATTR_SW2861232_WAR
	.align		4
.L_548:
        /*0008*/ 	.byte	0x01, 0x35
	.zero		2


	//----- nvinfo : EIATTR_PARAM_CBANK
	.align		4
        /*000c*/ 	.byte	0x04, 0x0a
        /*000e*/ 	.short	(.L_550 - .L_549)
	.align		4
.L_549:
        /*0010*/ 	.word	index@(.nv.constant0._ZN5flash32flash_fwd_splitkv_combine_kernelI23Flash_fwd_kernel_traitsILi192ELi64ELi64ELi4ELb0ELb0EN7cutlass10bfloat16_tE19Flash_kernel_traitsILi192ELi64ELi64ELi4ES3_EELi8ELi3ELb0EEEvNS_16Flash_fwd_paramsE)
        /*0014*/ 	.short	0x0160
        /*0016*/ 	.short	0x01d0


	//----- nvinfo : EIATTR_CBANK_PARAM_SIZE
	.align		4
.L_550:
        /*0018*/ 	.byte	0x03, 0x19
        /*001a*/ 	.short	0x01d0


	//----- nvinfo : EIATTR_KPARAM_INFO
	.align		4
        /*001c*/ 	.byte	0x04, 0x17
        /*001e*/ 	.short	(.L_552 - .L_551)
.L_551:
        /*0020*/ 	.word	0x00000000
        /*0024*/ 	.short	0x0000
        /*0026*/ 	.short	0x0000
        /*0028*/ 	.byte	0x00, 0xf0, 0x41, 0x07


	//----- nvinfo : EIATTR_MAXREG_COUNT
	.align		4
.L_552:
        /*002c*/ 	.byte	0x03, 0x1b
        /*002e*/ 	.short	0x00ff


	//----- nvinfo : EIATTR_NUM_BARRIERS
	.align		4
        /*0030*/ 	.byte	0x02, 0x4c
        /*0032*/ 	.byte	0x01
	.zero		1


	//----- nvinfo : EIATTR_MERCURY_ISA_VERSION
	.align		4
        /*0034*/ 	.byte	0x03, 0x5f
        /*0036*/ 	.short	0x0000


	//----- nvinfo : EIATTR_COOP_GROUP_MASK_REGIDS
	.align		4
        /*0038*/ 	.byte	0x04, 0x29
        /*003a*/ 	.short	(.L_554 - .L_553)


	//   ....[0]....
.L_553:
        /*003c*/ 	.word	0xffffffff


	//   ....[1]....
        /*0040*/ 	.word	0xffffffff


	//   ....[2]....
        /*0044*/ 	.word	0xffffffff


	//   ....[3]....
        /*0048*/ 	.word	0xffffffff


	//   ....[4]....
        /*004c*/ 	.word	0xffffffff


	//   ....[5]....
        /*0050*/ 	.word	0xffffffff


	//----- nvinfo : EIATTR_COOP_GROUP_INSTR_OFFSETS
	.align		4
.L_554:
        /*0054*/ 	.byte	0x04, 0x28
        /*0056*/ 	.short	(.L_556 - .L_555)


	//   ....[0]....
.L_555:
        /*0058*/ 	.word	0x00001c00


	//   ....[1]....
        /*005c*/ 	.word	0x00001c20


	//   ....[2]....
        /*0060*/ 	.word	0x00001c50


	//   ....[3]....
        /*0064*/ 	.word	0x00001cc0


	//   ....[4]....
        /*0068*/ 	.word	0x00001ce0


	//   ....[5]....
        /*006c*/ 	.word	0x00001d00


	//----- nvinfo : EIATTR_EXIT_INSTR_OFFSETS
	.align		4
.L_556:
        /*0070*/ 	.byte	0x04, 0x1c
        /*0072*/ 	.short	(.L_558 - .L_557)


	//   ....[0]....
.L_557:
        /*0074*/ 	.word	0x00004030


	//   ....[1]....
        /*0078*/ 	.word	0x00004550


	//   ....[2]....
        /*007c*/ 	.word	0x000045b0


	//----- nvinfo : EIATTR_CRS_STACK_SIZE
	.align		4
.L_558:
        /*0080*/ 	.byte	0x04, 0x1e
        /*0082*/ 	.short	(.L_560 - .L_559)
.L_559:
        /*0084*/ 	.word	0x00000000
.L_560:


//--------------------- .nv.info._ZN5flash32flash_fwd_splitkv_combine_kernelI23Flash_fwd_kernel_traitsILi192ELi64ELi64ELi4ELb0ELb0EN7cutlass10bfloat16_tE19Flash_kernel_traitsILi192ELi64ELi64ELi4ES3_EELi8ELi2ELb0EEEvNS_16Flash_fwd_paramsE --------------------------
	.section	.nv.info._ZN5flash32flash_fwd_splitkv_combine_kernelI23Flash_fwd_kernel_traitsILi192ELi64ELi64ELi4ELb0ELb0EN7cutlass10bfloat16_tE19Flash_kernel_traitsILi192ELi64ELi64ELi4ES3_EELi8ELi2ELb0EEEvNS_16Flash_fwd_paramsE,"",@"SHT_CUDA_INFO"
	.sectionflags	@""
	.align	4


	//----- nvinfo : EIATTR_CUDA_API_VERSION
	.align		4
        /*0000*/ 	.byte	0x04, 0x37
        /*0002*/ 	.short	(.L_562 - .L_561)
.L_561:
        /*0004*/ 	.word	0x00000082


	//----- nvinfo : EIATTR_SW2861232_WAR
	.align		4
.L_562:
        /*0008*/ 	.byte	0x01, 0x35
	.zero		2


	//----- nvinfo : EIATTR_PARAM_CBANK
	.align		4
        /*000c*/ 	.byte	0x04, 0x0a
        /*000e*/ 	.short	(.L_564 - .L_563)
	.align		4
.L_563:
        /*0010*/ 	.word	index@(.nv.constant0._ZN5flash32flash_fwd_splitkv_combine_kernelI23Flash_fwd_kernel_traitsILi192ELi64ELi64ELi4ELb0ELb0EN7cutlass10bfloat16_tE19Flash_kernel_traitsILi192ELi64ELi64ELi4ES3_EELi8ELi2ELb0EEEvNS_16Flash_fwd_paramsE)
        /*0014*/ 	.short	0x0160
        /*0016*/ 	.short	0x01d0


	//----- nvinfo : EIATTR_CBANK_PARAM_SIZE
	.align		4
.L_564:
        /*0018*/ 	.byte	0x03, 0x19
        /*001a*/ 	.short	0x01d0


	//----- nvinfo : EIATTR_KPARAM_INFO
	.align		4
        /*001c*/ 	.byte	0x04, 0x17
        /*001e*/ 	.short	(.L_566 - .L_565)
.L_565:
        /*0020*/ 	.word	0x00000000
        /*0024*/ 	.short	0x0000
        /*0026*/ 	.short	0x0000
        /*0028*/ 	.byte	0x00, 0xf0, 0x41, 0x07


	//----- nvinfo : EIATTR_MAXREG_COUNT
	.align		4
.L_566:
        /*002c*/ 	.byte	0x03, 0x1b
        /*002e*/ 	.short	0x00ff


	//----- nvinfo : EIATTR_NUM_BARRIERS
	.align		4
        /*0030*/ 	.byte	0x02, 0x4c
        /*0032*/ 	.byte	0x01
	.zero		1


	//----- nvinfo : EIATTR_MERCURY_ISA_VERSION
	.align		4
        /*0034*/ 	.byte	0x03, 0x5f
        /*0036*/ 	.short	0x0000


	//----- nvinfo : EIATTR_COOP_GROUP_MASK_REGIDS
	.align		4
        /*0038*/ 	.byte	0x04, 0x29
        /*003a*/ 	.short	(.L_568 - .L_567)


	//   ....[0]....
.L_567:
        /*003c*/ 	.word	0xffffffff


	//   ....[1]....
        /*0040*/ 	.word	0xffffffff


	//   ....[2]....
        /*0044*/ 	.word	0xffffffff


	//   ....[3]....
        /*0048*/ 	.word	0xffffffff


	//----- nvinfo : EIATTR_COOP_GROUP_INSTR_OFFSETS
	.align		4
.L_568:
        /*004c*/ 	.byte	0x04, 0x28
        /*004e*/ 	.short	(.L_570 - .L_569)


	//   ....[0]....
.L_569:
        /*0050*/ 	.word	0x00001c20


	//   ....[1]....
        /*0054*/ 	.word	0x00001c40


	//   ....[2]....
        /*0058*/ 	.word	0x00001cb0


	//   ....[3]....
        /*005c*/ 	.word	0x00001cd0


	//----- nvinfo : EIATTR_EXIT_INSTR_OFFSETS
	.align		4
.L_570:
        /*0060*/ 	.byte	0x04, 0x1c
        /*0062*/ 	.short	(.L_572 - .L_571)


	//   ....[0]....
.L_571:
        /*0064*/ 	.word	0x00004000


	//   ....[1]....
        /*0068*/ 	.word	0x00004520


	//   ....[2]....
        /*006c*/ 	.word	0x00004580


	//----- nvinfo : EIATTR_CRS_STACK_SIZE
	.align		4
.L_572:
        /*0070*/ 	.byte	0x04, 0x1e
        /*0072*/ 	.short	(.L_574 - .L_573)
.L_573:
        /*0074*/ 	.word	0x00000000
.L_574:


//--------------------- .nv.info._ZN5flash32flash_fwd_splitkv_combine_kernelI23Flash_fwd_kernel_traitsILi192ELi64ELi64ELi4ELb0ELb0EN7cutlass10bfloat16_tE19Flash_kernel_traitsILi192ELi64ELi64ELi4ES3_EELi8ELi1ELb0EEEvNS_16Flash_fwd_paramsE --------------------------
	.section	.nv.info._ZN5flash32flash_fwd_splitkv_combine_kernelI23Flash_fwd_kernel_traitsILi192ELi64ELi64ELi4ELb0ELb0EN7cutlass10bfloat16_tE19Flash_kernel_traitsILi192ELi64ELi64ELi4ES3_EELi8ELi1ELb0EEEvNS_16Flash_fwd_paramsE,"",@"SHT_CUDA_INFO"
	.sectionflags	@""
	.align	4


	//----- nvinfo : EIATTR_CUDA_API_VERSION
	.align		4
        /*0000*/ 	.byte	0x04, 0x37
        /*0002*/ 	.short	(.L_576 - .L_575)
.L_575:
        /*0004*/ 	.word	0x00000082


	//----- nvinfo : EIATTR_SW2861232_WAR
	.align		4
.L_576:
        /*0008*/ 	.byte	0x01, 0x35
	.zero		2


	//----- nvinfo : EIATTR_PARAM_CBANK
	.align		4
        /*000c*/ 	.byte	0x04, 0x0a
        /*000e*/ 	.short	(.L_578 - .L_577)
	.align		4
.L_577:
        /*0010*/ 	.word	index@(.nv.constant0._ZN5flash32flash_fwd_splitkv_combine_kernelI23Flash_fwd_kernel_traitsILi192ELi64ELi64ELi4ELb0ELb0EN7cutlass10bfloat16_tE19Flash_kernel_traitsILi192ELi64ELi64ELi4ES3_EELi8ELi1ELb0EEEvNS_16Flash_fwd_paramsE)
        /*0014*/ 	.short	0x0160
        /*0016*/ 	.short	0x01d0


	//----- nvinfo : EIATTR_CBANK_PARAM_SIZE
	.align		4
.L_578:
        /*0018*/ 	.byte	0x03, 0x19
        /*001a*/ 	.short	0x01d0


	//----- nvinfo : EIATTR_KPARAM_INFO
	.align		4
        /*001c*/ 	.byte	0x04, 0x17
        /*001e*/ 	.short	(.L_580 - .L_579)
.L_579:
        /*0020*/ 	.word	0x00000000
        /*0024*/ 	.short	0x0000
        /*0026*/ 	.short	0x0000
        /*0028*/ 	.byte	0x00, 0xf0, 0x41, 0x07


	//----- nvinfo : EIATTR_MAXREG_COUNT
	.align		4
.L_580:
        /*002c*/ 	.byte	0x03, 0x1b
        /*002e*/ 	.short	0x00ff


	//----- nvinfo : EIATTR_NUM_BARRIERS
	.align		4
        /*0030*/ 	.byte	0x02, 0x4c
        /*0032*/ 	.byte	0x01
	.zero		1


	//----- nvinfo : EIATTR_MERCURY_ISA_VERSION
	.align		4
        /*0034*/ 	.byte	0x03, 0x5f
        /*0036*/ 	.short	0x0000


	//----- nvinfo : EIATTR_COOP_GROUP_MASK_REGIDS
	.align		4
        /*0038*/ 	.byte	0x04, 0x29
        /*003a*/ 	.short	(.L_582 - .L_581)


	//   ....[0]....
.L_581:
        /*003c*/ 	.word	0xffffffff


	//   ....[1]....
        /*0040*/ 	.word	0xffffffff


	//----- nvinfo : EIATTR_COOP_GROUP_INSTR_OFFSETS
	.align		4
.L_582:
        /*0044*/ 	.byte	0x04, 0x28
        /*0046*/ 	.short	(.L_584 - .L_583)


	//   ....[0]....
.L_583:
        /*0048*/ 	.word	0x00001c60


	//   ....[1]....
        /*004c*/ 	.word	0x00001cd0


	//----- nvinfo : EIATTR_EXIT_INSTR_OFFSETS
	.align		4
.L_584:
        /*0050*/ 	.byte	0x04, 0x1c
        /*0052*/ 	.short	(.L_586 - .L_585)


	//   ....[0]....
.L_585:
        /*0054*/ 	.word	0x00004020


	//   ....[1]....
        /*0058*/ 	.word	0x00004540


	//   ....[2]....
        /*005c*/ 	.word	0x000045a0


	//----- nvinfo : EIATTR_CRS_STACK_SIZE
	.align		4
.L_586:
        /*0060*/ 	.byte	0x04, 0x1e
        /*0062*/ 	.short	(.L_588 - .L_587)
.L_587:
        /*0064*/ 	.word	0x00000000
.L_588:


//--------------------- .nv.info._ZN5flash32flash_fwd_splitkv_combine_kernelI23Flash_fwd_kernel_traitsILi192ELi64ELi64ELi4ELb0ELb0EN7cutlass10bfloat16_tE19Flash_kernel_traitsILi192ELi64ELi64ELi4ES3_EELi8ELi7ELb1EEEvNS_16Flash_fwd_paramsE --------------------------
	.section	.nv.info._ZN5flash32flash_fwd_splitkv_combine_kernelI23Flash_fwd_kernel_traitsILi192ELi64ELi64ELi4ELb0ELb0EN7cutlass10bfloat16_tE19Flash_kernel_traitsILi192ELi64ELi64ELi4ES3_EELi8ELi7ELb1EEEvNS_16Flash_fwd_paramsE,"",@"SHT_CUDA_INFO"
	.sectionflags	@""
	.align	4


	//----- nvinfo : EIATTR_CUDA_API_VERSION
	.align		4
        /*0000*/ 	.byte	0x04, 0x37
        /*0002*/ 	.short	(.L_590 - .L_589)
.L_589:
        /*0004*/ 	.word	0x00000082


	//----- nvinfo : EIATTR_SW2861232_WAR
	.align		4
.L_590:
        /*0008*/ 	.byte	0x01, 0x35
	.zero		2


	//----- nvinfo : EIATTR_PARAM_CBANK
	.align		4
        /*000c*/ 	.byte	0x04, 0x0a
        /*000e*/ 	.short	(.L_592 - .L_591)
	.align		4
.L_591:
        /*0010*/ 	.word	index@(.nv.constant0._ZN5flash32flash_fwd_splitkv_combine_kernelI23Flash_fwd_kernel_traitsILi192ELi64ELi64ELi4ELb0ELb0EN7cutlass10bfloat16_tE19Flash_kernel_traitsILi192ELi64ELi64ELi4ES3_EELi8ELi7ELb1EEEvNS_16Flash_fwd_paramsE)
        /*0014*/ 	.short	0x0160
        /*0016*/ 	.short	0x01d0


	//----- nvinfo : EIATTR_CBANK_PARAM_SIZE
	.align		4
.L_592:
        /*0018*/ 	.byte	0x03, 0x19
        /*001a*/ 	.short	0x01d0


	//----- nvinfo : EIATTR_KPARAM_INFO
	.align		4
        /*001c*/ 	.byte	0x04, 0x17
        /*001e*/ 	.short	(.L_594 - .L_593)
.L_593:
        /*0020*/ 	.word	0x00000000
        /*0024*/ 	.short	0x0000
        /*0026*/ 	.short	0x0000
        /*0028*/ 	.byte	0x00, 0xf0, 0x41, 0x07


	//----- nvinfo : EIATTR_MAXREG_COUNT
	.align		4
.L_594:
        /*002c*/ 	.byte	0x03, 0x1b
        /*002e*/ 	.short	0x00ff


	//----- nvinfo : EIATTR_NUM_BARRIERS
	.align		4
        /*0030*/ 	.byte	0x02, 0x4c
        /*0032*/ 	.byte	0x01
	.zero		1


	//----- nvinfo : EIATTR_MERCURY_ISA_VERSION
	.align		4
        /*0034*/ 	.byte	0x03, 0x5f
        /*0036*/ 	.short	0x0000


	//----- nvinfo : EIATTR_COOP_GROUP_MASK_REGIDS
	.align		4
        /*0038*/ 	.byte	0x04, 0x29
        /*003a*/ 	.short	(.L_596 - .L_595)


	//   ....[0]....
.L_595:
        /*003c*/ 	.word	0xffffffff


	//   ....[1]....
        /*0040*/ 	.word	0xffffffff


	//   ....[2]....
        /*0044*/ 	.word	0xffffffff


	//   ....[3]....
        /*0048*/ 	.word	0xffffffff


	//   ....[4]....
        /*004c*/ 	.word	0xffffffff


	//   ....[5]....
        /*0050*/ 	.word	0xffffffff


	//   ....[6]....
        /*0054*/ 	.word	0xffffffff


	//   ....[7]....
        /*0058*/ 	.word	0xffffffff


	//----- nvinfo : EIATTR_COOP_GROUP_INSTR_OFFSETS
	.align		4
.L_596:
        /*005c*/ 	.byte	0x04, 0x28
        /*005e*/ 	.short	(.L_598 - .L_597)


	//   ....[0]....
.L_597:
        /*0060*/ 	.word	0x00001fc0


	//   ....[1]....
        /*0064*/ 	.word	0x00001fe0


	//   ....[2]....
        /*0068*/ 	.word	0x00002000


	//   ....[3]....
        /*006c*/ 	.word	0x00002020


	//   ....[4]....
        /*0070*/ 	.word	0x00002290


	//   ....[5]....
        /*0074*/ 	.word	0x000022f0


	//   ....[6]....
        /*0078*/ 	.word	0x000023b0


	//   ....[7]....
        /*007c*/ 	.word	0x00002490


	//----- nvinfo : EIATTR_EXIT_INSTR_OFFSETS
	.align		4
.L_598:
        /*0080*/ 	.byte	0x04, 0x1c
        /*0082*/ 	.short	(.L_600 - .L_599)


	//   ....[0]....
.L_599:
        /*0084*/ 	.word	0x000053a0


	//   ....[1]....
        /*0088*/ 	.word	0x00005900


	//----- nvinfo : EIATTR_CRS_STACK_SIZE
	.align		4
.L_600:
        /*008c*/ 	.byte	0x04, 0x1e
        /*008e*/ 	.short	(.L_602 - .L_601)
.L_601:
        /*0090*/ 	.word	0x00000000
.L_602:


//--------------------- .nv.info._ZN5flash32flash_fwd_splitkv_combine_kernelI23Flash_fwd_kernel_traitsILi192ELi64ELi64ELi4ELb0ELb0EN7cutlass10bfloat16_tE19Flash_kernel_traitsILi192ELi64ELi64ELi4ES3_EELi8ELi6ELb1EEEvNS_16Flash_fwd_paramsE --------------------------
	.section	.nv.info._ZN5flash32flash_fwd_splitkv_combine_kernelI23Flash_fwd_kernel_traitsILi192ELi64ELi64ELi4ELb0ELb0EN7cutlass10bfloat16_tE19Flash_kernel_traitsILi192ELi64ELi64ELi4ES3_EELi8ELi6ELb1EEEvNS_16Flash_fwd_paramsE,"",@"SHT_CUDA_INFO"
	.sectionflags	@""
	.align	4


	//----- nvinfo : EIATTR_CUDA_API_VERSION
	.align		4
        /*0000*/ 	.byte	0x04, 0x37
        /*0002*/ 	.short	(.L_604 - .L_603)
.L_603:
        /*0004*/ 	.word	0x00000082


	//----- nvinfo : EIATTR_SW2861232_WAR
	.align		4
.L_604:
        /*0008*/ 	.byte	0x01, 0x35
	.zero		2


	//----- nvinfo : EIATTR_PARAM_CBANK
	.align		4
        /*000c*/ 	.byte	0x04, 0x0a
        /*000e*/ 	.short	(.L_606 - .L_605)
	.align		4
.L_605:
        /*0010*/ 	.word	index@(.nv.constant0._ZN5flash32flash_fwd_splitkv_combine_kernelI23Flash_fwd_kernel_traitsILi192ELi64ELi64ELi4ELb0ELb0EN7cutlass10bfloat16_tE19Flash_kernel_traitsILi192ELi64ELi64ELi4ES3_EELi8ELi6ELb1EEEvNS_16Flash_fwd_paramsE)
        /*0014*/ 	.short	0x0160
        /*0016*/ 	.short	0x01d0


	//----- nvinfo : EIATTR_CBANK_PARAM_SIZE
	.align		4
.L_606:
        /*0018*/ 	.byte	0x03, 0x19
        /*001a*/ 	.short	0x01d0


	//----- nvinfo : EIATTR_KPARAM_INFO
	.align		4
        /*001c*/ 	.byte	0x04, 0x17
        /*001e*/ 	.short	(.L_608 - .L_607)
.L_607:
        /*0020*/ 	.word	0x00000000
        /*0024*/ 	.short	0x0000
        /*0026*/ 	.short	0x0000
        /*0028*/ 	.byte	0x00, 0xf0, 0x41, 0x07


	//----- nvinfo : EIATTR_MAXREG_COUNT
	.align		4
.L_608:
        /*002c*/ 	.byte	0x03, 0x1b
        /*002e*/ 	.short	0x00ff


	//----- nvinfo : EIATTR_NUM_BARRIERS
	.align		4
        /*0030*/ 	.byte	0x02, 0x4c
        /*0032*/ 	.byte	0x01
	.zero		1


	//----- nvinfo : EIATTR_MERCURY_ISA_VERSION
	.align		4
        /*0034*/ 	.byte	0x03, 0x5f
        /*0036*/ 	.short	0x0000


	//----- nvinfo : EIATTR_COOP_GROUP_MASK_REGIDS
	.align		4
        /*0038*/ 	.byte	0x04, 0x29
        /*003a*/ 	.short	(.L_610 - .L_609)


	//   ....[0]....
.L_609:
        /*003c*/ 	.word	0xffffffff


	//   ....[1]....
        /*0040*/ 	.word	0xffffffff


	//   ....[2]....
        /*0044*/ 	.word	0xffffffff


	//   ....[3]....
        /*0048*/ 	.word	0xffffffff


	//   ....[4]....
        /*004c*/ 	.word	0xffffffff


	//   ....[5]....
        /*0050*/ 	.word	0xffffffff


	//   ....[6]....
        /*0054*/ 	.word	0xffffffff


	//   ....[7]....
        /*0058*/ 	.word	0xffffffff


	//----- nvinfo : EIATTR_COOP_GROUP_INSTR_OFFSETS
	.align		4
.L_610:
        /*005c*/ 	.byte	0x04, 0x28
        /*005e*/ 	.short	(.L_612 - .L_611)


	//   ....[0]....
.L_611:
        /*0060*/ 	.word	0x00001aa0


	//   ....[1]....
        /*0064*/ 	.word	0x00001ac0


	//   ....[2]....
        /*0068*/ 	.word	0x00001ae0


	//   ....[3]....
        /*006c*/ 	.word	0x00001b00


	//   ....[4]....
        /*0070*/ 	.word	0x00001c60


	//   ....[5]....
        /*0074*/ 	.word	0x00001cd0


	//   ....[6]....
        /*0078*/ 	.word	0x00001dc0


	//   ....[7]....
        /*007c*/ 	.word	0x00001e90


	//----- nvinfo : EIATTR_EXIT_INSTR_OFFSETS
	.align		4
.L_612:
        /*0080*/ 	.byte	0x04, 0x1c
        /*0082*/ 	.short	(.L_614 - .L_613)


	//   ....[0]....
.L_613:
        /*0084*/ 	.word	0x00004b50


	//   ....[1]....
        /*0088*/ 	.word	0x000050b0


	//----- nvinfo : EIATTR_CRS_STACK_SIZE
	.align		4
.L_614:
        /*008c*/ 	.byte	0x04, 0x1e
        /*008e*/ 	.short	(.L_616 - .L_615)
.L_615:
        /*0090*/ 	.word	0x00000000
.L_616:


//--------------------- .nv.info._ZN5flash32flash_fwd_splitkv_combine_kernelI23Flash_fwd_kernel_traitsILi192ELi64ELi64ELi4ELb0ELb0EN7cutlass10bfloat16_tE19Flash_kernel_traitsILi192ELi64ELi64ELi4ES3_EELi8ELi5ELb1EEEvNS_16Flash_fwd_paramsE --------------------------
	.section	.nv.info._ZN5flash32flash_fwd_splitkv_combine_kernelI23Flash_fwd_kernel_traitsILi192ELi64ELi64ELi4ELb0ELb0EN7cutlass10bfloat16_tE19Flash_kernel_traitsILi192ELi64ELi64ELi4ES3_EELi8ELi5ELb1EEEvNS_16Flash_fwd_paramsE,"",@"SHT_CUDA_INFO"
	.sectionflags	@""
	.align	4


	//----- nvinfo : EIATTR_CUDA_API_VERSION
	.align		4
        /*0000*/ 	.byte	0x04, 0x37
        /*0002*/ 	.short	(.L_618 - .L_617)
.L_617:
        /*0004*/ 	.word	0x00000082


	//----- nvinfo : EIATTR_SW2861232_WAR
	.align		4
.L_618:
        /*0008*/ 	.byte	0x01, 0x35
	.zero		2


	//----- nvinfo : EIATTR_PARAM_CBANK
	.align		4
        /*000c*/ 	.byte	0x04, 0x0a
        /*000e*/ 	.short	(.L_620 - .L_619)
	.align		4
.L_619:
        /*0010*/ 	.word	index@(.nv.constant0._ZN5flash32flash_fwd_splitkv_combine_kernelI23Flash_fwd_kernel_traitsILi192ELi64ELi64ELi4ELb0ELb0EN7cutlass10bfloat16_tE19Flash_kernel_traitsILi192ELi64ELi64ELi4ES3_EELi8ELi5ELb1EEEvNS_16Flash_fwd_paramsE)
        /*0014*/ 	.short	0x0160
        /*0016*/ 	.short	0x01d0


	//----- nvinfo : EIATTR_CBANK_PARAM_SIZE
	.align		4
.L_620:
        /*0018*/ 	.byte	0x03, 0x19
        /*001a*/ 	.short	0x01d0


	//----- nvinfo : EIATTR_KPARAM_INFO
	.align		4
        /*001c*/ 	.byte	0x04, 0x17
        /*001e*/ 	.short	(.L_622 - .L_621)
.L_621:
        /*0020*/ 	.word	0x00000000
        /*0024*/ 	.short	0x0000
        /*0026*/ 	.short	0x0000
        /*0028*/ 	.byte	0x00, 0xf0, 0x41, 0x07


	//----- nvinfo : EIATTR_MAXREG_COUNT
	.align		4
.L_622:
        /*002c*/ 	.byte	0x03, 0x1b
        /*002e*/ 	.short	0x00ff


	//----- nvinfo : EIATTR_NUM_BARRIERS
	.align		4
        /*0030*/ 	.byte	0x02, 0x4c
        /*0032*/ 	.byte	0x01
	.zero		1


	//----- nvinfo : EIATTR_MERCURY_ISA_VERSION
	.align		4
        /*0034*/ 	.byte	0x03, 0x5f
        /*0036*/ 	.short	0x0000


	//----- nvinfo : EIATTR_COOP_GROUP_MASK_REGIDS
	.align		4
        /*0038*/ 	.byte	0x04, 0x29
        /*003a*/ 	.short	(.L_624 - .L_623)


	//   ....[0]....
.L_623:
        /*003c*/ 	.word	0xffffffff


	//   ....[1]....
        /*0040*/ 	.word	0xffffffff


	//   ....[2]....
        /*0044*/ 	.word	0xffffffff


	//   ....[3]....
        /*0048*/ 	.word	0xffffffff


	//   ....[4]....
        /*004c*/ 	.word	0xffffffff


	//   ....[5]....
        /*0050*/ 	.word	0xffffffff


	//   ....[6]....
        /*0054*/ 	.word	0xffffffff


	//   ....[7]....
        /*0058*/ 	.word	0xffffffff


	//----- nvinfo : EIATTR_COOP_GROUP_INSTR_OFFSETS
	.align		4
.L_624:
        /*005c*/ 	.byte	0x04, 0x28
        /*005e*/ 	.short	(.L_626 - .L_625)


	//   ....[0]....
.L_625:
        /*0060*/ 	.word	0x00001720


	//   ....[1]....
        /*0064*/ 	.word	0x00001740


	//   ....[2]....
        /*0068*/ 	.word	0x00001770


	//   ....[3]....
        /*006c*/ 	.word	0x000017f0


	//   ....[4]....
        /*0070*/ 	.word	0x00001980


	//   ....[5]....
        /*0074*/ 	.word	0x00001a30


	//   ....[6]....
        /*0078*/ 	.word	0x00001b10


	//   ....[7]....
        /*007c*/ 	.word	0x00001c30


	//----- nvinfo : EIATTR_EXIT_INSTR_OFFSETS
	.align		4
.L_626:
        /*0080*/ 	.byte	0x04, 0x1c
        /*0082*/ 	.short	(.L_628 - .L_627)


	//   ....[0]....
.L_627:
        /*0084*/ 	.word	0x00004800


	//   ....[1]....
        /*0088*/ 	.word	0x00004d60


	//----- nvinfo : EIATTR_CRS_STACK_SIZE
	.align		4
.L_628:
        /*008c*/ 	.byte	0x04, 0x1e
        /*008e*/ 	.short	(.L_630 - .L_629)
.L_629:
        /*0090*/ 	.word	0x00000000
.L_630:


//--------------------- .nv.info._ZN5flash32flash_fwd_splitkv_combine_kernelI23Flash_fwd_kernel_traitsILi192ELi64ELi64ELi4ELb0ELb0EN7cutlass10bfloat16_tE19Flash_kernel_traitsILi192ELi64ELi64ELi4ES3_EELi8ELi4ELb1EEEvNS_16Flash_fwd_paramsE --------------------------
	.section	.nv.info._ZN5flash32flash_fwd_splitkv_combine_kernelI23Flash_fwd_kernel_traitsILi192ELi64ELi64ELi4ELb0ELb0EN7cutlass10bfloat16_tE19Flash_kernel_traitsILi192ELi64ELi64ELi4ES3_EELi8ELi4ELb1EEEvNS_16Flash_fwd_paramsE,"",@"SHT_CUDA_INFO"
	.sectionflags	@""
	.align	4


	//----- nvinfo : EIATTR_CUDA_API_VERSION
	.align		4
        /*0000*/ 	.byte	0x04, 0x37
        /*0002*/ 	.short	(.L_632 - .L_631)
.L_631:
        /*0004*/ 	.word	0x00000082


	//----- nvinfo : EIATTR_SW2861232_WAR
	.align		4
.L_632:
        /*0008*/ 	.byte	0x01, 0x35
	.zero		2


	//----- nvinfo : EIATTR_PARAM_CBANK
	.align		4
        /*000c*/ 	.byte	0x04, 0x0a
        /*000e*/ 	.short	(.L_634 - .L_633)
	.align		4
.L_633:
        /*0010*/ 	.word	index@(.nv.constant0._ZN5flash32flash_fwd_splitkv_combine_kernelI23Flash_fwd_kernel_traitsILi192ELi64ELi64ELi4ELb0ELb0EN7cutlass10bfloat16_tE19Flash_kernel_traitsILi192ELi64ELi64ELi4ES3_EELi8ELi4ELb1EEEvNS_16Flash_fwd_paramsE)
        /*0014*/ 	.short	0x0160
        /*0016*/ 	.short	0x01d0


	//----- nvinfo : EIATTR_CBANK_PARAM_SIZE
	.align		4
.L_634:
        /*0018*/ 	.byte	0x03, 0x19
        /*001a*/ 	.short	0x01d0


	//----- nvinfo : EIATTR_KPARAM_INFO
	.align		4
        /*001c*/ 	.byte	0x04, 0x17
        /*001e*/ 	.short	(.L_636 - .L_635)
.L_635:
        /*0020*/ 	.word	0x00000000
        /*0024*/ 	.short	0x0000
        /*0026*/ 	.short	0x0000
        /*0028*/ 	.byte	0x00, 0xf0, 0x41, 0x07


	//----- nvinfo : EIATTR_MAXREG_COUNT
	.align		4
.L_636:
        /*002c*/ 	.byte	0x03, 0x1b
        /*002e*/ 	.short	0x00ff


	//----- nvinfo : EIATTR_NUM_BARRIERS
	.align		4
        /*0030*/ 	.byte	0x02, 0x4c
        /*0032*/ 	.byte	0x01
	.zero		1


	//----- nvinfo : EIATTR_MERCURY_ISA_VERSION
	.align		4
        /*0034*/ 	.byte	0x03, 0x5f
        /*0036*/ 	.short	0x0000


	//----- nvinfo : EIATTR_COOP_GROUP_MASK_REGIDS
	.align		4
        /*0038*/ 	.byte	0x04, 0x29
        /*003a*/ 	.short	(.L_638 - .L_637)


	//   ....[0]....
.L_637:
        /*003c*/ 	.word	0xffffffff


	//   ....[1]....
        /*0040*/ 	.word	0xffffffff


	//   ....[2]....
        /*0044*/ 	.word	0xffffffff


	//   ....[3]....
        /*0048*/ 	.word	0xffffffff


	//   ....[4]....
        /*004c*/ 	.word	0xffffffff


	//   ....[5]....
        /*0050*/ 	.word	0xffffffff


	//   ....[6]....
        /*0054*/ 	.word	0xffffffff


	//   ....[7]....
        /*0058*/ 	.word	0xffffffff


	//----- nvinfo : EIATTR_COOP_GROUP_INSTR_OFFSETS
	.align		4
.L_638:
        /*005c*/ 	.byte	0x04, 0x28
        /*005e*/ 	.short	(.L_640 - .L_639)


	//   ....[0]....
.L_639:
        /*0060*/ 	.word	0x00001c70


	//   ....[1]....
        /*0064*/ 	.word	0x00001c90


	//   ....[2]....
        /*0068*/ 	.word	0x00001cb0


	//   ....[3]....
        /*006c*/ 	.word	0x00001cd0


	//   ....[4]....
        /*0070*/ 	.word	0x00001d40


	//   ....[5]....
        /*0074*/ 	.word	0x00001d70


	//   ....[6]....
        /*0078*/ 	.word	0x00001d90


	//   ....[7]....
        /*007c*/ 	.word	0x00001db0


	//----- nvinfo : EIATTR_EXIT_INSTR_OFFSETS
	.align		4
.L_640:
        /*0080*/ 	.byte	0x04, 0x1c
        /*0082*/ 	.short	(.L_642 - .L_641)


	//   ....[0]....
.L_641:
        /*0084*/ 	.word	0x000047c0


	//   ....[1]....
        /*0088*/ 	.word	0x00004d20


	//----- nvinfo : EIATTR_CRS_STACK_SIZE
	.align		4
.L_642:
        /*008c*/ 	.byte	0x04, 0x1e
        /*008e*/ 	.short	(.L_644 - .L_643)
.L_643:
        /*0090*/ 	.word	0x00000000
.L_644:


//--------------------- .nv.info._ZN5flash32flash_fwd_splitkv_combine_kernelI23Flash_fwd_kernel_traitsILi192ELi64ELi64ELi4ELb0ELb0EN7cutlass10bfloat16_tE19Flash_kernel_traitsILi192ELi64ELi64ELi4ES3_EELi8ELi3ELb1EEEvNS_16Flash_fwd_paramsE --------------------------
	.section	.nv.info._ZN5flash32flash_fwd_splitkv_combine_kernelI23Flash_fwd_kernel_traitsILi192ELi64ELi64ELi4ELb0ELb0EN7cutlass10bfloat16_tE19Flash_kernel_traitsILi192ELi64ELi64ELi4ES3_EELi8ELi3ELb1EEEvNS_16Flash_fwd_paramsE,"",@"SHT_CUDA_INFO"
	.sectionflags	@""
	.align	4


	//----- nvinfo : EIATTR_CUDA_API_VERSION
	.align		4
        /*0000*/ 	.byte	0x04, 0x37
        /*0002*/ 	.short	(.L_646 - .L_645)
.L_645:
        /*0004*/ 	.word	0x00000082


	//----- nvinfo : EIATTR_SW2861232_WAR
	.align		4
.L_646:
        /*0008*/ 	.byte	0x01, 0x35
	.zero		2


	//----- nvinfo : EIATTR_PARAM_CBANK
	.align		4
        /*000c*/ 	.byte	0x04, 0x0a
        /*000e*/ 	.short	(.L_648 - .L_647)
	.align		4
.L_647:
        /*0010*/ 	.word	index@(.nv.constant0._ZN5flash32flash_fwd_splitkv_combine_kernelI23Flash_fwd_kernel_traitsILi192ELi64ELi64ELi4ELb0ELb0EN7cutlass10bfloat16_tE19Flash_kernel_traitsILi192ELi64ELi64ELi4ES3_EELi8ELi3ELb1EEEvNS_16Flash_fwd_paramsE)
        /*0014*/ 	.short	0x0160
        /*0016*/ 	.short	0x01d0


	//----- nvinfo : EIATTR_CBANK_PARAM_SIZE
	.align		4
.L_648:
        /*0018*/ 	.byte	0x03, 0x19
        /*001a*/ 	.short	0x01d0


	//----- nvinfo : EIATTR_KPARAM_INFO
	.align		4
        /*001c*/ 	.byte	0x04, 0x17
        /*001e*/ 	.short	(.L_650 - .L_649)
.L_649:
        /*0020*/ 	.word	0x00000000
        /*0024*/ 	.short	0x0000
        /*0026*/ 	.short	0x0000
        /*0028*/ 	.byte	0x00, 0xf0, 0x41, 0x07


	//----- nvinfo : EIATTR_MAXREG_COUNT
	.align		4
.L_650:
        /*002c*/ 	.byte	0x03, 0x1b
        /*002e*/ 	.short	0x00ff


	//----- nvinfo : EIATTR_NUM_BARRIERS
	.align		4
        /*0030*/ 	.byte	0x02, 0x4c
        /*0032*/ 	.byte	0x01
	.zero		1


	//----- nvinfo : EIATTR_MERCURY_ISA_VERSION
	.align		4
        /*0034*/ 	.byte	0x03, 0x5f
        /*0036*/ 	.short	0x0000


	//----- nvinfo : EIATTR_COOP_GROUP_MASK_REGIDS
	.align		4
        /*0038*/ 	.byte	0x04, 0x29
        /*003a*/ 	.short	(.L_652 - .L_651)


	//   ....[0]....
.L_651:
        /*003c*/ 	.word	0xffffffff


	//   ....[1]....
        /*0040*/ 	.word	0xffffffff


	//   ....[2]....
        /*0044*/ 	.word	0xffffffff


	//   ....[3]....
        /*0048*/ 	.word	0xffffffff


	//   ....[4]....
        /*004c*/ 	.word	0xffffffff


	//   ....[5]....
        /*0050*/ 	.word	0xffffffff


	//----- nvinfo : EIATTR_COOP_GROUP_INSTR_OFFSETS
	.align		4
.L_652:
        /*0054*/ 	.byte	0x04, 0x28
        /*0056*/ 	.short	(.L_654 - .L_653)


	//   ....[0]....
.L_653:
        /*0058*/ 	.word	0x00001c30


	//   ....[1]....
        /*005c*/ 	.word	0x00001c50


	//   ....[2]....
        /*0060*/ 	.word	0x00001c70


	//   ....[3]....
        /*0064*/ 	.word	0x00001cf0


	//   ....[4]....
        /*0068*/ 	.word	0x00001d30


	//   ....[5]....
        /*006c*/ 	.word	0x00001d60


	//----- nvinfo : EIATTR_EXIT_INSTR_OFFSETS
	.align		4
.L_654:
        /*0070*/ 	.byte	0x04, 0x1c
        /*0072*/ 	.short	(.L_656 - .L_655)


	//   ....[0]....
.L_655:
        /*0074*/ 	.word	0x00004740


	//   ....[1]....
        /*0078*/ 	.word	0x00004ca0


	//----- nvinfo : EIATTR_CRS_STACK_SIZE
	.align		4
.L_656:
        /*007c*/ 	.byte	0x04, 0x1e
        /*007e*/ 	.short	(.L_658 - .L_657)
.L_657:
        /*0080*/ 	.word	0x00000000
.L_658:


//--------------------- .nv.info._ZN5flash32flash_fwd_splitkv_combine_kernelI23Flash_fwd_kernel_traitsILi192ELi64ELi64ELi4ELb0ELb0EN7cutlass10bfloat16_tE19Flash_kernel_traitsILi192ELi64ELi64ELi4ES3_EELi8ELi2ELb1EEEvNS_16Flash_fwd_paramsE --------------------------
	.section	.nv.info._ZN5flash32flash_fwd_splitkv_combine_kernelI23Flash_fwd_kernel_traitsILi192ELi64ELi64ELi4ELb0ELb0EN7cutlass10bfloat16_tE19Flash_kernel_traitsILi192ELi64ELi64ELi4ES3_EELi8ELi2ELb1EEEvNS_16Flash_fwd_paramsE,"",@"SHT_CUDA_INFO"
	.sectionflags	@""
	.align	4


	//----- nvinfo : EIATTR_CUDA_API_VERSION
	.align		4
        /*0000*/ 	.byte	0x04, 0x37
        /*0002*/ 	.short	(.L_660 - .L_659)
.L_659:
        /*0004*/ 	.word	0x00000082


	//----- nvinfo : EIATTR_SW2861232_WAR
	.align		4
.L_660:
        /*0008*/ 	.byte	0x01, 0x35
	.zero		2


	//----- nvinfo : EIATTR_PARAM_CBANK
	.align		4
        /*000c*/ 	.byte	0x04, 0x0a
        /*000e*/ 	.short	(.L_662 - .L_661)
	.align		4
.L_661:
        /*0010*/ 	.word	index@(.nv.constant0._ZN5flash32flash_fwd_splitkv_combine_kernelI23Flash_fwd_kernel_traitsILi192ELi64ELi64ELi4ELb0ELb0EN7cutlass10bfloat16_tE19Flash_kernel_traitsILi192ELi64ELi64ELi4ES3_EELi8ELi2ELb1EEEvNS_16Flash_fwd_paramsE)
        /*0014*/ 	.short	0x0160
        /*0016*/ 	.short	0x01d0


	//----- nvinfo : EIATTR_CBANK_PARAM_SIZE
	.align		4
.L_662:
        /*0018*/ 	.byte	0x03, 0x19
        /*001a*/ 	.short	0x01d0


	//----- nvinfo : EIATTR_KPARAM_INFO
	.align		4
        /*001c*/ 	.byte	0x04, 0x17
        /*001e*/ 	.short	(.L_664 - .L_663)
.L_663:
        /*0020*/ 	.word	0x00000000
        /*0024*/ 	.short	0x0000
        /*0026*/ 	.short	0x0000
        /*0028*/ 	.byte	0x00, 0xf0, 0x41, 0x07


	//----- nvinfo : EIATTR_MAXREG_COUNT
	.align		4
.L_664:
        /*002c*/ 	.byte	0x03, 0x1b
        /*002e*/ 	.short	0x00ff


	//----- nvinfo : EIATTR_NUM_BARRIERS
	.align		4
        /*0030*/ 	.byte	0x02, 0x4c
        /*0032*/ 	.byte	0x01
	.zero		1


	//----- nvinfo : EIATTR_MERCURY_ISA_VERSION
	.align		4
        /*0034*/ 	.byte	0x03, 0x5f
        /*0036*/ 	.short	0x0000


	//----- nvinfo : EIATTR_COOP_GROUP_MASK_REGIDS
	.align		4
        /*0038*/ 	.byte	0x04, 0x29
        /*003a*/ 	.short	(.L_666 - .L_665)


	//   ....[0]....
.L_665:
        /*003c*/ 	.word	0xffffffff


	//   ....[1]....
        /*0040*/ 	.word	0xffffffff


	//   ....[2]....
        /*0044*/ 	.word	0xffffffff


	//   ....[3]....
        /*0048*/ 	.word	0xffffffff


	//----- nvinfo : EIATTR_COOP_GROUP_INSTR_OFFSETS
	.align		4
.L_666:
        /*004c*/ 	.byte	0x04, 0x28
        /*004e*/ 	.short	(.L_668 - .L_667)


	//   ....[0]....
.L_667:
        /*0050*/ 	.word	0x00001c70


	//   ....[1]....
        /*0054*/ 	.word	0x00001c90


	//   ....[2]....
        /*0058*/ 	.word	0x00001d00


	//   ....[3]....
        /*005c*/ 	.word	0x00001d20


	//----- nvinfo : EIATTR_EXIT_INSTR_OFFSETS
	.align		4
.L_668:
        /*0060*/ 	.byte	0x04, 0x1c
        /*0062*/ 	.short	(.L_670 - .L_669)


	//   ....[0]....
.L_669:
        /*0064*/ 	.word	0x00004760


	//   ....[1]....
        /*0068*/ 	.word	0x00004cc0


	//----- nvinfo : EIATTR_CRS_STACK_SIZE
	.align		4
.L_670:
        /*006c*/ 	.byte	0x04, 0x1e
        /*006e*/ 	.short	(.L_672 - .L_671)
.L_671:
        /*0070*/ 	.word	0x00000000
.L_672:


//--------------------- .nv.info._ZN5flash32flash_fwd_splitkv_combine_kernelI23Flash_fwd_kernel_traitsILi192ELi64ELi64ELi4ELb0ELb0EN7cutlass10bfloat16_tE19Flash_kernel_traitsILi192ELi64ELi64ELi4ES3_EELi8ELi1ELb1EEEvNS_16Flash_fwd_paramsE --------------------------
	.section	.nv.info._ZN5flash32flash_fwd_splitkv_combine_kernelI23Flash_fwd_kernel_traitsILi192ELi64ELi64ELi4ELb0ELb0EN7cutlass10bfloat16_tE19Flash_kernel_traitsILi192ELi64ELi64ELi4ES3_EELi8ELi1ELb1EEEvNS_16Flash_fwd_paramsE,"",@"SHT_CUDA_INFO"
	.sectionflags	@""
	.align	4


	//----- nvinfo : EIATTR_CUDA_API_VERSION
	.align		4
        /*0000*/ 	.byte	0x04, 0x37
        /*0002*/ 	.short	(.L_674 - .L_673)
.L_673:
        /*0004*/ 	.word	0x00000082


	//----- nvinfo : EIATTR_SW2861232_WAR
	.align		4
.L_674:
        /*0008*/ 	.byte	0x01, 0x35
	.zero		2


	//----- nvinfo : EIATTR_PARAM_CBANK
	.align		4
        /*000c*/ 	.byte	0x04, 0x0a
        /*000e*/ 	.short	(.L_676 - .L_675)
	.align		4
.L_675:
        /*0010*/ 	.word	index@(.nv.constant0._ZN5flash32flash_fwd_splitkv_combine_kernelI23Flash_fwd_kernel_traitsILi192ELi64ELi64ELi4ELb0ELb0EN7cutlass10bfloat16_tE19Flash_kernel_traitsILi192ELi64ELi64ELi4ES3_EELi8ELi1ELb1EEEvNS_16Flash_fwd_paramsE)
        /*0014*/ 	.short	0x0160
        /*0016*/ 	.short	0x01d0


	//----- nvinfo : EIATTR_CBANK_PARAM_SIZE
	.align		4
.L_676:
        /*0018*/ 	.byte	0x03, 0x19
        /*001a*/ 	.short	0x01d0


	//----- nvinfo : EIATTR_KPARAM_INFO
	.align		4
        /*001c*/ 	.byte	0x04, 0x17
        /*001e*/ 	.short	(.L_678 - .L_677)
.L_677:
        /*0020*/ 	.word	0x00000000
        /*0024*/ 	.short	0x0000
        /*0026*/ 	.short	0x0000
        /*0028*/ 	.byte	0x00, 0xf0, 0x41, 0x07


	//----- nvinfo : EIATTR_MAXREG_COUNT
	.align		4
.L_678:
        /*002c*/ 	.byte	0x03, 0x1b
        /*002e*/ 	.short	0x00ff


	//----- nvinfo : EIATTR_NUM_BARRIERS
	.align		4
        /*0030*/ 	.byte	0x02, 0x4c
        /*0032*/ 	.byte	0x01
	.zero		1


	//----- nvinfo : EIATTR_MERCURY_ISA_VERSION
	.align		4
        /*0034*/ 	.byte	0x03, 0x5f
        /*0036*/ 	.short	0x0000


	//----- nvinfo : EIATTR_COOP_GROUP_MASK_REGIDS
	.align		4
        /*0038*/ 	.byte	0x04, 0x29
        /*003a*/ 	.short	(.L_680 - .L_679)


	//   ....[0]....
.L_679:
        /*003c*/ 	.word	0xffffffff


	//   ....[1]....
        /*0040*/ 	.word	0xffffffff


	//----- nvinfo : EIATTR_COOP_GROUP_INSTR_OFFSETS
	.align		4
.L_680:
        /*0044*/ 	.byte	0x04, 0x28
        /*0046*/ 	.short	(.L_682 - .L_681)


	//   ....[0]....
.L_681:
        /*0048*/ 	.word	0x00001ca0


	//   ....[1]....
        /*004c*/ 	.word	0x00001d30


	//----- nvinfo : EIATTR_EXIT_INSTR_OFFSETS
	.align		4
.L_682:
        /*0050*/ 	.byte	0x04, 0x1c
        /*0052*/ 	.short	(.L_684 - .L_683)


	//   ....[0]....
.L_683:
        /*0054*/ 	.word	0x000047c0


	//   ....[1]....
        /*0058*/ 	.word	0x00004d20


	//----- nvinfo : EIATTR_CRS_STACK_SIZE
	.align		4
.L_684:
        /*005c*/ 	.byte	0x04, 0x1e
        /*005e*/ 	.short	(.L_686 - .L_685)
.L_685:
        /*0060*/ 	.word	0x00000000
.L_686:


//--------------------- .nv.info._ZN5flash24flash_fwd_splitkv_kernelI23Flash_fwd_kernel_traitsILi192ELi64ELi64ELi4ELb0ELb0EN7cutlass10bfloat16_tE19Flash_kernel_traitsILi192ELi64ELi64ELi4ES3_EELb0ELb0ELb0ELb0ELb0ELb0ELb0ELb0EEEvNS_16Flash_fwd_paramsE --------------------------
	.section	.nv.info._ZN5flash24flash_fwd_splitkv_kernelI23Flash_fwd_kernel_traitsILi192ELi64ELi64ELi4ELb0ELb0EN7cutlass10bfloat16_tE19Flash_kernel_traitsILi192ELi64ELi64ELi4ES3_EELb0ELb0ELb0ELb0ELb0ELb0ELb0ELb0EEEvNS_16Flash_fwd_paramsE,"",@"SHT_CUDA_INFO"
	.sectionflags	@""
	.align	4


	//----- nvinfo : EIATTR_CUDA_API_VERSION
	.align		4
        /*0000*/ 	.byte	0x04, 0x37
        /*0002*/ 	.short	(.L_688 - .L_687)
.L_687:
        /*0004*/ 	.word	0x00000082


	//----- nvinfo : EIATTR_SW2861232_WAR
	.align		4
.L_688:
        /*0008*/ 	.byte	0x01, 0x35
	.zero		2


	//----- nvinfo : EIATTR_PARAM_CBANK
	.align		4
        /*000c*/ 	.byte	0x04, 0x0a
        /*000e*/ 	.short	(.L_690 - .L_689)
	.align		4
.L_689:
        /*0010*/ 	.word	index@(.nv.constant0._ZN5flash24flash_fwd_splitkv_kernelI23Flash_fwd_kernel_traitsILi192ELi64ELi64ELi4ELb0ELb0EN7cutlass10bfloat16_tE19Flash_kernel_traitsILi192ELi64ELi64ELi4ES3_EELb0ELb0ELb0ELb0ELb0ELb0ELb0ELb0EEEvNS_16Flash_fwd_paramsE)
        /*0014*/ 	.short	0x0160
        /*0016*/ 	.short	0x01d0


	//----- nvinfo : EIATTR_CBANK_PARAM_SIZE
	.align		4
.L_690:
        /*0018*/ 	.byte	0x03, 0x19
        /*001a*/ 	.short	0x01d0


	//----- nvinfo : EIATTR_KPARAM_INFO
	.align		4
        /*001c*/ 	.byte	0x04, 0x17
        /*001e*/ 	.short	(.L_692 - .L_691)
.L_691:
        /*0020*/ 	.word	0x00000000
        /*0024*/ 	.short	0x0000
        /*0026*/ 	.short	0x0000
        /*0028*/ 	.byte	0x00, 0xf0, 0x41, 0x07


	//----- nvinfo : EIATTR_MAXREG_COUNT
	.align		4
.L_692:
        /*002c*/ 	.byte	0x03, 0x1b
        /*002e*/ 	.short	0x00ff


	//----- nvinfo : EIATTR_NUM_BARRIERS
	.align		4
        /*0030*/ 	.byte	0x02, 0x4c
        /*0032*/ 	.byte	0x01
	.zero		1


	//----- nvinfo : EIATTR_MERCURY_ISA_VERSION
	.align		4
        /*0034*/ 	.byte	0x03, 0x5f
        /*0036*/ 	.short	0x0000


	//----- nvinfo : EIATTR_COOP_GROUP_MASK_REGIDS
	.align		4
        /*0038*/ 	.byte	0x04, 0x29
        /*003a*/ 	.short	(.L_694 - .L_693)


	//   ....[0]....
.L_693:
        /*003c*/ 	.word	0xffffffff


	//   ....[1]....
        /*0040*/ 	.word	0xffffffff


	//   ....[2]....
        /*0044*/ 	.word	0xffffffff


	//   ....[3]....
        /*0048*/ 	.word	0xffffffff


	//   ....[4]....
        /*004c*/ 	.word	0xffffffff


	//   ....[5]....
        /*0050*/ 	.word	0xffffffff


	//   ....[6]....
        /*0054*/ 	.word	0xffffffff


	//   ....[7]....
        /*0058*/ 	.word	0xffffffff


	//   ....[8]....
        /*005c*/ 	.word	0xffffffff


	//   ....[9]....
        /*0060*/ 	.word	0xffffffff


	//   ....[10]....
        /*0064*/ 	.word	0xffffffff


	//   ....[11]....
        /*0068*/ 	.word	0xffffffff


	//----- nvinfo : EIATTR_COOP_GROUP_INSTR_OFFSETS
	.align		4
.L_694:
        /*006c*/ 	.byte	0x04, 0x28
        /*006e*/ 	.short	(.L_696 - .L_695)


	//   ....[0]....
.L_695:
        /*0070*/ 	.word	0x00005310


	//   ....[1]....
        /*0074*/ 	.word	0x00005330


	//   ....[2]....
        /*0078*/ 	.word	0x000053d0


	//   ....[3]....
        /*007c*/ 	.word	0x000053e0


	//   ....[4]....
        /*0080*/ 	.word	0x00008480


	//   ....[5]....
        /*0084*/ 	.word	0x000084a0


	//   ....[6]....
        /*0088*/ 	.word	0x000084d0


	//   ....[7]....
        /*008c*/ 	.word	0x000084e0


	//   ....[8]....
        /*0090*/ 	.word	0x00009bd0


	//   ....[9]....
        /*0094*/ 	.word	0x00009c10


	//   ....[10]....
        /*0098*/ 	.word	0x00009c50


	//   ....[11]....
        /*009c*/ 	.word	0x00009c60


	//----- nvinfo : EIATTR_EXIT_INSTR_OFFSETS
	.align		4
.L_696:
        /*00a0*/ 	.byte	0x04, 0x1c
        /*00a2*/ 	.short	(.L_698 - .L_697)


	//   ....[0]....
.L_697:
        /*00a4*/ 	.word	0x000002e0


	//   ....[1]....
        /*00a8*/ 	.word	0x00000ba0


	//   ....[2]....
        /*00ac*/ 	.word	0x00000bd0


	//   ....[3]....
        /*00b0*/ 	.word	0x0000b420


	//   ....[4]....
        /*00b4*/ 	.word	0x0000b520


	//   ....[5]....
        /*00b8*/ 	.word	0x0000b540


	//----- nvinfo : EIATTR_CTAIDZ_USED
	.align		4
.L_698:
        /*00bc*/ 	.byte	0x01, 0x04
	.zero		2


	//----- nvinfo : EIATTR_CRS_STACK_SIZE
	.align		4
        /*00c0*/ 	.byte	0x04, 0x1e
        /*00c2*/ 	.short	(.L_700 - .L_699)
.L_699:
        /*00c4*/ 	.word	0x00000000
.L_700:


//--------------------- .nv.info._ZN5flash24flash_fwd_splitkv_kernelI23Flash_fwd_kernel_traitsILi192ELi64ELi64ELi4ELb0ELb0EN7cutlass10bfloat16_tE19Flash_kernel_traitsILi192ELi64ELi64ELi4ES3_EELb0ELb0ELb0ELb0ELb0ELb1ELb0ELb0EEEvNS_16Flash_fwd_paramsE --------------------------
	.section	.nv.info._ZN5flash24flash_fwd_splitkv_kernelI23Flash_fwd_kernel_traitsILi192ELi64ELi64ELi4ELb0ELb0EN7cutlass10bfloat16_tE19Flash_kernel_traitsILi192ELi64ELi64ELi4ES3_EELb0ELb0ELb0ELb0ELb0ELb1ELb0ELb0EEEvNS_16Flash_fwd_paramsE,"",@"SHT_CUDA_INFO"
	.sectionflags	@""
	.align	4


	//----- nvinfo : EIATTR_CUDA_API_VERSION
	.align		4
        /*0000*/ 	.byte	0x04, 0x37
        /*0002*/ 	.short	(.L_702 - .L_701)
.L_701:
        /*0004*/ 	.word	0x00000082


	//----- nvinfo : EIATTR_SW2861232_WAR
	.align		4
.L_702:
        /*0008*/ 	.byte	0x01, 0x35
	.zero		2


	//----- nvinfo : EIATTR_PARAM_CBANK
	.align		4
        /*000c*/ 	.byte	0x04, 0x0a
        /*000e*/ 	.short	(.L_704 - .L_703)
	.align		4
.L_703:
        /*0010*/ 	.word	index@(.nv.constant0._ZN5flash24flash_fwd_splitkv_kernelI23Flash_fwd_kernel_traitsILi192ELi64ELi64ELi4ELb0ELb0EN7cutlass10bfloat16_tE19Flash_kernel_traitsILi192ELi64ELi64ELi4ES3_EELb0ELb0ELb0ELb0ELb0ELb1ELb0ELb0EEEvNS_16Flash_fwd_paramsE)
        /*0014*/ 	.short	0x0160
        /*0016*/ 	.short	0x01d0


	//----- nvinfo : EIATTR_CBANK_PARAM_SIZE
	.align		4
.L_704:
        /*0018*/ 	.byte	0x03, 0x19
        /*001a*/ 	.short	0x01d0


	//----- nvinfo : EIATTR_KPARAM_INFO
	.align		4
        /*001c*/ 	.byte	0x04, 0x17
        /*001e*/ 	.short	(.L_706 - .L_705)
.L_705:
        /*0020*/ 	.word	0x00000000
        /*0024*/ 	.short	0x0000
        /*0026*/ 	.short	0x0000
        /*0028*/ 	.byte	0x00, 0xf0, 0x41, 0x07


	//----- nvinfo : EIATTR_MAXREG_COUNT
	.align		4
.L_706:
        /*002c*/ 	.byte	0x03, 0x1b
        /*002e*/ 	.short	0x00ff


	//----- nvinfo : EIATTR_NUM_BARRIERS
	.align		4
        /*0030*/ 	.byte	0x02, 0x4c
        /*0032*/ 	.byte	0x01
	.zero		1


	//----- nvinfo : EIATTR_MERCURY_ISA_VERSION
	.align		4
        /*0034*/ 	.byte	0x03, 0x5f
        /*0036*/ 	.short	0x0000


	//----- nvinfo : EIATTR_COOP_GROUP_MASK_REGIDS
	.align		4
        /*0038*/ 	.byte	0x04, 0x29
        /*003a*/ 	.short	(.L_708 - .L_707)


	//   ....[0]....
.L_707:
        /*003c*/ 	.word	0xffffffff


	//   ....[1]....
        /*0040*/ 	.word	0xffffffff


	//   ....[2]....
        /*0044*/ 	.word	0xffffffff


	//   ....[3]....
        /*0048*/ 	.word	0xffffffff


	//   ....[4]....
        /*004c*/ 	.word	0xffffffff


	//   ....[5]....
        /*0050*/ 	.word	0xffffffff


	//   ....[6]....
        /*0054*/ 	.word	0xffffffff


	//   ....[7]....
        /*0058*/ 	.word	0xffffffff


	//   ....[8]....
        /*005c*/ 	.word	0xffffffff


	//   ....[9]....
        /*0060*/ 	.word	0xffffffff


	//   ....[10]....
        /*0064*/ 	.word	0xffffffff


	//   ....[11]....
        /*0068*/ 	.word	0xffffffff


	//----- nvinfo : EIATTR_COOP_GROUP_INSTR_OFFSETS
	.align		4
.L_708:
        /*006c*/ 	.byte	0x04, 0x28
        /*006e*/ 	.short	(.L_710 - .L_709)


	//   ....[0]....
.L_709:
        /*0070*/ 	.word	0x00005710


	//   ....[1]....
        /*0074*/ 	.word	0x00005730


	//   ....[2]....
        /*0078*/ 	.word	0x000057d0


	//   ....[3]....
        /*007c*/ 	.word	0x000057e0


	//   ....[4]....
        /*0080*/ 	.word	0x00008ca0


	//   ....[5]....
        /*0084*/ 	.word	0x00008cb0


	//   ....[6]....
        /*0088*/ 	.word	0x00008ce0


	//   ....[7]....
        /*008c*/ 	.word	0x00008d00


	//   ....[8]....
        /*0090*/ 	.word	0x0000a3c0


	//   ....[9]....
        /*0094*/ 	.word	0x0000a400


	//   ....[10]....
        /*0098*/ 	.word	0x0000a440


	//   ....[11]....
        /*009c*/ 	.word	0x0000a450


	//----- nvinfo : EIATTR_EXIT_INSTR_OFFSETS
	.align		4
.L_710:
        /*00a0*/ 	.byte	0x04, 0x1c
        /*00a2*/ 	.short	(.L_712 - .L_711)


	//   ....[0]....
.L_711:
        /*00a4*/ 	.word	0x000002e0


	//   ....[1]....
        /*00a8*/ 	.word	0x00000ba0


	//   ....[2]....
        /*00ac*/ 	.word	0x00000bd0


	//   ....[3]....
        /*00b0*/ 	.word	0x0000bc00


	//   ....[4]....
        /*00b4*/ 	.word	0x0000bd00


	//   ....[5]....
        /*00b8*/ 	.word	0x0000bd20


	//----- nvinfo : EIATTR_CTAIDZ_USED
	.align		4
.L_712:
        /*00bc*/ 	.byte	0x01, 0x04
	.zero		2


	//----- nvinfo : EIATTR_CRS_STACK_SIZE
	.align		4
        /*00c0*/ 	.byte	0x04, 0x1e
        /*00c2*/ 	.short	(.L_714 - .L_713)
.L_713:
        /*00c4*/ 	.word	0x00000000
.L_714:


//--------------------- .nv.info._ZN5flash24flash_fwd_splitkv_kernelI23Flash_fwd_kernel_traitsILi192ELi64ELi64ELi4ELb0ELb0EN7cutlass10bfloat16_tE19Flash_kernel_traitsILi192ELi64ELi64ELi4ES3_EELb0ELb0ELb0ELb0ELb0ELb0ELb0ELb1EEEvNS_16Flash_fwd_paramsE --------------------------
	.section	.nv.info._ZN5flash24flash_fwd_splitkv_kernelI23Flash_fwd_kernel_traitsILi192ELi64ELi64ELi4ELb0ELb0EN7cutlass10bfloat16_tE19Flash_kernel_traitsILi192ELi64ELi64ELi4ES3_EELb0ELb0ELb0ELb0ELb0ELb0ELb0ELb1EEEvNS_16Flash_fwd_paramsE,"",@"SHT_CUDA_INFO"
	.sectionflags	@""
	.align	4


	//----- nvinfo : EIATTR_CUDA_API_VERSION
	.align		4
        /*0000*/ 	.byte	0x04, 0x37
        /*0002*/ 	.short	(.L_716 - .L_715)
.L_715:
        /*0004*/ 	.word	0x00000082


	//----- nvinfo : EIATTR_SW2861232_WAR
	.align		4
.L_716:
        /*0008*/ 	.byte	0x01, 0x35
	.zero		2


	//----- nvinfo : EIATTR_PARAM_CBANK
	.align		4
        /*000c*/ 	.byte	0x04, 0x0a
        /*000e*/ 	.short	(.L_718 - .L_717)
	.align		4
.L_717:
        /*0010*/ 	.word	index@(.nv.constant0._ZN5flash24flash_fwd_splitkv_kernelI23Flash_fwd_kernel_traitsILi192ELi64ELi64ELi4ELb0ELb0EN7cutlass10bfloat16_tE19Flash_kernel_traitsILi192ELi64ELi64ELi4ES3_EELb0ELb0ELb0ELb0ELb0ELb0ELb0ELb1EEEvNS_16Flash_fwd_paramsE)
        /*0014*/ 	.short	0x0160
        /*0016*/ 	.short	0x01d0


	//----- nvinfo : EIATTR_CBANK_PARAM_SIZE
	.align		4
.L_718:
        /*0018*/ 	.byte	0x03, 0x19
        /*001a*/ 	.short	0x01d0


	//----- nvinfo : EIATTR_KPARAM_INFO
	.align		4
        /*001c*/ 	.byte	0x04, 0x17
        /*001e*/ 	.short	(.L_720 - .L_719)
.L_719:
        /*0020*/ 	.word	0x00000000
        /*0024*/ 	.short	0x0000
        /*0026*/ 	.short	0x0000
        /*0028*/ 	.byte	0x00, 0xf0, 0x41, 0x07


	//----- nvinfo : EIATTR_MAXREG_COUNT
	.align		4
.L_720:
        /*002c*/ 	.byte	0x03, 0x1b
        /*002e*/ 	.short	0x00ff


	//----- nvinfo : EIATTR_NUM_BARRIERS
	.align		4
        /*0030*/ 	.byte	0x02, 0x4c
        /*0032*/ 	.byte	0x01
	.zero		1


	//----- nvinfo : EIATTR_MERCURY_ISA_VERSION
	.align		4
        /*0034*/ 	.byte	0x03, 0x5f
        /*0036*/ 	.short	0x0000


	//----- nvinfo : EIATTR_COOP_GROUP_MASK_REGIDS
	.align		4
        /*0038*/ 	.byte	0x04, 0x29
        /*003a*/ 	.short	(.L_722 - .L_721)


	//   ....[0]....
.L_721:
        /*003c*/ 	.word	0xffffffff


	//   ....[1]....
        /*0040*/ 	.word	0xffffffff


	//   ....[2]....
        /*0044*/ 	.word	0xffffffff


	//   ....[3]....
        /*0048*/ 	.word	0xffffffff


	//   ....[4]....
        /*004c*/ 	.word	0xffffffff


	//   ....[5]....
        /*0050*/ 	.word	0xffffffff


	//   ....[6]....
        /*0054*/ 	.word	0xffffffff


	//   ....[7]....
        /*0058*/ 	.word	0xffffffff


	//   ....[8]....
        /*005c*/ 	.word	0xffffffff


	//   ....[9]....
        /*0060*/ 	.word	0xffffffff


	//   ....[10]....
        /*0064*/ 	.word	0xffffffff


	//   ....[11]....
        /*0068*/ 	.word	0xffffffff


	//   ....[12]....
        /*006c*/ 	.word	0xffffffff


	//   ....[13]....
        /*0070*/ 	.word	0xffffffff


	//   ....[14]....
        /*0074*/ 	.word	0xffffffff


	//   ....[15]....
        /*0078*/ 	.word	0xffffffff


	//----- nvinfo : EIATTR_COOP_GROUP_INSTR_OFFSETS
	.align		4
.L_722:
        /*007c*/ 	.byte	0x04, 0x28
        /*007e*/ 	.short	(.L_724 - .L_723)


	//   ....[0]....
.L_723:
        /*0080*/ 	.word	0x000155a0


	//   ....[1]....
        /*0084*/ 	.word	0x00015610


	//   ....[2]....
        /*0088*/ 	.word	0x00015630


	//   ....[3]....
        /*008c*/ 	.word	0x00015660


	//   ....[4]....
        /*0090*/ 	.word	0x00018790


	//   ....[5]....
        /*0094*/ 	.word	0x000187b0


	//   ....[6]....
        /*0098*/ 	.word	0x000187d0


	//   ....[7]....
        /*009c*/ 	.word	0x000187f0


	//   ....[8]....
        /*00a0*/ 	.word	0x00019f90


	//   ....[9]....
        /*00a4*/ 	.word	0x00019fc0


	//   ....[10]....
        /*00a8*/ 	.word	0x00019fd0


	//   ....[11]....
        /*00ac*/ 	.word	0x0001a000


	//   ....[12]....
        /*00b0*/ 	.word	0x0001bb50


	//   ....[13]....
        /*00b4*/ 	.word	0x0001bb90


	//   ....[14]....
        /*00b8*/ 	.word	0x0001bbe0


	//   ....[15]....
        /*00bc*/ 	.word	0x0001bc30


	//----- nvinfo : EIATTR_EXIT_INSTR_OFFSETS
	.align		4
.L_724:
        /*00c0*/ 	.byte	0x04, 0x1c
        /*00c2*/ 	.short	(.L_726 - .L_725)


	//   ....[0]....
.L_725:
        /*00c4*/ 	.word	0x000000b0


	//----- nvinfo : EIATTR_CTAIDZ_USED
	.align		4
.L_726:
        /*00c8*/ 	.byte	0x01, 0x04
	.zero		2


	//----- nvinfo : EIATTR_CRS_STACK_SIZE
	.align		4
        /*00cc*/ 	.byte	0x04, 0x1e
        /*00ce*/ 	.short	(.L_728 - .L_727)
.L_727:
        /*00d0*/ 	.word	0x00000000
.L_728:


//--------------------- .nv.info._ZN5flash24flash_fwd_splitkv_kernelI23Flash_fwd_kernel_traitsILi192ELi64ELi64ELi4ELb0ELb0EN7cutlass10bfloat16_tE19Flash_kernel_traitsILi192ELi64ELi64ELi4ES3_EELb0ELb0ELb0ELb0ELb0ELb1ELb0ELb1EEEvNS_16Flash_fwd_paramsE --------------------------
	.section	.nv.info._ZN5flash24flash_fwd_splitkv_kernelI23Flash_fwd_kernel_traitsILi192ELi64ELi64ELi4ELb0ELb0EN7cutlass10bfloat16_tE19Flash_kernel_traitsILi192ELi64ELi64ELi4ES3_EELb0ELb0ELb0ELb0ELb0ELb1ELb0ELb1EEEvNS_16Flash_fwd_paramsE,"",@"SHT_CUDA_INFO"
	.sectionflags	@""
	.align	4


	//----- nvinfo : EIATTR_CUDA_API_VERSION
	.align		4
        /*0000*/ 	.byte	0x04, 0x37
        /*0002*/ 	.short	(.L_730 - .L_729)
.L_729:
        /*0004*/ 	.word	0x00000082


	//----- nvinfo : EIATTR_SW2861232_WAR
	.align		4
.L_730:
        /*0008*/ 	.byte	0x01, 0x35
	.zero		2


	//----- nvinfo : EIATTR_PARAM_CBANK
	.align		4
        /*000c*/ 	.byte	0x04, 0x0a
        /*000e*/ 	.short	(.L_732 - .L_731)
	.align		4
.L_731:
        /*0010*/ 	.word	index@(.nv.constant0._ZN5flash24flash_fwd_splitkv_kernelI23Flash_fwd_kernel_traitsILi192ELi64ELi64ELi4ELb0ELb0EN7cutlass10bfloat16_tE19Flash_kernel_traitsILi192ELi64ELi64ELi4ES3_EELb0ELb0ELb0ELb0ELb0ELb1ELb0ELb1EEEvNS_16Flash_fwd_paramsE)
        /*0014*/ 	.short	0x0160
        /*0016*/ 	.short	0x01d0


	//----- nvinfo : EIATTR_CBANK_PARAM_SIZE
	.align		4
.L_732:
        /*0018*/ 	.byte	0x03, 0x19
        /*001a*/ 	.short	0x01d0


	//----- nvinfo : EIATTR_KPARAM_INFO
	.align		4
        /*001c*/ 	.byte	0x04, 0x17
        /*001e*/ 	.short	(.L_734 - .L_733)
.L_733:
        /*0020*/ 	.word	0x00000000
        /*0024*/ 	.short	0x0000
        /*0026*/ 	.short	0x0000
        /*0028*/ 	.byte	0x00, 0xf0, 0x41, 0x07


	//----- nvinfo : EIATTR_MAXREG_COUNT
	.align		4
.L_734:
        /*002c*/ 	.byte	0x03, 0x1b
        /*002e*/ 	.short	0x00ff


	//----- nvinfo : EIATTR_NUM_BARRIERS
	.align		4
        /*0030*/ 	.byte	0x02, 0x4c
        /*0032*/ 	.byte	0x01
	.zero		1


	//----- nvinfo : EIATTR_MERCURY_ISA_VERSION
	.align		4
        /*0034*/ 	.byte	0x03, 0x5f
        /*0036*/ 	.short	0x0000


	//----- nvinfo : EIATTR_COOP_GROUP_MASK_REGIDS
	.align		4
        /*0038*/ 	.byte	0x04, 0x29
        /*003a*/ 	.short	(.L_736 - .L_735)


	//   ....[0]....
.L_735:
        /*003c*/ 	.word	0xffffffff


	//   ....[1]....
        /*0040*/ 	.word	0xffffffff


	//   ....[2]....
        /*0044*/ 	.word	0xffffffff


	//   ....[3]....
        /*0048*/ 	.word	0xffffffff


	//   ....[4]....
        /*004c*/ 	.word	0xffffffff


	//   ....[5]....
        /*0050*/ 	.word	0xffffffff


	//   ....[6]....
        /*0054*/ 	.word	0xffffffff


	//   ....[7]....
        /*0058*/ 	.word	0xffffffff


	//   ....[8]....
        /*005c*/ 	.word	0xffffffff


	//   ....[9]....
        /*0060*/ 	.word	0xffffffff


	//   ....[10]....
        /*0064*/ 	.word	0xffffffff


	//   ....[11]....
        /*0068*/ 	.word	0xffffffff


	//   ....[12]....
        /*006c*/ 	.word	0xffffffff


	//   ....[13]....
        /*0070*/ 	.word	0xffffffff


	//   ....[14]....
        /*0074*/ 	.word	0xffffffff


	//   ....[15]....
        /*0078*/ 	.word	0xffffffff


	//----- nvinfo : EIATTR_COOP_GROUP_INSTR_OFFSETS
	.align		4
.L_736:
        /*007c*/ 	.byte	0x04, 0x28
        /*007e*/ 	.short	(.L_738 - .L_737)


	//   ....[0]....
.L_737:
        /*0080*/ 	.word	0x00015980


	//   ....[1]....
        /*0084*/ 	.word	0x000159f0


	//   ....[2]....
        /*0088*/ 	.word	0x00015a20


	//   ....[3]....
        /*008c*/ 	.word	0x00015a40


	//   ....[4]....
        /*0090*/ 	.word	0x00018fd0


	//   ....[5]....
        /*0094*/ 	.word	0x00018ff0


	//   ....[6]....
        /*0098*/ 	.word	0x00019010


	//   ....[7]....
        /*009c*/ 	.word	0x00019030


	//   ....[8]....
        /*00a0*/ 	.word	0x0001a7b0


	//   ....[9]....
        /*00a4*/ 	.word	0x0001a7e0


	//   ....[10]....
        /*00a8*/ 	.word	0x0001a7f0


	//   ....[11]....
        /*00ac*/ 	.word	0x0001a820


	//   ....[12]....
        /*00b0*/ 	.word	0x0001c370


	//   ....[13]....
        /*00b4*/ 	.word	0x0001c3b0


	//   ....[14]....
        /*00b8*/ 	.word	0x0001c400


	//   ....[15]....
        /*00bc*/ 	.word	0x0001c450


	//----- nvinfo : EIATTR_EXIT_INSTR_OFFSETS
	.align		4
.L_738:
        /*00c0*/ 	.byte	0x04, 0x1c
        /*00c2*/ 	.short	(.L_740 - .L_739)


	//   ....[0]....
.L_739:
        /*00c4*/ 	.word	0x000000b0


	//----- nvinfo : EIATTR_CTAIDZ_USED
	.align		4
.L_740:
        /*00c8*/ 	.byte	0x01, 0x04
	.zero		2


	//----- nvinfo : EIATTR_CRS_STACK_SIZE
	.align		4
        /*00cc*/ 	.byte	0x04, 0x1e
        /*00ce*/ 	.short	(.L_742 - .L_741)
.L_741:
        /*00d0*/ 	.word	0x00000000
.L_742:


//--------------------- .nv.info._ZN5flash24flash_fwd_splitkv_kernelI23Flash_fwd_kernel_traitsILi192ELi64ELi64ELi4ELb0ELb0EN7cutlass10bfloat16_tE19Flash_kernel_traitsILi192ELi64ELi64ELi4ES3_EELb0ELb0ELb0ELb0ELb0ELb0ELb1ELb0EEEvNS_16Flash_fwd_paramsE --------------------------
	.section	.nv.info._ZN5flash24flash_fwd_splitkv_kernelI23Flash_fwd_kernel_traitsILi192ELi64ELi64ELi4ELb0ELb0EN7cutlass10bfloat16_tE19Flash_kernel_traitsILi192ELi64ELi64ELi4ES3_EELb0ELb0ELb0ELb0ELb0ELb0ELb1ELb0EEEvNS_16Flash_fwd_paramsE,"",@"SHT_CUDA_INFO"
	.sectionflags	@""
	.align	4


	//----- nvinfo : EIATTR_CUDA_API_VERSION
	.align		4
        /*0000*/ 	.byte	0x04, 0x37
        /*0002*/ 	.short	(.L_744 - .L_743)
.L_743:
        /*0004*/ 	.word	0x00000082


	//----- nvinfo : EIATTR_SW2861232_WAR
	.align		4
.L_744:
        /*0008*/ 	.byte	0x01, 0x35
	.zero		2


	//----- nvinfo : EIATTR_PARAM_CBANK
	.align		4
        /*000c*/ 	.byte	0x04, 0x0a
        /*000e*/ 	.short	(.L_746 - .L_745)
	.align		4
.L_745:
        /*0010*/ 	.word	index@(.nv.constant0._ZN5flash24flash_fwd_splitkv_kernelI23Flash_fwd_kernel_traitsILi192ELi64ELi64ELi4ELb0ELb0EN7cutlass10bfloat16_tE19Flash_kernel_traitsILi192ELi64ELi64ELi4ES3_EELb0ELb0ELb0ELb0ELb0ELb0ELb1ELb0EEEvNS_16Flash_fwd_paramsE)
        /*0014*/ 	.short	0x0160
        /*0016*/ 	.short	0x01d0


	//----- nvinfo : EIATTR_CBANK_PARAM_SIZE
	.align		4
.L_746:
        /*0018*/ 	.byte	0x03, 0x19
        /*001a*/ 	.short	0x01d0


	//----- nvinfo : EIATTR_KPARAM_INFO
	.align		4
        /*001c*/ 	.byte	0x04, 0x17
        /*001e*/ 	.short	(.L_748 - .L_747)
.L_747:
        /*0020*/ 	.word	0x00000000
        /*0024*/ 	.short	0x0000
        /*0026*/ 	.short	0x0000
        /*0028*/ 	.byte	0x00, 0xf0, 0x41, 0x07


	//----- nvinfo : EIATTR_MAXREG_COUNT
	.align		4
.L_748:
        /*002c*/ 	.byte	0x03, 0x1b
        /*002e*/ 	.short	0x00ff


	//----- nvinfo : EIATTR_NUM_BARRIERS
	.align		4
        /*0030*/ 	.byte	0x02, 0x4c
        /*0032*/ 	.byte	0x01
	.zero		1


	//----- nvinfo : EIATTR_MERCURY_ISA_VERSION
	.align		4
        /*0034*/ 	.byte	0x03, 0x5f
        /*0036*/ 	.short	0x0000


	//----- nvinfo : EIATTR_COOP_GROUP_MASK_REGIDS
	.align		4
        /*0038*/ 	.byte	0x04, 0x29
        /*003a*/ 	.short	(.L_750 - .L_749)


	//   ....[0]....
.L_749:
        /*003c*/ 	.word	0xffffffff


	//   ....[1]....
        /*0040*/ 	.word	0xffffffff


	//   ....[2]....
        /*0044*/ 	.word	0xffffffff


	//   ....[3]....
        /*0048*/ 	.word	0xffffffff


	//   ....[4]....
        /*004c*/ 	.word	0xffffffff


	//   ....[5]....
        /*0050*/ 	.word	0xffffffff


	//   ....[6]....
        /*0054*/ 	.word	0xffffffff


	//   ....[7]....
        /*0058*/ 	.word	0xffffffff


	//   ....[8]....
        /*005c*/ 	.word	0xffffffff


	//   ....[9]....
        /*0060*/ 	.word	0xffffffff


	//   ....[10]....
        /*0064*/ 	.word	0xffffffff


	//   ....[11]....
        /*0068*/ 	.word	0xffffffff


	//----- nvinfo : EIATTR_COOP_GROUP_INSTR_OFFSETS
	.align		4
.L_750:
        /*006c*/ 	.byte	0x04, 0x28
        /*006e*/ 	.short	(.L_752 - .L_751)


	//   ....[0]....
.L_751:
        /*0070*/ 	.word	0x00005630


	//   ....[1]....
        /*0074*/ 	.word	0x00005650


	//   ....[2]....
        /*0078*/ 	.word	0x000056f0


	//   ....[3]....
        /*007c*/ 	.word	0x00005700


	//   ....[4]....
        /*0080*/ 	.word	0x000087d0


	//   ....[5]....
        /*0084*/ 	.word	0x000087f0


	//   ....[6]....
        /*0088*/ 	.word	0x00008820


	//   ....[7]....
        /*008c*/ 	.word	0x00008830


	//   ....[8]....
        /*0090*/ 	.word	0x00009f20


	//   ....[9]....
        /*0094*/ 	.word	0x00009f60


	//   ....[10]....
        /*0098*/ 	.word	0x00009fd0


	//   ....[11]....
        /*009c*/ 	.word	0x00009ff0


	//----- nvinfo : EIATTR_EXIT_INSTR_OFFSETS
	.align		4
.L_752:
        /*00a0*/ 	.byte	0x04, 0x1c
        /*00a2*/ 	.short	(.L_754 - .L_753)


	//   ....[0]....
.L_753:
        /*00a4*/ 	.word	0x00000420


	//   ....[1]....
        /*00a8*/ 	.word	0x00000ef0


	//   ....[2]....
        /*00ac*/ 	.word	0x00000f20


	//   ....[3]....
        /*00b0*/ 	.word	0x0000b650


	//   ....[4]....
        /*00b4*/ 	.word	0x0000b6c0


	//   ....[5]....
        /*00b8*/ 	.word	0x0000b6e0


	//----- nvinfo : EIATTR_CTAIDZ_USED
	.align		4
.L_754:
        /*00bc*/ 	.byte	0x01, 0x04
	.zero		2


	//----- nvinfo : EIATTR_CRS_STACK_SIZE
	.align		4
        /*00c0*/ 	.byte	0x04, 0x1e
        /*00c2*/ 	.short	(.L_756 - .L_755)
.L_755:
        /*00c4*/ 	.word	0x00000000
.L_756:


//--------------------- .nv.info._ZN5flash24flash_fwd_splitkv_kernelI23Flash_fwd_kernel_traitsILi192ELi64ELi64ELi4ELb0ELb0EN7cutlass10bfloat16_tE19Flash_kernel_traitsILi192ELi64ELi64ELi4ES3_EELb0ELb0ELb0ELb0ELb0ELb1ELb1ELb0EEEvNS_16Flash_fwd_paramsE --------------------------
	.section	.nv.info._ZN5flash24flash_fwd_splitkv_kernelI23Flash_fwd_kernel_traitsILi192ELi64ELi64ELi4ELb0ELb0EN7cutlass10bfloat16_tE19Flash_kernel_traitsILi192ELi64ELi64ELi4ES3_EELb0ELb0ELb0ELb0ELb0ELb1ELb1ELb0EEEvNS_16Flash_fwd_paramsE,"",@"SHT_CUDA_INFO"
	.sectionflags	@""
	.align	4


	//----- nvinfo : EIATTR_CUDA_API_VERSION
	.align		4
        /*0000*/ 	.byte	0x04, 0x37
        /*0002*/ 	.short	(.L_758 - .L_757)
.L_757:
        /*0004*/ 	.word	0x00000082


	//----- nvinfo : EIATTR_SW2861232_WAR
	.align		4
.L_758:
        /*0008*/ 	.byte	0x01, 0x35
	.zero		2


	//----- nvinfo : EIATTR_PARAM_CBANK
	.align		4
        /*000c*/ 	.byte	0x04, 0x0a
        /*000e*/ 	.short	(.L_760 - .L_759)
	.align		4
.L_759:
        /*0010*/ 	.word	index@(.nv.constant0._ZN5flash24flash_fwd_splitkv_kernelI23Flash_fwd_kernel_traitsILi192ELi64ELi64ELi4ELb0ELb0EN7cutlass10bfloat16_tE19Flash_kernel_traitsILi192ELi64ELi64ELi4ES3_EELb0ELb0ELb0ELb0ELb0ELb1ELb1ELb0EEEvNS_16Flash_fwd_paramsE)
        /*0014*/ 	.short	0x0160
        /*0016*/ 	.short	0x01d0


	//----- nvinfo : EIATTR_CBANK_PARAM_SIZE
	.align		4
.L_760:
        /*0018*/ 	.byte	0x03, 0x19
        /*001a*/ 	.short	0x01d0


	//----- nvinfo : EIATTR_KPARAM_INFO
	.align		4
        /*001c*/ 	.byte	0x04, 0x17
        /*001e*/ 	.short	(.L_762 - .L_761)
.L_761:
        /*0020*/ 	.word	0x00000000
        /*0024*/ 	.short	0x0000
        /*0026*/ 	.short	0x0000
        /*0028*/ 	.byte	0x00, 0xf0, 0x41, 0x07


	//----- nvinfo : EIATTR_MAXREG_COUNT
	.align		4
.L_762:
        /*002c*/ 	.byte	0x03, 0x1b
        /*002e*/ 	.short	0x00ff


	//----- nvinfo : EIATTR_NUM_BARRIERS
	.align		4
        /*0030*/ 	.byte	0x02, 0x4c
        /*0032*/ 	.byte	0x01
	.zero		1


	//----- nvinfo : EIATTR_MERCURY_ISA_VERSION
	.align		4
        /*0034*/ 	.byte	0x03, 0x5f
        /*0036*/ 	.short	0x0000


	//----- nvinfo : EIATTR_COOP_GROUP_MASK_REGIDS
	.align		4
        /*0038*/ 	.byte	0x04, 0x29
        /*003a*/ 	.short	(.L_764 - .L_763)


	//   ....[0]....
.L_763:
        /*003c*/ 	.word	0xffffffff


	//   ....[1]....
        /*0040*/ 	.word	0xffffffff


	//   ....[2]....
        /*0044*/ 	.word	0xffffffff


	//   ....[3]....
        /*0048*/ 	.word	0xffffffff


	//   ....[4]....
        /*004c*/ 	.word	0xffffffff


	//   ....[5]....
        /*0050*/ 	.word	0xffffffff


	//   ....[6]....
        /*0054*/ 	.word	0xffffffff


	//   ....[7]....
        /*0058*/ 	.word	0xffffffff


	//   ....[8]....
        /*005c*/ 	.word	0xffffffff


	//   ....[9]....
        /*0060*/ 	.word	0xffffffff


	//   ....[10]....
        /*0064*/ 	.word	0xffffffff


	//   ....[11]....
        /*0068*/ 	.word	0xffffffff


	//----- nvinfo : EIATTR_COOP_GROUP_INSTR_OFFSETS
	.align		4
.L_764:
        /*006c*/ 	.byte	0x04, 0x28
        /*006e*/ 	.short	(.L_766 - .L_765)


	//   ....[0]....
.L_765:
        /*0070*/ 	.word	0x00005a30


	//   ....[1]....
        /*0074*/ 	.word	0x00005a50


	//   ....[2]....
        /*0078*/ 	.word	0x00005af0


	//   ....[3]....
        /*007c*/ 	.word	0x00005b00


	//   ....[4]....
        /*0080*/ 	.word	0x00009000


	//   ....[5]....
        /*0084*/ 	.word	0x00009010


	//   ....[6]....
        /*0088*/ 	.word	0x00009040


	//   ....[7]....
        /*008c*/ 	.word	0x00009060


	//   ....[8]....
        /*0090*/ 	.word	0x0000a720


	//   ....[9]....
        /*0094*/ 	.word	0x0000a760


	//   ....[10]....
        /*0098*/ 	.word	0x0000a7d0


	//   ....[11]....
        /*009c*/ 	.word	0x0000a7f0


	//----- nvinfo : EIATTR_EXIT_INSTR_OFFSETS
	.align		4
.L_766:
        /*00a0*/ 	.byte	0x04, 0x1c
        /*00a2*/ 	.short	(.L_768 - .L_767)


	//   ....[0]....
.L_767:
        /*00a4*/ 	.word	0x00000420


	//   ....[1]....
        /*00a8*/ 	.word	0x00000ef0


	//   ....[2]....
        /*00ac*/ 	.word	0x00000f20


	//   ....[3]....
        /*00b0*/ 	.word	0x0000be50


	//   ....[4]....
        /*00b4*/ 	.word	0x0000bec0


	//   ....[5]....
        /*00b8*/ 	.word	0x0000bee0


	//----- nvinfo : EIATTR_CTAIDZ_USED
	.align		4
.L_768:
        /*00bc*/ 	.byte	0x01, 0x04
	.zero		2


	//----- nvinfo : EIATTR_CRS_STACK_SIZE
	.align		4
        /*00c0*/ 	.byte	0x04, 0x1e
        /*00c2*/ 	.short	(.L_770 - .L_769)
.L_769:
        /*00c4*/ 	.word	0x00000000
.L_770:


//--------------------- .nv.info._ZN5flash24flash_fwd_splitkv_kernelI23Flash_fwd_kernel_traitsILi192ELi64ELi64ELi4ELb0ELb0EN7cutlass10bfloat16_tE19Flash_kernel_traitsILi192ELi64ELi64ELi4ES3_EELb0ELb0ELb0ELb0ELb0ELb0ELb1ELb1EEEvNS_16Flash_fwd_paramsE --------------------------
	.section	.nv.info._ZN5flash24flash_fwd_splitkv_kernelI23Flash_fwd_kernel_traitsILi192ELi64ELi64ELi4ELb0ELb0EN7cutlass10bfloat16_tE19Flash_kernel_traitsILi192ELi64ELi64ELi4ES3_EELb0ELb0ELb0ELb0ELb0ELb0ELb1ELb1EEEvNS_16Flash_fwd_paramsE,"",@"SHT_CUDA_INFO"
	.sectionflags	@""
	.align	4


	//----- nvinfo : EIATTR_CUDA_API_VERSION
	.align		4
        /*0000*/ 	.byte	0x04, 0x37
        /*0002*/ 	.short	(.L_772 - .L_771)
.L_771:
        /*0004*/ 	.word	0x00000082


	//----- nvinfo : EIATTR_SW2861232_WAR
	.align		4
.L_772:
        /*0008*/ 	.byte	0x01, 0x35
	.zero		2


	//----- nvinfo : EIATTR_PARAM_CBANK
	.align		4
        /*000c*/ 	.byte	0x04, 0x0a
        /*000e*/ 	.short	(.L_774 - .L_773)
	.align		4
.L_773:
        /*0010*/ 	.word	index@(.nv.constant0._ZN5flash24flash_fwd_splitkv_kernelI23Flash_fwd_kernel_traitsILi192ELi64ELi64ELi4ELb0ELb0EN7cutlass10bfloat16_tE19Flash_kernel_traitsILi192ELi64ELi64ELi4ES3_EELb0ELb0ELb0ELb0ELb0ELb0ELb1ELb1EEEvNS_16Flash_fwd_paramsE)
        /*0014*/ 	.short	0x0160
        /*0016*/ 	.short	0x01d0


	//----- nvinfo : EIATTR_CBANK_PARAM_SIZE
	.align		4
.L_774:
        /*0018*/ 	.byte	0x03, 0x19
        /*001a*/ 	.short	0x01d0


	//----- nvinfo : EIATTR_KPARAM_INFO
	.align		4
        /*001c*/ 	.byte	0x04, 0x17
        /*001e*/ 	.short	(.L_776 - .L_775)
.L_775:
        /*0020*/ 	.word	0x00000000
        /*0024*/ 	.short	0x0000
        /*0026*/ 	.short	0x0000
        /*0028*/ 	.byte	0x00, 0xf0, 0x41, 0x07


	//----- nvinfo : EIATTR_MAXREG_COUNT
	.align		4
.L_776:
        /*002c*/ 	.byte	0x03, 0x1b
        /*002e*/ 	.short	0x00ff


	//----- nvinfo : EIATTR_NUM_BARRIERS
	.align		4
        /*0030*/ 	.byte	0x02, 0x4c
        /*0032*/ 	.byte	0x01
	.zero		1


	//----- nvinfo : EIATTR_MERCURY_ISA_VERSION
	.align		4
        /*0034*/ 	.byte	0x03, 0x5f
        /*0036*/ 	.short	0x0000


	//----- nvinfo : EIATTR_COOP_GROUP_MASK_REGIDS
	.align		4
        /*0038*/ 	.byte	0x04, 0x29
        /*003a*/ 	.short	(.L_778 - .L_777)


	//   ....[0]....
.L_777:
        /*003c*/ 	.word	0xffffffff


	//   ....[1]....
        /*0040*/ 	.word	0xffffffff


	//   ....[2]....
        /*0044*/ 	.word	0xffffffff


	//   ....[3]....
        /*0048*/ 	.word	0xffffffff


	//   ....[4]....
        /*004c*/ 	.word	0xffffffff


	//   ....[5]....
        /*0050*/ 	.word	0xffffffff


	//   ....[6]....
        /*0054*/ 	.word	0xffffffff


	//   ....[7]....
        /*0058*/ 	.word	0xffffffff


	//   ....[8]....
        /*005c*/ 	.word	0xffffffff


	//   ....[9]....
        /*0060*/ 	.word	0xffffffff


	//   ....[10]....
        /*0064*/ 	.word	0xffffffff


	//   ....[11]....
        /*0068*/ 	.word	0xffffffff


	//   ....[12]....
        /*006c*/ 	.word	0xffffffff


	//   ....[13]....
        /*0070*/ 	.word	0xffffffff


	//   ....[14]....
        /*0074*/ 	.word	0xffffffff


	//   ....[15]....
        /*0078*/ 	.word	0xffffffff


	//----- nvinfo : EIATTR_COOP_GROUP_INSTR_OFFSETS
	.align		4
.L_778:
        /*007c*/ 	.byte	0x04, 0x28
        /*007e*/ 	.short	(.L_780 - .L_779)


	//   ....[0]....
.L_779:
        /*0080*/ 	.word	0x00015870


	//   ....[1]....
        /*0084*/ 	.word	0x000158e0


	//   ....[2]....
        /*0088*/ 	.word	0x00015900


	//   ....[3]....
        /*008c*/ 	.word	0x00015920


	//   ....[4]....
        /*0090*/ 	.word	0x00018b90


	//   ....[5]....
        /*0094*/ 	.word	0x00018bb0


	//   ....[6]....
        /*0098*/ 	.word	0x00018bd0


	//   ....[7]....
        /*009c*/ 	.word	0x00018bf0


	//   ....[8]....
        /*00a0*/ 	.word	0x0001a390


	//   ....[9]....
        /*00a4*/ 	.word	0x0001a3c0


	//   ....[10]....
        /*00a8*/ 	.word	0x0001a3d0


	//   ....[11]....
        /*00ac*/ 	.word	0x0001a400


	//   ....[12]....
        /*00b0*/ 	.word	0x0001bca0


	//   ....[13]....
        /*00b4*/ 	.word	0x0001bce0


	//   ....[14]....
        /*00b8*/ 	.word	0x0001bd30


	//   ....[15]....
        /*00bc*/ 	.word	0x0001bd80


	//----- nvinfo : EIATTR_EXIT_INSTR_OFFSETS
	.align		4
.L_780:
        /*00c0*/ 	.byte	0x04, 0x1c
        /*00c2*/ 	.short	(.L_782 - .L_781)


	//   ....[0]....
.L_781:
        /*00c4*/ 	.word	0x000001f0


	//----- nvinfo : EIATTR_CTAIDZ_USED
	.align		4
.L_782:
        /*00c8*/ 	.byte	0x01, 0x04
	.zero		2


	//----- nvinfo : EIATTR_CRS_STACK_SIZE
	.align		4
        /*00cc*/ 	.byte	0x04, 0x1e
        /*00ce*/ 	.short	(.L_784 - .L_783)
.L_783:
        /*00d0*/ 	.word	0x00000000
.L_784:


//--------------------- .nv.info._ZN5flash24flash_fwd_splitkv_kernelI23Flash_fwd_kernel_traitsILi192ELi64ELi64ELi4ELb0ELb0EN7cutlass10bfloat16_tE19Flash_kernel_traitsILi192ELi64ELi64ELi4ES3_EELb0ELb0ELb0ELb0ELb0ELb1ELb1ELb1EEEvNS_16Flash_fwd_paramsE --------------------------
	.section	.nv.info._ZN5flash24flash_fwd_splitkv_kernelI23Flash_fwd_kernel_traitsILi192ELi64ELi64ELi4ELb0ELb0EN7cutlass10bfloat16_tE19Flash_kernel_traitsILi192ELi64ELi64ELi4ES3_EELb0ELb0ELb0ELb0ELb0ELb1ELb1ELb1EEEvNS_16Flash_fwd_paramsE,"",@"SHT_CUDA_INFO"
	.sectionflags	@""
	.align	4


	//----- nvinfo : EIATTR_CUDA_API_VERSION
	.align		4
        /*0000*/ 	.byte	0x04, 0x37
        /*0002*/ 	.short	(.L_786 - .L_785)
.L_785:
        /*0004*/ 	.word	0x00000082


	//----- nvinfo : EIATTR_SW2861232_WAR
	.align		4
.L_786:
        /*0008*/ 	.byte	0x01, 0x35
	.zero		2


	//----- nvinfo : EIATTR_PARAM_CBANK
	.align		4
        /*000c*/ 	.byte	0x04, 0x0a
        /*000e*/ 	.short	(.L_788 - .L_787)
	.align		4
.L_787:
        /*0010*/ 	.word	index@(.nv.constant0._ZN5flash24flash_fwd_splitkv_kernelI23Flash_fwd_kernel_traitsILi192ELi64ELi64ELi4ELb0ELb0EN7cutlass10bfloat16_tE19Flash_kernel_traitsILi192ELi64ELi64ELi4ES3_EELb0ELb0ELb0ELb0ELb0ELb1ELb1ELb1EEEvNS_16Flash_fwd_paramsE)
        /*0014*/ 	.short	0x0160
        /*0016*/ 	.short	0x01d0


	//----- nvinfo : EIATTR_CBANK_PARAM_SIZE
	.align		4
.L_788:
        /*0018*/ 	.byte	0x03, 0x19
        /*001a*/ 	.short	0x01d0


	//----- nvinfo : EIATTR_KPARAM_INFO
	.align		4
        /*001c*/ 	.byte	0x04, 0x17
        /*001e*/ 	.short	(.L_790 - .L_789)
.L_789:
        /*0020*/ 	.word	0x00000000
        /*0024*/ 	.short	0x0000
        /*0026*/ 	.short	0x0000
        /*0028*/ 	.byte	0x00, 0xf0, 0x41, 0x07


	//----- nvinfo : EIATTR_MAXREG_COUNT
	.align		4
.L_790:
        /*002c*/ 	.byte	0x03, 0x1b
        /*002e*/ 	.short	0x00ff


	//----- nvinfo : EIATTR_NUM_BARRIERS
	.align		4
        /*0030*/ 	.byte	0x02, 0x4c
        /*0032*/ 	.byte	0x01
	.zero		1


	//----- nvinfo : EIATTR_MERCURY_ISA_VERSION
	.align		4
        /*0034*/ 	.byte	0x03, 0x5f
        /*0036*/ 	.short	0x0000


	//----- nvinfo : EIATTR_COOP_GROUP_MASK_REGIDS
	.align		4
        /*0038*/ 	.byte	0x04, 0x29
        /*003a*/ 	.short	(.L_792 - .L_791)


	//   ....[0]....
.L_791:
        /*003c*/ 	.word	0xffffffff


	//   ....[1]....
        /*0040*/ 	.word	0xffffffff


	//   ....[2]....
        /*0044*/ 	.word	0xffffffff


	//   ....[3]....
        /*0048*/ 	.word	0xffffffff


	//   ....[4]....
        /*004c*/ 	.word	0xffffffff


	//   ....[5]....
        /*0050*/ 	.word	0xffffffff


	//   ....[6]....
        /*0054*/ 	.word	0xffffffff


	//   ....[7]....
        /*0058*/ 	.word	0xffffffff


	//   ....[8]....
        /*005c*/ 	.word	0xffffffff


	//   ....[9]....
        /*0060*/ 	.word	0xffffffff


	//   ....[10]....
        /*0064*/ 	.word	0xffffffff


	//   ....[11]....
        /*0068*/ 	.word	0xffffffff


	//   ....[12]....
        /*006c*/ 	.word	0xffffffff


	//   ....[13]....
        /*0070*/ 	.word	0xffffffff


	//   ....[14]....
        /*0074*/ 	.word	0xffffffff


	//   ....[15]....
        /*0078*/ 	.word	0xffffffff


	//----- nvinfo : EIATTR_COOP_GROUP_INSTR_OFFSETS
	.align		4
.L_792:
        /*007c*/ 	.byte	0x04, 0x28
        /*007e*/ 	.short	(.L_794 - .L_793)


	//   ....[0]....
.L_793:
        /*0080*/ 	.word	0x00015c40


	//   ....[1]....
        /*0084*/ 	.word	0x00015c90


	//   ....[2]....
        /*0088*/ 	.word	0x00015cb0


	//   ....[3]....
        /*008c*/ 	.word	0x00015cd0


	//   ....[4]....
        /*0090*/ 	.word	0x00019250


	//   ....[5]....
        /*0094*/ 	.word	0x00019270


	//   ....[6]....
        /*0098*/ 	.word	0x00019290


	//   ....[7]....
        /*009c*/ 	.word	0x000192b0


	//   ....[8]....
        /*00a0*/ 	.word	0x0001aa30


	//   ....[9]....
        /*00a4*/ 	.word	0x0001aa60


	//   ....[10]....
        /*00a8*/ 	.word	0x0001aa70


	//   ....[11]....
        /*00ac*/ 	.word	0x0001aaa0


	//   ....[12]....
        /*00b0*/ 	.word	0x0001c340


	//   ....[13]....
        /*00b4*/ 	.word	0x0001c380


	//   ....[14]....
        /*00b8*/ 	.word	0x0001c3d0


	//   ....[15]....
        /*00bc*/ 	.word	0x0001c420


	//----- nvinfo : EIATTR_EXIT_INSTR_OFFSETS
	.align		4
.L_794:
        /*00c0*/ 	.byte	0x04, 0x1c
        /*00c2*/ 	.short	(.L_796 - .L_795)


	//   ....[0]....
.L_795:
        /*00c4*/ 	.word	0x000001f0


	//----- nvinfo : EIATTR_CTAIDZ_USED
	.align		4
.L_796:
        /*00c8*/ 	.byte	0x01, 0x04
	.zero		2


	//----- nvinfo : EIATTR_CRS_STACK_SIZE
	.align		4
        /*00cc*/ 	.byte	0x04, 0x1e
        /*00ce*/ 	.short	(.L_798 - .L_797)
.L_797:
        /*00d0*/ 	.word	0x00000000
.L_798:


//--------------------- .nv.info._ZN5flash24flash_fwd_splitkv_kernelI23Flash_fwd_kernel_traitsILi192ELi64ELi64ELi4ELb0ELb0EN7cutlass10bfloat16_tE19Flash_kernel_traitsILi192ELi64ELi64ELi4ES3_EELb0ELb1ELb0ELb0ELb0ELb0ELb0ELb0EEEvNS_16Flash_fwd_paramsE --------------------------
	.section	.nv.info._ZN5flash24flash_fwd_splitkv_kernelI23Flash_fwd_kernel_traitsILi192ELi64ELi64ELi4ELb0ELb0EN7cutlass10bfloat16_tE19Flash_kernel_traitsILi192ELi64ELi64ELi4ES3_EELb0ELb1ELb0ELb0ELb0ELb0ELb0ELb0EEEvNS_16Flash_fwd_paramsE,"",@"SHT_CUDA_INFO"
	.sectionflags	@""
	.align	4


	//----- nvinfo : EIATTR_CUDA_API_VERSION
	.align		4
        /*0000*/ 	.byte	0x04, 0x37
        /*0002*/ 	.short	(.L_800 - .L_799)
.L_799:
        /*0004*/ 	.word	0x00000082


	//----- nvinfo : EIATTR_SW2861232_WAR
	.align		4
.L_800:
        /*0008*/ 	.byte	0x01, 0x35
	.zero		2


	//----- nvinfo : EIATTR_PARAM_CBANK
	.align		4
        /*000c*/ 	.byte	0x04, 0x0a
        /*000e*/ 	.short	(.L_802 - .L_801)
	.align		4
.L_801:
        /*0010*/ 	.word	index@(.nv.constant0._ZN5flash24flash_fwd_splitkv_kernelI23Flash_fwd_kernel_traitsILi192ELi64ELi64ELi4ELb0ELb0EN7cutlass10bfloat16_tE19Flash_kernel_traitsILi192ELi64ELi64ELi4ES3_EELb0ELb1ELb0ELb0ELb0ELb0ELb0ELb0EEEvNS_16Flash_fwd_paramsE)
        /*0014*/ 	.short	0x0160
        /*0016*/ 	.short	0x01d0


	//----- nvinfo : EIATTR_CBANK_PARAM_SIZE
	.align		4
.L_802:
        /*0018*/ 	.byte	0x03, 0x19
        /*001a*/ 	.short	0x01d0


	//----- nvinfo : EIATTR_KPARAM_INFO
	.align		4
        /*001c*/ 	.byte	0x04, 0x17
        /*001e*/ 	.short	(.L_804 - .L_803)
.L_803:
        /*0020*/ 	.word	0x00000000
        /*0024*/ 	.short	0x0000
        /*0026*/ 	.short	0x0000
        /*0028*/ 	.byte	0x00, 0xf0, 0x41, 0x07


	//----- nvinfo : EIATTR_MAXREG_COUNT
	.align		4
.L_804:
        /*002c*/ 	.byte	0x03, 0x1b
        /*002e*/ 	.short	0x00ff


	//----- nvinfo : EIATTR_NUM_BARRIERS
	.align		4
        /*0030*/ 	.byte	0x02, 0x4c
        /*0032*/ 	.byte	0x01
	.zero		1


	//----- nvinfo : EIATTR_MERCURY_ISA_VERSION
	.align		4
        /*0034*/ 	.byte	0x03, 0x5f
        /*0036*/ 	.short	0x0000


	//----- nvinfo : EIATTR_COOP_GROUP_MASK_REGIDS
	.align		4
        /*0038*/ 	.byte	0x04, 0x29
        /*003a*/ 	.short	(.L_806 - .L_805)


	//   ....[0]....
.L_805:
        /*003c*/ 	.word	0xffffffff


	//   ....[1]....
        /*0040*/ 	.word	0xffffffff


	//   ....[2]....
        /*0044*/ 	.word	0xffffffff


	//   ....[3]....
        /*0048*/ 	.word	0xffffffff


	//   ....[4]....
        /*004c*/ 	.word	0xffffffff


	//   ....[5]....
        /*0050*/ 	.word	0xffffffff


	//   ....[6]....
        /*0054*/ 	.word	0xffffffff


	//   ....[7]....
        /*0058*/ 	.word	0xffffffff


	//   ....[8]....
        /*005c*/ 	.word	0xffffffff


	//   ....[9]....
        /*0060*/ 	.word	0xffffffff


	//   ....[10]....
        /*0064*/ 	.word	0xffffffff


	//   ....[11]....
        /*0068*/ 	.word	0xffffffff


	//   ....[12]....
        /*006c*/ 	.word	0xffffffff


	//   ....[13]....
        /*0070*/ 	.word	0xffffffff


	//   ....[14]....
        /*0074*/ 	.word	0xffffffff


	//   ....[15]....
        /*0078*/ 	.word	0xffffffff


	//----- nvinfo : EIATTR_COOP_GROUP_INSTR_OFFSETS
	.align		4
.L_806:
        /*007c*/ 	.byte	0x04, 0x28
        /*007e*/ 	.short	(.L_808 - .L_807)


	//   ....[0]....
.L_807:
        /*0080*/ 	.word	0x000060a0


	//   ....[1]....
        /*0084*/ 	.word	0x000060c0


	//   ....[2]....
        /*0088*/ 	.word	0x000060f0


	//   ....[3]....
        /*008c*/ 	.word	0x00006110


	//   ....[4]....
        /*0090*/ 	.word	0x00009d40


	//   ....[5]....
        /*0094*/ 	.word	0x00009d50


	//   ....[6]....
        /*0098*/ 	.word	0x00009d80


	//   ....[7]....
        /*009c*/ 	.word	0x00009d90


	//   ....[8]....
        /*00a0*/ 	.word	0x0000df30


	//   ....[9]....
        /*00a4*/ 	.word	0x0000df50


	//   ....[10]....
        /*00a8*/ 	.word	0x0000df80


	//   ....[11]....
        /*00ac*/ 	.word	0x0000df90


	//   ....[12]....
        /*00b0*/ 	.word	0x0000f6b0


	//   ....[13]....
        /*00b4*/ 	.word	0x0000f6f0


	//   ....[14]....
        /*00b8*/ 	.word	0x0000f7d0


	//   ....[15]....
        /*00bc*/ 	.word	0x0000f800


	//----- nvinfo : EIATTR_EXIT_INSTR_OFFSETS
	.align		4
.L_808:
        /*00c0*/ 	.byte	0x04, 0x1c
        /*00c2*/ 	.short	(.L_810 - .L_809)


	//   ....[0]....
.L_809:
        /*00c4*/ 	.word	0x000004c0


	//   ....[1]....
        /*00c8*/ 	.word	0x00000f50


	//   ....[2]....
        /*00cc*/ 	.word	0x00000f80


	//   ....[3]....
        /*00d0*/ 	.word	0x00010fb0


	//   ....[4]....
        /*00d4*/ 	.word	0x000110a0


	//   ....[5]....
        /*00d8*/ 	.word	0x000110c0


	//----- nvinfo : EIATTR_CTAIDZ_USED
	.align		4
.L_810:
        /*00dc*/ 	.byte	0x01, 0x04
	.zero		2


	//----- nvinfo : EIATTR_CRS_STACK_SIZE
	.align		4
        /*00e0*/ 	.byte	0x04, 0x1e
        /*00e2*/ 	.short	(.L_812 - .L_811)
.L_811:
        /*00e4*/ 	.word	0x00000000
.L_812:


//--------------------- .nv.info._ZN5flash24flash_fwd_splitkv_kernelI23Flash_fwd_kernel_traitsILi192ELi64ELi64ELi4ELb0ELb0EN7cutlass10bfloat16_tE19Flash_kernel_traitsILi192ELi64ELi64ELi4ES3_EELb0ELb1ELb0ELb0ELb0ELb1ELb0ELb0EEEvNS_16Flash_fwd_paramsE --------------------------
	.section	.nv.info._ZN5flash24flash_fwd_splitkv_kernelI23Flash_fwd_kernel_traitsILi192ELi64ELi64ELi4ELb0ELb0EN7cutlass10bfloat16_tE19Flash_kernel_traitsILi192ELi64ELi64ELi4ES3_EELb0ELb1ELb0ELb0ELb0ELb1ELb0ELb0EEEvNS_16Flash_fwd_paramsE,"",@"SHT_CUDA_INFO"
	.sectionflags	@""
	.align	4


	//----- nvinfo : EIATTR_CUDA_API_VERSION
	.align		4
        /*0000*/ 	.byte	0x04, 0x37
        /*0002*/ 	.short	(.L_814 - .L_813)
.L_813:
        /*0004*/ 	.word	0x00000082


	//----- nvinfo : EIATTR_SW2861232_WAR
	.align		4
.L_814:
        /*0008*/ 	.byte	0x01, 0x35
	.zero		2


	//----- nvinfo : EIATTR_PARAM_CBANK
	.align		4
        /*000c*/ 	.byte	0x04, 0x0a
        /*000e*/ 	.short	(.L_816 - .L_815)
	.align		4
.L_815:
        /*0010*/ 	.word	index@(.nv.constant0._ZN5flash24flash_fwd_splitkv_kernelI23Flash_fwd_kernel_traitsILi192ELi64ELi64ELi4ELb0ELb0EN7cutlass10bfloat16_tE19Flash_kernel_traitsILi192ELi64ELi64ELi4ES3_EELb0ELb1ELb0ELb0ELb0ELb1ELb0ELb0EEEvNS_16Flash_fwd_paramsE)
        /*0014*/ 	.short	0x0160
        /*0016*/ 	.short	0x01d0


	//----- nvinfo : EIATTR_CBANK_PARAM_SIZE
	.align		4
.L_816:
        /*0018*/ 	.byte	0x03, 0x19
        /*001a*/ 	.short	0x01d0


	//----- nvinfo : EIATTR_KPARAM_INFO
	.align		4
        /*001c*/ 	.byte	0x04, 0x17
        /*001e*/ 	.short	(.L_818 - .L_817)
.L_817:
        /*0020*/ 	.word	0x00000000
        /*0024*/ 	.short	0x0000
        /*0026*/ 	.short	0x0000
        /*0028*/ 	.byte	0x00, 0xf0, 0x41, 0x07


	//----- nvinfo : EIATTR_MAXREG_COUNT
	.align		4
.L_818:
        /*002c*/ 	.byte	0x03, 0x1b
        /*002e*/ 	.short	0x00ff


	//----- nvinfo : EIATTR_NUM_BARRIERS
	.align		4
        /*0030*/ 	.byte	0x02, 0x4c
        /*0032*/ 	.byte	0x01
	.zero		1


	//----- nvinfo : EIATTR_MERCURY_ISA_VERSION
	.align		4
        /*0034*/ 	.byte	0x03, 0x5f
        /*0036*/ 	.short	0x0000


	//----- nvinfo : EIATTR_COOP_GROUP_MASK_REGIDS
	.align		4
        /*0038*/ 	.byte	0x04, 0x29
        /*003a*/ 	.short	(.L_820 - .L_819)


	//   ....[0]....
.L_819:
        /*003c*/ 	.word	0xffffffff


	//   ....[1]....
        /*0040*/ 	.word	0xffffffff


	//   ....[2]....
        /*0044*/ 	.word	0xffffffff


	//   ....[3]....
        /*0048*/ 	.word	0xffffffff


	//   ....[4]....
        /*004c*/ 	.word	0xffffffff


	//   ....[5]....
        /*0050*/ 	.word	0xffffffff


	//   ....[6]....
        /*0054*/ 	.word	0xffffffff


	//   ....[7]....
        /*0058*/ 	.word	0xffffffff


	//   ....[8]....
        /*005c*/ 	.word	0xffffffff


	//   ....[9]....
        /*0060*/ 	.word	0xffffffff


	//   ....[10]....
        /*0064*/ 	.word	0xffffffff


	//   ....[11]....
        /*0068*/ 	.word	0xffffffff


	//   ....[12]....
        /*006c*/ 	.word	0xffffffff


	//   ....[13]....
        /*0070*/ 	.word	0xffffffff


	//   ....[14]....
        /*0074*/ 	.word	0xffffffff


	//   ....[15]....
        /*0078*/ 	.word	0xffffffff


	//----- nvinfo : EIATTR_COOP_GROUP_INSTR_OFFSETS
	.align		4
.L_820:
        /*007c*/ 	.byte	0x04, 0x28
        /*007e*/ 	.short	(.L_822 - .L_821)


	//   ....[0]....
.L_821:
        /*0080*/ 	.word	0x000064a0


	//   ....[1]....
        /*0084*/ 	.word	0x000064c0


	//   ....[2]....
        /*0088*/ 	.word	0x000064e0


	//   ....[3]....
        /*008c*/ 	.word	0x00006500


	//   ....[4]....
        /*0090*/ 	.word	0x0000a540


	//   ....[5]....
        /*0094*/ 	.word	0x0000a550


	//   ....[6]....
        /*0098*/ 	.word	0x0000a580


	//   ....[7]....
        /*009c*/ 	.word	0x0000a590


	//   ....[8]....
        /*00a0*/ 	.word	0x0000eb20


	//   ....[9]....
        /*00a4*/ 	.word	0x0000eb40


	//   ....[10]....
        /*00a8*/ 	.word	0x0000eb80


	//   ....[11]....
        /*00ac*/ 	.word	0x0000eb90


	//   ....[12]....
        /*00b0*/ 	.word	0x000102b0


	//   ....[13]....
        /*00b4*/ 	.word	0x000102f0


	//   ....[14]....
        /*00b8*/ 	.word	0x000103d0


	//   ....[15]....
        /*00bc*/ 	.word	0x00010400


	//----- nvinfo : EIATTR_EXIT_INSTR_OFFSETS
	.align		4
.L_822:
        /*00c0*/ 	.byte	0x04, 0x1c
        /*00c2*/ 	.short	(.L_824 - .L_823)


	//   ....[0]....
.L_823:
        /*00c4*/ 	.word	0x000004c0


	//   ....[1]....
        /*00c8*/ 	.word	0x00000f50


	//   ....[2]....
        /*00cc*/ 	.word	0x00000f80


	//   ....[3]....
        /*00d0*/ 	.word	0x00011bb0


	//   ....[4]....
        /*00d4*/ 	.word	0x00011ca0


	//   ....[5]....
        /*00d8*/ 	.word	0x00011cc0


	//----- nvinfo : EIATTR_CTAIDZ_USED
	.align		4
.L_824:
        /*00dc*/ 	.byte	0x01, 0x04
	.zero		2


	//----- nvinfo : EIATTR_CRS_STACK_SIZE
	.align		4
        /*00e0*/ 	.byte	0x04, 0x1e
        /*00e2*/ 	.short	(.L_826 - .L_825)
.L_825:
        /*00e4*/ 	.word	0x00000000
.L_826:


//--------------------- .nv.info._ZN5flash24flash_fwd_splitkv_kernelI23Flash_fwd_kernel_traitsILi192ELi64ELi64ELi4ELb0ELb0EN7cutlass10bfloat16_tE19Flash_kernel_traitsILi192ELi64ELi64ELi4ES3_EELb0ELb1ELb0ELb0ELb0ELb0ELb0ELb1EEEvNS_16Flash_fwd_paramsE --------------------------
	.section	.nv.info._ZN5flash24flash_fwd_splitkv_kernelI23Flash_fwd_kernel_traitsILi192ELi64ELi64ELi4ELb0ELb0EN7cutlass10bfloat16_tE19Flash_kernel_traitsILi192ELi64ELi64ELi4ES3_EELb0ELb1ELb0ELb0ELb0ELb0ELb0ELb1EEEvNS_16Flash_fwd_paramsE,"",@"SHT_CUDA_INFO"
	.sectionflags	@""
	.align	4


	//----- nvinfo : EIATTR_CUDA_API_VERSION
	.align		4
        /*0000*/ 	.byte	0x04, 0x37
        /*0002*/ 	.short	(.L_828 - .L_827)
.L_827:
        /*0004*/ 	.word	0x00000082


	//----- nvinfo : EIATTR_SW2861232_WAR
	.align		4
.L_828:
        /*0008*/ 	.byte	0x01, 0x35
	.zero		2


	//----- nvinfo : EIATTR_PARAM_CBANK
	.align		4
        /*000c*/ 	.byte	0x04, 0x0a
        /*000e*/ 	.short	(.L_830 - .L_829)
	.align		4
.L_829:
        /*0010*/ 	.word	index@(.nv.constant0._ZN5flash24flash_fwd_splitkv_kernelI23Flash_fwd_kernel_traitsILi192ELi64ELi64ELi4ELb0ELb0EN7cutlass10bfloat16_tE19Flash_kernel_traitsILi192ELi64ELi64ELi4ES3_EELb0ELb1ELb0ELb0ELb0ELb0ELb0ELb1EEEvNS_16Flash_fwd_paramsE)
        /*0014*/ 	.short	0x0160
        /*0016*/ 	.short	0x01d0


	//----- nvinfo : EIATTR_CBANK_PARAM_SIZE
	.align		4
.L_830:
        /*0018*/ 	.byte	0x03, 0x19
        /*001a*/ 	.short	0x01d0


	//----- nvinfo : EIATTR_KPARAM_INFO
	.align		4
        /*001c*/ 	.byte	0x04, 0x17
        /*001e*/ 	.short	(.L_832 - .L_831)
.L_831:
        /*0020*/ 	.word	0x00000000
        /*0024*/ 	.short	0x0000
        /*0026*/ 	.short	0x0000
        /*0028*/ 	.byte	0x00, 0xf0, 0x41, 0x07


	//----- nvinfo : EIATTR_MAXREG_COUNT
	.align		4
.L_832:
        /*002c*/ 	.byte	0x03, 0x1b
        /*002e*/ 	.short	0x00ff


	//----- nvinfo : EIATTR_NUM_BARRIERS
	.align		4
        /*0030*/ 	.byte	0x02, 0x4c
        /*0032*/ 	.byte	0x01
	.zero		1


	//----- nvinfo : EIATTR_MERCURY_ISA_VERSION
	.align		4
        /*0034*/ 	.byte	0x03, 0x5f
        /*0036*/ 	.short	0x0000


	//----- nvinfo : EIATTR_COOP_GROUP_MASK_REGIDS
	.align		4
        /*0038*/ 	.byte	0x04, 0x29
        /*003a*/ 	.short	(.L_834 - .L_833)


	//   ....[0]....
.L_833:
        /*003c*/ 	.word	0xffffffff


	//   ....[1]....
        /*0040*/ 	.word	0xffffffff


	//   ....[2]....
        /*0044*/ 	.word	0xffffffff


	//   ....[3]....
        /*0048*/ 	.word	0xffffffff


	//   ....[4]....
        /*004c*/ 	.word	0xffffffff


	//   ....[5]....
        /*0050*/ 	.word	0xffffffff


	//   ....[6]....
        /*0054*/ 	.word	0xffffffff


	//   ....[7]....
        /*0058*/ 	.word	0xffffffff


	//   ....[8]....
        /*005c*/ 	.word	0xffffffff


	//   ....[9]....
        /*0060*/ 	.word	0xffffffff


	//   ....[10]....
        /*0064*/ 	.word	0xffffffff


	//   ....[11]....
        /*0068*/ 	.word	0xffffffff


	//   ....[12]....
        /*006c*/ 	.word	0xffffffff


	//   ....[13]....
        /*0070*/ 	.word	0xffffffff


	//   ....[14]....
        /*0074*/ 	.word	0xffffffff


	//   ....[15]....
        /*0078*/ 	.word	0xffffffff


	//   ....[16]....
        /*007c*/ 	.word	0xffffffff


	//   ....[17]....
        /*0080*/ 	.word	0xffffffff


	//   ....[18]....
        /*0084*/ 	.word	0xffffffff


	//   ....[19]....
        /*0088*/ 	.word	0xffffffff


	//----- nvinfo : EIATTR_COOP_GROUP_INSTR_OFFSETS
	.align		4
.L_834:
        /*008c*/ 	.byte	0x04, 0x28
        /*008e*/ 	.short	(.L_836 - .L_835)


	//   ....[0]....
.L_835:
        /*0090*/ 	.word	0x00015e00


	//   ....[1]....
        /*0094*/ 	.word	0x00015e20


	//   ....[2]....
        /*0098*/ 	.word	0x00015e40


	//   ....[3]....
        /*009c*/ 	.word	0x00015e60


	//   ....[4]....
        /*00a0*/ 	.word	0x00019690


	//   ....[5]....
        /*00a4*/ 	.word	0x000196e0


	//   ....[6]....
        /*00a8*/ 	.word	0x00019700


	//   ....[7]....
        /*00ac*/ 	.word	0x00019720


	//   ....[8]....
        /*00b0*/ 	.word	0x0001d690


	//   ....[9]....
        /*00b4*/ 	.word	0x0001d730


	//   ....[10]....
        /*00b8*/ 	.word	0x0001d750


	//   ....[11]....
        /*00bc*/ 	.word	0x0001d770


	//   ....[12]....
        /*00c0*/ 	.word	0x0001ef40


	//   ....[13]....
        /*00c4*/ 	.word	0x0001ef70


	//   ....[14]....
        /*00c8*/ 	.word	0x0001ef80


	//   ....[15]....
        /*00cc*/ 	.word	0x0001efb0


	//   ....[16]....
        /*00d0*/ 	.word	0x00020b30


	//   ....[17]....
        /*00d4*/ 	.word	0x00020b70


	//   ....[18]....
        /*00d8*/ 	.word	0x00020bc0


	//   ....[19]....
        /*00dc*/ 	.word	0x00020c10


	//----- nvinfo : EIATTR_EXIT_INSTR_OFFSETS
	.align		4
.L_836:
        /*00e0*/ 	.byte	0x04, 0x1c
        /*00e2*/ 	.short	(.L_838 - .L_837)


	//   ....[0]....
.L_837:
        /*00e4*/ 	.word	0x000000b0


	//----- nvinfo : EIATTR_CTAIDZ_USED
	.align		4
.L_838:
        /*00e8*/ 	.byte	0x01, 0x04
	.zero		2


	//----- nvinfo : EIATTR_CRS_STACK_SIZE
	.align		4
        /*00ec*/ 	.byte	0x04, 0x1e
        /*00ee*/ 	.short	(.L_840 - .L_839)
.L_839:
        /*00f0*/ 	.word	0x00000000
.L_840:


//--------------------- .nv.info._ZN5flash24flash_fwd_splitkv_kernelI23Flash_fwd_kernel_traitsILi192ELi64ELi64ELi4ELb0ELb0EN7cutlass10bfloat16_tE19Flash_kernel_traitsILi192ELi64ELi64ELi4ES3_EELb0ELb1ELb0ELb0ELb0ELb1ELb0ELb1EEEvNS_16Flash_fwd_paramsE --------------------------
	.section	.nv.info._ZN5flash24flash_fwd_splitkv_kernelI23Flash_fwd_kernel_traitsILi192ELi64ELi64ELi4ELb0ELb0EN7cutlass10bfloat16_tE19Flash_kernel_traitsILi192ELi64ELi64ELi4ES3_EELb0ELb1ELb0ELb0ELb0ELb1ELb0ELb1EEEvNS_16Flash_fwd_paramsE,"",@"SHT_CUDA_INFO"
	.sectionflags	@""
	.align	4


	//----- nvinfo : EIATTR_CUDA_API_VERSION
	.align		4
        /*0000*/ 	.byte	0x04, 0x37
        /*0002*/ 	.short	(.L_842 - .L_841)
.L_841:
        /*0004*/ 	.word	0x00000082


	//----- nvinfo : EIATTR_SW2861232_WAR
	.align		4
.L_842:
        /*0008*/ 	.byte	0x01, 0x35
	.zero		2


	//----- nvinfo : EIATTR_PARAM_CBANK
	.align		4
        /*000c*/ 	.byte	0x04, 0x0a
        /*000e*/ 	.short	(.L_844 - .L_843)
	.align		4
.L_843:
        /*0010*/ 	.word	index@(.nv.constant0._ZN5flash24flash_fwd_splitkv_kernelI23Flash_fwd_kernel_traitsILi192ELi64ELi64ELi4ELb0ELb0EN7cutlass10bfloat16_tE19Flash_kernel_traitsILi192ELi64ELi64ELi4ES3_EELb0ELb1ELb0ELb0ELb0ELb1ELb0ELb1EEEvNS_16Flash_fwd_paramsE)
        /*0014*/ 	.short	0x0160
        /*0016*/ 	.short	0x01d0


	//----- nvinfo : EIATTR_CBANK_PARAM_SIZE
	.align		4
.L_844:
        /*0018*/ 	.byte	0x03, 0x19
        /*001a*/ 	.short	0x01d0


	//----- nvinfo : EIATTR_KPARAM_INFO
	.align		4
        /*001c*/ 	.byte	0x04, 0x17
        /*001e*/ 	.short	(.L_846 - .L_845)
.L_845:
        /*0020*/ 	.word	0x00000000
        /*0024*/ 	.short	0x0000
        /*0026*/ 	.short	0x0000
        /*0028*/ 	.byte	0x00, 0xf0, 0x41, 0x07


	//----- nvinfo : EIATTR_MAXREG_COUNT
	.align		4
.L_846:
        /*002c*/ 	.byte	0x03, 0x1b
        /*002e*/ 	.short	0x00ff


	//----- nvinfo : EIATTR_NUM_BARRIERS
	.align		4
        /*0030*/ 	.byte	0x02, 0x4c
        /*0032*/ 	.byte	0x01
	.zero		1


	//----- nvinfo : EIATTR_MERCURY_ISA_VERSION
	.align		4
        /*0034*/ 	.byte	0x03, 0x5f
        /*0036*/ 	.short	0x0000


	//----- nvinfo : EIATTR_COOP_GROUP_MASK_REGIDS
	.align		4
        /*0038*/ 	.byte	0x04, 0x29
        /*003a*/ 	.short	(.L_848 - .L_847)


	//   ....[0]....
.L_847:
        /*003c*/ 	.word	0xffffffff


	//   ....[1]....
        /*0040*/ 	.word	0xffffffff


	//   ....[2]....
        /*0044*/ 	.word	0xffffffff


	//   ....[3]....
        /*0048*/ 	.word	0xffffffff


	//   ....[4]....
        /*004c*/ 	.word	0xffffffff


	//   ....[5]....
        /*0050*/ 	.word	0xffffffff


	//   ....[6]....
        /*0054*/ 	.word	0xffffffff


	//   ....[7]....
        /*0058*/ 	.word	0xffffffff


	//   ....[8]....
        /*005c*/ 	.word	0xffffffff


	//   ....[9]....
        /*0060*/ 	.word	0xffffffff


	//   ....[10]....
        /*0064*/ 	.word	0xffffffff


	//   ....[11]....
        /*0068*/ 	.word	0xffffffff


	//   ....[12]....
        /*006c*/ 	.word	0xffffffff


	//   ....[13]....
        /*0070*/ 	.word	0xffffffff


	//   ....[14]....
        /*0074*/ 	.word	0xffffffff


	//   ....[15]....
        /*0078*/ 	.word	0xffffffff


	//   ....[16]....
        /*007c*/ 	.word	0xffffffff


	//   ....[17]....
        /*0080*/ 	.word	0xffffffff


	//   ....[18]....
        /*0084*/ 	.word	0xffffffff


	//   ....[19]....
        /*0088*/ 	.word	0xffffffff


	//----- nvinfo : EIATTR_COOP_GROUP_INSTR_OFFSETS
	.align		4
.L_848:
        /*008c*/ 	.byte	0x04, 0x28
        /*008e*/ 	.short	(.L_850 - .L_849)


	//   ....[0]....
.L_849:
        /*0090*/ 	.word	0x00016150


	//   ....[1]....
        /*0094*/ 	.word	0x00016220


	//   ....[2]....
        /*0098*/ 	.word	0x00016230


	//   ....[3]....
        /*009c*/ 	.word	0x00016260


	//   ....[4]....
        /*00a0*/ 	.word	0x00019eb0


	//   ....[5]....
        /*00a4*/ 	.word	0x00019f00


	//   ....[6]....
        /*00a8*/ 	.word	0x00019f20


	//   ....[7]....
        /*00ac*/ 	.word	0x00019f40


	//   ....[8]....
        /*00b0*/ 	.word	0x0001e290


	//   ....[9]....
        /*00b4*/ 	.word	0x0001e330


	//   ....[10]....
        /*00b8*/ 	.word	0x0001e350


	//   ....[11]....
        /*00bc*/ 	.word	0x0001e370


	//   ....[12]....
        /*00c0*/ 	.word	0x0001fb50


	//   ....[13]....
        /*00c4*/ 	.word	0x0001fb80


	//   ....[14]....
        /*00c8*/ 	.word	0x0001fb90


	//   ....[15]....
        /*00cc*/ 	.word	0x0001fbc0


	//   ....[16]....
        /*00d0*/ 	.word	0x00021740


	//   ....[17]....
        /*00d4*/ 	.word	0x00021780


	//   ....[18]....
        /*00d8*/ 	.word	0x000217d0


	//   ....[19]....
        /*00dc*/ 	.word	0x00021820


	//----- nvinfo : EIATTR_EXIT_INSTR_OFFSETS
	.align		4
.L_850:
        /*00e0*/ 	.byte	0x04, 0x1c
        /*00e2*/ 	.short	(.L_852 - .L_851)


	//   ....[0]....
.L_851:
        /*00e4*/ 	.word	0x000000b0


	//----- nvinfo : EIATTR_CTAIDZ_USED
	.align		4
.L_852:
        /*00e8*/ 	.byte	0x01, 0x04
	.zero		2


	//----- nvinfo : EIATTR_CRS_STACK_SIZE
	.align		4
        /*00ec*/ 	.byte	0x04, 0x1e
        /*00ee*/ 	.short	(.L_854 - .L_853)
.L_853:
        /*00f0*/ 	.word	0x00000000
.L_854:


//--------------------- .nv.info._ZN5flash24flash_fwd_splitkv_kernelI23Flash_fwd_kernel_traitsILi192ELi64ELi64ELi4ELb0ELb0EN7cutlass10bfloat16_tE19Flash_kernel_traitsILi192ELi64ELi64ELi4ES3_EELb0ELb1ELb0ELb0ELb0ELb0ELb1ELb0EEEvNS_16Flash_fwd_paramsE --------------------------
	.section	.nv.info._ZN5flash24flash_fwd_splitkv_kernelI23Flash_fwd_kernel_traitsILi192ELi64ELi64ELi4ELb0ELb0EN7cutlass10bfloat16_tE19Flash_kernel_traitsILi192ELi64ELi64ELi4ES3_EELb0ELb1ELb0ELb0ELb0ELb0ELb1ELb0EEEvNS_16Flash_fwd_paramsE,"",@"SHT_CUDA_INFO"
	.sectionflags	@""
	.align	4


	//----- nvinfo : EIATTR_CUDA_API_VERSION
	.align		4
        /*0000*/ 	.byte	0x04, 0x37
        /*0002*/ 	.short	(.L_856 - .L_855)
.L_855:
        /*0004*/ 	.word	0x00000082


	//----- nvinfo : EIATTR_SW2861232_WAR
	.align		4
.L_856:
        /*0008*/ 	.byte	0x01, 0x35
	.zero		2


	//----- nvinfo : EIATTR_PARAM_CBANK
	.align		4
        /*000c*/ 	.byte	0x04, 0x0a
        /*000e*/ 	.short	(.L_858 - .L_857)
	.align		4
.L_857:
        /*0010*/ 	.word	index@(.nv.constant0._ZN5flash24flash_fwd_splitkv_kernelI23Flash_fwd_kernel_traitsILi192ELi64ELi64ELi4ELb0ELb0EN7cutlass10bfloat16_tE19Flash_kernel_traitsILi192ELi64ELi64ELi4ES3_EELb0ELb1ELb0ELb0ELb0ELb0ELb1ELb0EEEvNS_16Flash_fwd_paramsE)
        /*0014*/ 	.short	0x0160
        /*0016*/ 	.short	0x01d0


	//----- nvinfo : EIATTR_CBANK_PARAM_SIZE
	.align		4
.L_858:
        /*0018*/ 	.byte	0x03, 0x19
        /*001a*/ 	.short	0x01d0


	//----- nvinfo : EIATTR_KPARAM_INFO
	.align		4
        /*001c*/ 	.byte	0x04, 0x17
        /*001e*/ 	.short	(.L_860 - .L_859)
.L_859:
        /*0020*/ 	.word	0x00000000
        /*0024*/ 	.short	0x0000
        /*0026*/ 	.short	0x0000
        /*0028*/ 	.byte	0x00, 0xf0, 0x41, 0x07


	//----- nvinfo : EIATTR_MAXREG_COUNT
	.align		4
.L_860:
        /*002c*/ 	.byte	0x03, 0x1b
        /*002e*/ 	.short	0x00ff


	//----- nvinfo : EIATTR_NUM_BARRIERS
	.align		4
        /*0030*/ 	.byte	0x02, 0x4c
        /*0032*/ 	.byte	0x01
	.zero		1


	//----- nvinfo : EIATTR_MERCURY_ISA_VERSION
	.align		4
        /*0034*/ 	.byte	0x03, 0x5f
        /*0036*/ 	.short	0x0000


	//----- nvinfo : EIATTR_COOP_GROUP_MASK_REGIDS
	.align		4
        /*0038*/ 	.byte	0x04, 0x29
        /*003a*/ 	.short	(.L_862 - .L_861)


	//   ....[0]....
.L_861:
        /*003c*/ 	.word	0xffffffff


	//   ....[1]....
        /*0040*/ 	.word	0xffffffff


	//   ....[2]....
        /*0044*/ 	.word	0xffffffff


	//   ....[3]....
        /*0048*/ 	.word	0xffffffff


	//   ....[4]....
        /*004c*/ 	.word	0xffffffff


	//   ....[5]....
        /*0050*/ 	.word	0xffffffff


	//   ....[6]....
        /*0054*/ 	.word	0xffffffff


	//   ....[7]....
        /*0058*/ 	.word	0xffffffff


	//   ....[8]....
        /*005c*/ 	.word	0xffffffff


	//   ....[9]....
        /*0060*/ 	.word	0xffffffff


	//   ....[10]....
        /*0064*/ 	.word	0xffffffff


	//   ....[11]....
        /*0068*/ 	.word	0xffffffff


	//   ....[12]....
        /*006c*/ 	.word	0xffffffff


	//   ....[13]....
        /*0070*/ 	.word	0xffffffff


	//   ....[14]....
        /*0074*/ 	.word	0xffffffff


	//   ....[15]....
        /*0078*/ 	.word	0xffffffff


	//----- nvinfo : EIATTR_COOP_GROUP_INSTR_OFFSETS
	.align		4
.L_862:
        /*007c*/ 	.byte	0x04, 0x28
        /*007e*/ 	.short	(.L_864 - .L_863)


	//   ....[0]....
.L_863:
        /*0080*/ 	.word	0x00005bd0


	//   ....[1]....
        /*0084*/ 	.word	0x00005c60


	//   ....[2]....
        /*0088*/ 	.word	0x00005c90


	//   ....[3]....
        /*008c*/ 	.word	0x00005cb0


	//   ....[4]....
        /*0090*/ 	.word	0x000095e0


	//   ....[5]....
        /*0094*/ 	.word	0x000095f0


	//   ....[6]....
        /*0098*/ 	.word	0x00009620


	//   ....[7]....
        /*009c*/ 	.word	0x00009630


	//   ....[8]....
        /*00a0*/ 	.word	0x0000d4c0


	//   ....[9]....
        /*00a4*/ 	.word	0x0000d4e0


	//   ....[10]....
        /*00a8*/ 	.word	0x0000d510


	//   ....[11]....
        /*00ac*/ 	.word	0x0000d520


	//   ....[12]....
        /*00b0*/ 	.word	0x0000ec40


	//   ....[13]....
        /*00b4*/ 	.word	0x0000ec80


	//   ....[14]....
        /*00b8*/ 	.word	0x0000ece0


	//   ....[15]....
        /*00bc*/ 	.word	0x0000ecf0


	//----- nvinfo : EIATTR_EXIT_INSTR_OFFSETS
	.align		4
.L_864:
        /*00c0*/ 	.byte	0x04, 0x1c
        /*00c2*/ 	.short	(.L_866 - .L_865)


	//   ....[0]....
.L_865:
        /*00c4*/ 	.word	0x00000410


	//   ....[1]....
        /*00c8*/ 	.word	0x00000fc0


	//   ....[2]....
        /*00cc*/ 	.word	0x00000ff0


	//   ....[3]....
        /*00d0*/ 	.word	0x000103a0


	//   ....[4]....
        /*00d4*/ 	.word	0x00010410


	//   ....[5]....
        /*00d8*/ 	.word	0x00010430


	//----- nvinfo : EIATTR_CTAIDZ_USED
	.align		4
.L_866:
        /*00dc*/ 	.byte	0x01, 0x04
	.zero		2


	//----- nvinfo : EIATTR_CRS_STACK_SIZE
	.align		4
        /*00e0*/ 	.byte	0x04, 0x1e
        /*00e2*/ 	.short	(.L_868 - .L_867)
.L_867:
        /*00e4*/ 	.word	0x00000000
.L_868:


//--------------------- .nv.info._ZN5flash24flash_fwd_splitkv_kernelI23Flash_fwd_kernel_traitsILi192ELi64ELi64ELi4ELb0ELb0EN7cutlass10bfloat16_tE19Flash_kernel_traitsILi192ELi64ELi64ELi4ES3_EELb0ELb1ELb0ELb0ELb0ELb1ELb1ELb0EEEvNS_16Flash_fwd_paramsE --------------------------
	.section	.nv.info._ZN5flash24flash_fwd_splitkv_kernelI23Flash_fwd_kernel_traitsILi192ELi64ELi64ELi4ELb0ELb0EN7cutlass10bfloat16_tE19Flash_kernel_traitsILi192ELi64ELi64ELi4ES3_EELb0ELb1ELb0ELb0ELb0ELb1ELb1ELb0EEEvNS_16Flash_fwd_paramsE,"",@"SHT_CUDA_INFO"
	.sectionflags	@""
	.align	4


	//----- nvinfo : EIATTR_CUDA_API_VERSION
	.align		4
        /*0000*/ 	.byte	0x04, 0x37
        /*0002*/ 	.short	(.L_870 - .L_869)
.L_869:
        /*0004*/ 	.word	0x00000082


	//----- nvinfo : EIATTR_SW2861232_WAR
	.align		4
.L_870:
        /*0008*/ 	.byte	0x01, 0x35
	.zero		2


	//----- nvinfo : EIATTR_PARAM_CBANK
	.align		4
        /*000c*/ 	.byte	0x04, 0x0a
        /*000e*/ 	.short	(.L_872 - .L_871)
	.align		4
.L_871:
        /*0010*/ 	.word	index@(.nv.constant0._ZN5flash24flash_fwd_splitkv_kernelI23Flash_fwd_kernel_traitsILi192ELi64ELi64ELi4ELb0ELb0EN7cutlass10bfloat16_tE19Flash_kernel_traitsILi192ELi64ELi64ELi4ES3_EELb0ELb1ELb0ELb0ELb0ELb1ELb1ELb0EEEvNS_16Flash_fwd_paramsE)
        /*0014*/ 	.short	0x0160
        /*0016*/ 	.short	0x01d0


	//----- nvinfo : EIATTR_CBANK_PARAM_SIZE
	.align		4
.L_872:
        /*0018*/ 	.byte	0x03, 0x19
        /*001a*/ 	.short	0x01d0


	//----- nvinfo : EIATTR_KPARAM_INFO
	.align		4
        /*001c*/ 	.byte	0x04, 0x17
        /*001e*/ 	.short	(.L_874 - .L_873)
.L_873:
        /*0020*/ 	.word	0x00000000
        /*0024*/ 	.short	0x0000
        /*0026*/ 	.short	0x0000
        /*0028*/ 	.byte	0x00, 0xf0, 0x41, 0x07


	//----- nvinfo : EIATTR_MAXREG_COUNT
	.align		4
.L_874:
        /*002c*/ 	.byte	0x03, 0x1b
        /*002e*/ 	.short	0x00ff


	//----- nvinfo : EIATTR_NUM_BARRIERS
	.align		4
        /*0030*/ 	.byte	0x02, 0x4c
        /*0032*/ 	.byte	0x01
	.zero		1


	//----- nvinfo : EIATTR_MERCURY_ISA_VERSION
	.align		4
        /*0034*/ 	.byte	0x03, 0x5f
        /*0036*/ 	.short	0x0000


	//----- nvinfo : EIATTR_COOP_GROUP_MASK_REGIDS
	.align		4
        /*0038*/ 	.byte	0x04, 0x29
        /*003a*/ 	.short	(.L_876 - .L_875)


	//   ....[0]....
.L_875:
        /*003c*/ 	.word	0xffffffff


	//   ....[1]....
        /*0040*/ 	.word	0xffffffff


	//   ....[2]....
        /*0044*/ 	.word	0xffffffff


	//   ....[3]....
        /*0048*/ 	.word	0xffffffff


	//   ....[4]....
        /*004c*/ 	.word	0xffffffff


	//   ....[5]....
        /*0050*/ 	.word	0xffffffff


	//   ....[6]....
        /*0054*/ 	.word	0xffffffff


	//   ....[7]....
        /*0058*/ 	.word	0xffffffff


	//   ....[8]....
        /*005c*/ 	.word	0xffffffff


	//   ....[9]....
        /*0060*/ 	.word	0xffffffff


	//   ....[10]....
        /*0064*/ 	.word	0xffffffff


	//   ....[11]....
        /*0068*/ 	.word	0xffffffff


	//   ....[12]....
        /*006c*/ 	.word	0xffffffff


	//   ....[13]....
        /*0070*/ 	.word	0xffffffff


	//   ....[14]....
        /*0074*/ 	.word	0xffffffff


	//   ....[15]....
        /*0078*/ 	.word	0xffffffff


	//----- nvinfo : EIATTR_COOP_GROUP_INSTR_OFFSETS
	.align		4
.L_876:
        /*007c*/ 	.byte	0x04, 0x28
        /*007e*/ 	.short	(.L_878 - .L_877)


	//   ....[0]....
.L_877:
        /*0080*/ 	.word	0x00006020


	//   ....[1]....
        /*0084*/ 	.word	0x00006040


	//   ....[2]....
        /*0088*/ 	.word	0x00006060


	//   ....[3]....
        /*008c*/ 	.word	0x00006080


	//   ....[4]....
        /*0090*/ 	.word	0x00009dd0


	//   ....[5]....
        /*0094*/ 	.word	0x00009de0


	//   ....[6]....
        /*0098*/ 	.word	0x00009e10


	//   ....[7]....
        /*009c*/ 	.word	0x00009e20


	//   ....[8]....
        /*00a0*/ 	.word	0x0000e090


	//   ....[9]....
        /*00a4*/ 	.word	0x0000e0b0


	//   ....[10]....
        /*00a8*/ 	.word	0x0000e0f0


	//   ....[11]....
        /*00ac*/ 	.word	0x0000e100


	//   ....[12]....
        /*00b0*/ 	.word	0x0000f820


	//   ....[13]....
        /*00b4*/ 	.word	0x0000f860


	//   ....[14]....
        /*00b8*/ 	.word	0x0000f8c0


	//   ....[15]....
        /*00bc*/ 	.word	0x0000f8d0


	//----- nvinfo : EIATTR_EXIT_INSTR_OFFSETS
	.align		4
.L_878:
        /*00c0*/ 	.byte	0x04, 0x1c
        /*00c2*/ 	.short	(.L_880 - .L_879)


	//   ....[0]....
.L_879:
        /*00c4*/ 	.word	0x00000410


	//   ....[1]....
        /*00c8*/ 	.word	0x00000fc0


	//   ....[2]....
        /*00cc*/ 	.word	0x00000ff0


	//   ....[3]....
        /*00d0*/ 	.word	0x00010f80


	//   ....[4]....
        /*00d4*/ 	.word	0x00010ff0


	//   ....[5]....
        /*00d8*/ 	.word	0x00011010


	//----- nvinfo : EIATTR_CTAIDZ_USED
	.align		4
.L_880:
        /*00dc*/ 	.byte	0x01, 0x04
	.zero		2


	//----- nvinfo : EIATTR_CRS_STACK_SIZE
	.align		4
        /*00e0*/ 	.byte	0x04, 0x1e
        /*00e2*/ 	.short	(.L_882 - .L_881)
.L_881:
        /*00e4*/ 	.word	0x00000000
.L_882:


//--------------------- .nv.info._ZN5flash24flash_fwd_splitkv_kernelI23Flash_fwd_kernel_traitsILi192ELi64ELi64ELi4ELb0ELb0EN7cutlass10bfloat16_tE19Flash_kernel_traitsILi192ELi64ELi64ELi4ES3_EELb0ELb1ELb0ELb0ELb0ELb0ELb1ELb1EEEvNS_16Flash_fwd_paramsE --------------------------
	.section	.nv.info._ZN5flash24flash_fwd_splitkv_kernelI23Flash_fwd_kernel_traitsILi192ELi64ELi64ELi4ELb0ELb0EN7cutlass10bfloat16_tE19Flash_kernel_traitsILi192ELi64ELi64ELi4ES3_EELb0ELb1ELb0ELb0ELb0ELb0ELb1ELb1EEEvNS_16Flash_fwd_paramsE,"",@"SHT_CUDA_INFO"
	.sectionflags	@""
	.align	4


	//----- nvinfo : EIATTR_CUDA_API_VERSION
	.align		4
        /*0000*/ 	.byte	0x04, 0x37
        /*0002*/ 	.short	(.L_884 - .L_883)
.L_883:
        /*0004*/ 	.word	0x00000082


	//----- nvinfo : EIATTR_SW2861232_WAR
	.align		4
.L_884:
        /*0008*/ 	.byte	0x01, 0x35
	.zero		2


	//----- nvinfo : EIATTR_PARAM_CBANK
	.align		4
        /*000c*/ 	.byte	0x04, 0x0a
        /*000e*/ 	.short	(.L_886 - .L_885)
	.align		4
.L_885:
        /*0010*/ 	.word	index@(.nv.constant0._ZN5flash24flash_fwd_splitkv_kernelI23Flash_fwd_kernel_traitsILi192ELi64ELi64ELi4ELb0ELb0EN7cutlass10bfloat16_tE19Flash_kernel_traitsILi192ELi64ELi64ELi4ES3_EELb0ELb1ELb0ELb0ELb0ELb0ELb1ELb1EEEvNS_16Flash_fwd_paramsE)
        /*0014*/ 	.short	0x0160
        /*0016*/ 	.short	0x01d0


	//----- nvinfo : EIATTR_CBANK_PARAM_SIZE
	.align		4
.L_886:
        /*0018*/ 	.byte	0x03, 0x19
        /*001a*/ 	.short	0x01d0


	//----- nvinfo : EIATTR_KPARAM_INFO
	.align		4
        /*001c*/ 	.byte	0x04, 0x17
        /*001e*/ 	.short	(.L_888 - .L_887)
.L_887:
        /*0020*/ 	.word	0x00000000
        /*0024*/ 	.short	0x0000
        /*0026*/ 	.short	0x0000
        /*0028*/ 	.byte	0x00, 0xf0, 0x41, 0x07


	//----- nvinfo : EIATTR_MAXREG_COUNT
	.align		4
.L_888:
        /*002c*/ 	.byte	0x03, 0x1b
        /*002e*/ 	.short	0x00ff


	//----- nvinfo : EIATTR_NUM_BARRIERS
	.align		4
        /*0030*/ 	.byte	0x02, 0x4c
        /*0032*/ 	.byte	0x01
	.zero		1


	//----- nvinfo : EIATTR_MERCURY_ISA_VERSION
	.align		4
        /*0034*/ 	.byte	0x03, 0x5f
        /*0036*/ 	.short	0x0000


	//----- nvinfo : EIATTR_COOP_GROUP_MASK_REGIDS
	.align		4
        /*0038*/ 	.byte	0x04, 0x29
        /*003a*/ 	.short	(.L_890 - .L_889)


	//   ....[0]....
.L_889:
        /*003c*/ 	.word	0xffffffff


	//   ....[1]....
        /*0040*/ 	.word	0xffffffff


	//   ....[2]....
        /*0044*/ 	.word	0xffffffff


	//   ....[3]....
        /*0048*/ 	.word	0xffffffff


	//   ....[4]....
        /*004c*/ 	.word	0xffffffff


	//   ....[5]....
        /*0050*/ 	.word	0xffffffff


	//   ....[6]....
        /*0054*/ 	.word	0xffffffff


	//   ....[7]....
        /*0058*/ 	.word	0xffffffff


	//   ....[8]....
        /*005c*/ 	.word	0xffffffff


	//   ....[9]....
        /*0060*/ 	.word	0xffffffff


	//   ....[10]....
        /*0064*/ 	.word	0xffffffff


	//   ....[11]....
        /*0068*/ 	.word	0xffffffff


	//   ....[12]....
        /*006c*/ 	.word	0xffffffff


	//   ....[13]....
        /*0070*/ 	.word	0xffffffff


	//   ....[14]....
        /*0074*/ 	.word	0xffffffff


	//   ....[15]....
        /*0078*/ 	.word	0xffffffff


	//   ....[16]....
        /*007c*/ 	.word	0xffffffff


	//   ....[17]....
        /*0080*/ 	.word	0xffffffff


	//   ....[18]....
        /*0084*/ 	.word	0xffffffff


	//   ....[19]....
        /*0088*/ 	.word	0xffffffff


	//----- nvinfo : EIATTR_COOP_GROUP_INSTR_OFFSETS
	.align		4
.L_890:
        /*008c*/ 	.byte	0x04, 0x28
        /*008e*/ 	.short	(.L_892 - .L_891)


	//   ....[0]....
.L_891:
        /*0090*/ 	.word	0x000160f0


	//   ....[1]....
        /*0094*/ 	.word	0x00016120


	//   ....[2]....
        /*0098*/ 	.word	0x00016140


	//   ....[3]....
        /*009c*/ 	.word	0x00016160


	//   ....[4]....
        /*00a0*/ 	.word	0x00019990


	//   ....[5]....
        /*00a4*/ 	.word	0x000199e0


	//   ....[6]....
        /*00a8*/ 	.word	0x00019a00


	//   ....[7]....
        /*00ac*/ 	.word	0x00019a20


	//   ....[8]....
        /*00b0*/ 	.word	0x0001d990


	//   ....[9]....
        /*00b4*/ 	.word	0x0001da30


	//   ....[10]....
        /*00b8*/ 	.word	0x0001da50


	//   ....[11]....
        /*00bc*/ 	.word	0x0001da70


	//   ....[12]....
        /*00c0*/ 	.word	0x0001f240


	//   ....[13]....
        /*00c4*/ 	.word	0x0001f270


	//   ....[14]....
        /*00c8*/ 	.word	0x0001f280


	//   ....[15]....
        /*00cc*/ 	.word	0x0001f2b0


	//   ....[16]....
        /*00d0*/ 	.word	0x00020b80


	//   ....[17]....
        /*00d4*/ 	.word	0x00020bc0


	//   ....[18]....
        /*00d8*/ 	.word	0x00020c10


	//   ....[19]....
        /*00dc*/ 	.word	0x00020c60


	//----- nvinfo : EIATTR_EXIT_INSTR_OFFSETS
	.align		4
.L_892:
        /*00e0*/ 	.byte	0x04, 0x1c
        /*00e2*/ 	.short	(.L_894 - .L_893)


	//   ....[0]....
.L_893:
        /*00e4*/ 	.word	0x000001f0


	//----- nvinfo : EIATTR_CTAIDZ_USED
	.align		4
.L_894:
        /*00e8*/ 	.byte	0x01, 0x04
	.zero		2


	//----- nvinfo : EIATTR_CRS_STACK_SIZE
	.align		4
        /*00ec*/ 	.byte	0x04, 0x1e
        /*00ee*/ 	.short	(.L_896 - .L_895)
.L_895:
        /*00f0*/ 	.word	0x00000000
.L_896:


//--------------------- .nv.info._ZN5flash24flash_fwd_splitkv_kernelI23Flash_fwd_kernel_traitsILi192ELi64ELi64ELi4ELb0ELb0EN7cutlass10bfloat16_tE19Flash_kernel_traitsILi192ELi64ELi64ELi4ES3_EELb0ELb1ELb0ELb0ELb0ELb1ELb1ELb1EEEvNS_16Flash_fwd_paramsE --------------------------
	.section	.nv.info._ZN5flash24flash_fwd_splitkv_kernelI23Flash_fwd_kernel_traitsILi192ELi64ELi64ELi4ELb0ELb0EN7cutlass10bfloat16_tE19Flash_kernel_traitsILi192ELi64ELi64ELi4ES3_EELb0ELb1ELb0ELb0ELb0ELb1ELb1ELb1EEEvNS_16Flash_fwd_paramsE,"",@"SHT_CUDA_INFO"
	.sectionflags	@""
	.align	4


	//----- nvinfo : EIATTR_CUDA_API_VERSION
	.align		4
        /*0000*/ 	.byte	0x04, 0x37
        /*0002*/ 	.short	(.L_898 - .L_897)
.L_897:
        /*0004*/ 	.word	0x00000082


	//----- nvinfo : EIATTR_SW2861232_WAR
	.align		4
.L_898:
        /*0008*/ 	.byte	0x01, 0x35
	.zero		2


	//----- nvinfo : EIATTR_PARAM_CBANK
	.align		4
        /*000c*/ 	.byte	0x04, 0x0a
        /*000e*/ 	.short	(.L_900 - .L_899)
	.align		4
.L_899:
        /*0010*/ 	.word	index@(.nv.constant0._ZN5flash24flash_fwd_splitkv_kernelI23Flash_fwd_kernel_traitsILi192ELi64ELi64ELi4ELb0ELb0EN7cutlass10bfloat16_tE19Flash_kernel_traitsILi192ELi64ELi64ELi4ES3_EELb0ELb1ELb0ELb0ELb0ELb1ELb1ELb1EEEvNS_16Flash_fwd_paramsE)
        /*0014*/ 	.short	0x0160
        /*0016*/ 	.short	0x01d0


	//----- nvinfo : EIATTR_CBANK_PARAM_SIZE
	.align		4
.L_900:
        /*0018*/ 	.byte	0x03, 0x19
        /*001a*/ 	.short	0x01d0


	//----- nvinfo : EIATTR_KPARAM_INFO
	.align		4
        /*001c*/ 	.byte	0x04, 0x17
        /*001e*/ 	.short	(.L_902 - .L_901)
.L_901:
        /*0020*/ 	.word	0x00000000
        /*0024*/ 	.short	0x0000
        /*0026*/ 	.short	0x0000
        /*0028*/ 	.byte	0x00, 0xf0, 0x41, 0x07


	//----- nvinfo : EIATTR_MAXREG_COUNT
	.align		4
.L_902:
        /*002c*/ 	.byte	0x03, 0x1b
        /*002e*/ 	.short	0x00ff


	//----- nvinfo : EIATTR_NUM_BARRIERS
	.align		4
        /*0030*/ 	.byte	0x02, 0x4c
        /*0032*/ 	.byte	0x01
	.zero		1


	//----- nvinfo : EIATTR_MERCURY_ISA_VERSION
	.align		4
        /*0034*/ 	.byte	0x03, 0x5f
        /*0036*/ 	.short	0x0000


	//----- nvinfo : EIATTR_COOP_GROUP_MASK_REGIDS
	.align		4
        /*0038*/ 	.byte	0x04, 0x29
        /*003a*/ 	.short	(.L_904 - .L_903)


	//   ....[0]....
.L_903:
        /*003c*/ 	.word	0xffffffff


	//   ....[1]....
        /*0040*/ 	.word	0xffffffff


	//   ....[2]....
        /*0044*/ 	.word	0xffffffff


	//   ....[3]....
        /*0048*/ 	.word	0xffffffff


	//   ....[4]....
        /*004c*/ 	.word	0xffffffff


	//   ....[5]....
        /*0050*/ 	.word	0xffffffff


	//   ....[6]....
        /*0054*/ 	.word	0xffffffff


	//   ....[7]....
        /*0058*/ 	.word	0xffffffff


	//   ....[8]....
        /*005c*/ 	.word	0xffffffff


	//   ....[9]....
        /*0060*/ 	.word	0xffffffff


	//   ....[10]....
        /*0064*/ 	.word	0xffffffff


	//   ....[11]....
        /*0068*/ 	.word	0xffffffff


	//   ....[12]....
        /*006c*/ 	.word	0xffffffff


	//   ....[13]....
        /*0070*/ 	.word	0xffffffff


	//   ....[14]....
        /*0074*/ 	.word	0xffffffff


	//   ....[15]....
        /*0078*/ 	.word	0xffffffff


	//   ....[16]....
        /*007c*/ 	.word	0xffffffff


	//   ....[17]....
        /*0080*/ 	.word	0xffffffff


	//   ....[18]....
        /*0084*/ 	.word	0xffffffff


	//   ....[19]....
        /*0088*/ 	.word	0xffffffff


	//----- nvinfo : EIATTR_COOP_GROUP_INSTR_OFFSETS
	.align		4
.L_904:
        /*008c*/ 	.byte	0x04, 0x28
        /*008e*/ 	.short	(.L_906 - .L_905)


	//   ....[0]....
.L_905:
        /*0090*/ 	.word	0x00016440


	//   ....[1]....
        /*0094*/ 	.word	0x00016520


	//   ....[2]....
        /*0098*/ 	.word	0x00016530


	//   ....[3]....
        /*009c*/ 	.word	0x00016560


	//   ....[4]....
        /*00a0*/ 	.word	0x0001a1b0


	//   ....[5]....
        /*00a4*/ 	.word	0x0001a200


	//   ....[6]....
        /*00a8*/ 	.word	0x0001a220


	//   ....[7]....
        /*00ac*/ 	.word	0x0001a240


	//   ....[8]....
        /*00b0*/ 	.word	0x0001e590


	//   ....[9]....
        /*00b4*/ 	.word	0x0001e630


	//   ....[10]....
        /*00b8*/ 	.word	0x0001e650


	//   ....[11]....
        /*00bc*/ 	.word	0x0001e670


	//   ....[12]....
        /*00c0*/ 	.word	0x0001fe50


	//   ....[13]....
        /*00c4*/ 	.word	0x0001fe80


	//   ....[14]....
        /*00c8*/ 	.word	0x0001fe90


	//   ....[15]....
        /*00cc*/ 	.word	0x0001fec0


	//   ....[16]....
        /*00d0*/ 	.word	0x00021790


	//   ....[17]....
        /*00d4*/ 	.word	0x000217d0


	//   ....[18]....
        /*00d8*/ 	.word	0x00021820


	//   ....[19]....
        /*00dc*/ 	.word	0x00021870


	//----- nvinfo : EIATTR_EXIT_INSTR_OFFSETS
	.align		4
.L_906:
        /*00e0*/ 	.byte	0x04, 0x1c
        /*00e2*/ 	.short	(.L_908 - .L_907)


	//   ....[0]....
.L_907:
        /*00e4*/ 	.word	0x000001f0


	//----- nvinfo : EIATTR_CTAIDZ_USED
	.align		4
.L_908:
        /*00e8*/ 	.byte	0x01, 0x04
	.zero		2


	//----- nvinfo : EIATTR_CRS_STACK_SIZE
	.align		4
        /*00ec*/ 	.byte	0x04, 0x1e
        /*00ee*/ 	.short	(.L_910 - .L_909)
.L_909:
        /*00f0*/ 	.word	0x00000000
.L_910:


//--------------------- .nv.info._ZN5flash24flash_fwd_splitkv_kernelI23Flash_fwd_kernel_traitsILi192ELi64ELi64ELi4ELb0ELb0EN7cutlass10bfloat16_tE19Flash_kernel_traitsILi192ELi64ELi64ELi4ES3_EELb0ELb0ELb0ELb0ELb1ELb0ELb0ELb0EEEvNS_16Flash_fwd_paramsE --------------------------
	.section	.nv.info._ZN5flash24flash_fwd_splitkv_kernelI23Flash_fwd_kernel_traitsILi192ELi64ELi64ELi4ELb0ELb0EN7cutlass10bfloat16_tE19Flash_kernel_traitsILi192ELi64ELi64ELi4ES3_EELb0ELb0ELb0ELb0ELb1ELb0ELb0ELb0EEEvNS_16Flash_fwd_paramsE,"",@"SHT_CUDA_INFO"
	.sectionflags	@""
	.align	4


	//----- nvinfo : EIATTR_CUDA_API_VERSION
	.align		4
        /*0000*/ 	.byte	0x04, 0x37
        /*0002*/ 	.short	(.L_912 - .L_911)
.L_911:
        /*0004*/ 	.word	0x00000082


	//----- nvinfo : EIATTR_SW2861232_WAR
	.align		4
.L_912:
        /*0008*/ 	.byte	0x01, 0x35
	.zero		2


	//----- nvinfo : EIATTR_PARAM_CBANK
	.align		4
        /*000c*/ 	.byte	0x04, 0x0a
        /*000e*/ 	.short	(.L_914 - .L_913)
	.align		4
.L_913:
        /*0010*/ 	.word	index@(.nv.constant0._ZN5flash24flash_fwd_splitkv_kernelI23Flash_fwd_kernel_traitsILi192ELi64ELi64ELi4ELb0ELb0EN7cutlass10bfloat16_tE19Flash_kernel_traitsILi192ELi64ELi64ELi4ES3_EELb0ELb0ELb0ELb0ELb1ELb0ELb0ELb0EEEvNS_16Flash_fwd_paramsE)
        /*0014*/ 	.short	0x0160
        /*0016*/ 	.short	0x01d0


	//----- nvinfo : EIATTR_CBANK_PARAM_SIZE
	.align		4
.L_914:
        /*0018*/ 	.byte	0x03, 0x19
        /*001a*/ 	.short	0x01d0


	//----- nvinfo : EIATTR_KPARAM_INFO
	.align		4
        /*001c*/ 	.byte	0x04, 0x17
        /*001e*/ 	.short	(.L_916 - .L_915)
.L_915:
        /*0020*/ 	.word	0x00000000
        /*0024*/ 	.short	0x0000
        /*0026*/ 	.short	0x0000
        /*0028*/ 	.byte	0x00, 0xf0, 0x41, 0x07


	//----- nvinfo : EIATTR_MAXREG_COUNT
	.align		4
.L_916:
        /*002c*/ 	.byte	0x03, 0x1b
        /*002e*/ 	.short	0x00ff


	//----- nvinfo : EIATTR_NUM_BARRIERS
	.align		4
        /*0030*/ 	.byte	0x02, 0x4c
        /*0032*/ 	.byte	0x01
	.zero		1


	//----- nvinfo : EIATTR_MERCURY_ISA_VERSION
	.align		4
        /*0034*/ 	.byte	0x03, 0x5f
        /*0036*/ 	.short	0x0000


	//----- nvinfo : EIATTR_COOP_GROUP_MASK_REGIDS
	.align		4
        /*0038*/ 	.byte	0x04, 0x29
        /*003a*/ 	.short	(.L_918 - .L_917)


	//   ....[0]....
.L_917:
        /*003c*/ 	.word	0xffffffff


	//   ....[1]....
        /*0040*/ 	.word	0xffffffff


	//   ....[2]....
        /*0044*/ 	.word	0xffffffff


	//   ....[3]....
        /*0048*/ 	.word	0xffffffff


	//   ....[4]....
        /*004c*/ 	.word	0xffffffff


	//   ....[5]....
        /*0050*/ 	.word	0xffffffff


	//   ....[6]....
        /*0054*/ 	.word	0xffffffff


	//   ....[7]....
        /*0058*/ 	.word	0xffffffff


	//   ....[8]....
        /*005c*/ 	.word	0xffffffff


	//   ....[9]....
        /*0060*/ 	.word	0xffffffff


	//   ....[10]....
        /*0064*/ 	.word	0xffffffff


	//   ....[11]....
        /*0068*/ 	.word	0xffffffff


	//----- nvinfo : EIATTR_COOP_GROUP_INSTR_OFFSETS
	.align		4
.L_918:
        /*006c*/ 	.byte	0x04, 0x28
        /*006e*/ 	.short	(.L_920 - .L_919)


	//   ....[0]....
.L_919:
        /*0070*/ 	.word	0x00003be0


	//   ....[1]....
        /*0074*/ 	.word	0x00003c00


	//   ....[2]....
        /*0078*/ 	.word	0x00003ca0


	//   ....[3]....
        /*007c*/ 	.word	0x00003cb0


	//   ....[4]....
        /*0080*/ 	.word	0x00006540


	//   ....[5]....
        /*0084*/ 	.word	0x00006560


	//   ....[6]....
        /*0088*/ 	.word	0x00006590


	//   ....[7]....
        /*008c*/ 	.word	0x000065a0


	//   ....[8]....
        /*0090*/ 	.word	0x00007c90


	//   ....[9]....
        /*0094*/ 	.word	0x00007cd0


	//   ....[10]....
        /*0098*/ 	.word	0x00007d00


	//   ....[11]....
        /*009c*/ 	.word	0x00007d10


	//----- nvinfo : EIATTR_EXIT_INSTR_OFFSETS
	.align		4
.L_920:
        /*00a0*/ 	.byte	0x04, 0x1c
        /*00a2*/ 	.short	(.L_922 - .L_921)


	//   ....[0]....
.L_921:
        /*00a4*/ 	.word	0x000002e0


	//   ....[1]....
        /*00a8*/ 	.word	0x00000ac0


	//   ....[2]....
        /*00ac*/ 	.word	0x00000af0


	//   ....[3]....
        /*00b0*/ 	.word	0x000093b0


	//   ....[4]....
        /*00b4*/ 	.word	0x00009480


	//----- nvinfo : EIATTR_CTAIDZ_USED
	.align		4
.L_922:
        /*00b8*/ 	.byte	0x01, 0x04
	.zero		2


	//----- nvinfo : EIATTR_CRS_STACK_SIZE
	.align		4
        /*00bc*/ 	.byte	0x04, 0x1e
        /*00be*/ 	.short	(.L_924 - .L_923)
.L_923:
        /*00c0*/ 	.word	0x00000000
.L_924:


//--------------------- .nv.info._ZN5flash24flash_fwd_splitkv_kernelI23Flash_fwd_kernel_traitsILi192ELi64ELi64ELi4ELb0ELb0EN7cutlass10bfloat16_tE19Flash_kernel_traitsILi192ELi64ELi64ELi4ES3_EELb0ELb0ELb0ELb0ELb1ELb1ELb0ELb0EEEvNS_16Flash_fwd_paramsE --------------------------
	.section	.nv.info._ZN5flash24flash_fwd_splitkv_kernelI23Flash_fwd_kernel_traitsILi192ELi64ELi64ELi4ELb0ELb0EN7cutlass10bfloat16_tE19Flash_kernel_traitsILi192ELi64ELi64ELi4ES3_EELb0ELb0ELb0ELb0ELb1ELb1ELb0ELb0EEEvNS_16Flash_fwd_paramsE,"",@"SHT_CUDA_INFO"
	.sectionflags	@""
	.align	4


	//----- nvinfo : EIATTR_CUDA_API_VERSION
	.align		4
        /*0000*/ 	.byte	0x04, 0x37
        /*0002*/ 	.short	(.L_926 - .L_925)
.L_925:
        /*0004*/ 	.word	0x00000082


	//----- nvinfo : EIATTR_SW2861232_WAR
	.align		4
.L_926:
        /*0008*/ 	.byte	0x01, 0x35
	.zero		2


	//----- nvinfo : EIATTR_PARAM_CBANK
	.align		4
        /*000c*/ 	.byte	0x04, 0x0a
        /*000e*/ 	.short	(.L_928 - .L_927)
	.align		4
.L_927:
        /*0010*/ 	.word	index@(.nv.constant0._ZN5flash24flash_fwd_splitkv_kernelI23Flash_fwd_kernel_traitsILi192ELi64ELi64ELi4ELb0ELb0EN7cutlass10bfloat16_tE19Flash_kernel_traitsILi192ELi64ELi64ELi4ES3_EELb0ELb0ELb0ELb0ELb1ELb1ELb0ELb0EEEvNS_16Flash_fwd_paramsE)
        /*0014*/ 	.short	0x0160
        /*0016*/ 	.short	0x01d0


	//----- nvinfo : EIATTR_CBANK_PARAM_SIZE
	.align		4
.L_928:
        /*0018*/ 	.byte	0x03, 0x19
        /*001a*/ 	.short	0x01d0


	//----- nvinfo : EIATTR_KPARAM_INFO
	.align		4
        /*001c*/ 	.byte	0x04, 0x17
        /*001e*/ 	.short	(.L_930 - .L_929)
.L_929:
        /*0020*/ 	.word	0x00000000
        /*0024*/ 	.short	0x0000
        /*0026*/ 	.short	0x0000
        /*0028*/ 	.byte	0x00, 0xf0, 0x41, 0x07


	//----- nvinfo : EIATTR_MAXREG_COUNT
	.align		4
.L_930:
        /*002c*/ 	.byte	0x03, 0x1b
        /*002e*/ 	.short	0x00ff


	//----- nvinfo : EIATTR_NUM_BARRIERS
	.align		4
        /*0030*/ 	.byte	0x02, 0x4c
        /*0032*/ 	.byte	0x01
	.zero		1


	//----- nvinfo : EIATTR_MERCURY_ISA_VERSION
	.align		4
        /*0034*/ 	.byte	0x03, 0x5f
        /*0036*/ 	.short	0x0000


	//----- nvinfo : EIATTR_COOP_GROUP_MASK_REGIDS
	.align		4
        /*0038*/ 	.byte	0x04, 0x29
        /*003a*/ 	.short	(.L_932 - .L_931)


	//   ....[0]....
.L_931:
        /*003c*/ 	.word	0xffffffff


	//   ....[1]....
        /*0040*/ 	.word	0xffffffff


	//   ....[2]....
        /*0044*/ 	.word	0xffffffff


	//   ....[3]....
        /*0048*/ 	.word	0xffffffff


	//   ....[4]....
        /*004c*/ 	.word	0xffffffff


	//   ....[5]....
        /*0050*/ 	.word	0xffffffff


	//   ....[6]....
        /*0054*/ 	.word	0xffffffff


	//   ....[7]....
        /*0058*/ 	.word	0xffffffff


	//   ....[8]....
        /*005c*/ 	.word	0xffffffff


	//   ....[9]....
        /*0060*/ 	.word	0xffffffff


	//   ....[10]....
        /*0064*/ 	.word	0xffffffff


	//   ....[11]....
        /*0068*/ 	.word	0xffffffff


	//----- nvinfo : EIATTR_COOP_GROUP_INSTR_OFFSETS
	.align		4
.L_932:
        /*006c*/ 	.byte	0x04, 0x28
        /*006e*/ 	.short	(.L_934 - .L_933)


	//   ....[0]....
.L_933:
        /*0070*/ 	.word	0x00003fe0


	//   ....[1]....
        /*0074*/ 	.word	0x00004000


	//   ....[2]....
        /*0078*/ 	.word	0x000040a0


	//   ....[3]....
        /*007c*/ 	.word	0x000040b0


	//   ....[4]....
        /*0080*/ 	.word	0x00006d70


	//   ....[5]....
        /*0084*/ 	.word	0x00006d80


	//   ....[6]....
        /*0088*/ 	.word	0x00006dd0


	//   ....[7]....
        /*008c*/ 	.word	0x00006de0


	//   ....[8]....
        /*0090*/ 	.word	0x00008490


	//   ....[9]....
        /*0094*/ 	.word	0x000084d0


	//   ....[10]....
        /*0098*/ 	.word	0x00008500


	//   ....[11]....
        /*009c*/ 	.word	0x00008510


	//----- nvinfo : EIATTR_EXIT_INSTR_OFFSETS
	.align		4
.L_934:
        /*00a0*/ 	.byte	0x04, 0x1c
        /*00a2*/ 	.short	(.L_936 - .L_935)


	//   ....[0]....
.L_935:
        /*00a4*/ 	.word	0x000002e0


	//   ....[1]....
        /*00a8*/ 	.word	0x00000ac0


	//   ....[2]....
        /*00ac*/ 	.word	0x00000af0


	//   ....[3]....
        /*00b0*/ 	.word	0x00009bb0


	//   ....[4]....
        /*00b4*/ 	.word	0x00009c80


	//----- nvinfo : EIATTR_CTAIDZ_USED
	.align		4
.L_936:
        /*00b8*/ 	.byte	0x01, 0x04
	.zero		2


	//----- nvinfo : EIATTR_CRS_STACK_SIZE
	.align		4
        /*00bc*/ 	.byte	0x04, 0x1e
        /*00be*/ 	.short	(.L_938 - .L_937)
.L_937:
        /*00c0*/ 	.word	0x00000000
.L_938:


//--------------------- .nv.info._ZN5flash24flash_fwd_splitkv_kernelI23Flash_fwd_kernel_traitsILi192ELi64ELi64ELi4ELb0ELb0EN7cutlass10bfloat16_tE19Flash_kernel_traitsILi192ELi64ELi64ELi4ES3_EELb0ELb0ELb1ELb0ELb0ELb0ELb0ELb0EEEvNS_16Flash_fwd_paramsE --------------------------
	.section	.nv.info._ZN5flash24flash_fwd_splitkv_kernelI23Flash_fwd_kernel_traitsILi192ELi64ELi64ELi4ELb0ELb0EN7cutlass10bfloat16_tE19Flash_kernel_traitsILi192ELi64ELi64ELi4ES3_EELb0ELb0ELb1ELb0ELb0ELb0ELb0ELb0EEEvNS_16Flash_fwd_paramsE,"",@"SHT_CUDA_INFO"
	.sectionflags	@""
	.align	4


	//----- nvinfo : EIATTR_CUDA_API_VERSION
	.align		4
        /*0000*/ 	.byte	0x04, 0x37
        /*0002*/ 	.short	(.L_940 - .L_939)
.L_939:
        /*0004*/ 	.word	0x00000082


	//----- nvinfo : EIATTR_SW2861232_WAR
	.align		4
.L_940:
        /*0008*/ 	.byte	0x01, 0x35
	.zero		2


	//----- nvinfo : EIATTR_PARAM_CBANK
	.align		4
        /*000c*/ 	.byte	0x04, 0x0a
        /*000e*/ 	.short	(.L_942 - .L_941)
	.align		4
.L_941:
        /*0010*/ 	.word	index@(.nv.constant0._ZN5flash24flash_fwd_splitkv_kernelI23Flash_fwd_kernel_traitsILi192ELi64ELi64ELi4ELb0ELb0EN7cutlass10bfloat16_tE19Flash_kernel_traitsILi192ELi64ELi64ELi4ES3_EELb0ELb0ELb1ELb0ELb0ELb0ELb0ELb0EEEvNS_16Flash_fwd_paramsE)
        /*0014*/ 	.short	0x0160
        /*0016*/ 	.short	0x01d0


	//----- nvinfo : EIATTR_CBANK_PARAM_SIZE
	.align		4
.L_942:
        /*0018*/ 	.byte	0x03, 0x19
        /*001a*/ 	.short	0x01d0


	//----- nvinfo : EIATTR_KPARAM_INFO
	.align		4
        /*001c*/ 	.byte	0x04, 0x17
        /*001e*/ 	.short	(.L_944 - .L_943)
.L_943:
        /*0020*/ 	.word	0x00000000
        /*0024*/ 	.short	0x0000
        /*0026*/ 	.short	0x0000
        /*0028*/ 	.byte	0x00, 0xf0, 0x41, 0x07


	//----- nvinfo : EIATTR_MAXREG_COUNT
	.align		4
.L_944:
        /*002c*/ 	.byte	0x03, 0x1b
        /*002e*/ 	.short	0x00ff


	//----- nvinfo : EIATTR_NUM_BARRIERS
	.align		4
        /*0030*/ 	.byte	0x02, 0x4c
        /*0032*/ 	.byte	0x01
	.zero		1


	//----- nvinfo : EIATTR_MERCURY_ISA_VERSION
	.align		4
        /*0034*/ 	.byte	0x03, 0x5f
        /*0036*/ 	.short	0x0000


	//----- nvinfo : EIATTR_COOP_GROUP_MASK_REGIDS
	.align		4
        /*0038*/ 	.byte	0x04, 0x29
        /*003a*/ 	.short	(.L_946 - .L_945)


	//   ....[0]....
.L_945:
        /*003c*/ 	.word	0xffffffff


	//   ....[1]....
        /*0040*/ 	.word	0xffffffff


	//   ....[2]....
        /*0044*/ 	.word	0xffffffff


	//   ....[3]....
        /*0048*/ 	.word	0xffffffff


	//   ....[4]....
        /*004c*/ 	.word	0xffffffff


	//   ....[5]....
        /*0050*/ 	.word	0xffffffff


	//   ....[6]....
        /*0054*/ 	.word	0xffffffff


	//   ....[7]....
        /*0058*/ 	.word	0xffffffff


	//   ....[8]....
        /*005c*/ 	.word	0xffffffff


	//   ....[9]....
        /*0060*/ 	.word	0xffffffff


	//   ....[10]....
        /*0064*/ 	.word	0xffffffff


	//   ....[11]....
        /*0068*/ 	.word	0xffffffff


	//----- nvinfo : EIATTR_COOP_GROUP_INSTR_OFFSETS
	.align		4
.L_946:
        /*006c*/ 	.byte	0x04, 0x28
        /*006e*/ 	.short	(.L_948 - .L_947)


	//   ....[0]....
.L_947:
        /*0070*/ 	.word	0x00005d10


	//   ....[1]....
        /*0074*/ 	.word	0x00005d30


	//   ....[2]....
        /*0078*/ 	.word	0x00005dd0


	//   ....[3]....
        /*007c*/ 	.word	0x00005de0


	//   ....[4]....
        /*0080*/ 	.word	0x00009520


	//   ....[5]....
        /*0084*/ 	.word	0x00009530


	//   ....[6]....
        /*0088*/ 	.word	0x00009560


	//   ....[7]....
        /*008c*/ 	.word	0x00009580


	//   ....[8]....
        /*0090*/ 	.word	0x0000ac80


	//   ....[9]....
        /*0094*/ 	.word	0x0000acc0


	//   ....[10]....
        /*0098*/ 	.word	0x0000acf0


	//   ....[11]....
        /*009c*/ 	.word	0x0000ad00


	//----- nvinfo : EIATTR_EXIT_INSTR_OFFSETS
	.align		4
.L_948:
        /*00a0*/ 	.byte	0x04, 0x1c
        /*00a2*/ 	.short	(.L_950 - .L_949)


	//   ....[0]....
.L_949:
        /*00a4*/ 	.word	0x000002e0


	//   ....[1]....
        /*00a8*/ 	.word	0x00000ba0


	//   ....[2]....
        /*00ac*/ 	.word	0x00000bd0


	//   ....[3]....
        /*00b0*/ 	.word	0x0000c540


	//   ....[4]....
        /*00b4*/ 	.word	0x0000c630


	//   ....[5]....
        /*00b8*/ 	.word	0x0000c650


	//----- nvinfo : EIATTR_CTAIDZ_USED
	.align		4
.L_950:
        /*00bc*/ 	.byte	0x01, 0x04
	.zero		2


	//----- nvinfo : EIATTR_CRS_STACK_SIZE
	.align		4
        /*00c0*/ 	.byte	0x04, 0x1e
        /*00c2*/ 	.short	(.L_952 - .L_951)
.L_951:
        /*00c4*/ 	.word	0x00000000
.L_952:


//--------------------- .nv.info._ZN5flash24flash_fwd_splitkv_kernelI23Flash_fwd_kernel_traitsILi192ELi64ELi64ELi4ELb0ELb0EN7cutlass10bfloat16_tE19Flash_kernel_traitsILi192ELi64ELi64ELi4ES3_EELb0ELb0ELb1ELb0ELb0ELb1ELb0ELb0EEEvNS_16Flash_fwd_paramsE --------------------------
	.section	.nv.info._ZN5flash24flash_fwd_splitkv_kernelI23Flash_fwd_kernel_traitsILi192ELi64ELi64ELi4ELb0ELb0EN7cutlass10bfloat16_tE19Flash_kernel_traitsILi192ELi64ELi64ELi4ES3_EELb0ELb0ELb1ELb0ELb0ELb1ELb0ELb0EEEvNS_16Flash_fwd_paramsE,"",@"SHT_CUDA_INFO"
	.sectionflags	@""
	.align	4


	//----- nvinfo : EIATTR_CUDA_API_VERSION
	.align		4
        /*0000*/ 	.byte	0x04, 0x37
        /*0002*/ 	.short	(.L_954 - .L_953)
.L_953:
        /*0004*/ 	.word	0x00000082


	//----- nvinfo : EIATTR_SW2861232_WAR
	.align		4
.L_954:
        /*0008*/ 	.byte	0x01, 0x35
	.zero		2


	//----- nvinfo : EIATTR_PARAM_CBANK
	.align		4
        /*000c*/ 	.byte	0x04, 0x0a
        /*000e*/ 	.short	(.L_956 - .L_955)
	.align		4
.L_955:
        /*0010*/ 	.word	index@(.nv.constant0._ZN5flash24flash_fwd_splitkv_kernelI23Flash_fwd_kernel_traitsILi192ELi64ELi64ELi4ELb0ELb0EN7cutlass10bfloat16_tE19Flash_kernel_traitsILi192ELi64ELi64ELi4ES3_EELb0ELb0ELb1ELb0ELb0ELb1ELb0ELb0EEEvNS_16Flash_fwd_paramsE)
        /*0014*/ 	.short	0x0160
        /*0016*/ 	.short	0x01d0


	//----- nvinfo : EIATTR_CBANK_PARAM_SIZE
	.align		4
.L_956:
        /*0018*/ 	.byte	0x03, 0x19
        /*001a*/ 	.short	0x01d0


	//----- nvinfo : EIATTR_KPARAM_INFO
	.align		4
        /*001c*/ 	.byte	0x04, 0x17
        /*001e*/ 	.short	(.L_958 - .L_957)
.L_957:
        /*0020*/ 	.word	0x00000000
        /*0024*/ 	.short	0x0000
        /*0026*/ 	.short	0x0000
        /*0028*/ 	.byte	0x00, 0xf0, 0x41, 0x07


	//----- nvinfo : EIATTR_MAXREG_COUNT
	.align		4
.L_958:
        /*002c*/ 	.byte	0x03, 0x1b
        /*002e*/ 	.short	0x00ff


	//----- nvinfo : EIATTR_NUM_BARRIERS
	.align		4
        /*0030*/ 	.byte	0x02, 0x4c
        /*0032*/ 	.byte	0x01
	.zero		1


	//----- nvinfo : EIATTR_MERCURY_ISA_VERSION
	.align		4
        /*0034*/ 	.byte	0x03, 0x5f
        /*0036*/ 	.short	0x0000


	//----- nvinfo : EIATTR_COOP_GROUP_MASK_REGIDS
	.align		4
        /*0038*/ 	.byte	0x04, 0x29
        /*003a*/ 	.short	(.L_960 - .L_959)


	//   ....[0]....
.L_959:
        /*003c*/ 	.word	0xffffffff


	//   ....[1]....
        /*0040*/ 	.word	0xffffffff


	//   ....[2]....
        /*0044*/ 	.word	0xffffffff


	//   ....[3]....
        /*0048*/ 	.word	0xffffffff


	//   ....[4]....
        /*004c*/ 	.word	0xffffffff


	//   ....[5]....
        /*0050*/ 	.word	0xffffffff


	//   ....[6]....
        /*0054*/ 	.word	0xffffffff


	//   ....[7]....
        /*0058*/ 	.word	0xffffffff


	//   ....[8]....
        /*005c*/ 	.word	0xffffffff


	//   ....[9]....
        /*0060*/ 	.word	0xffffffff


	//   ....[10]....
        /*0064*/ 	.word	0xffffffff


	//   ....[11]....
        /*0068*/ 	.word	0xffffffff


	//----- nvinfo : EIATTR_COOP_GROUP_INSTR_OFFSETS
	.align		4
.L_960:
        /*006c*/ 	.byte	0x04, 0x28
        /*006e*/ 	.short	(.L_962 - .L_961)


	//   ....[0]....
.L_961:
        /*0070*/ 	.word	0x00006150


	//   ....[1]....
        /*0074*/ 	.word	0x00006170


	//   ....[2]....
        /*0078*/ 	.word	0x00006210


	//   ....[3]....
        /*007c*/ 	.word	0x00006220


	//   ....[4]....
        /*0080*/ 	.word	0x00009d50


	//   ....[5]....
        /*0084*/ 	.word	0x00009d60


	//   ....[6]....
        /*0088*/ 	.word	0x00009d80


	//   ....[7]....
        /*008c*/ 	.word	0x00009da0


	//   ....[8]....
        /*0090*/ 	.word	0x0000b4b0


	//   ....[9]....
        /*0094*/ 	.word	0x0000b4f0


	//   ....[10]....
        /*0098*/ 	.word	0x0000b520


	//   ....[11]....
        /*009c*/ 	.word	0x0000b530


	//----- nvinfo : EIATTR_EXIT_INSTR_OFFSETS
	.align		4
.L_962:
        /*00a0*/ 	.byte	0x04, 0x1c
        /*00a2*/ 	.short	(.L_964 - .L_963)


	//   ....[0]....
.L_963:
        /*00a4*/ 	.word	0x000002e0


	//   ....[1]....
        /*00a8*/ 	.word	0x00000ba0


	//   ....[2]....
        /*00ac*/ 	.word	0x00000bd0


	//   ....[3]....
        /*00b0*/ 	.word	0x0000cd70


	//   ....[4]....
        /*00b4*/ 	.word	0x0000ce60


	//   ....[5]....
        /*00b8*/ 	.word	0x0000ce80


	//----- nvinfo : EIATTR_CTAIDZ_USED
	.align		4
.L_964:
        /*00bc*/ 	.byte	0x01, 0x04
	.zero		2


	//----- nvinfo : EIATTR_CRS_STACK_SIZE
	.align		4
        /*00c0*/ 	.byte	0x04, 0x1e
        /*00c2*/ 	.short	(.L_966 - .L_965)
.L_965:
        /*00c4*/ 	.word	0x00000000
.L_966:


//--------------------- .nv.info._ZN5flash24flash_fwd_splitkv_kernelI23Flash_fwd_kernel_traitsILi192ELi64ELi64ELi4ELb0ELb0EN7cutlass10bfloat16_tE19Flash_kernel_traitsILi192ELi64ELi64ELi4ES3_EELb0ELb0ELb0ELb0ELb1ELb0ELb0ELb1EEEvNS_16Flash_fwd_paramsE --------------------------
	.section	.nv.info._ZN5flash24flash_fwd_splitkv_kernelI23Flash_fwd_kernel_traitsILi192ELi64ELi64ELi4ELb0ELb0EN7cutlass10bfloat16_tE19Flash_kernel_traitsILi192ELi64ELi64ELi4ES3_EELb0ELb0ELb0ELb0ELb1ELb0ELb0ELb1EEEvNS_16Flash_fwd_paramsE,"",@"SHT_CUDA_INFO"
	.sectionflags	@""
	.align	4


	//----- nvinfo : EIATTR_CUDA_API_VERSION
	.align		4
        /*0000*/ 	.byte	0x04, 0x37
        /*0002*/ 	.short	(.L_968 - .L_967)
.L_967:
        /*0004*/ 	.word	0x00000082


	//----- nvinfo : EIATTR_SW2861232_WAR
	.align		4
.L_968:
        /*0008*/ 	.byte	0x01, 0x35
	.zero		2


	//----- nvinfo : EIATTR_PARAM_CBANK
	.align		4
        /*000c*/ 	.byte	0x04, 0x0a
        /*000e*/ 	.short	(.L_970 - .L_969)
	.align		4
.L_969:
        /*0010*/ 	.word	index@(.nv.constant0._ZN5flash24flash_fwd_splitkv_kernelI23Flash_fwd_kernel_traitsILi192ELi64ELi64ELi4ELb0ELb0EN7cutlass10bfloat16_tE19Flash_kernel_traitsILi192ELi64ELi64ELi4ES3_EELb0ELb0ELb0ELb0ELb1ELb0ELb0ELb1EEEvNS_16Flash_fwd_paramsE)
        /*0014*/ 	.short	0x0160
        /*0016*/ 	.short	0x01d0


	//----- nvinfo : EIATTR_CBANK_PARAM_SIZE
	.align		4
.L_970:
        /*0018*/ 	.byte	0x03, 0x19
        /*001a*/ 	.short	0x01d0


	//----- nvinfo : EIATTR_KPARAM_INFO
	.align		4
        /*001c*/ 	.byte	0x04, 0x17
        /*001e*/ 	.short	(.L_972 - .L_971)
.L_971:
        /*0020*/ 	.word	0x00000000
        /*0024*/ 	.short	0x0000
        /*0026*/ 	.short	0x0000
        /*0028*/ 	.byte	0x00, 0xf0, 0x41, 0x07


	//----- nvinfo : EIATTR_MAXREG_COUNT
	.align		4
.L_972:
        /*002c*/ 	.byte	0x03, 0x1b
        /*002e*/ 	.short	0x00ff


	//----- nvinfo : EIATTR_NUM_BARRIERS
	.align		4
        /*0030*/ 	.byte	0x02, 0x4c
        /*0032*/ 	.byte	0x01
	.zero		1


	//----- nvinfo : EIATTR_MERCURY_ISA_VERSION
	.align		4
        /*0034*/ 	.byte	0x03, 0x5f
        /*0036*/ 	.short	0x0000


	//----- nvinfo : EIATTR_COOP_GROUP_MASK_REGIDS
	.align		4
        /*0038*/ 	.byte	0x04, 0x29
        /*003a*/ 	.short	(.L_974 - .L_973)


	//   ....[0]....
.L_973:
        /*003c*/ 	.word	0xffffffff


	//   ....[1]....
        /*0040*/ 	.word	0xffffffff


	//   ....[2]....
        /*0044*/ 	.word	0xffffffff


	//   ....[3]....
        /*0048*/ 	.word	0xffffffff


	//   ....[4]....
        /*004c*/ 	.word	0xffffffff


	//   ....[5]....
        /*0050*/ 	.word	0xffffffff


	//   ....[6]....
        /*0054*/ 	.word	0xffffffff


	//   ....[7]....
        /*0058*/ 	.word	0xffffffff


	//   ....[8]....
        /*005c*/ 	.word	0xffffffff


	//   ....[9]....
        /*0060*/ 	.word	0xffffffff


	//   ....[10]....
        /*0064*/ 	.word	0xffffffff


	//   ....[11]....
        /*0068*/ 	.word	0xffffffff


	//----- nvinfo : EIATTR_COOP_GROUP_INSTR_OFFSETS
	.align		4
.L_974:
        /*006c*/ 	.byte	0x04, 0x28
        /*006e*/ 	.short	(.L_976 - .L_975)


	//   ....[0]....
.L_975:
        /*0070*/ 	.word	0x00012800


	//   ....[1]....
        /*0074*/ 	.word	0x00012820


	//   ....[2]....
        /*0078*/ 	.word	0x000128d0


	//   ....[3]....
        /*007c*/ 	.word	0x000128e0


	//   ....[4]....
        /*0080*/ 	.word	0x00015170


	//   ....[5]....
        /*0084*/ 	.word	0x00015190


	//   ....[6]....
        /*0088*/ 	.word	0x000151c0


	//   ....[7]....
        /*008c*/ 	.word	0x000151d0


	//   ....[8]....
        /*0090*/ 	.word	0x000168c0


	//   ....[9]....
        /*0094*/ 	.word	0x00016900


	//   ....[10]....
        /*0098*/ 	.word	0x00016930


	//   ....[11]....
        /*009c*/ 	.word	0x00016940


	//----- nvinfo : EIATTR_EXIT_INSTR_OFFSETS
	.align		4
.L_976:
        /*00a0*/ 	.byte	0x04, 0x1c
        /*00a2*/ 	.short	(.L_978 - .L_977)


	//   ....[0]....
.L_977:
        /*00a4*/ 	.word	0x00000320


	//   ....[1]....
        /*00a8*/ 	.word	0x00000b00


	//   ....[2]....
        /*00ac*/ 	.word	0x00000b30


	//   ....[3]....
        /*00b0*/ 	.word	0x00018090


	//   ....[4]....
        /*00b4*/ 	.word	0x00018170


	//----- nvinfo : EIATTR_CTAIDZ_USED
	.align		4
.L_978:
        /*00b8*/ 	.byte	0x01, 0x04
	.zero		2


	//----- nvinfo : EIATTR_CRS_STACK_SIZE
	.align		4
        /*00bc*/ 	.byte	0x04, 0x1e
        /*00be*/ 	.short	(.L_980 - .L_979)
.L_979:
        /*00c0*/ 	.word	0x00000000
.L_980:


//--------------------- .nv.info._ZN5flash24flash_fwd_splitkv_kernelI23Flash_fwd_kernel_traitsILi192ELi64ELi64ELi4ELb0ELb0EN7cutlass10bfloat16_tE19Flash_kernel_traitsILi192ELi64ELi64ELi4ES3_EELb0ELb0ELb0ELb0ELb1ELb1ELb0ELb1EEEvNS_16Flash_fwd_paramsE --------------------------
	.section	.nv.info._ZN5flash24flash_fwd_splitkv_kernelI23Flash_fwd_kernel_traitsILi192ELi64ELi64ELi4ELb0ELb0EN7cutlass10bfloat16_tE19Flash_kernel_traitsILi192ELi64ELi64ELi4ES3_EELb0ELb0ELb0ELb0ELb1ELb1ELb0ELb1EEEvNS_16Flash_fwd_paramsE,"",@"SHT_CUDA_INFO"
	.sectionflags	@""
	.align	4


	//----- nvinfo : EIATTR_CUDA_API_VERSION
	.align		4
        /*0000*/ 	.byte	0x04, 0x37
        /*0002*/ 	.short	(.L_982 - .L_981)
.L_981:
        /*0004*/ 	.word	0x00000082


	//----- nvinfo : EIATTR_SW2861232_WAR
	.align		4
.L_982:
        /*0008*/ 	.byte	0x01, 0x35
	.zero		2


	//----- nvinfo : EIATTR_PARAM_CBANK
	.align		4
        /*000c*/ 	.byte	0x04, 0x0a
        /*000e*/ 	.short	(.L_984 - .L_983)
	.align		4
.L_983:
        /*0010*/ 	.word	index@(.nv.constant0._ZN5flash24flash_fwd_splitkv_kernelI23Flash_fwd_kernel_traitsILi192ELi64ELi64ELi4ELb0ELb0EN7cutlass10bfloat16_tE19Flash_kernel_traitsILi192ELi64ELi64ELi4ES3_EELb0ELb0ELb0ELb0ELb1ELb1ELb0ELb1EEEvNS_16Flash_fwd_paramsE)
        /*0014*/ 	.short	0x0160
        /*0016*/ 	.short	0x01d0


	//----- nvinfo : EIATTR_CBANK_PARAM_SIZE
	.align		4
.L_984:
        /*0018*/ 	.byte	0x03, 0x19
        /*001a*/ 	.short	0x01d0


	//----- nvinfo : EIATTR_KPARAM_INFO
	.align		4
        /*001c*/ 	.byte	0x04, 0x17
        /*001e*/ 	.short	(.L_986 - .L_985)
.L_985:
        /*0020*/ 	.word	0x00000000
        /*0024*/ 	.short	0x0000
        /*0026*/ 	.short	0x0000
        /*0028*/ 	.byte	0x00, 0xf0, 0x41, 0x07


	//----- nvinfo : EIATTR_MAXREG_COUNT
	.align		4
.L_986:
        /*002c*/ 	.byte	0x03, 0x1b
        /*002e*/ 	.short	0x00ff


	//----- nvinfo : EIATTR_NUM_BARRIERS
	.align		4
        /*0030*/ 	.byte	0x02, 0x4c
        /*0032*/ 	.byte	0x01
	.zero		1


	//----- nvinfo : EIATTR_MERCURY_ISA_VERSION
	.align		4
        /*0034*/ 	.byte	0x03, 0x5f
        /*0036*/ 	.short	0x0000


	//----- nvinfo : EIATTR_COOP_GROUP_MASK_REGIDS
	.align		4
        /*0038*/ 	.byte	0x04, 0x29
        /*003a*/ 	.short	(.L_988 - .L_987)


	//   ....[0]....
.L_987:
        /*003c*/ 	.word	0xffffffff


	//   ....[1]....
        /*0040*/ 	.word	0xffffffff


	//   ....[2]....
        /*0044*/ 	.word	0xffffffff


	//   ....[3]....
        /*0048*/ 	.word	0xffffffff


	//   ....[4]....
        /*004c*/ 	.word	0xffffffff


	//   ....[5]....
        /*0050*/ 	.word	0xffffffff


	//   ....[6]....
        /*0054*/ 	.word	0xffffffff


	//   ....[7]....
        /*0058*/ 	.word	0xffffffff


	//   ....[8]....
        /*005c*/ 	.word	0xffffffff


	//   ....[9]....
        /*0060*/ 	.word	0xffffffff


	//   ....[10]....
        /*0064*/ 	.word	0xffffffff


	//   ....[11]....
        /*0068*/ 	.word	0xffffffff


	//----- nvinfo : EIATTR_COOP_GROUP_INSTR_OFFSETS
	.align		4
.L_988:
        /*006c*/ 	.byte	0x04, 0x28
        /*006e*/ 	.short	(.L_990 - .L_989)


	//   ....[0]....
.L_989:
        /*0070*/ 	.word	0x00012c00


	//   ....[1]....
        /*0074*/ 	.word	0x00012c20


	//   ....[2]....
        /*0078*/ 	.word	0x00012cd0


	//   ....[3]....
        /*007c*/ 	.word	0x00012ce0


	//   ....[4]....
        /*0080*/ 	.word	0x00015940


	//   ....[5]....
        /*0084*/ 	.word	0x00015960


	//   ....[6]....
        /*0088*/ 	.word	0x00015990


	//   ....[7]....
        /*008c*/ 	.word	0x000159a0


	//   ....[8]....
        /*0090*/ 	.word	0x000170c0


	//   ....[9]....
        /*0094*/ 	.word	0x00017100


	//   ....[10]....
        /*0098*/ 	.word	0x00017130


	//   ....[11]....
        /*009c*/ 	.word	0x00017140


	//----- nvinfo : EIATTR_EXIT_INSTR_OFFSETS
	.align		4
.L_990:
        /*00a0*/ 	.byte	0x04, 0x1c
        /*00a2*/ 	.short	(.L_992 - .L_991)


	//   ....[0]....
.L_991:
        /*00a4*/ 	.word	0x00000320


	//   ....[1]....
        /*00a8*/ 	.word	0x00000b00


	//   ....[2]....
        /*00ac*/ 	.word	0x00000b30


	//   ....[3]....
        /*00b0*/ 	.word	0x00018890


	//   ....[4]....
        /*00b4*/ 	.word	0x00018970


	//----- nvinfo : EIATTR_CTAIDZ_USED
	.align		4
.L_992:
        /*00b8*/ 	.byte	0x01, 0x04
	.zero		2


	//----- nvinfo : EIATTR_CRS_STACK_SIZE
	.align		4
        /*00bc*/ 	.byte	0x04, 0x1e
        /*00be*/ 	.short	(.L_994 - .L_993)
.L_993:
        /*00c0*/ 	.word	0x00000000
.L_994:


//--------------------- .nv.info._ZN5flash24flash_fwd_splitkv_kernelI23Flash_fwd_kernel_traitsILi192ELi64ELi64ELi4ELb0ELb0EN7cutlass10bfloat16_tE19Flash_kernel_traitsILi192ELi64ELi64ELi4ES3_EELb0ELb0ELb1ELb0ELb0ELb0ELb0ELb1EEEvNS_16Flash_fwd_paramsE --------------------------
	.section	.nv.info._ZN5flash24flash_fwd_splitkv_kernelI23Flash_fwd_kernel_traitsILi192ELi64ELi64ELi4ELb0ELb0EN7cutlass10bfloat16_tE19Flash_kernel_traitsILi192ELi64ELi64ELi4ES3_EELb0ELb0ELb1ELb0ELb0ELb0ELb0ELb1EEEvNS_16Flash_fwd_paramsE,"",@"SHT_CUDA_INFO"
	.sectionflags	@""
	.align	4


	//----- nvinfo : EIATTR_CUDA_API_VERSION
	.align		4
        /*0000*/ 	.byte	0x04, 0x37
        /*0002*/ 	.short	(.L_996 - .L_995)
.L_995:
        /*0004*/ 	.word	0x00000082


	//----- nvinfo : EIATTR_SW2861232_WAR
	.align		4
.L_996:
        /*0008*/ 	.byte	0x01, 0x35
	.zero		2


	//----- nvinfo : EIATTR_PARAM_CBANK
	.align		4
        /*000c*/ 	.byte	0x04, 0x0a
        /*000e*/ 	.short	(.L_998 - .L_997)
	.align		4
.L_997:
        /*0010*/ 	.word	index@(.nv.constant0._ZN5flash24flash_fwd_splitkv_kernelI23Flash_fwd_kernel_traitsILi192ELi64ELi64ELi4ELb0ELb0EN7cutlass10bfloat16_tE19Flash_kernel_traitsILi192ELi64ELi64ELi4ES3_EELb0ELb0ELb1ELb0ELb0ELb0ELb0ELb1EEEvNS_16Flash_fwd_paramsE)
        /*0014*/ 	.short	0x0160
        /*0016*/ 	.short	0x01d0


	//----- nvinfo : EIATTR_CBANK_PARAM_SIZE
	.align		4
.L_998:
        /*0018*/ 	.byte	0x03, 0x19
        /*001a*/ 	.short	0x01d0


	//----- nvinfo : EIATTR_KPARAM_INFO
	.align		4
        /*001c*/ 	.byte	0x04, 0x17
        /*001e*/ 	.short	(.L_1000 - .L_999)
.L_999:
        /*0020*/ 	.word	0x00000000
        /*0024*/ 	.short	0x0000
        /*0026*/ 	.short	0x0000
        /*0028*/ 	.byte	0x00, 0xf0, 0x41, 0x07


	//----- nvinfo : EIATTR_MAXREG_COUNT
	.align		4
.L_1000:
        /*002c*/ 	.byte	0x03, 0x1b
        /*002e*/ 	.short	0x00ff


	//----- nvinfo : EIATTR_NUM_BARRIERS
	.align		4
        /*0030*/ 	.byte	0x02, 0x4c
        /*0032*/ 	.byte	0x01
	.zero		1


	//----- nvinfo : EIATTR_MERCURY_ISA_VERSION
	.align		4
        /*0034*/ 	.byte	0x03, 0x5f
        /*0036*/ 	.short	0x0000


	//----- nvinfo : EIATTR_COOP_GROUP_MASK_REGIDS
	.align		4
        /*0038*/ 	.byte	0x04, 0x29
        /*003a*/ 	.short	(.L_1002 - .L_1001)


	//   ....[0]....
.L_1001:
        /*003c*/ 	.word	0xffffffff


	//   ....[1]....
        /*0040*/ 	.word	0xffffffff


	//   ....[2]....
        /*0044*/ 	.word	0xffffffff


	//   ....[3]....
        /*0048*/ 	.word	0xffffffff


	//   ....[4]....
        /*004c*/ 	.word	0xffffffff


	//   ....[5]....
        /*0050*/ 	.word	0xffffffff


	//   ....[6]....
        /*0054*/ 	.word	0xffffffff


	//   ....[7]....
        /*0058*/ 	.word	0xffffffff


	//   ....[8]....
        /*005c*/ 	.word	0xffffffff


	//   ....[9]....
        /*0060*/ 	.word	0xffffffff


	//   ....[10]....
        /*0064*/ 	.word	0xffffffff


	//   ....[11]....
        /*0068*/ 	.word	0xffffffff


	//   ....[12]....
        /*006c*/ 	.word	0xffffffff


	//   ....[13]....
        /*0070*/ 	.word	0xffffffff


	//   ....[14]....
        /*0074*/ 	.word	0xffffffff


	//   ....[15]....
        /*0078*/ 	.word	0xffffffff


	//----- nvinfo : EIATTR_COOP_GROUP_INSTR_OFFSETS
	.align		4
.L_1002:
        /*007c*/ 	.byte	0x04, 0x28
        /*007e*/ 	.short	(.L_1004 - .L_1003)


	//   ....[0]....
.L_1003:
        /*0080*/ 	.word	0x00015fc0


	//   ....[1]....
        /*0084*/ 	.word	0x00016010


	//   ....[2]....
        /*0088*/ 	.word	0x00016030


	//   ....[3]....
        /*008c*/ 	.word	0x00016050


	//   ....[4]....
        /*0090*/ 	.word	0x00019820


	//   ....[5]....
        /*0094*/ 	.word	0x00019860


	//   ....[6]....
        /*0098*/ 	.word	0x00019880


	//   ....[7]....
        /*009c*/ 	.word	0x000198a0


	//   ....[8]....
        /*00a0*/ 	.word	0x0001b050


	//   ....[9]....
        /*00a4*/ 	.word	0x0001b080


	//   ....[10]....
        /*00a8*/ 	.word	0x0001b090


	//   ....[11]....
        /*00ac*/ 	.word	0x0001b0c0


	//   ....[12]....
        /*00b0*/ 	.word	0x0001cc50


	//   ....[13]....
        /*00b4*/ 	.word	0x0001cc90


	//   ....[14]....
        /*00b8*/ 	.word	0x0001cce0


	//   ....[15]....
        /*00bc*/ 	.word	0x0001cd30


	//----- nvinfo : EIATTR_EXIT_INSTR_OFFSETS
	.align		4
.L_1004:
        /*00c0*/ 	.byte	0x04, 0x1c
        /*00c2*/ 	.short	(.L_1006 - .L_1005)


	//   ....[0]....
.L_1005:
        /*00c4*/ 	.word	0x000000b0


	//----- nvinfo : EIATTR_CTAIDZ_USED
	.align		4
.L_1006:
        /*00c8*/ 	.byte	0x01, 0x04
	.zero		2


	//----- nvinfo : EIATTR_CRS_STACK_SIZE
	.align		4
        /*00cc*/ 	.byte	0x04, 0x1e
        /*00ce*/ 	.short	(.L_1008 - .L_1007)
.L_1007:
        /*00d0*/ 	.word	0x00000000
.L_1008:


//--------------------- .nv.info._ZN5flash24flash_fwd_splitkv_kernelI23Flash_fwd_kernel_traitsILi192ELi64ELi64ELi4ELb0ELb0EN7cutlass10bfloat16_tE19Flash_kernel_traitsILi192ELi64ELi64ELi4ES3_EELb0ELb0ELb1ELb0ELb0ELb1ELb0ELb1EEEvNS_16Flash_fwd_paramsE --------------------------
	.section	.nv.info._ZN5flash24flash_fwd_splitkv_kernelI23Flash_fwd_kernel_traitsILi192ELi64ELi64ELi4ELb0ELb0EN7cutlass10bfloat16_tE19Flash_kernel_traitsILi192ELi64ELi64ELi4ES3_EELb0ELb0ELb1ELb0ELb0ELb1ELb0ELb1EEEvNS_16Flash_fwd_paramsE,"",@"SHT_CUDA_INFO"
	.sectionflags	@""
	.align	4


	//----- nvinfo : EIATTR_CUDA_API_VERSION
	.align		4
        /*0000*/ 	.byte	0x04, 0x37
        /*0002*/ 	.short	(.L_1010 - .L_1009)
.L_1009:
        /*0004*/ 	.word	0x00000082


	//----- nvinfo : EIATTR_SW2861232_WAR
	.align		4
.L_1010:
        /*0008*/ 	.byte	0x01, 0x35
	.zero		2


	//----- nvinfo : EIATTR_PARAM_CBANK
	.align		4
        /*000c*/ 	.byte	0x04, 0x0a
        /*000e*/ 	.short	(.L_1012 - .L_1011)
	.align		4
.L_1011:
        /*0010*/ 	.word	index@(.nv.constant0._ZN5flash24flash_fwd_splitkv_kernelI23Flash_fwd_kernel_traitsILi192ELi64ELi64ELi4ELb0ELb0EN7cutlass10bfloat16_tE19Flash_kernel_traitsILi192ELi64ELi64ELi4ES3_EELb0ELb0ELb1ELb0ELb0ELb1ELb0ELb1EEEvNS_16Flash_fwd_paramsE)
        /*0014*/ 	.short	0x0160
        /*0016*/ 	.short	0x01d0


	//----- nvinfo : EIATTR_CBANK_PARAM_SIZE
	.align		4
.L_1012:
        /*0018*/ 	.byte	0x03, 0x19
        /*001a*/ 	.short	0x01d0


	//----- nvinfo : EIATTR_KPARAM_INFO
	.align		4
        /*001c*/ 	.byte	0x04, 0x17
        /*001e*/ 	.short	(.L_1014 - .L_1013)
.L_1013:
        /*0020*/ 	.word	0x00000000
        /*0024*/ 	.short	0x0000
        /*0026*/ 	.short	0x0000
        /*0028*/ 	.byte	0x00, 0xf0, 0x41, 0x07


	//----- nvinfo : EIATTR_MAXREG_COUNT
	.align		4
.L_1014:
        /*002c*/ 	.byte	0x03, 0x1b
        /*002e*/ 	.short	0x00ff


	//----- nvinfo : EIATTR_NUM_BARRIERS
	.align		4
        /*0030*/ 	.byte	0x02, 0x4c
        /*0032*/ 	.byte	0x01
	.zero		1


	//----- nvinfo : EIATTR_MERCURY_ISA_VERSION
	.align		4
        /*0034*/ 	.byte	0x03, 0x5f
        /*0036*/ 	.short	0x0000


	//----- nvinfo : EIATTR_COOP_GROUP_MASK_REGIDS
	.align		4
        /*0038*/ 	.byte	0x04, 0x29
        /*003a*/ 	.short	(.L_1016 - .L_1015)


	//   ....[0]....
.L_1015:
        /*003c*/ 	.word	0xffffffff


	//   ....[1]....
        /*0040*/ 	.word	0xffffffff


	//   ....[2]....
        /*0044*/ 	.word	0xffffffff


	//   ....[3]....
        /*0048*/ 	.word	0xffffffff


	//   ....[4]....
        /*004c*/ 	.word	0xffffffff


	//   ....[5]....
        /*0050*/ 	.word	0xffffffff


	//   ....[6]....
        /*0054*/ 	.word	0xffffffff


	//   ....[7]....
        /*0058*/ 	.word	0xffffffff


	//   ....[8]....
        /*005c*/ 	.word	0xffffffff


	//   ....[9]....
        /*0060*/ 	.word	0xffffffff


	//   ....[10]....
        /*0064*/ 	.word	0xffffffff


	//   ....[11]....
        /*0068*/ 	.word	0xffffffff


	//   ....[12]....
        /*006c*/ 	.word	0xffffffff


	//   ....[13]....
        /*0070*/ 	.word	0xffffffff


	//   ....[14]....
        /*0074*/ 	.word	0xffffffff


	//   ....[15]....
        /*0078*/ 	.word	0xffffffff


	//----- nvinfo : EIATTR_COOP_GROUP_INSTR_OFFSETS
	.align		4
.L_1016:
        /*007c*/ 	.byte	0x04, 0x28
        /*007e*/ 	.short	(.L_1018 - .L_1017)


	//   ....[0]....
.L_1017:
        /*0080*/ 	.word	0x00016430


	//   ....[1]....
        /*0084*/ 	.word	0x00016470


	//   ....[2]....
        /*0088*/ 	.word	0x00016490


	//   ....[3]....
        /*008c*/ 	.word	0x000164b0


	//   ....[4]....
        /*0090*/ 	.word	0x0001a090


	//   ....[5]....
        /*0094*/ 	.word	0x0001a0b0


	//   ....[6]....
        /*0098*/ 	.word	0x0001a0f0


	//   ....[7]....
        /*009c*/ 	.word	0x0001a100


	//   ....[8]....
        /*00a0*/ 	.word	0x0001b8c0


	//   ....[9]....
        /*00a4*/ 	.word	0x0001b8f0


	//   ....[10]....
        /*00a8*/ 	.word	0x0001b900


	//   ....[11]....
        /*00ac*/ 	.word	0x0001b930


	//   ....[12]....
        /*00b0*/ 	.word	0x0001d4c0


	//   ....[13]....
        /*00b4*/ 	.word	0x0001d500


	//   ....[14]....
        /*00b8*/ 	.word	0x0001d550


	//   ....[15]....
        /*00bc*/ 	.word	0x0001d5a0


	//----- nvinfo : EIATTR_EXIT_INSTR_OFFSETS
	.align		4
.L_1018:
        /*00c0*/ 	.byte	0x04, 0x1c
        /*00c2*/ 	.short	(.L_1020 - .L_1019)


	//   ....[0]....
.L_1019:
        /*00c4*/ 	.word	0x000000b0


	//----- nvinfo : EIATTR_CTAIDZ_USED
	.align		4
.L_1020:
        /*00c8*/ 	.byte	0x01, 0x04
	.zero		2


	//----- nvinfo : EIATTR_CRS_STACK_SIZE
	.align		4
        /*00cc*/ 	.byte	0x04, 0x1e
        /*00ce*/ 	.short	(.L_1022 - .L_1021)
.L_1021:
        /*00d0*/ 	.word	0x00000000
.L_1022:


//--------------------- .nv.info._ZN5flash24flash_fwd_splitkv_kernelI23Flash_fwd_kernel_traitsILi192ELi64ELi64ELi4ELb0ELb0EN7cutlass10bfloat16_tE19Flash_kernel_traitsILi192ELi64ELi64ELi4ES3_EELb0ELb0ELb0ELb0ELb1ELb0ELb1ELb0EEEvNS_16Flash_fwd_paramsE --------------------------
	.section	.nv.info._ZN5flash24flash_fwd_splitkv_kernelI23Flash_fwd_kernel_traitsILi192ELi64ELi64ELi4ELb0ELb0EN7cutlass10bfloat16_tE19Flash_kernel_traitsILi192ELi64ELi64ELi4ES3_EELb0ELb0ELb0ELb0ELb1ELb0ELb1ELb0EEEvNS_16Flash_fwd_paramsE,"",@"SHT_CUDA_INFO"
	.sectionflags	@""
	.align	4


	//----- nvinfo : EIATTR_CUDA_API_VERSION
	.align		4
        /*0000*/ 	.byte	0x04, 0x37
        /*0002*/ 	.short	(.L_1024 - .L_1023)
.L_1023:
        /*0004*/ 	.word	0x00000082


	//----- nvinfo : EIATTR_SW2861232_WAR
	.align		4
.L_1024:
        /*0008*/ 	.byte	0x01, 0x35
	.zero		2


	//----- nvinfo : EIATTR_PARAM_CBANK
	.align		4
        /*000c*/ 	.byte	0x04, 0x0a
        /*000e*/ 	.short	(.L_1026 - .L_1025)
	.align		4
.L_1025:
        /*0010*/ 	.word	index@(.nv.constant0._ZN5flash24flash_fwd_splitkv_kernelI23Flash_fwd_kernel_traitsILi192ELi64ELi64ELi4ELb0ELb0EN7cutlass10bfloat16_tE19Flash_kernel_traitsILi192ELi64ELi64ELi4ES3_EELb0ELb0ELb0ELb0ELb1ELb0ELb1ELb0EEEvNS_16Flash_fwd_paramsE)
        /*0014*/ 	.short	0x0160
        /*0016*/ 	.short	0x01d0


	//----- nvinfo : EIATTR_CBANK_PARAM_SIZE
	.align		4
.L_1026:
        /*0018*/ 	.byte	0x03, 0x19
        /*001a*/ 	.short	0x01d0


	//----- nvinfo : EIATTR_KPARAM_INFO
	.align		4
        /*001c*/ 	.byte	0x04, 0x17
        /*001e*/ 	.short	(.L_1028 - .L_1027)
.L_1027:
        /*0020*/ 	.word	0x00000000
        /*0024*/ 	.short	0x0000
        /*0026*/ 	.short	0x0000
        /*0028*/ 	.byte	0x00, 0xf0, 0x41, 0x07


	//----- nvinfo : EIATTR_MAXREG_COUNT
	.align		4
.L_1028:
        /*002c*/ 	.byte	0x03, 0x1b
        /*002e*/ 	.short	0x00ff


	//----- nvinfo : EIATTR_NUM_BARRIERS
	.align		4
        /*0030*/ 	.byte	0x02, 0x4c
        /*0032*/ 	.byte	0x01
	.zero		1


	//----- nvinfo : EIATTR_MERCURY_ISA_VERSION
	.align		4
        /*0034*/ 	.byte	0x03, 0x5f
        /*0036*/ 	.short	0x0000


	//----- nvinfo : EIATTR_COOP_GROUP_MASK_REGIDS
	.align		4
        /*0038*/ 	.byte	0x04, 0x29
        /*003a*/ 	.short	(.L_1030 - .L_1029)


	//   ....[0]....
.L_1029:
        /*003c*/ 	.word	0xffffffff


	//   ....[1]....
        /*0040*/ 	.word	0xffffffff


	//   ....[2]....
        /*0044*/ 	.word	0xffffffff


	//   ....[3]....
        /*0048*/ 	.word	0xffffffff


	//   ....[4]....
        /*004c*/ 	.word	0xffffffff


	//   ....[5]....
        /*0050*/ 	.word	0xffffffff


	//   ....[6]....
        /*0054*/ 	.word	0xffffffff


	//   ....[7]....
        /*0058*/ 	.word	0xffffffff


	//   ....[8]....
        /*005c*/ 	.word	0xffffffff


	//   ....[9]....
        /*0060*/ 	.word	0xffffffff


	//   ....[10]....
        /*0064*/ 	.word	0xffffffff


	//   ....[11]....
        /*0068*/ 	.word	0xffffffff


	//----- nvinfo : EIATTR_COOP_GROUP_INSTR_OFFSETS
	.align		4
.L_1030:
        /*006c*/ 	.byte	0x04, 0x28
        /*006e*/ 	.short	(.L_1032 - .L_1031)


	//   ....[0]....
.L_1031:
        /*0070*/ 	.word	0x00003c90


	//   ....[1]....
        /*0074*/ 	.word	0x00003cb0


	//   ....[2]....
        /*0078*/ 	.word	0x00003d50


	//   ....[3]....
        /*007c*/ 	.word	0x00003d60


	//   ....[4]....
        /*0080*/ 	.word	0x00006600


	//   ....[5]....
        /*0084*/ 	.word	0x00006620


	//   ....[6]....
        /*0088*/ 	.word	0x00006650


	//   ....[7]....
        /*008c*/ 	.word	0x00006660


	//   ....[8]....
        /*0090*/ 	.word	0x00007d50


	//   ....[9]....
        /*0094*/ 	.word	0x00007d90


	//   ....[10]....
        /*0098*/ 	.word	0x00007e00


	//   ....[11]....
        /*009c*/ 	.word	0x00007e20


	//----- nvinfo : EIATTR_EXIT_INSTR_OFFSETS
	.align		4
.L_1032:
        /*00a0*/ 	.byte	0x04, 0x1c
        /*00a2*/ 	.short	(.L_1034 - .L_1033)


	//   ....[0]....
.L_1033:
        /*00a4*/ 	.word	0x00000420


	//   ....[1]....
        /*00a8*/ 	.word	0x00000bd0


	//   ....[2]....
        /*00ac*/ 	.word	0x00000c00


	//   ....[3]....
        /*00b0*/ 	.word	0x000090e0


	//   ....[4]....
        /*00b4*/ 	.word	0x00009120


	//----- nvinfo : EIATTR_CTAIDZ_USED
	.align		4
.L_1034:
        /*00b8*/ 	.byte	0x01, 0x04
	.zero		2


	//----- nvinfo : EIATTR_CRS_STACK_SIZE
	.align		4
        /*00bc*/ 	.byte	0x04, 0x1e
        /*00be*/ 	.short	(.L_1036 - .L_1035)
.L_1035:
        /*00c0*/ 	.word	0x00000000
.L_1036:


//--------------------- .nv.info._ZN5flash24flash_fwd_splitkv_kernelI23Flash_fwd_kernel_traitsILi192ELi64ELi64ELi4ELb0ELb0EN7cutlass10bfloat16_tE19Flash_kernel_traitsILi192ELi64ELi64ELi4ES3_EELb0ELb0ELb0ELb0ELb1ELb1ELb1ELb0EEEvNS_16Flash_fwd_paramsE --------------------------
	.section	.nv.info._ZN5flash24flash_fwd_splitkv_kernelI23Flash_fwd_kernel_traitsILi192ELi64ELi64ELi4ELb0ELb0EN7cutlass10bfloat16_tE19Flash_kernel_traitsILi192ELi64ELi64ELi4ES3_EELb0ELb0ELb0ELb0ELb1ELb1ELb1ELb0EEEvNS_16Flash_fwd_paramsE,"",@"SHT_CUDA_INFO"
	.sectionflags	@""
	.align	4


	//----- nvinfo : EIATTR_CUDA_API_VERSION
	.align		4
        /*0000*/ 	.byte	0x04, 0x37
        /*0002*/ 	.short	(.L_1038 - .L_1037)
.L_1037:
        /*0004*/ 	.word	0x00000082


	//----- nvinfo : EIATTR_SW2861232_WAR
	.align		4
.L_1038:
        /*0008*/ 	.byte	0x01, 0x35
	.zero		2


	//----- nvinfo : EIATTR_PARAM_CBANK
	.align		4
        /*000c*/ 	.byte	0x04, 0x0a
        /*000e*/ 	.short	(.L_1040 - .L_1039)
	.align		4
.L_1039:
        /*0010*/ 	.word	index@(.nv.constant0._ZN5flash24flash_fwd_splitkv_kernelI23Flash_fwd_kernel_traitsILi192ELi64ELi64ELi4ELb0ELb0EN7cutlass10bfloat16_tE19Flash_kernel_traitsILi192ELi64ELi64ELi4ES3_EELb0ELb0ELb0ELb0ELb1ELb1ELb1ELb0EEEvNS_16Flash_fwd_paramsE)
        /*0014*/ 	.short	0x0160
        /*0016*/ 	.short	0x01d0


	//----- nvinfo : EIATTR_CBANK_PARAM_SIZE
	.align		4
.L_1040:
        /*0018*/ 	.byte	0x03, 0x19
        /*001a*/ 	.short	0x01d0


	//----- nvinfo : EIATTR_KPARAM_INFO
	.align		4
        /*001c*/ 	.byte	0x04, 0x17
        /*001e*/ 	.short	(.L_1042 - .L_1041)
.L_1041:
        /*0020*/ 	.word	0x00000000
        /*0024*/ 	.short	0x0000
        /*0026*/ 	.short	0x0000
        /*0028*/ 	.byte	0x00, 0xf0, 0x41, 0x07


	//----- nvinfo : EIATTR_MAXREG_COUNT
	.align		4
.L_1042:
        /*002c*/ 	.byte	0x03, 0x1b
        /*002e*/ 	.short	0x00ff


	//----- nvinfo : EIATTR_NUM_BARRIERS
	.align		4
        /*0030*/ 	.byte	0x02, 0x4c
        /*0032*/ 	.byte	0x01
	.zero		1


	//----- nvinfo : EIATTR_MERCURY_ISA_VERSION
	.align		4
        /*0034*/ 	.byte	0x03, 0x5f
        /*0036*/ 	.short	0x0000


	//----- nvinfo : EIATTR_COOP_GROUP_MASK_REGIDS
	.align		4
        /*0038*/ 	.byte	0x04, 0x29
        /*003a*/ 	.short	(.L_1044 - .L_1043)


	//   ....[0]....
.L_1043:
        /*003c*/ 	.word	0xffffffff


	//   ....[1]....
        /*0040*/ 	.word	0xffffffff


	//   ....[2]....
        /*0044*/ 	.word	0xffffffff


	//   ....[3]....
        /*0048*/ 	.word	0xffffffff


	//   ....[4]....
        /*004c*/ 	.word	0xffffffff


	//   ....[5]....
        /*0050*/ 	.word	0xffffffff


	//   ....[6]....
        /*0054*/ 	.word	0xffffffff


	//   ....[7]....
        /*0058*/ 	.word	0xffffffff


	//   ....[8]....
        /*005c*/ 	.word	0xffffffff


	//   ....[9]....
        /*0060*/ 	.word	0xffffffff


	//   ....[10]....
        /*0064*/ 	.word	0xffffffff


	//   ....[11]....
        /*0068*/ 	.word	0xffffffff


	//----- nvinfo : EIATTR_COOP_GROUP_INSTR_OFFSETS
	.align		4
.L_1044:
        /*006c*/ 	.byte	0x04, 0x28
        /*006e*/ 	.short	(.L_1046 - .L_1045)


	//   ....[0]....
.L_1045:
        /*0070*/ 	.word	0x00004090


	//   ....[1]....
        /*0074*/ 	.word	0x000040b0


	//   ....[2]....
        /*0078*/ 	.word	0x00004150


	//   ....[3]....
        /*007c*/ 	.word	0x00004160


	//   ....[4]....
        /*0080*/ 	.word	0x00006e30


	//   ....[5]....
        /*0084*/ 	.word	0x00006e40


	//   ....[6]....
        /*0088*/ 	.word	0x00006e90


	//   ....[7]....
        /*008c*/ 	.word	0x00006ea0


	//   ....[8]....
        /*0090*/ 	.word	0x00008550


	//   ....[9]....
        /*0094*/ 	.word	0x00008590


	//   ....[10]....
        /*0098*/ 	.word	0x00008600


	//   ....[11]....
        /*009c*/ 	.word	0x00008620


	//----- nvinfo : EIATTR_EXIT_INSTR_OFFSETS
	.align		4
.L_1046:
        /*00a0*/ 	.byte	0x04, 0x1c
        /*00a2*/ 	.short	(.L_1048 - .L_1047)


	//   ....[0]....
.L_1047:
        /*00a4*/ 	.word	0x00000420


	//   ....[1]....
        /*00a8*/ 	.word	0x00000bd0


	//   ....[2]....
        /*00ac*/ 	.word	0x00000c00


	//   ....[3]....
        /*00b0*/ 	.word	0x000098e0


	//   ....[4]....
        /*00b4*/ 	.word	0x00009920


	//----- nvinfo : EIATTR_CTAIDZ_USED
	.align		4
.L_1048:
        /*00b8*/ 	.byte	0x01, 0x04
	.zero		2


	//----- nvinfo : EIATTR_CRS_STACK_SIZE
	.align		4
        /*00bc*/ 	.byte	0x04, 0x1e
        /*00be*/ 	.short	(.L_1050 - .L_1049)
.L_1049:
        /*00c0*/ 	.word	0x00000000
.L_1050:


//--------------------- .nv.info._ZN5flash24flash_fwd_splitkv_kernelI23Flash_fwd_kernel_traitsILi192ELi64ELi64ELi4ELb0ELb0EN7cutlass10bfloat16_tE19Flash_kernel_traitsILi192ELi64ELi64ELi4ES3_EELb0ELb0ELb1ELb0ELb0ELb0ELb1ELb0EEEvNS_16Flash_fwd_paramsE --------------------------
	.section	.nv.info._ZN5flash24flash_fwd_splitkv_kernelI23Flash_fwd_kernel_traitsILi192ELi64ELi64ELi4ELb0ELb0EN7cutlass10bfloat16_tE19Flash_kernel_traitsILi192ELi64ELi64ELi4ES3_EELb0ELb0ELb1ELb0ELb0ELb0ELb1ELb0EEEvNS_16Flash_fwd_paramsE,"",@"SHT_CUDA_INFO"
	.sectionflags	@""
	.align	4


	//----- nvinfo : EIATTR_CUDA_API_VERSION
	.align		4
        /*0000*/ 	.byte	0x04, 0x37
        /*0002*/ 	.short	(.L_1052 - .L_1051)
.L_1051:
        /*0004*/ 	.word	0x00000082


	//----- nvinfo : EIATTR_SW2861232_WAR
	.align		4
.L_1052:
        /*0008*/ 	.byte	0x01, 0x35
	.zero		2


	//----- nvinfo : EIATTR_PARAM_CBANK
	.align		4
        /*000c*/ 	.byte	0x04, 0x0a
        /*000e*/ 	.short	(.L_1054 - .L_1053)
	.align		4
.L_1053:
        /*0010*/ 	.word	index@(.nv.constant0._ZN5flash24flash_fwd_splitkv_kernelI23Flash_fwd_kernel_traitsILi192ELi64ELi64ELi4ELb0ELb0EN7cutlass10bfloat16_tE19Flash_kernel_traitsILi192ELi64ELi64ELi4ES3_EELb0ELb0ELb1ELb0ELb0ELb0ELb1ELb0EEEvNS_16Flash_fwd_paramsE)
        /*0014*/ 	.short	0x0160
        /*0016*/ 	.short	0x01d0


	//----- nvinfo : EIATTR_CBANK_PARAM_SIZE
	.align		4
.L_1054:
        /*0018*/ 	.byte	0x03, 0x19
        /*001a*/ 	.short	0x01d0


	//----- nvinfo : EIATTR_KPARAM_INFO
	.align		4
        /*001c*/ 	.byte	0x04, 0x17
        /*001e*/ 	.short	(.L_1056 - .L_1055)
.L_1055:
        /*0020*/ 	.word	0x00000000
        /*0024*/ 	.short	0x0000
        /*0026*/ 	.short	0x0000
        /*0028*/ 	.byte	0x00, 0xf0, 0x41, 0x07


	//----- nvinfo : EIATTR_MAXREG_COUNT
	.align		4
.L_1056:
        /*002c*/ 	.byte	0x03, 0x1b
        /*002e*/ 	.short	0x00ff


	//----- nvinfo : EIATTR_NUM_BARRIERS
	.align		4
        /*0030*/ 	.byte	0x02, 0x4c
        /*0032*/ 	.byte	0x01
	.zero		1


	//----- nvinfo : EIATTR_MERCURY_ISA_VERSION
	.align		4
        /*0034*/ 	.byte	0x03, 0x5f
        /*0036*/ 	.short	0x0000


	//----- nvinfo : EIATTR_COOP_GROUP_MASK_REGIDS
	.align		4
        /*0038*/ 	.byte	0x04, 0x29
        /*003a*/ 	.short	(.L_1058 - .L_1057)


	//   ....[0]....
.L_1057:
        /*003c*/ 	.word	0xffffffff


	//   ....[1]....
        /*0040*/ 	.word	0xffffffff


	//   ....[2]....
        /*0044*/ 	.word	0xffffffff


	//   ....[3]....
        /*0048*/ 	.word	0xffffffff


	//   ....[4]....
        /*004c*/ 	.word	0xffffffff


	//   ....[5]....
        /*0050*/ 	.word	0xffffffff


	//   ....[6]....
        /*0054*/ 	.word	0xffffffff


	//   ....[7]....
        /*0058*/ 	.word	0xffffffff


	//   ....[8]....
        /*005c*/ 	.word	0xffffffff


	//   ....[9]....
        /*0060*/ 	.word	0xffffffff


	//   ....[10]....
        /*0064*/ 	.word	0xffffffff


	//   ....[11]....
        /*0068*/ 	.word	0xffffffff


	//----- nvinfo : EIATTR_COOP_GROUP_INSTR_OFFSETS
	.align		4
.L_1058:
        /*006c*/ 	.byte	0x04, 0x28
        /*006e*/ 	.short	(.L_1060 - .L_1059)


	//   ....[0]....
.L_1059:
        /*0070*/ 	.word	0x00006620


	//   ....[1]....
        /*0074*/ 	.word	0x00006640


	//   ....[2]....
        /*0078*/ 	.word	0x000066e0


	//   ....[3]....
        /*007c*/ 	.word	0x000066f0


	//   ....[4]....
        /*0080*/ 	.word	0x00009e80


	//   ....[5]....
        /*0084*/ 	.word	0x00009e90


	//   ....[6]....
        /*0088*/ 	.word	0x00009ec0


	//   ....[7]....
        /*008c*/ 	.word	0x00009ee0


	//   ....[8]....
        /*0090*/ 	.word	0x0000b5e0


	//   ....[9]....
        /*0094*/ 	.word	0x0000b620


	//   ....[10]....
        /*0098*/ 	.word	0x0000b6e0


	//   ....[11]....
        /*009c*/ 	.word	0x0000b6f0


	//----- nvinfo : EIATTR_EXIT_INSTR_OFFSETS
	.align		4
.L_1060:
        /*00a0*/ 	.byte	0x04, 0x1c
        /*00a2*/ 	.short	(.L_1062 - .L_1061)


	//   ....[0]....
.L_1061:
        /*00a4*/ 	.word	0x00000630


	//   ....[1]....
        /*00a8*/ 	.word	0x00001150


	//   ....[2]....
        /*00ac*/ 	.word	0x00001180


	//   ....[3]....
        /*00b0*/ 	.word	0x0000cd90


	//   ....[4]....
        /*00b4*/ 	.word	0x0000ce00


	//   ....[5]....
        /*00b8*/ 	.word	0x0000ce20


	//----- nvinfo : EIATTR_CTAIDZ_USED
	.align		4
.L_1062:
        /*00bc*/ 	.byte	0x01, 0x04
	.zero		2


	//----- nvinfo : EIATTR_CRS_STACK_SIZE
	.align		4
        /*00c0*/ 	.byte	0x04, 0x1e
        /*00c2*/ 	.short	(.L_1064 - .L_1063)
.L_1063:
        /*00c4*/ 	.word	0x00000000
.L_1064:


//--------------------- .nv.info._ZN5flash24flash_fwd_splitkv_kernelI23Flash_fwd_kernel_traitsILi192ELi64ELi64ELi4ELb0ELb0EN7cutlass10bfloat16_tE19Flash_kernel_traitsILi192ELi64ELi64ELi4ES3_EELb0ELb0ELb1ELb0ELb0ELb1ELb1ELb0EEEvNS_16Flash_fwd_paramsE --------------------------
	.section	.nv.info._ZN5flash24flash_fwd_splitkv_kernelI23Flash_fwd_kernel_traitsILi192ELi64ELi64ELi4ELb0ELb0EN7cutlass10bfloat16_tE19Flash_kernel_traitsILi192ELi64ELi64ELi4ES3_EELb0ELb0ELb1ELb0ELb0ELb1ELb1ELb0EEEvNS_16Flash_fwd_paramsE,"",@"SHT_CUDA_INFO"
	.sectionflags	@""
	.align	4


	//----- nvinfo : EIATTR_CUDA_API_VERSION
	.align		4
        /*0000*/ 	.byte	0x04, 0x37
        /*0002*/ 	.short	(.L_1066 - .L_1065)
.L_1065:
        /*0004*/ 	.word	0x00000082


	//----- nvinfo : EIATTR_SW2861232_WAR
	.align		4
.L_1066:
        /*0008*/ 	.byte	0x01, 0x35
	.zero		2


	//----- nvinfo : EIATTR_PARAM_CBANK
	.align		4
        /*000c*/ 	.byte	0x04, 0x0a
        /*000e*/ 	.short	(.L_1068 - .L_1067)
	.align		4
.L_1067:
        /*0010*/ 	.word	index@(.nv.constant0._ZN5flash24flash_fwd_splitkv_kernelI23Flash_fwd_kernel_traitsILi192ELi64ELi64ELi4ELb0ELb0EN7cutlass10bfloat16_tE19Flash_kernel_traitsILi192ELi64ELi64ELi4ES3_EELb0ELb0ELb1ELb0ELb0ELb1ELb1ELb0EEEvNS_16Flash_fwd_paramsE)
        /*0014*/ 	.short	0x0160
        /*0016*/ 	.short	0x01d0


	//----- nvinfo : EIATTR_CBANK_PARAM_SIZE
	.align		4
.L_1068:
        /*0018*/ 	.byte	0x03, 0x19
        /*001a*/ 	.short	0x01d0


	//----- nvinfo : EIATTR_KPARAM_INFO
	.align		4
        /*001c*/ 	.byte	0x04, 0x17
        /*001e*/ 	.short	(.L_1070 - .L_1069)
.L_1069:
        /*0020*/ 	.word	0x00000000
        /*0024*/ 	.short	0x0000
        /*0026*/ 	.short	0x0000
        /*0028*/ 	.byte	0x00, 0xf0, 0x41, 0x07


	//----- nvinfo : EIATTR_MAXREG_COUNT
	.align		4
.L_1070:
        /*002c*/ 	.byte	0x03, 0x1b
        /*002e*/ 	.short	0x00ff


	//----- nvinfo : EIATTR_NUM_BARRIERS
	.align		4
        /*0030*/ 	.byte	0x02, 0x4c
        /*0032*/ 	.byte	0x01
	.zero		1


	//----- nvinfo : EIATTR_MERCURY_ISA_VERSION
	.align		4
        /*0034*/ 	.byte	0x03, 0x5f
        /*0036*/ 	.short	0x0000


	//----- nvinfo : EIATTR_COOP_GROUP_MASK_REGIDS
	.align		4
        /*0038*/ 	.byte	0x04, 0x29
        /*003a*/ 	.short	(.L_1072 - .L_1071)


	//   ....[0]....
.L_1071:
        /*003c*/ 	.word	0xffffffff


	//   ....[1]....
        /*0040*/ 	.word	0xffffffff


	//   ....[2]....
        /*0044*/ 	.word	0xffffffff


	//   ....[3]....
        /*0048*/ 	.word	0xffffffff


	//   ....[4]....
        /*004c*/ 	.word	0xffffffff


	//   ....[5]....
        /*0050*/ 	.word	0xffffffff


	//   ....[6]....
        /*0054*/ 	.word	0xffffffff


	//   ....[7]....
        /*0058*/ 	.word	0xffffffff


	//   ....[8]....
        /*005c*/ 	.word	0xffffffff


	//   ....[9]....
        /*0060*/ 	.word	0xffffffff


	//   ....[10]....
        /*0064*/ 	.word	0xffffffff


	//   ....[11]....
        /*0068*/ 	.word	0xffffffff


	//----- nvinfo : EIATTR_COOP_GROUP_INSTR_OFFSETS
	.align		4
.L_1072:
        /*006c*/ 	.byte	0x04, 0x28
        /*006e*/ 	.short	(.L_1074 - .L_1073)


	//   ....[0]....
.L_1073:
        /*0070*/ 	.word	0x00006a60


	//   ....[1]....
        /*0074*/ 	.word	0x00006a80


	//   ....[2]....
        /*0078*/ 	.word	0x00006b20


	//   ....[3]....
        /*007c*/ 	.word	0x00006b30


	//   ....[4]....
        /*0080*/ 	.word	0x0000a6d0


	//   ....[5]....
        /*0084*/ 	.word	0x0000a6e0


	//   ....[6]....
        /*0088*/ 	.word	0x0000a700


	//   ....[7]....
        /*008c*/ 	.word	0x0000a720


	//   ....[8]....
        /*0090*/ 	.word	0x0000be20


	//   ....[9]....
        /*0094*/ 	.word	0x0000be60


	//   ....[10]....
        /*0098*/ 	.word	0x0000bf20


	//   ....[11]....
        /*009c*/ 	.word	0x0000bf30


	//----- nvinfo : EIATTR_EXIT_INSTR_OFFSETS
	.align		4
.L_1074:
        /*00a0*/ 	.byte	0x04, 0x1c
        /*00a2*/ 	.short	(.L_1076 - .L_1075)


	//   ....[0]....
.L_1075:
        /*00a4*/ 	.word	0x00000630


	//   ....[1]....
        /*00a8*/ 	.word	0x00001150


	//   ....[2]....
        /*00ac*/ 	.word	0x00001180


	//   ....[3]....
        /*00b0*/ 	.word	0x0000d5d0


	//   ....[4]....
        /*00b4*/ 	.word	0x0000d640


	//   ....[5]....
        /*00b8*/ 	.word	0x0000d660


	//----- nvinfo : EIATTR_CTAIDZ_USED
	.align		4
.L_1076:
        /*00bc*/ 	.byte	0x01, 0x04
	.zero		2


	//----- nvinfo : EIATTR_CRS_STACK_SIZE
	.align		4
        /*00c0*/ 	.byte	0x04, 0x1e
        /*00c2*/ 	.short	(.L_1078 - .L_1077)
.L_1077:
        /*00c4*/ 	.word	0x00000000
.L_1078:


//--------------------- .nv.info._ZN5flash24flash_fwd_splitkv_kernelI23Flash_fwd_kernel_traitsILi192ELi64ELi64ELi4ELb0ELb0EN7cutlass10bfloat16_tE19Flash_kernel_traitsILi192ELi64ELi64ELi4ES3_EELb0ELb0ELb0ELb0ELb1ELb0ELb1ELb1EEEvNS_16Flash_fwd_paramsE --------------------------
	.section	.nv.info._ZN5flash24flash_fwd_splitkv_kernelI23Flash_fwd_kernel_traitsILi192ELi64ELi64ELi4ELb0ELb0EN7cutlass10bfloat16_tE19Flash_kernel_traitsILi192ELi64ELi64ELi4ES3_EELb0ELb0ELb0ELb0ELb1ELb0ELb1ELb1EEEvNS_16Flash_fwd_paramsE,"",@"SHT_CUDA_INFO"
	.sectionflags	@""
	.align	4


	//----- nvinfo : EIATTR_CUDA_API_VERSION
	.align		4
        /*0000*/ 	.byte	0x04, 0x37
        /*0002*/ 	.short	(.L_1080 - .L_1079)
.L_1079:
        /*0004*/ 	.word	0x00000082


	//----- nvinfo : EIATTR_SW2861232_WAR
	.align		4
.L_1080:
        /*0008*/ 	.byte	0x01, 0x35
	.zero		2


	//----- nvinfo : EIATTR_PARAM_CBANK
	.align		4
        /*000c*/ 	.byte	0x04, 0x0a
        /*000e*/ 	.short	(.L_1082 - .L_1081)
	.align		4
.L_1081:
        /*0010*/ 	.word	index@(.nv.constant0._ZN5flash24flash_fwd_splitkv_kernelI23Flash_fwd_kernel_traitsILi192ELi64ELi64ELi4ELb0ELb0EN7cutlass10bfloat16_tE19Flash_kernel_traitsILi192ELi64ELi64ELi4ES3_EELb0ELb0ELb0ELb0ELb1ELb0ELb1ELb1EEEvNS_16Flash_fwd_paramsE)
        /*0014*/ 	.short	0x0160
        /*0016*/ 	.short	0x01d0


	//----- nvinfo : EIATTR_CBANK_PARAM_SIZE
	.align		4
.L_1082:
        /*0018*/ 	.byte	0x03, 0x19
        /*001a*/ 	.short	0x01d0


	//----- nvinfo : EIATTR_KPARAM_INFO
	.align		4
        /*001c*/ 	.byte	0x04, 0x17
        /*001e*/ 	.short	(.L_1084 - .L_1083)
.L_1083:
        /*0020*/ 	.word	0x00000000
        /*0024*/ 	.short	0x0000
        /*0026*/ 	.short	0x0000
        /*0028*/ 	.byte	0x00, 0xf0, 0x41, 0x07


	//----- nvinfo : EIATTR_MAXREG_COUNT
	.align		4
.L_1084:
        /*002c*/ 	.byte	0x03, 0x1b
        /*002e*/ 	.short	0x00ff


	//----- nvinfo : EIATTR_NUM_BARRIERS
	.align		4
        /*0030*/ 	.byte	0x02, 0x4c
        /*0032*/ 	.byte	0x01
	.zero		1


	//----- nvinfo : EIATTR_MERCURY_ISA_VERSION
	.align		4
        /*0034*/ 	.byte	0x03, 0x5f
        /*0036*/ 	.short	0x0000


	//----- nvinfo : EIATTR_COOP_GROUP_MASK_REGIDS
	.align		4
        /*0038*/ 	.byte	0x04, 0x29
        /*003a*/ 	.short	(.L_1086 - .L_1085)


	//   ....[0]....
.L_1085:
        /*003c*/ 	.word	0xffffffff


	//   ....[1]....
        /*0040*/ 	.word	0xffffffff


	//   ....[2]....
        /*0044*/ 	.word	0xffffffff


	//   ....[3]....
        /*0048*/ 	.word	0xffffffff


	//   ....[4]....
        /*004c*/ 	.word	0xffffffff


	//   ....[5]....
        /*0050*/ 	.word	0xffffffff


	//   ....[6]....
        /*0054*/ 	.word	0xffffffff


	//   ....[7]....
        /*0058*/ 	.word	0xffffffff


	//   ....[8]....
        /*005c*/ 	.word	0xffffffff


	//   ....[9]....
        /*0060*/ 	.word	0xffffffff


	//   ....[10]....
        /*0064*/ 	.word	0xffffffff


	//   ....[11]....
        /*0068*/ 	.word	0xffffffff


	//----- nvinfo : EIATTR_COOP_GROUP_INSTR_OFFSETS
	.align		4
.L_1086:
        /*006c*/ 	.byte	0x04, 0x28
        /*006e*/ 	.short	(.L_1088 - .L_1087)


	//   ....[0]....
.L_1087:
        /*0070*/ 	.word	0x000128b0


	//   ....[1]....
        /*0074*/ 	.word	0x000128d0


	//   ....[2]....
        /*0078*/ 	.word	0x00012970


	//   ....[3]....
        /*007c*/ 	.word	0x00012980


	//   ....[4]....
        /*0080*/ 	.word	0x00015210


	//   ....[5]....
        /*0084*/ 	.word	0x00015230


	//   ....[6]....
        /*0088*/ 	.word	0x00015260


	//   ....[7]....
        /*008c*/ 	.word	0x00015270


	//   ....[8]....
        /*0090*/ 	.word	0x00016960


	//   ....[9]....
        /*0094*/ 	.word	0x000169a0


	//   ....[10]....
        /*0098*/ 	.word	0x00016a10


	//   ....[11]....
        /*009c*/ 	.word	0x00016a30


	//----- nvinfo : EIATTR_EXIT_INSTR_OFFSETS
	.align		4
.L_1088:
        /*00a0*/ 	.byte	0x04, 0x1c
        /*00a2*/ 	.short	(.L_1090 - .L_1089)


	//   ....[0]....
.L_1089:
        /*00a4*/ 	.word	0x00000430


	//   ....[1]....
        /*00a8*/ 	.word	0x00000bf0


	//   ....[2]....
        /*00ac*/ 	.word	0x00000c20


	//   ....[3]....
        /*00b0*/ 	.word	0x00017d10


	//   ....[4]....
        /*00b4*/ 	.word	0x00017d50


	//----- nvinfo : EIATTR_CTAIDZ_USED
	.align		4
.L_1090:
        /*00b8*/ 	.byte	0x01, 0x04
	.zero		2


	//----- nvinfo : EIATTR_CRS_STACK_SIZE
	.align		4
        /*00bc*/ 	.byte	0x04, 0x1e
        /*00be*/ 	.short	(.L_1092 - .L_1091)
.L_1091:
        /*00c0*/ 	.word	0x00000000
.L_1092:


//--------------------- .nv.info._ZN5flash24flash_fwd_splitkv_kernelI23Flash_fwd_kernel_traitsILi192ELi64ELi64ELi4ELb0ELb0EN7cutlass10bfloat16_tE19Flash_kernel_traitsILi192ELi64ELi64ELi4ES3_EELb0ELb0ELb0ELb0ELb1ELb1ELb1ELb1EEEvNS_16Flash_fwd_paramsE --------------------------
	.section	.nv.info._ZN5flash24flash_fwd_splitkv_kernelI23Flash_fwd_kernel_traitsILi192ELi64ELi64ELi4ELb0ELb0EN7cutlass10bfloat16_tE19Flash_kernel_traitsILi192ELi64ELi64ELi4ES3_EELb0ELb0ELb0ELb0ELb1ELb1ELb1ELb1EEEvNS_16Flash_fwd_paramsE,"",@"SHT_CUDA_INFO"
	.sectionflags	@""
	.align	4


	//----- nvinfo : EIATTR_CUDA_API_VERSION
	.align		4
        /*0000*/ 	.byte	0x04, 0x37
        /*0002*/ 	.short	(.L_1094 - .L_1093)
.L_1093:
        /*0004*/ 	.word	0x00000082


	//----- nvinfo : EIATTR_SW2861232_WAR
	.align		4
.L_1094:
        /*0008*/ 	.byte	0x01, 0x35
	.zero		2


	//----- nvinfo : EIATTR_PARAM_CBANK
	.align		4
        /*000c*/ 	.byte	0x04, 0x0a
        /*000e*/ 	.short	(.L_1096 - .L_1095)
	.align		4
.L_1095:
        /*0010*/ 	.word	index@(.nv.constant0._ZN5flash24flash_fwd_splitkv_kernelI23Flash_fwd_kernel_traitsILi192ELi64ELi64ELi4ELb0ELb0EN7cutlass10bfloat16_tE19Flash_kernel_traitsILi192ELi64ELi64ELi4ES3_EELb0ELb0ELb0ELb0ELb1ELb1ELb1ELb1EEEvNS_16Flash_fwd_paramsE)
        /*0014*/ 	.short	0x0160
        /*0016*/ 	.short	0x01d0


	//----- nvinfo : EIATTR_CBANK_PARAM_SIZE
	.align		4
.L_1096:
        /*0018*/ 	.byte	0x03, 0x19
        /*001a*/ 	.short	0x01d0


	//----- nvinfo : EIATTR_KPARAM_INFO
	.align		4
        /*001c*/ 	.byte	0x04, 0x17
        /*001e*/ 	.short	(.L_1098 - .L_1097)
.L_1097:
        /*0020*/ 	.word	0x00000000
        /*0024*/ 	.short	0x0000
        /*0026*/ 	.short	0x0000
        /*0028*/ 	.byte	0x00, 0xf0, 0x41, 0x07


	//----- nvinfo : EIATTR_MAXREG_COUNT
	.align		4
.L_1098:
        /*002c*/ 	.byte	0x03, 0x1b
        /*002e*/ 	.short	0x00ff


	//----- nvinfo : EIATTR_NUM_BARRIERS
	.align		4
        /*0030*/ 	.byte	0x02, 0x4c
        /*0032*/ 	.byte	0x01
	.zero		1


	//----- nvinfo : EIATTR_MERCURY_ISA_VERSION
	.align		4
        /*0034*/ 	.byte	0x03, 0x5f
        /*0036*/ 	.short	0x0000


	//----- nvinfo : EIATTR_COOP_GROUP_MASK_REGIDS
	.align		4
        /*0038*/ 	.byte	0x04, 0x29
        /*003a*/ 	.short	(.L_1100 - .L_1099)


	//   ....[0]....
.L_1099:
        /*003c*/ 	.word	0xffffffff


	//   ....[1]....
        /*0040*/ 	.word	0xffffffff


	//   ....[2]....
        /*0044*/ 	.word	0xffffffff


	//   ....[3]....
        /*0048*/ 	.word	0xffffffff


	//   ....[4]....
        /*004c*/ 	.word	0xffffffff


	//   ....[5]....
        /*0050*/ 	.word	0xffffffff


	//   ....[6]....
        /*0054*/ 	.word	0xffffffff


	//   ....[7]....
        /*0058*/ 	.word	0xffffffff


	//   ....[8]....
        /*005c*/ 	.word	0xffffffff


	//   ....[9]....
        /*0060*/ 	.word	0xffffffff


	//   ....[10]....
        /*0064*/ 	.word	0xffffffff


	//   ....[11]....
        /*0068*/ 	.word	0xffffffff


	//----- nvinfo : EIATTR_COOP_GROUP_INSTR_OFFSETS
	.align		4
.L_1100:
        /*006c*/ 	.byte	0x04, 0x28
        /*006e*/ 	.short	(.L_1102 - .L_1101)


	//   ....[0]....
.L_1101:
        /*0070*/ 	.word	0x00012cb0


	//   ....[1]....
        /*0074*/ 	.word	0x00012cd0


	//   ....[2]....
        /*0078*/ 	.word	0x00012d70


	//   ....[3]....
        /*007c*/ 	.word	0x00012d80


	//   ....[4]....
        /*0080*/ 	.word	0x000159e0


	//   ....[5]....
        /*0084*/ 	.word	0x00015a00


	//   ....[6]....
        /*0088*/ 	.word	0x00015a30


	//   ....[7]....
        /*008c*/ 	.word	0x00015a40


	//   ....[8]....
        /*0090*/ 	.word	0x00017160


	//   ....[9]....
        /*0094*/ 	.word	0x000171a0


	//   ....[10]....
        /*0098*/ 	.word	0x00017210


	//   ....[11]....
        /*009c*/ 	.word	0x00017230


	//----- nvinfo : EIATTR_EXIT_INSTR_OFFSETS
	.align		4
.L_1102:
        /*00a0*/ 	.byte	0x04, 0x1c
        /*00a2*/ 	.short	(.L_1104 - .L_1103)


	//   ....[0]....
.L_1103:
        /*00a4*/ 	.word	0x00000430


	//   ....[1]....
        /*00a8*/ 	.word	0x00000bf0


	//   ....[2]....
        /*00ac*/ 	.word	0x00000c20


	//   ....[3]....
        /*00b0*/ 	.word	0x00018510


	//   ....[4]....
        /*00b4*/ 	.word	0x00018550


	//----- nvinfo : EIATTR_CTAIDZ_USED
	.align		4
.L_1104:
        /*00b8*/ 	.byte	0x01, 0x04
	.zero		2


	//----- nvinfo : EIATTR_CRS_STACK_SIZE
	.align		4
        /*00bc*/ 	.byte	0x04, 0x1e
        /*00be*/ 	.short	(.L_1106 - .L_1105)
.L_1105:
        /*00c0*/ 	.word	0x00000000
.L_1106:


//--------------------- .nv.info._ZN5flash24flash_fwd_splitkv_kernelI23Flash_fwd_kernel_traitsILi192ELi64ELi64ELi4ELb0ELb0EN7cutlass10bfloat16_tE19Flash_kernel_traitsILi192ELi64ELi64ELi4ES3_EELb0ELb0ELb1ELb0ELb0ELb0ELb1ELb1EEEvNS_16Flash_fwd_paramsE --------------------------
	.section	.nv.info._ZN5flash24flash_fwd_splitkv_kernelI23Flash_fwd_kernel_traitsILi192ELi64ELi64ELi4ELb0ELb0EN7cutlass10bfloat16_tE19Flash_kernel_traitsILi192ELi64ELi64ELi4ES3_EELb0ELb0ELb1ELb0ELb0ELb0ELb1ELb1EEEvNS_16Flash_fwd_paramsE,"",@"SHT_CUDA_INFO"
	.sectionflags	@""
	.align	4


	//----- nvinfo : EIATTR_CUDA_API_VERSION
	.align		4
        /*0000*/ 	.byte	0x04, 0x37
        /*0002*/ 	.short	(.L_1108 - .L_1107)
.L_1107:
        /*0004*/ 	.word	0x00000082


	//----- nvinfo : EIATTR_SW2861232_WAR
	.align		4
.L_1108:
        /*0008*/ 	.byte	0x01, 0x35
	.zero		2


	//----- nvinfo : EIATTR_PARAM_CBANK
	.align		4
        /*000c*/ 	.byte	0x04, 0x0a
        /*000e*/ 	.short	(.L_1110 - .L_1109)
	.align		4
.L_1109:
        /*0010*/ 	.word	index@(.nv.constant0._ZN5flash24flash_fwd_splitkv_kernelI23Flash_fwd_kernel_traitsILi192ELi64ELi64ELi4ELb0ELb0EN7cutlass10bfloat16_tE19Flash_kernel_traitsILi192ELi64ELi64ELi4ES3_EELb0ELb0ELb1ELb0ELb0ELb0ELb1ELb1EEEvNS_16Flash_fwd_paramsE)
        /*0014*/ 	.short	0x0160
        /*0016*/ 	.short	0x01d0


	//----- nvinfo : EIATTR_CBANK_PARAM_SIZE
	.align		4
.L_1110:
        /*0018*/ 	.byte	0x03, 0x19
        /*001a*/ 	.short	0x01d0


	//----- nvinfo : EIATTR_KPARAM_INFO
	.align		4
        /*001c*/ 	.byte	0x04, 0x17
        /*001e*/ 	.short	(.L_1112 - .L_1111)
.L_1111:
        /*0020*/ 	.word	0x00000000
        /*0024*/ 	.short	0x0000
        /*0026*/ 	.short	0x0000
        /*0028*/ 	.byte	0x00, 0xf0, 0x41, 0x07


	//----- nvinfo : EIATTR_MAXREG_COUNT
	.align		4
.L_1112:
        /*002c*/ 	.byte	0x03, 0x1b
        /*002e*/ 	.short	0x00ff


	//----- nvinfo : EIATTR_NUM_BARRIERS
	.align		4
        /*0030*/ 	.byte	0x02, 0x4c
        /*0032*/ 	.byte	0x01
	.zero		1


	//----- nvinfo : EIATTR_MERCURY_ISA_VERSION
	.align		4
        /*0034*/ 	.byte	0x03, 0x5f
        /*0036*/ 	.short	0x0000


	//----- nvinfo : EIATTR_COOP_GROUP_MASK_REGIDS
	.align		4
        /*0038*/ 	.byte	0x04, 0x29
        /*003a*/ 	.short	(.L_1114 - .L_1113)


	//   ....[0]....
.L_1113:
        /*003c*/ 	.word	0xffffffff


	//   ....[1]....
        /*0040*/ 	.word	0xffffffff


	//   ....[2]....
        /*0044*/ 	.word	0xffffffff


	//   ....[3]....
        /*0048*/ 	.word	0xffffffff


	//   ....[4]....
        /*004c*/ 	.word	0xffffffff


	//   ....[5]....
        /*0050*/ 	.word	0xffffffff


	//   ....[6]....
        /*0054*/ 	.word	0xffffffff


	//   ....[7]....
        /*0058*/ 	.word	0xffffffff


	//   ....[8]....
        /*005c*/ 	.word	0xffffffff


	//   ....[9]....
        /*0060*/ 	.word	0xffffffff


	//   ....[10]....
        /*0064*/ 	.word	0xffffffff


	//   ....[11]....
        /*0068*/ 	.word	0xffffffff


	//   ....[12]....
        /*006c*/ 	.word	0xffffffff


	//   ....[13]....
        /*0070*/ 	.word	0xffffffff


	//   ....[14]....
        /*0074*/ 	.word	0xffffffff


	//   ....[15]....
        /*0078*/ 	.word	0xffffffff


	//----- nvinfo : EIATTR_COOP_GROUP_INSTR_OFFSETS
	.align		4
.L_1114:
        /*007c*/ 	.byte	0x04, 0x28
        /*007e*/ 	.short	(.L_1116 - .L_1115)


	//   ....[0]....
.L_1115:
        /*0080*/ 	.word	0x000160c0


	//   ....[1]....
        /*0084*/ 	.word	0x000160e0


	//   ....[2]....
        /*0088*/ 	.word	0x00016100


	//   ....[3]....
        /*008c*/ 	.word	0x00016120


	//   ....[4]....
        /*0090*/ 	.word	0x00019a10


	//   ....[5]....
        /*0094*/ 	.word	0x00019a50


	//   ....[6]....
        /*0098*/ 	.word	0x00019a70


	//   ....[7]....
        /*009c*/ 	.word	0x00019a90


	//   ....[8]....
        /*00a0*/ 	.word	0x0001b240


	//   ....[9]....
        /*00a4*/ 	.word	0x0001b270


	//   ....[10]....
        /*00a8*/ 	.word	0x0001b280


	//   ....[11]....
        /*00ac*/ 	.word	0x0001b2b0


	//   ....[12]....
        /*00b0*/ 	.word	0x0001cb80


	//   ....[13]....
        /*00b4*/ 	.word	0x0001cbd0


	//   ....[14]....
        /*00b8*/ 	.word	0x0001cc20


	//   ....[15]....
        /*00bc*/ 	.word	0x0001cc70


	//----- nvinfo : EIATTR_EXIT_INSTR_OFFSETS
	.align		4
.L_1116:
        /*00c0*/ 	.byte	0x04, 0x1c
        /*00c2*/ 	.short	(.L_1118 - .L_1117)


	//   ....[0]....
.L_1117:
        /*00c4*/ 	.word	0x000001f0


	//----- nvinfo : EIATTR_CTAIDZ_USED
	.align		4
.L_1118:
        /*00c8*/ 	.byte	0x01, 0x04
	.zero		2


	//----- nvinfo : EIATTR_CRS_STACK_SIZE
	.align		4
        /*00cc*/ 	.byte	0x04, 0x1e
        /*00ce*/ 	.short	(.L_1120 - .L_1119)
.L_1119:
        /*00d0*/ 	.word	0x00000000
.L_1120:


//--------------------- .nv.info._ZN5flash24flash_fwd_splitkv_kernelI23Flash_fwd_kernel_traitsILi192ELi64ELi64ELi4ELb0ELb0EN7cutlass10bfloat16_tE19Flash_kernel_traitsILi192ELi64ELi64ELi4ES3_EELb0ELb0ELb1ELb0ELb0ELb1ELb1ELb1EEEvNS_16Flash_fwd_paramsE --------------------------
	.section	.nv.info._ZN5flash24flash_fwd_splitkv_kernelI23Flash_fwd_kernel_traitsILi192ELi64ELi64ELi4ELb0ELb0EN7cutlass10bfloat16_tE19Flash_kernel_traitsILi192ELi64ELi64ELi4ES3_EELb0ELb0ELb1ELb0ELb0ELb1ELb1ELb1EEEvNS_16Flash_fwd_paramsE,"",@"SHT_CUDA_INFO"
	.sectionflags	@""
	.align	4


	//----- nvinfo : EIATTR_CUDA_API_VERSION
	.align		4
        /*0000*/ 	.byte	0x04, 0x37
        /*0002*/ 	.short	(.L_1122 - .L_1121)
.L_1121:
        /*0004*/ 	.word	0x00000082


	//----- nvinfo : EIATTR_SW2861232_WAR
	.align		4
.L_1122:
        /*0008*/ 	.byte	0x01, 0x35
	.zero		2


	//----- nvinfo : EIATTR_PARAM_CBANK
	.align		4
        /*000c*/ 	.byte	0x04, 0x0a
        /*000e*/ 	.short	(.L_1124 - .L_1123)
	.align		4
.L_1123:
        /*0010*/ 	.word	index@(.nv.constant0._ZN5flash24flash_fwd_splitkv_kernelI23Flash_fwd_kernel_traitsILi192ELi64ELi64ELi4ELb0ELb0EN7cutlass10bfloat16_tE19Flash_kernel_traitsILi192ELi64ELi64ELi4ES3_EELb0ELb0ELb1ELb0ELb0ELb1ELb1ELb1EEEvNS_16Flash_fwd_paramsE)
        /*0014*/ 	.short	0x0160
        /*0016*/ 	.short	0x01d0


	//----- nvinfo : EIATTR_CBANK_PARAM_SIZE
	.align		4
.L_1124:
        /*0018*/ 	.byte	0x03, 0x19
        /*001a*/ 	.short	0x01d0


	//----- nvinfo : EIATTR_KPARAM_INFO
	.align		4
        /*001c*/ 	.byte	0x04, 0x17
        /*001e*/ 	.short	(.L_1126 - .L_1125)
.L_1125:
        /*0020*/ 	.word	0x00000000
        /*0024*/ 	.short	0x0000
        /*0026*/ 	.short	0x0000
        /*0028*/ 	.byte	0x00, 0xf0, 0x41, 0x07


	//----- nvinfo : EIATTR_MAXREG_COUNT
	.align		4
.L_1126:
        /*002c*/ 	.byte	0x03, 0x1b
        /*002e*/ 	.short	0x00ff


	//----- nvinfo : EIATTR_NUM_BARRIERS
	.align		4
        /*0030*/ 	.byte	0x02, 0x4c
        /*0032*/ 	.byte	0x01
	.zero		1


	//----- nvinfo : EIATTR_MERCURY_ISA_VERSION
	.align		4
        /*0034*/ 	.byte	0x03, 0x5f
        /*0036*/ 	.short	0x0000


	//----- nvinfo : EIATTR_COOP_GROUP_MASK_REGIDS
	.align		4
        /*0038*/ 	.byte	0x04, 0x29
        /*003a*/ 	.short	(.L_1128 - .L_1127)


	//   ....[0]....
.L_1127:
        /*003c*/ 	.word	0xffffffff


	//   ....[1]....
        /*0040*/ 	.word	0xffffffff


	//   ....[2]....
        /*0044*/ 	.word	0xffffffff


	//   ....[3]....
        /*0048*/ 	.word	0xffffffff


	//   ....[4]....
        /*004c*/ 	.word	0xffffffff


	//   ....[5]....
        /*0050*/ 	.word	0xffffffff


	//   ....[6]....
        /*0054*/ 	.word	0xffffffff


	//   ....[7]....
        /*0058*/ 	.word	0xffffffff


	//   ....[8]....
        /*005c*/ 	.word	0xffffffff


	//   ....[9]....
        /*0060*/ 	.word	0xffffffff


	//   ....[10]....
        /*0064*/ 	.word	0xffffffff


	//   ....[11]....
        /*0068*/ 	.word	0xffffffff


	//   ....[12]....
        /*006c*/ 	.word	0xffffffff


	//   ....[13]....
        /*0070*/ 	.word	0xffffffff


	//   ....[14]....
        /*0074*/ 	.word	0xffffffff


	//   ....[15]....
        /*0078*/ 	.word	0xffffffff


	//----- nvinfo : EIATTR_COOP_GROUP_INSTR_OFFSETS
	.align		4
.L_1128:
        /*007c*/ 	.byte	0x04, 0x28
        /*007e*/ 	.short	(.L_1130 - .L_1129)


	//   ....[0]....
.L_1129:
        /*0080*/ 	.word	0x000164d0


	//   ....[1]....
        /*0084*/ 	.word	0x000164f0


	//   ....[2]....
        /*0088*/ 	.word	0x00016510


	//   ....[3]....
        /*008c*/ 	.word	0x00016530


	//   ....[4]....
        /*0090*/ 	.word	0x0001a230


	//   ....[5]....
        /*0094*/ 	.word	0x0001a250


	//   ....[6]....
        /*0098*/ 	.word	0x0001a290


	//   ....[7]....
        /*009c*/ 	.word	0x0001a2a0


	//   ....[8]....
        /*00a0*/ 	.word	0x0001ba60


	//   ....[9]....
        /*00a4*/ 	.word	0x0001ba90


	//   ....[10]....
        /*00a8*/ 	.word	0x0001baa0


	//   ....[11]....
        /*00ac*/ 	.word	0x0001bad0


	//   ....[12]....
        /*00b0*/ 	.word	0x0001d3a0


	//   ....[13]....
        /*00b4*/ 	.word	0x0001d3f0


	//   ....[14]....
        /*00b8*/ 	.word	0x0001d440


	//   ....[15]....
        /*00bc*/ 	.word	0x0001d490


	//----- nvinfo : EIATTR_EXIT_INSTR_OFFSETS
	.align		4
.L_1130:
        /*00c0*/ 	.byte	0x04, 0x1c
        /*00c2*/ 	.short	(.L_1132 - .L_1131)


	//   ....[0]....
.L_1131:
        /*00c4*/ 	.word	0x000001f0


	//----- nvinfo : EIATTR_CTAIDZ_USED
	.align		4
.L_1132:
        /*00c8*/ 	.byte	0x01, 0x04
	.zero		2


	//----- nvinfo : EIATTR_CRS_STACK_SIZE
	.align		4
        /*00cc*/ 	.byte	0x04, 0x1e
        /*00ce*/ 	.short	(.L_1134 - .L_1133)
.L_1133:
        /*00d0*/ 	.word	0x00000000
.L_1134:


//--------------------- .nv.info._ZN5flash24flash_fwd_splitkv_kernelI23Flash_fwd_kernel_traitsILi192ELi64ELi64ELi4ELb0ELb0EN7cutlass10bfloat16_tE19Flash_kernel_traitsILi192ELi64ELi64ELi4ES3_EELb0ELb1ELb0ELb0ELb1ELb0ELb0ELb0EEEvNS_16Flash_fwd_paramsE --------------------------
	.section	.nv.info._ZN5flash24flash_fwd_splitkv_kernelI23Flash_fwd_kernel_traitsILi192ELi64ELi64ELi4ELb0ELb0EN7cutlass10bfloat16_tE19Flash_kernel_traitsILi192ELi64ELi64ELi4ES3_EELb0ELb1ELb0ELb0ELb1ELb0ELb0ELb0EEEvNS_16Flash_fwd_paramsE,"",@"SHT_CUDA_INFO"
	.sectionflags	@""
	.align	4


	//----- nvinfo : EIATTR_CUDA_API_VERSION
	.align		4
        /*0000*/ 	.byte	0x04, 0x37
        /*0002*/ 	.short	(.L_1136 - .L_1135)
.L_1135:
        /*0004*/ 	.word	0x00000082


	//----- nvinfo : EIATTR_SW2861232_WAR
	.align		4
.L_1136:
        /*0008*/ 	.byte	0x01, 0x35
	.zero		2


	//----- nvinfo : EIATTR_PARAM_CBANK
	.align		4
        /*000c*/ 	.byte	0x04, 0x0a
        /*000e*/ 	.short	(.L_1138 - .L_1137)
	.align		4
.L_1137:
        /*0010*/ 	.word	index@(.nv.constant0._ZN5flash24flash_fwd_splitkv_kernelI23Flash_fwd_kernel_traitsILi192ELi64ELi64ELi4ELb0ELb0EN7cutlass10bfloat16_tE19Flash_kernel_traitsILi192ELi64ELi64ELi4ES3_EELb0ELb1ELb0ELb0ELb1ELb0ELb0ELb0EEEvNS_16Flash_fwd_paramsE)
        /*0014*/ 	.short	0x0160
        /*0016*/ 	.short	0x01d0


	//----- nvinfo : EIATTR_CBANK_PARAM_SIZE
	.align		4
.L_1138:
        /*0018*/ 	.byte	0x03, 0x19
        /*001a*/ 	.short	0x01d0


	//----- nvinfo : EIATTR_KPARAM_INFO
	.align		4
        /*001c*/ 	.byte	0x04, 0x17
        /*001e*/ 	.short	(.L_1140 - .L_1139)
.L_1139:
        /*0020*/ 	.word	0x00000000
        /*0024*/ 	.short	0x0000
        /*0026*/ 	.short	0x0000
        /*0028*/ 	.byte	0x00, 0xf0, 0x41, 0x07


	//----- nvinfo : EIATTR_MAXREG_COUNT
	.align		4
.L_1140:
        /*002c*/ 	.byte	0x03, 0x1b
        /*002e*/ 	.short	0x00ff


	//----- nvinfo : EIATTR_NUM_BARRIERS
	.align		4
        /*0030*/ 	.byte	0x02, 0x4c
        /*0032*/ 	.byte	0x01
	.zero		1


	//----- nvinfo : EIATTR_MERCURY_ISA_VERSION
	.align		4
        /*0034*/ 	.byte	0x03, 0x5f
        /*0036*/ 	.short	0x0000


	//----- nvinfo : EIATTR_COOP_GROUP_MASK_REGIDS
	.align		4
        /*0038*/ 	.byte	0x04, 0x29
        /*003a*/ 	.short	(.L_1142 - .L_1141)


	//   ....[0]....
.L_1141:
        /*003c*/ 	.word	0xffffffff


	//   ....[1]....
        /*0040*/ 	.word	0xffffffff


	//   ....[2]....
        /*0044*/ 	.word	0xffffffff


	//   ....[3]....
        /*0048*/ 	.word	0xffffffff


	//   ....[4]....
        /*004c*/ 	.word	0xffffffff


	//   ....[5]....
        /*0050*/ 	.word	0xffffffff


	//   ....[6]....
        /*0054*/ 	.word	0xffffffff


	//   ....[7]....
        /*0058*/ 	.word	0xffffffff


	//   ....[8]....
        /*005c*/ 	.word	0xffffffff


	//   ....[9]....
        /*0060*/ 	.word	0xffffffff


	//   ....[10]....
        /*0064*/ 	.word	0xffffffff


	//   ....[11]....
        /*0068*/ 	.word	0xffffffff


	//   ....[12]....
        /*006c*/ 	.word	0xffffffff


	//   ....[13]....
        /*0070*/ 	.word	0xffffffff


	//   ....[14]....
        /*0074*/ 	.word	0xffffffff


	//   ....[15]....
        /*0078*/ 	.word	0xffffffff


	//----- nvinfo : EIATTR_COOP_GROUP_INSTR_OFFSETS
	.align		4
.L_1142:
        /*007c*/ 	.byte	0x04, 0x28
        /*007e*/ 	.short	(.L_1144 - .L_1143)


	//   ....[0]....
.L_1143:
        /*0080*/ 	.word	0x00004130


	//   ....[1]....
        /*0084*/ 	.word	0x00004160


	//   ....[2]....
        /*0088*/ 	.word	0x00004200


	//   ....[3]....
        /*008c*/ 	.word	0x00004210


	//   ....[4]....
        /*0090*/ 	.word	0x000072e0


	//   ....[5]....
        /*0094*/ 	.word	0x000072f0


	//   ....[6]....
        /*0098*/ 	.word	0x00007320


	//   ....[7]....
        /*009c*/ 	.word	0x00007330


	//   ....[8]....
        /*00a0*/ 	.word	0x0000a940


	//   ....[9]....
        /*00a4*/ 	.word	0x0000a990


	//   ....[10]....
        /*00a8*/ 	.word	0x0000a9b0


	//   ....[11]....
        /*00ac*/ 	.word	0x0000a9d0


	//   ....[12]....
        /*00b0*/ 	.word	0x0000c100


	//   ....[13]....
        /*00b4*/ 	.word	0x0000c140


	//   ....[14]....
        /*00b8*/ 	.word	0x0000c1b0


	//   ....[15]....
        /*00bc*/ 	.word	0x0000c1c0


	//----- nvinfo : EIATTR_EXIT_INSTR_OFFSETS
	.align		4
.L_1144:
        /*00c0*/ 	.byte	0x04, 0x1c
        /*00c2*/ 	.short	(.L_1146 - .L_1145)


	//   ....[0]....
.L_1145:
        /*00c4*/ 	.word	0x000002e0


	//   ....[1]....
        /*00c8*/ 	.word	0x00000b90


	//   ....[2]....
        /*00cc*/ 	.word	0x00000bc0


	//   ....[3]....
        /*00d0*/ 	.word	0x0000d8e0


	//   ....[4]....
        /*00d4*/ 	.word	0x0000d9b0


	//----- nvinfo : EIATTR_CTAIDZ_USED
	.align		4
.L_1146:
        /*00d8*/ 	.byte	0x01, 0x04
	.zero		2


	//----- nvinfo : EIATTR_CRS_STACK_SIZE
	.align		4
        /*00dc*/ 	.byte	0x04, 0x1e
        /*00de*/ 	.short	(.L_1148 - .L_1147)
.L_1147:
        /*00e0*/ 	.word	0x00000000
.L_1148:


//--------------------- .nv.info._ZN5flash24flash_fwd_splitkv_kernelI23Flash_fwd_kernel_traitsILi192ELi64ELi64ELi4ELb0ELb0EN7cutlass10bfloat16_tE19Flash_kernel_traitsILi192ELi64ELi64ELi4ES3_EELb0ELb1ELb0ELb0ELb1ELb1ELb0ELb0EEEvNS_16Flash_fwd_paramsE --------------------------
	.section	.nv.info._ZN5flash24flash_fwd_splitkv_kernelI23Flash_fwd_kernel_traitsILi192ELi64ELi64ELi4ELb0ELb0EN7cutlass10bfloat16_tE19Flash_kernel_traitsILi192ELi64ELi64ELi4ES3_EELb0ELb1ELb0ELb0ELb1ELb1ELb0ELb0EEEvNS_16Flash_fwd_paramsE,"",@"SHT_CUDA_INFO"
	.sectionflags	@""
	.align	4


	//----- nvinfo : EIATTR_CUDA_API_VERSION
	.align		4
        /*0000*/ 	.byte	0x04, 0x37
        /*0002*/ 	.short	(.L_1150 - .L_1149)
.L_1149:
        /*0004*/ 	.word	0x00000082


	//----- nvinfo : EIATTR_SW2861232_WAR
	.align		4
.L_1150:
        /*0008*/ 	.byte	0x01, 0x35
	.zero		2


	//----- nvinfo : EIATTR_PARAM_CBANK
	.align		4
        /*000c*/ 	.byte	0x04, 0x0a
        /*000e*/ 	.short	(.L_1152 - .L_1151)
	.align		4
.L_1151:
        /*0010*/ 	.word	index@(.nv.constant0._ZN5flash24flash_fwd_splitkv_kernelI23Flash_fwd_kernel_traitsILi192ELi64ELi64ELi4ELb0ELb0EN7cutlass10bfloat16_tE19Flash_kernel_traitsILi192ELi64ELi64ELi4ES3_EELb0ELb1ELb0ELb0ELb1ELb1ELb0ELb0EEEvNS_16Flash_fwd_paramsE)
        /*0014*/ 	.short	0x0160
        /*0016*/ 	.short	0x01d0


	//----- nvinfo : EIATTR_CBANK_PARAM_SIZE
	.align		4
.L_1152:
        /*0018*/ 	.byte	0x03, 0x19
        /*001a*/ 	.short	0x01d0


	//----- nvinfo : EIATTR_KPARAM_INFO
	.align		4
        /*001c*/ 	.byte	0x04, 0x17
        /*001e*/ 	.short	(.L_1154 - .L_1153)
.L_1153:
        /*0020*/ 	.word	0x00000000
        /*0024*/ 	.short	0x0000
        /*0026*/ 	.short	0x0000
        /*0028*/ 	.byte	0x00, 0xf0, 0x41, 0x07


	//----- nvinfo : EIATTR_MAXREG_COUNT
	.align		4
.L_1154:
        /*002c*/ 	.byte	0x03, 0x1b
        /*002e*/ 	.short	0x00ff


	//----- nvinfo : EIATTR_NUM_BARRIERS
	.align		4
        /*0030*/ 	.byte	0x02, 0x4c
        /*0032*/ 	.byte	0x01
	.zero		1


	//----- nvinfo : EIATTR_MERCURY_ISA_VERSION
	.align		4
        /*0034*/ 	.byte	0x03, 0x5f
        /*0036*/ 	.short	0x0000


	//----- nvinfo : EIATTR_COOP_GROUP_MASK_REGIDS
	.align		4
        /*0038*/ 	.byte	0x04, 0x29
        /*003a*/ 	.short	(.L_1156 - .L_1155)


	//   ....[0]....
.L_1155:
        /*003c*/ 	.word	0xffffffff


	//   ....[1]....
        /*0040*/ 	.word	0xffffffff


	//   ....[2]....
        /*0044*/ 	.word	0xffffffff


	//   ....[3]....
        /*0048*/ 	.word	0xffffffff


	//   ....[4]....
        /*004c*/ 	.word	0xffffffff


	//   ....[5]....
        /*0050*/ 	.word	0xffffffff


	//   ....[6]....
        /*0054*/ 	.word	0xffffffff


	//   ....[7]....
        /*0058*/ 	.word	0xffffffff


	//   ....[8]....
        /*005c*/ 	.word	0xffffffff


	//   ....[9]....
        /*0060*/ 	.word	0xffffffff


	//   ....[10]....
        /*0064*/ 	.word	0xffffffff


	//   ....[11]....
        /*0068*/ 	.word	0xffffffff


	//   ....[12]....
        /*006c*/ 	.word	0xffffffff


	//   ....[13]....
        /*0070*/ 	.word	0xffffffff


	//   ....[14]....
        /*0074*/ 	.word	0xffffffff


	//   ....[15]....
        /*0078*/ 	.word	0xffffffff


	//----- nvinfo : EIATTR_COOP_GROUP_INSTR_OFFSETS
	.align		4
.L_1156:
        /*007c*/ 	.byte	0x04, 0x28
        /*007e*/ 	.short	(.L_1158 - .L_1157)


	//   ....[0]....
.L_1157:
        /*0080*/ 	.word	0x00004530


	//   ....[1]....
        /*0084*/ 	.word	0x00004560


	//   ....[2]....
        /*0088*/ 	.word	0x00004600


	//   ....[3]....
        /*008c*/ 	.word	0x00004610


	//   ....[4]....
        /*0090*/ 	.word	0x00007af0


	//   ....[5]....
        /*0094*/ 	.word	0x00007b00


	//   ....[6]....
        /*0098*/ 	.word	0x00007b30


	//   ....[7]....
        /*009c*/ 	.word	0x00007b40


	//   ....[8]....
        /*00a0*/ 	.word	0x0000b570


	//   ....[9]....
        /*00a4*/ 	.word	0x0000b580


	//   ....[10]....
        /*00a8*/ 	.word	0x0000b5a0


	//   ....[11]....
        /*00ac*/ 	.word	0x0000b5c0


	//   ....[12]....
        /*00b0*/ 	.word	0x0000ccf0


	//   ....[13]....
        /*00b4*/ 	.word	0x0000cd30


	//   ....[14]....
        /*00b8*/ 	.word	0x0000cda0


	//   ....[15]....
        /*00bc*/ 	.word	0x0000cdb0


	//----- nvinfo : EIATTR_EXIT_INSTR_OFFSETS
	.align		4
.L_1158:
        /*00c0*/ 	.byte	0x04, 0x1c
        /*00c2*/ 	.short	(.L_1160 - .L_1159)


	//   ....[0]....
.L_1159:
        /*00c4*/ 	.word	0x000002e0


	//   ....[1]....
        /*00c8*/ 	.word	0x00000b90


	//   ....[2]....
        /*00cc*/ 	.word	0x00000bc0


	//   ....[3]....
        /*00d0*/ 	.word	0x0000e4d0


	//   ....[4]....
        /*00d4*/ 	.word	0x0000e5a0


	//----- nvinfo : EIATTR_CTAIDZ_USED
	.align		4
.L_1160:
        /*00d8*/ 	.byte	0x01, 0x04
	.zero		2


	//----- nvinfo : EIATTR_CRS_STACK_SIZE
	.align		4
        /*00dc*/ 	.byte	0x04, 0x1e
        /*00de*/ 	.short	(.L_1162 - .L_1161)
.L_1161:
        /*00e0*/ 	.word	0x00000000
.L_1162:


//--------------------- .nv.info._ZN5flash24flash_fwd_splitkv_kernelI23Flash_fwd_kernel_traitsILi192ELi64ELi64ELi4ELb0ELb0EN7cutlass10bfloat16_tE19Flash_kernel_traitsILi192ELi64ELi64ELi4ES3_EELb0ELb1ELb1ELb0ELb0ELb0ELb0ELb0EEEvNS_16Flash_fwd_paramsE --------------------------
	.section	.nv.info._ZN5flash24flash_fwd_splitkv_kernelI23Flash_fwd_kernel_traitsILi192ELi64ELi64ELi4ELb0ELb0EN7cutlass10bfloat16_tE19Flash_kernel_traitsILi192ELi64ELi64ELi4ES3_EELb0ELb1ELb1ELb0ELb0ELb0ELb0ELb0EEEvNS_16Flash_fwd_paramsE,"",@"SHT_CUDA_INFO"
	.sectionflags	@""
	.align	4


	//----- nvinfo : EIATTR_CUDA_API_VERSION
	.align		4
        /*0000*/ 	.byte	0x04, 0x37
        /*0002*/ 	.short	(.L_1164 - .L_1163)
.L_1163:
        /*0004*/ 	.word	0x00000082


	//----- nvinfo : EIATTR_SW2861232_WAR
	.align		4
.L_1164:
        /*0008*/ 	.byte	0x01, 0x35
	.zero		2


	//----- nvinfo : EIATTR_PARAM_CBANK
	.align		4
        /*000c*/ 	.byte	0x04, 0x0a
        /*000e*/ 	.short	(.L_1166 - .L_1165)
	.align		4
.L_1165:
        /*0010*/ 	.word	index@(.nv.constant0._ZN5flash24flash_fwd_splitkv_kernelI23Flash_fwd_kernel_traitsILi192ELi64ELi64ELi4ELb0ELb0EN7cutlass10bfloat16_tE19Flash_kernel_traitsILi192ELi64ELi64ELi4ES3_EELb0ELb1ELb1ELb0ELb0ELb0ELb0ELb0EEEvNS_16Flash_fwd_paramsE)
        /*0014*/ 	.short	0x0160
        /*0016*/ 	.short	0x01d0


	//----- nvinfo : EIATTR_CBANK_PARAM_SIZE
	.align		4
.L_1166:
        /*0018*/ 	.byte	0x03, 0x19
        /*001a*/ 	.short	0x01d0


	//----- nvinfo : EIATTR_KPARAM_INFO
	.align		4
        /*001c*/ 	.byte	0x04, 0x17
        /*001e*/ 	.short	(.L_1168 - .L_1167)
.L_1167:
        /*0020*/ 	.word	0x00000000
        /*0024*/ 	.short	0x0000
        /*0026*/ 	.short	0x0000
        /*0028*/ 	.byte	0x00, 0xf0, 0x41, 0x07


	//----- nvinfo : EIATTR_MAXREG_COUNT
	.align		4
.L_1168:
        /*002c*/ 	.byte	0x03, 0x1b
        /*002e*/ 	.short	0x00ff


	//----- nvinfo : EIATTR_NUM_BARRIERS
	.align		4
        /*0030*/ 	.byte	0x02, 0x4c
        /*0032*/ 	.byte	0x01
	.zero		1


	//----- nvinfo : EIATTR_MERCURY_ISA_VERSION
	.align		4
        /*0034*/ 	.byte	0x03, 0x5f
        /*0036*/ 	.short	0x0000


	//----- nvinfo : EIATTR_COOP_GROUP_MASK_REGIDS
	.align		4
        /*0038*/ 	.byte	0x04, 0x29
        /*003a*/ 	.short	(.L_1170 - .L_1169)


	//   ....[0]....
.L_1169:
        /*003c*/ 	.word	0xffffffff


	//   ....[1]....
        /*0040*/ 	.word	0xffffffff


	//   ....[2]....
        /*0044*/ 	.word	0xffffffff


	//   ....[3]....
        /*0048*/ 	.word	0xffffffff


	//   ....[4]....
        /*004c*/ 	.word	0xffffffff


	//   ....[5]....
        /*0050*/ 	.word	0xffffffff


	//   ....[6]....
        /*0054*/ 	.word	0xffffffff


	//   ....[7]....
        /*0058*/ 	.word	0xffffffff


	//   ....[8]....
        /*005c*/ 	.word	0xffffffff


	//   ....[9]....
        /*0060*/ 	.word	0xffffffff


	//   ....[10]....
        /*0064*/ 	.word	0xffffffff


	//   ....[11]....
        /*0068*/ 	.word	0xffffffff


	//   ....[12]....
        /*006c*/ 	.word	0xffffffff


	//   ....[13]....
        /*0070*/ 	.word	0xffffffff


	//   ....[14]....
        /*0074*/ 	.word	0xffffffff


	//   ....[15]....
        /*0078*/ 	.word	0xffffffff


	//----- nvinfo : EIATTR_COOP_GROUP_INSTR_OFFSETS
	.align		4
.L_1170:
        /*007c*/ 	.byte	0x04, 0x28
        /*007e*/ 	.short	(.L_1172 - .L_1171)


	//   ....[0]....
.L_1171:
        /*0080*/ 	.word	0x000069b0


	//   ....[1]....
        /*0084*/ 	.word	0x000069e0


	//   ....[2]....
        /*0088*/ 	.word	0x00006a00


	//   ....[3]....
        /*008c*/ 	.word	0x00006a20


	//   ....[4]....
        /*0090*/ 	.word	0x0000aef0


	//   ....[5]....
        /*0094*/ 	.word	0x0000af00


	//   ....[6]....
        /*0098*/ 	.word	0x0000af30


	//   ....[7]....
        /*009c*/ 	.word	0x0000af40


	//   ....[8]....
        /*00a0*/ 	.word	0x0000f8f0


	//   ....[9]....
        /*00a4*/ 	.word	0x0000f910


	//   ....[10]....
        /*00a8*/ 	.word	0x0000f930


	//   ....[11]....
        /*00ac*/ 	.word	0x0000f950


	//   ....[12]....
        /*00b0*/ 	.word	0x00011080


	//   ....[13]....
        /*00b4*/ 	.word	0x000110c0


	//   ....[14]....
        /*00b8*/ 	.word	0x000110f0


	//   ....[15]....
        /*00bc*/ 	.word	0x00011100


	//----- nvinfo : EIATTR_EXIT_INSTR_OFFSETS
	.align		4
.L_1172:
        /*00c0*/ 	.byte	0x04, 0x1c
        /*00c2*/ 	.short	(.L_1174 - .L_1173)


	//   ....[0]....
.L_1173:
        /*00c4*/ 	.word	0x000004c0


	//   ....[1]....
        /*00c8*/ 	.word	0x00000f50


	//   ....[2]....
        /*00cc*/ 	.word	0x00000f80


	//   ....[3]....
        /*00d0*/ 	.word	0x000129c0


	//   ....[4]....
        /*00d4*/ 	.word	0x00012ab0


	//   ....[5]....
        /*00d8*/ 	.word	0x00012ad0


	//----- nvinfo : EIATTR_CTAIDZ_USED
	.align		4
.L_1174:
        /*00dc*/ 	.byte	0x01, 0x04
	.zero		2


	//----- nvinfo : EIATTR_CRS_STACK_SIZE
	.align		4
        /*00e0*/ 	.byte	0x04, 0x1e
        /*00e2*/ 	.short	(.L_1176 - .L_1175)
.L_1175:
        /*00e4*/ 	.word	0x00000000
.L_1176:


//--------------------- .nv.info._ZN5flash24flash_fwd_splitkv_kernelI23Flash_fwd_kernel_traitsILi192ELi64ELi64ELi4ELb0ELb0EN7cutlass10bfloat16_tE19Flash_kernel_traitsILi192ELi64ELi64ELi4ES3_EELb0ELb1ELb1ELb0ELb0ELb1ELb0ELb0EEEvNS_16Flash_fwd_paramsE --------------------------
	.section	.nv.info._ZN5flash24flash_fwd_splitkv_kernelI23Flash_fwd_kernel_traitsILi192ELi64ELi64ELi4ELb0ELb0EN7cutlass10bfloat16_tE19Flash_kernel_traitsILi192ELi64ELi64ELi4ES3_EELb0ELb1ELb1ELb0ELb0ELb1ELb0ELb0EEEvNS_16Flash_fwd_paramsE,"",@"SHT_CUDA_INFO"
	.sectionflags	@""
	.align	4


	//----- nvinfo : EIATTR_CUDA_API_VERSION
	.align		4
        /*0000*/ 	.byte	0x04, 0x37
        /*0002*/ 	.short	(.L_1178 - .L_1177)
.L_1177:
        /*0004*/ 	.word	0x00000082


	//----- nvinfo : EIATTR_SW2861232_WAR
	.align		4
.L_1178:
        /*0008*/ 	.byte	0x01, 0x35
	.zero		2


	//----- nvinfo : EIATTR_PARAM_CBANK
	.align		4
        /*000c*/ 	.byte	0x04, 0x0a
        /*000e*/ 	.short	(.L_1180 - .L_1179)
	.align		4
.L_1179:
        /*0010*/ 	.word	index@(.nv.constant0._ZN5flash24flash_fwd_splitkv_kernelI23Flash_fwd_kernel_traitsILi192ELi64ELi64ELi4ELb0ELb0EN7cutlass10bfloat16_tE19Flash_kernel_traitsILi192ELi64ELi64ELi4ES3_EELb0ELb1ELb1ELb0ELb0ELb1ELb0ELb0EEEvNS_16Flash_fwd_paramsE)
        /*0014*/ 	.short	0x0160
        /*0016*/ 	.short	0x01d0


	//----- nvinfo : EIATTR_CBANK_PARAM_SIZE
	.align		4
.L_1180:
        /*0018*/ 	.byte	0x03, 0x19
        /*001a*/ 	.short	0x01d0


	//----- nvinfo : EIATTR_KPARAM_INFO
	.align		4
        /*001c*/ 	.byte	0x04, 0x17
        /*001e*/ 	.short	(.L_1182 - .L_1181)
.L_1181:
        /*0020*/ 	.word	0x00000000
        /*0024*/ 	.short	0x0000
        /*0026*/ 	.short	0x0000
        /*0028*/ 	.byte	0x00, 0xf0, 0x41, 0x07


	//----- nvinfo : EIATTR_MAXREG_COUNT
	.align		4
.L_1182:
        /*002c*/ 	.byte	0x03, 0x1b
        /*002e*/ 	.short	0x00ff


	//----- nvinfo : EIATTR_NUM_BARRIERS
	.align		4
        /*0030*/ 	.byte	0x02, 0x4c
        /*0032*/ 	.byte	0x01
	.zero		1


	//----- nvinfo : EIATTR_MERCURY_ISA_VERSION
	.align		4
        /*0034*/ 	.byte	0x03, 0x5f
        /*0036*/ 	.short	0x0000


	//----- nvinfo : EIATTR_COOP_GROUP_MASK_REGIDS
	.align		4
        /*0038*/ 	.byte	0x04, 0x29
        /*003a*/ 	.short	(.L_1184 - .L_1183)


	//   ....[0]....
.L_1183:
        /*003c*/ 	.word	0xffffffff


	//   ....[1]....
        /*0040*/ 	.word	0xffffffff


	//   ....[2]....
        /*0044*/ 	.word	0xffffffff


	//   ....[3]....
        /*0048*/ 	.word	0xffffffff


	//   ....[4]....
        /*004c*/ 	.word	0xffffffff


	//   ....[5]....
        /*0050*/ 	.word	0xffffffff


	//   ....[6]....
        /*0054*/ 	.word	0xffffffff


	//   ....[7]....
        /*0058*/ 	.word	0xffffffff


	//   ....[8]....
        /*005c*/ 	.word	0xffffffff


	//   ....[9]....
        /*0060*/ 	.word	0xffffffff


	//   ....[10]....
        /*0064*/ 	.word	0xffffffff


	//   ....[11]....
        /*0068*/ 	.word	0xffffffff


	//   ....[12]....
        /*006c*/ 	.word	0xffffffff


	//   ....[13]....
        /*0070*/ 	.word	0xffffffff


	//   ....[14]....
        /*0074*/ 	.word	0xffffffff


	//   ....[15]....
        /*0078*/ 	.word	0xffffffff


	//----- nvinfo : EIATTR_COOP_GROUP_INSTR_OFFSETS
	.align		4
.L_1184:
        /*007c*/ 	.byte	0x04, 0x28
        /*007e*/ 	.short	(.L_1186 - .L_1185)


	//   ....[0]....
.L_1185:
        /*0080*/ 	.word	0x00006dd0


	//   ....[1]....
        /*0084*/ 	.word	0x00006df0


	//   ....[2]....
        /*0088*/ 	.word	0x00006e10


	//   ....[3]....
        /*008c*/ 	.word	0x00006e30


	//   ....[4]....
        /*0090*/ 	.word	0x0000b760


	//   ....[5]....
        /*0094*/ 	.word	0x0000b770


	//   ....[6]....
        /*0098*/ 	.word	0x0000b7a0


	//   ....[7]....
        /*009c*/ 	.word	0x0000b7b0


	//   ....[8]....
        /*00a0*/ 	.word	0x00010580


	//   ....[9]....
        /*00a4*/ 	.word	0x000105a0


	//   ....[10]....
        /*00a8*/ 	.word	0x000105c0


	//   ....[11]....
        /*00ac*/ 	.word	0x000105e0


	//   ....[12]....
        /*00b0*/ 	.word	0x00011d10


	//   ....[13]....
        /*00b4*/ 	.word	0x00011d50


	//   ....[14]....
        /*00b8*/ 	.word	0x00011d80


	//   ....[15]....
        /*00bc*/ 	.word	0x00011d90


	//----- nvinfo : EIATTR_EXIT_INSTR_OFFSETS
	.align		4
.L_1186:
        /*00c0*/ 	.byte	0x04, 0x1c
        /*00c2*/ 	.short	(.L_1188 - .L_1187)


	//   ....[0]....
.L_1187:
        /*00c4*/ 	.word	0x000004c0


	//   ....[1]....
        /*00c8*/ 	.word	0x00000f50


	//   ....[2]....
        /*00cc*/ 	.word	0x00000f80


	//   ....[3]....
        /*00d0*/ 	.word	0x00013650


	//   ....[4]....
        /*00d4*/ 	.word	0x00013740


	//   ....[5]....
        /*00d8*/ 	.word	0x00013760


	//----- nvinfo : EIATTR_CTAIDZ_USED
	.align		4
.L_1188:
        /*00dc*/ 	.byte	0x01, 0x04
	.zero		2


	//----- nvinfo : EIATTR_CRS_STACK_SIZE
	.align		4
        /*00e0*/ 	.byte	0x04, 0x1e
        /*00e2*/ 	.short	(.L_1190 - .L_1189)
.L_1189:
        /*00e4*/ 	.word	0x00000000
.L_1190:


//--------------------- .nv.info._ZN5flash24flash_fwd_splitkv_kernelI23Flash_fwd_kernel_traitsILi192ELi64ELi64ELi4ELb0ELb0EN7cutlass10bfloat16_tE19Flash_kernel_traitsILi192ELi64ELi64ELi4ES3_EELb0ELb1ELb0ELb0ELb1ELb0ELb0ELb1EEEvNS_16Flash_fwd_paramsE --------------------------
	.section	.nv.info._ZN5flash24flash_fwd_splitkv_kernelI23Flash_fwd_kernel_traitsILi192ELi64ELi64ELi4ELb0ELb0EN7cutlass10bfloat16_tE19Flash_kernel_traitsILi192ELi64ELi64ELi4ES3_EELb0ELb1ELb0ELb0ELb1ELb0ELb0ELb1EEEvNS_16Flash_fwd_paramsE,"",@"SHT_CUDA_INFO"
	.sectionflags	@""
	.align	4


	//----- nvinfo : EIATTR_CUDA_API_VERSION
	.align		4
        /*0000*/ 	.byte	0x04, 0x37
        /*0002*/ 	.short	(.L_1192 - .L_1191)
.L_1191:
        /*0004*/ 	.word	0x00000082


	//----- nvinfo : EIATTR_SW2861232_WAR
	.align		4
.L_1192:
        /*0008*/ 	.byte	0x01, 0x35
	.zero		2


	//----- nvinfo : EIATTR_PARAM_CBANK
	.align		4
        /*000c*/ 	.byte	0x04, 0x0a
        /*000e*/ 	.short	(.L_1194 - .L_1193)
	.align		4
.L_1193:
        /*0010*/ 	.word	index@(.nv.constant0._ZN5flash24flash_fwd_splitkv_kernelI23Flash_fwd_kernel_traitsILi192ELi64ELi64ELi4ELb0ELb0EN7cutlass10bfloat16_tE19Flash_kernel_traitsILi192ELi64ELi64ELi4ES3_EELb0ELb1ELb0ELb0ELb1ELb0ELb0ELb1EEEvNS_16Flash_fwd_paramsE)
        /*0014*/ 	.short	0x0160
        /*0016*/ 	.short	0x01d0


	//----- nvinfo : EIATTR_CBANK_PARAM_SIZE
	.align		4
.L_1194:
        /*0018*/ 	.byte	0x03, 0x19
        /*001a*/ 	.short	0x01d0


	//----- nvinfo : EIATTR_KPARAM_INFO
	.align		4
        /*001c*/ 	.byte	0x04, 0x17
        /*001e*/ 	.short	(.L_1196 - .L_1195)
.L_1195:
        /*0020*/ 	.word	0x00000000
        /*0024*/ 	.short	0x0000
        /*0026*/ 	.short	0x0000
        /*0028*/ 	.byte	0x00, 0xf0, 0x41, 0x07


	//----- nvinfo : EIATTR_MAXREG_COUNT
	.align		4
.L_1196:
        /*002c*/ 	.byte	0x03, 0x1b
        /*002e*/ 	.short	0x00ff


	//----- nvinfo : EIATTR_NUM_BARRIERS
	.align		4
        /*0030*/ 	.byte	0x02, 0x4c
        /*0032*/ 	.byte	0x01
	.zero		1


	//----- nvinfo : EIATTR_MERCURY_ISA_VERSION
	.align		4
        /*0034*/ 	.byte	0x03, 0x5f
        /*0036*/ 	.short	0x0000


	//----- nvinfo : EIATTR_COOP_GROUP_MASK_REGIDS
	.align		4
        /*0038*/ 	.byte	0x04, 0x29
        /*003a*/ 	.short	(.L_1198 - .L_1197)


	//   ....[0]....
.L_1197:
        /*003c*/ 	.word	0xffffffff


	//   ....[1]....
        /*0040*/ 	.word	0xffffffff


	//   ....[2]....
        /*0044*/ 	.word	0xffffffff


	//   ....[3]....
        /*0048*/ 	.word	0xffffffff


	//   ....[4]....
        /*004c*/ 	.word	0xffffffff


	//   ....[5]....
        /*0050*/ 	.word	0xffffffff


	//   ....[6]....
        /*0054*/ 	.word	0xffffffff


	//   ....[7]....
        /*0058*/ 	.word	0xffffffff


	//   ....[8]....
        /*005c*/ 	.word	0xffffffff


	//   ....[9]....
        /*0060*/ 	.word	0xffffffff


	//   ....[10]....
        /*0064*/ 	.word	0xffffffff


	//   ....[11]....
        /*0068*/ 	.word	0xffffffff


	//   ....[12]....
        /*006c*/ 	.word	0xffffffff


	//   ....[13]....
        /*0070*/ 	.word	0xffffffff


	//   ....[14]....
        /*0074*/ 	.word	0xffffffff


	//   ....[15]....
        /*0078*/ 	.word	0xffffffff


	//   ....[16]....
        /*007c*/ 	.word	0xffffffff


	//   ....[17]....
        /*0080*/ 	.word	0xffffffff


	//   ....[18]....
        /*0084*/ 	.word	0xffffffff


	//   ....[19]....
        /*0088*/ 	.word	0xffffffff


	//----- nvinfo : EIATTR_COOP_GROUP_INSTR_OFFSETS
	.align		4
.L_1198:
        /*008c*/ 	.byte	0x04, 0x28
        /*008e*/ 	.short	(.L_1200 - .L_1199)


	//   ....[0]....
.L_1199:
        /*0090*/ 	.word	0x000135e0


	//   ....[1]....
        /*0094*/ 	.word	0x00013620


	//   ....[2]....
        /*0098*/ 	.word	0x00013640


	//   ....[3]....
        /*009c*/ 	.word	0x00013660


	//   ....[4]....
        /*00a0*/ 	.word	0x000165d0


	//   ....[5]....
        /*00a4*/ 	.word	0x00016620


	//   ....[6]....
        /*00a8*/ 	.word	0x00016640


	//   ....[7]....
        /*00ac*/ 	.word	0x00016660


	//   ....[8]....
        /*00b0*/ 	.word	0x00019dd0


	//   ....[9]....
        /*00b4*/ 	.word	0x00019e70


	//   ....[10]....
        /*00b8*/ 	.word	0x00019e90


	//   ....[11]....
        /*00bc*/ 	.word	0x00019eb0


	//   ....[12]....
        /*00c0*/ 	.word	0x0001b680


	//   ....[13]....
        /*00c4*/ 	.word	0x0001b6b0


	//   ....[14]....
        /*00c8*/ 	.word	0x0001b6c0


	//   ....[15]....
        /*00cc*/ 	.word	0x0001b6f0


	//   ....[16]....
        /*00d0*/ 	.word	0x0001d120


	//   ....[17]....
        /*00d4*/ 	.word	0x0001d160


	//   ....[18]....
        /*00d8*/ 	.word	0x0001d1b0


	//   ....[19]....
        /*00dc*/ 	.word	0x0001d200


	//----- nvinfo : EIATTR_EXIT_INSTR_OFFSETS
	.align		4
.L_1200:
        /*00e0*/ 	.byte	0x04, 0x1c
        /*00e2*/ 	.short	(.L_1202 - .L_1201)


	//   ....[0]....
.L_1201:
        /*00e4*/ 	.word	0x000000b0


	//----- nvinfo : EIATTR_CTAIDZ_USED
	.align		4
.L_1202:
        /*00e8*/ 	.byte	0x01, 0x04
	.zero		2


	//----- nvinfo : EIATTR_CRS_STACK_SIZE
	.align		4
        /*00ec*/ 	.byte	0x04, 0x1e
        /*00ee*/ 	.short	(.L_1204 - .L_1203)
.L_1203:
        /*00f0*/ 	.word	0x00000000
.L_1204:


//--------------------- .nv.info._ZN5flash24flash_fwd_splitkv_kernelI23Flash_fwd_kernel_traitsILi192ELi64ELi64ELi4ELb0ELb0EN7cutlass10bfloat16_tE19Flash_kernel_traitsILi192ELi64ELi64ELi4ES3_EELb0ELb1ELb0ELb0ELb1ELb1ELb0ELb1EEEvNS_16Flash_fwd_paramsE --------------------------
	.section	.nv.info._ZN5flash24flash_fwd_splitkv_kernelI23Flash_fwd_kernel_traitsILi192ELi64ELi64ELi4ELb0ELb0EN7cutlass10bfloat16_tE19Flash_kernel_traitsILi192ELi64ELi64ELi4ES3_EELb0ELb1ELb0ELb0ELb1ELb1ELb0ELb1EEEvNS_16Flash_fwd_paramsE,"",@"SHT_CUDA_INFO"
	.sectionflags	@""
	.align	4


	//----- nvinfo : EIATTR_CUDA_API_VERSION
	.align		4
        /*0000*/ 	.byte	0x04, 0x37
        /*0002*/ 	.short	(.L_1206 - .L_1205)
.L_1205:
        /*0004*/ 	.word	0x00000082


	//----- nvinfo : EIATTR_SW2861232_WAR
	.align		4
.L_1206:
        /*0008*/ 	.byte	0x01, 0x35
	.zero		2


	//----- nvinfo : EIATTR_PARAM_CBANK
	.align		4
        /*000c*/ 	.byte	0x04, 0x0a
        /*000e*/ 	.short	(.L_1208 - .L_1207)
	.align		4
.L_1207:
        /*0010*/ 	.word	index@(.nv.constant0._ZN5flash24flash_fwd_splitkv_kernelI23Flash_fwd_kernel_traitsILi192ELi64ELi64ELi4ELb0ELb0EN7cutlass10bfloat16_tE19Flash_kernel_traitsILi192ELi64ELi64ELi4ES3_EELb0ELb1ELb0ELb0ELb1ELb1ELb0ELb1EEEvNS_16Flash_fwd_paramsE)
        /*0014*/ 	.short	0x0160
        /*0016*/ 	.short	0x01d0


	//----- nvinfo : EIATTR_CBANK_PARAM_SIZE
	.align		4
.L_1208:
        /*0018*/ 	.byte	0x03, 0x19
        /*001a*/ 	.short	0x01d0


	//----- nvinfo : EIATTR_KPARAM_INFO
	.align		4
        /*001c*/ 	.byte	0x04, 0x17
        /*001e*/ 	.short	(.L_1210 - .L_1209)
.L_1209:
        /*0020*/ 	.word	0x00000000
        /*0024*/ 	.short	0x0000
        /*0026*/ 	.short	0x0000
        /*0028*/ 	.byte	0x00, 0xf0, 0x41, 0x07


	//----- nvinfo : EIATTR_MAXREG_COUNT
	.align		4
.L_1210:
        /*002c*/ 	.byte	0x03, 0x1b
        /*002e*/ 	.short	0x00ff


	//----- nvinfo : EIATTR_NUM_BARRIERS
	.align		4
        /*0030*/ 	.byte	0x02, 0x4c
        /*0032*/ 	.byte	0x01
	.zero		1


	//----- nvinfo : EIATTR_MERCURY_ISA_VERSION
	.align		4
        /*0034*/ 	.byte	0x03, 0x5f
        /*0036*/ 	.short	0x0000


	//----- nvinfo : EIATTR_COOP_GROUP_MASK_REGIDS
	.align		4
        /*0038*/ 	.byte	0x04, 0x29
        /*003a*/ 	.short	(.L_1212 - .L_1211)


	//   ....[0]....
.L_1211:
        /*003c*/ 	.word	0xffffffff


	//   ....[1]....
        /*0040*/ 	.word	0xffffffff


	//   ....[2]....
        /*0044*/ 	.word	0xffffffff


	//   ....[3]....
        /*0048*/ 	.word	0xffffffff


	//   ....[4]....
        /*004c*/ 	.word	0xffffffff


	//   ....[5]....
        /*0050*/ 	.word	0xffffffff


	//   ....[6]....
        /*0054*/ 	.word	0xffffffff


	//   ....[7]....
        /*0058*/ 	.word	0xffffffff


	//   ....[8]....
        /*005c*/ 	.word	0xffffffff


	//   ....[9]....
        /*0060*/ 	.word	0xffffffff


	//   ....[10]....
        /*0064*/ 	.word	0xffffffff


	//   ....[11]....
        /*0068*/ 	.word	0xffffffff


	//   ....[12]....
        /*006c*/ 	.word	0xffffffff


	//   ....[13]....
        /*0070*/ 	.word	0xffffffff


	//   ....[14]....
        /*0074*/ 	.word	0xffffffff


	//   ....[15]....
        /*0078*/ 	.word	0xffffffff


	//   ....[16]....
        /*007c*/ 	.word	0xffffffff


	//   ....[17]....
        /*0080*/ 	.word	0xffffffff


	//   ....[18]....
        /*0084*/ 	.word	0xffffffff


	//   ....[19]....
        /*0088*/ 	.word	0xffffffff


	//----- nvinfo : EIATTR_COOP_GROUP_INSTR_OFFSETS
	.align		4
.L_1212:
        /*008c*/ 	.byte	0x04, 0x28
        /*008e*/ 	.short	(.L_1214 - .L_1213)


	//   ....[0]....
.L_1213:
        /*0090*/ 	.word	0x000139b0


	//   ....[1]....
        /*0094*/ 	.word	0x00013a10


	//   ....[2]....
        /*0098*/ 	.word	0x00013a30


	//   ....[3]....
        /*009c*/ 	.word	0x00013a50


	//   ....[4]....
        /*00a0*/ 	.word	0x00016df0


	//   ....[5]....
        /*00a4*/ 	.word	0x00016e40


	//   ....[6]....
        /*00a8*/ 	.word	0x00016e60


	//   ....[7]....
        /*00ac*/ 	.word	0x00016e80


	//   ....[8]....
        /*00b0*/ 	.word	0x0001aa50


	//   ....[9]....
        /*00b4*/ 	.word	0x0001aa70


	//   ....[10]....
        /*00b8*/ 	.word	0x0001aaa0


	//   ....[11]....
        /*00bc*/ 	.word	0x0001aac0


	//   ....[12]....
        /*00c0*/ 	.word	0x0001c280


	//   ....[13]....
        /*00c4*/ 	.word	0x0001c2b0


	//   ....[14]....
        /*00c8*/ 	.word	0x0001c2c0


	//   ....[15]....
        /*00cc*/ 	.word	0x0001c2f0


	//   ....[16]....
        /*00d0*/ 	.word	0x0001dd20


	//   ....[17]....
        /*00d4*/ 	.word	0x0001dd60


	//   ....[18]....
        /*00d8*/ 	.word	0x0001ddb0


	//   ....[19]....
        /*00dc*/ 	.word	0x0001de00


	//----- nvinfo : EIATTR_EXIT_INSTR_OFFSETS
	.align		4
.L_1214:
        /*00e0*/ 	.byte	0x04, 0x1c
        /*00e2*/ 	.short	(.L_1216 - .L_1215)


	//   ....[0]....
.L_1215:
        /*00e4*/ 	.word	0x000000b0


	//----- nvinfo : EIATTR_CTAIDZ_USED
	.align		4
.L_1216:
        /*00e8*/ 	.byte	0x01, 0x04
	.zero		2


	//----- nvinfo : EIATTR_CRS_STACK_SIZE
	.align		4
        /*00ec*/ 	.byte	0x04, 0x1e
        /*00ee*/ 	.short	(.L_1218 - .L_1217)
.L_1217:
        /*00f0*/ 	.word	0x00000000
.L_1218:


//--------------------- .nv.info._ZN5flash24flash_fwd_splitkv_kernelI23Flash_fwd_kernel_traitsILi192ELi64ELi64ELi4ELb0ELb0EN7cutlass10bfloat16_tE19Flash_kernel_traitsILi192ELi64ELi64ELi4ES3_EELb0ELb1ELb1ELb0ELb0ELb0ELb0ELb1EEEvNS_16Flash_fwd_paramsE --------------------------
	.section	.nv.info._ZN5flash24flash_fwd_splitkv_kernelI23Flash_fwd_kernel_traitsILi192ELi64ELi64ELi4ELb0ELb0EN7cutlass10bfloat16_tE19Flash_kernel_traitsILi192ELi64ELi64ELi4ES3_EELb0ELb1ELb1ELb0ELb0ELb0ELb0ELb1EEEvNS_16Flash_fwd_paramsE,"",@"SHT_CUDA_INFO"
	.sectionflags	@""
	.align	4


	//----- nvinfo : EIATTR_CUDA_API_VERSION
	.align		4
        /*0000*/ 	.byte	0x04, 0x37
        /*0002*/ 	.short	(.L_1220 - .L_1219)
.L_1219:
        /*0004*/ 	.word	0x00000082


	//----- nvinfo : EIATTR_SW2861232_WAR
	.align		4
.L_1220:
        /*0008*/ 	.byte	0x01, 0x35
	.zero		2


	//----- nvinfo : EIATTR_PARAM_CBANK
	.align		4
        /*000c*/ 	.byte	0x04, 0x0a
        /*000e*/ 	.short	(.L_1222 - .L_1221)
	.align		4
.L_1221:
        /*0010*/ 	.word	index@(.nv.constant0._ZN5flash24flash_fwd_splitkv_kernelI23Flash_fwd_kernel_traitsILi192ELi64ELi64ELi4ELb0ELb0EN7cutlass10bfloat16_tE19Flash_kernel_traitsILi192ELi64ELi64ELi4ES3_EELb0ELb1ELb1ELb0ELb0ELb0ELb0ELb1EEEvNS_16Flash_fwd_paramsE)
        /*0014*/ 	.short	0x0160
        /*0016*/ 	.short	0x01d0


	//----- nvinfo : EIATTR_CBANK_PARAM_SIZE
	.align		4
.L_1222:
        /*0018*/ 	.byte	0x03, 0x19
        /*001a*/ 	.short	0x01d0


	//----- nvinfo : EIATTR_KPARAM_INFO
	.align		4
        /*001c*/ 	.byte	0x04, 0x17
        /*001e*/ 	.short	(.L_1224 - .L_1223)
.L_1223:
        /*0020*/ 	.word	0x00000000
        /*0024*/ 	.short	0x0000
        /*0026*/ 	.short	0x0000
        /*0028*/ 	.byte	0x00, 0xf0, 0x41, 0x07


	//----- nvinfo : EIATTR_MAXREG_COUNT
	.align		4
.L_1224:
        /*002c*/ 	.byte	0x03, 0x1b
        /*002e*/ 	.short	0x00ff


	//----- nvinfo : EIATTR_NUM_BARRIERS
	.align		4
        /*0030*/ 	.byte	0x02, 0x4c
        /*0032*/ 	.byte	0x01
	.zero		1


	//----- nvinfo : EIATTR_MERCURY_ISA_VERSION
	.align		4
        /*0034*/ 	.byte	0x03, 0x5f
        /*0036*/ 	.short	0x0000


	//----- nvinfo : EIATTR_COOP_GROUP_MASK_REGIDS
	.align		4
        /*0038*/ 	.byte	0x04, 0x29
        /*003a*/ 	.short	(.L_1226 - .L_1225)


	//   ....[0]....
.L_1225:
        /*003c*/ 	.word	0xffffffff


	//   ....[1]....
        /*0040*/ 	.word	0xffffffff


	//   ....[2]....
        /*0044*/ 	.word	0xffffffff


	//   ....[3]....
        /*0048*/ 	.word	0xffffffff


	//   ....[4]....
        /*004c*/ 	.word	0xffffffff


	//   ....[5]....
        /*0050*/ 	.word	0xffffffff


	//   ....[6]....
        /*0054*/ 	.word	0xffffffff


	//   ....[7]....
        /*0058*/ 	.word	0xffffffff


	//   ....[8]....
        /*005c*/ 	.word	0xffffffff


	//   ....[9]....
        /*0060*/ 	.word	0xffffffff


	//   ....[10]....
        /*0064*/ 	.word	0xffffffff


	//   ....[11]....
        /*0068*/ 	.word	0xffffffff


	//   ....[12]....
        /*006c*/ 	.word	0xffffffff


	//   ....[13]....
        /*0070*/ 	.word	0xffffffff


	//   ....[14]....
        /*0074*/ 	.word	0xffffffff


	//   ....[15]....
        /*0078*/ 	.word	0xffffffff


	//   ....[16]....
        /*007c*/ 	.word	0xffffffff


	//   ....[17]....
        /*0080*/ 	.word	0xffffffff


	//   ....[18]....
        /*0084*/ 	.word	0xffffffff


	//   ....[19]....
        /*0088*/ 	.word	0xffffffff


	//----- nvinfo : EIATTR_COOP_GROUP_INSTR_OFFSETS
	.align		4
.L_1226:
        /*008c*/ 	.byte	0x04, 0x28
        /*008e*/ 	.short	(.L_1228 - .L_1227)


	//   ....[0]....
.L_1227:
        /*0090*/ 	.word	0x000165a0


	//   ....[1]....
        /*0094*/ 	.word	0x000165c0


	//   ....[2]....
        /*0098*/ 	.word	0x000165e0


	//   ....[3]....
        /*009c*/ 	.word	0x00016600


	//   ....[4]....
        /*00a0*/ 	.word	0x0001a810


	//   ....[5]....
        /*00a4*/ 	.word	0x0001a860


	//   ....[6]....
        /*00a8*/ 	.word	0x0001a880


	//   ....[7]....
        /*00ac*/ 	.word	0x0001a8a0


	//   ....[8]....
        /*00b0*/ 	.word	0x0001f010


	//   ....[9]....
        /*00b4*/ 	.word	0x0001f0c0


	//   ....[10]....
        /*00b8*/ 	.word	0x0001f0e0


	//   ....[11]....
        /*00bc*/ 	.word	0x0001f100


	//   ....[12]....
        /*00c0*/ 	.word	0x000208d0


	//   ....[13]....
        /*00c4*/ 	.word	0x00020900


	//   ....[14]....
        /*00c8*/ 	.word	0x00020910


	//   ....[15]....
        /*00cc*/ 	.word	0x00020940


	//   ....[16]....
        /*00d0*/ 	.word	0x000224c0


	//   ....[17]....
        /*00d4*/ 	.word	0x00022500


	//   ....[18]....
        /*00d8*/ 	.word	0x00022550


	//   ....[19]....
        /*00dc*/ 	.word	0x000225a0


	//----- nvinfo : EIATTR_EXIT_INSTR_OFFSETS
	.align		4
.L_1228:
        /*00e0*/ 	.byte	0x04, 0x1c
        /*00e2*/ 	.short	(.L_1230 - .L_1229)


	//   ....[0]....
.L_1229:
        /*00e4*/ 	.word	0x000000b0


	//----- nvinfo : EIATTR_CTAIDZ_USED
	.align		4
.L_1230:
        /*00e8*/ 	.byte	0x01, 0x04
	.zero		2


	//----- nvinfo : EIATTR_CRS_STACK_SIZE
	.align		4
        /*00ec*/ 	.byte	0x04, 0x1e
        /*00ee*/ 	.short	(.L_1232 - .L_1231)
.L_1231:
        /*00f0*/ 	.word	0x00000000
.L_1232:


//--------------------- .nv.info._ZN5flash24flash_fwd_splitkv_kernelI23Flash_fwd_kernel_traitsILi192ELi64ELi64ELi4ELb0ELb0EN7cutlass10bfloat16_tE19Flash_kernel_traitsILi192ELi64ELi64ELi4ES3_EELb0ELb1ELb1ELb0ELb0ELb1ELb0ELb1EEEvNS_16Flash_fwd_paramsE --------------------------
	.section	.nv.info._ZN5flash24flash_fwd_splitkv_kernelI23Flash_fwd_kernel_traitsILi192ELi64ELi64ELi4ELb0ELb0EN7cutlass10bfloat16_tE19Flash_kernel_traitsILi192ELi64ELi64ELi4ES3_EELb0ELb1ELb1ELb0ELb0ELb1ELb0ELb1EEEvNS_16Flash_fwd_paramsE,"",@"SHT_CUDA_INFO"
	.sectionflags	@""
	.align	4


	//----- nvinfo : EIATTR_CUDA_API_VERSION
	.align		4
        /*0000*/ 	.byte	0x04, 0x37
        /*0002*/ 	.short	(.L_1234 - .L_1233)
.L_1233:
        /*0004*/ 	.word	0x00000082


	//----- nvinfo : EIATTR_SW2861232_WAR
	.align		4
.L_1234:
        /*0008*/ 	.byte	0x01, 0x35
	.zero		2


	//----- nvinfo : EIATTR_PARAM_CBANK
	.align		4
        /*000c*/ 	.byte	0x04, 0x0a
        /*000e*/ 	.short	(.L_1236 - .L_1235)
	.align		4
.L_1235:
        /*0010*/ 	.word	index@(.nv.constant0._ZN5flash24flash_fwd_splitkv_kernelI23Flash_fwd_kernel_traitsILi192ELi64ELi64ELi4ELb0ELb0EN7cutlass10bfloat16_tE19Flash_kernel_traitsILi192ELi64ELi64ELi4ES3_EELb0ELb1ELb1ELb0ELb0ELb1ELb0ELb1EEEvNS_16Flash_fwd_paramsE)
        /*0014*/ 	.short	0x0160
        /*0016*/ 	.short	0x01d0


	//----- nvinfo : EIATTR_CBANK_PARAM_SIZE
	.align		4
.L_1236:
        /*0018*/ 	.byte	0x03, 0x19
        /*001a*/ 	.short	0x01d0


	//----- nvinfo : EIATTR_KPARAM_INFO
	.align		4
        /*001c*/ 	.byte	0x04, 0x17
        /*001e*/ 	.short	(.L_1238 - .L_1237)
.L_1237:
        /*0020*/ 	.word	0x00000000
        /*0024*/ 	.short	0x0000
        /*0026*/ 	.short	0x0000
        /*0028*/ 	.byte	0x00, 0xf0, 0x41, 0x07


	//----- nvinfo : EIATTR_MAXREG_COUNT
	.align		4
.L_1238:
        /*002c*/ 	.byte	0x03, 0x1b
        /*002e*/ 	.short	0x00ff


	//----- nvinfo : EIATTR_NUM_BARRIERS
	.align		4
        /*0030*/ 	.byte	0x02, 0x4c
        /*0032*/ 	.byte	0x01
	.zero		1


	//----- nvinfo : EIATTR_MERCURY_ISA_VERSION
	.align		4
        /*0034*/ 	.byte	0x03, 0x5f
        /*0036*/ 	.short	0x0000


	//----- nvinfo : EIATTR_COOP_GROUP_MASK_REGIDS
	.align		4
        /*0038*/ 	.byte	0x04, 0x29
        /*003a*/ 	.short	(.L_1240 - .L_1239)


	//   ....[0]....
.L_1239:
        /*003c*/ 	.word	0xffffffff


	//   ....[1]....
        /*0040*/ 	.word	0xffffffff


	//   ....[2]....
        /*0044*/ 	.word	0xffffffff


	//   ....[3]....
        /*0048*/ 	.word	0xffffffff


	//   ....[4]....
        /*004c*/ 	.word	0xffffffff


	//   ....[5]....
        /*0050*/ 	.word	0xffffffff


	//   ....[6]....
        /*0054*/ 	.word	0xffffffff


	//   ....[7]....
        /*0058*/ 	.word	0xffffffff


	//   ....[8]....
        /*005c*/ 	.word	0xffffffff


	//   ....[9]....
        /*0060*/ 	.word	0xffffffff


	//   ....[10]....
        /*0064*/ 	.word	0xffffffff


	//   ....[11]....
        /*0068*/ 	.word	0xffffffff


	//   ....[12]....
        /*006c*/ 	.word	0xffffffff


	//   ....[13]....
        /*0070*/ 	.word	0xffffffff


	//   ....[14]....
        /*0074*/ 	.word	0xffffffff


	//   ....[15]....
        /*0078*/ 	.word	0xffffffff


	//   ....[16]....
        /*007c*/ 	.word	0xffffffff


	//   ....[17]....
        /*0080*/ 	.word	0xffffffff


	//   ....[18]....
        /*0084*/ 	.word	0xffffffff


	//   ....[19]....
        /*0088*/ 	.word	0xffffffff


	//----- nvinfo : EIATTR_COOP_GROUP_INSTR_OFFSETS
	.align		4
.L_1240:
        /*008c*/ 	.byte	0x04, 0x28
        /*008e*/ 	.short	(.L_1242 - .L_1241)


	//   ....[0]....
.L_1241:
        /*0090*/ 	.word	0x000168f0


	//   ....[1]....
        /*0094*/ 	.word	0x00016990


	//   ....[2]....
        /*0098*/ 	.word	0x000169b0


	//   ....[3]....
        /*009c*/ 	.word	0x000169d0


	//   ....[4]....
        /*00a0*/ 	.word	0x0001b060


	//   ....[5]....
        /*00a4*/ 	.word	0x0001b0a0


	//   ....[6]....
        /*00a8*/ 	.word	0x0001b0c0


	//   ....[7]....
        /*00ac*/ 	.word	0x0001b0e0


	//   ....[8]....
        /*00b0*/ 	.word	0x0001fc30


	//   ....[9]....
        /*00b4*/ 	.word	0x0001fcc0


	//   ....[10]....
        /*00b8*/ 	.word	0x0001fce0


	//   ....[11]....
        /*00bc*/ 	.word	0x0001fd10


	//   ....[12]....
        /*00c0*/ 	.word	0x000214f0


	//   ....[13]....
        /*00c4*/ 	.word	0x00021520


	//   ....[14]....
        /*00c8*/ 	.word	0x00021530


	//   ....[15]....
        /*00cc*/ 	.word	0x00021560


	//   ....[16]....
        /*00d0*/ 	.word	0x000230e0


	//   ....[17]....
        /*00d4*/ 	.word	0x00023120


	//   ....[18]....
        /*00d8*/ 	.word	0x00023170


	//   ....[19]....
        /*00dc*/ 	.word	0x000231c0


	//----- nvinfo : EIATTR_EXIT_INSTR_OFFSETS
	.align		4
.L_1242:
        /*00e0*/ 	.byte	0x04, 0x1c
        /*00e2*/ 	.short	(.L_1244 - .L_1243)


	//   ....[0]....
.L_1243:
        /*00e4*/ 	.word	0x000000b0


	//----- nvinfo : EIATTR_CTAIDZ_USED
	.align		4
.L_1244:
        /*00e8*/ 	.byte	0x01, 0x04
	.zero		2


	//----- nvinfo : EIATTR_CRS_STACK_SIZE
	.align		4
        /*00ec*/ 	.byte	0x04, 0x1e
        /*00ee*/ 	.short	(.L_1246 - .L_1245)
.L_1245:
        /*00f0*/ 	.word	0x00000000
.L_1246:


//--------------------- .nv.info._ZN5flash24flash_fwd_splitkv_kernelI23Flash_fwd_kernel_traitsILi192ELi64ELi64ELi4ELb0ELb0EN7cutlass10bfloat16_tE19Flash_kernel_traitsILi192ELi64ELi64ELi4ES3_EELb0ELb1ELb0ELb0ELb1ELb0ELb1ELb0EEEvNS_16Flash_fwd_paramsE --------------------------
	.section	.nv.info._ZN5flash24flash_fwd_splitkv_kernelI23Flash_fwd_kernel_traitsILi192ELi64ELi64ELi4ELb0ELb0EN7cutlass10bfloat16_tE19Flash_kernel_traitsILi192ELi64ELi64ELi4ES3_EELb0ELb1ELb0ELb0ELb1ELb0ELb1ELb0EEEvNS_16Flash_fwd_paramsE,"",@"SHT_CUDA_INFO"
	.sectionflags	@""
	.align	4


	//----- nvinfo : EIATTR_CUDA_API_VERSION
	.align		4
        /*0000*/ 	.byte	0x04, 0x37
        /*0002*/ 	.short	(.L_1248 - .L_1247)
.L_1247:
        /*0004*/ 	.word	0x00000082


	//----- nvinfo : EIATTR_SW2861232_WAR
	.align		4
.L_1248:
        /*0008*/ 	.byte	0x01, 0x35
	.zero		2


	//----- nvinfo : EIATTR_PARAM_CBANK
	.align		4
        /*000c*/ 	.byte	0x04, 0x0a
        /*000e*/ 	.short	(.L_1250 - .L_1249)
	.align		4
.L_1249:
        /*0010*/ 	.word	index@(.nv.constant0._ZN5flash24flash_fwd_splitkv_kernelI23Flash_fwd_kernel_traitsILi192ELi64ELi64ELi4ELb0ELb0EN7cutlass10bfloat16_tE19Flash_kernel_traitsILi192ELi64ELi64ELi4ES3_EELb0ELb1ELb0ELb0ELb1ELb0ELb1ELb0EEEvNS_16Flash_fwd_paramsE)
        /*0014*/ 	.short	0x0160
        /*0016*/ 	.short	0x01d0


	//----- nvinfo : EIATTR_CBANK_PARAM_SIZE
	.align		4
.L_1250:
        /*0018*/ 	.byte	0x03, 0x19
        /*001a*/ 	.short	0x01d0


	//----- nvinfo : EIATTR_KPARAM_INFO
	.align		4
        /*001c*/ 	.byte	0x04, 0x17
        /*001e*/ 	.short	(.L_1252 - .L_1251)
.L_1251:
        /*0020*/ 	.word	0x00000000
        /*0024*/ 	.short	0x0000
        /*0026*/ 	.short	0x0000
        /*0028*/ 	.byte	0x00, 0xf0, 0x41, 0x07


	//----- nvinfo : EIATTR_MAXREG_COUNT
	.align		4
.L_1252:
        /*002c*/ 	.byte	0x03, 0x1b
        /*002e*/ 	.short	0x00ff


	//----- nvinfo : EIATTR_NUM_BARRIERS
	.align		4
        /*0030*/ 	.byte	0x02, 0x4c
        /*0032*/ 	.byte	0x01
	.zero		1


	//----- nvinfo : EIATTR_MERCURY_ISA_VERSION
	.align		4
        /*0034*/ 	.byte	0x03, 0x5f
        /*0036*/ 	.short	0x0000


	//----- nvinfo : EIATTR_COOP_GROUP_MASK_REGIDS
	.align		4
        /*0038*/ 	.byte	0x04, 0x29
        /*003a*/ 	.short	(.L_1254 - .L_1253)


	//   ....[0]....
.L_1253:
        /*003c*/ 	.word	0xffffffff


	//   ....[1]....
        /*0040*/ 	.word	0xffffffff


	//   ....[2]....
        /*0044*/ 	.word	0xffffffff


	//   ....[3]....
        /*0048*/ 	.word	0xffffffff


	//   ....[4]....
        /*004c*/ 	.word	0xffffffff


	//   ....[5]....
        /*0050*/ 	.word	0xffffffff


	//   ....[6]....
        /*0054*/ 	.word	0xffffffff


	//   ....[7]....
        /*0058*/ 	.word	0xffffffff


	//   ....[8]....
        /*005c*/ 	.word	0xffffffff


	//   ....[9]....
        /*0060*/ 	.word	0xffffffff


	//   ....[10]....
        /*0064*/ 	.word	0xffffffff


	//   ....[11]....
        /*0068*/ 	.word	0xffffffff


	//   ....[12]....
        /*006c*/ 	.word	0xffffffff


	//   ....[13]....
        /*0070*/ 	.word	0xffffffff


	//   ....[14]....
        /*0074*/ 	.word	0xffffffff


	//   ....[15]....
        /*0078*/ 	.word	0xffffffff


	//----- nvinfo : EIATTR_COOP_GROUP_INSTR_OFFSETS
	.align		4
.L_1254:
        /*007c*/ 	.byte	0x04, 0x28
        /*007e*/ 	.short	(.L_1256 - .L_1255)


	//   ....[0]....
.L_1255:
        /*0080*/ 	.word	0x00004290


	//   ....[1]....
        /*0084*/ 	.word	0x000042c0


	//   ....[2]....
        /*0088*/ 	.word	0x00004360


	//   ....[3]....
        /*008c*/ 	.word	0x00004370


	//   ....[4]....
        /*0090*/ 	.word	0x00007430


	//   ....[5]....
        /*0094*/ 	.word	0x00007440


	//   ....[6]....
        /*0098*/ 	.word	0x00007470


	//   ....[7]....
        /*009c*/ 	.word	0x00007480


	//   ....[8]....
        /*00a0*/ 	.word	0x0000aa90


	//   ....[9]....
        /*00a4*/ 	.word	0x0000aae0


	//   ....[10]....
        /*00a8*/ 	.word	0x0000ab00


	//   ....[11]....
        /*00ac*/ 	.word	0x0000ab20


	//   ....[12]....
        /*00b0*/ 	.word	0x0000c250


	//   ....[13]....
        /*00b4*/ 	.word	0x0000c290


	//   ....[14]....
        /*00b8*/ 	.word	0x0000c2e0


	//   ....[15]....
        /*00bc*/ 	.word	0x0000c2f0


	//----- nvinfo : EIATTR_EXIT_INSTR_OFFSETS
	.align		4
.L_1256:
        /*00c0*/ 	.byte	0x04, 0x1c
        /*00c2*/ 	.short	(.L_1258 - .L_1257)


	//   ....[0]....
.L_1257:
        /*00c4*/ 	.word	0x00000420


	//   ....[1]....
        /*00c8*/ 	.word	0x00000ca0


	//   ....[2]....
        /*00cc*/ 	.word	0x00000cd0


	//   ....[3]....
        /*00d0*/ 	.word	0x0000d670


	//   ....[4]....
        /*00d4*/ 	.word	0x0000d6b0


	//----- nvinfo : EIATTR_CTAIDZ_USED
	.align		4
.L_1258:
        /*00d8*/ 	.byte	0x01, 0x04
	.zero		2


	//----- nvinfo : EIATTR_CRS_STACK_SIZE
	.align		4
        /*00dc*/ 	.byte	0x04, 0x1e
        /*00de*/ 	.short	(.L_1260 - .L_1259)
.L_1259:
        /*00e0*/ 	.word	0x00000000
.L_1260:


//--------------------- .nv.info._ZN5flash24flash_fwd_splitkv_kernelI23Flash_fwd_kernel_traitsILi192ELi64ELi64ELi4ELb0ELb0EN7cutlass10bfloat16_tE19Flash_kernel_traitsILi192ELi64ELi64ELi4ES3_EELb0ELb1ELb0ELb0ELb1ELb1ELb1ELb0EEEvNS_16Flash_fwd_paramsE --------------------------
	.section	.nv.info._ZN5flash24flash_fwd_splitkv_kernelI23Flash_fwd_kernel_traitsILi192ELi64ELi64ELi4ELb0ELb0EN7cutlass10bfloat16_tE19Flash_kernel_traitsILi192ELi64ELi64ELi4ES3_EELb0ELb1ELb0ELb0ELb1ELb1ELb1ELb0EEEvNS_16Flash_fwd_paramsE,"",@"SHT_CUDA_INFO"
	.sectionflags	@""
	.align	4


	//----- nvinfo : EIATTR_CUDA_API_VERSION
	.align		4
        /*0000*/ 	.byte	0x04, 0x37
        /*0002*/ 	.short	(.L_1262 - .L_1261)
.L_1261:
        /*0004*/ 	.word	0x00000082


	//----- nvinfo : EIATTR_SW2861232_WAR
	.align		4
.L_1262:
        /*0008*/ 	.byte	0x01, 0x35
	.zero		2


	//----- nvinfo : EIATTR_PARAM_CBANK
	.align		4
        /*000c*/ 	.byte	0x04, 0x0a
        /*000e*/ 	.short	(.L_1264 - .L_1263)
	.align		4
.L_1263:
        /*0010*/ 	.word	index@(.nv.constant0._ZN5flash24flash_fwd_splitkv_kernelI23Flash_fwd_kernel_traitsILi192ELi64ELi64ELi4ELb0ELb0EN7cutlass10bfloat16_tE19Flash_kernel_traitsILi192ELi64ELi64ELi4ES3_EELb0ELb1ELb0ELb0ELb1ELb1ELb1ELb0EEEvNS_16Flash_fwd_paramsE)
        /*0014*/ 	.short	0x0160
        /*0016*/ 	.short	0x01d0


	//----- nvinfo : EIATTR_CBANK_PARAM_SIZE
	.align		4
.L_1264:
        /*0018*/ 	.byte	0x03, 0x19
        /*001a*/ 	.short	0x01d0


	//----- nvinfo : EIATTR_KPARAM_INFO
	.align		4
        /*001c*/ 	.byte	0x04, 0x17
        /*001e*/ 	.short	(.L_1266 - .L_1265)
.L_1265:
        /*0020*/ 	.word	0x00000000
        /*0024*/ 	.short	0x0000
        /*0026*/ 	.short	0x0000
        /*0028*/ 	.byte	0x00, 0xf0, 0x41, 0x07


	//----- nvinfo : EIATTR_MAXREG_COUNT
	.align		4
.L_1266:
        /*002c*/ 	.byte	0x03, 0x1b
        /*002e*/ 	.short	0x00ff


	//----- nvinfo : EIATTR_NUM_BARRIERS
	.align		4
        /*0030*/ 	.byte	0x02, 0x4c
        /*0032*/ 	.byte	0x01
	.zero		1


	//----- nvinfo : EIATTR_MERCURY_ISA_VERSION
	.align		4
        /*0034*/ 	.byte	0x03, 0x5f
        /*0036*/ 	.short	0x0000


	//----- nvinfo : EIATTR_COOP_GROUP_MASK_REGIDS
	.align		4
        /*0038*/ 	.byte	0x04, 0x29
        /*003a*/ 	.short	(.L_1268 - .L_1267)


	//   ....[0]....
.L_1267:
        /*003c*/ 	.word	0xffffffff


	//   ....[1]....
        /*0040*/ 	.word	0xffffffff


	//   ....[2]....
        /*0044*/ 	.word	0xffffffff


	//   ....[3]....
        /*0048*/ 	.word	0xffffffff


	//   ....[4]....
        /*004c*/ 	.word	0xffffffff


	//   ....[5]....
        /*0050*/ 	.word	0xffffffff


	//   ....[6]....
        /*0054*/ 	.word	0xffffffff


	//   ....[7]....
        /*0058*/ 	.word	0xffffffff


	//   ....[8]....
        /*005c*/ 	.word	0xffffffff


	//   ....[9]....
        /*0060*/ 	.word	0xffffffff


	//   ....[10]....
        /*0064*/ 	.word	0xffffffff


	//   ....[11]....
        /*0068*/ 	.word	0xffffffff


	//   ....[12]....
        /*006c*/ 	.word	0xffffffff


	//   ....[13]....
        /*0070*/ 	.word	0xffffffff


	//   ....[14]....
        /*0074*/ 	.word	0xffffffff


	//   ....[15]....
        /*0078*/ 	.word	0xffffffff


	//----- nvinfo : EIATTR_COOP_GROUP_INSTR_OFFSETS
	.align		4
.L_1268:
        /*007c*/ 	.byte	0x04, 0x28
        /*007e*/ 	.short	(.L_1270 - .L_1269)


	//   ....[0]....
.L_1269:
        /*0080*/ 	.word	0x00004690


	//   ....[1]....
        /*0084*/ 	.word	0x000046c0


	//   ....[2]....
        /*0088*/ 	.word	0x00004760


	//   ....[3]....
        /*008c*/ 	.word	0x00004770


	//   ....[4]....
        /*0090*/ 	.word	0x00007c40


	//   ....[5]....
        /*0094*/ 	.word	0x00007c50


	//   ....[6]....
        /*0098*/ 	.word	0x00007c80


	//   ....[7]....
        /*009c*/ 	.word	0x00007c90


	//   ....[8]....
        /*00a0*/ 	.word	0x0000b6c0


	//   ....[9]....
        /*00a4*/ 	.word	0x0000b6d0


	//   ....[10]....
        /*00a8*/ 	.word	0x0000b6f0


	//   ....[11]....
        /*00ac*/ 	.word	0x0000b710


	//   ....[12]....
        /*00b0*/ 	.word	0x0000ce40


	//   ....[13]....
        /*00b4*/ 	.word	0x0000ce80


	//   ....[14]....
        /*00b8*/ 	.word	0x0000ced0


	//   ....[15]....
        /*00bc*/ 	.word	0x0000cee0


	//----- nvinfo : EIATTR_EXIT_INSTR_OFFSETS
	.align		4
.L_1270:
        /*00c0*/ 	.byte	0x04, 0x1c
        /*00c2*/ 	.short	(.L_1272 - .L_1271)


	//   ....[0]....
.L_1271:
        /*00c4*/ 	.word	0x00000420


	//   ....[1]....
        /*00c8*/ 	.word	0x00000ca0


	//   ....[2]....
        /*00cc*/ 	.word	0x00000cd0


	//   ....[3]....
        /*00d0*/ 	.word	0x0000e260


	//   ....[4]....
        /*00d4*/ 	.word	0x0000e2a0


	//----- nvinfo : EIATTR_CTAIDZ_USED
	.align		4
.L_1272:
        /*00d8*/ 	.byte	0x01, 0x04
	.zero		2


	//----- nvinfo : EIATTR_CRS_STACK_SIZE
	.align		4
        /*00dc*/ 	.byte	0x04, 0x1e
        /*00de*/ 	.short	(.L_1274 - .L_1273)
.L_1273:
        /*00e0*/ 	.word	0x00000000
.L_1274:


//--------------------- .nv.info._ZN5flash24flash_fwd_splitkv_kernelI23Flash_fwd_kernel_traitsILi192ELi64ELi64ELi4ELb0ELb0EN7cutlass10bfloat16_tE19Flash_kernel_traitsILi192ELi64ELi64ELi4ES3_EELb0ELb1ELb1ELb0ELb0ELb0ELb1ELb0EEEvNS_16Flash_fwd_paramsE --------------------------
	.section	.nv.info._ZN5flash24flash_fwd_splitkv_kernelI23Flash_fwd_kernel_traitsILi192ELi64ELi64ELi4ELb0ELb0EN7cutlass10bfloat16_tE19Flash_kernel_traitsILi192ELi64ELi64ELi4ES3_EELb0ELb1ELb1ELb0ELb0ELb0ELb1ELb0EEEvNS_16Flash_fwd_paramsE,"",@"SHT_CUDA_INFO"
	.sectionflags	@""
	.align	4


	//----- nvinfo : EIATTR_CUDA_API_VERSION
	.align		4
        /*0000*/ 	.byte	0x04, 0x37
        /*0002*/ 	.short	(.L_1276 - .L_1275)
.L_1275:
        /*0004*/ 	.word	0x00000082


	//----- nvinfo : EIATTR_SW2861232_WAR
	.align		4
.L_1276:
        /*0008*/ 	.byte	0x01, 0x35
	.zero		2


	//----- nvinfo : EIATTR_PARAM_CBANK
	.align		4
        /*000c*/ 	.byte	0x04, 0x0a
        /*000e*/ 	.short	(.L_1278 - .L_1277)
	.align		4
.L_1277:
        /*0010*/ 	.word	index@(.nv.constant0._ZN5flash24flash_fwd_splitkv_kernelI23Flash_fwd_kernel_traitsILi192ELi64ELi64ELi4ELb0ELb0EN7cutlass10bfloat16_tE19Flash_kernel_traitsILi192ELi64ELi64ELi4ES3_EELb0ELb1ELb1ELb0ELb0ELb0ELb1ELb0EEEvNS_16Flash_fwd_paramsE)
        /*0014*/ 	.short	0x0160
        /*0016*/ 	.short	0x01d0


	//----- nvinfo : EIATTR_CBANK_PARAM_SIZE
	.align		4
.L_1278:
        /*0018*/ 	.byte	0x03, 0x19
        /*001a*/ 	.short	0x01d0


	//----- nvinfo : EIATTR_KPARAM_INFO
	.align		4
        /*001c*/ 	.byte	0x04, 0x17
        /*001e*/ 	.short	(.L_1280 - .L_1279)
.L_1279:
        /*0020*/ 	.word	0x00000000
        /*0024*/ 	.short	0x0000
        /*0026*/ 	.short	0x0000
        /*0028*/ 	.byte	0x00, 0xf0, 0x41, 0x07


	//----- nvinfo : EIATTR_MAXREG_COUNT
	.align		4
.L_1280:
        /*002c*/ 	.byte	0x03, 0x1b
        /*002e*/ 	.short	0x00ff


	//----- nvinfo : EIATTR_NUM_BARRIERS
	.align		4
        /*0030*/ 	.byte	0x02, 0x4c
        /*0032*/ 	.byte	0x01
	.zero		1


	//----- nvinfo : EIATTR_MERCURY_ISA_VERSION
	.align		4
        /*0034*/ 	.byte	0x03, 0x5f
        /*0036*/ 	.short	0x0000


	//----- nvinfo : EIATTR_COOP_GROUP_MASK_REGIDS
	.align		4
        /*0038*/ 	.byte	0x04, 0x29
        /*003a*/ 	.short	(.L_1282 - .L_1281)


	//   ....[0]....
.L_1281:
        /*003c*/ 	.word	0xffffffff


	//   ....[1]....
        /*0040*/ 	.word	0xffffffff


	//   ....[2]....
        /*0044*/ 	.word	0xffffffff


	//   ....[3]....
        /*0048*/ 	.word	0xffffffff


	//   ....[4]....
        /*004c*/ 	.word	0xffffffff


	//   ....[5]....
        /*0050*/ 	.word	0xffffffff


	//   ....[6]....
        /*0054*/ 	.word	0xffffffff


	//   ....[7]....
        /*0058*/ 	.word	0xffffffff


	//   ....[8]....
        /*005c*/ 	.word	0xffffffff


	//   ....[9]....
        /*0060*/ 	.word	0xffffffff


	//   ....[10]....
        /*0064*/ 	.word	0xffffffff


	//   ....[11]....
        /*0068*/ 	.word	0xffffffff


	//   ....[12]....
        /*006c*/ 	.word	0xffffffff


	//   ....[13]....
        /*0070*/ 	.word	0xffffffff


	//   ....[14]....
        /*0074*/ 	.word	0xffffffff


	//   ....[15]....
        /*0078*/ 	.word	0xffffffff


	//----- nvinfo : EIATTR_COOP_GROUP_INSTR_OFFSETS
	.align		4
.L_1282:
        /*007c*/ 	.byte	0x04, 0x28
        /*007e*/ 	.short	(.L_1284 - .L_1283)


	//   ....[0]....
.L_1283:
        /*0080*/ 	.word	0x00006d40


	//   ....[1]....
        /*0084*/ 	.word	0x00006d70


	//   ....[2]....
        /*0088*/ 	.word	0x00006d90


	//   ....[3]....
        /*008c*/ 	.word	0x00006db0


	//   ....[4]....
        /*0090*/ 	.word	0x0000b2b0


	//   ....[5]....
        /*0094*/ 	.word	0x0000b2c0


	//   ....[6]....
        /*0098*/ 	.word	0x0000b2f0


	//   ....[7]....
        /*009c*/ 	.word	0x0000b300


	//   ....[8]....
        /*00a0*/ 	.word	0x0000fcb0


	//   ....[9]....
        /*00a4*/ 	.word	0x0000fcd0


	//   ....[10]....
        /*00a8*/ 	.word	0x0000fcf0


	//   ....[11]....
        /*00ac*/ 	.word	0x0000fd10


	//   ....[12]....
        /*00b0*/ 	.word	0x00011440


	//   ....[13]....
        /*00b4*/ 	.word	0x00011480


	//   ....[14]....
        /*00b8*/ 	.word	0x00011540


	//   ....[15]....
        /*00bc*/ 	.word	0x00011550


	//----- nvinfo : EIATTR_EXIT_INSTR_OFFSETS
	.align		4
.L_1284:
        /*00c0*/ 	.byte	0x04, 0x1c
        /*00c2*/ 	.short	(.L_1286 - .L_1285)


	//   ....[0]....
.L_1285:
        /*00c4*/ 	.word	0x00000620


	//   ....[1]....
        /*00c8*/ 	.word	0x000012d0


	//   ....[2]....
        /*00cc*/ 	.word	0x00001300


	//   ....[3]....
        /*00d0*/ 	.word	0x00012bf0


	//   ....[4]....
        /*00d4*/ 	.word	0x00012c60


	//   ....[5]....
        /*00d8*/ 	.word	0x00012c80


	//----- nvinfo : EIATTR_CTAIDZ_USED
	.align		4
.L_1286:
        /*00dc*/ 	.byte	0x01, 0x04
	.zero		2


	//----- nvinfo : EIATTR_CRS_STACK_SIZE
	.align		4
        /*00e0*/ 	.byte	0x04, 0x1e
        /*00e2*/ 	.short	(.L_1288 - .L_1287)
.L_1287:
        /*00e4*/ 	.word	0x00000000
.L_1288:


//--------------------- .nv.info._ZN5flash24flash_fwd_splitkv_kernelI23Flash_fwd_kernel_traitsILi192ELi64ELi64ELi4ELb0ELb0EN7cutlass10bfloat16_tE19Flash_kernel_traitsILi192ELi64ELi64ELi4ES3_EELb0ELb1ELb1ELb0ELb0ELb1ELb1ELb0EEEvNS_16Flash_fwd_paramsE --------------------------
	.section	.nv.info._ZN5flash24flash_fwd_splitkv_kernelI23Flash_fwd_kernel_traitsILi192ELi64ELi64ELi4ELb0ELb0EN7cutlass10bfloat16_tE19Flash_kernel_traitsILi192ELi64ELi64ELi4ES3_EELb0ELb1ELb1ELb0ELb0ELb1ELb1ELb0EEEvNS_16Flash_fwd_paramsE,"",@"SHT_CUDA_INFO"
	.sectionflags	@""
	.align	4


	//----- nvinfo : EIATTR_CUDA_API_VERSION
	.align		4
        /*0000*/ 	.byte	0x04, 0x37
        /*0002*/ 	.short	(.L_1290 - .L_1289)
.L_1289:
        /*0004*/ 	.word	0x00000082


	//----- nvinfo : EIATTR_SW2861232_WAR
	.align		4
.L_1290:
        /*0008*/ 	.byte	0x01, 0x35
	.zero		2


	//----- nvinfo : EIATTR_PARAM_CBANK
	.align		4
        /*000c*/ 	.byte	0x04, 0x0a
        /*000e*/ 	.short	(.L_1292 - .L_1291)
	.align		4
.L_1291:
        /*0010*/ 	.word	index@(.nv.constant0._ZN5flash24flash_fwd_splitkv_kernelI23Flash_fwd_kernel_traitsILi192ELi64ELi64ELi4ELb0ELb0EN7cutlass10bfloat16_tE19Flash_kernel_traitsILi192ELi64ELi64ELi4ES3_EELb0ELb1ELb1ELb0ELb0ELb1ELb1ELb0EEEvNS_16Flash_fwd_paramsE)
        /*0014*/ 	.short	0x0160
        /*0016*/ 	.short	0x01d0


	//----- nvinfo : EIATTR_CBANK_PARAM_SIZE
	.align		4
.L_1292:
        /*0018*/ 	.byte	0x03, 0x19
        /*001a*/ 	.short	0x01d0


	//----- nvinfo : EIATTR_KPARAM_INFO
	.align		4
        /*001c*/ 	.byte	0x04, 0x17
        /*001e*/ 	.short	(.L_1294 - .L_1293)
.L_1293:
        /*0020*/ 	.word	0x00000000
        /*0024*/ 	.short	0x0000
        /*0026*/ 	.short	0x0000
        /*0028*/ 	.byte	0x00, 0xf0, 0x41, 0x07


	//----- nvinfo : EIATTR_MAXREG_COUNT
	.align		4
.L_1294:
        /*002c*/ 	.byte	0x03, 0x1b
        /*002e*/ 	.short	0x00ff


	//----- nvinfo : EIATTR_NUM_BARRIERS
	.align		4
        /*0030*/ 	.byte	0x02, 0x4c
        /*0032*/ 	.byte	0x01
	.zero		1


	//----- nvinfo : EIATTR_MERCURY_ISA_VERSION
	.align		4
        /*0034*/ 	.byte	0x03, 0x5f
        /*0036*/ 	.short	0x0000


	//----- nvinfo : EIATTR_COOP_GROUP_MASK_REGIDS
	.align		4
        /*0038*/ 	.byte	0x04, 0x29
        /*003a*/ 	.short	(.L_1296 - .L_1295)


	//   ....[0]....
.L_1295:
        /*003c*/ 	.word	0xffffffff


	//   ....[1]....
        /*0040*/ 	.word	0xffffffff


	//   ....[2]....
        /*0044*/ 	.word	0xffffffff


	//   ....[3]....
        /*0048*/ 	.word	0xffffffff


	//   ....[4]....
        /*004c*/ 	.word	0xffffffff


	//   ....[5]....
        /*0050*/ 	.word	0xffffffff


	//   ....[6]....
        /*0054*/ 	.word	0xffffffff


	//   ....[7]....
        /*0058*/ 	.word	0xffffffff


	//   ....[8]....
        /*005c*/ 	.word	0xffffffff


	//   ....[9]....
        /*0060*/ 	.word	0xffffffff


	//   ....[10]....
        /*0064*/ 	.word	0xffffffff


	//   ....[11]....
        /*0068*/ 	.word	0xffffffff


	//   ....[12]....
        /*006c*/ 	.word	0xffffffff


	//   ....[13]....
        /*0070*/ 	.word	0xffffffff


	//   ....[14]....
        /*0074*/ 	.word	0xffffffff


	//   ....[15]....
        /*0078*/ 	.word	0xffffffff


	//----- nvinfo : EIATTR_COOP_GROUP_INSTR_OFFSETS
	.align		4
.L_1296:
        /*007c*/ 	.byte	0x04, 0x28
        /*007e*/ 	.short	(.L_1298 - .L_1297)


	//   ....[0]....
.L_1297:
        /*0080*/ 	.word	0x00007130


	//   ....[1]....
        /*0084*/ 	.word	0x00007150


	//   ....[2]....
        /*0088*/ 	.word	0x00007170


	//   ....[3]....
        /*008c*/ 	.word	0x00007190


	//   ....[4]....
        /*0090*/ 	.word	0x0000bb00


	//   ....[5]....
        /*0094*/ 	.word	0x0000bb10


	//   ....[6]....
        /*0098*/ 	.word	0x0000bb40


	//   ....[7]....
        /*009c*/ 	.word	0x0000bb50


	//   ....[8]....
        /*00a0*/ 	.word	0x00010930


	//   ....[9]....
        /*00a4*/ 	.word	0x00010950


	//   ....[10]....
        /*00a8*/ 	.word	0x00010970


	//   ....[11]....
        /*00ac*/ 	.word	0x00010990


	//   ....[12]....
        /*00b0*/ 	.word	0x000120c0


	//   ....[13]....
        /*00b4*/ 	.word	0x00012100


	//   ....[14]....
        /*00b8*/ 	.word	0x000121c0


	//   ....[15]....
        /*00bc*/ 	.word	0x000121d0


	//----- nvinfo : EIATTR_EXIT_INSTR_OFFSETS
	.align		4
.L_1298:
        /*00c0*/ 	.byte	0x04, 0x1c
        /*00c2*/ 	.short	(.L_1300 - .L_1299)


	//   ....[0]....
.L_1299:
        /*00c4*/ 	.word	0x00000620


	//   ....[1]....
        /*00c8*/ 	.word	0x000012d0


	//   ....[2]....
        /*00cc*/ 	.word	0x00001300


	//   ....[3]....
        /*00d0*/ 	.word	0x00013870


	//   ....[4]....
        /*00d4*/ 	.word	0x000138e0


	//   ....[5]....
        /*00d8*/ 	.word	0x00013900


	//----- nvinfo : EIATTR_CTAIDZ_USED
	.align		4
.L_1300:
        /*00dc*/ 	.byte	0x01, 0x04
	.zero		2


	//----- nvinfo : EIATTR_CRS_STACK_SIZE
	.align		4
        /*00e0*/ 	.byte	0x04, 0x1e
        /*00e2*/ 	.short	(.L_1302 - .L_1301)
.L_1301:
        /*00e4*/ 	.word	0x00000000
.L_1302:


//--------------------- .nv.info._ZN5flash24flash_fwd_splitkv_kernelI23Flash_fwd_kernel_traitsILi192ELi64ELi64ELi4ELb0ELb0EN7cutlass10bfloat16_tE19Flash_kernel_traitsILi192ELi64ELi64ELi4ES3_EELb0ELb1ELb0ELb0ELb1ELb0ELb1ELb1EEEvNS_16Flash_fwd_paramsE --------------------------
	.section	.nv.info._ZN5flash24flash_fwd_splitkv_kernelI23Flash_fwd_kernel_traitsILi192ELi64ELi64ELi4ELb0ELb0EN7cutlass10bfloat16_tE19Flash_kernel_traitsILi192ELi64ELi64ELi4ES3_EELb0ELb1ELb0ELb0ELb1ELb0ELb1ELb1EEEvNS_16Flash_fwd_paramsE,"",@"SHT_CUDA_INFO"
	.sectionflags	@""
	.align	4


	//----- nvinfo : EIATTR_CUDA_API_VERSION
	.align		4
        /*0000*/ 	.byte	0x04, 0x37
        /*0002*/ 	.short	(.L_1304 - .L_1303)
.L_1303:
        /*0004*/ 	.word	0x00000082


	//----- nvinfo : EIATTR_SW2861232_WAR
	.align		4
.L_1304:
        /*0008*/ 	.byte	0x01, 0x35
	.zero		2


	//----- nvinfo : EIATTR_PARAM_CBANK
	.align		4
        /*000c*/ 	.byte	0x04, 0x0a
        /*000e*/ 	.short	(.L_1306 - .L_1305)
	.align		4
.L_1305:
        /*0010*/ 	.word	index@(.nv.constant0._ZN5flash24flash_fwd_splitkv_kernelI23Flash_fwd_kernel_traitsILi192ELi64ELi64ELi4ELb0ELb0EN7cutlass10bfloat16_tE19Flash_kernel_traitsILi192ELi64ELi64ELi4ES3_EELb0ELb1ELb0ELb0ELb1ELb0ELb1ELb1EEEvNS_16Flash_fwd_paramsE)
        /*0014*/ 	.short	0x0160
        /*0016*/ 	.short	0x01d0


	//----- nvinfo : EIATTR_CBANK_PARAM_SIZE
	.align		4
.L_1306:
        /*0018*/ 	.byte	0x03, 0x19
        /*001a*/ 	.short	0x01d0


	//----- nvinfo : EIATTR_KPARAM_INFO
	.align		4
        /*001c*/ 	.byte	0x04, 0x17
        /*001e*/ 	.short	(.L_1308 - .L_1307)
.L_1307:
        /*0020*/ 	.word	0x00000000
        /*0024*/ 	.short	0x0000
        /*0026*/ 	.short	0x0000
        /*0028*/ 	.byte	0x00, 0xf0, 0x41, 0x07


	//----- nvinfo : EIATTR_MAXREG_COUNT
	.align		4
.L_1308:
        /*002c*/ 	.byte	0x03, 0x1b
        /*002e*/ 	.short	0x00ff


	//----- nvinfo : EIATTR_NUM_BARRIERS
	.align		4
        /*0030*/ 	.byte	0x02, 0x4c
        /*0032*/ 	.byte	0x01
	.zero		1


	//----- nvinfo : EIATTR_MERCURY_ISA_VERSION
	.align		4
        /*0034*/ 	.byte	0x03, 0x5f
        /*0036*/ 	.short	0x0000


	//----- nvinfo : EIATTR_COOP_GROUP_MASK_REGIDS
	.align		4
        /*0038*/ 	.byte	0x04, 0x29
        /*003a*/ 	.short	(.L_1310 - .L_1309)


	//   ....[0]....
.L_1309:
        /*003c*/ 	.word	0xffffffff


	//   ....[1]....
        /*0040*/ 	.word	0xffffffff


	//   ....[2]....
        /*0044*/ 	.word	0xffffffff


	//   ....[3]....
        /*0048*/ 	.word	0xffffffff


	//   ....[4]....
        /*004c*/ 	.word	0xffffffff


	//   ....[5]....
        /*0050*/ 	.word	0xffffffff


	//   ....[6]....
        /*0054*/ 	.word	0xffffffff


	//   ....[7]....
        /*0058*/ 	.word	0xffffffff


	//   ....[8]....
        /*005c*/ 	.word	0xffffffff


	//   ....[9]....
        /*0060*/ 	.word	0xffffffff


	//   ....[10]....
        /*0064*/ 	.word	0xffffffff


	//   ....[11]....
        /*0068*/ 	.word	0xffffffff


	//   ....[12]....
        /*006c*/ 	.word	0xffffffff


	//   ....[13]....
        /*0070*/ 	.word	0xffffffff


	//   ....[14]....
        /*0074*/ 	.word	0xffffffff


	//   ....[15]....
        /*0078*/ 	.word	0xffffffff


	//   ....[16]....
        /*007c*/ 	.word	0xffffffff


	//   ....[17]....
        /*0080*/ 	.word	0xffffffff


	//   ....[18]....
        /*0084*/ 	.word	0xffffffff


	//   ....[19]....
        /*0088*/ 	.word	0xffffffff


	//----- nvinfo : EIATTR_COOP_GROUP_INSTR_OFFSETS
	.align		4
.L_1310:
        /*008c*/ 	.byte	0x04, 0x28
        /*008e*/ 	.short	(.L_1312 - .L_1311)


	//   ....[0]....
.L_1311:
        /*0090*/ 	.word	0x00013680


	//   ....[1]....
        /*0094*/ 	.word	0x000136d0


	//   ....[2]....
        /*0098*/ 	.word	0x000136f0


	//   ....[3]....
        /*009c*/ 	.word	0x00013710


	//   ....[4]....
        /*00a0*/ 	.word	0x00016690


	//   ....[5]....
        /*00a4*/ 	.word	0x000166e0


	//   ....[6]....
        /*00a8*/ 	.word	0x00016700


	//   ....[7]....
        /*00ac*/ 	.word	0x00016720


	//   ....[8]....
        /*00b0*/ 	.word	0x00019ec0


	//   ....[9]....
        /*00b4*/ 	.word	0x00019f30


	//   ....[10]....
        /*00b8*/ 	.word	0x00019f60


	//   ....[11]....
        /*00bc*/ 	.word	0x00019f80


	//   ....[12]....
        /*00c0*/ 	.word	0x0001b740


	//   ....[13]....
        /*00c4*/ 	.word	0x0001b770


	//   ....[14]....
        /*00c8*/ 	.word	0x0001b780


	//   ....[15]....
        /*00cc*/ 	.word	0x0001b7b0


	//   ....[16]....
        /*00d0*/ 	.word	0x0001cc60


	//   ....[17]....
        /*00d4*/ 	.word	0x0001cca0


	//   ....[18]....
        /*00d8*/ 	.word	0x0001ccf0


	//   ....[19]....
        /*00dc*/ 	.word	0x0001cd40


	//----- nvinfo : EIATTR_EXIT_INSTR_OFFSETS
	.align		4
.L_1312:
        /*00e0*/ 	.byte	0x04, 0x1c
        /*00e2*/ 	.short	(.L_1314 - .L_1313)


	//   ....[0]....
.L_1313:
        /*00e4*/ 	.word	0x000001f0


	//----- nvinfo : EIATTR_CTAIDZ_USED
	.align		4
.L_1314:
        /*00e8*/ 	.byte	0x01, 0x04
	.zero		2


	//----- nvinfo : EIATTR_CRS_STACK_SIZE
	.align		4
        /*00ec*/ 	.byte	0x04, 0x1e
        /*00ee*/ 	.short	(.L_1316 - .L_1315)
.L_1315:
        /*00f0*/ 	.word	0x00000000
.L_1316:


//--------------------- .nv.info._ZN5flash24flash_fwd_splitkv_kernelI23Flash_fwd_kernel_traitsILi192ELi64ELi64ELi4ELb0ELb0EN7cutlass10bfloat16_tE19Flash_kernel_traitsILi192ELi64ELi64ELi4ES3_EELb0ELb1ELb0ELb0ELb1ELb1ELb1ELb1EEEvNS_16Flash_fwd_paramsE --------------------------
	.section	.nv.info._ZN5flash24flash_fwd_splitkv_kernelI23Flash_fwd_kernel_traitsILi192ELi64ELi64ELi4ELb0ELb0EN7cutlass10bfloat16_tE19Flash_kernel_traitsILi192ELi64ELi64ELi4ES3_EELb0ELb1ELb0ELb0ELb1ELb1ELb1ELb1EEEvNS_16Flash_fwd_paramsE,"",@"SHT_CUDA_INFO"
	.sectionflags	@""
	.align	4


	//----- nvinfo : EIATTR_CUDA_API_VERSION
	.align		4
        /*0000*/ 	.byte	0x04, 0x37
        /*0002*/ 	.short	(.L_1318 - .L_1317)
.L_1317:
        /*0004*/ 	.word	0x00000082


	//----- nvinfo : EIATTR_SW2861232_WAR
	.align		4
.L_1318:
        /*0008*/ 	.byte	0x01, 0x35
	.zero		2


	//----- nvinfo : EIATTR_PARAM_CBANK
	.align		4
        /*000c*/ 	.byte	0x04, 0x0a
        /*000e*/ 	.short	(.L_1320 - .L_1319)
	.align		4
.L_1319:
        /*0010*/ 	.word	index@(.nv.constant0._ZN5flash24flash_fwd_splitkv_kernelI23Flash_fwd_kernel_traitsILi192ELi64ELi64ELi4ELb0ELb0EN7cutlass10bfloat16_tE19Flash_kernel_traitsILi192ELi64ELi64ELi4ES3_EELb0ELb1ELb0ELb0ELb1ELb1ELb1ELb1EEEvNS_16Flash_fwd_paramsE)
        /*0014*/ 	.short	0x0160
        /*0016*/ 	.short	0x01d0


	//----- nvinfo : EIATTR_CBANK_PARAM_SIZE
	.align		4
.L_1320:
        /*0018*/ 	.byte	0x03, 0x19
        /*001a*/ 	.short	0x01d0


	//----- nvinfo : EIATTR_KPARAM_INFO
	.align		4
        /*001c*/ 	.byte	0x04, 0x17
        /*001e*/ 	.short	(.L_1322 - .L_1321)
.L_1321:
        /*0020*/ 	.word	0x00000000
        /*0024*/ 	.short	0x0000
        /*0026*/ 	.short	0x0000
        /*0028*/ 	.byte	0x00, 0xf0, 0x41, 0x07


	//----- nvinfo : EIATTR_MAXREG_COUNT
	.align		4
.L_1322:
        /*002c*/ 	.byte	0x03, 0x1b
        /*002e*/ 	.short	0x00ff


	//----- nvinfo : EIATTR_NUM_BARRIERS
	.align		4
        /*0030*/ 	.byte	0x02, 0x4c
        /*0032*/ 	.byte	0x01
	.zero		1


	//----- nvinfo : EIATTR_MERCURY_ISA_VERSION
	.align		4
        /*0034*/ 	.byte	0x03, 0x5f
        /*0036*/ 	.short	0x0000


	//----- nvinfo : EIATTR_COOP_GROUP_MASK_REGIDS
	.align		4
        /*0038*/ 	.byte	0x04, 0x29
        /*003a*/ 	.short	(.L_1324 - .L_1323)


	//   ....[0]....
.L_1323:
        /*003c*/ 	.word	0xffffffff


	//   ....[1]....
        /*0040*/ 	.word	0xffffffff


	//   ....[2]....
        /*0044*/ 	.word	0xffffffff


	//   ....[3]....
        /*0048*/ 	.word	0xffffffff


	//   ....[4]....
        /*004c*/ 	.word	0xffffffff


	//   ....[5]....
        /*0050*/ 	.word	0xffffffff


	//   ....[6]....
        /*0054*/ 	.word	0xffffffff


	//   ....[7]....
        /*0058*/ 	.word	0xffffffff


	//   ....[8]....
        /*005c*/ 	.word	0xffffffff


	//   ....[9]....
        /*0060*/ 	.word	0xffffffff


	//   ....[10]....
        /*0064*/ 	.word	0xffffffff


	//   ....[11]....
        /*0068*/ 	.word	0xffffffff


	//   ....[12]....
        /*006c*/ 	.word	0xffffffff


	//   ....[13]....
        /*0070*/ 	.word	0xffffffff


	//   ....[14]....
        /*0074*/ 	.word	0xffffffff


	//   ....[15]....
        /*0078*/ 	.word	0xffffffff


	//   ....[16]....
        /*007c*/ 	.word	0xffffffff


	//   ....[17]....
        /*0080*/ 	.word	0xffffffff


	//   ....[18]....
        /*0084*/ 	.word	0xffffffff


	//   ....[19]....
        /*0088*/ 	.word	0xffffffff


	//----- nvinfo : EIATTR_COOP_GROUP_INSTR_OFFSETS
	.align		4
.L_1324:
        /*008c*/ 	.byte	0x04, 0x28
        /*008e*/ 	.short	(.L_1326 - .L_1325)


	//   ....[0]....
.L_1325:
        /*0090*/ 	.word	0x00013a60


	//   ....[1]....
        /*0094*/ 	.word	0x00013ac0


	//   ....[2]....
        /*0098*/ 	.word	0x00013ae0


	//   ....[3]....
        /*009c*/ 	.word	0x00013b10


	//   ....[4]....
        /*00a0*/ 	.word	0x00016e90


	//   ....[5]....
        /*00a4*/ 	.word	0x00016ee0


	//   ....[6]....
        /*00a8*/ 	.word	0x00016f00


	//   ....[7]....
        /*00ac*/ 	.word	0x00016f20


	//   ....[8]....
        /*00b0*/ 	.word	0x0001ab00


	//   ....[9]....
        /*00b4*/ 	.word	0x0001ab10


	//   ....[10]....
        /*00b8*/ 	.word	0x0001ab40


	//   ....[11]....
        /*00bc*/ 	.word	0x0001ab60


	//   ....[12]....
        /*00c0*/ 	.word	0x0001c320


	//   ....[13]....
        /*00c4*/ 	.word	0x0001c350


	//   ....[14]....
        /*00c8*/ 	.word	0x0001c360


	//   ....[15]....
        /*00cc*/ 	.word	0x0001c390


	//   ....[16]....
        /*00d0*/ 	.word	0x0001d840


	//   ....[17]....
        /*00d4*/ 	.word	0x0001d880


	//   ....[18]....
        /*00d8*/ 	.word	0x0001d8d0


	//   ....[19]....
        /*00dc*/ 	.word	0x0001d920


	//----- nvinfo : EIATTR_EXIT_INSTR_OFFSETS
	.align		4
.L_1326:
        /*00e0*/ 	.byte	0x04, 0x1c
        /*00e2*/ 	.short	(.L_1328 - .L_1327)


	//   ....[0]....
.L_1327:
        /*00e4*/ 	.word	0x000001f0


	//----- nvinfo : EIATTR_CTAIDZ_USED
	.align		4
.L_1328:
        /*00e8*/ 	.byte	0x01, 0x04
	.zero		2


	//----- nvinfo : EIATTR_CRS_STACK_SIZE
	.align		4
        /*00ec*/ 	.byte	0x04, 0x1e
        /*00ee*/ 	.short	(.L_1330 - .L_1329)
.L_1329:
        /*00f0*/ 	.word	0x00000000
.L_1330:


//--------------------- .nv.info._ZN5flash24flash_fwd_splitkv_kernelI23Flash_fwd_kernel_traitsILi192ELi64ELi64ELi4ELb0ELb0EN7cutlass10bfloat16_tE19Flash_kernel_traitsILi192ELi64ELi64ELi4ES3_EELb0ELb1ELb1ELb0ELb0ELb0ELb1ELb1EEEvNS_16Flash_fwd_paramsE --------------------------
	.section	.nv.info._ZN5flash24flash_fwd_splitkv_kernelI23Flash_fwd_kernel_traitsILi192ELi64ELi64ELi4ELb0ELb0EN7cutlass10bfloat16_tE19Flash_kernel_traitsILi192ELi64ELi64ELi4ES3_EELb0ELb1ELb1ELb0ELb0ELb0ELb1ELb1EEEvNS_16Flash_fwd_paramsE,"",@"SHT_CUDA_INFO"
	.sectionflags	@""
	.align	4


	//----- nvinfo : EIATTR_CUDA_API_VERSION
	.align		4
        /*0000*/ 	.byte	0x04, 0x37
        /*0002*/ 	.short	(.L_1332 - .L_1331)
.L_1331:
        /*0004*/ 	.word	0x00000082


	//----- nvinfo : EIATTR_SW2861232_WAR
	.align		4
.L_1332:
        /*0008*/ 	.byte	0x01, 0x35
	.zero		2


	//----- nvinfo : EIATTR_PARAM_CBANK
	.align		4
        /*000c*/ 	.byte	0x04, 0x0a
        /*000e*/ 	.short	(.L_1334 - .L_1333)
	.align		4
.L_1333:
        /*0010*/ 	.word	index@(.nv.constant0._ZN5flash24flash_fwd_splitkv_kernelI23Flash_fwd_kernel_traitsILi192ELi64ELi64ELi4ELb0ELb0EN7cutlass10bfloat16_tE19Flash_kernel_traitsILi192ELi64ELi64ELi4ES3_EELb0ELb1ELb1ELb0ELb0ELb0ELb1ELb1EEEvNS_16Flash_fwd_paramsE)
        /*0014*/ 	.short	0x0160
        /*0016*/ 	.short	0x01d0


	//----- nvinfo : EIATTR_CBANK_PARAM_SIZE
	.align		4
.L_1334:
        /*0018*/ 	.byte	0x03, 0x19
        /*001a*/ 	.short	0x01d0


	//----- nvinfo : EIATTR_KPARAM_INFO
	.align		4
        /*001c*/ 	.byte	0x04, 0x17
        /*001e*/ 	.short	(.L_1336 - .L_1335)
.L_1335:
        /*0020*/ 	.word	0x00000000
        /*0024*/ 	.short	0x0000
        /*0026*/ 	.short	0x0000
        /*0028*/ 	.byte	0x00, 0xf0, 0x41, 0x07


	//----- nvinfo : EIATTR_MAXREG_COUNT
	.align		4
.L_1336:
        /*002c*/ 	.byte	0x03, 0x1b
        /*002e*/ 	.short	0x00ff


	//----- nvinfo : EIATTR_NUM_BARRIERS
	.align		4
        /*0030*/ 	.byte	0x02, 0x4c
        /*0032*/ 	.byte	0x01
	.zero		1


	//----- nvinfo : EIATTR_MERCURY_ISA_VERSION
	.align		4
        /*0034*/ 	.byte	0x03, 0x5f
        /*0036*/ 	.short	0x0000


	//----- nvinfo : EIATTR_COOP_GROUP_MASK_REGIDS
	.align		4
        /*0038*/ 	.byte	0x04, 0x29
        /*003a*/ 	.short	(.L_1338 - .L_1337)


	//   ....[0]....
.L_1337:
        /*003c*/ 	.word	0xffffffff


	//   ....[1]....
        /*0040*/ 	.word	0xffffffff


	//   ....[2]....
        /*0044*/ 	.word	0xffffffff


	//   ....[3]....
        /*0048*/ 	.word	0xffffffff


	//   ....[4]....
        /*004c*/ 	.word	0xffffffff


	//   ....[5]....
        /*0050*/ 	.word	0xffffffff


	//   ....[6]....
        /*0054*/ 	.word	0xffffffff


	//   ....[7]....
        /*0058*/ 	.word	0xffffffff


	//   ....[8]....
        /*005c*/ 	.word	0xffffffff


	//   ....[9]....
        /*0060*/ 	.word	0xffffffff


	//   ....[10]....
        /*0064*/ 	.word	0xffffffff


	//   ....[11]....
        /*0068*/ 	.word	0xffffffff


	//   ....[12]....
        /*006c*/ 	.word	0xffffffff


	//   ....[13]....
        /*0070*/ 	.word	0xffffffff


	//   ....[14]....
        /*0074*/ 	.word	0xffffffff


	//   ....[15]....
        /*0078*/ 	.word	0xffffffff


	//   ....[16]....
        /*007c*/ 	.word	0xffffffff


	//   ....[17]....
        /*0080*/ 	.word	0xffffffff


	//   ....[18]....
        /*0084*/ 	.word	0xffffffff


	//   ....[19]....
        /*0088*/ 	.word	0xffffffff


	//----- nvinfo : EIATTR_COOP_GROUP_INSTR_OFFSETS
	.align		4
.L_1338:
        /*008c*/ 	.byte	0x04, 0x28
        /*008e*/ 	.short	(.L_1340 - .L_1339)


	//   ....[0]....
.L_1339:
        /*0090*/ 	.word	0x000168b0


	//   ....[1]....
        /*0094*/ 	.word	0x000168d0


	//   ....[2]....
        /*0098*/ 	.word	0x000168f0


	//   ....[3]....
        /*009c*/ 	.word	0x00016910


	//   ....[4]....
        /*00a0*/ 	.word	0x0001ab00


	//   ....[5]....
        /*00a4*/ 	.word	0x0001ab50


	//   ....[6]....
        /*00a8*/ 	.word	0x0001ab70


	//   ....[7]....
        /*00ac*/ 	.word	0x0001ab90


	//   ....[8]....
        /*00b0*/ 	.word	0x0001f300


	//   ....[9]....
        /*00b4*/ 	.word	0x0001f3a0


	//   ....[10]....
        /*00b8*/ 	.word	0x0001f3c0


	//   ....[11]....
        /*00bc*/ 	.word	0x0001f3e0


	//   ....[12]....
        /*00c0*/ 	.word	0x00020bb0


	//   ....[13]....
        /*00c4*/ 	.word	0x00020be0


	//   ....[14]....
        /*00c8*/ 	.word	0x00020bf0


	//   ....[15]....
        /*00cc*/ 	.word	0x00020c20


	//   ....[16]....
        /*00d0*/ 	.word	0x000224f0


	//   ....[17]....
        /*00d4*/ 	.word	0x00022530


	//   ....[18]....
        /*00d8*/ 	.word	0x00022580


	//   ....[19]....
        /*00dc*/ 	.word	0x000225d0


	//----- nvinfo : EIATTR_EXIT_INSTR_OFFSETS
	.align		4
.L_1340:
        /*00e0*/ 	.byte	0x04, 0x1c
        /*00e2*/ 	.short	(.L_1342 - .L_1341)


	//   ....[0]....
.L_1341:
        /*00e4*/ 	.word	0x000001f0


	//----- nvinfo : EIATTR_CTAIDZ_USED
	.align		4
.L_1342:
        /*00e8*/ 	.byte	0x01, 0x04
	.zero		2


	//----- nvinfo : EIATTR_CRS_STACK_SIZE
	.align		4
        /*00ec*/ 	.byte	0x04, 0x1e
        /*00ee*/ 	.short	(.L_1344 - .L_1343)
.L_1343:
        /*00f0*/ 	.word	0x00000000
.L_1344:


//--------------------- .nv.info._ZN5flash24flash_fwd_splitkv_kernelI23Flash_fwd_kernel_traitsILi192ELi64ELi64ELi4ELb0ELb0EN7cutlass10bfloat16_tE19Flash_kernel_traitsILi192ELi64ELi64ELi4ES3_EELb0ELb1ELb1ELb0ELb0ELb1ELb1ELb1EEEvNS_16Flash_fwd_paramsE --------------------------
	.section	.nv.info._ZN5flash24flash_fwd_splitkv_kernelI23Flash_fwd_kernel_traitsILi192ELi64ELi64ELi4ELb0ELb0EN7cutlass10bfloat16_tE19Flash_kernel_traitsILi192ELi64ELi64ELi4ES3_EELb0ELb1ELb1ELb0ELb0ELb1ELb1ELb1EEEvNS_16Flash_fwd_paramsE,"",@"SHT_CUDA_INFO"
	.sectionflags	@""
	.align	4


	//----- nvinfo : EIATTR_CUDA_API_VERSION
	.align		4
        /*0000*/ 	.byte	0x04, 0x37
        /*0002*/ 	.short	(.L_1346 - .L_1345)
.L_1345:
        /*0004*/ 	.word	0x00000082


	//----- nvinfo : EIATTR_SW2861232_WAR
	.align		4
.L_1346:
        /*0008*/ 	.byte	0x01, 0x35
	.zero		2


	//----- nvinfo : EIATTR_PARAM_CBANK
	.align		4
        /*000c*/ 	.byte	0x04, 0x0a
        /*000e*/ 	.short	(.L_1348 - .L_1347)
	.align		4
.L_1347:
        /*0010*/ 	.word	index@(.nv.constant0._ZN5flash24flash_fwd_splitkv_kernelI23Flash_fwd_kernel_traitsILi192ELi64ELi64ELi4ELb0ELb0EN7cutlass10bfloat16_tE19Flash_kernel_traitsILi192ELi64ELi64ELi4ES3_EELb0ELb1ELb1ELb0ELb0ELb1ELb1ELb1EEEvNS_16Flash_fwd_paramsE)
        /*0014*/ 	.short	0x0160
        /*0016*/ 	.short	0x01d0


	//----- nvinfo : EIATTR_CBANK_PARAM_SIZE
	.align		4
.L_1348:
        /*0018*/ 	.byte	0x03, 0x19
        /*001a*/ 	.short	0x01d0


	//----- nvinfo : EIATTR_KPARAM_INFO
	.align		4
        /*001c*/ 	.byte	0x04, 0x17
        /*001e*/ 	.short	(.L_1350 - .L_1349)
.L_1349:
        /*0020*/ 	.word	0x00000000
        /*0024*/ 	.short	0x0000
        /*0026*/ 	.short	0x0000
        /*0028*/ 	.byte	0x00, 0xf0, 0x41, 0x07


	//----- nvinfo : EIATTR_MAXREG_COUNT
	.align		4
.L_1350:
        /*002c*/ 	.byte	0x03, 0x1b
        /*002e*/ 	.short	0x00ff


	//----- nvinfo : EIATTR_NUM_BARRIERS
	.align		4
        /*0030*/ 	.byte	0x02, 0x4c
        /*0032*/ 	.byte	0x01
	.zero		1


	//----- nvinfo : EIATTR_MERCURY_ISA_VERSION
	.align		4
        /*0034*/ 	.byte	0x03, 0x5f
        /*0036*/ 	.short	0x0000


	//----- nvinfo : EIATTR_COOP_GROUP_MASK_REGIDS
	.align		4
        /*0038*/ 	.byte	0x04, 0x29
        /*003a*/ 	.short	(.L_1352 - .L_1351)


	//   ....[0]....
.L_1351:
        /*003c*/ 	.word	0xffffffff


	//   ....[1]....
        /*0040*/ 	.word	0xffffffff


	//   ....[2]....
        /*0044*/ 	.word	0xffffffff


	//   ....[3]....
        /*0048*/ 	.word	0xffffffff


	//   ....[4]....
        /*004c*/ 	.word	0xffffffff


	//   ....[5]....
        /*0050*/ 	.word	0xffffffff


	//   ....[6]....
        /*0054*/ 	.word	0xffffffff


	//   ....[7]....
        /*0058*/ 	.word	0xffffffff


	//   ....[8]....
        /*005c*/ 	.word	0xffffffff


	//   ....[9]....
        /*0060*/ 	.word	0xffffffff


	//   ....[10]....
        /*0064*/ 	.word	0xffffffff


	//   ....[11]....
        /*0068*/ 	.word	0xffffffff


	//   ....[12]....
        /*006c*/ 	.word	0xffffffff


	//   ....[13]....
        /*0070*/ 	.word	0xffffffff


	//   ....[14]....
        /*0074*/ 	.word	0xffffffff


	//   ....[15]....
        /*0078*/ 	.word	0xffffffff


	//   ....[16]....
        /*007c*/ 	.word	0xffffffff


	//   ....[17]....
        /*0080*/ 	.word	0xffffffff


	//   ....[18]....
        /*0084*/ 	.word	0xffffffff


	//   ....[19]....
        /*0088*/ 	.word	0xffffffff


	//----- nvinfo : EIATTR_COOP_GROUP_INSTR_OFFSETS
	.align		4
.L_1352:
        /*008c*/ 	.byte	0x04, 0x28
        /*008e*/ 	.short	(.L_1354 - .L_1353)


	//   ....[0]....
.L_1353:
        /*0090*/ 	.word	0x00016cc0


	//   ....[1]....
        /*0094*/ 	.word	0x00016ce0


	//   ....[2]....
        /*0098*/ 	.word	0x00016d00


	//   ....[3]....
        /*009c*/ 	.word	0x00016d20


	//   ....[4]....
        /*00a0*/ 	.word	0x0001b3a0


	//   ....[5]....
        /*00a4*/ 	.word	0x0001b3f0


	//   ....[6]....
        /*00a8*/ 	.word	0x0001b410


	//   ....[7]....
        /*00ac*/ 	.word	0x0001b430


	//   ....[8]....
        /*00b0*/ 	.word	0x00020020


	//   ....[9]....
        /*00b4*/ 	.word	0x00020030


	//   ....[10]....
        /*00b8*/ 	.word	0x00020060


	//   ....[11]....
        /*00bc*/ 	.word	0x00020080


	//   ....[12]....
        /*00c0*/ 	.word	0x00021850


	//   ....[13]....
        /*00c4*/ 	.word	0x00021880


	//   ....[14]....
        /*00c8*/ 	.word	0x00021890


	//   ....[15]....
        /*00cc*/ 	.word	0x000218c0


	//   ....[16]....
        /*00d0*/ 	.word	0x00023190


	//   ....[17]....
        /*00d4*/ 	.word	0x000231d0


	//   ....[18]....
        /*00d8*/ 	.word	0x00023220


	//   ....[19]....
        /*00dc*/ 	.word	0x00023270


	//----- nvinfo : EIATTR_EXIT_INSTR_OFFSETS
	.align		4
.L_1354:
        /*00e0*/ 	.byte	0x04, 0x1c
        /*00e2*/ 	.short	(.L_1356 - .L_1355)


	//   ....[0]....
.L_1355:
        /*00e4*/ 	.word	0x000001f0


	//----- nvinfo : EIATTR_CTAIDZ_USED
	.align		4
.L_1356:
        /*00e8*/ 	.byte	0x01, 0x04
	.zero		2


	//----- nvinfo : EIATTR_CRS_STACK_SIZE
	.align		4
        /*00ec*/ 	.byte	0x04, 0x1e
        /*00ee*/ 	.short	(.L_1358 - .L_1357)
.L_1357:
        /*00f0*/ 	.word	0x00000000
.L_1358:


//--------------------- .nv.callgraph             --------------------------
	.section	.nv.callgraph,"",@"SHT_CUDA_CALLGRAPH"
	.align	4
	.sectionentsize	8
	.align		4
        /*0000*/ 	.word	0x00000000
	.align		4
        /*0004*/ 	.word	0xffffffff
	.align		4
        /*0008*/ 	.word	0x00000000
	.align		4
        /*000c*/ 	.word	0xfffffffe
	.align		4
        /*0010*/ 	.word	0x00000000
	.align		4
        /*0014*/ 	.word	0xfffffffd
	.align		4
        /*0018*/ 	.word	0x00000000
	.align		4
        /*001c*/ 	.word	0xfffffffc


//--------------------- .nv.rel.action            --------------------------
	.section	.nv.rel.action,"",@"SHT_CUDA_RELOCINFO"
	.align	8
	.sectionentsize	8
        /*0000*/ 	.byte	0x73, 0x00, 0x00, 0x00, 0x00, 0x00, 0x00, 0x00, 0x00, 0x00, 0x00, 0x11, 0x25, 0x00, 0x05, 0x36


//--------------------- .nv.constant4             --------------------------
	.section	.nv.constant4,"a",@progbits
	.align	8
	.align		8
.nv.constant4:
        /*0000*/ 	.dword	_ZN72_INTERNAL_70f211c6_36_flash_fwd_split_hdim192_bf16_sm80_cu_c784774a_31014cuda3std3__45__cpo5beginE
	.align		8
        /*0008*/ 	.dword	_ZN72_INTERNAL_70f211c6_36_flash_fwd_split_hdim192_bf16_sm80_cu_c784774a_31014cuda3std3__45__cpo3endE
	.align		8
        /*0010*/ 	.dword	_ZN72_INTERNAL_70f211c6_36_flash_fwd_split_hdim192_bf16_sm80_cu_c784774a_31014cuda3std3__45__cpo6cbeginE
	.align		8
        /*0018*/ 	.dword	_ZN72_INTERNAL_70f211c6_36_flash_fwd_split_hdim192_bf16_sm80_cu_c784774a_31014cuda3std3__45__cpo4cendE
	.align		8
        /*0020*/ 	.dword	_ZN72_INTERNAL_70f211c6_36_flash_fwd_split_hdim192_bf16_sm80_cu_c784774a_31014cuda3std3__474_GLOBAL__N__70f211c6_36_flash_fwd_split_hdim192_bf16_sm80_cu_c784774a_31016ignoreE
	.align		8
        /*0028*/ 	.dword	_ZN72_INTERNAL_70f211c6_36_flash_fwd_split_hdim192_bf16_sm80_cu_c784774a_31014cuda3std3__419piecewise_constructE
	.align		8
        /*0030*/ 	.dword	_ZN72_INTERNAL_70f211c6_36_flash_fwd_split_hdim192_bf16_sm80_cu_c784774a_31014cuda3std3__48in_placeE
	.align		8
        /*0038*/ 	.dword	_ZN72_INTERNAL_70f211c6_36_flash_fwd_split_hdim192_bf16_sm80_cu_c784774a_31014cuda3std6ranges3__45__cpo4swapE
	.align		8
        /*0040*/ 	.dword	_ZN72_INTERNAL_70f211c6_36_flash_fwd_split_hdim192_bf16_sm80_cu_c784774a_31014cuda3std6ranges3__45__cpo9iter_moveE
	.align		8
        /*0048*/ 	.dword	_ZN72_INTERNAL_70f211c6_36_flash_fwd_split_hdim192_bf16_sm80_cu_c784774a_31014cute7productE
	.align		8
        /*0050*/ 	.dword	_ZN72_INTERNAL_70f211c6_36_flash_fwd_split_hdim192_bf16_sm80_cu_c784774a_31014cute1_E


//--------------------- .nv.constant0._ZN5flash32flash_fwd_splitkv_combine_kernelI23Flash_fwd_kernel_traitsILi192ELi64ELi64ELi4ELb0ELb0EN7cutlass10bfloat16_tE19Flash_kernel_traitsILi192ELi64ELi64ELi4ES3_EELi8ELi7ELb0EEEvNS_16Flash_fwd_paramsE --------------------------
	.section	.nv.constant0._ZN5flash32flash_fwd_splitkv_combine_kernelI23Flash_fwd_kernel_traitsILi192ELi64ELi64ELi4ELb0ELb0EN7cutlass10bfloat16_tE19Flash_kernel_traitsILi192ELi64ELi64ELi4ES3_EELi8ELi7ELb0EEEvNS_16Flash_fwd_paramsE,"a",@progbits
	.sectionflags	@""
	.align	4
.nv.constant0._ZN5flash32flash_fwd_splitkv_combine_kernelI23Flash_fwd_kernel_traitsILi192ELi64ELi64ELi4ELb0ELb0EN7cutlass10bfloat16_tE19Flash_kernel_traitsILi192ELi64ELi64ELi4ES3_EELi8ELi7ELb0EEEvNS_16Flash_fwd_paramsE:
	.zero		816


//--------------------- .nv.constant0._ZN5flash32flash_fwd_splitkv_combine_kernelI23Flash_fwd_kernel_traitsILi192ELi64ELi64ELi4ELb0ELb0EN7cutlass10bfloat16_tE19Flash_kernel_traitsILi192ELi64ELi64ELi4ES3_EELi8ELi6ELb0EEEvNS_16Flash_fwd_paramsE --------------------------
	.section	.nv.constant0._ZN5flash32flash_fwd_splitkv_combine_kernelI23Flash_fwd_kernel_traitsILi192ELi64ELi64ELi4ELb0ELb0EN7cutlass10bfloat16_tE19Flash_kernel_traitsILi192ELi64ELi64ELi4ES3_EELi8ELi6ELb0EEEvNS_16Flash_fwd_paramsE,"a",@progbits
	.sectionflags	@""
	.align	4
.nv.constant0._ZN5flash32flash_fwd_splitkv_combine_kernelI23Flash_fwd_kernel_traitsILi192ELi64ELi64ELi4ELb0ELb0EN7cutlass10bfloat16_tE19Flash_kernel_traitsILi192ELi64ELi64ELi4ES3_EELi8ELi6ELb0EEEvNS_16Flash_fwd_paramsE:
	.zero		816


//--------------------- .nv.constant0._ZN5flash32flash_fwd_splitkv_combine_kernelI23Flash_fwd_kernel_traitsILi192ELi64ELi64ELi4ELb0ELb0EN7cutlass10bfloat16_tE19Flash_kernel_traitsILi192ELi64ELi64ELi4ES3_EELi8ELi5ELb0EEEvNS_16Flash_fwd_paramsE --------------------------
	.section	.nv.constant0._ZN5flash32flash_fwd_splitkv_combine_kernelI23Flash_fwd_kernel_traitsILi192ELi64ELi64ELi4ELb0ELb0EN7cutlass10bfloat16_tE19Flash_kernel_traitsILi192ELi64ELi64ELi4ES3_EELi8ELi5ELb0EEEvNS_16Flash_fwd_paramsE,"a",@progbits
	.sectionflags	@""
	.align	4
.nv.constant0._ZN5flash32flash_fwd_splitkv_combine_kernelI23Flash_fwd_kernel_traitsILi192ELi64ELi64ELi4ELb0ELb0EN7cutlass10bfloat16_tE19Flash_kernel_traitsILi192ELi64ELi64ELi4ES3_EELi8ELi5ELb0EEEvNS_16Flash_fwd_paramsE:
	.zero		816


//--------------------- .nv.constant0._ZN5flash32flash_fwd_splitkv_combine_kernelI23Flash_fwd_kernel_traitsILi192ELi64ELi64ELi4ELb0ELb0EN7cutlass10bfloat16_tE19Flash_kernel_traitsILi192ELi64ELi64ELi4ES3_EELi8ELi4ELb0EEEvNS_16Flash_fwd_paramsE --------------------------
	.section	.nv.constant0._ZN5flash32flash_fwd_splitkv_combine_kernelI23Flash_fwd_kernel_traitsILi192ELi64ELi64ELi4ELb0ELb0EN7cutlass10bfloat16_tE19Flash_kernel_traitsILi192ELi64ELi64ELi4ES3_EELi8ELi4ELb0EEEvNS_16Flash_fwd_paramsE,"a",@progbits
	.sectionflags	@""
	.align	4
.nv.constant0._ZN5flash32flash_fwd_splitkv_combine_kernelI23Flash_fwd_kernel_traitsILi192ELi64ELi64ELi4ELb0ELb0EN7cutlass10bfloat16_tE19Flash_kernel_traitsILi192ELi64ELi64ELi4ES3_EELi8ELi4ELb0EEEvNS_16Flash_fwd_paramsE:
	.zero		816


//--------------------- .nv.constant0._ZN5flash32flash_fwd_splitkv_combine_kernelI23Flash_fwd_kernel_traitsILi192ELi64ELi64ELi4ELb0ELb0EN7cutlass10bfloat16_tE19Flash_kernel_traitsILi192ELi64ELi64ELi4ES3_EELi8ELi3ELb0EEEvNS_16Flash_fwd_paramsE --------------------------
	.section	.nv.constant0._ZN5flash32flash_fwd_splitkv_combine_kernelI23Flash_fwd_kernel_traitsILi192ELi64ELi64ELi4ELb0ELb0EN7cutlass10bfloat16_tE19Flash_kernel_traitsILi192ELi64ELi64ELi4ES3_EELi8ELi3ELb0EEEvNS_16Flash_fwd_paramsE,"a",@progbits
	.sectionflags	@""
	.align	4
.nv.constant0._ZN5flash32flash_fwd_splitkv_combine_kernelI23Flash_fwd_kernel_traitsILi192ELi64ELi64ELi4ELb0ELb0EN7cutlass10bfloat16_tE19Flash_kernel_traitsILi192ELi64ELi64ELi4ES3_EELi8ELi3ELb0EEEvNS_16Flash_fwd_paramsE:
	.zero		816


//--------------------- .nv.constant0._ZN5flash32flash_fwd_splitkv_combine_kernelI23Flash_fwd_kernel_traitsILi192ELi64ELi64ELi4ELb0ELb0EN7cutlass10bfloat16_tE19Flash_kernel_traitsILi192ELi64ELi64ELi4ES3_EELi8ELi2ELb0EEEvNS_16Flash_fwd_paramsE --------------------------
	.section	.nv.constant0._ZN5flash32flash_fwd_splitkv_combine_kernelI23Flash_fwd_kernel_traitsILi192ELi64ELi64ELi4ELb0ELb0EN7cutlass10bfloat16_tE19Flash_kernel_traitsILi192ELi64ELi64ELi4ES3_EELi8ELi2ELb0EEEvNS_16Flash_fwd_paramsE,"a",@progbits
	.sectionflags	@""
	.align	4
.nv.constant0._ZN5flash32flash_fwd_splitkv_combine_kernelI23Flash_fwd_kernel_traitsILi192ELi64ELi64ELi4ELb0ELb0EN7cutlass10bfloat16_tE19Flash_kernel_traitsILi192ELi64ELi64ELi4ES3_EELi8ELi2ELb0EEEvNS_16Flash_fwd_paramsE:
	.zero		816


//--------------------- .nv.constant0._ZN5flash32flash_fwd_splitkv_combine_kernelI23Flash_fwd_kernel_traitsILi192ELi64ELi64ELi4ELb0ELb0EN7cutlass10bfloat16_tE19Flash_kernel_traitsILi192ELi64ELi64ELi4ES3_EELi8ELi1ELb0EEEvNS_16Flash_fwd_paramsE --------------------------
	.section	.nv.constant0._ZN5flash32flash_fwd_splitkv_combine_kernelI23Flash_fwd_kernel_traitsILi192ELi64ELi64ELi4ELb0ELb0EN7cutlass10bfloat16_tE19Flash_kernel_traitsILi192ELi64ELi64ELi4ES3_EELi8ELi1ELb0EEEvNS_16Flash_fwd_paramsE,"a",@progbits
	.sectionflags	@""
	.align	4
.nv.constant0._ZN5flash32flash_fwd_splitkv_combine_kernelI23Flash_fwd_kernel_traitsILi192ELi64ELi64ELi4ELb0ELb0EN7cutlass10bfloat16_tE19Flash_kernel_traitsILi192ELi64ELi64ELi4ES3_EELi8ELi1ELb0EEEvNS_16Flash_fwd_paramsE:
	.zero		816


//--------------------- .nv.constant0._ZN5flash32flash_fwd_splitkv_combine_kernelI23Flash_fwd_kernel_traitsILi192ELi64ELi64ELi4ELb0ELb0EN7cutlass10bfloat16_tE19Flash_kernel_traitsILi192ELi64ELi64ELi4ES3_EELi8ELi7ELb1EEEvNS_16Flash_fwd_paramsE --------------------------
	.section	.nv.constant0._ZN5flash32flash_fwd_splitkv_combine_kernelI23Flash_fwd_kernel_traitsILi192ELi64ELi64ELi4ELb0ELb0EN7cutlass10bfloat16_tE19Flash_kernel_traitsILi192ELi64ELi64ELi4ES3_EELi8ELi7ELb1EEEvNS_16Flash_fwd_paramsE,"a",@progbits
	.sectionflags	@""
	.align	4
.nv.constant0._ZN5flash32flash_fwd_splitkv_combine_kernelI23Flash_fwd_kernel_traitsILi192ELi64ELi64ELi4ELb0ELb0EN7cutlass10bfloat16_tE19Flash_kernel_traitsILi192ELi64ELi64ELi4ES3_EELi8ELi7ELb1EEEvNS_16Flash_fwd_paramsE:
	.zero		816


//--------------------- .nv.constant0._ZN5flash32flash_fwd_splitkv_combine_kernelI23Flash_fwd_kernel_traitsILi192ELi64ELi64ELi4ELb0ELb0EN7cutlass10bfloat16_tE19Flash_kernel_traitsILi192ELi64ELi64ELi4ES3_EELi8ELi6ELb1EEEvNS_16Flash_fwd_paramsE --------------------------
	.section	.nv.constant0._ZN5flash32flash_fwd_splitkv_combine_kernelI23Flash_fwd_kernel_traitsILi192ELi64ELi64ELi4ELb0ELb0EN7cutlass10bfloat16_tE19Flash_kernel_traitsILi192ELi64ELi64ELi4ES3_EELi8ELi6ELb1EEEvNS_16Flash_fwd_paramsE,"a",@progbits
	.sectionflags	@""
	.align	4
.nv.constant0._ZN5flash32flash_fwd_splitkv_combine_kernelI23Flash_fwd_kernel_traitsILi192ELi64ELi64ELi4ELb0ELb0EN7cutlass10bfloat16_tE19Flash_kernel_traitsILi192ELi64ELi64ELi4ES3_EELi8ELi6ELb1EEEvNS_16Flash_fwd_paramsE:
	.zero		816


//--------------------- .nv.constant0._ZN5flash32flash_fwd_splitkv_combine_kernelI23Flash_fwd_kernel_traitsILi192ELi64ELi64ELi4ELb0ELb0EN7cutlass10bfloat16_tE19Flash_kernel_traitsILi192ELi64ELi64ELi4ES3_EELi8ELi5ELb1EEEvNS_16Flash_fwd_paramsE --------------------------
	.section	.nv.constant0._ZN5flash32flash_fwd_splitkv_combine_kernelI23Flash_fwd_kernel_traitsILi192ELi64ELi64ELi4ELb0ELb0EN7cutlass10bfloat16_tE19Flash_kernel_traitsILi192ELi64ELi64ELi4ES3_EELi8ELi5ELb1EEEvNS_16Flash_fwd_paramsE,"a",@progbits
	.sectionflags	@""
	.align	4
.nv.constant0._ZN5flash32flash_fwd_splitkv_combine_kernelI23Flash_fwd_kernel_traitsILi192ELi64ELi64ELi4ELb0ELb0EN7cutlass10bfloat16_tE19Flash_kernel_traitsILi192ELi64ELi64ELi4ES3_EELi8ELi5ELb1EEEvNS_16Flash_fwd_paramsE:
	.zero		816


//--------------------- .nv.constant0._ZN5flash32flash_fwd_splitkv_combine_kernelI23Flash_fwd_kernel_traitsILi192ELi64ELi64ELi4ELb0ELb0EN7cutlass10bfloat16_tE19Flash_kernel_traitsILi192ELi64ELi64ELi4ES3_EELi8ELi4ELb1EEEvNS_16Flash_fwd_paramsE --------------------------
	.section	.nv.constant0._ZN5flash32flash_fwd_splitkv_combine_kernelI23Flash_fwd_kernel_traitsILi192ELi64ELi64ELi4ELb0ELb0EN7cutlass10bfloat16_tE19Flash_kernel_traitsILi192ELi64ELi64ELi4ES3_EELi8ELi4ELb1EEEvNS_16Flash_fwd_paramsE,"a",@progbits
	.sectionflags	@""
	.align	4
.nv.constant0._ZN5flash32flash_fwd_splitkv_combine_kernelI23Flash_fwd_kernel_traitsILi192ELi64ELi64ELi4ELb0ELb0EN7cutlass10bfloat16_tE19Flash_kernel_traitsILi192ELi64ELi64ELi4ES3_EELi8ELi4ELb1EEEvNS_16Flash_fwd_paramsE:
	.zero		816


//--------------------- .nv.constant0._ZN5flash32flash_fwd_splitkv_combine_kernelI23Flash_fwd_kernel_traitsILi192ELi64ELi64ELi4ELb0ELb0EN7cutlass10bfloat16_tE19Flash_kernel_traitsILi192ELi64ELi64ELi4ES3_EELi8ELi3ELb1EEEvNS_16Flash_fwd_paramsE --------------------------
	.section	.nv.constant0._ZN5flash32flash_fwd_splitkv_combine_kernelI23Flash_fwd_kernel_traitsILi192ELi64ELi64ELi4ELb0ELb0EN7cutlass10bfloat16_tE19Flash_kernel_traitsILi192ELi64ELi64ELi4ES3_EELi8ELi3ELb1EEEvNS_16Flash_fwd_paramsE,"a",@progbits
	.sectionflags	@""
	.align	4
.nv.constant0._ZN5flash32flash_fwd_splitkv_combine_kernelI23Flash_fwd_kernel_traitsILi192ELi64ELi64ELi4ELb0ELb0EN7cutlass10bfloat16_tE19Flash_kernel_traitsILi192ELi64ELi64ELi4ES3_EELi8ELi3ELb1EEEvNS_16Flash_fwd_paramsE:
	.zero		816


//--------------------- .nv.constant0._ZN5flash32flash_fwd_splitkv_combine_kernelI23Flash_fwd_kernel_traitsILi192ELi64ELi64ELi4ELb0ELb0EN7cutlass10bfloat16_tE19Flash_kernel_traitsILi192ELi64ELi64ELi4ES3_EELi8ELi2ELb1EEEvNS_16Flash_fwd_paramsE --------------------------
	.section	.nv.constant0._ZN5flash32flash_fwd_splitkv_combine_kernelI23Flash_fwd_kernel_traitsILi192ELi64ELi64ELi4ELb0ELb0EN7cutlass10bfloat16_tE19Flash_kernel_traitsILi192ELi64ELi64ELi4ES3_EELi8ELi2ELb1EEEvNS_16Flash_fwd_paramsE,"a",@progbits
	.sectionflags	@""
	.align	4
.nv.constant0._ZN5flash32flash_fwd_splitkv_combine_kernelI23Flash_fwd_kernel_traitsILi192ELi64ELi64ELi4ELb0ELb0EN7cutlass10bfloat16_tE19Flash_kernel_traitsILi192ELi64ELi64ELi4ES3_EELi8ELi2ELb1EEEvNS_16Flash_fwd_paramsE:
	.zero		816


//--------------------- .nv.constant0._ZN5flash32flash_fwd_splitkv_combine_kernelI23Flash_fwd_kernel_traitsILi192ELi64ELi64ELi4ELb0ELb0EN7cutlass10bfloat16_tE19Flash_kernel_traitsILi192ELi64ELi64ELi4ES3_EELi8ELi1ELb1EEEvNS_16Flash_fwd_paramsE --------------------------
	.section	.nv.constant0._ZN5flash32flash_fwd_splitkv_combine_kernelI23Flash_fwd_kernel_traitsILi192ELi64ELi64ELi4ELb0ELb0EN7cutlass10bfloat16_tE19Flash_kernel_traitsILi192ELi64ELi64ELi4ES3_EELi8ELi1ELb1EEEvNS_16Flash_fwd_paramsE,"a",@progbits
	.sectionflags	@""
	.align	4
.nv.constant0._ZN5flash32flash_fwd_splitkv_combine_kernelI23Flash_fwd_kernel_traitsILi192ELi64ELi64ELi4ELb0ELb0EN7cutlass10bfloat16_tE19Flash_kernel_traitsILi192ELi64ELi64ELi4ES3_EELi8ELi1ELb1EEEvNS_16Flash_fwd_paramsE:
	.zero		816


//--------------------- .nv.constant0._ZN5flash24flash_fwd_splitkv_kernelI23Flash_fwd_kernel_traitsILi192ELi64ELi64ELi4ELb0ELb0EN7cutlass10bfloat16_tE19Flash_kernel_traitsILi192ELi64ELi64ELi4ES3_EELb0ELb0ELb0ELb0ELb0ELb0ELb0ELb0EEEvNS_16Flash_fwd_paramsE --------------------------
	.section	.nv.constant0._ZN5flash24flash_fwd_splitkv_kernelI23Flash_fwd_kernel_traitsILi192ELi64ELi64ELi4ELb0ELb0EN7cutlass10bfloat16_tE19Flash_kernel_traitsILi192ELi64ELi64ELi4ES3_EELb0ELb0ELb0ELb0ELb0ELb0ELb0ELb0EEEvNS_16Flash_fwd_paramsE,"a",@progbits
	.sectionflags	@""
	.align	4
.nv.constant0._ZN5flash24flash_fwd_splitkv_kernelI23Flash_fwd_kernel_traitsILi192ELi64ELi64ELi4ELb0ELb0EN7cutlass10bfloat16_tE19Flash_kernel_traitsILi192ELi64ELi64ELi4ES3_EELb0ELb0ELb0ELb0ELb0ELb0ELb0ELb0EEEvNS_16Flash_fwd_paramsE:
	.zero		816


//--------------------- .nv.constant0._ZN5flash24flash_fwd_splitkv_kernelI23Flash_fwd_kernel_traitsILi192ELi64ELi64ELi4ELb0ELb0EN7cutlass10bfloat16_tE19Flash_kernel_traitsILi192ELi64ELi64ELi4ES3_EELb0ELb0ELb0ELb0ELb0ELb1ELb0ELb0EEEvNS_16Flash_fwd_paramsE --------------------------
	.section	.nv.constant0._ZN5flash24flash_fwd_splitkv_kernelI23Flash_fwd_kernel_traitsILi192ELi64ELi64ELi4ELb0ELb0EN7cutlass10bfloat16_tE19Flash_kernel_traitsILi192ELi64ELi64ELi4ES3_EELb0ELb0ELb0ELb0ELb0ELb1ELb0ELb0EEEvNS_16Flash_fwd_paramsE,"a",@progbits
	.sectionflags	@""
	.align	4
.nv.constant0._ZN5flash24flash_fwd_splitkv_kernelI23Flash_fwd_kernel_traitsILi192ELi64ELi64ELi4ELb0ELb0EN7cutlass10bfloat16_tE19Flash_kernel_traitsILi192ELi64ELi64ELi4ES3_EELb0ELb0ELb0ELb0ELb0ELb1ELb0ELb0EEEvNS_16Flash_fwd_paramsE:
	.zero		816


//--------------------- .nv.constant0._ZN5flash24flash_fwd_splitkv_kernelI23Flash_fwd_kernel_traitsILi192ELi64ELi64ELi4ELb0ELb0EN7cutlass10bfloat16_tE19Flash_kernel_traitsILi192ELi64ELi64ELi4ES3_EELb0ELb0ELb0ELb0ELb0ELb0ELb0ELb1EEEvNS_16Flash_fwd_paramsE --------------------------
	.section	.nv.constant0._ZN5flash24flash_fwd_splitkv_kernelI23Flash_fwd_kernel_traitsILi192ELi64ELi64ELi4ELb0ELb0EN7cutlass10bfloat16_tE19Flash_kernel_traitsILi192ELi64ELi64ELi4ES3_EELb0ELb0ELb0ELb0ELb0ELb0ELb0ELb1EEEvNS_16Flash_fwd_paramsE,"a",@progbits
	.sectionflags	@""
	.align	4
.nv.constant0._ZN5flash24flash_fwd_splitkv_kernelI23Flash_fwd_kernel_traitsILi192ELi64ELi64ELi4ELb0ELb0EN7cutlass10bfloat16_tE19Flash_kernel_traitsILi192ELi64ELi64ELi4ES3_EELb0ELb0ELb0ELb0ELb0ELb0ELb0ELb1EEEvNS_16Flash_fwd_paramsE:
	.zero		816


//--------------------- .nv.constant0._ZN5flash24flash_fwd_splitkv_kernelI23Flash_fwd_kernel_traitsILi192ELi64ELi64ELi4ELb0ELb0EN7cutlass10bfloat16_tE19Flash_kernel_traitsILi192ELi64ELi64ELi4ES3_EELb0ELb0ELb0ELb0ELb0ELb1ELb0ELb1EEEvNS_16Flash_fwd_paramsE --------------------------
	.section	.nv.constant0._ZN5flash24flash_fwd_splitkv_kernelI23Flash_fwd_kernel_traitsILi192ELi64ELi64ELi4ELb0ELb0EN7cutlass10bfloat16_tE19Flash_kernel_traitsILi192ELi64ELi64ELi4ES3_EELb0ELb0ELb0ELb0ELb0ELb1ELb0ELb1EEEvNS_16Flash_fwd_paramsE,"a",@progbits
	.sectionflags	@""
	.align	4
.nv.constant0._ZN5flash24flash_fwd_splitkv_kernelI23Flash_fwd_kernel_traitsILi192ELi64ELi64ELi4ELb0ELb0EN7cutlass10bfloat16_tE19Flash_kernel_traitsILi192ELi64ELi64ELi4ES3_EELb0ELb0ELb0ELb0ELb0ELb1ELb0ELb1EEEvNS_16Flash_fwd_paramsE:
	.zero		816


//--------------------- .nv.constant0._ZN5flash24flash_fwd_splitkv_kernelI23Flash_fwd_kernel_traitsILi192ELi64ELi64ELi4ELb0ELb0EN7cutlass10bfloat16_tE19Flash_kernel_traitsILi192ELi64ELi64ELi4ES3_EELb0ELb0ELb0ELb0ELb0ELb0ELb1ELb0EEEvNS_16Flash_fwd_paramsE --------------------------
	.section	.nv.constant0._ZN5flash24flash_fwd_splitkv_kernelI23Flash_fwd_kernel_traitsILi192ELi64ELi64ELi4ELb0ELb0EN7cutlass10bfloat16_tE19Flash_kernel_traitsILi192ELi64ELi64ELi4ES3_EELb0ELb0ELb0ELb0ELb0ELb0ELb1ELb0EEEvNS_16Flash_fwd_paramsE,"a",@progbits
	.sectionflags	@""
	.align	4
.nv.constant0._ZN5flash24flash_fwd_splitkv_kernelI23Flash_fwd_kernel_traitsILi192ELi64ELi64ELi4ELb0ELb0EN7cutlass10bfloat16_tE19Flash_kernel_traitsILi192ELi64ELi64ELi4ES3_EELb0ELb0ELb0ELb0ELb0ELb0ELb1ELb0EEEvNS_16Flash_fwd_paramsE:
	.zero		816


//--------------------- .nv.constant0._ZN5flash24flash_fwd_splitkv_kernelI23Flash_fwd_kernel_traitsILi192ELi64ELi64ELi4ELb0ELb0EN7cutlass10bfloat16_tE19Flash_kernel_traitsILi192ELi64ELi64ELi4ES3_EELb0ELb0ELb0ELb0ELb0ELb1ELb1ELb0EEEvNS_16Flash_fwd_paramsE --------------------------
	.section	.nv.constant0._ZN5flash24flash_fwd_splitkv_kernelI23Flash_fwd_kernel_traitsILi192ELi64ELi64ELi4ELb0ELb0EN7cutlass10bfloat16_tE19Flash_kernel_traitsILi192ELi64ELi64ELi4ES3_EELb0ELb0ELb0ELb0ELb0ELb1ELb1ELb0EEEvNS_16Flash_fwd_paramsE,"a",@progbits
	.sectionflags	@""
	.align	4
.nv.constant0._ZN5flash24flash_fwd_splitkv_kernelI23Flash_fwd_kernel_traitsILi192ELi64ELi64ELi4ELb0ELb0EN7cutlass10bfloat16_tE19Flash_kernel_traitsILi192ELi64ELi64ELi4ES3_EELb0ELb0ELb0ELb0ELb0ELb1ELb1ELb0EEEvNS_16Flash_fwd_paramsE:
	.zero		816


//--------------------- .nv.constant0._ZN5flash24flash_fwd_splitkv_kernelI23Flash_fwd_kernel_traitsILi192ELi64ELi64ELi4ELb0ELb0EN7cutlass10bfloat16_tE19Flash_kernel_traitsILi192ELi64ELi64ELi4ES3_EELb0ELb0ELb0ELb0ELb0ELb0ELb1ELb1EEEvNS_16Flash_fwd_paramsE --------------------------
	.section	.nv.constant0._ZN5flash24flash_fwd_splitkv_kernelI23Flash_fwd_kernel_traitsILi192ELi64ELi64ELi4ELb0ELb0EN7cutlass10bfloat16_tE19Flash_kernel_traitsILi192ELi64ELi64ELi4ES3_EELb0ELb0ELb0ELb0ELb0ELb0ELb1ELb1EEEvNS_16Flash_fwd_paramsE,"a",@progbits
	.sectionflags	@""
	.align	4
.nv.constant0._ZN5flash24flash_fwd_splitkv_kernelI23Flash_fwd_kernel_traitsILi192ELi64ELi64ELi4ELb0ELb0EN7cutlass10bfloat16_tE19Flash_kernel_traitsILi192ELi64ELi64ELi4ES3_EELb0ELb0ELb0ELb0ELb0ELb0ELb1ELb1EEEvNS_16Flash_fwd_paramsE:
	.zero		816


//--------------------- .nv.constant0._ZN5flash24flash_fwd_splitkv_kernelI23Flash_fwd_kernel_traitsILi192ELi64ELi64ELi4ELb0ELb0EN7cutlass10bfloat16_tE19Flash_kernel_traitsILi192ELi64ELi64ELi4ES3_EELb0ELb0ELb0ELb0ELb0ELb1ELb1ELb1EEEvNS_16Flash_fwd_paramsE --------------------------
	.section	.nv.constant0._ZN5flash24flash_fwd_splitkv_kernelI23Flash_fwd_kernel_traitsILi192ELi64ELi64ELi4ELb0ELb0EN7cutlass10bfloat16_tE19Flash_kernel_traitsILi192ELi64ELi64ELi4ES3_EELb0ELb0ELb0ELb0ELb0ELb1ELb1ELb1EEEvNS_16Flash_fwd_paramsE,"a",@progbits
	.sectionflags	@""
	.align	4
.nv.constant0._ZN5flash24flash_fwd_splitkv_kernelI23Flash_fwd_kernel_traitsILi192ELi64ELi64ELi4ELb0ELb0EN7cutlass10bfloat16_tE19Flash_kernel_traitsILi192ELi64ELi64ELi4ES3_EELb0ELb0ELb0ELb0ELb0ELb1ELb1ELb1EEEvNS_16Flash_fwd_paramsE:
	.zero		816


//--------------------- .nv.constant0._ZN5flash24flash_fwd_splitkv_kernelI23Flash_fwd_kernel_traitsILi192ELi64ELi64ELi4ELb0ELb0EN7cutlass10bfloat16_tE19Flash_kernel_traitsILi192ELi64ELi64ELi4ES3_EELb0ELb1ELb0ELb0ELb0ELb0ELb0ELb0EEEvNS_16Flash_fwd_paramsE --------------------------
	.section	.nv.constant0._ZN5flash24flash_fwd_splitkv_kernelI23Flash_fwd_kernel_traitsILi192ELi64ELi64ELi4ELb0ELb0EN7cutlass10bfloat16_tE19Flash_kernel_traitsILi192ELi64ELi64ELi4ES3_EELb0ELb1ELb0ELb0ELb0ELb0ELb0ELb0EEEvNS_16Flash_fwd_paramsE,"a",@progbits
	.sectionflags	@""
	.align	4
.nv.constant0._ZN5flash24flash_fwd_splitkv_kernelI23Flash_fwd_kernel_traitsILi192ELi64ELi64ELi4ELb0ELb0EN7cutlass10bfloat16_tE19Flash_kernel_traitsILi192ELi64ELi64ELi4ES3_EELb0ELb1ELb0ELb0ELb0ELb0ELb0ELb0EEEvNS_16Flash_fwd_paramsE:
	.zero		816


//--------------------- .nv.constant0._ZN5flash24flash_fwd_splitkv_kernelI23Flash_fwd_kernel_traitsILi192ELi64ELi64ELi4ELb0ELb0EN7cutlass10bfloat16_tE19Flash_kernel_traitsILi192ELi64ELi64ELi4ES3_EELb0ELb1ELb0ELb0ELb0ELb1ELb0ELb0EEEvNS_16Flash_fwd_paramsE --------------------------
	.section	.nv.constant0._ZN5flash24flash_fwd_splitkv_kernelI23Flash_fwd_kernel_traitsILi192ELi64ELi64ELi4ELb0ELb0EN7cutlass10bfloat16_tE19Flash_kernel_traitsILi192ELi64ELi64ELi4ES3_EELb0ELb1ELb0ELb0ELb0ELb1ELb0ELb0EEEvNS_16Flash_fwd_paramsE,"a",@progbits
	.sectionflags	@""
	.align	4
.nv.constant0._ZN5flash24flash_fwd_splitkv_kernelI23Flash_fwd_kernel_traitsILi192ELi64ELi64ELi4ELb0ELb0EN7cutlass10bfloat16_tE19Flash_kernel_traitsILi192ELi64ELi64ELi4ES3_EELb0ELb1ELb0ELb0ELb0ELb1ELb0ELb0EEEvNS_16Flash_fwd_paramsE:
	.zero		816


//--------------------- .nv.constant0._ZN5flash24flash_fwd_splitkv_kernelI23Flash_fwd_kernel_traitsILi192ELi64ELi64ELi4ELb0ELb0EN7cutlass10bfloat16_tE19Flash_kernel_traitsILi192ELi64ELi64ELi4ES3_EELb0ELb1ELb0ELb0ELb0ELb0ELb0ELb1EEEvNS_16Flash_fwd_paramsE --------------------------
	.section	.nv.constant0._ZN5flash24flash_fwd_splitkv_kernelI23Flash_fwd_kernel_traitsILi192ELi64ELi64ELi4ELb0ELb0EN7cutlass10bfloat16_tE19Flash_kernel_traitsILi192ELi64ELi64ELi4ES3_EELb0ELb1ELb0ELb0ELb0ELb0ELb0ELb1EEEvNS_16Flash_fwd_paramsE,"a",@progbits
	.sectionflags	@""
	.align	4
.nv.constant0._ZN5flash24flash_fwd_splitkv_kernelI23Flash_fwd_kernel_traitsILi192ELi64ELi64ELi4ELb0ELb0EN7cutlass10bfloat16_tE19Flash_kernel_traitsILi192ELi64ELi64ELi4ES3_EELb0ELb1ELb0ELb0ELb0ELb0ELb0ELb1EEEvNS_16Flash_fwd_paramsE:
	.zero		816


//--------------------- .nv.constant0._ZN5flash24flash_fwd_splitkv_kernelI23Flash_fwd_kernel_traitsILi192ELi64ELi64ELi4ELb0ELb0EN7cutlass10bfloat16_tE19Flash_kernel_traitsILi192ELi64ELi64ELi4ES3_EELb0ELb1ELb0ELb0ELb0ELb1ELb0ELb1EEEvNS_16Flash_fwd_paramsE --------------------------
	.section	.nv.constant0._ZN5flash24flash_fwd_splitkv_kernelI23Flash_fwd_kernel_traitsILi192ELi64ELi64ELi4ELb0ELb0EN7cutlass10bfloat16_tE19Flash_kernel_traitsILi192ELi64ELi64ELi4ES3_EELb0ELb1ELb0ELb0ELb0ELb1ELb0ELb1EEEvNS_16Flash_fwd_paramsE,"a",@progbits
	.sectionflags	@""
	.align	4
.nv.constant0._ZN5flash24flash_fwd_splitkv_kernelI23Flash_fwd_kernel_traitsILi192ELi64ELi64ELi4ELb0ELb0EN7cutlass10bfloat16_tE19Flash_kernel_traitsILi192ELi64ELi64ELi4ES3_EELb0ELb1ELb0ELb0ELb0ELb1ELb0ELb1EEEvNS_16Flash_fwd_paramsE:
	.zero		816


//--------------------- .nv.constant0._ZN5flash24flash_fwd_splitkv_kernelI23Flash_fwd_kernel_traitsILi192ELi64ELi64ELi4ELb0ELb0EN7cutlass10bfloat16_tE19Flash_kernel_traitsILi192ELi64ELi64ELi4ES3_EELb0ELb1ELb0ELb0ELb0ELb0ELb1ELb0EEEvNS_16Flash_fwd_paramsE --------------------------
	.section	.nv.constant0._ZN5flash24flash_fwd_splitkv_kernelI23Flash_fwd_kernel_traitsILi192ELi64ELi64ELi4ELb0ELb0EN7cutlass10bfloat16_tE19Flash_kernel_traitsILi192ELi64ELi64ELi4ES3_EELb0ELb1ELb0ELb0ELb0ELb0ELb1ELb0EEEvNS_16Flash_fwd_paramsE,"a",@progbits
	.sectionflags	@""
	.align	4
.nv.constant0._ZN5flash24flash_fwd_splitkv_kernelI23Flash_fwd_kernel_traitsILi192ELi64ELi64ELi4ELb0ELb0EN7cutlass10bfloat16_tE19Flash_kernel_traitsILi192ELi64ELi64ELi4ES3_EELb0ELb1ELb0ELb0ELb0ELb0ELb1ELb0EEEvNS_16Flash_fwd_paramsE:
	.zero		816


//--------------------- .nv.constant0._ZN5flash24flash_fwd_splitkv_kernelI23Flash_fwd_kernel_traitsILi192ELi64ELi64ELi4ELb0ELb0EN7cutlass10bfloat16_tE19Flash_kernel_traitsILi192ELi64ELi64ELi4ES3_EELb0ELb1ELb0ELb0ELb0ELb1ELb1ELb0EEEvNS_16Flash_fwd_paramsE --------------------------
	.section	.nv.constant0._ZN5flash24flash_fwd_splitkv_kernelI23Flash_fwd_kernel_traitsILi192ELi64ELi64ELi4ELb0ELb0EN7cutlass10bfloat16_tE19Flash_kernel_traitsILi192ELi64ELi64ELi4ES3_EELb0ELb1ELb0ELb0ELb0ELb1ELb1ELb0EEEvNS_16Flash_fwd_paramsE,"a",@progbits
	.sectionflags	@""
	.align	4
.nv.constant0._ZN5flash24flash_fwd_splitkv_kernelI23Flash_fwd_kernel_traitsILi192ELi64ELi64ELi4ELb0ELb0EN7cutlass10bfloat16_tE19Flash_kernel_traitsILi192ELi64ELi64ELi4ES3_EELb0ELb1ELb0ELb0ELb0ELb1ELb1ELb0EEEvNS_16Flash_fwd_paramsE:
	.zero		816


//--------------------- .nv.constant0._ZN5flash24flash_fwd_splitkv_kernelI23Flash_fwd_kernel_traitsILi192ELi64ELi64ELi4ELb0ELb0EN7cutlass10bfloat16_tE19Flash_kernel_traitsILi192ELi64ELi64ELi4ES3_EELb0ELb1ELb0ELb0ELb0ELb0ELb1ELb1EEEvNS_16Flash_fwd_paramsE --------------------------
	.section	.nv.constant0._ZN5flash24flash_fwd_splitkv_kernelI23Flash_fwd_kernel_traitsILi192ELi64ELi64ELi4ELb0ELb0EN7cutlass10bfloat16_tE19Flash_kernel_traitsILi192ELi64ELi64ELi4ES3_EELb0ELb1ELb0ELb0ELb0ELb0ELb1ELb1EEEvNS_16Flash_fwd_paramsE,"a",@progbits
	.sectionflags	@""
	.align	4
.nv.constant0._ZN5flash24flash_fwd_splitkv_kernelI23Flash_fwd_kernel_traitsILi192ELi64ELi64ELi4ELb0ELb0EN7cutlass10bfloat16_tE19Flash_kernel_traitsILi192ELi64ELi64ELi4ES3_EELb0ELb1ELb0ELb0ELb0ELb0ELb1ELb1EEEvNS_16Flash_fwd_paramsE:
	.zero		816


//--------------------- .nv.constant0._ZN5flash24flash_fwd_splitkv_kernelI23Flash_fwd_kernel_traitsILi192ELi64ELi64ELi4ELb0ELb0EN7cutlass10bfloat16_tE19Flash_kernel_traitsILi192ELi64ELi64ELi4ES3_EELb0ELb1ELb0ELb0ELb0ELb1ELb1ELb1EEEvNS_16Flash_fwd_paramsE --------------------------
	.section	.nv.constant0._ZN5flash24flash_fwd_splitkv_kernelI23Flash_fwd_kernel_traitsILi192ELi64ELi64ELi4ELb0ELb0EN7cutlass10bfloat16_tE19Flash_kernel_traitsILi192ELi64ELi64ELi4ES3_EELb0ELb1ELb0ELb0ELb0ELb1ELb1ELb1EEEvNS_16Flash_fwd_paramsE,"a",@progbits
	.sectionflags	@""
	.align	4
.nv.constant0._ZN5flash24flash_fwd_splitkv_kernelI23Flash_fwd_kernel_traitsILi192ELi64ELi64ELi4ELb0ELb0EN7cutlass10bfloat16_tE19Flash_kernel_traitsILi192ELi64ELi64ELi4ES3_EELb0ELb1ELb0ELb0ELb0ELb1ELb1ELb1EEEvNS_16Flash_fwd_paramsE:
	.zero		816


//--------------------- .nv.constant0._ZN5flash24flash_fwd_splitkv_kernelI23Flash_fwd_kernel_traitsILi192ELi64ELi64ELi4ELb0ELb0EN7cutlass10bfloat16_tE19Flash_kernel_traitsILi192ELi64ELi64ELi4ES3_EELb0ELb0ELb0ELb0ELb1ELb0ELb0ELb0EEEvNS_16Flash_fwd_paramsE --------------------------
	.section	.nv.constant0._ZN5flash24flash_fwd_splitkv_kernelI23Flash_fwd_kernel_traitsILi192ELi64ELi64ELi4ELb0ELb0EN7cutlass10bfloat16_tE19Flash_kernel_traitsILi192ELi64ELi64ELi4ES3_EELb0ELb0ELb0ELb0ELb1ELb0ELb0ELb0EEEvNS_16Flash_fwd_paramsE,"a",@progbits
	.sectionflags	@""
	.align	4
.nv.constant0._ZN5flash24flash_fwd_splitkv_kernelI23Flash_fwd_kernel_traitsILi192ELi64ELi64ELi4ELb0ELb0EN7cutlass10bfloat16_tE19Flash_kernel_traitsILi192ELi64ELi64ELi4ES3_EELb0ELb0ELb0ELb0ELb1ELb0ELb0ELb0EEEvNS_16Flash_fwd_paramsE:
	.zero		816


//--------------------- .nv.constant0._ZN5flash24flash_fwd_splitkv_kernelI23Flash_fwd_kernel_traitsILi192ELi64ELi64ELi4ELb0ELb0EN7cutlass10bfloat16_tE19Flash_kernel_traitsILi192ELi64ELi64ELi4ES3_EELb0ELb0ELb0ELb0ELb1ELb1ELb0ELb0EEEvNS_16Flash_fwd_paramsE --------------------------
	.section	.nv.constant0._ZN5flash24flash_fwd_splitkv_kernelI23Flash_fwd_kernel_traitsILi192ELi64ELi64ELi4ELb0ELb0EN7cutlass10bfloat16_tE19Flash_kernel_traitsILi192ELi64ELi64ELi4ES3_EELb0ELb0ELb0ELb0ELb1ELb1ELb0ELb0EEEvNS_16Flash_fwd_paramsE,"a",@progbits
	.sectionflags	@""
	.align	4
.nv.constant0._ZN5flash24flash_fwd_splitkv_kernelI23Flash_fwd_kernel_traitsILi192ELi64ELi64ELi4ELb0ELb0EN7cutlass10bfloat16_tE19Flash_kernel_traitsILi192ELi64ELi64ELi4ES3_EELb0ELb0ELb0ELb0ELb1ELb1ELb0ELb0EEEvNS_16Flash_fwd_paramsE:
	.zero		816


//--------------------- .nv.constant0._ZN5flash24flash_fwd_splitkv_kernelI23Flash_fwd_kernel_traitsILi192ELi64ELi64ELi4ELb0ELb0EN7cutlass10bfloat16_tE19Flash_kernel_traitsILi192ELi64ELi64ELi4ES3_EELb0ELb0ELb1ELb0ELb0ELb0ELb0ELb0EEEvNS_16Flash_fwd_paramsE --------------------------
	.section	.nv.constant0._ZN5flash24flash_fwd_splitkv_kernelI23Flash_fwd_kernel_traitsILi192ELi64ELi64ELi4ELb0ELb0EN7cutlass10bfloat16_tE19Flash_kernel_traitsILi192ELi64ELi64ELi4ES3_EELb0ELb0ELb1ELb0ELb0ELb0ELb0ELb0EEEvNS_16Flash_fwd_paramsE,"a",@progbits
	.sectionflags	@""
	.align	4
.nv.constant0._ZN5flash24flash_fwd_splitkv_kernelI23Flash_fwd_kernel_traitsILi192ELi64ELi64ELi4ELb0ELb0EN7cutlass10bfloat16_tE19Flash_kernel_traitsILi192ELi64ELi64ELi4ES3_EELb0ELb0ELb1ELb0ELb0ELb0ELb0ELb0EEEvNS_16Flash_fwd_paramsE:
	.zero		816


//--------------------- .nv.constant0._ZN5flash24flash_fwd_splitkv_kernelI23Flash_fwd_kernel_traitsILi192ELi64ELi64ELi4ELb0ELb0EN7cutlass10bfloat16_tE19Flash_kernel_traitsILi192ELi64ELi64ELi4ES3_EELb0ELb0ELb1ELb0ELb0ELb1ELb0ELb0EEEvNS_16Flash_fwd_paramsE --------------------------
	.section	.nv.constant0._ZN5flash24flash_fwd_splitkv_kernelI23Flash_fwd_kernel_traitsILi192ELi64ELi64ELi4ELb0ELb0EN7cutlass10bfloat16_tE19Flash_kernel_traitsILi192ELi64ELi64ELi4ES3_EELb0ELb0ELb1ELb0ELb0ELb1ELb0ELb0EEEvNS_16Flash_fwd_paramsE,"a",@progbits
	.sectionflags	@""
	.align	4
.nv.constant0._ZN5flash24flash_fwd_splitkv_kernelI23Flash_fwd_kernel_traitsILi192ELi64ELi64ELi4ELb0ELb0EN7cutlass10bfloat16_tE19Flash_kernel_traitsILi192ELi64ELi64ELi4ES3_EELb0ELb0ELb1ELb0ELb0ELb1ELb0ELb0EEEvNS_16Flash_fwd_paramsE:
	.zero		816


//--------------------- .nv.constant0._ZN5flash24flash_fwd_splitkv_kernelI23Flash_fwd_kernel_traitsILi192ELi64ELi64ELi4ELb0ELb0EN7cutlass10bfloat16_tE19Flash_kernel_traitsILi192ELi64ELi64ELi4ES3_EELb0ELb0ELb0ELb0ELb1ELb0ELb0ELb1EEEvNS_16Flash_fwd_paramsE --------------------------
	.section	.nv.constant0._ZN5flash24flash_fwd_splitkv_kernelI23Flash_fwd_kernel_traitsILi192ELi64ELi64ELi4ELb0ELb0EN7cutlass10bfloat16_tE19Flash_kernel_traitsILi192ELi64ELi64ELi4ES3_EELb0ELb0ELb0ELb0ELb1ELb0ELb0ELb1EEEvNS_16Flash_fwd_paramsE,"a",@progbits
	.sectionflags	@""
	.align	4
.nv.constant0._ZN5flash24flash_fwd_splitkv_kernelI23Flash_fwd_kernel_traitsILi192ELi64ELi64ELi4ELb0ELb0EN7cutlass10bfloat16_tE19Flash_kernel_traitsILi192ELi64ELi64ELi4ES3_EELb0ELb0ELb0ELb0ELb1ELb0ELb0ELb1EEEvNS_16Flash_fwd_paramsE:
	.zero		816


//--------------------- .nv.constant0._ZN5flash24flash_fwd_splitkv_kernelI23Flash_fwd_kernel_traitsILi192ELi64ELi64ELi4ELb0ELb0EN7cutlass10bfloat16_tE19Flash_kernel_traitsILi192ELi64ELi64ELi4ES3_EELb0ELb0ELb0ELb0ELb1ELb1ELb0ELb1EEEvNS_16Flash_fwd_paramsE --------------------------
	.section	.nv.constant0._ZN5flash24flash_fwd_splitkv_kernelI23Flash_fwd_kernel_traitsILi192ELi64ELi64ELi4ELb0ELb0EN7cutlass10bfloat16_tE19Flash_kernel_traitsILi192ELi64ELi64ELi4ES3_EELb0ELb0ELb0ELb0ELb1ELb1ELb0ELb1EEEvNS_16Flash_fwd_paramsE,"a",@progbits
	.sectionflags	@""
	.align	4
.nv.constant0._ZN5flash24flash_fwd_splitkv_kernelI23Flash_fwd_kernel_traitsILi192ELi64ELi64ELi4ELb0ELb0EN7cutlass10bfloat16_tE19Flash_kernel_traitsILi192ELi64ELi64ELi4ES3_EELb0ELb0ELb0ELb0ELb1ELb1ELb0ELb1EEEvNS_16Flash_fwd_paramsE:
	.zero		816


//--------------------- .nv.constant0._ZN5flash24flash_fwd_splitkv_kernelI23Flash_fwd_kernel_traitsILi192ELi64ELi64ELi4ELb0ELb0EN7cutlass10bfloat16_tE19Flash_kernel_traitsILi192ELi64ELi64ELi4ES3_EELb0ELb0ELb1ELb0ELb0ELb0ELb0ELb1EEEvNS_16Flash_fwd_paramsE --------------------------
	.section	.nv.constant0._ZN5flash24flash_fwd_splitkv_kernelI23Flash_fwd_kernel_traitsILi192ELi64ELi64ELi4ELb0ELb0EN7cutlass10bfloat16_tE19Flash_kernel_traitsILi192ELi64ELi64ELi4ES3_EELb0ELb0ELb1ELb0ELb0ELb0ELb0ELb1EEEvNS_16Flash_fwd_paramsE,"a",@progbits
	.sectionflags	@""
	.align	4
.nv.constant0._ZN5flash24flash_fwd_splitkv_kernelI23Flash_fwd_kernel_traitsILi192ELi64ELi64ELi4ELb0ELb0EN7cutlass10bfloat16_tE19Flash_kernel_traitsILi192ELi64ELi64ELi4ES3_EELb0ELb0ELb1ELb0ELb0ELb0ELb0ELb1EEEvNS_16Flash_fwd_paramsE:
	.zero		816


//--------------------- .nv.constant0._ZN5flash24flash_fwd_splitkv_kernelI23Flash_fwd_kernel_traitsILi192ELi64ELi64ELi4ELb0ELb0EN7cutlass10bfloat16_tE19Flash_kernel_traitsILi192ELi64ELi64ELi4ES3_EELb0ELb0ELb1ELb0ELb0ELb1ELb0ELb1EEEvNS_16Flash_fwd_paramsE --------------------------
	.section	.nv.constant0._ZN5flash24flash_fwd_splitkv_kernelI23Flash_fwd_kernel_traitsILi192ELi64ELi64ELi4ELb0ELb0EN7cutlass10bfloat16_tE19Flash_kernel_traitsILi192ELi64ELi64ELi4ES3_EELb0ELb0ELb1ELb0ELb0ELb1ELb0ELb1EEEvNS_16Flash_fwd_paramsE,"a",@progbits
	.sectionflags	@""
	.align	4
.nv.constant0._ZN5flash24flash_fwd_splitkv_kernelI23Flash_fwd_kernel_traitsILi192ELi64ELi64ELi4ELb0ELb0EN7cutlass10bfloat16_tE19Flash_kernel_traitsILi192ELi64ELi64ELi4ES3_EELb0ELb0ELb1ELb0ELb0ELb1ELb0ELb1EEEvNS_16Flash_fwd_paramsE:
	.zero		816


//--------------------- .nv.constant0._ZN5flash24flash_fwd_splitkv_kernelI23Flash_fwd_kernel_traitsILi192ELi64ELi64ELi4ELb0ELb0EN7cutlass10bfloat16_tE19Flash_kernel_traitsILi192ELi64ELi64ELi4ES3_EELb0ELb0ELb0ELb0ELb1ELb0ELb1ELb0EEEvNS_16Flash_fwd_paramsE --------------------------
	.section	.nv.constant0._ZN5flash24flash_fwd_splitkv_kernelI23Flash_fwd_kernel_traitsILi192ELi64ELi64ELi4ELb0ELb0EN7cutlass10bfloat16_tE19Flash_kernel_traitsILi192ELi64ELi64ELi4ES3_EELb0ELb0ELb0ELb0ELb1ELb0ELb1ELb0EEEvNS_16Flash_fwd_paramsE,"a",@progbits
	.sectionflags	@""
	.align	4
.nv.constant0._ZN5flash24flash_fwd_splitkv_kernelI23Flash_fwd_kernel_traitsILi192ELi64ELi64ELi4ELb0ELb0EN7cutlass10bfloat16_tE19Flash_kernel_traitsILi192ELi64ELi64ELi4ES3_EELb0ELb0ELb0ELb0ELb1ELb0ELb1ELb0EEEvNS_16Flash_fwd_paramsE:
	.zero		816


//--------------------- .nv.constant0._ZN5flash24flash_fwd_splitkv_kernelI23Flash_fwd_kernel_traitsILi192ELi64ELi64ELi4ELb0ELb0EN7cutlass10bfloat16_tE19Flash_kernel_traitsILi192ELi64ELi64ELi4ES3_EELb0ELb0ELb0ELb0ELb1ELb1ELb1ELb0EEEvNS_16Flash_fwd_paramsE --------------------------
	.section	.nv.constant0._ZN5flash24flash_fwd_splitkv_kernelI23Flash_fwd_kernel_traitsILi192ELi64ELi64ELi4ELb0ELb0EN7cutlass10bfloat16_tE19Flash_kernel_traitsILi192ELi64ELi64ELi4ES3_EELb0ELb0ELb0ELb0ELb1ELb1ELb1ELb0EEEvNS_16Flash_fwd_paramsE,"a",@progbits
	.sectionflags	@""
	.align	4
.nv.constant0._ZN5flash24flash_fwd_splitkv_kernelI23Flash_fwd_kernel_traitsILi192ELi64ELi64ELi4ELb0ELb0EN7cutlass10bfloat16_tE19Flash_kernel_traitsILi192ELi64ELi64ELi4ES3_EELb0ELb0ELb0ELb0ELb1ELb1ELb1ELb0EEEvNS_16Flash_fwd_paramsE:
	.zero		816


//--------------------- .nv.constant0._ZN5flash24flash_fwd_splitkv_kernelI23Flash_fwd_kernel_traitsILi192ELi64ELi64ELi4ELb0ELb0EN7cutlass10bfloat16_tE19Flash_kernel_traitsILi192ELi64ELi64ELi4ES3_EELb0ELb0ELb1ELb0ELb0ELb0ELb1ELb0EEEvNS_16Flash_fwd_paramsE --------------------------
	.section	.nv.constant0._ZN5flash24flash_fwd_splitkv_kernelI23Flash_fwd_kernel_traitsILi192ELi64ELi64ELi4ELb0ELb0EN7cutlass10bfloat16_tE19Flash_kernel_traitsILi192ELi64ELi64ELi4ES3_EELb0ELb0ELb1ELb0ELb0ELb0ELb1ELb0EEEvNS_16Flash_fwd_paramsE,"a",@progbits
	.sectionflags	@""
	.align	4
.nv.constant0._ZN5flash24flash_fwd_splitkv_kernelI23Flash_fwd_kernel_traitsILi192ELi64ELi64ELi4ELb0ELb0EN7cutlass10bfloat16_tE19Flash_kernel_traitsILi192ELi64ELi64ELi4ES3_EELb0ELb0ELb1ELb0ELb0ELb0ELb1ELb0EEEvNS_16Flash_fwd_paramsE:
	.zero		816


//--------------------- .nv.constant0._ZN5flash24flash_fwd_splitkv_kernelI23Flash_fwd_kernel_traitsILi192ELi64ELi64ELi4ELb0ELb0EN7cutlass10bfloat16_tE19Flash_kernel_traitsILi192ELi64ELi64ELi4ES3_EELb0ELb0ELb1ELb0ELb0ELb1ELb1ELb0EEEvNS_16Flash_fwd_paramsE --------------------------
	.section	.nv.constant0._ZN5flash24flash_fwd_splitkv_kernelI23Flash_fwd_kernel_traitsILi192ELi64ELi64ELi4ELb0ELb0EN7cutlass10bfloat16_tE19Flash_kernel_traitsILi192ELi64ELi64ELi4ES3_EELb0ELb0ELb1ELb0ELb0ELb1ELb1ELb0EEEvNS_16Flash_fwd_paramsE,"a",@progbits
	.sectionflags	@""
	.align	4
.nv.constant0._ZN5flash24flash_fwd_splitkv_kernelI23Flash_fwd_kernel_traitsILi192ELi64ELi64ELi4ELb0ELb0EN7cutlass10bfloat16_tE19Flash_kernel_traitsILi192ELi64ELi64ELi4ES3_EELb0ELb0ELb1ELb0ELb0ELb1ELb1ELb0EEEvNS_16Flash_fwd_paramsE:
	.zero		816


//--------------------- .nv.constant0._ZN5flash24flash_fwd_splitkv_kernelI23Flash_fwd_kernel_traitsILi192ELi64ELi64ELi4ELb0ELb0EN7cutlass10bfloat16_tE19Flash_kernel_traitsILi192ELi64ELi64ELi4ES3_EELb0ELb0ELb0ELb0ELb1ELb0ELb1ELb1EEEvNS_16Flash_fwd_paramsE --------------------------
	.section	.nv.constant0._ZN5flash24flash_fwd_splitkv_kernelI23Flash_fwd_kernel_traitsILi192ELi64ELi64ELi4ELb0ELb0EN7cutlass10bfloat16_tE19Flash_kernel_traitsILi192ELi64ELi64ELi4ES3_EELb0ELb0ELb0ELb0ELb1ELb0ELb1ELb1EEEvNS_16Flash_fwd_paramsE,"a",@progbits
	.sectionflags	@""
	.align	4
.nv.constant0._ZN5flash24flash_fwd_splitkv_kernelI23Flash_fwd_kernel_traitsILi192ELi64ELi64ELi4ELb0ELb0EN7cutlass10bfloat16_tE19Flash_kernel_traitsILi192ELi64ELi64ELi4ES3_EELb0ELb0ELb0ELb0ELb1ELb0ELb1ELb1EEEvNS_16Flash_fwd_paramsE:
	.zero		816


//--------------------- .nv.constant0._ZN5flash24flash_fwd_splitkv_kernelI23Flash_fwd_kernel_traitsILi192ELi64ELi64ELi4ELb0ELb0EN7cutlass10bfloat16_tE19Flash_kernel_traitsILi192ELi64ELi64ELi4ES3_EELb0ELb0ELb0ELb0ELb1ELb1ELb1ELb1EEEvNS_16Flash_fwd_paramsE --------------------------
	.section	.nv.constant0._ZN5flash24flash_fwd_splitkv_kernelI23Flash_fwd_kernel_traitsILi192ELi64ELi64ELi4ELb0ELb0EN7cutlass10bfloat16_tE19Flash_kernel_traitsILi192ELi64ELi64ELi4ES3_EELb0ELb0ELb0ELb0ELb1ELb1ELb1ELb1EEEvNS_16Flash_fwd_paramsE,"a",@progbits
	.sectionflags	@""
	.align	4
.nv.constant0._ZN5flash24flash_fwd_splitkv_kernelI23Flash_fwd_kernel_traitsILi192ELi64ELi64ELi4ELb0ELb0EN7cutlass10bfloat16_tE19Flash_kernel_traitsILi192ELi64ELi64ELi4ES3_EELb0ELb0ELb0ELb0ELb1ELb1ELb1ELb1EEEvNS_16Flash_fwd_paramsE:
	.zero		816


//--------------------- .nv.constant0._ZN5flash24flash_fwd_splitkv_kernelI23Flash_fwd_kernel_traitsILi192ELi64ELi64ELi4ELb0ELb0EN7cutlass10bfloat16_tE19Flash_kernel_traitsILi192ELi64ELi64ELi4ES3_EELb0ELb0ELb1ELb0ELb0ELb0ELb1ELb1EEEvNS_16Flash_fwd_paramsE --------------------------
	.section	.nv.constant0._ZN5flash24flash_fwd_splitkv_kernelI23Flash_fwd_kernel_traitsILi192ELi64ELi64ELi4ELb0ELb0EN7cutlass10bfloat16_tE19Flash_kernel_traitsILi192ELi64ELi64ELi4ES3_EELb0ELb0ELb1ELb0ELb0ELb0ELb1ELb1EEEvNS_16Flash_fwd_paramsE,"a",@progbits
	.sectionflags	@""
	.align	4
.nv.constant0._ZN5flash24flash_fwd_splitkv_kernelI23Flash_fwd_kernel_traitsILi192ELi64ELi64ELi4ELb0ELb0EN7cutlass10bfloat16_tE19Flash_kernel_traitsILi192ELi64ELi64ELi4ES3_EELb0ELb0ELb1ELb0ELb0ELb0ELb1ELb1EEEvNS_16Flash_fwd_paramsE:
	.zero		816


//--------------------- .nv.constant0._ZN5flash24flash_fwd_splitkv_kernelI23Flash_fwd_kernel_traitsILi192ELi64ELi64ELi4ELb0ELb0EN7cutlass10bfloat16_tE19Flash_kernel_traitsILi192ELi64ELi64ELi4ES3_EELb0ELb0ELb1ELb0ELb0ELb1ELb1ELb1EEEvNS_16Flash_fwd_paramsE --------------------------
	.section	.nv.constant0._ZN5flash24flash_fwd_splitkv_kernelI23Flash_fwd_kernel_traitsILi192ELi64ELi64ELi4ELb0ELb0EN7cutlass10bfloat16_tE19Flash_kernel_traitsILi192ELi64ELi64ELi4ES3_EELb0ELb0ELb1ELb0ELb0ELb1ELb1ELb1EEEvNS_16Flash_fwd_paramsE,"a",@progbits
	.sectionflags	@""
	.align	4
.nv.constant0._ZN5flash24flash_fwd_splitkv_kernelI23Flash_fwd_kernel_traitsILi192ELi64ELi64ELi4ELb0ELb0EN7cutlass10bfloat16_tE19Flash_kernel_traitsILi192ELi64ELi64ELi4ES3_EELb0ELb0ELb1ELb0ELb0ELb1ELb1ELb1EEEvNS_16Flash_fwd_paramsE:
	.zero		816


//--------------------- .nv.constant0._ZN5flash24flash_fwd_splitkv_kernelI23Flash_fwd_kernel_traitsILi192ELi64ELi64ELi4ELb0ELb0EN7cutlass10bfloat16_tE19Flash_kernel_traitsILi192ELi64ELi64ELi4ES3_EELb0ELb1ELb0ELb0ELb1ELb0ELb0ELb0EEEvNS_16Flash_fwd_paramsE --------------------------
	.section	.nv.constant0._ZN5flash24flash_fwd_splitkv_kernelI23Flash_fwd_kernel_traitsILi192ELi64ELi64ELi4ELb0ELb0EN7cutlass10bfloat16_tE19Flash_kernel_traitsILi192ELi64ELi64ELi4ES3_EELb0ELb1ELb0ELb0ELb1ELb0ELb0ELb0EEEvNS_16Flash_fwd_paramsE,"a",@progbits
	.sectionflags	@""
	.align	4
.nv.constant0._ZN5flash24flash_fwd_splitkv_kernelI23Flash_fwd_kernel_traitsILi192ELi64ELi64ELi4ELb0ELb0EN7cutlass10bfloat16_tE19Flash_kernel_traitsILi192ELi64ELi64ELi4ES3_EELb0ELb1ELb0ELb0ELb1ELb0ELb0ELb0EEEvNS_16Flash_fwd_paramsE:
	.zero		816


//--------------------- .nv.constant0._ZN5flash24flash_fwd_splitkv_kernelI23Flash_fwd_kernel_traitsILi192ELi64ELi64ELi4ELb0ELb0EN7cutlass10bfloat16_tE19Flash_kernel_traitsILi192ELi64ELi64ELi4ES3_EELb0ELb1ELb0ELb0ELb1ELb1ELb0ELb0EEEvNS_16Flash_fwd_paramsE --------------------------
	.section	.nv.constant0._ZN5flash24flash_fwd_splitkv_kernelI23Flash_fwd_kernel_traitsILi192ELi64ELi64ELi4ELb0ELb0EN7cutlass10bfloat16_tE19Flash_kernel_traitsILi192ELi64ELi64ELi4ES3_EELb0ELb1ELb0ELb0ELb1ELb1ELb0ELb0EEEvNS_16Flash_fwd_paramsE,"a",@progbits
	.sectionflags	@""
	.align	4
.nv.constant0._ZN5flash24flash_fwd_splitkv_kernelI23Flash_fwd_kernel_traitsILi192ELi64ELi64ELi4ELb0ELb0EN7cutlass10bfloat16_tE19Flash_kernel_traitsILi192ELi64ELi64ELi4ES3_EELb0ELb1ELb0ELb0ELb1ELb1ELb0ELb0EEEvNS_16Flash_fwd_paramsE:
	.zero		816


//--------------------- .nv.constant0._ZN5flash24flash_fwd_splitkv_kernelI23Flash_fwd_kernel_traitsILi192ELi64ELi64ELi4ELb0ELb0EN7cutlass10bfloat16_tE19Flash_kernel_traitsILi192ELi64ELi64ELi4ES3_EELb0ELb1ELb1ELb0ELb0ELb0ELb0ELb0EEEvNS_16Flash_fwd_paramsE --------------------------
	.section	.nv.constant0._ZN5flash24flash_fwd_splitkv_kernelI23Flash_fwd_kernel_traitsILi192ELi64ELi64ELi4ELb0ELb0EN7cutlass10bfloat16_tE19Flash_kernel_traitsILi192ELi64ELi64ELi4ES3_EELb0ELb1ELb1ELb0ELb0ELb0ELb0ELb0EEEvNS_16Flash_fwd_paramsE,"a",@progbits
	.sectionflags	@""
	.align	4
.nv.constant0._ZN5flash24flash_fwd_splitkv_kernelI23Flash_fwd_kernel_traitsILi192ELi64ELi64ELi4ELb0ELb0EN7cutlass10bfloat16_tE19Flash_kernel_traitsILi192ELi64ELi64ELi4ES3_EELb0ELb1ELb1ELb0ELb0ELb0ELb0ELb0EEEvNS_16Flash_fwd_paramsE:
	.zero		816


//--------------------- .nv.constant0._ZN5flash24flash_fwd_splitkv_kernelI23Flash_fwd_kernel_traitsILi192ELi64ELi64ELi4ELb0ELb0EN7cutlass10bfloat16_tE19Flash_kernel_traitsILi192ELi64ELi64ELi4ES3_EELb0ELb1ELb1ELb0ELb0ELb1ELb0ELb0EEEvNS_16Flash_fwd_paramsE --------------------------
	.section	.nv.constant0._ZN5flash24flash_fwd_splitkv_kernelI23Flash_fwd_kernel_traitsILi192ELi64ELi64ELi4ELb0ELb0EN7cutlass10bfloat16_tE19Flash_kernel_traitsILi192ELi64ELi64ELi4ES3_EELb0ELb1ELb1ELb0ELb0ELb1ELb0ELb0EEEvNS_16Flash_fwd_paramsE,"a",@progbits
	.sectionflags	@""
	.align	4
.nv.constant0._ZN5flash24flash_fwd_splitkv_kernelI23Flash_fwd_kernel_traitsILi192ELi64ELi64ELi4ELb0ELb0EN7cutlass10bfloat16_tE19Flash_kernel_traitsILi192ELi64ELi64ELi4ES3_EELb0ELb1ELb1ELb0ELb0ELb1ELb0ELb0EEEvNS_16Flash_fwd_paramsE:
	.zero		816


//--------------------- .nv.constant0._ZN5flash24flash_fwd_splitkv_kernelI23Flash_fwd_kernel_traitsILi192ELi64ELi64ELi4ELb0ELb0EN7cutlass10bfloat16_tE19Flash_kernel_traitsILi192ELi64ELi64ELi4ES3_EELb0ELb1ELb0ELb0ELb1ELb0ELb0ELb1EEEvNS_16Flash_fwd_paramsE --------------------------
	.section	.nv.constant0._ZN5flash24flash_fwd_splitkv_kernelI23Flash_fwd_kernel_traitsILi192ELi64ELi64ELi4ELb0ELb0EN7cutlass10bfloat16_tE19Flash_kernel_traitsILi192ELi64ELi64ELi4ES3_EELb0ELb1ELb0ELb0ELb1ELb0ELb0ELb1EEEvNS_16Flash_fwd_paramsE,"a",@progbits
	.sectionflags	@""
	.align	4
.nv.constant0._ZN5flash24flash_fwd_splitkv_kernelI23Flash_fwd_kernel_traitsILi192ELi64ELi64ELi4ELb0ELb0EN7cutlass10bfloat16_tE19Flash_kernel_traitsILi192ELi64ELi64ELi4ES3_EELb0ELb1ELb0ELb0ELb1ELb0ELb0ELb1EEEvNS_16Flash_fwd_paramsE:
	.zero		816


//--------------------- .nv.constant0._ZN5flash24flash_fwd_splitkv_kernelI23Flash_fwd_kernel_traitsILi192ELi64ELi64ELi4ELb0ELb0EN7cutlass10bfloat16_tE19Flash_kernel_traitsILi192ELi64ELi64ELi4ES3_EELb0ELb1ELb0ELb0ELb1ELb1ELb0ELb1EEEvNS_16Flash_fwd_paramsE --------------------------
	.section	.nv.constant0._ZN5flash24flash_fwd_splitkv_kernelI23Flash_fwd_kernel_traitsILi192ELi64ELi64ELi4ELb0ELb0EN7cutlass10bfloat16_tE19Flash_kernel_traitsILi192ELi64ELi64ELi4ES3_EELb0ELb1ELb0ELb0ELb1ELb1ELb0ELb1EEEvNS_16Flash_fwd_paramsE,"a",@progbits
	.sectionflags	@""
	.align	4
.nv.constant0._ZN5flash24flash_fwd_splitkv_kernelI23Flash_fwd_kernel_traitsILi192ELi64ELi64ELi4ELb0ELb0EN7cutlass10bfloat16_tE19Flash_kernel_traitsILi192ELi64ELi64ELi4ES3_EELb0ELb1ELb0ELb0ELb1ELb1ELb0ELb1EEEvNS_16Flash_fwd_paramsE:
	.zero		816


//--------------------- .nv.constant0._ZN5flash24flash_fwd_splitkv_kernelI23Flash_fwd_kernel_traitsILi192ELi64ELi64ELi4ELb0ELb0EN7cutlass10bfloat16_tE19Flash_kernel_traitsILi192ELi64ELi64ELi4ES3_EELb0ELb1ELb1ELb0ELb0ELb0ELb0ELb1EEEvNS_16Flash_fwd_paramsE --------------------------
	.section	.nv.constant0._ZN5flash24flash_fwd_splitkv_kernelI23Flash_fwd_kernel_traitsILi192ELi64ELi64ELi4ELb0ELb0EN7cutlass10bfloat16_tE19Flash_kernel_traitsILi192ELi64ELi64ELi4ES3_EELb0ELb1ELb1ELb0ELb0ELb0ELb0ELb1EEEvNS_16Flash_fwd_paramsE,"a",@progbits
	.sectionflags	@""
	.align	4
.nv.constant0._ZN5flash24flash_fwd_splitkv_kernelI23Flash_fwd_kernel_traitsILi192ELi64ELi64ELi4ELb0ELb0EN7cutlass10bfloat16_tE19Flash_kernel_traitsILi192ELi64ELi64ELi4ES3_EELb0ELb1ELb1ELb0ELb0ELb0ELb0ELb1EEEvNS_16Flash_fwd_paramsE:
	.zero		816


//--------------------- .nv.constant0._ZN5flash24flash_fwd_splitkv_kernelI23Flash_fwd_kernel_traitsILi192ELi64ELi64ELi4ELb0ELb0EN7cutlass10bfloat16_tE19Flash_kernel_traitsILi192ELi64ELi64ELi4ES3_EELb0ELb1ELb1ELb0ELb0ELb1ELb0ELb1EEEvNS_16Flash_fwd_paramsE --------------------------
	.section	.nv.constant0._ZN5flash24flash_fwd_splitkv_kernelI23Flash_fwd_kernel_traitsILi192ELi64ELi64ELi4ELb0ELb0EN7cutlass10bfloat16_tE19Flash_kernel_traitsILi192ELi64ELi64ELi4ES3_EELb0ELb1ELb1ELb0ELb0ELb1ELb0ELb1EEEvNS_16Flash_fwd_paramsE,"a",@progbits
	.sectionflags	@""
	.align	4
.nv.constant0._ZN5flash24flash_fwd_splitkv_kernelI23Flash_fwd_kernel_traitsILi192ELi64ELi64ELi4ELb0ELb0EN7cutlass10bfloat16_tE19Flash_kernel_traitsILi192ELi64ELi64ELi4ES3_EELb0ELb1ELb1ELb0ELb0ELb1ELb0ELb1EEEvNS_16Flash_fwd_paramsE:
	.zero		816


//--------------------- .nv.constant0._ZN5flash24flash_fwd_splitkv_kernelI23Flash_fwd_kernel_traitsILi192ELi64ELi64ELi4ELb0ELb0EN7cutlass10bfloat16_tE19Flash_kernel_traitsILi192ELi64ELi64ELi4ES3_EELb0ELb1ELb0ELb0ELb1ELb0ELb1ELb0EEEvNS_16Flash_fwd_paramsE --------------------------
	.section	.nv.constant0._ZN5flash24flash_fwd_splitkv_kernelI23Flash_fwd_kernel_traitsILi192ELi64ELi64ELi4ELb0ELb0EN7cutlass10bfloat16_tE19Flash_kernel_traitsILi192ELi64ELi64ELi4ES3_EELb0ELb1ELb0ELb0ELb1ELb0ELb1ELb0EEEvNS_16Flash_fwd_paramsE,"a",@progbits
	.sectionflags	@""
	.align	4
.nv.constant0._ZN5flash24flash_fwd_splitkv_kernelI23Flash_fwd_kernel_traitsILi192ELi64ELi64ELi4ELb0ELb0EN7cutlass10bfloat16_tE19Flash_kernel_traitsILi192ELi64ELi64ELi4ES3_EELb0ELb1ELb0ELb0ELb1ELb0ELb1ELb0EEEvNS_16Flash_fwd_paramsE:
	.zero		816


//--------------------- .nv.constant0._ZN5flash24flash_fwd_splitkv_kernelI23Flash_fwd_kernel_traitsILi192ELi64ELi64ELi4ELb0ELb0EN7cutlass10bfloat16_tE19Flash_kernel_traitsILi192ELi64ELi64ELi4ES3_EELb0ELb1ELb0ELb0ELb1ELb1ELb1ELb0EEEvNS_16Flash_fwd_paramsE --------------------------
	.section	.nv.constant0._ZN5flash24flash_fwd_splitkv_kernelI23Flash_fwd_kernel_traitsILi192ELi64ELi64ELi4ELb0ELb0EN7cutlass10bfloat16_tE19Flash_kernel_traitsILi192ELi64ELi64ELi4ES3_EELb0ELb1ELb0ELb0ELb1ELb1ELb1ELb0EEEvNS_16Flash_fwd_paramsE,"a",@progbits
	.sectionflags	@""
	.align	4
.nv.constant0._ZN5flash24flash_fwd_splitkv_kernelI23Flash_fwd_kernel_traitsILi192ELi64ELi64ELi4ELb0ELb0EN7cutlass10bfloat16_tE19Flash_kernel_traitsILi192ELi64ELi64ELi4ES3_EELb0ELb1ELb0ELb0ELb1ELb1ELb1ELb0EEEvNS_16Flash_fwd_paramsE:
	.zero		816


//--------------------- .nv.constant0._ZN5flash24flash_fwd_splitkv_kernelI23Flash_fwd_kernel_traitsILi192ELi64ELi64ELi4ELb0ELb0EN7cutlass10bfloat16_tE19Flash_kernel_traitsILi192ELi64ELi64ELi4ES3_EELb0ELb1ELb1ELb0ELb0ELb0ELb1ELb0EEEvNS_16Flash_fwd_paramsE --------------------------
	.section	.nv.constant0._ZN5flash24flash_fwd_splitkv_kernelI23Flash_fwd_kernel_traitsILi192ELi64ELi64ELi4ELb0ELb0EN7cutlass10bfloat16_tE19Flash_kernel_traitsILi192ELi64ELi64ELi4ES3_EELb0ELb1ELb1ELb0ELb0ELb0ELb1ELb0EEEvNS_16Flash_fwd_paramsE,"a",@progbits
	.sectionflags	@""
	.align	4
.nv.constant0._ZN5flash24flash_fwd_splitkv_kernelI23Flash_fwd_kernel_traitsILi192ELi64ELi64ELi4ELb0ELb0EN7cutlass10bfloat16_tE19Flash_kernel_traitsILi192ELi64ELi64ELi4ES3_EELb0ELb1ELb1ELb0ELb0ELb0ELb1ELb0EEEvNS_16Flash_fwd_paramsE:
	.zero		816


//--------------------- .nv.constant0._ZN5flash24flash_fwd_splitkv_kernelI23Flash_fwd_kernel_traitsILi192ELi64ELi64ELi4ELb0ELb0EN7cutlass10bfloat16_tE19Flash_kernel_traitsILi192ELi64ELi64ELi4ES3_EELb0ELb1ELb1ELb0ELb0ELb1ELb1ELb0EEEvNS_16Flash_fwd_paramsE --------------------------
	.section	.nv.constant0._ZN5flash24flash_fwd_splitkv_kernelI23Flash_fwd_kernel_traitsILi192ELi64ELi64ELi4ELb0ELb0EN7cutlass10bfloat16_tE19Flash_kernel_traitsILi192ELi64ELi64ELi4ES3_EELb0ELb1ELb1ELb0ELb0ELb1ELb1ELb0EEEvNS_16Flash_fwd_paramsE,"a",@progbits
	.sectionflags	@""
	.align	4
.nv.constant0._ZN5flash24flash_fwd_splitkv_kernelI23Flash_fwd_kernel_traitsILi192ELi64ELi64ELi4ELb0ELb0EN7cutlass10bfloat16_tE19Flash_kernel_traitsILi192ELi64ELi64ELi4ES3_EELb0ELb1ELb1ELb0ELb0ELb1ELb1ELb0EEEvNS_16Flash_fwd_paramsE:
	.zero		816


//--------------------- .nv.constant0._ZN5flash24flash_fwd_splitkv_kernelI23Flash_fwd_kernel_traitsILi192ELi64ELi64ELi4ELb0ELb0EN7cutlass10bfloat16_tE19Flash_kernel_traitsILi192ELi64ELi64ELi4ES3_EELb0ELb1ELb0ELb0ELb1ELb0ELb1ELb1EEEvNS_16Flash_fwd_paramsE --------------------------
	.section	.nv.constant0._ZN5flash24flash_fwd_splitkv_kernelI23Flash_fwd_kernel_traitsILi192ELi64ELi64ELi4ELb0ELb0EN7cutlass10bfloat16_tE19Flash_kernel_traitsILi192ELi64ELi64ELi4ES3_EELb0ELb1ELb0ELb0ELb1ELb0ELb1ELb1EEEvNS_16Flash_fwd_paramsE,"a",@progbits
	.sectionflags	@""
	.align	4
.nv.constant0._ZN5flash24flash_fwd_splitkv_kernelI23Flash_fwd_kernel_traitsILi192ELi64ELi64ELi4ELb0ELb0EN7cutlass10bfloat16_tE19Flash_kernel_traitsILi192ELi64ELi64ELi4ES3_EELb0ELb1ELb0ELb0ELb1ELb0ELb1ELb1EEEvNS_16Flash_fwd_paramsE:
	.zero		816


//--------------------- .nv.constant0._ZN5flash24flash_fwd_splitkv_kernelI23Flash_fwd_kernel_traitsILi192ELi64ELi64ELi4ELb0ELb0EN7cutlass10bfloat16_tE19Flash_kernel_traitsILi192ELi64ELi64ELi4ES3_EELb0ELb1ELb0ELb0ELb1ELb1ELb1ELb1EEEvNS_16Flash_fwd_paramsE --------------------------
	.section	.nv.constant0._ZN5flash24flash_fwd_splitkv_kernelI23Flash_fwd_kernel_traitsILi192ELi64ELi64ELi4ELb0ELb0EN7cutlass10bfloat16_tE19Flash_kernel_traitsILi192ELi64ELi64ELi4ES3_EELb0ELb1ELb0ELb0ELb1ELb1ELb1ELb1EEEvNS_16Flash_fwd_paramsE,"a",@progbits
	.sectionflags	@""
	.align	4
.nv.constant0._ZN5flash24flash_fwd_splitkv_kernelI23Flash_fwd_kernel_traitsILi192ELi64ELi64ELi4ELb0ELb0EN7cutlass10bfloat16_tE19Flash_kernel_traitsILi192ELi64ELi64ELi4ES3_EELb0ELb1ELb0ELb0ELb1ELb1ELb1ELb1EEEvNS_16Flash_fwd_paramsE:
	.zero		816


//--------------------- .nv.constant0._ZN5flash24flash_fwd_splitkv_kernelI23Flash_fwd_kernel_traitsILi192ELi64ELi64ELi4ELb0ELb0EN7cutlass10bfloat16_tE19Flash_kernel_traitsILi192ELi64ELi64ELi4ES3_EELb0ELb1ELb1ELb0ELb0ELb0ELb1ELb1EEEvNS_16Flash_fwd_paramsE --------------------------
	.section	.nv.constant0._ZN5flash24flash_fwd_splitkv_kernelI23Flash_fwd_kernel_traitsILi192ELi64ELi64ELi4ELb0ELb0EN7cutlass10bfloat16_tE19Flash_kernel_traitsILi192ELi64ELi64ELi4ES3_EELb0ELb1ELb1ELb0ELb0ELb0ELb1ELb1EEEvNS_16Flash_fwd_paramsE,"a",@progbits
	.sectionflags	@""
	.align	4
.nv.constant0._ZN5flash24flash_fwd_splitkv_kernelI23Flash_fwd_kernel_traitsILi192ELi64ELi64ELi4ELb0ELb0EN7cutlass10bfloat16_tE19Flash_kernel_traitsILi192ELi64ELi64ELi4ES3_EELb0ELb1ELb1ELb0ELb0ELb0ELb1ELb1EEEvNS_16Flash_fwd_paramsE:
	.zero		816


//--------------------- .nv.constant0._ZN5flash24flash_fwd_splitkv_kernelI23Flash_fwd_kernel_traitsILi192ELi64ELi64ELi4ELb0ELb0EN7cutlass10bfloat16_tE19Flash_kernel_traitsILi192ELi64ELi64ELi4ES3_EELb0ELb1ELb1ELb0ELb0ELb1ELb1ELb1EEEvNS_16Flash_fwd_paramsE --------------------------
	.section	.nv.constant0._ZN5flash24flash_fwd_splitkv_kernelI23Flash_fwd_kernel_traitsILi192ELi64ELi64ELi4ELb0ELb0EN7cutlass10bfloat16_tE19Flash_kernel_traitsILi192ELi64ELi64ELi4ES3_EELb0ELb1ELb1ELb0ELb0ELb1ELb1ELb1EEEvNS_16Flash_fwd_paramsE,"a",@progbits
	.sectionflags	@""
	.align	4
.nv.constant0._ZN5flash24flash_fwd_splitkv_kernelI23Flash_fwd_kernel_traitsILi192ELi64ELi64ELi4ELb0ELb0EN7cutlass10bfloat16_tE19Flash_kernel_traitsILi192ELi64ELi64ELi4ES3_EELb0ELb1ELb1ELb0ELb0ELb1ELb1ELb1EEEvNS_16Flash_fwd_paramsE:
	.zero		816


//--------------------- .text._ZN5flash32flash_fwd_splitkv_combine_kernelI23Flash_fwd_kernel_traitsILi192ELi64ELi64ELi4ELb0ELb0EN7cutlass10bfloat16_tE19Flash_kernel_traitsILi192ELi64ELi64ELi4ES3_EELi8ELi7ELb0EEEvNS_16Flash_fwd_paramsE --------------------------
	.section	.text._ZN5flash32flash_fwd_splitkv_combine_kernelI23Flash_fwd_kernel_traitsILi192ELi64ELi64ELi4ELb0ELb0EN7cutlass10bfloat16_tE19Flash_kernel_traitsILi192ELi64ELi64ELi4ES3_EELi8ELi7ELb0EEEvNS_16Flash_fwd_paramsE,"ax",@progbits
	.sectioninfo	@"SHI_REGISTERS=62"
	.align	128
        .global         _ZN5flash32flash_fwd_splitkv_combine_kernelI23Flash_fwd_kernel_traitsILi192ELi64ELi64ELi4ELb0ELb0EN7cutlass10bfloat16_tE19Flash_kernel_traitsILi192ELi64ELi64ELi4ES3_EELi8ELi7ELb0EEEvNS_16Flash_fwd_paramsE
        .type           _ZN5flash32flash_fwd_splitkv_combine_kernelI23Flash_fwd_kernel_traitsILi192ELi64ELi64ELi4ELb0ELb0EN7cutlass10bfloat16_tE19Flash_kernel_traitsILi192ELi64ELi64ELi4ES3_EELi8ELi7ELb0EEEvNS_16Flash_fwd_paramsE,@function
        .size           _ZN5flash32flash_fwd_splitkv_combine_kernelI23Flash_fwd_kernel_traitsILi192ELi64ELi64ELi4ELb0ELb0EN7cutlass10bfloat16_tE19Flash_kernel_traitsILi192ELi64ELi64ELi4ES3_EELi8ELi7ELb0EEEvNS_16Flash_fwd_paramsE,(.L_x_7768 - _ZN5flash32flash_fwd_splitkv_combine_kernelI23Flash_fwd_kernel_traitsILi192ELi64ELi64ELi4ELb0ELb0EN7cutlass10bfloat16_tE19Flash_kernel_traitsILi192ELi64ELi64ELi4ES3_EELi8ELi7ELb0EEEvNS_16Flash_fwd_paramsE)
        .other          _ZN5flash32flash_fwd_splitkv_combine_kernelI23Flash_fwd_kernel_traitsILi192ELi64ELi64ELi4ELb0ELb0EN7cutlass10bfloat16_tE19Flash_kernel_traitsILi192ELi64ELi64ELi4ES3_EELi8ELi7ELb0EEEvNS_16Flash_fwd_paramsE,@"STO_CUDA_ENTRY STV_DEFAULT"
_ZN5flash32flash_fwd_splitkv_combine_kernelI23Flash_fwd_kernel_traitsILi192ELi64ELi64ELi4ELb0ELb0EN7cutlass10bfloat16_tE19Flash_kernel_traitsILi192ELi64ELi64ELi4ES3_EELi8ELi7ELb0EEEvNS_16Flash_fwd_paramsE:
.text._ZN5flash32flash_fwd_splitkv_combine_kernelI23Flash_fwd_kernel_traitsILi192ELi64ELi64ELi4ELb0ELb0EN7cutlass10bfloat16_tE19Flash_kernel_traitsILi192ELi64ELi64ELi4ES3_EELi8ELi7ELb0EEEvNS_16Flash_fwd_paramsE:
[----:B------:R-:W-:Y:S02]  /*0000*/  MOV R1, c[0x0][0x28] ;  /* 0x00000a0000017a02 */ /* 0x000fe40000000f00 */
[----:B------:R-:W-:Y:S01]  /*0010*/  IMAD.MOV.U32 R3, RZ, RZ, c[0x0][0x1c0] ;  /* 0x00007000ff037624 */ /* 0x000fe200078e00ff */
[----:B------:R-:W0:Y:S01]  /*0020*/  S2UR UR7, SR_CTAID.X ;  /* 0x00000000000779c3 */ /* 0x000e220000002500 */
[----:B------:R-:W-:Y:S02]  /*0030*/  IMAD.MOV.U32 R2, RZ, RZ, c[0x0][0x214] ;  /* 0x00008500ff027624 */ /* 0x000fe400078e00ff */
[----:B------:R-:W-:Y:S01]  /*0040*/  IMAD R28, R3, c[0x0][0x210], RZ ;  /* 0x00008400031c7a24 */ /* 0x000fe200078e02ff */
[----:B------:R-:W-:Y:S02]  /*0050*/  SHF.R.S32.HI R3, RZ, 0x1f, R3 ;  /* 0x0000001fff037819 */ /* 0x000fe40000011403 */
[----:B------:R-:W-:Y:S01]  /*0060*/  SHF.R.S32.HI R2, RZ, 0x1f, R2 ;  /* 0x0000001fff027819 */ /* 0x000fe20000011402 */
[----:B------:R-:W-:-:S05]  /*0070*/  IMAD R28, R28, c[0x0][0x214], RZ ;  /* 0x000085001c1c7a24 */ /* 0x000fca00078e02ff */
[----:B------:R-:W-:Y:S02]  /*0080*/  ISETP.LT.U32.AND P0, PT, R28, c[0x0][0x214], PT ;  /* 0x000085001c007a0c */ /* 0x000fe40003f01070 */
[----:B------:R-:W-:-:S04]  /*0090*/  SHF.R.S32.HI R5, RZ, 0x1f, R28 ;  /* 0x0000001fff057819 */ /* 0x000fc8000001141c */
[----:B------:R-:W-:-:S04]  /*00a0*/  ISETP.LT.AND.EX P0, PT, R5, R2, PT, P0 ;  /* 0x000000020500720c */ /* 0x000fc80003f01300 */
[C---:B------:R-:W-:Y:S01]  /*00b0*/  SEL R2, R5.reuse, R2, P0 ;  /* 0x0000000205027207 */ /* 0x040fe20000000000 */
[----:B0-----:R-:W-:Y:S01]  /*00c0*/  USHF.L.U32 UR7, UR7, 0x3, URZ ;  /* 0x0000000307077899 */ /* 0x001fe2000800063f */
[----:B------:R-:W-:Y:S02]  /*00d0*/  SEL R40, R28, c[0x0][0x214], P0 ;  /* 0x000085001c287a07 */ /* 0x000fe40000000000 */
[----:B------:R-:W-:Y:S01]  /*00e0*/  LOP3.LUT R0, R5, R2, RZ, 0xfc, !PT ;  /* 0x0000000205007212 */ /* 0x000fe200078efcff */
[----:B------:R-:W-:-:S03]  /*00f0*/  USHF.R.S32.HI UR6, URZ, 0x1f, UR7 ;  /* 0x0000001f3f067899 */ /* 0x000fc60008011407 */
[----:B------:R-:W-:-:S13]  /*0100*/  ISETP.NE.U32.AND P1, PT, R0, RZ, PT ;  /* 0x000000ff0000720c */ /* 0x000fda0003f25070 */
[----:B------:R-:W-:Y:S05]  /*0110*/  @!P1 BRA `(.L_x_0) ;  /* 0x0000009000009947 */ /* 0x000fea0003800000 */
[----:B------:R-:W-:Y:S01]  /*0120*/  IMAD.MOV.U32 R27, RZ, RZ, R28 ;  /* 0x000000ffff1b7224 */ /* 0x000fe200078e001c */
[----:B------:R-:W-:Y:S01]  /*0130*/  MOV R24, R40 ;  /* 0x0000002800187202 */ /* 0x000fe20000000f00 */
[----:B------:R-:W-:Y:S01]  /*0140*/  IMAD.MOV.U32 R18, RZ, RZ, R5 ;  /* 0x000000ffff127224 */ /* 0x000fe200078e0005 */
[----:B------:R-:W-:Y:S02]  /*0150*/  MOV R23, R2 ;  /* 0x0000000200177202 */ /* 0x000fe40000000f00 */
[----:B------:R-:W-:Y:S02]  /*0160*/  MOV R22, 0x180 ;  /* 0x0000018000167802 */ /* 0x000fe40000000f00 */
[----:B------:R-:W-:Y:S05]  /*0170*/  CALL.REL.NOINC `($__internal_0_$__cuda_sm20_div_s64) ;  /* 0x000050e000007944 */ /* 0x000fea0003c00000 */
[----:B------:R-:W-:Y:S02]  /*0180*/  MOV R8, R0 ;  /* 0x0000000000087202 */ /* 0x000fe40000000f00 */
[----:B------:R-:W-:Y:S01]  /*0190*/  MOV R9, R21 ;  /* 0x0000001500097202 */ /* 0x000fe20000000f00 */
[----:B------:R-:W-:Y:S05]  /*01a0*/  BRA `(.L_x_1) ;  /* 0x0000013000007947 */ /* 0x000fea0003800000 */
.L_x_0:
[----:B------:R-:W0:Y:S01]  /*01b0*/  I2F.U32.RP R6, R40 ;  /* 0x0000002800067306 */ /* 0x000e220000209000 */
[----:B------:R-:W-:Y:S01]  /*01c0*/  ISETP.NE.U32.AND P0, PT, R40, RZ, PT ;  /* 0x000000ff2800720c */ /* 0x000fe20003f05070 */
[----:B------:R-:W-:-:S06]  /*01d0*/  HFMA2.MMA R9, -RZ, RZ, 0, 0 ;  /* 0x00000000ff097435 */ /* 0x000fcc00000001ff */
[----:B0-----:R-:W0:Y:S02]  /*01e0*/  MUFU.RCP R6, R6 ;  /* 0x0000000600067308 */ /* 0x001e240000001000 */
[----:B0-----:R-:W-:-:S06]  /*01f0*/  IADD3 R6, R6, 0xffffffe, RZ ;  /* 0x0ffffffe06067810 */ /* 0x001fcc0007ffe0ff */
[----:B------:R-:W0:Y:S02]  /*0200*/  F2I.FTZ.U32.TRUNC.NTZ R7, R6 ;  /* 0x0000000600077305 */ /* 0x000e24000021f000 */
[----:B0-----:R-:W-:Y:S02]  /*0210*/  IMAD.MOV R0, RZ, RZ, -R7 ;  /* 0x000000ffff007224 */ /* 0x001fe400078e0a07 */
[----:B------:R-:W-:Y:S02]  /*0220*/  IMAD.MOV.U32 R6, RZ, RZ, RZ ;  /* 0x000000ffff067224 */ /* 0x000fe400078e00ff */
[----:B------:R-:W-:-:S04]  /*0230*/  IMAD R0, R0, R40, RZ ;  /* 0x0000002800007224 */ /* 0x000fc800078e02ff */
[----:B------:R-:W-:-:S06]  /*0240*/  IMAD.HI.U32 R0, R7, R0, R6 ;  /* 0x0000000007007227 */ /* 0x000fcc00078e0006 */
[----:B------:R-:W-:-:S05]  /*0250*/  IMAD.HI.U32 R8, R0, R28, RZ ;  /* 0x0000001c00087227 */ /* 0x000fca00078e00ff */
[----:B------:R-:W-:-:S05]  /*0260*/  IADD3 R0, -R8, RZ, RZ ;  /* 0x000000ff08007210 */ /* 0x000fca0007ffe1ff */
[----:B------:R-:W-:-:S05]  /*0270*/  IMAD R0, R40, R0, R28 ;  /* 0x0000000028007224 */ /* 0x000fca00078e021c */
[----:B------:R-:W-:-:S13]  /*0280*/  ISETP.GE.U32.AND P2, PT, R0, R40, PT ;  /* 0x000000280000720c */ /* 0x000fda0003f46070 */
[----:B------:R-:W-:Y:S01]  /*0290*/  @P2 IMAD.IADD R0, R0, 0x1, -R40 ;  /* 0x0000000100002824 */ /* 0x000fe200078e0a28 */
[----:B------:R-:W-:-:S04]  /*02a0*/  @P2 IADD3 R8, R8, 0x1, RZ ;  /* 0x0000000108082810 */ /* 0x000fc80007ffe0ff */
[----:B------:R-:W-:-:S13]  /*02b0*/  ISETP.GE.U32.AND P1, PT, R0, R40, PT ;  /* 0x000000280000720c */ /* 0x000fda0003f26070 */
[----:B------:R-:W-:Y:S02]  /*02c0*/  @P1 IADD3 R8, R8, 0x1, RZ ;  /* 0x0000000108081810 */ /* 0x000fe40007ffe0ff */
[----:B------:R-:W-:-:S04]  /*02d0*/  @!P0 LOP3.LUT R8, RZ, R40, RZ, 0x33, !PT ;  /* 0x00000028ff088212 */ /* 0x000fc800078e33ff */
.L_x_1:
[----:B------:R-:W-:Y:S01]  /*02e0*/  ISETP.LT.U32.AND P0, PT, R8, c[0x0][0x1c0], PT ;  /* 0x0000700008007a0c */ /* 0x000fe20003f01070 */
[----:B------:R-:W-:Y:S03]  /*02f0*/  BSSY B0, `(.L_x_2) ;  /* 0x0000024000007945 */ /* 0x000fe60003800000 */
[----:B------:R-:W-:-:S04]  /*0300*/  ISETP.LT.AND.EX P0, PT, R9, R3, PT, P0 ;  /* 0x000000030900720c */ /* 0x000fc80003f01300 */
[C---:B------:R-:W-:Y:S02]  /*0310*/  SEL R3, R9.reuse, R3, P0 ;  /* 0x0000000309037207 */ /* 0x040fe40000000000 */
[----:B------:R-:W-:Y:S02]  /*0320*/  SEL R6, R8, c[0x0][0x1c0], P0 ;  /* 0x0000700008067a07 */ /* 0x000fe40000000000 */
[----:B------:R-:W-:-:S04]  /*0330*/  LOP3.LUT R0, R9, R3, RZ, 0xfc, !PT ;  /* 0x0000000309007212 */ /* 0x000fc800078efcff */
        /* <DEDUP_REMOVED lines=11> */
.L_x_3:
[----:B------:R-:W0:Y:S01]  /*03f0*/  I2F.U32.RP R10, R6 ;  /* 0x00000006000a7306 */ /* 0x000e220000209000 */
[----:B------:R-:W-:-:S07]  /*0400*/  ISETP.NE.U32.AND P0, PT, R6, RZ, PT ;  /* 0x000000ff0600720c */ /* 0x000fce0003f05070 */
        /* <DEDUP_REMOVED lines=16> */
[----:B------:R-:W-:Y:S01]  /*0510*/  MOV R8, R9 ;  /* 0x0000000900087202 */ /* 0x000fe20000000f00 */
[----:B------:R-:W-:Y:S02]  /*0520*/  IMAD.MOV.U32 R9, RZ, RZ, RZ ;  /* 0x000000ffff097224 */ /* 0x000fe400078e00ff */
.L_x_4:
[----:B------:R-:W-:Y:S05]  /*0530*/  BSYNC B0 ;  /* 0x0000000000007941 */ /* 0x000fea0003800000 */
.L_x_2:
[----:B------:R-:W-:Y:S01]  /*0540*/  IABS R7, c[0x0][0x214] ;  /* 0x0000850000077a13 */ /* 0x000fe20000000000 */
[----:B------:R-:W-:Y:S01]  /*0550*/  ULDC UR4, c[0x0][0x214] ;  /* 0x0000850000047ab9 */ /* 0x000fe20000000800 */
[----:B------:R-:W-:Y:S01]  /*0560*/  BSSY B0, `(.L_x_5) ;  /* 0x000004a000007945 */ /* 0x000fe20003800000 */
[----:B------:R-:W-:Y:S01]  /*0570*/  UIADD3 UR8, UR4, -0x1, URZ ;  /* 0xffffffff04087890 */ /* 0x000fe2000fffe03f */
[----:B------:R-:W0:Y:S01]  /*0580*/  I2F.RP R12, R7 ;  /* 0x00000007000c7306 */ /* 0x000e220000209400 */
[----:B------:R-:W-:Y:S02]  /*0590*/  UISETP.LT.AND UP0, UPT, URZ, UR4, UPT ;  /* 0x000000043f00728c */ /* 0x000fe4000bf01270 */
[----:B------:R-:W-:Y:S02]  /*05a0*/  USHF.R.S32.HI UR5, URZ, 0x1f, UR4 ;  /* 0x0000001f3f057899 */ /* 0x000fe40008011404 */
[----:B------:R-:W-:Y:S01]  /*05b0*/  IADD3 R10, R7, UR8, RZ ;  /* 0x00000008070a7c10 */ /* 0x000fe2000fffe0ff */
[----:B------:R-:W-:-:S03]  /*05c0*/  ULEA.HI.SX32 UR4, UR4, 0x1, 0x1 ;  /* 0x0000000104047891 */ /* 0x000fc6000f8f0a3f */
[----:B------:R-:W-:-:S03]  /*05d0*/  IABS R0, R10 ;  /* 0x0000000a00007213 */ /* 0x000fc60000000000 */
[----:B------:R-:W-:Y:S02]  /*05e0*/  @!UP0 UIADD3 UR4, UR5, URZ, URZ ;  /* 0x0000003f05048290 */ /* 0x000fe4000fffe03f */
[----:B------:R-:W-:Y:S01]  /*05f0*/  IMAD.MOV.U32 R11, RZ, RZ, R0 ;  /* 0x000000ffff0b7224 */ /* 0x000fe200078e0000 */
[----:B0-----:R-:W0:Y:S02]  /*0600*/  MUFU.RCP R12, R12 ;  /* 0x0000000c000c7308 */ /* 0x001e240000001000 */
[----:B0-----:R-:W-:-:S06]  /*0610*/  IADD3 R12, R12, 0xffffffe, RZ ;  /* 0x0ffffffe0c0c7810 */ /* 0x001fcc0007ffe0ff */
[----:B------:R-:W0:Y:S02]  /*0620*/  F2I.FTZ.U32.TRUNC.NTZ R13, R12 ;  /* 0x0000000c000d7305 */ /* 0x000e24000021f000 */
[----:B0-----:R-:W-:Y:S02]  /*0630*/  IMAD.MOV R4, RZ, RZ, -R13 ;  /* 0x000000ffff047224 */ /* 0x001fe400078e0a0d */
[----:B------:R-:W-:Y:S02]  /*0640*/  IMAD.MOV.U32 R12, RZ, RZ, RZ ;  /* 0x000000ffff0c7224 */ /* 0x000fe400078e00ff */
[----:B------:R-:W-:-:S04]  /*0650*/  IMAD R4, R4, R7, RZ ;  /* 0x0000000704047224 */ /* 0x000fc800078e02ff */
[----:B------:R-:W-:-:S06]  /*0660*/  IMAD.HI.U32 R4, R13, R4, R12 ;  /* 0x000000040d047227 */ /* 0x000fcc00078e000c */
[----:B------:R-:W-:-:S04]  /*0670*/  IMAD.HI.U32 R0, R4, R11, RZ ;  /* 0x0000000b04007227 */ /* 0x000fc800078e00ff */
[----:B------:R-:W-:-:S04]  /*0680*/  IMAD.MOV R4, RZ, RZ, -R0 ;  /* 0x000000ffff047224 */ /* 0x000fc800078e0a00 */
[----:B------:R-:W-:-:S05]  /*0690*/  IMAD R4, R7, R4, R11 ;  /* 0x0000000407047224 */ /* 0x000fca00078e020b */
[----:B------:R-:W-:-:S13]  /*06a0*/  ISETP.GT.U32.AND P1, PT, R7, R4, PT ;  /* 0x000000040700720c */ /* 0x000fda0003f24070 */
[----:B------:R-:W-:Y:S01]  /*06b0*/  @!P1 IMAD.IADD R4, R4, 0x1, -R7 ;  /* 0x0000000104049824 */ /* 0x000fe200078e0a07 */
[----:B------:R-:W-:Y:S02]  /*06c0*/  @!P1 IADD3 R0, R0, 0x1, RZ ;  /* 0x0000000100009810 */ /* 0x000fe40007ffe0ff */
[----:B------:R-:W-:Y:S02]  /*06d0*/  ISETP.NE.AND P1, PT, RZ, c[0x0][0x214], PT ;  /* 0x00008500ff007a0c */ /* 0x000fe40003f25270 */
[-C--:B------:R-:W-:Y:S02]  /*06e0*/  ISETP.GE.U32.AND P2, PT, R4, R7.reuse, PT ;  /* 0x000000070400720c */ /* 0x080fe40003f46070 */
[C---:B------:R-:W-:Y:S02]  /*06f0*/  LOP3.LUT R4, R10.reuse, R7, RZ, 0x3c, !PT ;  /* 0x000000070a047212 */ /* 0x040fe400078e3cff */
[----:B------:R-:W-:Y:S02]  /*0700*/  LOP3.LUT R10, R10, c[0x0][0x214], RZ, 0x3c, !PT ;  /* 0x000085000a0a7a12 */ /* 0x000fe400078e3cff */
[----:B------:R-:W-:-:S07]  /*0710*/  ISETP.GE.AND P0, PT, R4, RZ, PT ;  /* 0x000000ff0400720c */ /* 0x000fce0003f06270 */
[----:B------:R-:W-:Y:S02]  /*0720*/  @P2 IADD3 R0, R0, 0x1, RZ ;  /* 0x0000000100002810 */ /* 0x000fe40007ffe0ff */
[----:B------:R-:W-:-:S03]  /*0730*/  ISETP.NE.AND P2, PT, RZ, c[0x0][0x214], PT ;  /* 0x00008500ff007a0c */ /* 0x000fc60003f45270 */
[--C-:B------:R-:W-:Y:S02]  /*0740*/  IMAD.MOV.U32 R17, RZ, RZ, R0.reuse ;  /* 0x000000ffff117224 */ /* 0x100fe400078e0000 */
[----:B------:R-:W-:Y:S02]  /*0750*/  IMAD.MOV.U32 R4, RZ, RZ, R0 ;  /* 0x000000ffff047224 */ /* 0x000fe400078e0000 */
[----:B------:R-:W-:Y:S01]  /*0760*/  @!P0 IMAD.MOV R17, RZ, RZ, -R17 ;  /* 0x000000ffff118224 */ /* 0x000fe200078e0a11 */
[----:B------:R-:W-:Y:S02]  /*0770*/  @!P1 LOP3.LUT R17, RZ, R7, RZ, 0x33, !PT ;  /* 0x00000007ff119212 */ /* 0x000fe400078e33ff */
[----:B------:R-:W-:Y:S02]  /*0780*/  ISETP.GE.AND P1, PT, R10, RZ, PT ;  /* 0x000000ff0a00720c */ /* 0x000fe40003f26270 */
[----:B------:R-:W-:Y:S02]  /*0790*/  ISETP.LT.U32.AND P0, PT, R6, R17, PT ;  /* 0x000000110600720c */ /* 0x000fe40003f01070 */
[----:B------:R-:W-:-:S04]  /*07a0*/  SHF.R.S32.HI R16, RZ, 0x1f, R17 ;  /* 0x0000001fff107819 */ /* 0x000fc80000011411 */
[----:B------:R-:W-:-:S04]  /*07b0*/  ISETP.LT.AND.EX P0, PT, R3, R16, PT, P0 ;  /* 0x000000100300720c */ /* 0x000fc80003f01300 */
[C---:B------:R-:W-:Y:S01]  /*07c0*/  SEL R16, R3.reuse, R16, P0 ;  /* 0x0000001003107207 */ /* 0x040fe20000000000 */
[----:B------:R-:W-:Y:S01]  /*07d0*/  @!P1 IMAD.MOV R4, RZ, RZ, -R4 ;  /* 0x000000ffff049224 */ /* 0x000fe200078e0a04 */
[----:B------:R-:W-:Y:S02]  /*07e0*/  @!P2 LOP3.LUT R4, RZ, c[0x0][0x214], RZ, 0x33, !PT ;  /* 0x00008500ff04aa12 */ /* 0x000fe400078e33ff */
[----:B------:R-:W-:Y:S02]  /*07f0*/  LOP3.LUT R0, R3, R16, RZ, 0xfc, !PT ;  /* 0x0000001003007212 */ /* 0x000fe400078efcff */
[----:B------:R-:W-:Y:S01]  /*0800*/  SEL R17, R6, R17, P0 ;  /* 0x0000001106117207 */ /* 0x000fe20000000000 */
[----:B------:R-:W-:Y:S01]  /*0810*/  IMAD R4, R4, UR4, RZ ;  /* 0x0000000404047c24 */ /* 0x000fe2000f8e02ff */
        /* <DEDUP_REMOVED lines=11> */
.L_x_6:
        /* <DEDUP_REMOVED lines=18> */
[----:B------:R-:W-:Y:S02]  /*09f0*/  @!P0 LOP3.LUT R30, RZ, R17, RZ, 0x33, !PT ;  /* 0x00000011ff1e8212 */ /* 0x000fe400078e33ff */
.L_x_7:
[----:B------:R-:W-:Y:S05]  /*0a00*/  BSYNC B0 ;  /* 0x0000000000007941 */ /* 0x000fea0003800000 */
.L_x_5:
[----:B------:R-:W-:Y:S01]  /*0a10*/  IMAD.MOV.U32 R7, RZ, RZ, c[0x0][0x1c0] ;  /* 0x00007000ff077624 */ /* 0x000fe200078e00ff */
[----:B------:R-:W-:Y:S01]  /*0a20*/  IABS R18, R4 ;  /* 0x0000000400127213 */ /* 0x000fe20000000000 */
[----:B------:R-:W-:Y:S01]  /*0a30*/  IMAD.MOV.U32 R24, RZ, RZ, RZ ;  /* 0x000000ffff187224 */ /* 0x000fe200078e00ff */
[----:B------:R-:W-:Y:S01]  /*0a40*/  IABS R13, c[0x0][0x214] ;  /* 0x00008500000d7a13 */ /* 0x000fe20000000000 */
[C---:B------:R-:W-:Y:S01]  /*0a50*/  IMAD R0, R7.reuse, c[0x0][0x214], RZ ;  /* 0x0000850007007a24 */ /* 0x040fe200078e02ff */
[----:B------:R-:W0:Y:S01]  /*0a60*/  I2F.RP R3, R18 ;  /* 0x0000001200037306 */ /* 0x000e220000209400 */
[----:B------:R-:W-:Y:S01]  /*0a70*/  IADD3 R7, R7, -0x1, RZ ;  /* 0xffffffff07077810 */ /* 0x000fe20007ffe0ff */
[----:B------:R-:W1:Y:S01]  /*0a80*/  S2R R39, SR_TID.X ;  /* 0x0000000000277919 */ /* 0x000e620000002100 */
[----:B------:R-:W-:Y:S01]  /*0a90*/  ISETP.NE.AND P5, PT, R4, RZ, PT ;  /* 0x000000ff0400720c */ /* 0x000fe20003fa5270 */
[----:B------:R-:W-:Y:S01]  /*0aa0*/  BSSY B0, `(.L_x_8) ;  /* 0x0000075000007945 */ /* 0x000fe20003800000 */
[----:B------:R-:W-:Y:S01]  /*0ab0*/  IABS R15, R0 ;  /* 0x00000000000f7213 */ /* 0x000fe20000000000 */
[----:B------:R-:W-:-:S02]  /*0ac0*/  IMAD.IADD R6, R7, 0x1, R18 ;  /* 0x0000000107067824 */ /* 0x000fc400078e0212 */
[----:B------:R-:W-:Y:S01]  /*0ad0*/  I2F.RP R22, R13 ;  /* 0x0000000d00167306 */ /* 0x000fe20000209400 */
[----:B------:R-:W-:Y:S02]  /*0ae0*/  IADD3 R20, R15, UR8, RZ ;  /* 0x000000080f147c10 */ /* 0x000fe4000fffe0ff */
[----:B------:R-:W-:Y:S02]  /*0af0*/  IABS R12, R6 ;  /* 0x00000006000c7213 */ /* 0x000fe40000000000 */
[----:B------:R-:W-:-:S03]  /*0b00*/  IABS R14, R20 ;  /* 0x00000014000e7213 */ /* 0x000fc60000000000 */
[----:B------:R-:W2:Y:S08]  /*0b10*/  I2F.RP R10, R15 ;  /* 0x0000000f000a7306 */ /* 0x000eb00000209400 */
[----:B0-----:R-:W0:Y:S08]  /*0b20*/  MUFU.RCP R3, R3 ;  /* 0x0000000300037308 */ /* 0x001e300000001000 */
[----:B--2---:R-:W2:Y:S08]  /*0b30*/  MUFU.RCP R10, R10 ;  /* 0x0000000a000a7308 */ /* 0x004eb00000001000 */
[----:B------:R-:W3:Y:S01]  /*0b40*/  MUFU.RCP R22, R22 ;  /* 0x0000001600167308 */ /* 0x000ee20000001000 */
[----:B0-----:R-:W-:-:S02]  /*0b50*/  IADD3 R3, R3, 0xffffffe, RZ ;  /* 0x0ffffffe03037810 */ /* 0x001fc40007ffe0ff */
[----:B--2---:R-:W-:-:S05]  /*0b60*/  IADD3 R10, R10, 0xffffffe, RZ ;  /* 0x0ffffffe0a0a7810 */ /* 0x004fca0007ffe0ff */
[----:B------:R-:W0:Y:S01]  /*0b70*/  F2I.FTZ.U32.TRUNC.NTZ R25, R3 ;  /* 0x0000000300197305 */ /* 0x000e22000021f000 */
[----:B---3--:R-:W-:-:S07]  /*0b80*/  IADD3 R22, R22, 0xffffffe, RZ ;  /* 0x0ffffffe16167810 */ /* 0x008fce0007ffe0ff */
[----:B------:R-:W2:Y:S08]  /*0b90*/  F2I.FTZ.U32.TRUNC.NTZ R11, R10 ;  /* 0x0000000a000b7305 */ /* 0x000eb0000021f000 */
[----:B------:R-:W3:Y:S01]  /*0ba0*/  F2I.FTZ.U32.TRUNC.NTZ R23, R22 ;  /* 0x0000001600177305 */ /* 0x000ee2000021f000 */
[----:B0-----:R-:W-:-:S04]  /*0bb0*/  IMAD.MOV R21, RZ, RZ, -R25 ;  /* 0x000000ffff157224 */ /* 0x001fc800078e0a19 */
[----:B------:R-:W-:Y:S02]  /*0bc0*/  IMAD R21, R21, R18, RZ ;  /* 0x0000001215157224 */ /* 0x000fe400078e02ff */
[----:B--2---:R-:W-:Y:S02]  /*0bd0*/  IMAD.MOV R19, RZ, RZ, -R11 ;  /* 0x000000ffff137224 */ /* 0x004fe400078e0a0b */
[----:B------:R-:W-:Y:S02]  /*0be0*/  IMAD.MOV.U32 R10, RZ, RZ, RZ ;  /* 0x000000ffff0a7224 */ /* 0x000fe400078e00ff */
[----:B------:R-:W-:Y:S02]  /*0bf0*/  IMAD R19, R19, R15, RZ ;  /* 0x0000000f13137224 */ /* 0x000fe400078e02ff */
[----:B------:R-:W-:-:S04]  /*0c00*/  IMAD.HI.U32 R21, R25, R21, R24 ;  /* 0x0000001519157227 */ /* 0x000fc800078e0018 */
[----:B------:R-:W-:Y:S01]  /*0c10*/  IMAD.HI.U32 R19, R11, R19, R10 ;  /* 0x000000130b137227 */ /* 0x000fe200078e000a */
[----:B------:R-:W-:Y:S02]  /*0c20*/  IABS R10, R0 ;  /* 0x00000000000a7213 */ /* 0x000fe40000000000 */
[----:B------:R-:W-:Y:S01]  /*0c30*/  IABS R11, R4 ;  /* 0x00000004000b7213 */ /* 0x000fe20000000000 */
[----:B---3--:R-:W-:Y:S02]  /*0c40*/  IMAD.MOV R3, RZ, RZ, -R23 ;  /* 0x000000ffff037224 */ /* 0x008fe400078e0a17 */
[----:B------:R-:W-:Y:S02]  /*0c50*/  IMAD.MOV R10, RZ, RZ, -R10 ;  /* 0x000000ffff0a7224 */ /* 0x000fe400078e0a0a */
[----:B------:R-:W-:-:S04]  /*0c60*/  IMAD.HI.U32 R19, R19, R14, RZ ;  /* 0x0000000e13137227 */ /* 0x000fc800078e00ff */
[----:B------:R-:W-:Y:S02]  /*0c70*/  IMAD R3, R3, R13, RZ ;  /* 0x0000000d03037224 */ /* 0x000fe400078e02ff */
[----:B------:R-:W-:Y:S02]  /*0c80*/  IMAD.MOV.U32 R22, RZ, RZ, RZ ;  /* 0x000000ffff167224 */ /* 0x000fe400078e00ff */
[----:B------:R-:W-:Y:S02]  /*0c90*/  IMAD R10, R19, R10, R14 ;  /* 0x0000000a130a7224 */ /* 0x000fe400078e020e */
[----:B------:R-:W-:Y:S02]  /*0ca0*/  IMAD.MOV R11, RZ, RZ, -R11 ;  /* 0x000000ffff0b7224 */ /* 0x000fe400078e0a0b */
[----:B------:R-:W-:Y:S01]  /*0cb0*/  IMAD.HI.U32 R21, R21, R12, RZ ;  /* 0x0000000c15157227 */ /* 0x000fe200078e00ff */
[----:B------:R-:W-:-:S03]  /*0cc0*/  ISETP.GT.U32.AND P4, PT, R15, R10, PT ;  /* 0x0000000a0f00720c */ /* 0x000fc60003f84070 */
[----:B------:R-:W-:-:S04]  /*0cd0*/  IMAD.HI.U32 R3, R23, R3, R22 ;  /* 0x0000000317037227 */ /* 0x000fc800078e0016 */
[----:B------:R-:W-:Y:S02]  /*0ce0*/  IMAD R12, R21, R11, R12 ;  /* 0x0000000b150c7224 */ /* 0x000fe400078e020c */
[----:B------:R-:W-:-:S03]  /*0cf0*/  IMAD.HI.U32 R3, R3, R14, RZ ;  /* 0x0000000e03037227 */ /* 0x000fc600078e00ff */
[----:B------:R-:W-:Y:S01]  /*0d00*/  ISETP.GT.U32.AND P3, PT, R18, R12, PT ;  /* 0x0000000c1200720c */ /* 0x000fe20003f64070 */
[----:B------:R-:W-:Y:S01]  /*0d10*/  IMAD.MOV R11, RZ, RZ, -R3 ;  /* 0x000000ffff0b7224 */ /* 0x000fe200078e0a03 */
[----:B------:R-:W-:Y:S01]  /*0d20*/  @!P4 IADD3 R19, R19, 0x1, RZ ;  /* 0x000000011313c810 */ /* 0x000fe20007ffe0ff */
[----:B------:R-:W-:Y:S01]  /*0d30*/  @!P4 IMAD.IADD R10, R10, 0x1, -R15 ;  /* 0x000000010a0ac824 */ /* 0x000fe200078e0a0f */
[----:B------:R-:W-:Y:S01]  /*0d40*/  ISETP.NE.AND P4, PT, R0, RZ, PT ;  /* 0x000000ff0000720c */ /* 0x000fe20003f85270 */
[----:B------:R-:W-:-:S03]  /*0d50*/  IMAD R11, R13, R11, R14 ;  /* 0x0000000b0d0b7224 */ /* 0x000fc600078e020e */
[----:B------:R-:W-:Y:S02]  /*0d60*/  ISETP.GE.U32.AND P2, PT, R10, R15, PT ;  /* 0x0000000f0a00720c */ /* 0x000fe40003f46070 */
[----:B------:R-:W-:Y:S02]  /*0d70*/  ISETP.GT.U32.AND P0, PT, R13, R11, PT ;  /* 0x0000000b0d00720c */ /* 0x000fe40003f04070 */
[----:B------:R-:W-:Y:S01]  /*0d80*/  LOP3.LUT R10, R20, R15, RZ, 0x3c, !PT ;  /* 0x0000000f140a7212 */ /* 0x000fe200078e3cff */
[----:B------:R-:W-:Y:S01]  /*0d90*/  @!P3 IMAD.IADD R12, R12, 0x1, -R18 ;  /* 0x000000010c0cb824 */ /* 0x000fe200078e0a12 */
[----:B------:R-:W-:Y:S02]  /*0da0*/  @!P3 IADD3 R21, R21, 0x1, RZ ;  /* 0x000000011515b810 */ /* 0x000fe40007ffe0ff */
[----:B------:R-:W-:Y:S02]  /*0db0*/  ISETP.GE.AND P1, PT, R10, RZ, PT ;  /* 0x000000ff0a00720c */ /* 0x000fe40003f26270 */
[----:B------:R-:W-:-:S02]  /*0dc0*/  ISETP.GE.U32.AND P6, PT, R12, R18, PT ;  /* 0x000000120c00720c */ /* 0x000fc40003fc6070 */
[----:B------:R-:W-:Y:S02]  /*0dd0*/  LOP3.LUT R10, R6, R18, RZ, 0x3c, !PT ;  /* 0x00000012060a7212 */ /* 0x000fe400078e3cff */
[----:B------:R-:W-:Y:S01]  /*0de0*/  @P2 IADD3 R19, R19, 0x1, RZ ;  /* 0x0000000113132810 */ /* 0x000fe20007ffe0ff */
[----:B------:R-:W-:Y:S01]  /*0df0*/  @!P0 IMAD.IADD R11, R11, 0x1, -R13 ;  /* 0x000000010b0b8824 */ /* 0x000fe200078e0a0d */
[----:B------:R-:W-:Y:S02]  /*0e00*/  ISETP.GE.AND P2, PT, R10, RZ, PT ;  /* 0x000000ff0a00720c */ /* 0x000fe40003f46270 */
[----:B------:R-:W-:Y:S01]  /*0e10*/  @!P0 IADD3 R3, R3, 0x1, RZ ;  /* 0x0000000103038810 */ /* 0x000fe20007ffe0ff */
[----:B------:R-:W-:Y:S01]  /*0e20*/  IMAD.MOV.U32 R12, RZ, RZ, R19 ;  /* 0x000000ffff0c7224 */ /* 0x000fe200078e0013 */
[----:B------:R-:W-:Y:S02]  /*0e30*/  ISETP.GE.U32.AND P3, PT, R11, R13, PT ;  /* 0x0000000d0b00720c */ /* 0x000fe40003f66070 */
[----:B------:R-:W-:Y:S01]  /*0e40*/  LOP3.LUT R20, R20, c[0x0][0x214], RZ, 0x3c, !PT ;  /* 0x0000850014147a12 */ /* 0x000fe200078e3cff */
[----:B------:R-:W-:Y:S01]  /*0e50*/  @!P1 IMAD.MOV R12, RZ, RZ, -R12 ;  /* 0x000000ffff0c9224 */ /* 0x000fe200078e0a0c */
[----:B------:R-:W-:-:S02]  /*0e60*/  @P6 IADD3 R21, R21, 0x1, RZ ;  /* 0x0000000115156810 */ /* 0x000fc40007ffe0ff */
[----:B------:R-:W-:Y:S02]  /*0e70*/  @!P4 LOP3.LUT R12, RZ, R15, RZ, 0x33, !PT ;  /* 0x0000000fff0cc212 */ /* 0x000fe400078e33ff */
[----:B------:R-:W-:Y:S01]  /*0e80*/  ISETP.GE.AND P1, PT, R20, RZ, PT ;  /* 0x000000ff1400720c */ /* 0x000fe20003f26270 */
[----:B------:R-:W-:Y:S01]  /*0e90*/  IMAD.MOV.U32 R14, RZ, RZ, R21 ;  /* 0x000000ffff0e7224 */ /* 0x000fe200078e0015 */
[----:B------:R-:W-:Y:S02]  /*0ea0*/  ISETP.LT.U32.AND P0, PT, R8, R12, PT ;  /* 0x0000000c0800720c */ /* 0x000fe40003f01070 */
[----:B------:R-:W-:Y:S01]  /*0eb0*/  SHF.R.S32.HI R11, RZ, 0x1f, R12 ;  /* 0x0000001fff0b7819 */ /* 0x000fe2000001140c */
[----:B------:R-:W-:Y:S01]  /*0ec0*/  @!P2 IMAD.MOV R14, RZ, RZ, -R14 ;  /* 0x000000ffff0ea224 */ /* 0x000fe200078e0a0e */
[----:B------:R-:W-:Y:S02]  /*0ed0*/  ISETP.GT.AND P2, PT, R0, RZ, PT ;  /* 0x000000ff0000720c */ /* 0x000fe40003f44270 */
[----:B------:R-:W-:-:S02]  /*0ee0*/  @P3 IADD3 R3, R3, 0x1, RZ ;  /* 0x0000000103033810 */ /* 0x000fc40007ffe0ff */
[CC--:B------:R-:W-:Y:S02]  /*0ef0*/  ISETP.LT.AND.EX P0, PT, R9.reuse, R11.reuse, PT, P0 ;  /* 0x0000000b0900720c */ /* 0x0c0fe40003f01300 */
[----:B------:R-:W-:Y:S01]  /*0f00*/  LEA.HI.SX32 R15, R0, 0x1, 0x1 ;  /* 0x00000001000f7811 */ /* 0x000fe200078f0aff */
[----:B------:R-:W-:Y:S01]  /*0f10*/  IMAD.MOV.U32 R10, RZ, RZ, R3 ;  /* 0x000000ffff0a7224 */ /* 0x000fe200078e0003 */
[C---:B------:R-:W-:Y:S02]  /*0f20*/  SEL R11, R9.reuse, R11, P0 ;  /* 0x0000000b090b7207 */ /* 0x040fe40000000000 */
[----:B------:R-:W-:Y:S01]  /*0f30*/  SHF.R.S32.HI R3, RZ, 0x1f, R0 ;  /* 0x0000001fff037819 */ /* 0x000fe20000011400 */
[----:B------:R-:W-:Y:S01]  /*0f40*/  @!P1 IMAD.MOV R10, RZ, RZ, -R10 ;  /* 0x000000ffff0a9224 */ /* 0x000fe200078e0a0a */
[----:B------:R-:W-:Y:S02]  /*0f50*/  LOP3.LUT R0, R9, R11, RZ, 0xfc, !PT ;  /* 0x0000000b09007212 */ /* 0x000fe400078efcff */
[----:B------:R-:W-:Y:S01]  /*0f60*/  ISETP.NE.AND P4, PT, RZ, c[0x0][0x214], PT ;  /* 0x00008500ff007a0c */ /* 0x000fe20003f85270 */
[----:B------:R-:W-:Y:S01]  /*0f70*/  @!P2 IMAD.MOV R15, RZ, RZ, R3 ;  /* 0x000000ffff0fa224 */ /* 0x000fe200078e0203 */
[----:B------:R-:W-:-:S02]  /*0f80*/  ISETP.NE.U32.AND P2, PT, R0, RZ, PT ;  /* 0x000000ff0000720c */ /* 0x000fc40003f45070 */
[----:B------:R-:W-:Y:S02]  /*0f90*/  @!P5 LOP3.LUT R14, RZ, R18, RZ, 0x33, !PT ;  /* 0x00000012ff0ed212 */ /* 0x000fe400078e33ff */
[----:B------:R-:W-:Y:S02]  /*0fa0*/  SEL R12, R8, R12, P0 ;  /* 0x0000000c080c7207 */ /* 0x000fe40000000000 */
[----:B------:R-:W-:Y:S02]  /*0fb0*/  ISETP.LT.U32.AND P1, PT, R30, R14, PT ;  /* 0x0000000e1e00720c */ /* 0x000fe40003f21070 */
[----:B------:R-:W-:-:S03]  /*0fc0*/  SHF.R.S32.HI R13, RZ, 0x1f, R14 ;  /* 0x0000001fff0d7819 */ /* 0x000fc6000001140e */
[----:B------:R-:W-:Y:S02]  /*0fd0*/  @!P4 LOP3.LUT R10, RZ, c[0x0][0x214], RZ, 0x33, !PT ;  /* 0x00008500ff0aca12 */ /* 0x000fe400078e33ff */
[----:B------:R-:W-:-:S03]  /*0fe0*/  ISETP.LT.AND.EX P1, PT, R31, R13, PT, P1 ;  /* 0x0000000d1f00720c */ /* 0x000fc60003f21310 */
[----:B------:R-:W-:Y:S01]  /*0ff0*/  IMAD R3, R10, R15, RZ ;  /* 0x0000000f0a037224 */ /* 0x000fe200078e02ff */
[----:B------:R-:W-:Y:S02]  /*1000*/  SEL R14, R30, R14, P1 ;  /* 0x0000000e1e0e7207 */ /* 0x000fe40000800000 */
[----:B------:R-:W-:Y:S01]  /*1010*/  SEL R13, R31, R13, P1 ;  /* 0x0000000d1f0d7207 */ /* 0x000fe20000800000 */
[----:B------:R-:W-:Y:S05]  /*1020*/  @!P2 BRA `(.L_x_9) ;  /* 0x000000900000a947 */ /* 0x000fea0003800000 */
[----:B-1----:R-:W-:Y:S01]  /*1030*/  IMAD.MOV.U32 R27, RZ, RZ, R8 ;  /* 0x000000ffff1b7224 */ /* 0x002fe200078e0008 */
        /* <DEDUP_REMOVED lines=8> */
.L_x_9:
[----:B-1----:R-:W0:Y:S01]  /*10c0*/  I2F.U32.RP R18, R12 ;  /* 0x0000000c00127306 */ /* 0x002e220000209000 */
        /* <DEDUP_REMOVED lines=18> */
.L_x_10:
[----:B------:R-:W-:Y:S05]  /*11f0*/  BSYNC B0 ;  /* 0x0000000000007941 */ /* 0x000fea0003800000 */
.L_x_8:
[----:B------:R-:W-:Y:S01]  /*1200*/  SHF.R.S32.HI R8, RZ, 0x1f, R39 ;  /* 0x0000001fff087819 */ /* 0x000fe20000011427 */
[----:B------:R-:W-:Y:S01]  /*1210*/  IMAD.MOV.U32 R22, RZ, RZ, -0x800000 ;  /* 0xff800000ff167424 */ /* 0x000fe200078e00ff */
[----:B------:R-:W-:Y:S01]  /*1220*/  IADD3 R9, P0, R28, -UR7, RZ ;  /* 0x800000071c097c10 */ /* 0x000fe2000ff1e0ff */
[----:B------:R-:W-:Y:S01]  /*1230*/  ULDC.64 UR8, c[0x0][0x118] ;  /* 0x0000460000087ab9 */ /* 0x000fe20000000a00 */
[----:B------:R-:W-:Y:S02]  /*1240*/  LEA.HI R24, R8, R39, RZ, 0x3 ;  /* 0x0000002708187211 */ /* 0x000fe400078f18ff */
[----:B------:R-:W-:Y:S02]  /*1250*/  IADD3.X R0, R5, ~UR6, RZ, P0, !PT ;  /* 0x8000000605007c10 */ /* 0x000fe400087fe4ff */
[----:B------:R-:W-:-:S02]  /*1260*/  LOP3.LUT R25, R24, 0xfffffff8, RZ, 0xc0, !PT ;  /* 0xfffffff818197812 */ /* 0x000fc400078ec0ff */
[----:B------:R-:W-:-:S03]  /*1270*/  SHF.R.S32.HI R24, RZ, 0x3, R24 ;  /* 0x00000003ff187819 */ /* 0x000fc60000011418 */
[----:B------:R-:W-:Y:S01]  /*1280*/  IMAD.IADD R25, R39, 0x1, -R25 ;  /* 0x0000000127197824 */ /* 0x000fe200078e0a19 */
[C---:B------:R-:W-:Y:S02]  /*1290*/  IADD3 R18, R24.reuse, 0x10, RZ ;  /* 0x0000001018127810 */ /* 0x040fe40007ffe0ff */
[----:B------:R-:W-:Y:S02]  /*12a0*/  IADD3 R15, R24, 0x30, RZ ;  /* 0x00000030180f7810 */ /* 0x000fe40007ffe0ff */
[----:B------:R-:W-:Y:S02]  /*12b0*/  ISETP.GT.U32.AND P2, PT, R9, R25, PT ;  /* 0x000000190900720c */ /* 0x000fe40003f44070 */
[----:B------:R-:W-:Y:S02]  /*12c0*/  SHF.R.S32.HI R10, RZ, 0x1f, R25 ;  /* 0x0000001fff0a7819 */ /* 0x000fe40000011419 */
[----:B------:R-:W-:Y:S02]  /*12d0*/  IADD3 R26, P0, R25, UR7, RZ ;  /* 0x00000007191a7c10 */ /* 0x000fe4000ff1e0ff */
[----:B------:R-:W-:-:S02]  /*12e0*/  ISETP.GT.AND.EX P2, PT, R0, R10, PT, P2 ;  /* 0x0000000a0000720c */ /* 0x000fc40003f44320 */
[----:B------:R-:W-:Y:S02]  /*12f0*/  IADD3.X R27, R10, UR6, RZ, P0, !PT ;  /* 0x000000060a1b7c10 */ /* 0x000fe400087fe4ff */
[----:B------:R-:W-:Y:S02]  /*1300*/  ISETP.GE.OR P4, PT, R18, c[0x0][0x314], !P2 ;  /* 0x0000c50012007a0c */ /* 0x000fe40005786670 */
[C---:B------:R-:W-:Y:S02]  /*1310*/  ISETP.GE.OR P0, PT, R24.reuse, c[0x0][0x314], !P2 ;  /* 0x0000c50018007a0c */ /* 0x040fe40005706670 */
[----:B------:R-:W-:Y:S02]  /*1320*/  IADD3 R9, R24, 0x20, RZ ;  /* 0x0000002018097810 */ /* 0x000fe40007ffe0ff */
[----:B------:R-:W-:Y:S02]  /*1330*/  ISETP.GE.OR P6, PT, R15, c[0x0][0x314], !P2 ;  /* 0x0000c5000f007a0c */ /* 0x000fe400057c6670 */
[----:B------:R-:W-:-:S05]  /*1340*/  ISETP.GE.OR P1, PT, R9, c[0x0][0x314], !P2 ;  /* 0x0000c50009007a0c */ /* 0x000fca0005726670 */
[----:B------:R-:W-:Y:S01]  /*1350*/  @!P4 SHF.R.S32.HI R0, RZ, 0x1f, R18 ;  /* 0x0000001fff00c819 */ /* 0x000fe20000011412 */
[----:B------:R-:W-:-:S04]  /*1360*/  @!P4 IMAD.WIDE.U32 R20, R28, R18, R26 ;  /* 0x000000121c14c225 */ /* 0x000fc800078e001a */
[----:B------:R-:W-:-:S03]  /*1370*/  @!P4 IMAD R0, R0, R28, RZ ;  /* 0x0000001c0000c224 */ /* 0x000fc600078e02ff */
[----:B------:R-:W-:Y:S01]  /*1380*/  @!P1 SHF.R.S32.HI R10, RZ, 0x1f, R9 ;  /* 0x0000001fff0a9819 */ /* 0x000fe20000011409 */
[-C--:B------:R-:W-:Y:S01]  /*1390*/  @!P4 IMAD R0, R18, R5.reuse, R0 ;  /* 0x000000051200c224 */ /* 0x080fe200078e0200 */
[----:B------:R-:W-:Y:S01]  /*13a0*/  @!P4 LEA R18, P3, R20, c[0x0][0x208], 0x2 ;  /* 0x000082001412ca11 */ /* 0x000fe200078610ff */
[----:B------:R-:W-:Y:S02]  /*13b0*/  @!P1 IMAD.MOV.U32 R42, RZ, RZ, R26 ;  /* 0x000000ffff2a9224 */ /* 0x000fe400078e001a */
[----:B------:R-:W-:Y:S01]  /*13c0*/  @!P4 IMAD.IADD R0, R21, 0x1, R0 ;  /* 0x000000011500c824 */ /* 0x000fe200078e0200 */
[----:B------:R-:W-:Y:S01]  /*13d0*/  IADD3 R21, R24, 0x40, RZ ;  /* 0x0000004018157810 */ /* 0x000fe20007ffe0ff */
[----:B------:R-:W-:Y:S02]  /*13e0*/  @!P1 IMAD R10, R10, R28, RZ ;  /* 0x0000001c0a0a9224 */ /* 0x000fe400078e02ff */
[----:B------:R-:W-:Y:S01]  /*13f0*/  @!P1 IMAD.MOV.U32 R43, RZ, RZ, R27 ;  /* 0x000000ffff2b9224 */ /* 0x000fe200078e001b */
[----:B------:R-:W-:Y:S01]  /*1400*/  @!P4 LEA.HI.X R19, R20, c[0x0][0x20c], R0, 0x2, P3 ;  /* 0x000083001413ca11 */ /* 0x000fe200018f1400 */
[----:B------:R-:W-:Y:S01]  /*1410*/  @!P1 IMAD R10, R9, R5, R10 ;  /* 0x00000005090a9224 */ /* 0x000fe200078e020a */
[----:B------:R-:W-:Y:S01]  /*1420*/  @!P0 SHF.R.S32.HI R0, RZ, 0x1f, R24 ;  /* 0x0000001fff008819 */ /* 0x000fe20000011418 */
[----:B------:R-:W-:-:S02]  /*1430*/  @!P1 IMAD.WIDE.U32 R42, R28, R9, R42 ;  /* 0x000000091c2a9225 */ /* 0x000fc400078e002a */
[----:B------:R0:W2:Y:S01]  /*1440*/  @!P4 LDG.E R22, [R18.64] ;  /* 0x000000081216c981 */ /* 0x0000a2000c1e1900 */
[----:B------:R-:W-:Y:S01]  /*1450*/  IADD3 R20, R24, 0x50, RZ ;  /* 0x0000005018147810 */ /* 0x000fe20007ffe0ff */
[----:B------:R-:W-:Y:S01]  /*1460*/  @!P0 IMAD R0, R0, R28, RZ ;  /* 0x0000001c00008224 */ /* 0x000fe200078e02ff */
[----:B------:R-:W-:Y:S01]  /*1470*/  ISETP.GE.OR P5, PT, R21, c[0x0][0x314], !P2 ;  /* 0x0000c50015007a0c */ /* 0x000fe200057a6670 */
[----:B------:R-:W-:Y:S01]  /*1480*/  IMAD.MOV.U32 R23, RZ, RZ, -0x800000 ;  /* 0xff800000ff177424 */ /* 0x000fe200078e00ff */
[----:B------:R-:W-:Y:S01]  /*1490*/  @!P6 SHF.R.S32.HI R9, RZ, 0x1f, R15 ;  /* 0x0000001fff09e819 */ /* 0x000fe2000001140f */
[----:B------:R-:W-:Y:S01]  /*14a0*/  @!P0 IMAD R0, R24, R5, R0 ;  /* 0x0000000518008224 */ /* 0x000fe200078e0200 */
[----:B------:R-:W-:Y:S01]  /*14b0*/  ISETP.GE.OR P4, PT, R20, c[0x0][0x314], !P2 ;  /* 0x0000c50014007a0c */ /* 0x000fe20005786670 */
[----:B------:R-:W-:Y:S02]  /*14c0*/  @!P6 IMAD.MOV.U32 R34, RZ, RZ, R26 ;  /* 0x000000ffff22e224 */ /* 0x000fe400078e001a */
[----:B------:R-:W-:-:S02]  /*14d0*/  @!P6 IMAD.MOV.U32 R35, RZ, RZ, R27 ;  /* 0x000000ffff23e224 */ /* 0x000fc400078e001b */
[----:B------:R-:W-:Y:S02]  /*14e0*/  @!P6 IMAD R9, R9, R28, RZ ;  /* 0x0000001c0909e224 */ /* 0x000fe400078e02ff */
[----:B------:R-:W-:Y:S02]  /*14f0*/  @!P1 IMAD.IADD R10, R43, 0x1, R10 ;  /* 0x000000012b0a9824 */ /* 0x000fe400078e020a */
[----:B------:R-:W-:-:S04]  /*1500*/  @!P6 IMAD.WIDE.U32 R34, R28, R15, R34 ;  /* 0x0000000f1c22e225 */ /* 0x000fc800078e0022 */
[----:B------:R-:W-:Y:S02]  /*1510*/  @!P6 IMAD R9, R15, R5, R9 ;  /* 0x000000050f09e224 */ /* 0x000fe400078e0209 */
[----:B0-----:R-:W-:Y:S02]  /*1520*/  @!P0 IMAD.MOV.U32 R18, RZ, RZ, R26 ;  /* 0x000000ffff128224 */ /* 0x001fe400078e001a */
[----:B------:R-:W-:-:S04]  /*1530*/  @!P0 IMAD.MOV.U32 R19, RZ, RZ, R27 ;  /* 0x000000ffff138224 */ /* 0x000fc800078e001b */
[----:B------:R-:W-:-:S04]  /*1540*/  @!P0 IMAD.WIDE.U32 R18, R28, R24, R18 ;  /* 0x000000181c128225 */ /* 0x000fc800078e0012 */
[----:B------:R-:W-:Y:S01]  /*1550*/  @!P0 IMAD.IADD R0, R19, 0x1, R0 ;  /* 0x0000000113008824 */ /* 0x000fe200078e0200 */
[----:B------:R-:W-:Y:S02]  /*1560*/  @!P0 LEA R32, P3, R18, c[0x0][0x208], 0x2 ;  /* 0x0000820012208a11 */ /* 0x000fe400078610ff */
[----:B------:R-:W-:Y:S02]  /*1570*/  IADD3 R19, R24, 0x60, RZ ;  /* 0x0000006018137810 */ /* 0x000fe40007ffe0ff */
[----:B------:R-:W-:Y:S02]  /*1580*/  @!P0 LEA.HI.X R33, R18, c[0x0][0x20c], R0, 0x2, P3 ;  /* 0x0000830012218a11 */ /* 0x000fe400018f1400 */
[----:B------:R-:W-:Y:S02]  /*1590*/  IADD3 R18, R24, 0x70, RZ ;  /* 0x0000007018127810 */ /* 0x000fe40007ffe0ff */
[----:B------:R-:W-:Y:S01]  /*15a0*/  ISETP.GE.OR P3, PT, R19, c[0x0][0x314], !P2 ;  /* 0x0000c50013007a0c */ /* 0x000fe20005766670 */
[----:B------:R0:W3:Y:S01]  /*15b0*/  @!P0 LDG.E R23, [R32.64] ;  /* 0x0000000820178981 */ /* 0x0000e2000c1e1900 */
[----:B------:R-:W-:-:S02]  /*15c0*/  ISETP.GE.OR P2, PT, R18, c[0x0][0x314], !P2 ;  /* 0x0000c50012007a0c */ /* 0x000fc40005746670 */
[----:B------:R-:W-:Y:S02]  /*15d0*/  @!P5 SHF.R.S32.HI R0, RZ, 0x1f, R21 ;  /* 0x0000001fff00d819 */ /* 0x000fe40000011415 */
[----:B------:R-:W-:Y:S01]  /*15e0*/  @!P1 LEA R36, P0, R42, c[0x0][0x208], 0x2 ;  /* 0x000082002a249a11 */ /* 0x000fe200078010ff */
[----:B------:R-:W-:Y:S01]  /*15f0*/  @!P6 IMAD.IADD R9, R35, 0x1, R9 ;  /* 0x000000012309e824 */ /* 0x000fe200078e0209 */
[----:B------:R-:W-:Y:S01]  /*1600*/  @!P4 SHF.R.S32.HI R15, RZ, 0x1f, R20 ;  /* 0x0000001fff0fc819 */ /* 0x000fe20000011414 */
[-C--:B------:R-:W-:Y:S01]  /*1610*/  @!P5 IMAD R0, R0, R28.reuse, RZ ;  /* 0x0000001c0000d224 */ /* 0x080fe200078e02ff */
[----:B------:R-:W-:Y:S02]  /*1620*/  @!P1 LEA.HI.X R37, R42, c[0x0][0x20c], R10, 0x2, P0 ;  /* 0x000083002a259a11 */ /* 0x000fe400000f140a */
[C---:B------:R-:W-:Y:S01]  /*1630*/  @!P6 LEA R42, P0, R34.reuse, c[0x0][0x208], 0x2 ;  /* 0x00008200222aea11 */ /* 0x040fe200078010ff */
[----:B------:R-:W-:Y:S02]  /*1640*/  @!P5 IMAD R0, R21, R5, R0 ;  /* 0x000000051500d224 */ /* 0x000fe400078e0200 */
[----:B------:R-:W-:Y:S01]  /*1650*/  @!P4 IMAD R15, R15, R28, RZ ;  /* 0x0000001c0f0fc224 */ /* 0x000fe200078e02ff */
[----:B------:R-:W-:Y:S01]  /*1660*/  @!P6 LEA.HI.X R43, R34, c[0x0][0x20c], R9, 0x2, P0 ;  /* 0x00008300222bea11 */ /* 0x000fe200000f1409 */
[----:B------:R-:W-:Y:S01]  /*1670*/  @!P4 IMAD.MOV.U32 R46, RZ, RZ, R26 ;  /* 0x000000ffff2ec224 */ /* 0x000fe200078e001a */
[----:B------:R-:W-:Y:S01]  /*1680*/  @!P2 SHF.R.S32.HI R9, RZ, 0x1f, R18 ;  /* 0x0000001fff09a819 */ /* 0x000fe20000011412 */
[----:B------:R-:W-:-:S02]  /*1690*/  @!P4 IMAD.MOV.U32 R47, RZ, RZ, R27 ;  /* 0x000000ffff2fc224 */ /* 0x000fc400078e001b */
[----:B0-----:R-:W-:Y:S02]  /*16a0*/  @!P5 IMAD.MOV.U32 R32, RZ, RZ, R26 ;  /* 0x000000ffff20d224 */ /* 0x001fe400078e001a */
[----:B------:R-:W-:-:S04]  /*16b0*/  @!P5 IMAD.MOV.U32 R33, RZ, RZ, R27 ;  /* 0x000000ffff21d224 */ /* 0x000fc800078e001b */
[----:B------:R-:W-:-:S04]  /*16c0*/  @!P5 IMAD.WIDE.U32 R32, R28, R21, R32 ;  /* 0x000000151c20d225 */ /* 0x000fc800078e0020 */
[----:B------:R-:W-:-:S04]  /*16d0*/  @!P4 IMAD.WIDE.U32 R46, R28, R20, R46 ;  /* 0x000000141c2ec225 */ /* 0x000fc800078e002e */
[----:B------:R-:W-:Y:S01]  /*16e0*/  @!P4 IMAD R15, R20, R5, R15 ;  /* 0x00000005140fc224 */ /* 0x000fe200078e020f */
[C---:B------:R-:W-:Y:S01]  /*16f0*/  @!P5 LEA R20, P0, R32.reuse, c[0x0][0x208], 0x2 ;  /* 0x000082002014da11 */ /* 0x040fe200078010ff */
[----:B------:R-:W-:Y:S02]  /*1700*/  @!P5 IMAD.IADD R0, R33, 0x1, R0 ;  /* 0x000000012100d824 */ /* 0x000fe400078e0200 */
[----:B------:R-:W-:Y:S01]  /*1710*/  @!P2 IMAD R9, R9, R28, RZ ;  /* 0x0000001c0909a224 */ /* 0x000fe200078e02ff */
[----:B------:R-:W-:Y:S01]  /*1720*/  @!P3 SHF.R.S32.HI R10, RZ, 0x1f, R19 ;  /* 0x0000001fff0ab819 */ /* 0x000fe20000011413 */
[----:B------:R-:W-:Y:S01]  /*1730*/  @!P3 IMAD.MOV.U32 R34, RZ, RZ, R26 ;  /* 0x000000ffff22b224 */ /* 0x000fe200078e001a */
[----:B------:R-:W-:Y:S01]  /*1740*/  @!P5 LEA.HI.X R21, R32, c[0x0][0x20c], R0, 0x2, P0 ;  /* 0x000083002015da11 */ /* 0x000fe200000f1400 */
[----:B------:R-:W-:Y:S01]  /*1750*/  @!P3 IMAD.MOV.U32 R35, RZ, RZ, R27 ;  /* 0x000000ffff23b224 */ /* 0x000fe200078e001b */
[----:B------:R-:W-:Y:S01]  /*1760*/  @!P4 LEA R32, P0, R46, c[0x0][0x208], 0x2 ;  /* 0x000082002e20ca11 */ /* 0x000fe200078010ff */
[----:B------:R-:W-:-:S02]  /*1770*/  @!P4 IMAD.IADD R15, R47, 0x1, R15 ;  /* 0x000000012f0fc824 */ /* 0x000fc400078e020f */
[----:B------:R-:W-:-:S04]  /*1780*/  @!P2 IMAD.WIDE.U32 R26, R28, R18, R26 ;  /* 0x000000121c1aa225 */ /* 0x000fc800078e001a */
[----:B------:R-:W-:Y:S01]  /*1790*/  @!P2 IMAD R9, R18, R5, R9 ;  /* 0x000000051209a224 */ /* 0x000fe200078e0209 */
[----:B------:R-:W-:Y:S01]  /*17a0*/  @!P4 LEA.HI.X R33, R46, c[0x0][0x20c], R15, 0x2, P0 ;  /* 0x000083002e21ca11 */ /* 0x000fe200000f140f */
[----:B------:R-:W-:Y:S01]  /*17b0*/  @!P3 IMAD R10, R10, R28, RZ ;  /* 0x0000001c0a0ab224 */ /* 0x000fe200078e02ff */
[----:B------:R-:W-:Y:S01]  /*17c0*/  @!P2 LEA R18, P0, R26, c[0x0][0x208], 0x2 ;  /* 0x000082001a12aa11 */ /* 0x000fe200078010ff */
[----:B------:R-:W-:Y:S02]  /*17d0*/  @!P2 IMAD.IADD R9, R27, 0x1, R9 ;  /* 0x000000011b09a824 */ /* 0x000fe400078e0209 */
[----:B------:R-:W-:-:S04]  /*17e0*/  @!P3 IMAD.WIDE.U32 R34, R28, R19, R34 ;  /* 0x000000131c22b225 */ /* 0x000fc800078e0022 */
[----:B------:R-:W-:Y:S01]  /*17f0*/  @!P3 IMAD R10, R19, R5, R10 ;  /* 0x00000005130ab224 */ /* 0x000fe200078e020a */
[----:B------:R-:W-:Y:S01]  /*1800*/  @!P2 LEA.HI.X R19, R26, c[0x0][0x20c], R9, 0x2, P0 ;  /* 0x000083001a13aa11 */ /* 0x000fe200000f1409 */
[----:B------:R-:W-:Y:S02]  /*1810*/  IMAD.MOV.U32 R0, RZ, RZ, -0x800000 ;  /* 0xff800000ff007424 */ /* 0x000fe400078e00ff */
[----:B------:R-:W-:Y:S02]  /*1820*/  IMAD.MOV.U32 R9, RZ, RZ, -0x800000 ;  /* 0xff800000ff097424 */ /* 0x000fe400078e00ff */
[----:B------:R-:W-:Y:S02]  /*1830*/  IMAD.MOV.U32 R15, RZ, RZ, -0x800000 ;  /* 0xff800000ff0f7424 */ /* 0x000fe400078e00ff */
[----:B------:R0:W4:Y:S01]  /*1840*/  @!P1 LDG.E R0, [R36.64] ;  /* 0x0000000824009981 */ /* 0x000122000c1e1900 */
[----:B------:R-:W-:-:S03]  /*1850*/  @!P3 IMAD.IADD R10, R35, 0x1, R10 ;  /* 0x00000001230ab824 */ /* 0x000fc600078e020a */
[----:B------:R1:W5:Y:S04]  /*1860*/  @!P5 LDG.E R9, [R20.64] ;  /* 0x000000081409d981 */ /* 0x000368000c1e1900 */
[----:B------:R-:W5:Y:S01]  /*1870*/  @!P6 LDG.E R15, [R42.64] ;  /* 0x000000082a0fe981 */ /* 0x000f62000c1e1900 */
[----:B0-----:R-:W-:Y:S01]  /*1880*/  @!P3 LEA R36, P1, R34, c[0x0][0x208], 0x2 ;  /* 0x000082002224ba11 */ /* 0x001fe200078210ff */
[----:B-1----:R-:W-:-:S03]  /*1890*/  IMAD.MOV.U32 R20, RZ, RZ, -0x800000 ;  /* 0xff800000ff147424 */ /* 0x002fc600078e00ff */
[----:B------:R-:W-:Y:S01]  /*18a0*/  @!P3 LEA.HI.X R37, R34, c[0x0][0x20c], R10, 0x2, P1 ;  /* 0x000083002225ba11 */ /* 0x000fe200008f140a */
[----:B------:R-:W-:Y:S02]  /*18b0*/  IMAD.MOV.U32 R10, RZ, RZ, -0x800000 ;  /* 0xff800000ff0a7424 */ /* 0x000fe400078e00ff */
[----:B------:R-:W-:Y:S01]  /*18c0*/  IMAD.MOV.U32 R21, RZ, RZ, -0x800000 ;  /* 0xff800000ff157424 */ /* 0x000fe200078e00ff */
[----:B------:R0:W5:Y:S04]  /*18d0*/  @!P2 LDG.E R20, [R18.64] ;  /* 0x000000081214a981 */ /* 0x000168000c1e1900 */
[----:B------:R1:W5:Y:S04]  /*18e0*/  @!P4 LDG.E R10, [R32.64] ;  /* 0x00000008200ac981 */ /* 0x000368000c1e1900 */
[----:B------:R-:W5:Y:S01]  /*18f0*/  @!P3 LDG.E R21, [R36.64] ;  /* 0x000000082415b981 */ /* 0x000f62000c1e1900 */
[----:B------:R-:W-:-:S04]  /*1900*/  IABS R26, c[0x0][0x1c0] ;  /* 0x00007000001a7a13 */ /* 0x000fc80000000000 */
[----:B-1----:R-:W1:Y:S08]  /*1910*/  I2F.U32.RP R32, R26 ;  /* 0x0000001a00207306 */ /* 0x002e700000209000 */
[----:B-1----:R-:W1:Y:S02]  /*1920*/  MUFU.RCP R32, R32 ;  /* 0x0000002000207308 */ /* 0x002e640000001000 */
[----:B-1----:R-:W-:-:S06]  /*1930*/  IADD3 R32, R32, 0xffffffe, RZ ;  /* 0x0ffffffe20207810 */ /* 0x002fcc0007ffe0ff */
[----:B------:R-:W1:Y:S01]  /*1940*/  F2I.FTZ.U32.TRUNC.NTZ R33, R32 ;  /* 0x0000002000217305 */ /* 0x000e62000021f000 */
[----:B0-----:R-:W-:Y:S01]  /*1950*/  IABS R19, R6 ;  /* 0x0000000600137213 */ /* 0x001fe20000000000 */
[----:B-1----:R-:W-:Y:S02]  /*1960*/  IMAD.MOV R18, RZ, RZ, -R33 ;  /* 0x000000ffff127224 */ /* 0x002fe400078e0a21 */
[----:B------:R-:W-:Y:S02]  /*1970*/  IMAD.MOV.U32 R32, RZ, RZ, RZ ;  /* 0x000000ffff207224 */ /* 0x000fe400078e00ff */
[----:B------:R-:W-:Y:S01]  /*1980*/  IMAD R27, R18, R26, RZ ;  /* 0x0000001a121b7224 */ /* 0x000fe200078e02ff */
[----:B------:R-:W-:-:S03]  /*1990*/  IABS R18, c[0x0][0x1c0] ;  /* 0x0000700000127a13 */ /* 0x000fc60000000000 */
[----:B------:R-:W-:-:S04]  /*19a0*/  IMAD.HI.U32 R27, R33, R27, R32 ;  /* 0x0000001b211b7227 */ /* 0x000fc800078e0020 */
[----:B------:R-:W-:Y:S02]  /*19b0*/  IMAD.MOV R18, RZ, RZ, -R18 ;  /* 0x000000ffff127224 */ /* 0x000fe400078e0a12 */
[----:B------:R-:W-:Y:S01]  /*19c0*/  IMAD.HI.U32 R27, R27, R19, RZ ;  /* 0x000000131b1b7227 */ /* 0x000fe200078e00ff */
[----:B------:R-:W-:-:S03]  /*19d0*/  ISETP.GT.AND P1, PT, R39, 0x37f, PT ;  /* 0x0000037f2700780c */ /* 0x000fc60003f24270 */
[----:B------:R-:W-:Y:S01]  /*19e0*/  IMAD R18, R27, R18, R19 ;  /* 0x000000121b127224 */ /* 0x000fe200078e0213 */
[C---:B------:R-:W-:Y:S02]  /*19f0*/  ISETP.GT.AND P2, PT, R39.reuse, 0x3ff, PT ;  /* 0x000003ff2700780c */ /* 0x040fe40003f44270 */
[C---:B------:R-:W-:Y:S02]  /*1a00*/  ISETP.GT.AND P0, PT, R39.reuse, 0x2ff, PT ;  /* 0x000002ff2700780c */ /* 0x040fe40003f04270 */
[----:B------:R-:W-:Y:S02]  /*1a10*/  ISETP.GT.U32.AND P4, PT, R26, R18, PT ;  /* 0x000000121a00720c */ /* 0x000fe40003f84070 */
[C---:B------:R-:W-:Y:S01]  /*1a20*/  ISETP.GT.AND P3, PT, R39.reuse, 0x27f, PT ;  /* 0x0000027f2700780c */ /* 0x040fe20003f64270 */
[----:B------:R-:W-:Y:S01]  /*1a30*/  IMAD R24, R24, 0x9, R25 ;  /* 0x0000000918187824 */ /* 0x000fe200078e0219 */
[----:B------:R-:W-:-:S09]  /*1a40*/  ISETP.GT.AND P6, PT, R39, 0x7f, PT ;  /* 0x0000007f2700780c */ /* 0x000fd20003fc4270 */
[----:B------:R-:W-:Y:S01]  /*1a50*/  @!P4 IMAD.IADD R18, R18, 0x1, -R26 ;  /* 0x000000011212c824 */ /* 0x000fe200078e0a1a */
[----:B------:R-:W-:Y:S02]  /*1a60*/  LOP3.LUT R6, R6, c[0x0][0x1c0], RZ, 0x3c, !PT ;  /* 0x0000700006067a12 */ /* 0x000fe400078e3cff */
[----:B------:R-:W-:Y:S01]  /*1a70*/  @!P4 IADD3 R27, R27, 0x1, RZ ;  /* 0x000000011b1bc810 */ /* 0x000fe20007ffe0ff */
[----:B--2---:R-:W-:Y:S01]  /*1a80*/  @!P1 STS [R24.X4+0x240], R22 ;  /* 0x0002401618009388 */ /* 0x004fe20000004800 */
[C---:B------:R-:W-:Y:S01]  /*1a90*/  ISETP.GT.AND P1, PT, R39.reuse, 0x17f, PT ;  /* 0x0000017f2700780c */ /* 0x040fe20003f24270 */
[----:B------:R-:W-:Y:S02]  /*1aa0*/  BSSY B0, `(.L_x_11) ;  /* 0x0000030000007945 */ /* 0x000fe40003800000 */
[----:B---3--:R-:W-:Y:S01]  /*1ab0*/  @!P2 STS [R24.X4], R23 ;  /* 0x000000171800a388 */ /* 0x008fe20000004800 */
[----:B------:R-:W-:-:S03]  /*1ac0*/  ISETP.GT.AND P2, PT, R39, 0x1ff, PT ;  /* 0x000001ff2700780c */ /* 0x000fc60003f44270 */
[----:B----4-:R0:W-:Y:S01]  /*1ad0*/  @!P0 STS [R24.X4+0x480], R0 ;  /* 0x0004800018008388 */ /* 0x0101e20000004800 */
[----:B------:R-:W-:-:S03]  /*1ae0*/  ISETP.GT.AND P0, PT, R39, 0xff, PT ;  /* 0x000000ff2700780c */ /* 0x000fc60003f04270 */
[----:B-----5:R1:W-:Y:S01]  /*1af0*/  @!P3 STS [R24.X4+0x6c0], R15 ;  /* 0x0006c00f1800b388 */ /* 0x0203e20000004800 */
[----:B------:R-:W-:-:S05]  /*1b00*/  ISETP.GE.U32.AND P3, PT, R18, R26, PT ;  /* 0x0000001a1200720c */ /* 0x000fca0003f66070 */
[----:B------:R1:W-:Y:S01]  /*1b10*/  @!P2 STS [R24.X4+0x900], R9 ;  /* 0x000900091800a388 */ /* 0x0003e20000004800 */
[----:B------:R-:W-:Y:S02]  /*1b20*/  ISETP.GE.AND P2, PT, R6, RZ, PT ;  /* 0x000000ff0600720c */ /* 0x000fe40003f46270 */
[----:B0-----:R-:W-:Y:S01]  /*1b30*/  LOP3.LUT R0, R31, R13, RZ, 0xfc, !PT ;  /* 0x0000000d1f007212 */ /* 0x001fe200078efcff */
[----:B------:R1:W-:Y:S04]  /*1b40*/  @!P6 STS [R24.X4+0xfc0], R20 ;  /* 0x000fc0141800e388 */ /* 0x0003e80000004800 */
[----:B------:R1:W-:Y:S01]  /*1b50*/  @!P1 STS [R24.X4+0xb40], R10 ;  /* 0x000b400a18009388 */ /* 0x0003e20000004800 */
[----:B------:R-:W-:-:S03]  /*1b60*/  ISETP.NE.U32.AND P1, PT, R0, RZ, PT ;  /* 0x000000ff0000720c */ /* 0x000fc60003f25070 */
[----:B------:R1:W-:Y:S01]  /*1b70*/  @!P0 STS [R24.X4+0xd80], R21 ;  /* 0x000d801518008388 */ /* 0x0003e20000004800 */
[----:B------:R-:W-:Y:S02]  /*1b80*/  ISETP.NE.AND P0, PT, RZ, c[0x0][0x1c0], PT ;  /* 0x00007000ff007a0c */ /* 0x000fe40003f05270 */
[----:B------:R-:W-:-:S05]  /*1b90*/  @P3 IADD3 R27, R27, 0x1, RZ ;  /* 0x000000011b1b3810 */ /* 0x000fca0007ffe0ff */
[----:B------:R-:W-:-:S04]  /*1ba0*/  IMAD.MOV.U32 R6, RZ, RZ, R27 ;  /* 0x000000ffff067224 */ /* 0x000fc800078e001b */
[----:B------:R-:W-:Y:S02]  /*1bb0*/  @!P2 IMAD.MOV R6, RZ, RZ, -R6 ;  /* 0x000000ffff06a224 */ /* 0x000fe400078e0a06 */
[----:B------:R-:W-:Y:S01]  /*1bc0*/  @!P0 LOP3.LUT R6, RZ, c[0x0][0x1c0], RZ, 0x33, !PT ;  /* 0x00007000ff068a12 */ /* 0x000fe200078e33ff */
[----:B------:R-:W-:Y:S05]  /*1bd0*/  @!P1 BRA `(.L_x_12) ;  /* 0x0000009000009947 */ /* 0x000fea0003800000 */
[----:B------:R-:W-:Y:S01]  /*1be0*/  IMAD.MOV.U32 R27, RZ, RZ, R30 ;  /* 0x000000ffff1b7224 */ /* 0x000fe200078e001e */
[----:B-1----:R-:W-:Y:S01]  /*1bf0*/  MOV R24, R14 ;  /* 0x0000000e00187202 */ /* 0x002fe20000000f00 */
[----:B------:R-:W-:Y:S01]  /*1c00*/  IMAD.MOV.U32 R18, RZ, RZ, R31 ;  /* 0x000000ffff127224 */ /* 0x000fe200078e001f */
[----:B------:R-:W-:Y:S02]  /*1c10*/  MOV R23, R13 ;  /* 0x0000000d00177202 */ /* 0x000fe40000000f00 */
[----:B------:R-:W-:Y:S02]  /*1c20*/  MOV R22, 0x1c40 ;  /* 0x00001c4000167802 */ /* 0x000fe40000000f00 */
[----:B------:R-:W-:Y:S05]  /*1c30*/  CALL.REL.NOINC `($__internal_0_$__cuda_sm20_div_s64) ;  /* 0x0000362000007944 */ /* 0x000fea0003c00000 */
[----:B------:R-:W-:Y:S02]  /*1c40*/  MOV R42, R0 ;  /* 0x00000000002a7202 */ /* 0x000fe40000000f00 */
[----:B------:R-:W-:Y:S01]  /*1c50*/  MOV R43, R21 ;  /* 0x00000015002b7202 */ /* 0x000fe20000000f00 */
[----:B------:R-:W-:Y:S05]  /*1c60*/  BRA `(.L_x_13) ;  /* 0x0000013000007947 */ /* 0x000fea0003800000 */
.L_x_12:
        /* <DEDUP_REMOVED lines=19> */
.L_x_13:
[----:B------:R-:W-:Y:S05]  /*1da0*/  BSYNC B0 ;  /* 0x0000000000007941 */ /* 0x000fea0003800000 */
.L_x_11:
[----:B------:R-:W-:Y:S01]  /*1db0*/  BAR.SYNC.DEFER_BLOCKING 0x0 ;  /* 0x0000000000007b1d */ /* 0x000fe20000010000 */
[----:B------:R-:W-:Y:S01]  /*1dc0*/  LEA.HI R8, R8, R39, RZ, 0x4 ;  /* 0x0000002708087211 */ /* 0x000fe200078f20ff */
[----:B------:R-:W-:Y:S01]  /*1dd0*/  IMAD.MOV.U32 R37, RZ, RZ, -0x800000 ;  /* 0xff800000ff257424 */ /* 0x000fe200078e00ff */
[----:B------:R-:W-:Y:S01]  /*1de0*/  MOV R35, 0xff800000 ;  /* 0xff80000000237802 */ /* 0x000fe20000000f00 */
[----:B------:R-:W-:Y:S01]  /*1df0*/  IMAD.MOV.U32 R38, RZ, RZ, -0x800000 ;  /* 0xff800000ff267424 */ /* 0x000fe200078e00ff */
[----:B------:R-:W-:Y:S01]  /*1e00*/  LOP3.LUT R0, R8, 0xfffffff0, RZ, 0xc0, !PT ;  /* 0xfffffff008007812 */ /* 0x000fe200078ec0ff */
[----:B------:R-:W-:Y:S01]  /*1e10*/  IMAD.MOV.U32 R36, RZ, RZ, -0x800000 ;  /* 0xff800000ff247424 */ /* 0x000fe200078e00ff */
[----:B-1----:R-:W-:Y:S01]  /*1e20*/  SHF.R.S32.HI R15, RZ, 0x4, R8 ;  /* 0x00000004ff0f7819 */ /* 0x002fe20000011408 */
[----:B------:R-:W-:Y:S01]  /*1e30*/  IMAD.MOV.U32 R33, RZ, RZ, -0x800000 ;  /* 0xff800000ff217424 */ /* 0x000fe200078e00ff */
[----:B------:R-:W-:Y:S01]  /*1e40*/  MOV R31, 0xff800000 ;  /* 0xff800000001f7802 */ /* 0x000fe20000000f00 */
[----:B------:R-:W-:Y:S01]  /*1e50*/  IMAD.IADD R39, R39, 0x1, -R0 ;  /* 0x0000000127277824 */ /* 0x000fe200078e0a00 */
[----:B------:R-:W-:Y:S01]  /*1e60*/  ULDC.U8 UR4, c[0x0][0x329] ;  /* 0x0000ca4000047ab9 */ /* 0x000fe20000000000 */
[----:B------:R-:W-:Y:S01]  /*1e70*/  IMAD.MOV.U32 R34, RZ, RZ, -0x800000 ;  /* 0xff800000ff227424 */ /* 0x000fe200078e00ff */
[----:B------:R-:W-:Y:S01]  /*1e80*/  BSSY B1, `(.L_x_14) ;  /* 0x0000261000017945 */ /* 0x000fe20003800000 */
[----:B------:R-:W-:-:S02]  /*1e90*/  IMAD R25, R39, 0x9, R15 ;  /* 0x0000000927197824 */ /* 0x000fc400078e020f */
[----:B------:R-:W-:Y:S02]  /*1ea0*/  IMAD.MOV.U32 R32, RZ, RZ, -0x800000 ;  /* 0xff800000ff207424 */ /* 0x000fe400078e00ff */
[----:B------:R-:W-:Y:S02]  /*1eb0*/  IMAD.MOV.U32 R46, RZ, RZ, RZ ;  /* 0x000000ffff2e7224 */ /* 0x000fe400078e00ff */
[----:B------:R-:W-:Y:S01]  /*1ec0*/  IMAD.MOV.U32 R30, RZ, RZ, 0x7f800000 ;  /* 0x7f800000ff1e7424 */ /* 0x000fe200078e00ff */
[----:B------:R-:W-:Y:S04]  /*1ed0*/  @!P6 LDS R37, [R25.X4] ;  /* 0x000000001925e984 */ /* 0x000fe80000004800 */
[----:B------:R-:W0:Y:S04]  /*1ee0*/  @!P6 LDS R38, [R25.X4+0x240] ;  /* 0x000240001926e984 */ /* 0x000e280000004800 */
[----:B------:R-:W1:Y:S04]  /*1ef0*/  @!P6 LDS R35, [R25.X4+0x480] ;  /* 0x000480001923e984 */ /* 0x000e680000004800 */
[----:B------:R-:W2:Y:S04]  /*1f00*/  @!P6 LDS R36, [R25.X4+0x6c0] ;  /* 0x0006c0001924e984 */ /* 0x000ea80000004800 */
[----:B------:R-:W3:Y:S04]  /*1f10*/  @!P6 LDS R33, [R25.X4+0x900] ;  /* 0x000900001921e984 */ /* 0x000ee80000004800 */
[----:B------:R-:W4:Y:S04]  /*1f20*/  @!P6 LDS R34, [R25.X4+0xb40] ;  /* 0x000b40001922e984 */ /* 0x000f280000004800 */
[----:B------:R-:W5:Y:S04]  /*1f30*/  @!P6 LDS R31, [R25.X4+0xd80] ;  /* 0x000d8000191fe984 */ /* 0x000f680000004800 */
[----:B------:R-:W5:Y:S01]  /*1f40*/  @!P6 LDS R32, [R25.X4+0xfc0] ;  /* 0x000fc0001920e984 */ /* 0x000f620000004800 */
[----:B0-----:R-:W-:-:S04]  /*1f50*/  FMNMX.FTZ R0, R37, R38, !PT ;  /* 0x0000002625007209 */ /* 0x001fc80007810000 */
[----:B-1----:R-:W-:-:S04]  /*1f60*/  FMNMX.FTZ R0, R0, R35, !PT ;  /* 0x0000002300007209 */ /* 0x002fc80007810000 */
[----:B--2---:R-:W-:-:S04]  /*1f70*/  FMNMX.FTZ R0, R0, R36, !PT ;  /* 0x0000002400007209 */ /* 0x004fc80007810000 */
[----:B---3--:R-:W-:-:S04]  /*1f80*/  FMNMX.FTZ R0, R0, R33, !PT ;  /* 0x0000002100007209 */ /* 0x008fc80007810000 */
[----:B----4-:R-:W-:-:S04]  /*1f90*/  FMNMX.FTZ R0, R0, R34, !PT ;  /* 0x0000002200007209 */ /* 0x010fc80007810000 */
[----:B-----5:R-:W-:-:S04]  /*1fa0*/  FMNMX.FTZ R0, R0, R31, !PT ;  /* 0x0000001f00007209 */ /* 0x020fc80007810000 */
[----:B------:R-:W-:-:S05]  /*1fb0*/  FMNMX.FTZ R0, R0, R32, !PT ;  /* 0x0000002000007209 */ /* 0x000fca0007810000 */
[----:B------:R-:W0:Y:S02]  /*1fc0*/  SHFL.BFLY PT, R8, R0, 0x8, 0x1f ;  /* 0x0d001f0000087f89 */ /* 0x000e2400000e0000 */
[----:B0-----:R-:W-:-:S05]  /*1fd0*/  FMNMX.FTZ R8, R0, R8, !PT ;  /* 0x0000000800087209 */ /* 0x001fca0007810000 */
[----:B------:R-:W0:Y:S02]  /*1fe0*/  SHFL.BFLY PT, R0, R8, 0x4, 0x1f ;  /* 0x0c801f0008007f89 */ /* 0x000e2400000e0000 */
[----:B0-----:R-:W-:-:S05]  /*1ff0*/  FMNMX.FTZ R0, R8, R0, !PT ;  /* 0x0000000008007209 */ /* 0x001fca0007810000 */
[----:B------:R-:W0:Y:S02]  /*2000*/  SHFL.BFLY PT, R8, R0, 0x2, 0x1f ;  /* 0x0c401f0000087f89 */ /* 0x000e2400000e0000 */
[----:B0-----:R-:W-:-:S05]  /*2010*/  FMNMX.FTZ R8, R0, R8, !PT ;  /* 0x0000000800087209 */ /* 0x001fca0007810000 */
[----:B------:R-:W0:Y:S02]  /*2020*/  SHFL.BFLY PT, R0, R8, 0x1, 0x1f ;  /* 0x0c201f0008007f89 */ /* 0x000e2400000e0000 */
[----:B0-----:R-:W-:-:S04]  /*2030*/  FMNMX.FTZ R0, R8, R0, !PT ;  /* 0x0000000008007209 */ /* 0x001fc80007810000 */
[----:B------:R-:W-:-:S04]  /*2040*/  FSETP.NEU.FTZ.AND P0, PT, R0, -INF , PT ;  /* 0xff8000000000780b */ /* 0x000fc80003f1d000 */
[----:B------:R-:W-:-:S05]  /*2050*/  FSEL R0, R0, RZ, P0 ;  /* 0x000000ff00007208 */ /* 0x000fca0000000000 */
[C---:B------:R-:W-:Y:S02]  /*2060*/  FADD.FTZ R8, -R0.reuse, R37 ;  /* 0x0000002500087221 */ /* 0x040fe40000010100 */
[----:B------:R-:W-:Y:S02]  /*2070*/  FADD.FTZ R21, -R0, R38 ;  /* 0x0000002600157221 */ /* 0x000fe40000010100 */
[----:B------:R-:W-:Y:S02]  /*2080*/  FMUL.FTZ R8, R8, 1.4426950216293334961 ;  /* 0x3fb8aa3b08087820 */ /* 0x000fe40000410000 */
[----:B------:R-:W-:Y:S02]  /*2090*/  FMUL.FTZ R21, R21, 1.4426950216293334961 ;  /* 0x3fb8aa3b15157820 */ /* 0x000fe40000410000 */
[C---:B------:R-:W-:Y:S02]  /*20a0*/  FADD.FTZ R20, -R0.reuse, R35 ;  /* 0x0000002300147221 */ /* 0x040fe40000010100 */
[----:B------:R-:W-:Y:S01]  /*20b0*/  MUFU.EX2 R8, R8 ;  /* 0x0000000800087308 */ /* 0x000fe20000000800 */
[----:B------:R-:W-:-:S02]  /*20c0*/  FADD.FTZ R19, -R0, R36 ;  /* 0x0000002400137221 */ /* 0x000fc40000010100 */
[----:B------:R-:W-:Y:S02]  /*20d0*/  FMUL.FTZ R20, R20, 1.4426950216293334961 ;  /* 0x3fb8aa3b14147820 */ /* 0x000fe40000410000 */
[----:B------:R-:W-:Y:S02]  /*20e0*/  FMUL.FTZ R19, R19, 1.4426950216293334961 ;  /* 0x3fb8aa3b13137820 */ /* 0x000fe40000410000 */
[C---:B------:R-:W-:Y:S01]  /*20f0*/  FADD.FTZ R18, -R0.reuse, R33 ;  /* 0x0000002100127221 */ /* 0x040fe20000010100 */
[----:B------:R-:W0:Y:S01]  /*2100*/  MUFU.EX2 R21, R21 ;  /* 0x0000001500157308 */ /* 0x000e220000000800 */
[----:B------:R-:W-:Y:S02]  /*2110*/  FADD.FTZ R10, -R0, R34 ;  /* 0x00000022000a7221 */ /* 0x000fe40000010100 */
[----:B------:R-:W-:Y:S02]  /*2120*/  FMUL.FTZ R18, R18, 1.4426950216293334961 ;  /* 0x3fb8aa3b12127820 */ /* 0x000fe40000410000 */
[----:B------:R-:W-:-:S02]  /*2130*/  FMUL.FTZ R10, R10, 1.4426950216293334961 ;  /* 0x3fb8aa3b0a0a7820 */ /* 0x000fc40000410000 */
[----:B------:R-:W-:Y:S01]  /*2140*/  FADD.FTZ R9, -R0, R31 ;  /* 0x0000001f00097221 */ /* 0x000fe20000010100 */
[----:B------:R-:W1:Y:S03]  /*2150*/  MUFU.EX2 R20, R20 ;  /* 0x0000001400147308 */ /* 0x000e660000000800 */
[----:B------:R-:W-:-:S05]  /*2160*/  FMUL.FTZ R9, R9, 1.4426950216293334961 ;  /* 0x3fb8aa3b09097820 */ /* 0x000fca0000410000 */
[----:B------:R-:W2:Y:S01]  /*2170*/  MUFU.EX2 R19, R19 ;  /* 0x0000001300137308 */ /* 0x000ea20000000800 */
[----:B0-----:R-:W-:Y:S02]  /*2180*/  FADD.FTZ R21, R8, R21 ;  /* 0x0000001508157221 */ /* 0x001fe40000010000 */
[----:B------:R-:W-:-:S04]  /*2190*/  FADD.FTZ R8, -R0, R32 ;  /* 0x0000002000087221 */ /* 0x000fc80000010100 */
[----:B------:R-:W-:Y:S01]  /*21a0*/  FMUL.FTZ R8, R8, 1.4426950216293334961 ;  /* 0x3fb8aa3b08087820 */ /* 0x000fe20000410000 */
[----:B------:R-:W0:Y:S01]  /*21b0*/  MUFU.EX2 R18, R18 ;  /* 0x0000001200127308 */ /* 0x000e220000000800 */
[----:B-1----:R-:W-:-:S07]  /*21c0*/  FADD.FTZ R20, R21, R20 ;  /* 0x0000001415147221 */ /* 0x002fce0000010000 */
[----:B------:R-:W1:Y:S01]  /*21d0*/  MUFU.EX2 R10, R10 ;  /* 0x0000000a000a7308 */ /* 0x000e620000000800 */
[----:B--2---:R-:W-:-:S07]  /*21e0*/  FADD.FTZ R19, R20, R19 ;  /* 0x0000001314137221 */ /* 0x004fce0000010000 */
[----:B------:R-:W2:Y:S01]  /*21f0*/  MUFU.EX2 R9, R9 ;  /* 0x0000000900097308 */ /* 0x000ea20000000800 */
[----:B0-----:R-:W-:-:S07]  /*2200*/  FADD.FTZ R18, R19, R18 ;  /* 0x0000001213127221 */ /* 0x001fce0000010000 */
[----:B------:R-:W0:Y:S01]  /*2210*/  MUFU.EX2 R8, R8 ;  /* 0x0000000800087308 */ /* 0x000e220000000800 */
[----:B-1----:R-:W-:Y:S01]  /*2220*/  FADD.FTZ R18, R18, R10 ;  /* 0x0000000a12127221 */ /* 0x002fe20000010000 */
[----:B------:R-:W-:-:S05]  /*2230*/  IABS R10, R3 ;  /* 0x00000003000a7213 */ /* 0x000fca0000000000 */
[----:B------:R-:W-:Y:S01]  /*2240*/  IMAD.IADD R20, R7, 0x1, R10 ;  /* 0x0000000107147824 */ /* 0x000fe200078e020a */
[----:B------:R-:W1:Y:S01]  /*2250*/  I2F.RP R19, R10 ;  /* 0x0000000a00137306 */ /* 0x000e620000209400 */
[----:B--2---:R-:W-:-:S04]  /*2260*/  FADD.FTZ R9, R18, R9 ;  /* 0x0000000912097221 */ /* 0x004fc80000010000 */
[----:B0-----:R-:W-:Y:S01]  /*2270*/  FADD.FTZ R18, R9, R8 ;  /* 0x0000000809127221 */ /* 0x001fe20000010000 */
[----:B------:R-:W-:-:S04]  /*2280*/  IABS R9, c[0x0][0x1c0] ;  /* 0x0000700000097a13 */ /* 0x000fc80000000000 */
[----:B------:R-:W0:Y:S01]  /*2290*/  SHFL.BFLY PT, R8, R18, 0x8, 0x1f ;  /* 0x0d001f0012087f89 */ /* 0x000e2200000e0000 */
[----:B------:R-:W2:Y:S08]  /*22a0*/  I2F.U32.RP R26, R9 ;  /* 0x00000009001a7306 */ /* 0x000eb00000209000 */
[----:B-1----:R-:W1:Y:S08]  /*22b0*/  MUFU.RCP R19, R19 ;  /* 0x0000001300137308 */ /* 0x002e700000001000 */
[----:B--2---:R-:W2:Y:S01]  /*22c0*/  MUFU.RCP R26, R26 ;  /* 0x0000001a001a7308 */ /* 0x004ea20000001000 */
[----:B0-----:R-:W-:Y:S01]  /*22d0*/  FADD.FTZ R8, R18, R8 ;  /* 0x0000000812087221 */ /* 0x001fe20000010000 */
[----:B-1----:R-:W-:-:S04]  /*22e0*/  IADD3 R19, R19, 0xffffffe, RZ ;  /* 0x0ffffffe13137810 */ /* 0x002fc80007ffe0ff */
[----:B------:R-:W0:Y:S02]  /*22f0*/  SHFL.BFLY PT, R18, R8, 0x4, 0x1f ;  /* 0x0c801f0008127f89 */ /* 0x000e2400000e0000 */
[----:B------:R-:W1:Y:S01]  /*2300*/  F2I.FTZ.U32.TRUNC.NTZ R47, R19 ;  /* 0x00000013002f7305 */ /* 0x000e62000021f000 */
[----:B--2---:R-:W-:-:S07]  /*2310*/  IADD3 R26, R26, 0xffffffe, RZ ;  /* 0x0ffffffe1a1a7810 */ /* 0x004fce0007ffe0ff */
[----:B------:R-:W2:Y:S01]  /*2320*/  F2I.FTZ.U32.TRUNC.NTZ R27, R26 ;  /* 0x0000001a001b7305 */ /* 0x000ea2000021f000 */
[----:B-1----:R-:W-:Y:S01]  /*2330*/  IMAD.MOV R21, RZ, RZ, -R47 ;  /* 0x000000ffff157224 */ /* 0x002fe200078e0a2f */
[----:B------:R-:W-:-:S03]  /*2340*/  IABS R19, R20 ;  /* 0x0000001400137213 */ /* 0x000fc60000000000 */
[----:B------:R-:W-:Y:S01]  /*2350*/  IMAD R21, R21, R10, RZ ;  /* 0x0000000a15157224 */ /* 0x000fe200078e02ff */
[----:B------:R-:W-:Y:S01]  /*2360*/  MOV R23, R19 ;  /* 0x0000001300177202 */ /* 0x000fe20000000f00 */
[----:B0-----:R-:W-:Y:S01]  /*2370*/  FADD.FTZ R18, R8, R18 ;  /* 0x0000001208127221 */ /* 0x001fe20000010000 */
[----:B--2---:R-:W-:Y:S01]  /*2380*/  IADD3 R7, RZ, -R27, RZ ;  /* 0x8000001bff077210 */ /* 0x004fe20007ffe0ff */
[----:B------:R-:W-:Y:S01]  /*2390*/  IMAD.HI.U32 R21, R47, R21, R46 ;  /* 0x000000152f157227 */ /* 0x000fe200078e002e */
[----:B------:R-:W-:Y:S02]  /*23a0*/  IABS R8, R3 ;  /* 0x0000000300087213 */ /* 0x000fe40000000000 */
[----:B------:R-:W0:Y:S01]  /*23b0*/  SHFL.BFLY PT, R22, R18, 0x2, 0x1f ;  /* 0x0c401f0012167f89 */ /* 0x000e2200000e0000 */
[----:B------:R-:W-:Y:S01]  /*23c0*/  IMAD R7, R7, R9, RZ ;  /* 0x0000000907077224 */ /* 0x000fe200078e02ff */
[----:B------:R-:W-:Y:S01]  /*23d0*/  IABS R19, c[0x0][0x1c0] ;  /* 0x0000700000137a13 */ /* 0x000fe20000000000 */
[----:B------:R-:W-:-:S02]  /*23e0*/  IMAD.MOV.U32 R26, RZ, RZ, RZ ;  /* 0x000000ffff1a7224 */ /* 0x000fc400078e00ff */
[----:B------:R-:W-:Y:S02]  /*23f0*/  IMAD.MOV R8, RZ, RZ, -R8 ;  /* 0x000000ffff087224 */ /* 0x000fe400078e0a08 */
[----:B------:R-:W-:-:S04]  /*2400*/  IMAD.HI.U32 R21, R21, R23, RZ ;  /* 0x0000001715157227 */ /* 0x000fc800078e00ff */
[----:B------:R-:W-:-:S04]  /*2410*/  IMAD.HI.U32 R7, R27, R7, R26 ;  /* 0x000000071b077227 */ /* 0x000fc800078e001a */
[----:B------:R-:W-:Y:S02]  /*2420*/  IMAD R8, R21, R8, R23 ;  /* 0x0000000815087224 */ /* 0x000fe400078e0217 */
[----:B------:R-:W-:Y:S02]  /*2430*/  IMAD.MOV R19, RZ, RZ, -R19 ;  /* 0x000000ffff137224 */ /* 0x000fe400078e0a13 */
[----:B------:R-:W-:Y:S01]  /*2440*/  IMAD.HI.U32 R7, R7, R23, RZ ;  /* 0x0000001707077227 */ /* 0x000fe200078e00ff */
[----:B------:R-:W-:-:S03]  /*2450*/  ISETP.GT.U32.AND P0, PT, R10, R8, PT ;  /* 0x000000080a00720c */ /* 0x000fc60003f04070 */
[----:B------:R-:W-:Y:S02]  /*2460*/  IMAD R19, R7, R19, R23 ;  /* 0x0000001307137224 */ /* 0x000fe400078e0217 */
[----:B0-----:R-:W-:-:S03]  /*2470*/  FADD.FTZ R22, R18, R22 ;  /* 0x0000001612167221 */ /* 0x001fc60000010000 */
[----:B------:R-:W-:Y:S02]  /*2480*/  ISETP.GT.U32.AND P5, PT, R9, R19, PT ;  /* 0x000000130900720c */ /* 0x000fe40003fa4070 */
[----:B------:R-:W0:Y:S03]  /*2490*/  SHFL.BFLY PT, R18, R22, 0x1, 0x1f ;  /* 0x0c201f0016127f89 */ /* 0x000e2600000e0000 */
[-C--:B------:R-:W-:Y:S02]  /*24a0*/  @!P0 IADD3 R8, R8, -R10.reuse, RZ ;  /* 0x8000000a08088210 */ /* 0x080fe40007ffe0ff */
[----:B------:R-:W-:Y:S02]  /*24b0*/  @!P0 IADD3 R21, R21, 0x1, RZ ;  /* 0x0000000115158810 */ /* 0x000fe40007ffe0ff */
[-C--:B------:R-:W-:Y:S02]  /*24c0*/  ISETP.GE.U32.AND P4, PT, R8, R10.reuse, PT ;  /* 0x0000000a0800720c */ /* 0x080fe40003f86070 */
[----:B------:R-:W-:-:S02]  /*24d0*/  LOP3.LUT R8, R20, R10, RZ, 0x3c, !PT ;  /* 0x0000000a14087212 */ /* 0x000fc400078e3cff */
[----:B------:R-:W-:Y:S01]  /*24e0*/  @!P5 IMAD.IADD R19, R19, 0x1, -R9 ;  /* 0x000000011313d824 */ /* 0x000fe200078e0a09 */
[----:B------:R-:W-:Y:S02]  /*24f0*/  LOP3.LUT R20, R20, c[0x0][0x1c0], RZ, 0x3c, !PT ;  /* 0x0000700014147a12 */ /* 0x000fe400078e3cff */
[----:B------:R-:W-:Y:S02]  /*2500*/  ISETP.GE.AND P3, PT, R8, RZ, PT ;  /* 0x000000ff0800720c */ /* 0x000fe40003f66270 */
[----:B------:R-:W-:Y:S01]  /*2510*/  ISETP.GE.U32.AND P1, PT, R19, R9, PT ;  /* 0x000000091300720c */ /* 0x000fe20003f26070 */
[----:B------:R-:W1:Y:S01]  /*2520*/  S2R R8, SR_TID.X ;  /* 0x0000000000087919 */ /* 0x000e620000002100 */
[----:B------:R-:W-:Y:S02]  /*2530*/  ISETP.GT.AND P0, PT, R3, RZ, PT ;  /* 0x000000ff0300720c */ /* 0x000fe40003f04270 */
[----:B------:R-:W-:Y:S02]  /*2540*/  @!P5 IADD3 R7, R7, 0x1, RZ ;  /* 0x000000010707d810 */ /* 0x000fe40007ffe0ff */
[----:B------:R-:W-:Y:S01]  /*2550*/  ISETP.GE.AND P2, PT, R20, RZ, PT ;  /* 0x000000ff1400720c */ /* 0x000fe20003f46270 */
[----:B0-----:R-:W-:Y:S01]  /*2560*/  FADD.FTZ R18, R22, R18 ;  /* 0x0000001216127221 */ /* 0x001fe20000010000 */
[----:B------:R-:W-:-:S02]  /*2570*/  @P4 IADD3 R21, R21, 0x1, RZ ;  /* 0x0000000115154810 */ /* 0x000fc40007ffe0ff */
[----:B------:R-:W-:-:S03]  /*2580*/  ISETP.GT.AND P4, PT, R4, RZ, PT ;  /* 0x000000ff0400720c */ /* 0x000fc60003f84270 */
[----:B------:R-:W-:Y:S01]  /*2590*/  @P1 IADD3 R7, R7, 0x1, RZ ;  /* 0x0000000107071810 */ /* 0x000fe20007ffe0ff */
[----:B------:R-:W-:Y:S01]  /*25a0*/  @!P3 IMAD.MOV R21, RZ, RZ, -R21 ;  /* 0x000000ffff15b224 */ /* 0x000fe200078e0a15 */
[----:B------:R-:W-:Y:S02]  /*25b0*/  SHF.R.S32.HI R22, RZ, 0x1f, R3 ;  /* 0x0000001fff167819 */ /* 0x000fe40000011403 */
[----:B------:R-:W-:Y:S02]  /*25c0*/  FSETP.NE.FTZ.AND P1, PT, R18, RZ, PT ;  /* 0x000000ff1200720b */ /* 0x000fe40003f35000 */
[C---:B------:R-:W-:Y:S02]  /*25d0*/  ISETP.NE.AND P5, PT, R3.reuse, RZ, PT ;  /* 0x000000ff0300720c */ /* 0x040fe40003fa5270 */
[----:B------:R-:W-:Y:S01]  /*25e0*/  LEA.HI.SX32 R9, R3, 0x1, 0x1 ;  /* 0x0000000103097811 */ /* 0x000fe200078f0aff */
[----:B------:R-:W-:Y:S01]  /*25f0*/  @!P0 IMAD.MOV R9, RZ, RZ, R22 ;  /* 0x000000ffff098224 */ /* 0x000fe200078e0216 */
[----:B------:R-:W-:-:S02]  /*2600*/  ISETP.NE.AND P0, PT, RZ, c[0x0][0x1c0], PT ;  /* 0x00007000ff007a0c */ /* 0x000fc40003f05270 */
[----:B------:R-:W-:Y:S02]  /*2610*/  SHF.R.S32.HI R19, RZ, 0x1f, R4 ;  /* 0x0000001fff137819 */ /* 0x000fe40000011404 */
[----:B------:R-:W-:Y:S02]  /*2620*/  @!P2 IADD3 R7, -R7, RZ, RZ ;  /* 0x000000ff0707a210 */ /* 0x000fe40007ffe1ff */
[----:B-1----:R-:W-:Y:S01]  /*2630*/  LOP3.LUT P2, RZ, R8, 0xf, RZ, 0xc0, !PT ;  /* 0x0000000f08ff7812 */ /* 0x002fe2000784c0ff */
[----:B------:R-:W0:Y:S01]  /*2640*/  @P1 MUFU.LG2 R18, R18 ;  /* 0x0000001200121308 */ /* 0x000e220000000c00 */
[----:B------:R-:W-:Y:S02]  /*2650*/  LEA.HI.SX32 R20, R4, 0x1, 0x1 ;  /* 0x0000000104147811 */ /* 0x000fe400078f0aff */
[----:B------:R-:W-:Y:S01]  /*2660*/  @!P4 IADD3 R20, R19, RZ, RZ ;  /* 0x000000ff1314c210 */ /* 0x000fe20007ffe0ff */
[----:B------:R-:W-:Y:S01]  /*2670*/  IMAD.MOV.U32 R19, RZ, RZ, c[0x0][0x214] ;  /* 0x00008500ff137624 */ /* 0x000fe200078e00ff */
[----:B------:R-:W-:-:S02]  /*2680*/  ISETP.GT.OR P2, PT, R8, 0x7f, P2 ;  /* 0x0000007f0800780c */ /* 0x000fc40001744670 */
[----:B------:R-:W-:Y:S02]  /*2690*/  ISETP.NE.AND P3, PT, RZ, UR4, PT ;  /* 0x00000004ff007c0c */ /* 0x000fe4000bf65270 */
[----:B------:R-:W-:Y:S02]  /*26a0*/  @!P5 LOP3.LUT R21, RZ, R10, RZ, 0x33, !PT ;  /* 0x0000000aff15d212 */ /* 0x000fe400078e33ff */
[----:B------:R-:W-:Y:S02]  /*26b0*/  SEL R10, R19, 0x1, !P3 ;  /* 0x00000001130a7807 */ /* 0x000fe40005800000 */
[----:B------:R-:W-:Y:S02]  /*26c0*/  @!P0 LOP3.LUT R7, RZ, c[0x0][0x1c0], RZ, 0x33, !PT ;  /* 0x00007000ff078a12 */ /* 0x000fe400078e33ff */
[----:B------:R-:W-:Y:S01]  /*26d0*/  ISETP.LT.U32.AND P0, PT, R44, R21, PT ;  /* 0x000000152c00720c */ /* 0x000fe20003f01070 */
[-C--:B------:R-:W-:Y:S01]  /*26e0*/  IMAD R6, R6, R10.reuse, RZ ;  /* 0x0000000a06067224 */ /* 0x080fe200078e02ff */
[----:B------:R-:W-:Y:S01]  /*26f0*/  SHF.R.S32.HI R19, RZ, 0x1f, R21 ;  /* 0x0000001fff137819 */ /* 0x000fe20000011415 */
[----:B------:R-:W-:-:S02]  /*2700*/  IMAD R8, R7, R10, RZ ;  /* 0x0000000a07087224 */ /* 0x000fc400078e02ff */
[----:B------:R-:W-:Y:S01]  /*2710*/  IMAD R7, R6, R20, RZ ;  /* 0x0000001406077224 */ /* 0x000fe200078e02ff */
[----:B------:R-:W-:Y:S01]  /*2720*/  ISETP.LT.AND.EX P0, PT, R45, R19, PT, P0 ;  /* 0x000000132d00720c */ /* 0x000fe20003f01300 */
[----:B------:R-:W-:Y:S02]  /*2730*/  IMAD R8, R9, R8, RZ ;  /* 0x0000000809087224 */ /* 0x000fe400078e02ff */
[----:B0-----:R-:W-:Y:S01]  /*2740*/  @P1 FFMA.FTZ R30, R18, 0.69314718246459960938, R0 ;  /* 0x3f317218121e1823 */ /* 0x001fe20000010000 */
[----:B------:R-:W-:Y:S02]  /*2750*/  SEL R10, R44, R21, P0 ;  /* 0x000000152c0a7207 */ /* 0x000fe40000000000 */
[----:B------:R-:W-:Y:S01]  /*2760*/  SEL R9, R45, R19, P0 ;  /* 0x000000132d097207 */ /* 0x000fe20000000000 */
[----:B------:R-:W-:Y:S05]  /*2770*/  @P2 BRA `(.L_x_15) ;  /* 0x00001d1000002947 */ /* 0x000fea0003800000 */
[----:B------:R-:W-:Y:S01]  /*2780*/  ULDC.U8 UR4, c[0x0][0x328] ;  /* 0x0000ca0000047ab9 */ /* 0x000fe20000000000 */
[----:B------:R-:W-:Y:S02]  /*2790*/  IADD3 R44, P0, R15, UR7, RZ ;  /* 0x000000070f2c7c10 */ /* 0x000fe4000ff1e0ff */
[----:B------:R-:W-:-:S02]  /*27a0*/  ISETP.NE.AND P1, PT, RZ, UR4, PT ;  /* 0x00000004ff007c0c */ /* 0x000fc4000bf25270 */
[----:B------:R-:W-:-:S11]  /*27b0*/  LEA.HI.X.SX32 R45, R15, UR6, 0x1, P0 ;  /* 0x000000060f2d7c11 */ /* 0x000fd600080f0eff */
[----:B------:R-:W-:Y:S05]  /*27c0*/  @!P1 BRA `(.L_x_16) ;  /* 0x00001c9000009947 */ /* 0x000fea0003800000 */
[----:B------:R-:W-:Y:S01]  /*27d0*/  ISETP.GE.U32.AND P1, PT, R44, R28, PT ;  /* 0x0000001c2c00720c */ /* 0x000fe20003f26070 */
[----:B------:R-:W-:-:S03]  /*27e0*/  IMAD.MOV.U32 R6, RZ, RZ, c[0x0][0x1c0] ;  /* 0x00007000ff067624 */ /* 0x000fc600078e00ff */
[----:B------:R-:W-:Y:S02]  /*27f0*/  ISETP.GE.AND.EX P1, PT, R45, R5, PT, P1 ;  /* 0x000000052d00720c */ /* 0x000fe40003f26310 */
[----:B------:R-:W-:Y:S02]  /*2800*/  ISETP.LT.U32.AND P0, PT, R6, 0x1, PT ;  /* 0x000000010600780c */ /* 0x000fe40003f01070 */
[----:B------:R-:W-:-:S04]  /*2810*/  SHF.R.S32.HI R0, RZ, 0x1f, R6 ;  /* 0x0000001fff007819 */ /* 0x000fc80000011406 */
[----:B------:R-:W-:-:S04]  /*2820*/  ISETP.LT.AND.EX P0, PT, R0, RZ, PT, P0 ;  /* 0x000000ff0000720c */ /* 0x000fc80003f01300 */
[----:B------:R-:W-:Y:S02]  /*2830*/  SEL R6, R6, 0x1, P0 ;  /* 0x0000000106067807 */ /* 0x000fe40000000000 */
[----:B------:R-:W-:Y:S01]  /*2840*/  SEL R5, R0, RZ, P0 ;  /* 0x000000ff00057207 */ /* 0x000fe20000000000 */
[----:B------:R-:W-:Y:S05]  /*2850*/  @P1 BRA `(.L_x_15) ;  /* 0x00001c3000001947 */ /* 0x000fea0003800000 */
[----:B------:R-:W-:Y:S01]  /*2860*/  IADD3 R0, P1, R6, 0x1, RZ ;  /* 0x0000000106007810 */ /* 0x000fe20007f3e0ff */
[----:B------:R-:W-:Y:S03]  /*2870*/  BSSY B0, `(.L_x_17) ;  /* 0x0000036000007945 */ /* 0x000fe60003800000 */
[----:B------:R-:W-:Y:S01]  /*2880*/  ISETP.GE.U32.AND P0, PT, R0, 0x3, PT ;  /* 0x000000030000780c */ /* 0x000fe20003f06070 */
[----:B------:R-:W-:-:S05]  /*2890*/  IMAD.X R0, RZ, RZ, R5, P1 ;  /* 0x000000ffff007224 */ /* 0x000fca00008e0605 */
[----:B------:R-:W-:-:S04]  /*28a0*/  ISETP.GE.U32.AND.EX P0, PT, R0, RZ, PT, P0 ;  /* 0x000000ff0000720c */ /* 0x000fc80003f06100 */
[----:B------:R-:W-:Y:S02]  /*28b0*/  SEL R0, R5, RZ, !P0 ;  /* 0x000000ff05007207 */ /* 0x000fe40004000000 */
[----:B------:R-:W-:-:S03]  /*28c0*/  SEL R18, R6, RZ, !P0 ;  /* 0x000000ff06127207 */ /* 0x000fc60004000000 */
[-C--:B------:R-:W-:Y:S02]  /*28d0*/  IMAD R0, R0, R40.reuse, RZ ;  /* 0x0000002800007224 */ /* 0x080fe400078e02ff */
[----:B------:R-:W-:-:S04]  /*28e0*/  IMAD.WIDE.U32 R20, R18, R40, RZ ;  /* 0x0000002812147225 */ /* 0x000fc800078e00ff */
[----:B------:R-:W-:Y:S02]  /*28f0*/  IMAD R0, R18, R2, R0 ;  /* 0x0000000212007224 */ /* 0x000fe400078e0200 */
[----:B------:R-:W-:-:S03]  /*2900*/  IMAD.WIDE.U32 R48, R20, R6, RZ ;  /* 0x0000000614307225 */ /* 0x000fc600078e00ff */
[----:B------:R-:W-:-:S05]  /*2910*/  IADD3 R0, R21, R0, RZ ;  /* 0x0000000015007210 */ /* 0x000fca0007ffe0ff */
[----:B------:R-:W-:-:S04]  /*2920*/  IMAD R19, R0, R6, RZ ;  /* 0x0000000600137224 */ /* 0x000fc800078e02ff */
[----:B------:R-:W-:-:S04]  /*2930*/  IMAD R19, R5, R20, R19 ;  /* 0x0000001405137224 */ /* 0x000fc800078e0213 */
[----:B------:R-:W-:-:S05]  /*2940*/  IMAD.IADD R19, R49, 0x1, R19 ;  /* 0x0000000131137824 */ /* 0x000fca00078e0213 */
        /* <DEDUP_REMOVED lines=9> */
[-C--:B------:R-:W-:Y:S02]  /*29e0*/  IADD3 R20, P0, RZ, -R0.reuse, RZ ;  /* 0x80000000ff147210 */ /* 0x080fe40007f1e0ff */
[----:B------:R-:W-:Y:S02]  /*29f0*/  MOV R50, R0 ;  /* 0x0000000000327202 */ /* 0x000fe40000000f00 */
[-C--:B------:R-:W-:Y:S01]  /*2a00*/  IADD3.X R18, RZ, ~R21.reuse, RZ, P0, !PT ;  /* 0x80000015ff127210 */ /* 0x080fe200007fe4ff */
[----:B------:R-:W-:Y:S01]  /*2a10*/  IMAD.WIDE.U32 R44, R48, R20, R44 ;  /* 0x00000014302c7225 */ /* 0x000fe200078e002c */
[----:B------:R-:W-:-:S03]  /*2a20*/  MOV R51, R21 ;  /* 0x0000001500337202 */ /* 0x000fc60000000f00 */
[----:B------:R-:W-:-:S04]  /*2a30*/  IMAD R18, R18, R48, RZ ;  /* 0x0000003012127224 */ /* 0x000fc800078e02ff */
[----:B------:R-:W-:Y:S01]  /*2a40*/  IMAD R18, R19, R20, R18 ;  /* 0x0000001413127224 */ /* 0x000fe200078e0212 */
[----:B------:R-:W-:-:S04]  /*2a50*/  MOV R19, R44 ;  /* 0x0000002c00137202 */ /* 0x000fc80000000f00 */
[----:B------:R-:W-:Y:S01]  /*2a60*/  IADD3 R18, R45, R18, RZ ;  /* 0x000000122d127210 */ /* 0x000fe20007ffe0ff */
[----:B------:R-:W-:Y:S05]  /*2a70*/  BRA `(.L_x_19) ;  /* 0x0000015000007947 */ /* 0x000fea0003800000 */
.L_x_18:
[----:B------:R-:W0:Y:S01]  /*2a80*/  I2F.U32.RP R18, R48 ;  /* 0x0000003000127306 */ /* 0x000e220000209000 */
[----:B------:R-:W-:Y:S01]  /*2a90*/  ISETP.NE.U32.AND P0, PT, R48, RZ, PT ;  /* 0x000000ff3000720c */ /* 0x000fe20003f05070 */
[----:B------:R-:W-:-:S06]  /*2aa0*/  IMAD.MOV.U32 R51, RZ, RZ, RZ ;  /* 0x000000ffff337224 */ /* 0x000fcc00078e00ff */
        /* <DEDUP_REMOVED lines=16> */
[----:B------:R-:W-:-:S05]  /*2bb0*/  IADD3 R19, -R50, RZ, RZ ;  /* 0x000000ff32137210 */ /* 0x000fca0007ffe1ff */
[----:B------:R-:W-:Y:S02]  /*2bc0*/  IMAD R19, R48, R19, R44 ;  /* 0x0000001330137224 */ /* 0x000fe400078e022c */
.L_x_19:
[----:B------:R-:W-:Y:S05]  /*2bd0*/  BSYNC B0 ;  /* 0x0000000000007941 */ /* 0x000fea0003800000 */
.L_x_17:
[----:B------:R-:W-:Y:S01]  /*2be0*/  LOP3.LUT R0, R18, R2, RZ, 0xfc, !PT ;  /* 0x0000000212007212 */ /* 0x000fe200078efcff */
[----:B------:R-:W-:Y:S03]  /*2bf0*/  BSSY B0, `(.L_x_20) ;  /* 0x000002a000007945 */ /* 0x000fe60003800000 */
[----:B------:R-:W-:-:S13]  /*2c00*/  ISETP.NE.U32.AND P0, PT, R0, RZ, PT ;  /* 0x000000ff0000720c */ /* 0x000fda0003f05070 */
[----:B------:R-:W-:Y:S05]  /*2c10*/  @!P0 BRA `(.L_x_21) ;  /* 0x0000011000008947 */ /* 0x000fea0003800000 */
[----:B------:R-:W-:Y:S01]  /*2c20*/  IMAD.MOV.U32 R27, RZ, RZ, R19 ;  /* 0x000000ffff1b7224 */ /* 0x000fe200078e0013 */
[----:B------:R-:W-:Y:S01]  /*2c30*/  MOV R24, R40 ;  /* 0x0000002800187202 */ /* 0x000fe20000000f00 */
[----:B------:R-:W-:Y:S01]  /*2c40*/  IMAD.MOV.U32 R23, RZ, RZ, R2 ;  /* 0x000000ffff177224 */ /* 0x000fe200078e0002 */
[----:B------:R-:W-:Y:S02]  /*2c50*/  MOV R22, 0x2c70 ;  /* 0x00002c7000167802 */ /* 0x000fe40000000f00 */
[----:B------:R-:W-:Y:S05]  /*2c60*/  CALL.REL.NOINC `($__internal_0_$__cuda_sm20_div_s64) ;  /* 0x000025f000007944 */ /* 0x000fea0003c00000 */
[----:B------:R-:W-:Y:S02]  /*2c70*/  IADD3 R22, P0, RZ, -R0, RZ ;  /* 0x80000000ff167210 */ /* 0x000fe40007f1e0ff */
[----:B------:R-:W-:Y:S02]  /*2c80*/  LOP3.LUT R19, R19, R18, RZ, 0x3c, !PT ;  /* 0x0000001213137212 */ /* 0x000fe400078e3cff */
[----:B------:R-:W-:Y:S01]  /*2c90*/  MOV R44, R0 ;  /* 0x00000000002c7202 */ /* 0x000fe20000000f00 */
[----:B------:R-:W-:Y:S01]  /*2ca0*/  IMAD.X R20, RZ, RZ, ~R21, P0 ;  /* 0x000000ffff147224 */ /* 0x000fe200000e0e15 */
[C---:B------:R-:W-:Y:S02]  /*2cb0*/  LOP3.LUT R18, R19.reuse, R18, RZ, 0x3c, !PT ;  /* 0x0000001213127212 */ /* 0x040fe400078e3cff */
[----:B------:R-:W-:Y:S01]  /*2cc0*/  MOV R45, R21 ;  /* 0x00000015002d7202 */ /* 0x000fe20000000f00 */
[----:B------:R-:W-:Y:S01]  /*2cd0*/  IMAD R20, R20, R40, RZ ;  /* 0x0000002814147224 */ /* 0x000fe200078e02ff */
[----:B------:R-:W-:-:S03]  /*2ce0*/  LOP3.LUT R19, R19, R18, RZ, 0x3c, !PT ;  /* 0x0000001213137212 */ /* 0x000fc600078e3cff */
[-C--:B------:R-:W-:Y:S02]  /*2cf0*/  IMAD R2, R2, R22.reuse, R20 ;  /* 0x0000001602027224 */ /* 0x080fe400078e0214 */
[----:B------:R-:W-:-:S04]  /*2d00*/  IMAD.WIDE.U32 R40, R40, R22, R18 ;  /* 0x0000001628287225 */ /* 0x000fc800078e0012 */
[----:B------:R-:W-:Y:S01]  /*2d10*/  IMAD.IADD R2, R41, 0x1, R2 ;  /* 0x0000000129027824 */ /* 0x000fe200078e0202 */
[----:B------:R-:W-:Y:S05]  /*2d20*/  BRA `(.L_x_22) ;  /* 0x0000016000007947 */ /* 0x000fea0003800000 */
.L_x_21:
[----:B------:R-:W0:Y:S01]  /*2d30*/  I2F.U32.RP R20, R40 ;  /* 0x0000002800147306 */ /* 0x000e220000209000 */
[----:B------:R-:W-:Y:S01]  /*2d40*/  ISETP.NE.U32.AND P0, PT, R40, RZ, PT ;  /* 0x000000ff2800720c */ /* 0x000fe20003f05070 */
[----:B------:R-:W-:Y:S01]  /*2d50*/  IMAD.MOV.U32 R45, RZ, RZ, RZ ;  /* 0x000000ffff2d7224 */ /* 0x000fe200078e00ff */
[----:B------:R-:W-:-:S05]  /*2d60*/  MOV R2, RZ ;  /* 0x000000ff00027202 */ /* 0x000fca0000000f00 */
[----:B0-----:R-:W0:Y:S02]  /*2d70*/  MUFU.RCP R20, R20 ;  /* 0x0000001400147308 */ /* 0x001e240000001000 */
[----:B0-----:R-:W-:-:S06]  /*2d80*/  IADD3 R20, R20, 0xffffffe, RZ ;  /* 0x0ffffffe14147810 */ /* 0x001fcc0007ffe0ff */
[----:B------:R0:W1:Y:S02]  /*2d90*/  F2I.FTZ.U32.TRUNC.NTZ R21, R20 ;  /* 0x0000001400157305 */ /* 0x000064000021f000 */
[----:B0-----:R-:W-:Y:S01]  /*2da0*/  HFMA2.MMA R20, -RZ, RZ, 0, 0 ;  /* 0x00000000ff147435 */ /* 0x001fe200000001ff */
[----:B-1----:R-:W-:-:S04]  /*2db0*/  IMAD.MOV R0, RZ, RZ, -R21 ;  /* 0x000000ffff007224 */ /* 0x002fc800078e0a15 */
[----:B------:R-:W-:-:S05]  /*2dc0*/  IMAD R0, R0, R40, RZ ;  /* 0x0000002800007224 */ /* 0x000fca00078e02ff */
[----:B------:R-:W-:-:S06]  /*2dd0*/  IMAD.HI.U32 R0, R21, R0, R20 ;  /* 0x0000000015007227 */ /* 0x000fcc00078e0014 */
[----:B------:R-:W-:-:S04]  /*2de0*/  IMAD.HI.U32 R44, R0, R19, RZ ;  /* 0x00000013002c7227 */ /* 0x000fc800078e00ff */
[----:B------:R-:W-:-:S04]  /*2df0*/  IMAD.MOV R0, RZ, RZ, -R44 ;  /* 0x000000ffff007224 */ /* 0x000fc800078e0a2c */
[----:B------:R-:W-:-:S05]  /*2e00*/  IMAD R0, R40, R0, R19 ;  /* 0x0000000028007224 */ /* 0x000fca00078e0213 */
[----:B------:R-:W-:-:S13]  /*2e10*/  ISETP.GE.U32.AND P2, PT, R0, R40, PT ;  /* 0x000000280000720c */ /* 0x000fda0003f46070 */
[-C--:B------:R-:W-:Y:S02]  /*2e20*/  @P2 IADD3 R0, R0, -R40.reuse, RZ ;  /* 0x8000002800002210 */ /* 0x080fe40007ffe0ff */
[----:B------:R-:W-:Y:S02]  /*2e30*/  @P2 IADD3 R44, R44, 0x1, RZ ;  /* 0x000000012c2c2810 */ /* 0x000fe40007ffe0ff */
[----:B------:R-:W-:-:S13]  /*2e40*/  ISETP.GE.U32.AND P1, PT, R0, R40, PT ;  /* 0x000000280000720c */ /* 0x000fda0003f26070 */
[----:B------:R-:W-:Y:S02]  /*2e50*/  @P1 IADD3 R44, R44, 0x1, RZ ;  /* 0x000000012c2c1810 */ /* 0x000fe40007ffe0ff */
[----:B------:R-:W-:-:S05]  /*2e60*/  @!P0 LOP3.LUT R44, RZ, R40, RZ, 0x33, !PT ;  /* 0x00000028ff2c8212 */ /* 0x000fca00078e33ff */
[----:B------:R-:W-:-:S04]  /*2e70*/  IMAD.MOV R0, RZ, RZ, -R44 ;  /* 0x000000ffff007224 */ /* 0x000fc800078e0a2c */
[----:B------:R-:W-:Y:S02]  /*2e80*/  IMAD R40, R40, R0, R19 ;  /* 0x0000000028287224 */ /* 0x000fe400078e0213 */
.L_x_22:
[----:B------:R-:W-:Y:S05]  /*2e90*/  BSYNC B0 ;  /* 0x0000000000007941 */ /* 0x000fea0003800000 */
.L_x_20:
[----:B------:R-:W-:Y:S01]  /*2ea0*/  LOP3.LUT R0, R45, R5, RZ, 0xfc, !PT ;  /* 0x000000052d007212 */ /* 0x000fe200078efcff */
[----:B------:R-:W-:Y:S01]  /*2eb0*/  IMAD.MOV.U32 R26, RZ, RZ, c[0x0][0x210] ;  /* 0x00008400ff1a7624 */ /* 0x000fe200078e00ff */
[----:B------:R-:W-:Y:S02]  /*2ec0*/  BSSY B0, `(.L_x_23) ;  /* 0x000002b000007945 */ /* 0x000fe40003800000 */
[----:B------:R-:W-:Y:S02]  /*2ed0*/  ISETP.NE.U32.AND P0, PT, R0, RZ, PT ;  /* 0x000000ff0000720c */ /* 0x000fe40003f05070 */
[----:B------:R-:W-:-:S11]  /*2ee0*/  SEL R26, R26, 0x1, P3 ;  /* 0x000000011a1a7807 */ /* 0x000fd60001800000 */
[----:B------:R-:W-:Y:S05]  /*2ef0*/  @!P0 BRA `(.L_x_24) ;  /* 0x0000011000008947 */ /* 0x000fea0003800000 */
[----:B------:R-:W-:Y:S01]  /*2f00*/  IMAD.MOV.U32 R27, RZ, RZ, R44 ;  /* 0x000000ffff1b7224 */ /* 0x000fe200078e002c */
[----:B------:R-:W-:Y:S01]  /*2f10*/  MOV R24, R6 ;  /* 0x0000000600187202 */ /* 0x000fe20000000f00 */
[----:B------:R-:W-:Y:S01]  /*2f20*/  IMAD.MOV.U32 R18, RZ, RZ, R45 ;  /* 0x000000ffff127224 */ /* 0x000fe200078e002d */
[----:B------:R-:W-:Y:S02]  /*2f30*/  MOV R23, R5 ;  /* 0x0000000500177202 */ /* 0x000fe40000000f00 */
[----:B------:R-:W-:Y:S02]  /*2f40*/  MOV R22, 0x2f60 ;  /* 0x00002f6000167802 */ /* 0x000fe40000000f00 */
[----:B------:R-:W-:Y:S05]  /*2f50*/  CALL.REL.NOINC `($__internal_0_$__cuda_sm20_div_s64) ;  /* 0x0000230000007944 */ /* 0x000fea0003c00000 */
[----:B------:R-:W-:Y:S01]  /*2f60*/  IADD3 R19, P0, RZ, -R0, RZ ;  /* 0x80000000ff137210 */ /* 0x000fe20007f1e0ff */
[----:B------:R-:W-:Y:S01]  /*2f70*/  IMAD.MOV.U32 R20, RZ, RZ, R0 ;  /* 0x000000ffff147224 */ /* 0x000fe200078e0000 */
[----:B------:R-:W-:Y:S02]  /*2f80*/  MOV R22, R44 ;  /* 0x0000002c00167202 */ /* 0x000fe40000000f00 */
[----:B------:R-:W-:Y:S02]  /*2f90*/  IADD3.X R18, RZ, ~R21, RZ, P0, !PT ;  /* 0x80000015ff127210 */ /* 0x000fe400007fe4ff */
[----:B------:R-:W-:-:S03]  /*2fa0*/  MOV R23, R45 ;  /* 0x0000002d00177202 */ /* 0x000fc60000000f00 */
[----:B------:R-:W-:Y:S02]  /*2fb0*/  IMAD R18, R18, R6, RZ ;  /* 0x0000000612127224 */ /* 0x000fe400078e02ff */
[----:B------:R-:W-:-:S04]  /*2fc0*/  IMAD.WIDE.U32 R22, R6, R19, R22 ;  /* 0x0000001306167225 */ /* 0x000fc800078e0016 */
[----:B------:R-:W-:Y:S02]  /*2fd0*/  IMAD R5, R5, R19, R18 ;  /* 0x0000001305057224 */ /* 0x000fe400078e0212 */
[----:B------:R-:W-:-:S03]  /*2fe0*/  IMAD.MOV.U32 R44, RZ, RZ, R22 ;  /* 0x000000ffff2c7224 */ /* 0x000fc600078e0016 */
[----:B------:R-:W-:Y:S01]  /*2ff0*/  IADD3 R5, R23, R5, RZ ;  /* 0x0000000517057210 */ /* 0x000fe20007ffe0ff */
[----:B------:R-:W-:Y:S05]  /*3000*/  BRA `(.L_x_25) ;  /* 0x0000016000007947 */ /* 0x000fea0003800000 */
.L_x_24:
        /* <DEDUP_REMOVED lines=22> */
.L_x_25:
[----:B------:R-:W-:Y:S05]  /*3170*/  BSYNC B0 ;  /* 0x0000000000007941 */ /* 0x000fea0003800000 */
.L_x_23:
[-C--:B------:R-:W-:Y:S01]  /*3180*/  IMAD R0, R43, R17.reuse, RZ ;  /* 0x000000112b007224 */ /* 0x080fe200078e02ff */
[----:B------:R-:W-:Y:S01]  /*3190*/  ULDC.U8 UR10, c[0x0][0x329] ;  /* 0x0000ca40000a7ab9 */ /* 0x000fe20000000000 */
[C---:B------:R-:W-:Y:S01]  /*31a0*/  IMAD.WIDE.U32 R48, R42.reuse, R17, RZ ;  /* 0x000000112a307225 */ /* 0x040fe200078e00ff */
[----:B------:R-:W-:Y:S01]  /*31b0*/  UISETP.NE.AND UP0, UPT, UR10, URZ, UPT ;  /* 0x0000003f0a00728c */ /* 0x000fe2000bf05270 */
[----:B------:R-:W-:Y:S01]  /*31c0*/  BSSY B0, `(.L_x_26) ;  /* 0x0000046000007945 */ /* 0x000fe20003800000 */
[----:B------:R-:W-:Y:S01]  /*31d0*/  ULDC.64 UR4, c[0x0][0x210] ;  /* 0x0000840000047ab9 */ /* 0x000fe20000000a00 */
[----:B------:R-:W-:Y:S01]  /*31e0*/  IMAD R0, R42, R16, R0 ;  /* 0x000000102a007224 */ /* 0x000fe200078e0200 */
[----:B------:R-:W-:Y:S01]  /*31f0*/  UIMAD UR4, UR4, UR5, URZ ;  /* 0x00000005040472a4 */ /* 0x000fe2000f8e023f */
[----:B------:R-:W-:Y:S01]  /*3200*/  IMAD R2, R2, R26, RZ ;  /* 0x0000001a02027224 */ /* 0x000fe200078e02ff */
[----:B------:R-:W-:Y:S02]  /*3210*/  USEL UR5, UR5, 0x1, !UP0 ;  /* 0x0000000105057887 */ /* 0x000fe4000c000000 */
[----:B------:R-:W-:Y:S01]  /*3220*/  IADD3 R0, R49, R0, RZ ;  /* 0x0000000031007210 */ /* 0x000fe20007ffe0ff */
[----:B------:R-:W-:Y:S01]  /*3230*/  USHF.R.S32.HI UR11, URZ, 0x1f, UR4 ;  /* 0x0000001f3f0b7899 */ /* 0x000fe20008011404 */
[----:B------:R-:W-:Y:S01]  /*3240*/  IMAD R6, R5, UR4, RZ ;  /* 0x0000000405067c24 */ /* 0x000fe2000f8e02ff */
[----:B------:R-:W-:Y:S01]  /*3250*/  USHF.R.S32.HI UR10, URZ, 0x1f, UR5 ;  /* 0x0000001f3f0a7899 */ /* 0x000fe20008011405 */
[----:B------:R-:W-:-:S02]  /*3260*/  IMAD R5, R21, UR5, RZ ;  /* 0x0000000515057c24 */ /* 0x000fc4000f8e02ff */
[----:B------:R-:W-:Y:S01]  /*3270*/  IMAD R19, R0, R14, RZ ;  /* 0x0000000e00137224 */ /* 0x000fe200078e02ff */
[----:B------:R-:W-:Y:S01]  /*3280*/  SHF.R.S32.HI R0, RZ, 0x1f, R26 ;  /* 0x0000001fff007819 */ /* 0x000fe2000001141a */
[----:B------:R-:W-:Y:S02]  /*3290*/  IMAD R6, R44, UR11, R6 ;  /* 0x0000000b2c067c24 */ /* 0x000fe4000f8e0206 */
[----:B------:R-:W-:Y:S02]  /*32a0*/  IMAD R19, R13, R48, R19 ;  /* 0x000000300d137224 */ /* 0x000fe400078e0213 */
[----:B------:R-:W-:-:S04]  /*32b0*/  IMAD.WIDE.U32 R48, R48, R14, RZ ;  /* 0x0000000e30307225 */ /* 0x000fc800078e00ff */
[----:B------:R-:W-:Y:S01]  /*32c0*/  IMAD R2, R0, R40, R2 ;  /* 0x0000002800027224 */ /* 0x000fe200078e0202 */
[----:B------:R-:W-:Y:S01]  /*32d0*/  IADD3 R19, R49, R19, RZ ;  /* 0x0000001331137210 */ /* 0x000fe20007ffe0ff */
[----:B------:R-:W-:-:S03]  /*32e0*/  IMAD.WIDE.U32 R40, R40, R26, RZ ;  /* 0x0000001a28287225 */ /* 0x000fc600078e00ff */
[----:B------:R-:W-:Y:S01]  /*32f0*/  LOP3.LUT R0, R51, R19, RZ, 0xfc, !PT ;  /* 0x0000001333007212 */ /* 0x000fe200078efcff */
[----:B------:R-:W-:Y:S01]  /*3300*/  IMAD.WIDE.U32 R44, R44, UR4, RZ ;  /* 0x000000042c2c7c25 */ /* 0x000fe2000f8e00ff */
[----:B------:R-:W-:Y:S02]  /*3310*/  IADD3 R2, R41, R2, RZ ;  /* 0x0000000229027210 */ /* 0x000fe40007ffe0ff */
[----:B------:R-:W-:Y:S01]  /*3320*/  ISETP.NE.U32.AND P0, PT, R0, RZ, PT ;  /* 0x000000ff0000720c */ /* 0x000fe20003f05070 */
[C---:B------:R-:W-:Y:S01]  /*3330*/  IMAD R5, R20.reuse, UR10, R5 ;  /* 0x0000000a14057c24 */ /* 0x040fe2000f8e0205 */
[----:B------:R-:W-:Y:S01]  /*3340*/  IADD3 R6, R45, R6, RZ ;  /* 0x000000062d067210 */ /* 0x000fe20007ffe0ff */
[----:B------:R-:W-:-:S04]  /*3350*/  IMAD.WIDE.U32 R42, R20, UR5, RZ ;  /* 0x00000005142a7c25 */ /* 0x000fc8000f8e00ff */
[----:B------:R-:W-:Y:S01]  /*3360*/  IMAD R4, R4, UR4, RZ ;  /* 0x0000000404047c24 */ /* 0x000fe2000f8e02ff */
[----:B------:R-:W-:Y:S01]  /*3370*/  IADD3 R5, R43, R5, RZ ;  /* 0x000000052b057210 */ /* 0x000fe20007ffe0ff */
[----:B------:R-:W-:-:S04]  /*3380*/  IMAD R3, R3, UR4, RZ ;  /* 0x0000000403037c24 */ /* 0x000fc8000f8e02ff */
        /* <DEDUP_REMOVED lines=10> */
[----:B------:R-:W-:-:S05]  /*3430*/  IADD3.X R18, RZ, ~R21, RZ, P0, !PT ;  /* 0x80000015ff127210 */ /* 0x000fca00007fe4ff */
[-C--:B------:R-:W-:Y:S02]  /*3440*/  IMAD R18, R18, R48.reuse, RZ ;  /* 0x0000003012127224 */ /* 0x080fe400078e02ff */
[----:B------:R-:W-:-:S04]  /*3450*/  IMAD.WIDE.U32 R48, R20, R48, R22 ;  /* 0x0000003014307225 */ /* 0x000fc800078e0016 */
[----:B------:R-:W-:Y:S01]  /*3460*/  IMAD R18, R19, R20, R18 ;  /* 0x0000001413127224 */ /* 0x000fe200078e0212 */
[----:B------:R-:W-:Y:S02]  /*3470*/  MOV R19, R48 ;  /* 0x0000003000137202 */ /* 0x000fe40000000f00 */
[----:B------:R-:W-:Y:S01]  /*3480*/  MOV R48, R0 ;  /* 0x0000000000307202 */ /* 0x000fe20000000f00 */
[----:B------:R-:W-:Y:S01]  /*3490*/  IMAD.IADD R18, R49, 0x1, R18 ;  /* 0x0000000131127824 */ /* 0x000fe200078e0212 */
[----:B------:R-:W-:Y:S01]  /*34a0*/  MOV R49, R21 ;  /* 0x0000001500317202 */ /* 0x000fe20000000f00 */
[----:B------:R-:W-:Y:S05]  /*34b0*/  BRA `(.L_x_28) ;  /* 0x0000016000007947 */ /* 0x000fea0003800000 */
.L_x_27:
[----:B------:R-:W0:Y:S01]  /*34c0*/  I2F.U32.RP R0, R48 ;  /* 0x0000003000007306 */ /* 0x000e220000209000 */
[----:B------:R-:W-:Y:S01]  /*34d0*/  HFMA2.MMA R18, -RZ, RZ, 0, 0 ;  /* 0x00000000ff127435 */ /* 0x000fe200000001ff */
[----:B------:R-:W-:-:S06]  /*34e0*/  ISETP.NE.U32.AND P0, PT, R48, RZ, PT ;  /* 0x000000ff3000720c */ /* 0x000fcc0003f05070 */
[----:B0-----:R-:W0:Y:S02]  /*34f0*/  MUFU.RCP R0, R0 ;  /* 0x0000000000007308 */ /* 0x001e240000001000 */
[----:B0-----:R-:W-:-:S06]  /*3500*/  IADD3 R0, R0, 0xffffffe, RZ ;  /* 0x0ffffffe00007810 */ /* 0x001fcc0007ffe0ff */
[----:B------:R-:W0:Y:S02]  /*3510*/  F2I.FTZ.U32.TRUNC.NTZ R19, R0 ;  /* 0x0000000000137305 */ /* 0x000e24000021f000 */
[----:B0-----:R-:W-:-:S04]  /*3520*/  IMAD.MOV R0, RZ, RZ, -R19 ;  /* 0x000000ffff007224 */ /* 0x001fc800078e0a13 */
[----:B------:R-:W-:-:S04]  /*3530*/  IMAD R0, R0, R48, RZ ;  /* 0x0000003000007224 */ /* 0x000fc800078e02ff */
        /* <DEDUP_REMOVED lines=11> */
[----:B------:R-:W-:Y:S01]  /*35f0*/  IMAD R19, R48, R19, R50 ;  /* 0x0000001330137224 */ /* 0x000fe200078e0232 */
[----:B------:R-:W-:Y:S01]  /*3600*/  MOV R48, R49 ;  /* 0x0000003100307202 */ /* 0x000fe20000000f00 */
[----:B------:R-:W-:Y:S02]  /*3610*/  IMAD.MOV.U32 R49, RZ, RZ, RZ ;  /* 0x000000ffff317224 */ /* 0x000fe400078e00ff */
.L_x_28:
[----:B------:R-:W-:Y:S05]  /*3620*/  BSYNC B0 ;  /* 0x0000000000007941 */ /* 0x000fea0003800000 */
.L_x_26:
        /* <DEDUP_REMOVED lines=9> */
[----:B------:R-:W-:Y:S01]  /*36c0*/  LOP3.LUT R19, R19, R18, RZ, 0x3c, !PT ;  /* 0x0000001213137212 */ /* 0x000fe200078e3cff */
[--C-:B------:R-:W-:Y:S01]  /*36d0*/  IMAD.MOV.U32 R51, RZ, RZ, R21.reuse ;  /* 0x000000ffff337224 */ /* 0x100fe200078e0015 */
[----:B------:R-:W-:Y:S02]  /*36e0*/  IADD3 R22, P0, RZ, -R0, RZ ;  /* 0x80000000ff167210 */ /* 0x000fe40007f1e0ff */
[C---:B------:R-:W-:Y:S02]  /*36f0*/  LOP3.LUT R18, R19.reuse, R18, RZ, 0x3c, !PT ;  /* 0x0000001213127212 */ /* 0x040fe400078e3cff */
[----:B------:R-:W-:Y:S01]  /*3700*/  MOV R50, R0 ;  /* 0x0000000000327202 */ /* 0x000fe20000000f00 */
[----:B------:R-:W-:Y:S01]  /*3710*/  IMAD.X R20, RZ, RZ, ~R21, P0 ;  /* 0x000000ffff147224 */ /* 0x000fe200000e0e15 */
[----:B------:R-:W-:-:S03]  /*3720*/  LOP3.LUT R19, R19, R18, RZ, 0x3c, !PT ;  /* 0x0000001213137212 */ /* 0x000fc600078e3cff */
[----:B------:R-:W-:Y:S02]  /*3730*/  IMAD R20, R20, R17, RZ ;  /* 0x0000001114147224 */ /* 0x000fe400078e02ff */
[----:B------:R-:W-:-:S04]  /*3740*/  IMAD.WIDE.U32 R18, R17, R22, R18 ;  /* 0x0000001611127225 */ /* 0x000fc800078e0012 */
[----:B------:R-:W-:Y:S01]  /*3750*/  IMAD R16, R16, R22, R20 ;  /* 0x0000001610107224 */ /* 0x000fe200078e0214 */
[----:B------:R-:W-:-:S03]  /*3760*/  MOV R17, R18 ;  /* 0x0000001200117202 */ /* 0x000fc60000000f00 */
[----:B------:R-:W-:Y:S01]  /*3770*/  IMAD.IADD R16, R19, 0x1, R16 ;  /* 0x0000000113107824 */ /* 0x000fe200078e0210 */
[----:B------:R-:W-:Y:S05]  /*3780*/  BRA `(.L_x_31) ;  /* 0x0000016000007947 */ /* 0x000fea0003800000 */
.L_x_30:
[----:B------:R-:W0:Y:S01]  /*3790*/  I2F.U32.RP R0, R17 ;  /* 0x0000001100007306 */ /* 0x000e220000209000 */
[----:B------:R-:W-:Y:S01]  /*37a0*/  HFMA2.MMA R50, -RZ, RZ, 0, 0 ;  /* 0x00000000ff327435 */ /* 0x000fe200000001ff */
[----:B------:R-:W-:Y:S02]  /*37b0*/  ISETP.NE.U32.AND P0, PT, R17, RZ, PT ;  /* 0x000000ff1100720c */ /* 0x000fe40003f05070 */
[----:B------:R-:W-:-:S04]  /*37c0*/  MOV R16, RZ ;  /* 0x000000ff00107202 */ /* 0x000fc80000000f00 */
[----:B0-----:R-:W0:Y:S02]  /*37d0*/  MUFU.RCP R0, R0 ;  /* 0x0000000000007308 */ /* 0x001e240000001000 */
[----:B0-----:R-:W-:-:S06]  /*37e0*/  IADD3 R0, R0, 0xffffffe, RZ ;  /* 0x0ffffffe00007810 */ /* 0x001fcc0007ffe0ff */
[----:B------:R-:W0:Y:S02]  /*37f0*/  F2I.FTZ.U32.TRUNC.NTZ R51, R0 ;  /* 0x0000000000337305 */ /* 0x000e24000021f000 */
[----:B0-----:R-:W-:-:S04]  /*3800*/  IMAD.MOV R0, RZ, RZ, -R51 ;  /* 0x000000ffff007224 */ /* 0x001fc800078e0a33 */
[----:B------:R-:W-:-:S04]  /*3810*/  IMAD R0, R0, R17, RZ ;  /* 0x0000001100007224 */ /* 0x000fc800078e02ff */
[----:B------:R-:W-:-:S04]  /*3820*/  IMAD.HI.U32 R50, R51, R0, R50 ;  /* 0x0000000033327227 */ /* 0x000fc800078e0032 */
[----:B------:R-:W-:Y:S02]  /*3830*/  IMAD.MOV.U32 R51, RZ, RZ, RZ ;  /* 0x000000ffff337224 */ /* 0x000fe400078e00ff */
        /* <DEDUP_REMOVED lines=11> */
.L_x_31:
[----:B------:R-:W-:Y:S05]  /*38f0*/  BSYNC B0 ;  /* 0x0000000000007941 */ /* 0x000fea0003800000 */
.L_x_29:
[----:B------:R-:W-:Y:S01]  /*3900*/  LOP3.LUT R0, R51, R13, RZ, 0xfc, !PT ;  /* 0x0000000d33007212 */ /* 0x000fe200078efcff */
[----:B------:R-:W-:Y:S03]  /*3910*/  BSSY B0, `(.L_x_32) ;  /* 0x000002b000007945 */ /* 0x000fe60003800000 */
        /* <DEDUP_REMOVED lines=19> */
.L_x_33:
[----:B------:R-:W0:Y:S01]  /*3a50*/  I2F.U32.RP R0, R14 ;  /* 0x0000000e00007306 */ /* 0x000e220000209000 */
[----:B------:R-:W-:Y:S01]  /*3a60*/  IMAD.MOV.U32 R18, RZ, RZ, RZ ;  /* 0x000000ffff127224 */ /* 0x000fe200078e00ff */
[----:B------:R-:W-:Y:S01]  /*3a70*/  ISETP.NE.U32.AND P0, PT, R14, RZ, PT ;  /* 0x000000ff0e00720c */ /* 0x000fe20003f05070 */
[----:B------:R-:W-:-:S05]  /*3a80*/  IMAD.MOV.U32 R21, RZ, RZ, RZ ;  /* 0x000000ffff157224 */ /* 0x000fca00078e00ff */
[----:B0-----:R-:W0:Y:S02]  /*3a90*/  MUFU.RCP R0, R0 ;  /* 0x0000000000007308 */ /* 0x001e240000001000 */
[----:B0-----:R-:W-:-:S06]  /*3aa0*/  IADD3 R0, R0, 0xffffffe, RZ ;  /* 0x0ffffffe00007810 */ /* 0x001fcc0007ffe0ff */
[----:B------:R-:W0:Y:S02]  /*3ab0*/  F2I.FTZ.U32.TRUNC.NTZ R19, R0 ;  /* 0x0000000000137305 */ /* 0x000e24000021f000 */
[----:B0-----:R-:W-:-:S04]  /*3ac0*/  IMAD.MOV R0, RZ, RZ, -R19 ;  /* 0x000000ffff007224 */ /* 0x001fc800078e0a13 */
        /* <DEDUP_REMOVED lines=8> */
[----:B------:R-:W-:Y:S01]  /*3b50*/  ISETP.GE.U32.AND P1, PT, R13, R14, PT ;  /* 0x0000000e0d00720c */ /* 0x000fe20003f26070 */
[----:B------:R-:W-:-:S12]  /*3b60*/  IMAD.MOV.U32 R13, RZ, RZ, RZ ;  /* 0x000000ffff0d7224 */ /* 0x000fd800078e00ff */
[----:B------:R-:W-:Y:S02]  /*3b70*/  @P1 IADD3 R0, R0, 0x1, RZ ;  /* 0x0000000100001810 */ /* 0x000fe40007ffe0ff */
[----:B------:R-:W-:-:S04]  /*3b80*/  @!P0 LOP3.LUT R0, RZ, R14, RZ, 0x33, !PT ;  /* 0x0000000eff008212 */ /* 0x000fc800078e33ff */
[----:B------:R-:W-:Y:S02]  /*3b90*/  IADD3 R18, -R0, RZ, RZ ;  /* 0x000000ff00127210 */ /* 0x000fe40007ffe1ff */
[----:B------:R-:W-:-:S03]  /*3ba0*/  MOV R20, R0 ;  /* 0x0000000000147202 */ /* 0x000fc60000000f00 */
[----:B------:R-:W-:Y:S02]  /*3bb0*/  IMAD R14, R14, R18, R50 ;  /* 0x000000120e0e7224 */ /* 0x000fe400078e0232 */
.L_x_34:
[----:B------:R-:W-:Y:S05]  /*3bc0*/  BSYNC B0 ;  /* 0x0000000000007941 */ /* 0x000fea0003800000 */
.L_x_32:
[----:B------:R-:W-:Y:S01]  /*3bd0*/  SHF.R.S32.HI R19, RZ, 0x1f, R7 ;  /* 0x0000001fff137819 */ /* 0x000fe20000011407 */
[-C--:B------:R-:W-:Y:S01]  /*3be0*/  IMAD R18, R21, R7.reuse, RZ ;  /* 0x0000000715127224 */ /* 0x080fe200078e02ff */
[----:B------:R-:W-:Y:S01]  /*3bf0*/  BSSY B0, `(.L_x_35) ;  /* 0x000003b000007945 */ /* 0x000fe20003800000 */
[----:B------:R-:W-:-:S04]  /*3c00*/  IMAD.WIDE.U32 R50, R20, R7, RZ ;  /* 0x0000000714327225 */ /* 0x000fc800078e00ff */
[----:B------:R-:W-:Y:S01]  /*3c10*/  IMAD R7, R19, R20, R18 ;  /* 0x0000001413077224 */ /* 0x000fe200078e0212 */
[----:B------:R-:W-:Y:S01]  /*3c20*/  LOP3.LUT R19, R49, R11, RZ, 0xfc, !PT ;  /* 0x0000000b31137212 */ /* 0x000fe200078efcff */
[----:B------:R-:W-:Y:S01]  /*3c30*/  IMAD R0, R26, c[0x0][0x214], RZ ;  /* 0x000085001a007a24 */ /* 0x000fe200078e02ff */
[----:B------:R-:W-:Y:S01]  /*3c40*/  SHF.R.S32.HI R20, RZ, 0x1f, R4 ;  /* 0x0000001fff147819 */ /* 0x000fe20000011404 */
[----:B------:R-:W-:Y:S01]  /*3c50*/  IMAD R13, R13, R4, RZ ;  /* 0x000000040d0d7224 */ /* 0x000fe200078e02ff */
[----:B------:R-:W-:Y:S01]  /*3c60*/  ISETP.NE.U32.AND P0, PT, R19, RZ, PT ;  /* 0x000000ff1300720c */ /* 0x000fe20003f05070 */
[----:B------:R-:W-:Y:S01]  /*3c70*/  IMAD R16, R16, R0, RZ ;  /* 0x0000000010107224 */ /* 0x000fe200078e02ff */
[----:B------:R-:W-:Y:S01]  /*3c80*/  SHF.R.S32.HI R18, RZ, 0x1f, R0 ;  /* 0x0000001fff127819 */ /* 0x000fe20000011400 */
[----:B------:R-:W-:Y:S01]  /*3c90*/  IMAD.WIDE.U32 R52, R14, R4, RZ ;  /* 0x000000040e347225 */ /* 0x000fe200078e00ff */
[----:B------:R-:W-:-:S03]  /*3ca0*/  IADD3 R7, R51, R7, RZ ;  /* 0x0000000733077210 */ /* 0x000fc60007ffe0ff */
[----:B------:R-:W-:Y:S02]  /*3cb0*/  IMAD R4, R18, R17, R16 ;  /* 0x0000001112047224 */ /* 0x000fe400078e0210 */
[----:B------:R-:W-:Y:S02]  /*3cc0*/  IMAD R13, R20, R14, R13 ;  /* 0x0000000e140d7224 */ /* 0x000fe400078e020d */
[----:B------:R-:W-:-:S03]  /*3cd0*/  IMAD.WIDE.U32 R16, R17, R0, RZ ;  /* 0x0000000011107225 */ /* 0x000fc600078e00ff */
[----:B------:R-:W-:Y:S02]  /*3ce0*/  IADD3 R13, R53, R13, RZ ;  /* 0x0000000d350d7210 */ /* 0x000fe40007ffe0ff */
[----:B------:R-:W-:Y:S01]  /*3cf0*/  IADD3 R4, R17, R4, RZ ;  /* 0x0000000411047210 */ /* 0x000fe20007ffe0ff */
        /* <DEDUP_REMOVED lines=9> */
[----:B------:R-:W-:-:S02]  /*3d90*/  MOV R22, R48 ;  /* 0x0000003000167202 */ /* 0x000fc40000000f00 */
[-C--:B------:R-:W-:Y:S02]  /*3da0*/  IADD3.X R14, RZ, ~R21.reuse, RZ, P0, !PT ;  /* 0x80000015ff0e7210 */ /* 0x080fe400007fe4ff */
[----:B------:R-:W-:Y:S01]  /*3db0*/  MOV R48, R0 ;  /* 0x0000000000307202 */ /* 0x000fe20000000f00 */
[----:B------:R-:W-:Y:S01]  /*3dc0*/  IMAD.WIDE.U32 R22, R12, R18, R22 ;  /* 0x000000120c167225 */ /* 0x000fe200078e0016 */
[----:B------:R-:W-:-:S03]  /*3dd0*/  MOV R49, R21 ;  /* 0x0000001500317202 */ /* 0x000fc60000000f00 */
[----:B------:R-:W-:Y:S01]  /*3de0*/  IMAD R14, R14, R12, RZ ;  /* 0x0000000c0e0e7224 */ /* 0x000fe200078e02ff */
[----:B------:R-:W-:-:S03]  /*3df0*/  MOV R12, R22 ;  /* 0x00000016000c7202 */ /* 0x000fc60000000f00 */
[----:B------:R-:W-:-:S04]  /*3e00*/  IMAD R11, R11, R18, R14 ;  /* 0x000000120b0b7224 */ /* 0x000fc800078e020e */
[----:B------:R-:W-:Y:S01]  /*3e10*/  IMAD.IADD R11, R23, 0x1, R11 ;  /* 0x00000001170b7824 */ /* 0x000fe200078e020b */
[----:B------:R-:W-:Y:S05]  /*3e20*/  BRA `(.L_x_37) ;  /* 0x0000017000007947 */ /* 0x000fea0003800000 */
.L_x_36:
        /* <DEDUP_REMOVED lines=20> */
[----:B------:R-:W-:Y:S01]  /*3f70*/  IMAD R12, R12, R0, R48 ;  /* 0x000000000c0c7224 */ /* 0x000fe200078e0230 */
[----:B------:R-:W-:Y:S01]  /*3f80*/  MOV R48, R49 ;  /* 0x0000003100307202 */ /* 0x000fe20000000f00 */
[----:B------:R-:W-:Y:S02]  /*3f90*/  IMAD.MOV.U32 R49, RZ, RZ, RZ ;  /* 0x000000ffff317224 */ /* 0x000fe400078e00ff */
.L_x_37:
[----:B------:R-:W-:Y:S05]  /*3fa0*/  BSYNC B0 ;  /* 0x0000000000007941 */ /* 0x000fea0003800000 */
.L_x_35:
[----:B------:R-:W-:Y:S01]  /*3fb0*/  ULDC UR5, c[0x0][0x1c0] ;  /* 0x0000700000057ab9 */ /* 0x000fe20000000800 */
[----:B------:R-:W-:Y:S01]  /*3fc0*/  LOP3.LUT R14, R49, R9, RZ, 0xfc, !PT ;  /* 0x00000009310e7212 */ /* 0x000fe200078efcff */
[----:B------:R-:W-:Y:S01]  /*3fd0*/  ULDC UR4, c[0x0][0x214] ;  /* 0x0000850000047ab9 */ /* 0x000fe20000000800 */
[----:B------:R-:W-:Y:S01]  /*3fe0*/  BSSY B0, `(.L_x_38) ;  /* 0x0000033000007945 */ /* 0x000fe20003800000 */
[----:B------:R-:W-:Y:S01]  /*3ff0*/  UIMAD UR4, UR5, UR4, URZ ;  /* 0x00000004050472a4 */ /* 0x000fe2000f8e023f */
[----:B------:R-:W-:-:S05]  /*4000*/  ISETP.NE.U32.AND P0, PT, R14, RZ, PT ;  /* 0x000000ff0e00720c */ /* 0x000fca0003f05070 */
[----:B------:R-:W-:-:S04]  /*4010*/  IMAD R26, R26, UR4, RZ ;  /* 0x000000041a1a7c24 */ /* 0x000fc8000f8e02ff */
[-C--:B------:R-:W-:Y:S01]  /*4020*/  IMAD R11, R11, R26.reuse, RZ ;  /* 0x0000001a0b0b7224 */ /* 0x080fe200078e02ff */
[----:B------:R-:W-:Y:S01]  /*4030*/  SHF.R.S32.HI R0, RZ, 0x1f, R26 ;  /* 0x0000001fff007819 */ /* 0x000fe2000001141a */
[----:B------:R-:W-:-:S04]  /*4040*/  IMAD.WIDE.U32 R54, R12, R26, RZ ;  /* 0x0000001a0c367225 */ /* 0x000fc800078e00ff */
[----:B------:R-:W-:-:S05]  /*4050*/  IMAD R11, R0, R12, R11 ;  /* 0x0000000c000b7224 */ /* 0x000fca00078e020b */
        /* <DEDUP_REMOVED lines=11> */
[----:B------:R-:W-:-:S03]  /*4110*/  IADD3.X R12, RZ, ~R21, RZ, P0, !PT ;  /* 0x80000015ff0c7210 */ /* 0x000fc600007fe4ff */
[----:B------:R-:W-:-:S04]  /*4120*/  IMAD.WIDE.U32 R18, R10, R14, R18 ;  /* 0x0000000e0a127225 */ /* 0x000fc800078e0012 */
[----:B------:R-:W-:Y:S01]  /*4130*/  IMAD R12, R12, R10, RZ ;  /* 0x0000000a0c0c7224 */ /* 0x000fe200078e02ff */
[----:B------:R-:W-:Y:S02]  /*4140*/  MOV R10, R18 ;  /* 0x00000012000a7202 */ /* 0x000fe40000000f00 */
[----:B------:R-:W-:Y:S01]  /*4150*/  MOV R18, R0 ;  /* 0x0000000000127202 */ /* 0x000fe20000000f00 */
[----:B------:R-:W-:-:S04]  /*4160*/  IMAD R9, R9, R14, R12 ;  /* 0x0000000e09097224 */ /* 0x000fc800078e020c */
[----:B------:R-:W-:Y:S01]  /*4170*/  IMAD.IADD R9, R19, 0x1, R9 ;  /* 0x0000000113097824 */ /* 0x000fe200078e0209 */
[----:B------:R-:W-:Y:S01]  /*4180*/  MOV R19, R21 ;  /* 0x0000001500137202 */ /* 0x000fe20000000f00 */
[----:B------:R-:W-:Y:S05]  /*4190*/  BRA `(.L_x_40) ;  /* 0x0000017000007947 */ /* 0x000fea0003800000 */
.L_x_39:
        /* <DEDUP_REMOVED lines=9> */
[----:B------:R-:W-:-:S04]  /*4230*/  IMAD.HI.U32 R0, R19, R0, R18 ;  /* 0x0000000013007227 */ /* 0x000fc800078e0012 */
[----:B------:R-:W-:Y:S02]  /*4240*/  IMAD.MOV.U32 R19, RZ, RZ, RZ ;  /* 0x000000ffff137224 */ /* 0x000fe400078e00ff */
        /* <DEDUP_REMOVED lines=9> */
[----:B------:R-:W-:Y:S02]  /*42e0*/  IADD3 R0, -R12, RZ, RZ ;  /* 0x000000ff0c007210 */ /* 0x000fe40007ffe1ff */
[----:B------:R-:W-:-:S03]  /*42f0*/  MOV R18, R12 ;  /* 0x0000000c00127202 */ /* 0x000fc60000000f00 */
[----:B------:R-:W-:Y:S02]  /*4300*/  IMAD R10, R10, R0, R48 ;  /* 0x000000000a0a7224 */ /* 0x000fe400078e0230 */
.L_x_40:
[----:B------:R-:W-:Y:S05]  /*4310*/  BSYNC B0 ;  /* 0x0000000000007941 */ /* 0x000fea0003800000 */
.L_x_38:
[----:B------:R-:W-:Y:S01]  /*4320*/  IADD3 R40, P1, P0, R44, R42, R40 ;  /* 0x0000002a2c287210 */ /* 0x000fe2000783e028 */
[----:B------:R-:W-:Y:S02]  /*4330*/  IMAD R0, R19, R8, RZ ;  /* 0x0000000813007224 */ /* 0x000fe400078e02ff */
[----:B------:R-:W-:Y:S01]  /*4340*/  IMAD R9, R9, R3, RZ ;  /* 0x0000000309097224 */ /* 0x000fe200078e02ff */
[----:B------:R-:W-:Y:S02]  /*4350*/  IADD3 R40, P3, P2, R50, R40, R16 ;  /* 0x0000002832287210 */ /* 0x000fe40007a7e010 */
[----:B------:R-:W-:Y:S02]  /*4360*/  IADD3.X R2, R6, R5, R2, P1, P0 ;  /* 0x0000000506027210 */ /* 0x000fe40000fe0402 */
[----:B------:R-:W-:Y:S02]  /*4370*/  IADD3 R40, P1, P0, R54, R40, R52 ;  /* 0x0000002836287210 */ /* 0x000fe4000783e034 */
[----:B------:R-:W-:-:S02]  /*4380*/  IADD3.X R2, R7, R2, R4, P3, P2 ;  /* 0x0000000207027210 */ /* 0x000fc40001fe4404 */
[----:B------:R-:W-:Y:S02]  /*4390*/  SHF.R.S32.HI R4, RZ, 0x1f, R8 ;  /* 0x0000001fff047819 */ /* 0x000fe40000011408 */
[----:B------:R-:W-:Y:S02]  /*43a0*/  IADD3.X R41, R11, R2, R13, P1, P0 ;  /* 0x000000020b297210 */ /* 0x000fe40000fe040d */
[----:B------:R-:W-:Y:S01]  /*43b0*/  SHF.R.S32.HI R2, RZ, 0x1f, R3 ;  /* 0x0000001fff027819 */ /* 0x000fe20000011403 */
[-C--:B------:R-:W-:Y:S02]  /*43c0*/  IMAD R0, R4, R18.reuse, R0 ;  /* 0x0000001204007224 */ /* 0x080fe400078e0200 */
[----:B------:R-:W-:-:S04]  /*43d0*/  IMAD.WIDE.U32 R40, R8, R18, R40 ;  /* 0x0000001208287225 */ /* 0x000fc800078e0028 */
[----:B------:R-:W-:Y:S02]  /*43e0*/  IMAD.IADD R41, R41, 0x1, R0 ;  /* 0x0000000129297824 */ /* 0x000fe400078e0200 */
[-C--:B------:R-:W-:Y:S02]  /*43f0*/  IMAD R2, R2, R10.reuse, R9 ;  /* 0x0000000a02027224 */ /* 0x080fe400078e0209 */
[----:B------:R-:W-:-:S04]  /*4400*/  IMAD.WIDE.U32 R10, R3, R10, R40 ;  /* 0x0000000a030a7225 */ /* 0x000fc800078e0028 */
[----:B------:R-:W-:Y:S01]  /*4410*/  IMAD.IADD R2, R11, 0x1, R2 ;  /* 0x000000010b027824 */ /* 0x000fe200078e0202 */
[----:B------:R-:W-:-:S04]  /*4420*/  LEA R4, P0, R10, c[0x0][0x200], 0x2 ;  /* 0x000080000a047a11 */ /* 0x000fc800078010ff */
[----:B------:R-:W-:-:S05]  /*4430*/  LEA.HI.X R5, R10, c[0x0][0x204], R2, 0x2, P0 ;  /* 0x000081000a057a11 */ /* 0x000fca00000f1402 */
[----:B------:R0:W-:Y:S01]  /*4440*/  STG.E [R4.64], R30 ;  /* 0x0000001e04007986 */ /* 0x0001e2000c101908 */
[----:B------:R-:W-:Y:S05]  /*4450*/  BRA `(.L_x_15) ;  /* 0x0000003000007947 */ /* 0x000fea0003800000 */
.L_x_16:
[----:B------:R-:W-:-:S04]  /*4460*/  LEA R2, P0, R44, c[0x0][0x200], 0x2 ;  /* 0x000080002c027a11 */ /* 0x000fc800078010ff */
[----:B------:R-:W-:-:S05]  /*4470*/  LEA.HI.X R3, R44, c[0x0][0x204], R45, 0x2, P0 ;  /* 0x000081002c037a11 */ /* 0x000fca00000f142d */
[----:B------:R0:W-:Y:S04]  /*4480*/  STG.E [R2.64], R30 ;  /* 0x0000001e02007986 */ /* 0x0001e8000c101908 */
.L_x_15:
[----:B------:R-:W-:Y:S05]  /*4490*/  BSYNC B1 ;  /* 0x0000000000017941 */ /* 0x000fea0003800000 */
.L_x_14:
[C---:B------:R-:W-:Y:S01]  /*44a0*/  IADD3 R0, R39.reuse, 0x10, RZ ;  /* 0x0000001027007810 */ /* 0x040fe20007ffe0ff */
[----:B------:R-:W-:Y:S01]  /*44b0*/  HFMA2.MMA R12, -RZ, RZ, 0, 0 ;  /* 0x00000000ff0c7435 */ /* 0x000fe200000001ff */
[C---:B------:R-:W-:Y:S01]  /*44c0*/  ISETP.GE.OR P5, PT, R39.reuse, c[0x0][0x314], P6 ;  /* 0x0000c50027007a0c */ /* 0x040fe200037a6670 */
[----:B------:R-:W-:Y:S01]  /*44d0*/  CS2R R10, SRZ ;  /* 0x00000000000a7805 */ /* 0x000fe2000001ff00 */
[----:B------:R-:W-:Y:S01]  /*44e0*/  ISETP.GE.OR P0, PT, R0, c[0x0][0x314], P6 ;  /* 0x0000c50000007a0c */ /* 0x000fe20003706670 */
[----:B------:R-:W-:Y:S01]  /*44f0*/  CS2R R8, SRZ ;  /* 0x0000000000087805 */ /* 0x000fe2000001ff00 */
[----:B------:R-:W-:Y:S01]  /*4500*/  IADD3 R0, R39, 0x20, RZ ;  /* 0x0000002027007810 */ /* 0x000fe20007ffe0ff */
[----:B------:R-:W-:Y:S01]  /*4510*/  CS2R R6, SRZ ;  /* 0x0000000000067805 */ /* 0x000fe2000001ff00 */
[----:B0-----:R-:W-:Y:S02]  /*4520*/  CS2R R4, SRZ ;  /* 0x0000000000047805 */ /* 0x001fe4000001ff00 */
[----:B------:R-:W-:-:S02]  /*4530*/  ISETP.GE.OR P4, PT, R0, c[0x0][0x314], P6 ;  /* 0x0000c50000007a0c */ /* 0x000fc40003786670 */
[----:B------:R-:W-:-:S03]  /*4540*/  IADD3 R0, R39, 0x30, RZ ;  /* 0x0000003027007810 */ /* 0x000fc60007ffe0ff */
[----:B------:R-:W-:Y:S01]  /*4550*/  @!P5 FADD.FTZ R37, -R30, R37 ;  /* 0x000000251e25d221 */ /* 0x000fe20000010100 */
[----:B------:R-:W-:Y:S01]  /*4560*/  ISETP.GE.OR P3, PT, R0, c[0x0][0x314], P6 ;  /* 0x0000c50000007a0c */ /* 0x000fe20003766670 */
[----:B------:R-:W-:Y:S01]  /*4570*/  @!P0 FADD.FTZ R2, -R30, R38 ;  /* 0x000000261e028221 */ /* 0x000fe20000010100 */
[----:B------:R-:W-:Y:S01]  /*4580*/  IADD3 R0, R39, 0x40, RZ ;  /* 0x0000004027007810 */ /* 0x000fe20007ffe0ff */
[----:B------:R-:W-:Y:S02]  /*4590*/  @!P5 FMUL.FTZ R37, R37, 1.4426950216293334961 ;  /* 0x3fb8aa3b2525d820 */ /* 0x000fe40000410000 */
[----:B------:R-:W-:Y:S01]  /*45a0*/  @!P0 FMUL.FTZ R2, R2, 1.4426950216293334961 ;  /* 0x3fb8aa3b02028820 */ /* 0x000fe20000410000 */
[----:B------:R-:W-:Y:S01]  /*45b0*/  ISETP.GE.OR P2, PT, R0, c[0x0][0x314], P6 ;  /* 0x0000c50000007a0c */ /* 0x000fe20003746670 */
[----:B------:R-:W-:Y:S01]  /*45c0*/  @!P4 FADD.FTZ R35, -R30, R35 ;  /* 0x000000231e23c221 */ /* 0x000fe20000010100 */
[----:B------:R-:W-:Y:S01]  /*45d0*/  IADD3 R0, R39, 0x50, RZ ;  /* 0x0000005027007810 */ /* 0x000fe20007ffe0ff */
[----:B------:R-:W0:Y:S02]  /*45e0*/  @!P5 MUFU.EX2 R37, R37 ;  /* 0x000000250025d308 */ /* 0x000e240000000800 */
[----:B------:R-:W-:Y:S01]  /*45f0*/  @!P4 FMUL.FTZ R35, R35, 1.4426950216293334961 ;  /* 0x3fb8aa3b2323c820 */ /* 0x000fe20000410000 */
[----:B------:R-:W-:Y:S01]  /*4600*/  ISETP.GE.OR P1, PT, R0, c[0x0][0x314], P6 ;  /* 0x0000c50000007a0c */ /* 0x000fe20003726670 */
[----:B------:R-:W-:Y:S01]  /*4610*/  @!P3 FADD.FTZ R36, -R30, R36 ;  /* 0x000000241e24b221 */ /* 0x000fe20000010100 */
[----:B------:R-:W-:-:S03]  /*4620*/  IADD3 R0, R39, 0x60, RZ ;  /* 0x0000006027007810 */ /* 0x000fc60007ffe0ff */
[----:B------:R-:W1:Y:S01]  /*4630*/  @!P0 MUFU.EX2 R2, R2 ;  /* 0x0000000200028308 */ /* 0x000e620000000800 */
[----:B------:R-:W-:Y:S02]  /*4640*/  @!P3 FMUL.FTZ R36, R36, 1.4426950216293334961 ;  /* 0x3fb8aa3b2424b820 */ /* 0x000fe40000410000 */
[----:B------:R-:W-:-:S04]  /*4650*/  @!P2 FADD.FTZ R33, -R30, R33 ;  /* 0x000000211e21a221 */ /* 0x000fc80000010100 */
[----:B------:R-:W-:Y:S01]  /*4660*/  @!P2 FMUL.FTZ R33, R33, 1.4426950216293334961 ;  /* 0x3fb8aa3b2121a820 */ /* 0x000fe20000410000 */
[----:B------:R-:W2:Y:S01]  /*4670*/  @!P4 MUFU.EX2 R35, R35 ;  /* 0x000000230023c308 */ /* 0x000ea20000000800 */
[----:B------:R-:W-:Y:S01]  /*4680*/  @!P1 FADD.FTZ R34, -R30, R34 ;  /* 0x000000221e229221 */ /* 0x000fe20000010100 */
[----:B0-----:R-:W-:Y:S03]  /*4690*/  @!P5 STS [R25.X4], R37 ;  /* 0x000000251900d388 */ /* 0x001fe60000004800 */
[----:B------:R-:W-:Y:S01]  /*46a0*/  @!P1 FMUL.FTZ R34, R34, 1.4426950216293334961 ;  /* 0x3fb8aa3b22229820 */ /* 0x000fe20000410000 */
[----:B-1----:R0:W-:Y:S01]  /*46b0*/  @!P0 STS [R25.X4+0x240], R2 ;  /* 0x0002400219008388 */ /* 0x0021e20000004800 */
[----:B------:R-:W-:Y:S01]  /*46c0*/  ISETP.GE.OR P0, PT, R0, c[0x0][0x314], P6 ;  /* 0x0000c50000007a0c */ /* 0x000fe20003706670 */
[----:B------:R-:W1:Y:S01]  /*46d0*/  @!P3 MUFU.EX2 R36, R36 ;  /* 0x000000240024b308 */ /* 0x000e620000000800 */
[C---:B------:R-:W-:Y:S01]  /*46e0*/  IADD3 R0, R39.reuse, 0x70, RZ ;  /* 0x0000007027007810 */ /* 0x040fe20007ffe0ff */
[----:B------:R-:W-:-:S03]  /*46f0*/  IMAD.SHL.U32 R39, R39, 0x4, RZ ;  /* 0x0000000427277824 */ /* 0x000fc600078e00ff */
[----:B------:R-:W-:Y:S01]  /*4700*/  ISETP.GE.OR P6, PT, R0, c[0x0][0x314], P6 ;  /* 0x0000c50000007a0c */ /* 0x000fe200037c6670 */
[----:B--2---:R-:W-:Y:S02]  /*4710*/  @!P4 STS [R25.X4+0x480], R35 ;  /* 0x000480231900c388 */ /* 0x004fe40000004800 */
[----:B------:R-:W2:Y:S04]  /*4720*/  @!P2 MUFU.EX2 R33, R33 ;  /* 0x000000210021a308 */ /* 0x000ea80000000800 */
[----:B------:R-:W-:-:S04]  /*4730*/  @!P0 FADD.FTZ R31, -R30, R31 ;  /* 0x0000001f1e1f8221 */ /* 0x000fc80000010100 */
[----:B------:R-:W-:Y:S01]  /*4740*/  @!P0 FMUL.FTZ R31, R31, 1.4426950216293334961 ;  /* 0x3fb8aa3b1f1f8820 */ /* 0x000fe20000410000 */
[----:B------:R-:W3:Y:S01]  /*4750*/  @!P1 MUFU.EX2 R34, R34 ;  /* 0x0000002200229308 */ /* 0x000ee20000000800 */
[----:B------:R-:W-:Y:S01]  /*4760*/  @!P6 FADD.FTZ R30, -R30, R32 ;  /* 0x000000201e1ee221 */ /* 0x000fe20000010100 */
[----:B-1----:R-:W-:Y:S03]  /*4770*/  @!P3 STS [R25.X4+0x6c0], R36 ;  /* 0x0006c0241900b388 */ /* 0x002fe60000004800 */
[----:B------:R-:W-:Y:S01]  /*4780*/  @!P6 FMUL.FTZ R0, R30, 1.4426950216293334961 ;  /* 0x3fb8aa3b1e00e820 */ /* 0x000fe20000410000 */
[----:B0-----:R-:W-:Y:S01]  /*4790*/  CS2R R2, SRZ ;  /* 0x0000000000027805 */ /* 0x001fe2000001ff00 */
[----:B--2---:R0:W-:Y:S01]  /*47a0*/  @!P2 STS [R25.X4+0x900], R33 ;  /* 0x000900211900a388 */ /* 0x0041e20000004800 */
[----:B------:R-:W1:Y:S08]  /*47b0*/  @!P0 MUFU.EX2 R31, R31 ;  /* 0x0000001f001f8308 */ /* 0x000e700000000800 */
[----:B------:R-:W2:Y:S01]  /*47c0*/  @!P6 MUFU.EX2 R0, R0 ;  /* 0x000000000000e308 */ /* 0x000ea20000000800 */
[----:B---3--:R3:W-:Y:S04]  /*47d0*/  @!P1 STS [R25.X4+0xb40], R34 ;  /* 0x000b402219009388 */ /* 0x0087e80000004800 */
[----:B-1----:R-:W-:Y:S04]  /*47e0*/  @!P0 STS [R25.X4+0xd80], R31 ;  /* 0x000d801f19008388 */ /* 0x002fe80000004800 */
[----:B--2---:R1:W-:Y:S01]  /*47f0*/  @!P6 STS [R25.X4+0xfc0], R0 ;  /* 0x000fc0001900e388 */ /* 0x0043e20000004800 */
[----:B0-----:R-:W-:-:S02]  /*4800*/  IADD3 R33, R39, 0x80, RZ ;  /* 0x0000008027217810 */ /* 0x001fc40007ffe0ff */
[----:B---3--:R-:W-:Y:S01]  /*4810*/  IADD3 R34, R39, 0x40, RZ ;  /* 0x0000004027227810 */ /* 0x008fe20007ffe0ff */
[----:B-1----:R-:W-:Y:S01]  /*4820*/  IMAD.MOV.U32 R0, RZ, RZ, c[0x0][0x314] ;  /* 0x0000c500ff007624 */ /* 0x002fe200078e00ff */
[----:B------:R-:W-:Y:S04]  /*4830*/  BAR.SYNC.DEFER_BLOCKING 0x0 ;  /* 0x0000000000007b1d */ /* 0x000fe80000010000 */
[----:B------:R-:W-:Y:S01]  /*4840*/  ISETP.GE.AND P0, PT, R0, 0x1, PT ;  /* 0x000000010000780c */ /* 0x000fe20003f06270 */
[----:B------:R-:W-:-:S12]  /*4850*/  IMAD.MOV.U32 R0, RZ, RZ, RZ ;  /* 0x000000ffff007224 */ /* 0x000fd800078e00ff */
[----:B------:R-:W-:Y:S05]  /*4860*/  @!P0 BRA `(.L_x_41) ;  /* 0x000003a000008947 */ /* 0x000fea0003800000 */
[----:B------:R-:W-:Y:S01]  /*4870*/  ULDC UR5, c[0x0][0x22c] ;  /* 0x00008b0000057ab9 */ /* 0x000fe20000000800 */
[C---:B------:R-:W-:Y:S01]  /*4880*/  IMAD R29, R15.reuse, 0xc0, R39 ;  /* 0x000000c00f1d7824 */ /* 0x040fe200078e0227 */
[----:B------:R-:W-:Y:S01]  /*4890*/  UIMAD UR5, UR7, UR5, URZ ;  /* 0x00000005070572a4 */ /* 0x000fe2000f8e023f */
[C---:B------:R-:W-:Y:S01]  /*48a0*/  IADD3 R13, R28.reuse, -UR7, RZ ;  /* 0x800000071c0d7c10 */ /* 0x040fe2000fffe0ff */
[----:B------:R-:W-:Y:S01]  /*48b0*/  IMAD R36, R28, c[0x0][0x22c], RZ ;  /* 0x00008b001c247a24 */ /* 0x000fe200078e02ff */
[----:B------:R-:W-:Y:S01]  /*48c0*/  CS2R R16, SRZ ;  /* 0x0000000000107805 */ /* 0x000fe2000001ff00 */
[----:B------:R-:W-:Y:S01]  /*48d0*/  USHF.R.S32.HI UR4, URZ, 0x1f, UR5 ;  /* 0x0000001f3f047899 */ /* 0x000fe20008011405 */
[C---:B------:R-:W-:Y:S01]  /*48e0*/  ISETP.GE.AND P3, PT, R15.reuse, R13, PT ;  /* 0x0000000d0f00720c */ /* 0x040fe20003f66270 */
[----:B------:R-:W-:Y:S01]  /*48f0*/  IMAD.SHL.U32 R14, R15, 0x4, RZ ;  /* 0x000000040f0e7824 */ /* 0x000fe200078e00ff */
[C---:B------:R-:W-:Y:S01]  /*4900*/  IADD3 R12, P0, R29.reuse, UR5, RZ ;  /* 0x000000051d0c7c10 */ /* 0x040fe2000ff1e0ff */
[----:B------:R-:W-:Y:S01]  /*4910*/  IMAD.MOV.U32 R32, RZ, RZ, RZ ;  /* 0x000000ffff207224 */ /* 0x000fe200078e00ff */
[----:B------:R-:W-:Y:S01]  /*4920*/  CS2R R18, SRZ ;  /* 0x0000000000127805 */ /* 0x000fe2000001ff00 */
[----:B------:R-:W-:Y:S01]  /*4930*/  CS2R R20, SRZ ;  /* 0x0000000000147805 */ /* 0x000fe2000001ff00 */
[----:B------:R-:W-:Y:S01]  /*4940*/  LEA.HI.X.SX32 R29, R29, UR4, 0x1, P0 ;  /* 0x000000041d1d7c11 */ /* 0x000fe200080f0eff */
[----:B------:R-:W-:Y:S01]  /*4950*/  CS2R R22, SRZ ;  /* 0x0000000000167805 */ /* 0x000fe2000001ff00 */
[----:B------:R-:W-:Y:S01]  /*4960*/  LEA R30, P0, R12, c[0x0][0x1d8], 0x2 ;  /* 0x000076000c1e7a11 */ /* 0x000fe200078010ff */
[----:B------:R-:W-:Y:S01]  /*4970*/  CS2R R24, SRZ ;  /* 0x0000000000187805 */ /* 0x000fe2000001ff00 */
[----:B------:R-:W-:Y:S01]  /*4980*/  CS2R R26, SRZ ;  /* 0x00000000001a7805 */ /* 0x000fe2000001ff00 */
[----:B------:R-:W-:Y:S01]  /*4990*/  IMAD.WIDE R36, R36, 0x4, RZ ;  /* 0x0000000424247825 */ /* 0x000fe200078e02ff */
[----:B------:R-:W-:-:S02]  /*49a0*/  LEA.HI.X R29, R12, c[0x0][0x1dc], R29, 0x2, P0 ;  /* 0x000077000c1d7a11 */ /* 0x000fc400000f141d */
[----:B------:R-:W-:Y:S01]  /*49b0*/  IADD3 R30, P0, R30, 0x200, RZ ;  /* 0x000002001e1e7810 */ /* 0x000fe20007f1e0ff */
[----:B------:R-:W-:-:S04]  /*49c0*/  IMAD.MOV.U32 R12, RZ, RZ, RZ ;  /* 0x000000ffff0c7224 */ /* 0x000fc800078e00ff */
[----:B------:R-:W-:-:S05]  /*49d0*/  IMAD.X R29, RZ, RZ, R29, P0 ;  /* 0x000000ffff1d7224 */ /* 0x000fca00000e061d */
.L_x_44:
[----:B------:R-:W-:Y:S01]  /*49e0*/  MOV R31, R29 ;  /* 0x0000001d001f7202 */ /* 0x000fe20000000f00 */
[----:B------:R-:W-:Y:S01]  /*49f0*/  BSSY B0, `(.L_x_42) ;  /* 0x000000e000007945 */ /* 0x000fe20003800000 */
[----:B------:R-:W-:-:S05]  /*4a00*/  @P3 BRA `(.L_x_43) ;  /* 0x000000c000003947 */ /* 0x000fca0003800000 */
[----:B------:R-:W-:Y:S01]  /*4a10*/  ISETP.GE.AND P2, PT, R39, c[0x0][0x220], PT ;  /* 0x0000880027007a0c */ /* 0x000fe20003f46270 */
[----:B------:R-:W-:Y:S01]  /*4a20*/  CS2R R16, SRZ ;  /* 0x0000000000107805 */ /* 0x000fe2000001ff00 */
[----:B------:R-:W-:Y:S01]  /*4a30*/  ISETP.GE.AND P1, PT, R34, c[0x0][0x220], PT ;  /* 0x0000880022007a0c */ /* 0x000fe20003f26270 */
[----:B------:R-:W-:Y:S01]  /*4a40*/  CS2R R18, SRZ ;  /* 0x0000000000127805 */ /* 0x000fe2000001ff00 */
[----:B------:R-:W-:Y:S01]  /*4a50*/  ISETP.GE.AND P0, PT, R33, c[0x0][0x220], PT ;  /* 0x0000880021007a0c */ /* 0x000fe20003f06270 */
[----:B------:R-:W-:Y:S01]  /*4a60*/  CS2R R20, SRZ ;  /* 0x0000000000147805 */ /* 0x000fe2000001ff00 */
[----:B------:R-:W-:Y:S01]  /*4a70*/  CS2R R22, SRZ ;  /* 0x0000000000167805 */ /* 0x000fe2000001ff00 */
[----:B------:R-:W-:Y:S01]  /*4a80*/  CS2R R24, SRZ ;  /* 0x0000000000187805 */ /* 0x000fe2000001ff00 */
[----:B------:R-:W-:Y:S05]  /*4a90*/  CS2R R26, SRZ ;  /* 0x00000000001a7805 */ /* 0x000fea000001ff00 */
[----:B------:R0:W5:Y:S04]  /*4aa0*/  @!P2 LDG.E.128 R16, [R30.64+-0x200] ;  /* 0xfffe00081e10a981 */ /* 0x000168000c1e1d00 */
[----:B------:R0:W5:Y:S04]  /*4ab0*/  @!P1 LDG.E.128 R20, [R30.64+-0x100] ;  /* 0xffff00081e149981 */ /* 0x000168000c1e1d00 */
[----:B------:R0:W5:Y:S02]  /*4ac0*/  @!P0 LDG.E.128 R24, [R30.64] ;  /* 0x000000081e188981 */ /* 0x000164000c1e1d00 */
.L_x_43:
[----:B------:R-:W-:Y:S05]  /*4ad0*/  BSYNC B0 ;  /* 0x0000000000007941 */ /* 0x000fea0003800000 */
.L_x_42:
[----:B------:R1:W2:Y:S01]  /*4ae0*/  LDS R13, [R14] ;  /* 0x000000000e0d7984 */ /* 0x0002a20000000800 */
[----:B0-----:R-:W-:Y:S02]  /*4af0*/  IADD3 R30, P0, R36, R30, RZ ;  /* 0x0000001e241e7210 */ /* 0x001fe40007f1e0ff */
[----:B------:R-:W-:Y:S02]  /*4b00*/  IADD3 R32, R32, 0x1, RZ ;  /* 0x0000000120207810 */ /* 0x000fe40007ffe0ff */
[----:B------:R-:W-:Y:S02]  /*4b10*/  IADD3.X R29, R37, R31, RZ, P0, !PT ;  /* 0x0000001f251d7210 */ /* 0x000fe400007fe4ff */
[----:B------:R-:W-:Y:S02]  /*4b20*/  ISETP.GE.AND P0, PT, R32, c[0x0][0x314], PT ;  /* 0x0000c50020007a0c */ /* 0x000fe40003f06270 */
[----:B-1----:R-:W-:Y:S01]  /*4b30*/  IADD3 R14, R14, 0x24, RZ ;  /* 0x000000240e0e7810 */ /* 0x002fe20007ffe0ff */
[C---:B--2--5:R-:W-:Y:S02]  /*4b40*/  FFMA.FTZ R0, R13.reuse, R16, R0 ;  /* 0x000000100d007223 */ /* 0x064fe40000010000 */
[C---:B------:R-:W-:Y:S02]  /*4b50*/  FFMA.FTZ R2, R13.reuse, R17, R2 ;  /* 0x000000110d027223 */ /* 0x040fe40000010002 */
        /* <DEDUP_REMOVED lines=9> */
[----:B------:R-:W-:Y:S01]  /*4bf0*/  FFMA.FTZ R12, R13, R27, R12 ;  /* 0x0000001b0d0c7223 */ /* 0x000fe2000001000c */
[----:B------:R-:W-:-:S05]  /*4c00*/  @!P0 BRA `(.L_x_44) ;  /* 0xfffffdd000008947 */ /* 0x000fca000383ffff */
.L_x_41:
[----:B------:R-:W-:Y:S02]  /*4c10*/  IADD3 R15, R15, UR7, RZ ;  /* 0x000000070f0f7c10 */ /* 0x000fe4000fffe0ff */
[----:B------:R-:W-:-:S02]  /*4c20*/  F2FP.BF16.PACK_AB R3, R4, R3 ;  /* 0x000000030403723e */ /* 0x000fc400000010ff */
[----:B------:R-:W-:Y:S02]  /*4c30*/  ISETP.GE.AND P0, PT, R15, R28, PT ;  /* 0x0000001c0f00720c */ /* 0x000fe40003f06270 */
[----:B------:R-:W-:Y:S02]  /*4c40*/  F2FP.BF16.PACK_AB R0, R2, R0 ;  /* 0x000000000200723e */ /* 0x000fe400000010ff */
[----:B------:R-:W-:Y:S02]  /*4c50*/  F2FP.BF16.PACK_AB R7, R8, R7 ;  /* 0x000000070807723e */ /* 0x000fe400000010ff */
[----:B------:R-:W-:Y:S01]  /*4c60*/  F2FP.BF16.PACK_AB R5, R6, R5 ;  /* 0x000000050605723e */ /* 0x000fe200000010ff */
[----:B------:R-:W-:Y:S01]  /*4c70*/  IMAD.MOV.U32 R8, RZ, RZ, R0 ;  /* 0x000000ffff087224 */ /* 0x000fe200078e0000 */
[----:B------:R-:W-:Y:S01]  /*4c80*/  F2FP.BF16.PACK_AB R10, R10, R9 ;  /* 0x000000090a0a723e */ /* 0x000fe200000010ff */
[----:B------:R-:W-:Y:S01]  /*4c90*/  IMAD.MOV.U32 R9, RZ, RZ, R3 ;  /* 0x000000ffff097224 */ /* 0x000fe200078e0003 */
[----:B------:R-:W-:Y:S01]  /*4ca0*/  F2FP.BF16.PACK_AB R11, R12, R11 ;  /* 0x0000000b0c0b723e */ /* 0x000fe200000010ff */
[----:B------:R-:W-:-:S02]  /*4cb0*/  IMAD.MOV.U32 R16, RZ, RZ, R5 ;  /* 0x000000ffff107224 */ /* 0x000fc400078e0005 */
[----:B------:R-:W-:Y:S01]  /*4cc0*/  IMAD.MOV.U32 R17, RZ, RZ, R7 ;  /* 0x000000ffff117224 */ /* 0x000fe200078e0007 */
[----:B------:R-:W-:Y:S06]  /*4cd0*/  @P0 EXIT ;  /* 0x000000000000094d */ /* 0x000fec0003800000 */
[----:B------:R-:W-:Y:S01]  /*4ce0*/  IMAD.MOV.U32 R4, RZ, RZ, c[0x0][0x1c0] ;  /* 0x00007000ff047624 */ /* 0x000fe200078e00ff */
[----:B------:R-:W-:Y:S02]  /*4cf0*/  IABS R7, R15 ;  /* 0x0000000f00077213 */ /* 0x000fe40000000000 */
[----:B------:R-:W-:Y:S01]  /*4d00*/  IABS R3, c[0x0][0x214] ;  /* 0x0000850000037a13 */ /* 0x000fe20000000000 */
[----:B------:R-:W-:-:S05]  /*4d10*/  IMAD R4, R4, c[0x0][0x214], RZ ;  /* 0x0000850004047a24 */ /* 0x000fca00078e02ff */
[-C--:B------:R-:W-:Y:S02]  /*4d20*/  IABS R6, R4.reuse ;  /* 0x0000000400067213 */ /* 0x080fe40000000000 */
[----:B------:R-:W-:Y:S02]  /*4d30*/  IABS R2, R4 ;  /* 0x0000000400027213 */ /* 0x000fe40000000000 */
[----:B------:R-:W0:Y:S03]  /*4d40*/  I2F.RP R12, R6 ;  /* 0x00000006000c7306 */ /* 0x000e260000209400 */
[----:B------:R-:W-:-:S05]  /*4d50*/  IMAD.MOV R2, RZ, RZ, -R2 ;  /* 0x000000ffff027224 */ /* 0x000fca00078e0a02 */
[----:B0-----:R-:W0:Y:S02]  /*4d60*/  MUFU.RCP R12, R12 ;  /* 0x0000000c000c7308 */ /* 0x001e240000001000 */
[----:B0-----:R-:W-:-:S06]  /*4d70*/  IADD3 R12, R12, 0xffffffe, RZ ;  /* 0x0ffffffe0c0c7810 */ /* 0x001fcc0007ffe0ff */
[----:B------:R-:W0:Y:S02]  /*4d80*/  F2I.FTZ.U32.TRUNC.NTZ R13, R12 ;  /* 0x0000000c000d7305 */ /* 0x000e24000021f000 */
[--C-:B0-----:R-:W-:Y:S02]  /*4d90*/  IMAD.MOV R0, RZ, RZ, -R13.reuse ;  /* 0x000000ffff007224 */ /* 0x101fe400078e0a0d */
[----:B------:R-:W-:Y:S02]  /*4da0*/  IMAD.MOV.U32 R12, RZ, RZ, RZ ;  /* 0x000000ffff0c7224 */ /* 0x000fe400078e00ff */
[----:B------:R-:W-:Y:S02]  /*4db0*/  IMAD R5, R0, R6, RZ ;  /* 0x0000000600057224 */ /* 0x000fe400078e02ff */
[----:B------:R-:W0:Y:S02]  /*4dc0*/  I2F.RP R0, R3 ;  /* 0x0000000300007306 */ /* 0x000e240000209400 */
[----:B------:R-:W-:-:S06]  /*4dd0*/  IMAD.HI.U32 R5, R13, R5, R12 ;  /* 0x000000050d057227 */ /* 0x000fcc00078e000c */
[----:B------:R-:W-:-:S04]  /*4de0*/  IMAD.HI.U32 R5, R5, R7, RZ ;  /* 0x0000000705057227 */ /* 0x000fc800078e00ff */
[----:B------:R-:W-:Y:S01]  /*4df0*/  IMAD R2, R5, R2, R7 ;  /* 0x0000000205027224 */ /* 0x000fe200078e0207 */
[----:B0-----:R-:W0:Y:S04]  /*4e00*/  MUFU.RCP R0, R0 ;  /* 0x0000000000007308 */ /* 0x001e280000001000 */
[----:B------:R-:W-:-:S13]  /*4e10*/  ISETP.GT.U32.AND P1, PT, R6, R2, PT ;  /* 0x000000020600720c */ /* 0x000fda0003f24070 */
[----:B------:R-:W-:Y:S01]  /*4e20*/  @!P1 IMAD.IADD R2, R2, 0x1, -R6 ;  /* 0x0000000102029824 */ /* 0x000fe200078e0a06 */
[----:B------:R-:W-:Y:S02]  /*4e30*/  @!P1 IADD3 R5, R5, 0x1, RZ ;  /* 0x0000000105059810 */ /* 0x000fe40007ffe0ff */
[----:B0-----:R-:W-:Y:S02]  /*4e40*/  IADD3 R0, R0, 0xffffffe, RZ ;  /* 0x0ffffffe00007810 */ /* 0x001fe40007ffe0ff */
[----:B------:R-:W-:Y:S02]  /*4e50*/  ISETP.GE.U32.AND P2, PT, R2, R6, PT ;  /* 0x000000060200720c */ /* 0x000fe40003f46070 */
[----:B------:R-:W-:Y:S01]  /*4e60*/  LOP3.LUT R2, R15, R4, RZ, 0x3c, !PT ;  /* 0x000000040f027212 */ /* 0x000fe200078e3cff */
[----:B------:R-:W0:Y:S01]  /*4e70*/  F2I.FTZ.U32.TRUNC.NTZ R13, R0 ;  /* 0x00000000000d7305 */ /* 0x000e22000021f000 */
[----:B------:R-:W-:Y:S02]  /*4e80*/  ISETP.NE.AND P1, PT, R4, RZ, PT ;  /* 0x000000ff0400720c */ /* 0x000fe40003f25270 */
[----:B------:R-:W-:-:S07]  /*4e90*/  ISETP.GE.AND P0, PT, R2, RZ, PT ;  /* 0x000000ff0200720c */ /* 0x000fce0003f06270 */
[----:B------:R-:W-:-:S06]  /*4ea0*/  @P2 IADD3 R5, R5, 0x1, RZ ;  /* 0x0000000105052810 */ /* 0x000fcc0007ffe0ff */
[----:B------:R-:W-:Y:S01]  /*4eb0*/  @!P0 IMAD.MOV R5, RZ, RZ, -R5 ;  /* 0x000000ffff058224 */ /* 0x000fe200078e0a05 */
[----:B------:R-:W-:Y:S01]  /*4ec0*/  @!P1 LOP3.LUT R5, RZ, R4, RZ, 0x33, !PT ;  /* 0x00000004ff059212 */ /* 0x000fe200078e33ff */
[----:B0-----:R-:W-:-:S04]  /*4ed0*/  IMAD.MOV R2, RZ, RZ, -R13 ;  /* 0x000000ffff027224 */ /* 0x001fc800078e0a0d */
[----:B------:R-:W-:Y:S02]  /*4ee0*/  IMAD R4, R5, R4, RZ ;  /* 0x0000000405047224 */ /* 0x000fe400078e02ff */
[----:B------:R-:W-:Y:S02]  /*4ef0*/  IMAD R2, R2, R3, RZ ;  /* 0x0000000302027224 */ /* 0x000fe400078e02ff */
[----:B------:R-:W-:Y:S02]  /*4f00*/  IMAD.IADD R6, R15, 0x1, -R4 ;  /* 0x000000010f067824 */ /* 0x000fe400078e0a04 */
[----:B------:R-:W-:-:S03]  /*4f10*/  IMAD.HI.U32 R2, R13, R2, R12 ;  /* 0x000000020d027227 */ /* 0x000fc600078e000c */
[----:B------:R-:W-:Y:S01]  /*4f20*/  IABS R0, R6 ;  /* 0x0000000600007213 */ /* 0x000fe20000000000 */
[----:B------:R-:W-:Y:S01]  /*4f30*/  IMAD.WIDE.U32 R12, R5, c[0x0][0x1e0], RZ ;  /* 0x00007800050c7a25 */ /* 0x000fe200078e00ff */
[----:B------:R-:W-:-:S03]  /*4f40*/  LOP3.LUT R6, R6, c[0x0][0x214], RZ, 0x3c, !PT ;  /* 0x0000850006067a12 */ /* 0x000fc600078e3cff */
[----:B------:R-:W-:Y:S01]  /*4f50*/  IMAD.HI.U32 R7, R2, R0, RZ ;  /* 0x0000000002077227 */ /* 0x000fe200078e00ff */
[----:B------:R-:W-:-:S03]  /*4f60*/  ISETP.GE.AND P1, PT, R6, RZ, PT ;  /* 0x000000ff0600720c */ /* 0x000fc60003f26270 */
[----:B------:R-:W-:-:S04]  /*4f70*/  IMAD.MOV R2, RZ, RZ, -R7 ;  /* 0x000000ffff027224 */ /* 0x000fc800078e0a07 */
[----:B------:R-:W-:-:S05]  /*4f80*/  IMAD R0, R3, R2, R0 ;  /* 0x0000000203007224 */ /* 0x000fca00078e0200 */
[----:B------:R-:W-:-:S13]  /*4f90*/  ISETP.GT.U32.AND P0, PT, R3, R0, PT ;  /* 0x000000000300720c */ /* 0x000fda0003f04070 */
[----:B------:R-:W-:Y:S01]  /*4fa0*/  @!P0 IMAD.IADD R0, R0, 0x1, -R3 ;  /* 0x0000000100008824 */ /* 0x000fe200078e0a03 */
[----:B------:R-:W-:Y:S02]  /*4fb0*/  @!P0 IADD3 R7, R7, 0x1, RZ ;  /* 0x0000000107078810 */ /* 0x000fe40007ffe0ff */
[----:B------:R-:W-:Y:S02]  /*4fc0*/  ISETP.NE.AND P0, PT, RZ, c[0x0][0x214], PT ;  /* 0x00008500ff007a0c */ /* 0x000fe40003f05270 */
[----:B------:R-:W-:Y:S02]  /*4fd0*/  ISETP.GE.U32.AND P2, PT, R0, R3, PT ;  /* 0x000000030000720c */ /* 0x000fe40003f46070 */
[----:B------:R-:W-:-:S05]  /*4fe0*/  SHF.R.S32.HI R0, RZ, 0x1f, R5 ;  /* 0x0000001fff007819 */ /* 0x000fca0000011405 */
[----:B------:R-:W-:-:S04]  /*4ff0*/  IMAD R0, R0, c[0x0][0x1e0], RZ ;  /* 0x0000780000007a24 */ /* 0x000fc800078e02ff */
[----:B------:R-:W-:Y:S02]  /*5000*/  IMAD R0, R5, c[0x0][0x1e4], R0 ;  /* 0x0000790005007a24 */ /* 0x000fe400078e0200 */
[----:B------:R-:W-:Y:S02]  /*5010*/  @P2 IADD3 R7, R7, 0x1, RZ ;  /* 0x0000000107072810 */ /* 0x000fe40007ffe0ff */
[----:B------:R-:W-:-:S03]  /*5020*/  IMAD.IADD R13, R13, 0x1, R0 ;  /* 0x000000010d0d7824 */ /* 0x000fc600078e0200 */
[----:B------:R-:W-:Y:S01]  /*5030*/  @!P1 IMAD.MOV R7, RZ, RZ, -R7 ;  /* 0x000000ffff079224 */ /* 0x000fe200078e0a07 */
[----:B------:R-:W-:Y:S02]  /*5040*/  @!P0 LOP3.LUT R7, RZ, c[0x0][0x214], RZ, 0x33, !PT ;  /* 0x00008500ff078a12 */ /* 0x000fe400078e33ff */
[----:B------:R-:W-:Y:S02]  /*5050*/  ISETP.GE.AND P0, PT, R39, c[0x0][0x220], PT ;  /* 0x0000880027007a0c */ /* 0x000fe40003f06270 */
[----:B------:R-:W-:Y:S01]  /*5060*/  SHF.R.S32.HI R2, RZ, 0x1f, R7 ;  /* 0x0000001fff027819 */ /* 0x000fe20000011407 */
[C---:B------:R-:W-:Y:S01]  /*5070*/  IMAD R4, R7.reuse, c[0x0][0x214], R4 ;  /* 0x0000850007047a24 */ /* 0x040fe200078e0204 */
[----:B------:R-:W-:Y:S01]  /*5080*/  ISETP.GE.AND P1, PT, R34, c[0x0][0x220], PT ;  /* 0x0000880022007a0c */ /* 0x000fe20003f26270 */
[----:B------:R-:W-:-:S04]  /*5090*/  IMAD.WIDE.U32 R12, R7, c[0x0][0x1f0], R12 ;  /* 0x00007c00070c7a25 */ /* 0x000fc800078e000c */
[----:B------:R-:W-:Y:S02]  /*50a0*/  IMAD.IADD R4, R15, 0x1, -R4 ;  /* 0x000000010f047824 */ /* 0x000fe400078e0a04 */
[----:B------:R-:W-:-:S03]  /*50b0*/  IMAD R2, R2, c[0x0][0x1f0], RZ ;  /* 0x00007c0002027a24 */ /* 0x000fc600078e02ff */
[----:B------:R-:W-:Y:S01]  /*50c0*/  SHF.R.S32.HI R0, RZ, 0x1f, R4 ;  /* 0x0000001fff007819 */ /* 0x000fe20000011404 */
[----:B------:R-:W-:-:S04]  /*50d0*/  IMAD R2, R7, c[0x0][0x1f4], R2 ;  /* 0x00007d0007027a24 */ /* 0x000fc800078e0202 */
[----:B------:R-:W-:Y:S02]  /*50e0*/  IMAD.IADD R3, R13, 0x1, R2 ;  /* 0x000000010d037824 */ /* 0x000fe400078e0202 */
[----:B------:R-:W-:Y:S02]  /*50f0*/  IMAD R0, R0, c[0x0][0x1e8], RZ ;  /* 0x00007a0000007a24 */ /* 0x000fe400078e02ff */
[----:B------:R-:W-:Y:S02]  /*5100*/  IMAD.MOV.U32 R2, RZ, RZ, R12 ;  /* 0x000000ffff027224 */ /* 0x000fe400078e000c */
[C---:B------:R-:W-:Y:S02]  /*5110*/  IMAD R0, R4.reuse, c[0x0][0x1ec], R0 ;  /* 0x00007b0004007a24 */ /* 0x040fe400078e0200 */
[----:B------:R-:W-:-:S04]  /*5120*/  IMAD.WIDE.U32 R4, R4, c[0x0][0x1e8], R2 ;  /* 0x00007a0004047a25 */ /* 0x000fc800078e0002 */
[----:B------:R-:W-:Y:S01]  /*5130*/  IMAD.IADD R0, R5, 0x1, R0 ;  /* 0x0000000105007824 */ /* 0x000fe200078e0200 */
[CC--:B------:R-:W-:Y:S02]  /*5140*/  @!P0 IADD3 R2, P3, R39.reuse, R4.reuse, RZ ;  /* 0x0000000427028210 */ /* 0x0c0fe40007f7e0ff */
[----:B------:R-:W-:Y:S02]  /*5150*/  @!P1 IADD3 R3, P2, R34, R4, RZ ;  /* 0x0000000422039210 */ /* 0x000fe40007f5e0ff */
[-C--:B------:R-:W-:Y:S02]  /*5160*/  @!P0 LEA.HI.X.SX32 R39, R39, R0.reuse, 0x1, P3 ;  /* 0x0000000027278211 */ /* 0x080fe400018f0eff */
[----:B------:R-:W-:Y:S02]  /*5170*/  @!P0 LEA R12, P3, R2, c[0x0][0x1d0], 0x1 ;  /* 0x00007400020c8a11 */ /* 0x000fe400078608ff */
[----:B------:R-:W-:Y:S02]  /*5180*/  @!P1 LEA.HI.X.SX32 R34, R34, R0, 0x1, P2 ;  /* 0x0000000022229211 */ /* 0x000fe400010f0eff */
[----:B------:R-:W-:-:S02]  /*5190*/  @!P0 LEA.HI.X R13, R2, c[0x0][0x1d4], R39, 0x1, P3 ;  /* 0x00007500020d8a11 */ /* 0x000fc400018f0c27 */
[----:B------:R-:W-:-:S03]  /*51a0*/  @!P1 LEA R6, P2, R3, c[0x0][0x1d0], 0x1 ;  /* 0x0000740003069a11 */ /* 0x000fc600078408ff */
[----:B------:R0:W-:Y:S01]  /*51b0*/  @!P0 STG.E.64 [R12.64], R8 ;  /* 0x000000080c008986 */ /* 0x0001e2000c101b08 */
[----:B------:R-:W-:Y:S02]  /*51c0*/  ISETP.GE.AND P0, PT, R33, c[0x0][0x220], PT ;  /* 0x0000880021007a0c */ /* 0x000fe40003f06270 */
[----:B------:R-:W-:-:S05]  /*51d0*/  @!P1 LEA.HI.X R7, R3, c[0x0][0x1d4], R34, 0x1, P2 ;  /* 0x0000750003079a11 */ /* 0x000fca00010f0c22 */
[----:B------:R0:W-:Y:S06]  /*51e0*/  @!P1 STG.E.64 [R6.64], R16 ;  /* 0x0000001006009986 */ /* 0x0001ec000c101b08 */
[----:B------:R-:W-:Y:S05]  /*51f0*/  @P0 EXIT ;  /* 0x000000000000094d */ /* 0x000fea0003800000 */
[----:B------:R-:W-:-:S04]  /*5200*/  IADD3 R4, P0, R33, R4, RZ ;  /* 0x0000000421047210 */ /* 0x000fc80007f1e0ff */
[----:B------:R-:W-:Y:S02]  /*5210*/  LEA.HI.X.SX32 R0, R33, R0, 0x1, P0 ;  /* 0x0000000021007211 */ /* 0x000fe400000f0eff */
[----:B------:R-:W-:-:S04]  /*5220*/  LEA R2, P0, R4, c[0x0][0x1d0], 0x1 ;  /* 0x0000740004027a11 */ /* 0x000fc800078008ff */
[----:B------:R-:W-:-:S05]  /*5230*/  LEA.HI.X R3, R4, c[0x0][0x1d4], R0, 0x1, P0 ;  /* 0x0000750004037a11 */ /* 0x000fca00000f0c00 */
[----:B------:R-:W-:Y:S01]  /*5240*/  STG.E.64 [R2.64], R10 ;  /* 0x0000000a02007986 */ /* 0x000fe2000c101b08 */
[----:B------:R-:W-:Y:S05]  /*5250*/  EXIT ;  /* 0x000000000000794d */ /* 0x000fea0003800000 */
        .weak           $__internal_0_$__cuda_sm20_div_s64
        .type           $__internal_0_$__cuda_sm20_div_s64,@function
        .size           $__internal_0_$__cuda_sm20_div_s64,(.L_x_7768 - $__internal_0_$__cuda_sm20_div_s64)
$__internal_0_$__cuda_sm20_div_s64:
[----:B------:R-:W-:Y:S02]  /*5260*/  IADD3 R46, P0, RZ, -R24, RZ ;  /* 0x80000018ff2e7210 */ /* 0x000fe40007f1e0ff */
[----:B------:R-:W-:-:S03]  /*5270*/  ISETP.GE.AND P1, PT, R23, RZ, PT ;  /* 0x000000ff1700720c */ /* 0x000fc60003f26270 */
[----:B------:R-:W-:Y:S01]  /*5280*/  IMAD.X R0, RZ, RZ, ~R23, P0 ;  /* 0x000000ffff007224 */ /* 0x000fe200000e0e17 */
[----:B------:R-:W-:-:S04]  /*5290*/  SEL R46, R46, R24, !P1 ;  /* 0x000000182e2e7207 */ /* 0x000fc80004800000 */
[----:B------:R-:W-:-:S04]  /*52a0*/  SEL R47, R0, R23, !P1 ;  /* 0x00000017002f7207 */ /* 0x000fc80004800000 */
[----:B------:R-:W0:Y:S08]  /*52b0*/  I2F.U64.RP R0, R46 ;  /* 0x0000002e00007312 */ /* 0x000e300000309000 */
[----:B0-----:R-:W0:Y:S02]  /*52c0*/  MUFU.RCP R0, R0 ;  /* 0x0000000000007308 */ /* 0x001e240000001000 */
[----:B0-----:R-:W-:-:S06]  /*52d0*/  IADD3 R0, R0, 0x1ffffffe, RZ ;  /* 0x1ffffffe00007810 */ /* 0x001fcc0007ffe0ff */
[----:B------:R-:W0:Y:S02]  /*52e0*/  F2I.U64.TRUNC R56, R0 ;  /* 0x0000000000387311 */ /* 0x000e24000020d800 */
[----:B0-----:R-:W-:-:S04]  /*52f0*/  IMAD.WIDE.U32 R20, R56, R46, RZ ;  /* 0x0000002e38147225 */ /* 0x001fc800078e00ff */
[C---:B------:R-:W-:Y:S01]  /*5300*/  IMAD R0, R56.reuse, R47, R21 ;  /* 0x0000002f38007224 */ /* 0x040fe200078e0215 */
[----:B------:R-:W-:Y:S01]  /*5310*/  IADD3 R20, P0, RZ, -R20, RZ ;  /* 0x80000014ff147210 */ /* 0x000fe20007f1e0ff */
[----:B------:R-:W-:Y:S02]  /*5320*/  IMAD.MOV.U32 R59, RZ, RZ, R56 ;  /* 0x000000ffff3b7224 */ /* 0x000fe400078e0038 */
[----:B------:R-:W-:Y:S02]  /*5330*/  IMAD R0, R57, R46, R0 ;  /* 0x0000002e39007224 */ /* 0x000fe400078e0200 */
[----:B------:R-:W-:-:S04]  /*5340*/  IMAD.HI.U32 R58, R56, R20, RZ ;  /* 0x00000014383a7227 */ /* 0x000fc800078e00ff */
[----:B------:R-:W-:-:S04]  /*5350*/  IMAD.X R0, RZ, RZ, ~R0, P0 ;  /* 0x000000ffff007224 */ /* 0x000fc800000e0e00 */
[----:B------:R-:W-:-:S04]  /*5360*/  IMAD.WIDE.U32 R58, P0, R56, R0, R58 ;  /* 0x00000000383a7225 */ /* 0x000fc8000780003a */
[----:B------:R-:W-:-:S04]  /*5370*/  IMAD.HI.U32 R29, R57, R0, RZ ;  /* 0x00000000391d7227 */ /* 0x000fc800078e00ff */
[----:B------:R-:W-:-:S04]  /*5380*/  IMAD.HI.U32 R20, P1, R57, R20, R58 ;  /* 0x0000001439147227 */ /* 0x000fc8000782003a */
[----:B------:R-:W-:Y:S02]  /*5390*/  IMAD R0, R57, R0, RZ ;  /* 0x0000000039007224 */ /* 0x000fe400078e02ff */
[----:B------:R-:W-:-:S03]  /*53a0*/  IMAD.X R29, R29, 0x1, R57, P0 ;  /* 0x000000011d1d7824 */ /* 0x000fc600000e0639 */
[----:B------:R-:W-:-:S04]  /*53b0*/  IADD3 R57, P0, R0, R20, RZ ;  /* 0x0000001400397210 */ /* 0x000fc80007f1e0ff */
[----:B------:R-:W-:Y:S01]  /*53c0*/  IADD3.X R29, RZ, RZ, R29, P0, P1 ;  /* 0x000000ffff1d7210 */ /* 0x000fe200007e241d */
[----:B------:R-:W-:Y:S01]  /*53d0*/  IMAD.WIDE.U32 R58, R57, R46, RZ ;  /* 0x0000002e393a7225 */ /* 0x000fe200078e00ff */
[----:B------:R-:W-:-:S03]  /*53e0*/  ISETP.GE.AND P1, PT, R18, RZ, PT ;  /* 0x000000ff1200720c */ /* 0x000fc60003f26270 */
[----:B------:R-:W-:Y:S01]  /*53f0*/  IMAD R20, R57, R47, R59 ;  /* 0x0000002f39147224 */ /* 0x000fe200078e023b */
[----:B------:R-:W-:-:S03]  /*5400*/  IADD3 R21, P0, RZ, -R58, RZ ;  /* 0x8000003aff157210 */ /* 0x000fc60007f1e0ff */
[----:B------:R-:W-:Y:S02]  /*5410*/  IMAD R20, R29, R46, R20 ;  /* 0x0000002e1d147224 */ /* 0x000fe400078e0214 */
[----:B------:R-:W-:-:S04]  /*5420*/  IMAD.HI.U32 R56, R57, R21, RZ ;  /* 0x0000001539387227 */ /* 0x000fc800078e00ff */
[----:B------:R-:W-:-:S04]  /*5430*/  IMAD.X R20, RZ, RZ, ~R20, P0 ;  /* 0x000000ffff147224 */ /* 0x000fc800000e0e14 */
[----:B------:R-:W-:-:S04]  /*5440*/  IMAD.WIDE.U32 R56, P0, R57, R20, R56 ;  /* 0x0000001439387225 */ /* 0x000fc80007800038 */
[----:B------:R-:W-:-:S04]  /*5450*/  IMAD.HI.U32 R0, R29, R20, RZ ;  /* 0x000000141d007227 */ /* 0x000fc800078e00ff */
[----:B------:R-:W-:-:S04]  /*5460*/  IMAD.HI.U32 R21, P4, R29, R21, R56 ;  /* 0x000000151d157227 */ /* 0x000fc80007880038 */
[----:B------:R-:W-:Y:S02]  /*5470*/  IMAD R20, R29, R20, RZ ;  /* 0x000000141d147224 */ /* 0x000fe400078e02ff */
[----:B------:R-:W-:Y:S02]  /*5480*/  IMAD.X R0, R0, 0x1, R29, P0 ;  /* 0x0000000100007824 */ /* 0x000fe400000e061d */
[----:B------:R-:W-:Y:S01]  /*5490*/  IMAD.MOV.U32 R57, RZ, RZ, RZ ;  /* 0x000000ffff397224 */ /* 0x000fe200078e00ff */
[----:B------:R-:W-:Y:S02]  /*54a0*/  IADD3 R29, P2, R20, R21, RZ ;  /* 0x00000015141d7210 */ /* 0x000fe40007f5e0ff */
[-C--:B------:R-:W-:Y:S02]  /*54b0*/  IADD3 R21, P0, RZ, -R27.reuse, RZ ;  /* 0x8000001bff157210 */ /* 0x080fe40007f1e0ff */
[----:B------:R-:W-:Y:S02]  /*54c0*/  IADD3.X R0, RZ, RZ, R0, P2, P4 ;  /* 0x000000ffff007210 */ /* 0x000fe400017e8400 */
[----:B------:R-:W-:Y:S01]  /*54d0*/  SEL R21, R21, R27, !P1 ;  /* 0x0000001b15157207 */ /* 0x000fe20004800000 */
[----:B------:R-:W-:-:S04]  /*54e0*/  IMAD.X R20, RZ, RZ, ~R18, P0 ;  /* 0x000000ffff147224 */ /* 0x000fc800000e0e12 */
[----:B------:R-:W-:Y:S01]  /*54f0*/  IMAD.HI.U32 R56, R29, R21, RZ ;  /* 0x000000151d387227 */ /* 0x000fe200078e00ff */
[----:B------:R-:W-:-:S05]  /*5500*/  SEL R20, R20, R18, !P1 ;  /* 0x0000001214147207 */ /* 0x000fca0004800000 */
[----:B------:R-:W-:-:S04]  /*5510*/  IMAD.WIDE.U32 R56, R29, R20, R56 ;  /* 0x000000141d387225 */ /* 0x000fc800078e0038 */
[C---:B------:R-:W-:Y:S02]  /*5520*/  IMAD R29, R0.reuse, R20, RZ ;  /* 0x00000014001d7224 */ /* 0x040fe400078e02ff */
[----:B------:R-:W-:-:S04]  /*5530*/  IMAD.HI.U32 R27, P2, R0, R21, R56 ;  /* 0x00000015001b7227 */ /* 0x000fc80007840038 */
[----:B------:R-:W-:Y:S01]  /*5540*/  IMAD.HI.U32 R0, R0, R20, RZ ;  /* 0x0000001400007227 */ /* 0x000fe200078e00ff */
[----:B------:R-:W-:-:S04]  /*5550*/  IADD3 R29, P1, R29, R27, RZ ;  /* 0x0000001b1d1d7210 */ /* 0x000fc80007f3e0ff */
[----:B------:R-:W-:Y:S01]  /*5560*/  IADD3.X R0, R0, RZ, RZ, P2, !PT ;  /* 0x000000ff00007210 */ /* 0x000fe200017fe4ff */
[----:B------:R-:W-:-:S04]  /*5570*/  IMAD.WIDE.U32 R56, R29, R46, RZ ;  /* 0x0000002e1d387225 */ /* 0x000fc800078e00ff */
[----:B------:R-:W-:Y:S01]  /*5580*/  IMAD R27, R29, R47, R57 ;  /* 0x0000002f1d1b7224 */ /* 0x000fe200078e0239 */
[----:B------:R-:W-:Y:S01]  /*5590*/  IADD3 R21, P0, -R56, R21, RZ ;  /* 0x0000001538157210 */ /* 0x000fe20007f1e1ff */
[----:B------:R-:W-:-:S03]  /*55a0*/  IMAD.X R0, RZ, RZ, R0, P1 ;  /* 0x000000ffff007224 */ /* 0x000fc600008e0600 */
[-C--:B------:R-:W-:Y:S01]  /*55b0*/  ISETP.GE.U32.AND P2, PT, R21, R46.reuse, PT ;  /* 0x0000002e1500720c */ /* 0x080fe20003f46070 */
[----:B------:R-:W-:-:S04]  /*55c0*/  IMAD R27, R0, R46, R27 ;  /* 0x0000002e001b7224 */ /* 0x000fc800078e021b */
[----:B------:R-:W-:Y:S01]  /*55d0*/  IMAD.X R20, R20, 0x1, ~R27, P0 ;  /* 0x0000000114147824 */ /* 0x000fe200000e0e1b */
[----:B------:R-:W-:-:S04]  /*55e0*/  IADD3 R27, P0, R21, -R46, RZ ;  /* 0x8000002e151b7210 */ /* 0x000fc80007f1e0ff */
[----:B------:R-:W-:-:S04]  /*55f0*/  ISETP.GE.U32.AND.EX P2, PT, R20, R47, PT, P2 ;  /* 0x0000002f1400720c */ /* 0x000fc80003f46120 */
[----:B------:R-:W-:Y:S01]  /*5600*/  SEL R27, R27, R21, P2 ;  /* 0x000000151b1b7207 */ /* 0x000fe20001000000 */
[----:B------:R-:W-:-:S03]  /*5610*/  IMAD.X R21, R20, 0x1, ~R47, P0 ;  /* 0x0000000114157824 */ /* 0x000fc600000e0e2f */
[----:B------:R-:W-:Y:S02]  /*5620*/  ISETP.GE.U32.AND P1, PT, R27, R46, PT ;  /* 0x0000002e1b00720c */ /* 0x000fe40003f26070 */
[----:B------:R-:W-:Y:S02]  /*5630*/  SEL R21, R21, R20, P2 ;  /* 0x0000001415157207 */ /* 0x000fe40001000000 */
[----:B------:R-:W-:Y:S02]  /*5640*/  IADD3 R20, P0, R29, 0x1, RZ ;  /* 0x000000011d147810 */ /* 0x000fe40007f1e0ff */
[----:B------:R-:W-:Y:S02]  /*5650*/  ISETP.GE.U32.AND.EX P1, PT, R21, R47, PT, P1 ;  /* 0x0000002f1500720c */ /* 0x000fe40003f26110 */
[----:B------:R-:W-:Y:S01]  /*5660*/  SEL R29, R20, R29, P2 ;  /* 0x0000001d141d7207 */ /* 0x000fe20001000000 */
[----:B------:R-:W-:Y:S01]  /*5670*/  IMAD.X R20, RZ, RZ, R0, P0 ;  /* 0x000000ffff147224 */ /* 0x000fe200000e0600 */
[----:B------:R-:W-:-:S02]  /*5680*/  LOP3.LUT R27, R23, R18, RZ, 0x3c, !PT ;  /* 0x00000012171b7212 */ /* 0x000fc400078e3cff */
[----:B------:R-:W-:Y:S02]  /*5690*/  IADD3 R21, P0, R29, 0x1, RZ ;  /* 0x000000011d157810 */ /* 0x000fe40007f1e0ff */
[----:B------:R-:W-:Y:S02]  /*56a0*/  SEL R20, R20, R0, P2 ;  /* 0x0000000014147207 */ /* 0x000fe40001000000 */
[----:B------:R-:W-:Y:S02]  /*56b0*/  SEL R21, R21, R29, P1 ;  /* 0x0000001d15157207 */ /* 0x000fe40000800000 */
[-C--:B------:R-:W-:Y:S02]  /*56c0*/  IADD3.X R0, RZ, R20.reuse, RZ, P0, !PT ;  /* 0x00000014ff007210 */ /* 0x080fe400007fe4ff */
[----:B------:R-:W-:Y:S02]  /*56d0*/  ISETP.NE.U32.AND P0, PT, R24, RZ, PT ;  /* 0x000000ff1800720c */ /* 0x000fe40003f05070 */
[----:B------:R-:W-:-:S02]  /*56e0*/  SEL R20, R0, R20, P1 ;  /* 0x0000001400147207 */ /* 0x000fc40000800000 */
[-C--:B------:R-:W-:Y:S02]  /*56f0*/  IADD3 R0, P1, RZ, -R21.reuse, RZ ;  /* 0x80000015ff007210 */ /* 0x080fe40007f3e0ff */
[----:B------:R-:W-:Y:S02]  /*5700*/  ISETP.GE.AND P2, PT, R27, RZ, PT ;  /* 0x000000ff1b00720c */ /* 0x000fe40003f46270 */
[----:B------:R-:W-:Y:S01]  /*5710*/  ISETP.NE.AND.EX P0, PT, R23, RZ, PT, P0 ;  /* 0x000000ff1700720c */ /* 0x000fe20003f05300 */
[----:B------:R-:W-:Y:S01]  /*5720*/  IMAD.X R24, RZ, RZ, ~R20, P1 ;  /* 0x000000ffff187224 */ /* 0x000fe200008e0e14 */
[----:B------:R-:W-:Y:S01]  /*5730*/  SEL R0, R0, R21, !P2 ;  /* 0x0000001500007207 */ /* 0x000fe20005000000 */
[----:B------:R-:W-:-:S03]  /*5740*/  IMAD.MOV.U32 R23, RZ, RZ, 0x0 ;  /* 0x00000000ff177424 */ /* 0x000fc600078e00ff */
[----:B------:R-:W-:Y:S02]  /*5750*/  SEL R24, R24, R20, !P2 ;  /* 0x0000001418187207 */ /* 0x000fe40005000000 */
[----:B------:R-:W-:Y:S02]  /*5760*/  SEL R0, R0, 0xffffffff, P0 ;  /* 0xffffffff00007807 */ /* 0x000fe40000000000 */
[----:B------:R-:W-:Y:S01]  /*5770*/  SEL R21, R24, 0xffffffff, P0 ;  /* 0xffffffff18157807 */ /* 0x000fe20000000000 */
[----:B------:R-:W-:Y:S06]  /*5780*/  RET.REL.NODEC R22 `(_ZN5flash32flash_fwd_splitkv_combine_kernelI23Flash_fwd_kernel_traitsILi192ELi64ELi64ELi4ELb0ELb0EN7cutlass10bfloat16_tE19Flash_kernel_traitsILi192ELi64ELi64ELi4ES3_EELi8ELi7ELb0EEEvNS_16Flash_fwd_paramsE) ;  /* 0xffffa87016007950 */ /* 0x000fec0003c3ffff */
.L_x_45:
[----:B------:R-:W-:-:S00]  /*5790*/  BRA `(.L_x_45) ;  /* 0xfffffff000007947 */ /* 0x000fc0000383ffff */
[----:B------:R-:W-:-:S00]  /*57a0*/  NOP ;  /* 0x0000000000007918 */ /* 0x000fc00000000000 */
        /* <DEDUP_REMOVED lines=13> */
.L_x_7768:


//--------------------- .text._ZN5flash32flash_fwd_splitkv_combine_kernelI23Flash_fwd_kernel_traitsILi192ELi64ELi64ELi4ELb0ELb0EN7cutlass10bfloat16_tE19Flash_kernel_traitsILi192ELi64ELi64ELi4ES3_EELi8ELi6ELb0EEEvNS_16Flash_fwd_paramsE --------------------------
	.section	.text._ZN5flash32flash_fwd_splitkv_combine_kernelI23Flash_fwd_kernel_traitsILi192ELi64ELi64ELi4ELb0ELb0EN7cutlass10bfloat16_tE19Flash_kernel_traitsILi192ELi64ELi64ELi4ES3_EELi8ELi6ELb0EEEvNS_16Flash_fwd_paramsE,"ax",@progbits
	.sectioninfo	@"SHI_REGISTERS=64"
	.align	128
        .global         _ZN5flash32flash_fwd_splitkv_combine_kernelI23Flash_fwd_kernel_traitsILi192ELi64ELi64ELi4ELb0ELb0EN7cutlass10bfloat16_tE19Flash_kernel_traitsILi192ELi64ELi64ELi4ES3_EELi8ELi6ELb0EEEvNS_16Flash_fwd_paramsE
        .type           _ZN5flash32flash_fwd_splitkv_combine_kernelI23Flash_fwd_kernel_traitsILi192ELi64ELi64ELi4ELb0ELb0EN7cutlass10bfloat16_tE19Flash_kernel_traitsILi192ELi64ELi64ELi4ES3_EELi8ELi6ELb0EEEvNS_16Flash_fwd_paramsE,@function
        .size           _ZN5flash32flash_fwd_splitkv_combine_kernelI23Flash_fwd_kernel_traitsILi192ELi64ELi64ELi4ELb0ELb0EN7cutlass10bfloat16_tE19Flash_kernel_traitsILi192ELi64ELi64ELi4ES3_EELi8ELi6ELb0EEEvNS_16Flash_fwd_paramsE,(.L_x_7769 - _ZN5flash32flash_fwd_splitkv_combine_kernelI23Flash_fwd_kernel_traitsILi192ELi64ELi64ELi4ELb0ELb0EN7cutlass10bfloat16_tE19Flash_kernel_traitsILi192ELi64ELi64ELi4ES3_EELi8ELi6ELb0EEEvNS_16Flash_fwd_paramsE)
        .other          _ZN5flash32flash_fwd_splitkv_combine_kernelI23Flash_fwd_kernel_traitsILi192ELi64ELi64ELi4ELb0ELb0EN7cutlass10bfloat16_tE19Flash_kernel_traitsILi192ELi64ELi64ELi4ES3_EELi8ELi6ELb0EEEvNS_16Flash_fwd_paramsE,@"STO_CUDA_ENTRY STV_DEFAULT"
_ZN5flash32flash_fwd_splitkv_combine_kernelI23Flash_fwd_kernel_traitsILi192ELi64ELi64ELi4ELb0ELb0EN7cutlass10bfloat16_tE19Flash_kernel_traitsILi192ELi64ELi64ELi4ES3_EELi8ELi6ELb0EEEvNS_16Flash_fwd_paramsE:
.text._ZN5flash32flash_fwd_splitkv_combine_kernelI23Flash_fwd_kernel_traitsILi192ELi64ELi64ELi4ELb0ELb0EN7cutlass10bfloat16_tE19Flash_kernel_traitsILi192ELi64ELi64ELi4ES3_EELi8ELi6ELb0EEEvNS_16Flash_fwd_paramsE:
        /* <DEDUP_REMOVED lines=23> */
[----:B------:R-:W-:Y:S05]  /*0170*/  CALL.REL.NOINC `($__internal_1_$__cuda_sm20_div_s64) ;  /* 0x0000488000007944 */ /* 0x000fea0003c00000 */
[----:B------:R-:W-:Y:S05]  /*0180*/  BRA `(.L_x_47) ;  /* 0x0000013000007947 */ /* 0x000fea0003800000 */
.L_x_46:
        /* <DEDUP_REMOVED lines=19> */
.L_x_47:
        /* <DEDUP_REMOVED lines=9> */
[----:B------:R-:W-:Y:S02]  /*0350*/  MOV R17, R21 ;  /* 0x0000001500117202 */ /* 0x000fe40000000f00 */
[----:B------:R-:W-:Y:S02]  /*0360*/  MOV R24, 0x380 ;  /* 0x0000038000187802 */ /* 0x000fe40000000f00 */
[----:B------:R-:W-:Y:S05]  /*0370*/  CALL.REL.NOINC `($__internal_1_$__cuda_sm20_div_s64) ;  /* 0x0000468000007944 */ /* 0x000fea0003c00000 */
[----:B------:R-:W-:Y:S02]  /*0380*/  MOV R32, R20 ;  /* 0x0000001400207202 */ /* 0x000fe40000000f00 */
[----:B------:R-:W-:Y:S01]  /*0390*/  MOV R33, R21 ;  /* 0x0000001500217202 */ /* 0x000fe20000000f00 */
[----:B------:R-:W-:Y:S05]  /*03a0*/  BRA `(.L_x_50) ;  /* 0x0000013000007947 */ /* 0x000fea0003800000 */
.L_x_49:
[----:B------:R-:W0:Y:S01]  /*03b0*/  I2F.U32.RP R6, R26 ;  /* 0x0000001a00067306 */ /* 0x000e220000209000 */
[----:B------:R-:W-:Y:S01]  /*03c0*/  ISETP.NE.U32.AND P0, PT, R26, RZ, PT ;  /* 0x000000ff1a00720c */ /* 0x000fe20003f05070 */
[----:B------:R-:W-:-:S06]  /*03d0*/  HFMA2.MMA R33, -RZ, RZ, 0, 0 ;  /* 0x00000000ff217435 */ /* 0x000fcc00000001ff */
[----:B0-----:R-:W0:Y:S02]  /*03e0*/  MUFU.RCP R4, R6 ;  /* 0x0000000600047308 */ /* 0x001e240000001000 */
[----:B0-----:R-:W-:-:S06]  /*03f0*/  IADD3 R4, R4, 0xffffffe, RZ ;  /* 0x0ffffffe04047810 */ /* 0x001fcc0007ffe0ff */
[----:B------:R-:W0:Y:S02]  /*0400*/  F2I.FTZ.U32.TRUNC.NTZ R3, R4 ;  /* 0x0000000400037305 */ /* 0x000e24000021f000 */
[----:B0-----:R-:W-:-:S04]  /*0410*/  IMAD.MOV R2, RZ, RZ, -R3 ;  /* 0x000000ffff027224 */ /* 0x001fc800078e0a03 */
[----:B------:R-:W-:Y:S02]  /*0420*/  IMAD R7, R2, R26, RZ ;  /* 0x0000001a02077224 */ /* 0x000fe400078e02ff */
[----:B------:R-:W-:-:S04]  /*0430*/  IMAD.MOV.U32 R2, RZ, RZ, RZ ;  /* 0x000000ffff027224 */ /* 0x000fc800078e00ff */
        /* <DEDUP_REMOVED lines=10> */
.L_x_50:
[----:B------:R-:W-:Y:S05]  /*04e0*/  BSYNC B0 ;  /* 0x0000000000007941 */ /* 0x000fea0003800000 */
.L_x_48:
        /* <DEDUP_REMOVED lines=10> */
[----:B------:R-:W-:Y:S01]  /*0590*/  @!UP0 UIADD3 UR4, UR5, URZ, URZ ;  /* 0x0000003f05048290 */ /* 0x000fe2000fffe03f */
[----:B0-----:R-:W0:Y:S02]  /*05a0*/  MUFU.RCP R8, R6 ;  /* 0x0000000600087308 */ /* 0x001e240000001000 */
[----:B0-----:R-:W-:Y:S01]  /*05b0*/  IADD3 R8, R8, 0xffffffe, RZ ;  /* 0x0ffffffe08087810 */ /* 0x001fe20007ffe0ff */
[----:B------:R-:W-:-:S05]  /*05c0*/  IMAD.MOV.U32 R6, RZ, RZ, R2 ;  /* 0x000000ffff067224 */ /* 0x000fca00078e0002 */
        /* <DEDUP_REMOVED lines=40> */
[----:B------:R-:W-:Y:S02]  /*0850*/  MOV R8, R20 ;  /* 0x0000001400087202 */ /* 0x000fe40000000f00 */
[----:B------:R-:W-:Y:S01]  /*0860*/  MOV R9, R21 ;  /* 0x0000001500097202 */ /* 0x000fe20000000f00 */
[----:B------:R-:W-:Y:S05]  /*0870*/  BRA `(.L_x_53) ;  /* 0x0000013000007947 */ /* 0x000fea0003800000 */
.L_x_52:
        /* <DEDUP_REMOVED lines=9> */
[----:B------:R-:W-:Y:S01]  /*0910*/  IMAD.HI.U32 R8, R9, R26, RZ ;  /* 0x0000001a09087227 */ /* 0x000fe200078e00ff */
[----:B------:R-:W-:-:S04]  /*0920*/  HFMA2.MMA R9, -RZ, RZ, 0, 0 ;  /* 0x00000000ff097435 */ /* 0x000fc800000001ff */
        /* <DEDUP_REMOVED lines=8> */
.L_x_53:
[----:B------:R-:W-:Y:S05]  /*09b0*/  BSYNC B0 ;  /* 0x0000000000007941 */ /* 0x000fea0003800000 */
.L_x_51:
[----:B------:R-:W-:Y:S01]  /*09c0*/  IMAD.MOV.U32 R6, RZ, RZ, c[0x0][0x1c0] ;  /* 0x00007000ff067624 */ /* 0x000fe200078e00ff */
[----:B------:R-:W-:Y:S01]  /*09d0*/  IABS R17, R3 ;  /* 0x0000000300117213 */ /* 0x000fe20000000000 */
[----:B------:R-:W0:Y:S01]  /*09e0*/  S2R R34, SR_TID.X ;  /* 0x0000000000227919 */ /* 0x000e220000002100 */
[----:B------:R-:W-:Y:S01]  /*09f0*/  IABS R18, c[0x0][0x214] ;  /* 0x0000850000127a13 */ /* 0x000fe20000000000 */
[C---:B------:R-:W-:Y:S01]  /*0a00*/  IMAD R2, R6.reuse, c[0x0][0x214], RZ ;  /* 0x0000850006027a24 */ /* 0x040fe200078e02ff */
[----:B------:R-:W1:Y:S01]  /*0a10*/  I2F.RP R22, R17 ;  /* 0x0000001100167306 */ /* 0x000e620000209400 */
[----:B------:R-:W-:Y:S01]  /*0a20*/  IADD3 R6, R6, -0x1, RZ ;  /* 0xffffffff06067810 */ /* 0x000fe20007ffe0ff */
[----:B------:R-:W-:Y:S01]  /*0a30*/  BSSY B0, `(.L_x_54) ;  /* 0x0000074000007945 */ /* 0x000fe20003800000 */
[----:B------:R-:W-:-:S02]  /*0a40*/  ISETP.NE.AND P5, PT, R3, RZ, PT ;  /* 0x000000ff0300720c */ /* 0x000fc40003fa5270 */
[----:B------:R-:W-:-:S03]  /*0a50*/  IABS R15, R2 ;  /* 0x00000002000f7213 */ /* 0x000fc60000000000 */
[----:B------:R-:W-:Y:S08]  /*0a60*/  I2F.RP R7, R18 ;  /* 0x0000001200077306 */ /* 0x000ff00000209400 */
[----:B------:R-:W2:Y:S08]  /*0a70*/  I2F.RP R19, R15 ;  /* 0x0000000f00137306 */ /* 0x000eb00000209400 */
[----:B-1----:R-:W1:Y:S08]  /*0a80*/  MUFU.RCP R4, R22 ;  /* 0x0000001600047308 */ /* 0x002e700000001000 */
[----:B--2---:R-:W2:Y:S01]  /*0a90*/  MUFU.RCP R10, R19 ;  /* 0x00000013000a7308 */ /* 0x004ea20000001000 */
[----:B-1----:R-:W-:-:S07]  /*0aa0*/  IADD3 R12, R4, 0xffffffe, RZ ;  /* 0x0ffffffe040c7810 */ /* 0x002fce0007ffe0ff */
[----:B------:R-:W1:Y:S01]  /*0ab0*/  MUFU.RCP R21, R7 ;  /* 0x0000000700157308 */ /* 0x000e620000001000 */
[----:B------:R-:W-:Y:S02]  /*0ac0*/  IADD3 R22, R15, UR8, RZ ;  /* 0x000000080f167c10 */ /* 0x000fe4000fffe0ff */
[----:B--2---:R-:W-:-:S05]  /*0ad0*/  IADD3 R10, R10, 0xffffffe, RZ ;  /* 0x0ffffffe0a0a7810 */ /* 0x004fca0007ffe0ff */
[----:B------:R-:W2:Y:S08]  /*0ae0*/  F2I.FTZ.U32.TRUNC.NTZ R13, R12 ;  /* 0x0000000c000d7305 */ /* 0x000eb0000021f000 */
[----:B------:R-:W3:Y:S01]  /*0af0*/  F2I.FTZ.U32.TRUNC.NTZ R11, R10 ;  /* 0x0000000a000b7305 */ /* 0x000ee2000021f000 */
[----:B-1----:R-:W-:Y:S01]  /*0b00*/  IADD3 R21, R21, 0xffffffe, RZ ;  /* 0x0ffffffe15157810 */ /* 0x002fe20007ffe0ff */
[----:B--2---:R-:W-:-:S06]  /*0b10*/  IMAD.MOV R4, RZ, RZ, -R13 ;  /* 0x000000ffff047224 */ /* 0x004fcc00078e0a0d */
[----:B------:R-:W1:Y:S01]  /*0b20*/  F2I.FTZ.U32.TRUNC.NTZ R21, R21 ;  /* 0x0000001500157305 */ /* 0x000e62000021f000 */
[----:B------:R-:W-:Y:S02]  /*0b30*/  IMAD.MOV.U32 R12, RZ, RZ, RZ ;  /* 0x000000ffff0c7224 */ /* 0x000fe400078e00ff */
[----:B------:R-:W-:Y:S02]  /*0b40*/  IMAD R19, R4, R17, RZ ;  /* 0x0000001104137224 */ /* 0x000fe400078e02ff */
[----:B------:R-:W-:Y:S02]  /*0b50*/  IMAD.IADD R4, R6, 0x1, R17 ;  /* 0x0000000106047824 */ /* 0x000fe400078e0211 */
[----:B---3--:R-:W-:Y:S02]  /*0b60*/  IMAD.MOV R20, RZ, RZ, -R11 ;  /* 0x000000ffff147224 */ /* 0x008fe400078e0a0b */
[----:B------:R-:W-:Y:S02]  /*0b70*/  IMAD.MOV.U32 R10, RZ, RZ, RZ ;  /* 0x000000ffff0a7224 */ /* 0x000fe400078e00ff */
[----:B------:R-:W-:-:S02]  /*0b80*/  IMAD R20, R20, R15, RZ ;  /* 0x0000000f14147224 */ /* 0x000fc400078e02ff */
[----:B------:R-:W-:Y:S01]  /*0b90*/  IMAD.HI.U32 R19, R13, R19, R12 ;  /* 0x000000130d137227 */ /* 0x000fe200078e000c */
[----:B------:R-:W-:Y:S02]  /*0ba0*/  IABS R13, R22 ;  /* 0x00000016000d7213 */ /* 0x000fe40000000000 */
[----:B------:R-:W-:Y:S01]  /*0bb0*/  IABS R12, R4 ;  /* 0x00000004000c7213 */ /* 0x000fe20000000000 */
[----:B------:R-:W-:Y:S01]  /*0bc0*/  IMAD.HI.U32 R20, R11, R20, R10 ;  /* 0x000000140b147227 */ /* 0x000fe200078e000a */
[----:B------:R-:W-:Y:S02]  /*0bd0*/  IABS R10, R2 ;  /* 0x00000002000a7213 */ /* 0x000fe40000000000 */
[----:B------:R-:W-:Y:S01]  /*0be0*/  IABS R11, R3 ;  /* 0x00000003000b7213 */ /* 0x000fe20000000000 */
[----:B-1----:R-:W-:Y:S02]  /*0bf0*/  IMAD.MOV R7, RZ, RZ, -R21 ;  /* 0x000000ffff077224 */ /* 0x002fe400078e0a15 */
[----:B------:R-:W-:-:S02]  /*0c00*/  IMAD.MOV R10, RZ, RZ, -R10 ;  /* 0x000000ffff0a7224 */ /* 0x000fc400078e0a0a */
[----:B------:R-:W-:-:S04]  /*0c10*/  IMAD.HI.U32 R23, R20, R13, RZ ;  /* 0x0000000d14177227 */ /* 0x000fc800078e00ff */
[----:B------:R-:W-:Y:S02]  /*0c20*/  IMAD R10, R23, R10, R13 ;  /* 0x0000000a170a7224 */ /* 0x000fe400078e020d */
[----:B------:R-:W-:Y:S02]  /*0c30*/  IMAD.MOV R11, RZ, RZ, -R11 ;  /* 0x000000ffff0b7224 */ /* 0x000fe400078e0a0b */
[----:B------:R-:W-:Y:S01]  /*0c40*/  IMAD.HI.U32 R19, R19, R12, RZ ;  /* 0x0000000c13137227 */ /* 0x000fe200078e00ff */
[----:B------:R-:W-:-:S03]  /*0c50*/  ISETP.GT.U32.AND P4, PT, R15, R10, PT ;  /* 0x0000000a0f00720c */ /* 0x000fc60003f84070 */
[----:B------:R-:W-:Y:S02]  /*0c60*/  IMAD R7, R7, R18, RZ ;  /* 0x0000001207077224 */ /* 0x000fe400078e02ff */
[----:B------:R-:W-:Y:S02]  /*0c70*/  IMAD.MOV.U32 R20, RZ, RZ, RZ ;  /* 0x000000ffff147224 */ /* 0x000fe400078e00ff */
[----:B------:R-:W-:Y:S01]  /*0c80*/  IMAD R12, R19, R11, R12 ;  /* 0x0000000b130c7224 */ /* 0x000fe200078e020c */
[----:B------:R-:W-:Y:S01]  /*0c90*/  SHF.R.S32.HI R11, RZ, 0x1f, R2 ;  /* 0x0000001fff0b7819 */ /* 0x000fe20000011402 */
[----:B------:R-:W-:-:S03]  /*0ca0*/  IMAD.HI.U32 R20, R21, R7, R20 ;  /* 0x0000000715147227 */ /* 0x000fc600078e0014 */
[----:B------:R-:W-:Y:S01]  /*0cb0*/  ISETP.GT.U32.AND P3, PT, R17, R12, PT ;  /* 0x0000000c1100720c */ /* 0x000fe20003f64070 */
[----:B------:R-:W-:Y:S01]  /*0cc0*/  @!P4 IMAD.IADD R10, R10, 0x1, -R15 ;  /* 0x000000010a0ac824 */ /* 0x000fe200078e0a0f */
[----:B------:R-:W-:Y:S01]  /*0cd0*/  @!P4 IADD3 R23, R23, 0x1, RZ ;  /* 0x000000011717c810 */ /* 0x000fe20007ffe0ff */
[----:B------:R-:W-:Y:S01]  /*0ce0*/  IMAD.HI.U32 R20, R20, R13, RZ ;  /* 0x0000000d14147227 */ /* 0x000fe200078e00ff */
[----:B------:R-:W-:Y:S02]  /*0cf0*/  ISETP.NE.AND P4, PT, R2, RZ, PT ;  /* 0x000000ff0200720c */ /* 0x000fe40003f85270 */
[-C--:B------:R-:W-:Y:S01]  /*0d00*/  ISETP.GE.U32.AND P2, PT, R10, R15.reuse, PT ;  /* 0x0000000f0a00720c */ /* 0x080fe20003f46070 */
[----:B------:R-:W-:Y:S01]  /*0d10*/  IMAD.MOV R7, RZ, RZ, -R20 ;  /* 0x000000ffff077224 */ /* 0x000fe200078e0a14 */
[C---:B------:R-:W-:Y:S02]  /*0d20*/  LOP3.LUT R10, R22.reuse, R15, RZ, 0x3c, !PT ;  /* 0x0000000f160a7212 */ /* 0x040fe400078e3cff */
[----:B------:R-:W-:Y:S01]  /*0d30*/  LOP3.LUT R22, R22, c[0x0][0x214], RZ, 0x3c, !PT ;  /* 0x0000850016167a12 */ /* 0x000fe200078e3cff */
[----:B------:R-:W-:Y:S01]  /*0d40*/  IMAD R7, R18, R7, R13 ;  /* 0x0000000712077224 */ /* 0x000fe200078e020d */
[----:B------:R-:W-:Y:S01]  /*0d50*/  ISETP.GE.AND P1, PT, R10, RZ, PT ;  /* 0x000000ff0a00720c */ /* 0x000fe20003f26270 */
[----:B------:R-:W-:Y:S01]  /*0d60*/  @!P3 IMAD.IADD R12, R12, 0x1, -R17 ;  /* 0x000000010c0cb824 */ /* 0x000fe200078e0a11 */
[----:B------:R-:W-:-:S02]  /*0d70*/  LOP3.LUT R10, R4, R17, RZ, 0x3c, !PT ;  /* 0x00000011040a7212 */ /* 0x000fc400078e3cff */
[----:B------:R-:W-:Y:S02]  /*0d80*/  ISETP.GT.U32.AND P0, PT, R18, R7, PT ;  /* 0x000000071200720c */ /* 0x000fe40003f04070 */
[----:B------:R-:W-:Y:S02]  /*0d90*/  ISETP.GE.U32.AND P6, PT, R12, R17, PT ;  /* 0x000000110c00720c */ /* 0x000fe40003fc6070 */
[----:B------:R-:W-:Y:S02]  /*0da0*/  @P2 IADD3 R23, R23, 0x1, RZ ;  /* 0x0000000117172810 */ /* 0x000fe40007ffe0ff */
[----:B------:R-:W-:Y:S02]  /*0db0*/  ISETP.GE.AND P2, PT, R10, RZ, PT ;  /* 0x000000ff0a00720c */ /* 0x000fe40003f46270 */
[----:B------:R-:W-:Y:S01]  /*0dc0*/  @!P3 IADD3 R19, R19, 0x1, RZ ;  /* 0x000000011313b810 */ /* 0x000fe20007ffe0ff */
[----:B------:R-:W-:Y:S01]  /*0dd0*/  @!P1 IMAD.MOV R23, RZ, RZ, -R23 ;  /* 0x000000ffff179224 */ /* 0x000fe200078e0a17 */
[----:B------:R-:W-:-:S02]  /*0de0*/  @!P4 LOP3.LUT R23, RZ, R15, RZ, 0x33, !PT ;  /* 0x0000000fff17c212 */ /* 0x000fc400078e33ff */
[----:B------:R-:W-:Y:S01]  /*0df0*/  ISETP.GE.AND P1, PT, R22, RZ, PT ;  /* 0x000000ff1600720c */ /* 0x000fe20003f26270 */
[----:B------:R-:W-:Y:S01]  /*0e00*/  @!P0 IMAD.IADD R7, R7, 0x1, -R18 ;  /* 0x0000000107078824 */ /* 0x000fe200078e0a12 */
[----:B------:R-:W-:Y:S02]  /*0e10*/  @!P0 IADD3 R20, R20, 0x1, RZ ;  /* 0x0000000114148810 */ /* 0x000fe40007ffe0ff */
[----:B------:R-:W-:Y:S02]  /*0e20*/  @P6 IADD3 R19, R19, 0x1, RZ ;  /* 0x0000000113136810 */ /* 0x000fe40007ffe0ff */
[----:B------:R-:W-:Y:S02]  /*0e30*/  ISETP.GE.U32.AND P3, PT, R7, R18, PT ;  /* 0x000000120700720c */ /* 0x000fe40003f66070 */
[----:B------:R-:W-:Y:S01]  /*0e40*/  ISETP.LT.U32.AND P0, PT, R32, R23, PT ;  /* 0x000000172000720c */ /* 0x000fe20003f01070 */
[----:B------:R-:W-:Y:S01]  /*0e50*/  @!P2 IMAD.MOV R19, RZ, RZ, -R19 ;  /* 0x000000ffff13a224 */ /* 0x000fe200078e0a13 */
[----:B------:R-:W-:-:S02]  /*0e60*/  SHF.R.S32.HI R7, RZ, 0x1f, R23 ;  /* 0x0000001fff077819 */ /* 0x000fc40000011417 */
[C---:B------:R-:W-:Y:S02]  /*0e70*/  ISETP.GT.AND P2, PT, R2.reuse, RZ, PT ;  /* 0x000000ff0200720c */ /* 0x040fe40003f44270 */
[CC--:B------:R-:W-:Y:S02]  /*0e80*/  ISETP.LT.AND.EX P0, PT, R33.reuse, R7.reuse, PT, P0 ;  /* 0x000000072100720c */ /* 0x0c0fe40003f01300 */
[----:B------:R-:W-:Y:S02]  /*0e90*/  LEA.HI.SX32 R13, R2, 0x1, 0x1 ;  /* 0x00000001020d7811 */ /* 0x000fe400078f0aff */
[C---:B------:R-:W-:Y:S02]  /*0ea0*/  SEL R10, R33.reuse, R7, P0 ;  /* 0x00000007210a7207 */ /* 0x040fe40000000000 */
[----:B------:R-:W-:Y:S02]  /*0eb0*/  ISETP.NE.AND P4, PT, RZ, c[0x0][0x214], PT ;  /* 0x00008500ff007a0c */ /* 0x000fe40003f85270 */
[----:B------:R-:W-:-:S02]  /*0ec0*/  LOP3.LUT R2, R33, R10, RZ, 0xfc, !PT ;  /* 0x0000000a21027212 */ /* 0x000fc400078efcff */
[----:B------:R-:W-:Y:S01]  /*0ed0*/  @P3 IADD3 R20, R20, 0x1, RZ ;  /* 0x0000000114143810 */ /* 0x000fe20007ffe0ff */
[----:B------:R-:W-:Y:S01]  /*0ee0*/  @!P2 IMAD.MOV R13, RZ, RZ, R11 ;  /* 0x000000ffff0da224 */ /* 0x000fe200078e020b */
[----:B------:R-:W-:Y:S02]  /*0ef0*/  ISETP.NE.U32.AND P2, PT, R2, RZ, PT ;  /* 0x000000ff0200720c */ /* 0x000fe40003f45070 */
[----:B------:R-:W-:Y:S01]  /*0f00*/  @!P5 LOP3.LUT R19, RZ, R17, RZ, 0x33, !PT ;  /* 0x00000011ff13d212 */ /* 0x000fe200078e33ff */
[----:B------:R-:W-:Y:S01]  /*0f10*/  @!P1 IMAD.MOV R20, RZ, RZ, -R20 ;  /* 0x000000ffff149224 */ /* 0x000fe200078e0a14 */
[----:B------:R-:W-:Y:S02]  /*0f20*/  SEL R11, R32, R23, P0 ;  /* 0x00000017200b7207 */ /* 0x000fe40000000000 */
[----:B------:R-:W-:Y:S02]  /*0f30*/  ISETP.LT.U32.AND P1, PT, R8, R19, PT ;  /* 0x000000130800720c */ /* 0x000fe40003f21070 */
[----:B------:R-:W-:-:S02]  /*0f40*/  SHF.R.S32.HI R7, RZ, 0x1f, R19 ;  /* 0x0000001fff077819 */ /* 0x000fc40000011413 */
[----:B------:R-:W-:Y:S02]  /*0f50*/  @!P4 LOP3.LUT R20, RZ, c[0x0][0x214], RZ, 0x33, !PT ;  /* 0x00008500ff14ca12 */ /* 0x000fe400078e33ff */
[----:B------:R-:W-:-:S03]  /*0f60*/  ISETP.LT.AND.EX P1, PT, R9, R7, PT, P1 ;  /* 0x000000070900720c */ /* 0x000fc60003f21310 */
[----:B------:R-:W-:Y:S01]  /*0f70*/  IMAD R2, R20, R13, RZ ;  /* 0x0000000d14027224 */ /* 0x000fe200078e02ff */
[----:B------:R-:W-:Y:S02]  /*0f80*/  SEL R13, R8, R19, P1 ;  /* 0x00000013080d7207 */ /* 0x000fe40000800000 */
[----:B------:R-:W-:Y:S01]  /*0f90*/  SEL R12, R9, R7, P1 ;  /* 0x00000007090c7207 */ /* 0x000fe20000800000 */
[----:B------:R-:W-:Y:S05]  /*0fa0*/  @!P2 BRA `(.L_x_55) ;  /* 0x000000900000a947 */ /* 0x000fea0003800000 */
[----:B0-----:R-:W-:Y:S01]  /*0fb0*/  IMAD.MOV.U32 R18, RZ, RZ, R32 ;  /* 0x000000ffff127224 */ /* 0x001fe200078e0020 */
        /* <DEDUP_REMOVED lines=8> */
.L_x_55:
[----:B0-----:R-:W0:Y:S01]  /*1040*/  I2F.U32.RP R15, R11 ;  /* 0x0000000b000f7306 */ /* 0x001e220000209000 */
        /* <DEDUP_REMOVED lines=18> */
.L_x_56:
[----:B------:R-:W-:Y:S05]  /*1170*/  BSYNC B0 ;  /* 0x0000000000007941 */ /* 0x000fea0003800000 */
.L_x_54:
[----:B------:R-:W-:Y:S01]  /*1180*/  SHF.R.S32.HI R7, RZ, 0x1f, R34 ;  /* 0x0000001fff077819 */ /* 0x000fe20000011422 */
[----:B------:R-:W-:Y:S01]  /*1190*/  ULDC.64 UR8, c[0x0][0x118] ;  /* 0x0000460000087ab9 */ /* 0x000fe20000000a00 */
[----:B------:R-:W-:Y:S02]  /*11a0*/  IADD3 R17, P0, R28, -UR7, RZ ;  /* 0x800000071c117c10 */ /* 0x000fe4000ff1e0ff */
[----:B------:R-:W-:-:S04]  /*11b0*/  LEA.HI R21, R7, R34, RZ, 0x3 ;  /* 0x0000002207157211 */ /* 0x000fc800078f18ff */
[----:B------:R-:W-:Y:S02]  /*11c0*/  LOP3.LUT R15, R21, 0xfffffff8, RZ, 0xc0, !PT ;  /* 0xfffffff8150f7812 */ /* 0x000fe400078ec0ff */
[----:B------:R-:W-:-:S03]  /*11d0*/  SHF.R.S32.HI R21, RZ, 0x3, R21 ;  /* 0x00000003ff157819 */ /* 0x000fc60000011415 */
[----:B------:R-:W-:Y:S01]  /*11e0*/  IMAD.IADD R22, R34, 0x1, -R15 ;  /* 0x0000000122167824 */ /* 0x000fe200078e0a0f */
[----:B------:R-:W-:Y:S02]  /*11f0*/  IADD3.X R15, R5, ~UR6, RZ, P0, !PT ;  /* 0x80000006050f7c10 */ /* 0x000fe400087fe4ff */
[----:B------:R-:W-:Y:S02]  /*1200*/  IADD3 R19, R21, 0x30, RZ ;  /* 0x0000003015137810 */ /* 0x000fe40007ffe0ff */
[----:B------:R-:W-:Y:S02]  /*1210*/  ISETP.GT.U32.AND P3, PT, R17, R22, PT ;  /* 0x000000161100720c */ /* 0x000fe40003f64070 */
[----:B------:R-:W-:Y:S02]  /*1220*/  SHF.R.S32.HI R18, RZ, 0x1f, R22 ;  /* 0x0000001fff127819 */ /* 0x000fe40000011416 */
[----:B------:R-:W-:Y:S02]  /*1230*/  IADD3 R17, R21, 0x10, RZ ;  /* 0x0000001015117810 */ /* 0x000fe40007ffe0ff */
[----:B------:R-:W-:-:S02]  /*1240*/  ISETP.GT.AND.EX P3, PT, R15, R18, PT, P3 ;  /* 0x000000120f00720c */ /* 0x000fc40003f64330 */
[----:B------:R-:W-:Y:S02]  /*1250*/  IADD3 R15, R21, 0x20, RZ ;  /* 0x00000020150f7810 */ /* 0x000fe40007ffe0ff */
[----:B------:R-:W-:Y:S02]  /*1260*/  ISETP.GE.OR P5, PT, R17, c[0x0][0x314], !P3 ;  /* 0x0000c50011007a0c */ /* 0x000fe40005fa6670 */
[----:B------:R-:W-:Y:S02]  /*1270*/  ISETP.GE.OR P4, PT, R15, c[0x0][0x314], !P3 ;  /* 0x0000c5000f007a0c */ /* 0x000fe40005f86670 */
[----:B------:R-:W-:Y:S02]  /*1280*/  ISETP.GE.OR P6, PT, R21, c[0x0][0x314], !P3 ;  /* 0x0000c50015007a0c */ /* 0x000fe40005fc6670 */
[----:B------:R-:W-:Y:S02]  /*1290*/  ISETP.GE.OR P3, PT, R19, c[0x0][0x314], !P3 ;  /* 0x0000c50013007a0c */ /* 0x000fe40005f66670 */
[----:B------:R-:W-:-:S04]  /*12a0*/  IADD3 R40, P0, R22, UR7, RZ ;  /* 0x0000000716287c10 */ /* 0x000fc8000ff1e0ff */
[----:B------:R-:W-:Y:S02]  /*12b0*/  IADD3.X R41, R18, UR6, RZ, P0, !PT ;  /* 0x0000000612297c10 */ /* 0x000fe400087fe4ff */
[----:B------:R-:W-:Y:S01]  /*12c0*/  @!P5 SHF.R.S32.HI R25, RZ, 0x1f, R17 ;  /* 0x0000001fff19d819 */ /* 0x000fe20000011411 */
[--C-:B------:R-:W-:Y:S01]  /*12d0*/  @!P4 IMAD.MOV.U32 R24, RZ, RZ, R40.reuse ;  /* 0x000000ffff18c224 */ /* 0x100fe200078e0028 */
[----:B------:R-:W-:Y:S01]  /*12e0*/  @!P4 SHF.R.S32.HI R23, RZ, 0x1f, R15 ;  /* 0x0000001fff17c819 */ /* 0x000fe2000001140f */
[----:B------:R-:W-:Y:S01]  /*12f0*/  @!P5 IMAD.WIDE.U32 R32, R28, R17, R40 ;  /* 0x000000111c20d225 */ /* 0x000fe200078e0028 */
[----:B------:R-:W-:-:S03]  /*1300*/  @!P6 SHF.R.S32.HI R29, RZ, 0x1f, R21 ;  /* 0x0000001fff1de819 */ /* 0x000fc60000011415 */
[-C--:B------:R-:W-:Y:S01]  /*1310*/  @!P5 IMAD R18, R25, R28.reuse, RZ ;  /* 0x0000001c1912d224 */ /* 0x080fe200078e02ff */
[----:B------:R-:W-:Y:S01]  /*1320*/  @!P5 LEA R30, P0, R32, c[0x0][0x208], 0x2 ;  /* 0x00008200201eda11 */ /* 0x000fe200078010ff */
[----:B------:R-:W-:Y:S02]  /*1330*/  @!P4 IMAD.MOV.U32 R25, RZ, RZ, R41 ;  /* 0x000000ffff19c224 */ /* 0x000fe400078e0029 */
[----:B------:R-:W-:Y:S02]  /*1340*/  @!P5 IMAD R17, R17, R5, R18 ;  /* 0x000000051111d224 */ /* 0x000fe400078e0212 */
[----:B------:R-:W-:Y:S01]  /*1350*/  @!P4 IMAD R18, R23, R28, RZ ;  /* 0x0000001c1712c224 */ /* 0x000fe200078e02ff */
[----:B------:R-:W-:Y:S01]  /*1360*/  @!P3 SHF.R.S32.HI R23, RZ, 0x1f, R19 ;  /* 0x0000001fff17b819 */ /* 0x000fe20000011413 */
[----:B------:R-:W-:-:S04]  /*1370*/  @!P4 IMAD.WIDE.U32 R24, R28, R15, R24 ;  /* 0x0000000f1c18c225 */ /* 0x000fc800078e0018 */
[----:B------:R-:W-:Y:S02]  /*1380*/  @!P4 IMAD R15, R15, R5, R18 ;  /* 0x000000050f0fc224 */ /* 0x000fe400078e0212 */
[-C--:B------:R-:W-:Y:S02]  /*1390*/  @!P3 IMAD R18, R23, R28.reuse, RZ ;  /* 0x0000001c1712b224 */ /* 0x080fe400078e02ff */
[----:B------:R-:W-:Y:S02]  /*13a0*/  @!P6 IMAD.MOV.U32 R36, RZ, RZ, R40 ;  /* 0x000000ffff24e224 */ /* 0x000fe400078e0028 */
[----:B------:R-:W-:Y:S02]  /*13b0*/  @!P6 IMAD.MOV.U32 R37, RZ, RZ, R41 ;  /* 0x000000ffff25e224 */ /* 0x000fe400078e0029 */
[----:B------:R-:W-:Y:S02]  /*13c0*/  @!P6 IMAD R20, R29, R28, RZ ;  /* 0x0000001c1d14e224 */ /* 0x000fe400078e02ff */
[----:B------:R-:W-:-:S02]  /*13d0*/  @!P5 IMAD.IADD R17, R33, 0x1, R17 ;  /* 0x000000012111d824 */ /* 0x000fc400078e0211 */
[----:B------:R-:W-:-:S03]  /*13e0*/  @!P3 IMAD.WIDE.U32 R40, R28, R19, R40 ;  /* 0x000000131c28b225 */ /* 0x000fc600078e0028 */
[----:B------:R-:W-:Y:S01]  /*13f0*/  @!P5 LEA.HI.X R31, R32, c[0x0][0x20c], R17, 0x2, P0 ;  /* 0x00008300201fda11 */ /* 0x000fe200000f1411 */
[----:B------:R-:W-:Y:S01]  /*1400*/  @!P3 IMAD R18, R19, R5, R18 ;  /* 0x000000051312b224 */ /* 0x000fe200078e0212 */
[----:B------:R-:W-:Y:S01]  /*1410*/  @!P3 LEA R44, P0, R40, c[0x0][0x208], 0x2 ;  /* 0x00008200282cba11 */ /* 0x000fe200078010ff */
[----:B------:R-:W-:Y:S01]  /*1420*/  @!P6 IMAD.WIDE.U32 R36, R28, R21, R36 ;  /* 0x000000151c24e225 */ /* 0x000fe200078e0024 */
[----:B------:R-:W-:-:S03]  /*1430*/  @!P4 LEA R32, P1, R24, c[0x0][0x208], 0x2 ;  /* 0x000082001820ca11 */ /* 0x000fc600078210ff */
[----:B------:R-:W-:Y:S01]  /*1440*/  @!P6 IMAD R20, R21, R5, R20 ;  /* 0x000000051514e224 */ /* 0x000fe200078e0214 */
[----:B------:R-:W-:Y:S01]  /*1450*/  @!P6 LEA R42, P2, R36, c[0x0][0x208], 0x2 ;  /* 0x00008200242aea11 */ /* 0x000fe200078410ff */
[----:B------:R-:W-:Y:S02]  /*1460*/  @!P3 IMAD.IADD R19, R41, 0x1, R18 ;  /* 0x000000012913b824 */ /* 0x000fe400078e0212 */
[----:B------:R-:W-:Y:S02]  /*1470*/  @!P6 IMAD.IADD R17, R37, 0x1, R20 ;  /* 0x000000012511e824 */ /* 0x000fe400078e0214 */
[----:B------:R-:W-:Y:S01]  /*1480*/  @!P4 IMAD.IADD R15, R25, 0x1, R15 ;  /* 0x00000001190fc824 */ /* 0x000fe200078e020f */
[----:B------:R-:W-:Y:S01]  /*1490*/  @!P3 LEA.HI.X R45, R40, c[0x0][0x20c], R19, 0x2, P0 ;  /* 0x00008300282dba11 */ /* 0x000fe200000f1413 */
[----:B------:R-:W-:Y:S01]  /*14a0*/  IMAD.MOV.U32 R18, RZ, RZ, -0x800000 ;  /* 0xff800000ff127424 */ /* 0x000fe200078e00ff */
[----:B------:R-:W-:Y:S01]  /*14b0*/  @!P6 LEA.HI.X R43, R36, c[0x0][0x20c], R17, 0x2, P2 ;  /* 0x00008300242bea11 */ /* 0x000fe200010f1411 */
[----:B------:R-:W-:Y:S01]  /*14c0*/  IMAD.MOV.U32 R17, RZ, RZ, -0x800000 ;  /* 0xff800000ff117424 */ /* 0x000fe200078e00ff */
[----:B------:R-:W-:Y:S01]  /*14d0*/  @!P4 LEA.HI.X R33, R24, c[0x0][0x20c], R15, 0x2, P1 ;  /* 0x000083001821ca11 */ /* 0x000fe200008f140f */
[----:B------:R-:W-:-:S02]  /*14e0*/  IMAD.MOV.U32 R15, RZ, RZ, -0x800000 ;  /* 0xff800000ff0f7424 */ /* 0x000fc400078e00ff */
[----:B------:R-:W-:Y:S01]  /*14f0*/  IMAD.MOV.U32 R19, RZ, RZ, -0x800000 ;  /* 0xff800000ff137424 */ /* 0x000fe200078e00ff */
[----:B------:R-:W2:Y:S04]  /*1500*/  @!P3 LDG.E R18, [R44.64] ;  /* 0x000000082c12b981 */ /* 0x000ea8000c1e1900 */
[----:B------:R-:W3:Y:S04]  /*1510*/  @!P6 LDG.E R17, [R42.64] ;  /* 0x000000082a11e981 */ /* 0x000ee8000c1e1900 */
[----:B------:R0:W4:Y:S04]  /*1520*/  @!P5 LDG.E R15, [R30.64] ;  /* 0x000000081e0fd981 */ /* 0x000128000c1e1900 */
[----:B------:R-:W5:Y:S01]  /*1530*/  @!P4 LDG.E R19, [R32.64] ;  /* 0x000000082013c981 */ /* 0x000f62000c1e1900 */
[----:B------:R-:W-:-:S04]  /*1540*/  IABS R24, c[0x0][0x1c0] ;  /* 0x0000700000187a13 */ /* 0x000fc80000000000 */
[----:B------:R-:W1:Y:S08]  /*1550*/  I2F.U32.RP R29, R24 ;  /* 0x00000018001d7306 */ /* 0x000e700000209000 */
[----:B-1----:R-:W1:Y:S02]  /*1560*/  MUFU.RCP R25, R29 ;  /* 0x0000001d00197308 */ /* 0x002e640000001000 */
[----:B-1----:R-:W-:-:S06]  /*1570*/  IADD3 R25, R25, 0xffffffe, RZ ;  /* 0x0ffffffe19197810 */ /* 0x002fcc0007ffe0ff */
[----:B0-----:R-:W0:Y:S01]  /*1580*/  F2I.FTZ.U32.TRUNC.NTZ R31, R25 ;  /* 0x00000019001f7305 */ /* 0x001e22000021f000 */
[----:B------:R-:W-:Y:S01]  /*1590*/  IMAD.MOV.U32 R30, RZ, RZ, RZ ;  /* 0x000000ffff1e7224 */ /* 0x000fe200078e00ff */
[----:B------:R-:W-:Y:S01]  /*15a0*/  IABS R23, R4 ;  /* 0x0000000400177213 */ /* 0x000fe20000000000 */
[----:B0-----:R-:W-:-:S04]  /*15b0*/  IMAD.MOV R20, RZ, RZ, -R31 ;  /* 0x000000ffff147224 */ /* 0x001fc800078e0a1f */
[----:B------:R-:W-:Y:S01]  /*15c0*/  IMAD R26, R20, R24, RZ ;  /* 0x00000018141a7224 */ /* 0x000fe200078e02ff */
[----:B------:R-:W-:-:S03]  /*15d0*/  IABS R20, c[0x0][0x1c0] ;  /* 0x0000700000147a13 */ /* 0x000fc60000000000 */
[----:B------:R-:W-:-:S04]  /*15e0*/  IMAD.HI.U32 R26, R31, R26, R30 ;  /* 0x0000001a1f1a7227 */ /* 0x000fc800078e001e */
[----:B------:R-:W-:Y:S02]  /*15f0*/  IMAD.MOV R20, RZ, RZ, -R20 ;  /* 0x000000ffff147224 */ /* 0x000fe400078e0a14 */
[----:B------:R-:W-:-:S04]  /*1600*/  IMAD.HI.U32 R26, R26, R23, RZ ;  /* 0x000000171a1a7227 */ /* 0x000fc800078e00ff */
[----:B------:R-:W-:-:S05]  /*1610*/  IMAD R23, R26, R20, R23 ;  /* 0x000000141a177224 */ /* 0x000fca00078e0217 */
[----:B------:R-:W-:Y:S02]  /*1620*/  ISETP.GT.U32.AND P3, PT, R24, R23, PT ;  /* 0x000000171800720c */ /* 0x000fe40003f64070 */
[C---:B------:R-:W-:Y:S02]  /*1630*/  ISETP.GT.AND P6, PT, R34.reuse, 0x7f, PT ;  /* 0x0000007f2200780c */ /* 0x040fe40003fc4270 */
[C---:B------:R-:W-:Y:S02]  /*1640*/  ISETP.GT.AND P2, PT, R34.reuse, 0x1ff, PT ;  /* 0x000001ff2200780c */ /* 0x040fe40003f44270 */
[C---:B------:R-:W-:Y:S02]  /*1650*/  ISETP.GT.AND P1, PT, R34.reuse, 0x17f, PT ;  /* 0x0000017f2200780c */ /* 0x040fe40003f24270 */
[----:B------:R-:W-:Y:S01]  /*1660*/  ISETP.GT.AND P0, PT, R34, 0xff, PT ;  /* 0x000000ff2200780c */ /* 0x000fe20003f04270 */
[----:B------:R-:W-:-:S04]  /*1670*/  IMAD R22, R21, 0x9, R22 ;  /* 0x0000000915167824 */ /* 0x000fc800078e0216 */
[----:B------:R-:W-:Y:S01]  /*1680*/  @!P3 IMAD.IADD R23, R23, 0x1, -R24 ;  /* 0x000000011717b824 */ /* 0x000fe200078e0a18 */
[----:B------:R-:W-:-:S04]  /*1690*/  LOP3.LUT R20, R9, R12, RZ, 0xfc, !PT ;  /* 0x0000000c09147212 */ /* 0x000fc800078efcff */
[----:B------:R-:W-:Y:S02]  /*16a0*/  ISETP.GE.U32.AND P4, PT, R23, R24, PT ;  /* 0x000000181700720c */ /* 0x000fe40003f86070 */
[----:B------:R-:W-:Y:S02]  /*16b0*/  LOP3.LUT R4, R4, c[0x0][0x1c0], RZ, 0x3c, !PT ;  /* 0x0000700004047a12 */ /* 0x000fe400078e3cff */
[----:B------:R-:W-:Y:S01]  /*16c0*/  @!P3 IADD3 R26, R26, 0x1, RZ ;  /* 0x000000011a1ab810 */ /* 0x000fe20007ffe0ff */
[----:B------:R-:W-:Y:S08]  /*16d0*/  BSSY B0, `(.L_x_57) ;  /* 0x0000029000007945 */ /* 0x000ff00003800000 */
[----:B------:R-:W-:Y:S01]  /*16e0*/  @P4 IADD3 R26, R26, 0x1, RZ ;  /* 0x000000011a1a4810 */ /* 0x000fe20007ffe0ff */
[----:B--2---:R0:W-:Y:S04]  /*16f0*/  @!P6 STS [R22.X4+0x6c0], R18 ;  /* 0x0006c0121600e388 */ /* 0x0041e80000004800 */
[----:B---3--:R0:W-:Y:S01]  /*1700*/  @!P2 STS [R22.X4], R17 ;  /* 0x000000111600a388 */ /* 0x0081e20000004800 */
[----:B------:R-:W-:-:S03]  /*1710*/  ISETP.NE.U32.AND P2, PT, R20, RZ, PT ;  /* 0x000000ff1400720c */ /* 0x000fc60003f45070 */
[----:B----4-:R0:W-:Y:S01]  /*1720*/  @!P1 STS [R22.X4+0x240], R15 ;  /* 0x0002400f16009388 */ /* 0x0101e20000004800 */
[----:B------:R-:W-:-:S03]  /*1730*/  ISETP.GE.AND P1, PT, R4, RZ, PT ;  /* 0x000000ff0400720c */ /* 0x000fc60003f26270 */
[----:B-----5:R0:W-:Y:S01]  /*1740*/  @!P0 STS [R22.X4+0x480], R19 ;  /* 0x0004801316008388 */ /* 0x0201e20000004800 */
[----:B------:R-:W-:Y:S01]  /*1750*/  ISETP.NE.AND P0, PT, RZ, c[0x0][0x1c0], PT ;  /* 0x00007000ff007a0c */ /* 0x000fe20003f05270 */
[----:B------:R-:W-:-:S08]  /*1760*/  IMAD.MOV.U32 R4, RZ, RZ, R26 ;  /* 0x000000ffff047224 */ /* 0x000fd000078e001a */
[----:B------:R-:W-:-:S04]  /*1770*/  @!P1 IMAD.MOV R4, RZ, RZ, -R4 ;  /* 0x000000ffff049224 */ /* 0x000fc800078e0a04 */
[----:B------:R-:W-:Y:S01]  /*1780*/  @!P0 LOP3.LUT R4, RZ, c[0x0][0x1c0], RZ, 0x33, !PT ;  /* 0x00007000ff048a12 */ /* 0x000fe200078e33ff */
        /* <DEDUP_REMOVED lines=10> */
.L_x_58:
        /* <DEDUP_REMOVED lines=19> */
.L_x_59:
[----:B------:R-:W-:Y:S05]  /*1960*/  BSYNC B0 ;  /* 0x0000000000007941 */ /* 0x000fea0003800000 */
.L_x_57:
[----:B------:R-:W-:Y:S01]  /*1970*/  BAR.SYNC.DEFER_BLOCKING 0x0 ;  /* 0x0000000000007b1d */ /* 0x000fe20000010000 */
[----:B------:R-:W-:Y:S01]  /*1980*/  LEA.HI R15, R7, R34, RZ, 0x4 ;  /* 0x00000022070f7211 */ /* 0x000fe200078f20ff */
[----:B------:R-:W-:Y:S02]  /*1990*/  IMAD.MOV.U32 R37, RZ, RZ, -0x800000 ;  /* 0xff800000ff257424 */ /* 0x000fe400078e00ff */
[----:B------:R-:W-:Y:S01]  /*19a0*/  IMAD.MOV.U32 R32, RZ, RZ, -0x800000 ;  /* 0xff800000ff207424 */ /* 0x000fe200078e00ff */
[----:B------:R-:W-:Y:S01]  /*19b0*/  LOP3.LUT R7, R15, 0xfffffff0, RZ, 0xc0, !PT ;  /* 0xfffffff00f077812 */ /* 0x000fe200078ec0ff */
[----:B------:R-:W-:Y:S01]  /*19c0*/  IMAD.MOV.U32 R33, RZ, RZ, -0x800000 ;  /* 0xff800000ff217424 */ /* 0x000fe200078e00ff */
[----:B------:R-:W-:Y:S01]  /*19d0*/  SHF.R.S32.HI R15, RZ, 0x4, R15 ;  /* 0x00000004ff0f7819 */ /* 0x000fe2000001140f */
[----:B------:R-:W-:Y:S01]  /*19e0*/  IMAD.MOV.U32 R35, RZ, RZ, -0x800000 ;  /* 0xff800000ff237424 */ /* 0x000fe200078e00ff */
[----:B------:R-:W-:Y:S01]  /*19f0*/  ULDC.U8 UR4, c[0x0][0x329] ;  /* 0x0000ca4000047ab9 */ /* 0x000fe20000000000 */
[----:B------:R-:W-:Y:S01]  /*1a00*/  IMAD.IADD R34, R34, 0x1, -R7 ;  /* 0x0000000122227824 */ /* 0x000fe200078e0a07 */
[----:B------:R-:W-:Y:S03]  /*1a10*/  BSSY B1, `(.L_x_60) ;  /* 0x000023b000017945 */ /* 0x000fe60003800000 */
[----:B------:R-:W-:-:S05]  /*1a20*/  IMAD R25, R34, 0x9, R15 ;  /* 0x0000000922197824 */ /* 0x000fca00078e020f */
[----:B------:R-:W-:Y:S04]  /*1a30*/  @!P6 LDS R37, [R25.X4] ;  /* 0x000000001925e984 */ /* 0x000fe80000004800 */
[----:B------:R-:W0:Y:S04]  /*1a40*/  @!P6 LDS R32, [R25.X4+0x240] ;  /* 0x000240001920e984 */ /* 0x000e280000004800 */
[----:B------:R-:W1:Y:S04]  /*1a50*/  @!P6 LDS R33, [R25.X4+0x480] ;  /* 0x000480001921e984 */ /* 0x000e680000004800 */
[----:B------:R-:W2:Y:S01]  /*1a60*/  @!P6 LDS R35, [R25.X4+0x6c0] ;  /* 0x0006c0001923e984 */ /* 0x000ea20000004800 */
[----:B0-----:R-:W-:-:S04]  /*1a70*/  FMNMX.FTZ R8, R37, R32, !PT ;  /* 0x0000002025087209 */ /* 0x001fc80007810000 */
[----:B-1----:R-:W-:-:S04]  /*1a80*/  FMNMX.FTZ R8, R8, R33, !PT ;  /* 0x0000002108087209 */ /* 0x002fc80007810000 */
[----:B--2---:R-:W-:-:S05]  /*1a90*/  FMNMX.FTZ R9, R8, R35, !PT ;  /* 0x0000002308097209 */ /* 0x004fca0007810000 */
        /* <DEDUP_REMOVED lines=14> */
[C---:B------:R-:W-:Y:S01]  /*1b80*/  FADD.FTZ R20, -R18.reuse, R33 ;  /* 0x0000002112147221 */ /* 0x040fe20000010100 */
[----:B------:R-:W-:Y:S01]  /*1b90*/  MUFU.EX2 R9, R22 ;  /* 0x0000001600097308 */ /* 0x000fe20000000800 */
[----:B------:R-:W-:-:S02]  /*1ba0*/  FADD.FTZ R17, -R18, R35 ;  /* 0x0000002312117221 */ /* 0x000fc40000010100 */
[----:B------:R-:W-:Y:S02]  /*1bb0*/  FMUL.FTZ R20, R20, 1.4426950216293334961 ;  /* 0x3fb8aa3b14147820 */ /* 0x000fe40000410000 */
[----:B------:R-:W-:-:S03]  /*1bc0*/  FMUL.FTZ R17, R17, 1.4426950216293334961 ;  /* 0x3fb8aa3b11117820 */ /* 0x000fc60000410000 */
[----:B------:R-:W0:Y:S08]  /*1bd0*/  MUFU.EX2 R8, R21 ;  /* 0x0000001500087308 */ /* 0x000e300000000800 */
[----:B------:R-:W1:Y:S08]  /*1be0*/  MUFU.EX2 R7, R20 ;  /* 0x0000001400077308 */ /* 0x000e700000000800 */
[----:B------:R-:W2:Y:S01]  /*1bf0*/  MUFU.EX2 R19, R17 ;  /* 0x0000001100137308 */ /* 0x000ea20000000800 */
[----:B0-----:R-:W-:Y:S01]  /*1c00*/  FADD.FTZ R8, R9, R8 ;  /* 0x0000000809087221 */ /* 0x001fe20000010000 */
[----:B------:R-:W-:-:S03]  /*1c10*/  IABS R9, R2 ;  /* 0x0000000200097213 */ /* 0x000fc60000000000 */
[----:B-1----:R-:W-:-:S03]  /*1c20*/  FADD.FTZ R8, R8, R7 ;  /* 0x0000000708087221 */ /* 0x002fc60000010000 */
[----:B------:R-:W0:Y:S01]  /*1c30*/  I2F.RP R7, R9 ;  /* 0x0000000900077306 */ /* 0x000e220000209400 */
[----:B--2---:R-:W-:Y:S01]  /*1c40*/  FADD.FTZ R19, R8, R19 ;  /* 0x0000001308137221 */ /* 0x004fe20000010000 */
[----:B------:R-:W-:-:S04]  /*1c50*/  IABS R8, c[0x0][0x1c0] ;  /* 0x0000700000087a13 */ /* 0x000fc80000000000 */
[----:B------:R-:W1:Y:S02]  /*1c60*/  SHFL.BFLY PT, R22, R19, 0x8, 0x1f ;  /* 0x0d001f0013167f89 */ /* 0x000e6400000e0000 */
[----:B------:R-:W2:Y:S08]  /*1c70*/  I2F.U32.RP R20, R8 ;  /* 0x0000000800147306 */ /* 0x000eb00000209000 */
[----:B0-----:R-:W0:Y:S08]  /*1c80*/  MUFU.RCP R7, R7 ;  /* 0x0000000700077308 */ /* 0x001e300000001000 */
[----:B--2---:R-:W2:Y:S01]  /*1c90*/  MUFU.RCP R30, R20 ;  /* 0x00000014001e7308 */ /* 0x004ea20000001000 */
[----:B-1----:R-:W-:Y:S01]  /*1ca0*/  FADD.FTZ R22, R19, R22 ;  /* 0x0000001613167221 */ /* 0x002fe20000010000 */
[----:B0-----:R-:W-:-:S02]  /*1cb0*/  IADD3 R42, R7, 0xffffffe, RZ ;  /* 0x0ffffffe072a7810 */ /* 0x001fc40007ffe0ff */
[----:B------:R-:W-:Y:S02]  /*1cc0*/  IABS R7, R2 ;  /* 0x0000000200077213 */ /* 0x000fe40000000000 */
[----:B------:R-:W0:Y:S02]  /*1cd0*/  SHFL.BFLY PT, R17, R22, 0x4, 0x1f ;  /* 0x0c801f0016117f89 */ /* 0x000e2400000e0000 */
[----:B------:R-:W1:Y:S01]  /*1ce0*/  F2I.FTZ.U32.TRUNC.NTZ R43, R42 ;  /* 0x0000002a002b7305 */ /* 0x000e62000021f000 */
[----:B------:R-:W-:Y:S01]  /*1cf0*/  IMAD.MOV R7, RZ, RZ, -R7 ;  /* 0x000000ffff077224 */ /* 0x000fe200078e0a07 */
[----:B--2---:R-:W-:Y:S01]  /*1d00*/  IADD3 R30, R30, 0xffffffe, RZ ;  /* 0x0ffffffe1e1e7810 */ /* 0x004fe20007ffe0ff */
[----:B------:R-:W-:-:S05]  /*1d10*/  IMAD.IADD R20, R6, 0x1, R9 ;  /* 0x0000000106147824 */ /* 0x000fca00078e0209 */
[----:B------:R-:W2:Y:S01]  /*1d20*/  F2I.FTZ.U32.TRUNC.NTZ R31, R30 ;  /* 0x0000001e001f7305 */ /* 0x000ea2000021f000 */
[----:B------:R-:W-:Y:S01]  /*1d30*/  IABS R19, R20 ;  /* 0x0000001400137213 */ /* 0x000fe20000000000 */
[----:B-1----:R-:W-:Y:S02]  /*1d40*/  IMAD.MOV R24, RZ, RZ, -R43 ;  /* 0x000000ffff187224 */ /* 0x002fe400078e0a2b */
[----:B------:R-:W-:Y:S02]  /*1d50*/  IMAD.MOV.U32 R42, RZ, RZ, RZ ;  /* 0x000000ffff2a7224 */ /* 0x000fe400078e00ff */
[----:B------:R-:W-:Y:S02]  /*1d60*/  IMAD R21, R24, R9, RZ ;  /* 0x0000000918157224 */ /* 0x000fe400078e02ff */
[----:B------:R-:W-:Y:S01]  /*1d70*/  IMAD.MOV.U32 R24, RZ, RZ, R19 ;  /* 0x000000ffff187224 */ /* 0x000fe200078e0013 */
[----:B------:R-:W-:Y:S01]  /*1d80*/  IABS R19, c[0x0][0x1c0] ;  /* 0x0000700000137a13 */ /* 0x000fe20000000000 */
[----:B0-----:R-:W-:-:S02]  /*1d90*/  FADD.FTZ R17, R22, R17 ;  /* 0x0000001116117221 */ /* 0x001fc40000010000 */
[----:B--2---:R-:W-:Y:S02]  /*1da0*/  IMAD.MOV R6, RZ, RZ, -R31 ;  /* 0x000000ffff067224 */ /* 0x004fe400078e0a1f */
[----:B------:R-:W-:Y:S01]  /*1db0*/  IMAD.HI.U32 R21, R43, R21, R42 ;  /* 0x000000152b157227 */ /* 0x000fe200078e002a */
[----:B------:R-:W0:Y:S03]  /*1dc0*/  SHFL.BFLY PT, R22, R17, 0x2, 0x1f ;  /* 0x0c401f0011167f89 */ /* 0x000e2600000e0000 */
[----:B------:R-:W-:Y:S02]  /*1dd0*/  IMAD R23, R6, R8, RZ ;  /* 0x0000000806177224 */ /* 0x000fe400078e02ff */
[----:B------:R-:W-:Y:S02]  /*1de0*/  IMAD.MOV.U32 R30, RZ, RZ, RZ ;  /* 0x000000ffff1e7224 */ /* 0x000fe400078e00ff */
[----:B------:R-:W-:-:S04]  /*1df0*/  IMAD.HI.U32 R21, R21, R24, RZ ;  /* 0x0000001815157227 */ /* 0x000fc800078e00ff */
[----:B------:R-:W-:-:S04]  /*1e00*/  IMAD.HI.U32 R23, R31, R23, R30 ;  /* 0x000000171f177227 */ /* 0x000fc800078e001e */
[----:B------:R-:W-:Y:S02]  /*1e10*/  IMAD R6, R21, R7, R24 ;  /* 0x0000000715067224 */ /* 0x000fe400078e0218 */
[----:B------:R-:W-:Y:S02]  /*1e20*/  IMAD.MOV R19, RZ, RZ, -R19 ;  /* 0x000000ffff137224 */ /* 0x000fe400078e0a13 */
[----:B------:R-:W-:Y:S01]  /*1e30*/  IMAD.HI.U32 R23, R23, R24, RZ ;  /* 0x0000001817177227 */ /* 0x000fe200078e00ff */
[----:B------:R-:W-:-:S03]  /*1e40*/  ISETP.GT.U32.AND P0, PT, R9, R6, PT ;  /* 0x000000060900720c */ /* 0x000fc60003f04070 */
[----:B------:R-:W-:Y:S02]  /*1e50*/  IMAD R19, R23, R19, R24 ;  /* 0x0000001317137224 */ /* 0x000fe400078e0218 */
[----:B0-----:R-:W-:Y:S02]  /*1e60*/  FADD.FTZ R22, R17, R22 ;  /* 0x0000001611167221 */ /* 0x001fe40000010000 */
[----:B------:R-:W-:Y:S01]  /*1e70*/  IMAD.MOV.U32 R30, RZ, RZ, 0x7f800000 ;  /* 0x7f800000ff1e7424 */ /* 0x000fe200078e00ff */
[----:B------:R-:W-:Y:S02]  /*1e80*/  ISETP.GT.U32.AND P5, PT, R8, R19, PT ;  /* 0x000000130800720c */ /* 0x000fe40003fa4070 */
[----:B------:R-:W0:Y:S03]  /*1e90*/  SHFL.BFLY PT, R7, R22, 0x1, 0x1f ;  /* 0x0c201f0016077f89 */ /* 0x000e2600000e0000 */
[----:B------:R-:W-:Y:S01]  /*1ea0*/  @!P0 IMAD.IADD R6, R6, 0x1, -R9 ;  /* 0x0000000106068824 */ /* 0x000fe200078e0a09 */
[----:B------:R-:W-:-:S02]  /*1eb0*/  @!P0 IADD3 R21, R21, 0x1, RZ ;  /* 0x0000000115158810 */ /* 0x000fc40007ffe0ff */
[----:B------:R-:W-:Y:S02]  /*1ec0*/  ISETP.GT.AND P0, PT, R2, RZ, PT ;  /* 0x000000ff0200720c */ /* 0x000fe40003f04270 */
[-C--:B------:R-:W-:Y:S02]  /*1ed0*/  ISETP.GE.U32.AND P4, PT, R6, R9.reuse, PT ;  /* 0x000000090600720c */ /* 0x080fe40003f86070 */
[C---:B------:R-:W-:Y:S01]  /*1ee0*/  LOP3.LUT R6, R20.reuse, R9, RZ, 0x3c, !PT ;  /* 0x0000000914067212 */ /* 0x040fe200078e3cff */
[----:B------:R-:W-:Y:S01]  /*1ef0*/  @!P5 IMAD.IADD R19, R19, 0x1, -R8 ;  /* 0x000000011313d824 */ /* 0x000fe200078e0a08 */
[----:B------:R-:W-:Y:S02]  /*1f00*/  LOP3.LUT R20, R20, c[0x0][0x1c0], RZ, 0x3c, !PT ;  /* 0x0000700014147a12 */ /* 0x000fe400078e3cff */
[----:B------:R-:W-:Y:S02]  /*1f10*/  ISETP.GE.AND P3, PT, R6, RZ, PT ;  /* 0x000000ff0600720c */ /* 0x000fe40003f66270 */
[----:B------:R-:W-:Y:S01]  /*1f20*/  ISETP.GE.U32.AND P1, PT, R19, R8, PT ;  /* 0x000000081300720c */ /* 0x000fe20003f26070 */
[----:B------:R-:W1:Y:S01]  /*1f30*/  S2R R6, SR_TID.X ;  /* 0x0000000000067919 */ /* 0x000e620000002100 */
[----:B------:R-:W-:-:S02]  /*1f40*/  @!P5 IADD3 R23, R23, 0x1, RZ ;  /* 0x000000011717d810 */ /* 0x000fc40007ffe0ff */
[----:B------:R-:W-:Y:S02]  /*1f50*/  ISETP.GE.AND P2, PT, R20, RZ, PT ;  /* 0x000000ff1400720c */ /* 0x000fe40003f46270 */
[----:B------:R-:W-:Y:S01]  /*1f60*/  @P4 IADD3 R21, R21, 0x1, RZ ;  /* 0x0000000115154810 */ /* 0x000fe20007ffe0ff */
[----:B0-----:R-:W-:Y:S01]  /*1f70*/  FADD.FTZ R17, R22, R7 ;  /* 0x0000000716117221 */ /* 0x001fe20000010000 */
[----:B------:R-:W-:Y:S02]  /*1f80*/  ISETP.GT.AND P4, PT, R3, RZ, PT ;  /* 0x000000ff0300720c */ /* 0x000fe40003f84270 */
[----:B------:R-:W-:Y:S01]  /*1f90*/  SHF.R.S32.HI R20, RZ, 0x1f, R2 ;  /* 0x0000001fff147819 */ /* 0x000fe20000011402 */
[----:B------:R-:W-:Y:S02]  /*1fa0*/  @!P3 IMAD.MOV R21, RZ, RZ, -R21 ;  /* 0x000000ffff15b224 */ /* 0x000fe400078e0a15 */
[----:B------:R-:W-:Y:S02]  /*1fb0*/  @P1 IADD3 R23, R23, 0x1, RZ ;  /* 0x0000000117171810 */ /* 0x000fe40007ffe0ff */
[----:B------:R-:W-:-:S02]  /*1fc0*/  FSETP.NE.FTZ.AND P1, PT, R17, RZ, PT ;  /* 0x000000ff1100720b */ /* 0x000fc40003f35000 */
[C---:B------:R-:W-:Y:S01]  /*1fd0*/  ISETP.NE.AND P5, PT, R2.reuse, RZ, PT ;  /* 0x000000ff0200720c */ /* 0x040fe20003fa5270 */
[----:B------:R-:W-:Y:S01]  /*1fe0*/  @!P2 IMAD.MOV R23, RZ, RZ, -R23 ;  /* 0x000000ffff17a224 */ /* 0x000fe200078e0a17 */
[----:B------:R-:W-:Y:S01]  /*1ff0*/  LEA.HI.SX32 R7, R2, 0x1, 0x1 ;  /* 0x0000000102077811 */ /* 0x000fe200078f0aff */
[----:B------:R-:W-:Y:S01]  /*2000*/  @!P0 IMAD.MOV R7, RZ, RZ, R20 ;  /* 0x000000ffff078224 */ /* 0x000fe200078e0214 */
[----:B------:R-:W-:Y:S02]  /*2010*/  ISETP.NE.AND P0, PT, RZ, c[0x0][0x1c0], PT ;  /* 0x00007000ff007a0c */ /* 0x000fe40003f05270 */
[----:B------:R-:W-:Y:S02]  /*2020*/  SHF.R.S32.HI R19, RZ, 0x1f, R3 ;  /* 0x0000001fff137819 */ /* 0x000fe40000011403 */
[C---:B-1----:R-:W-:Y:S02]  /*2030*/  LOP3.LUT P2, RZ, R6.reuse, 0xf, RZ, 0xc0, !PT ;  /* 0x0000000f06ff7812 */ /* 0x042fe4000784c0ff */
[----:B------:R-:W-:Y:S01]  /*2040*/  LEA.HI.SX32 R8, R3, 0x1, 0x1 ;  /* 0x0000000103087811 */ /* 0x000fe200078f0aff */
[----:B------:R-:W-:Y:S01]  /*2050*/  @!P4 IMAD.MOV R8, RZ, RZ, R19 ;  /* 0x000000ffff08c224 */ /* 0x000fe200078e0213 */
[----:B------:R-:W0:Y:S01]  /*2060*/  @P1 MUFU.LG2 R17, R17 ;  /* 0x0000001100111308 */ /* 0x000e220000000c00 */
        /* <DEDUP_REMOVED lines=52> */
[----:B------:R-:W-:Y:S02]  /*23b0*/  MOV R24, 0x23d0 ;  /* 0x000023d000187802 */ /* 0x000fe40000000f00 */
[----:B------:R-:W-:Y:S05]  /*23c0*/  CALL.REL.NOINC `($__internal_1_$__cuda_sm20_div_s64) ;  /* 0x0000263000007944 */ /* 0x000fea0003c00000 */
[-C--:B------:R-:W-:Y:S02]  /*23d0*/  IADD3 R19, P0, RZ, -R20.reuse, RZ ;  /* 0x80000014ff137210 */ /* 0x080fe40007f1e0ff */
[----:B------:R-:W-:Y:S02]  /*23e0*/  MOV R48, R20 ;  /* 0x0000001400307202 */ /* 0x000fe40000000f00 */
[----:B------:R-:W-:Y:S01]  /*23f0*/  IADD3.X R17, RZ, ~R21, RZ, P0, !PT ;  /* 0x80000015ff117210 */ /* 0x000fe200007fe4ff */
[----:B------:R-:W-:Y:S01]  /*2400*/  IMAD.WIDE.U32 R38, R42, R19, R38 ;  /* 0x000000132a267225 */ /* 0x000fe200078e0026 */
[----:B------:R-:W-:-:S03]  /*2410*/  MOV R49, R21 ;  /* 0x0000001500317202 */ /* 0x000fc60000000f00 */
[----:B------:R-:W-:-:S04]  /*2420*/  IMAD R18, R17, R42, RZ ;  /* 0x0000002a11127224 */ /* 0x000fc800078e02ff */
[----:B------:R-:W-:Y:S01]  /*2430*/  IMAD R17, R23, R19, R18 ;  /* 0x0000001317117224 */ /* 0x000fe200078e0212 */
[----:B------:R-:W-:-:S04]  /*2440*/  MOV R18, R38 ;  /* 0x0000002600127202 */ /* 0x000fc80000000f00 */
[----:B------:R-:W-:Y:S01]  /*2450*/  IADD3 R17, R39, R17, RZ ;  /* 0x0000001127117210 */ /* 0x000fe20007ffe0ff */
[----:B------:R-:W-:Y:S05]  /*2460*/  BRA `(.L_x_65) ;  /* 0x0000016000007947 */ /* 0x000fea0003800000 */
.L_x_64:
[----:B------:R-:W0:Y:S01]  /*2470*/  I2F.U32.RP R20, R42 ;  /* 0x0000002a00147306 */ /* 0x000e220000209000 */
[----:B------:R-:W-:Y:S01]  /*2480*/  ISETP.NE.U32.AND P0, PT, R42, RZ, PT ;  /* 0x000000ff2a00720c */ /* 0x000fe20003f05070 */
[----:B------:R-:W-:-:S06]  /*2490*/  IMAD.MOV.U32 R49, RZ, RZ, RZ ;  /* 0x000000ffff317224 */ /* 0x000fcc00078e00ff */
        /* <DEDUP_REMOVED lines=13> */
[----:B------:R-:W-:Y:S02]  /*2570*/  ISETP.GE.U32.AND P1, PT, R17, R42, PT ;  /* 0x0000002a1100720c */ /* 0x000fe40003f26070 */
[----:B------:R-:W-:-:S11]  /*2580*/  MOV R17, RZ ;  /* 0x000000ff00117202 */ /* 0x000fd60000000f00 */
[----:B------:R-:W-:Y:S02]  /*2590*/  @P1 IADD3 R48, R48, 0x1, RZ ;  /* 0x0000000130301810 */ /* 0x000fe40007ffe0ff */
[----:B------:R-:W-:-:S05]  /*25a0*/  @!P0 LOP3.LUT R48, RZ, R42, RZ, 0x33, !PT ;  /* 0x0000002aff308212 */ /* 0x000fca00078e33ff */
[----:B------:R-:W-:-:S04]  /*25b0*/  IMAD.MOV R19, RZ, RZ, -R48 ;  /* 0x000000ffff137224 */ /* 0x000fc800078e0a30 */
[----:B------:R-:W-:Y:S02]  /*25c0*/  IMAD R18, R42, R19, R38 ;  /* 0x000000132a127224 */ /* 0x000fe400078e0226 */
.L_x_65:
[----:B------:R-:W-:Y:S05]  /*25d0*/  BSYNC B0 ;  /* 0x0000000000007941 */ /* 0x000fea0003800000 */
.L_x_63:
[----:B------:R-:W-:Y:S01]  /*25e0*/  LOP3.LUT R19, R17, R0, RZ, 0xfc, !PT ;  /* 0x0000000011137212 */ /* 0x000fe200078efcff */
[----:B------:R-:W-:Y:S03]  /*25f0*/  BSSY B0, `(.L_x_66) ;  /* 0x0000028000007945 */ /* 0x000fe60003800000 */
[----:B------:R-:W-:-:S13]  /*2600*/  ISETP.NE.U32.AND P0, PT, R19, RZ, PT ;  /* 0x000000ff1300720c */ /* 0x000fda0003f05070 */
[----:B------:R-:W-:Y:S05]  /*2610*/  @!P0 BRA `(.L_x_67) ;  /* 0x000000f000008947 */ /* 0x000fea0003800000 */
[----:B------:R-:W-:Y:S01]  /*2620*/  IMAD.MOV.U32 R26, RZ, RZ, R27 ;  /* 0x000000ffff1a7224 */ /* 0x000fe200078e001b */
[----:B------:R-:W-:Y:S02]  /*2630*/  MOV R23, R0 ;  /* 0x0000000000177202 */ /* 0x000fe40000000f00 */
[----:B------:R-:W-:Y:S02]  /*2640*/  MOV R24, 0x2660 ;  /* 0x0000266000187802 */ /* 0x000fe40000000f00 */
[----:B------:R-:W-:Y:S05]  /*2650*/  CALL.REL.NOINC `($__internal_1_$__cuda_sm20_div_s64) ;  /* 0x000023a000007944 */ /* 0x000fea0003c00000 */
[----:B------:R-:W-:Y:S01]  /*2660*/  IADD3 R19, P0, RZ, -R20, RZ ;  /* 0x80000014ff137210 */ /* 0x000fe20007f1e0ff */
[----:B------:R-:W-:Y:S01]  /*2670*/  IMAD.MOV.U32 R43, RZ, RZ, R21 ;  /* 0x000000ffff2b7224 */ /* 0x000fe200078e0015 */
[----:B------:R-:W-:Y:S02]  /*2680*/  MOV R38, R18 ;  /* 0x0000001200267202 */ /* 0x000fe40000000f00 */
[----:B------:R-:W-:Y:S02]  /*2690*/  IADD3.X R22, RZ, ~R21, RZ, P0, !PT ;  /* 0x80000015ff167210 */ /* 0x000fe400007fe4ff */
[----:B------:R-:W-:Y:S02]  /*26a0*/  MOV R39, R17 ;  /* 0x0000001100277202 */ /* 0x000fe40000000f00 */
[----:B------:R-:W-:Y:S01]  /*26b0*/  MOV R42, R20 ;  /* 0x00000014002a7202 */ /* 0x000fe20000000f00 */
[----:B------:R-:W-:-:S02]  /*26c0*/  IMAD R22, R22, R27, RZ ;  /* 0x0000001b16167224 */ /* 0x000fc400078e02ff */
[----:B------:R-:W-:-:S04]  /*26d0*/  IMAD.WIDE.U32 R38, R27, R19, R38 ;  /* 0x000000131b267225 */ /* 0x000fc800078e0026 */
[----:B------:R-:W-:-:S04]  /*26e0*/  IMAD R0, R0, R19, R22 ;  /* 0x0000001300007224 */ /* 0x000fc800078e0216 */
[----:B------:R-:W-:Y:S01]  /*26f0*/  IMAD.IADD R0, R39, 0x1, R0 ;  /* 0x0000000127007824 */ /* 0x000fe200078e0200 */
[----:B------:R-:W-:Y:S05]  /*2700*/  BRA `(.L_x_68) ;  /* 0x0000016000007947 */ /* 0x000fea0003800000 */
.L_x_67:
        /* <DEDUP_REMOVED lines=22> */
.L_x_68:
[----:B------:R-:W-:Y:S05]  /*2870*/  BSYNC B0 ;  /* 0x0000000000007941 */ /* 0x000fea0003800000 */
.L_x_66:
        /* <DEDUP_REMOVED lines=11> */
[----:B------:R-:W-:Y:S05]  /*2930*/  CALL.REL.NOINC `($__internal_1_$__cuda_sm20_div_s64) ;  /* 0x000020c000007944 */ /* 0x000fea0003c00000 */
[----:B------:R-:W-:-:S04]  /*2940*/  IADD3 R17, P0, RZ, -R20, RZ ;  /* 0x80000014ff117210 */ /* 0x000fc80007f1e0ff */
[----:B------:R-:W-:Y:S01]  /*2950*/  IADD3.X R18, RZ, ~R21, RZ, P0, !PT ;  /* 0x80000015ff127210 */ /* 0x000fe200007fe4ff */
[----:B------:R-:W-:-:S04]  /*2960*/  IMAD.WIDE.U32 R42, R5, R17, R42 ;  /* 0x00000011052a7225 */ /* 0x000fc800078e002a */
[----:B------:R-:W-:-:S04]  /*2970*/  IMAD R18, R18, R5, RZ ;  /* 0x0000000512127224 */ /* 0x000fc800078e02ff */
[----:B------:R-:W-:-:S05]  /*2980*/  IMAD R4, R4, R17, R18 ;  /* 0x0000001104047224 */ /* 0x000fca00078e0212 */
[----:B------:R-:W-:Y:S01]  /*2990*/  IADD3 R4, R43, R4, RZ ;  /* 0x000000042b047210 */ /* 0x000fe20007ffe0ff */
[----:B------:R-:W-:Y:S05]  /*29a0*/  BRA `(.L_x_71) ;  /* 0x0000016000007947 */ /* 0x000fea0003800000 */
.L_x_70:
        /* <DEDUP_REMOVED lines=22> */
.L_x_71:
[----:B------:R-:W-:Y:S05]  /*2b10*/  BSYNC B0 ;  /* 0x0000000000007941 */ /* 0x000fea0003800000 */
.L_x_69:
[-C--:B------:R-:W-:Y:S01]  /*2b20*/  IMAD R5, R41, R16.reuse, RZ ;  /* 0x0000001029057224 */ /* 0x080fe200078e02ff */
[----:B------:R-:W-:Y:S01]  /*2b30*/  SHF.R.S32.HI R17, RZ, 0x1f, R27 ;  /* 0x0000001fff117819 */ /* 0x000fe2000001141b */
[C---:B------:R-:W-:Y:S01]  /*2b40*/  IMAD.WIDE.U32 R46, R40.reuse, R16, RZ ;  /* 0x00000010282e7225 */ /* 0x040fe200078e00ff */
[----:B------:R-:W-:Y:S01]  /*2b50*/  ULDC.U8 UR10, c[0x0][0x329] ;  /* 0x0000ca40000a7ab9 */ /* 0x000fe20000000000 */
[----:B------:R-:W-:Y:S01]  /*2b60*/  BSSY B0, `(.L_x_72) ;  /* 0x0000046000007945 */ /* 0x000fe20003800000 */
[----:B------:R-:W-:Y:S01]  /*2b70*/  UISETP.NE.AND UP0, UPT, UR10, URZ, UPT ;  /* 0x0000003f0a00728c */ /* 0x000fe2000bf05270 */
[----:B------:R-:W-:Y:S01]  /*2b80*/  IMAD R5, R40, R14, R5 ;  /* 0x0000000e28057224 */ /* 0x000fe200078e0205 */
[----:B------:R-:W-:Y:S01]  /*2b90*/  ULDC.64 UR4, c[0x0][0x210] ;  /* 0x0000840000047ab9 */ /* 0x000fe20000000a00 */
[----:B------:R-:W-:Y:S01]  /*2ba0*/  IMAD R0, R0, R27, RZ ;  /* 0x0000001b00007224 */ /* 0x000fe200078e02ff */
[----:B------:R-:W-:Y:S02]  /*2bb0*/  UIMAD UR4, UR4, UR5, URZ ;  /* 0x00000005040472a4 */ /* 0x000fe4000f8e023f */
[----:B------:R-:W-:Y:S01]  /*2bc0*/  IADD3 R18, R47, R5, RZ ;  /* 0x000000052f127210 */ /* 0x000fe20007ffe0ff */
[----:B------:R-:W-:Y:S01]  /*2bd0*/  IMAD R17, R17, R38, R0 ;  /* 0x0000002611117224 */ /* 0x000fe200078e0200 */
[----:B------:R-:W-:Y:S01]  /*2be0*/  USEL UR5, UR5, 0x1, !UP0 ;  /* 0x0000000105057887 */ /* 0x000fe2000c000000 */
[----:B------:R-:W-:Y:S01]  /*2bf0*/  IMAD.WIDE.U32 R38, R38, R27, RZ ;  /* 0x0000001b26267225 */ /* 0x000fe200078e00ff */
[----:B------:R-:W-:-:S02]  /*2c00*/  USHF.R.S32.HI UR11, URZ, 0x1f, UR4 ;  /* 0x0000001f3f0b7899 */ /* 0x000fc40008011404 */
[----:B------:R-:W-:Y:S01]  /*2c10*/  USHF.R.S32.HI UR10, URZ, 0x1f, UR5 ;  /* 0x0000001f3f0a7899 */ /* 0x000fe20008011405 */
[-C--:B------:R-:W-:Y:S02]  /*2c20*/  IMAD R23, R18, R13.reuse, RZ ;  /* 0x0000000d12177224 */ /* 0x080fe400078e02ff */
[----:B------:R-:W-:Y:S02]  /*2c30*/  IMAD R19, R4, UR4, RZ ;  /* 0x0000000404137c24 */ /* 0x000fe4000f8e02ff */
[----:B------:R-:W-:Y:S02]  /*2c40*/  IMAD R23, R12, R46, R23 ;  /* 0x0000002e0c177224 */ /* 0x000fe400078e0217 */
[----:B------:R-:W-:-:S04]  /*2c50*/  IMAD.WIDE.U32 R46, R46, R13, RZ ;  /* 0x0000000d2e2e7225 */ /* 0x000fc800078e00ff */
[----:B------:R-:W-:Y:S01]  /*2c60*/  IMAD R5, R21, UR5, RZ ;  /* 0x0000000515057c24 */ /* 0x000fe2000f8e02ff */
[----:B------:R-:W-:Y:S01]  /*2c70*/  IADD3 R23, R47, R23, RZ ;  /* 0x000000172f177210 */ /* 0x000fe20007ffe0ff */
[C---:B------:R-:W-:Y:S02]  /*2c80*/  IMAD R19, R42.reuse, UR11, R19 ;  /* 0x0000000b2a137c24 */ /* 0x040fe4000f8e0213 */
[----:B------:R-:W-:Y:S01]  /*2c90*/  IMAD.WIDE.U32 R42, R42, UR4, RZ ;  /* 0x000000042a2a7c25 */ /* 0x000fe2000f8e00ff */
[----:B------:R-:W-:-:S03]  /*2ca0*/  LOP3.LUT R0, R49, R23, RZ, 0xfc, !PT ;  /* 0x0000001731007212 */ /* 0x000fc600078efcff */
[----:B------:R-:W-:Y:S01]  /*2cb0*/  IMAD R5, R20, UR10, R5 ;  /* 0x0000000a14057c24 */ /* 0x000fe2000f8e0205 */
[----:B------:R-:W-:Y:S01]  /*2cc0*/  ISETP.NE.U32.AND P0, PT, R0, RZ, PT ;  /* 0x000000ff0000720c */ /* 0x000fe20003f05070 */
[----:B------:R-:W-:Y:S01]  /*2cd0*/  IMAD.WIDE.U32 R40, R20, UR5, RZ ;  /* 0x0000000514287c25 */ /* 0x000fe2000f8e00ff */
[----:B------:R-:W-:Y:S02]  /*2ce0*/  IADD3 R0, R39, R17, RZ ;  /* 0x0000001127007210 */ /* 0x000fe40007ffe0ff */
[----:B------:R-:W-:Y:S01]  /*2cf0*/  IADD3 R4, R43, R19, RZ ;  /* 0x000000132b047210 */ /* 0x000fe20007ffe0ff */
[----:B------:R-:W-:Y:S01]  /*2d00*/  IMAD R3, R3, UR4, RZ ;  /* 0x0000000403037c24 */ /* 0x000fe2000f8e02ff */
[----:B------:R-:W-:Y:S01]  /*2d10*/  IADD3 R5, R41, R5, RZ ;  /* 0x0000000529057210 */ /* 0x000fe20007ffe0ff */
[----:B------:R-:W-:-:S06]  /*2d20*/  IMAD R2, R2, UR4, RZ ;  /* 0x0000000402027c24 */ /* 0x000fcc000f8e02ff */
[----:B------:R-:W-:Y:S05]  /*2d30*/  @!P0 BRA `(.L_x_73) ;  /* 0x0000011000008947 */ /* 0x000fea0003800000 */
[----:B------:R-:W-:Y:S01]  /*2d40*/  IMAD.MOV.U32 R18, RZ, RZ, R48 ;  /* 0x000000ffff127224 */ /* 0x000fe200078e0030 */
[----:B------:R-:W-:Y:S01]  /*2d50*/  MOV R17, R49 ;  /* 0x0000003100117202 */ /* 0x000fe20000000f00 */
[----:B------:R-:W-:Y:S01]  /*2d60*/  IMAD.MOV.U32 R26, RZ, RZ, R46 ;  /* 0x000000ffff1a7224 */ /* 0x000fe200078e002e */
[----:B------:R-:W-:Y:S02]  /*2d70*/  MOV R24, 0x2d90 ;  /* 0x00002d9000187802 */ /* 0x000fe40000000f00 */
[----:B------:R-:W-:Y:S05]  /*2d80*/  CALL.REL.NOINC `($__internal_1_$__cuda_sm20_div_s64) ;  /* 0x00001c7000007944 */ /* 0x000fea0003c00000 */
        /* <DEDUP_REMOVED lines=12> */
.L_x_73:
        /* <DEDUP_REMOVED lines=20> */
[----:B------:R-:W-:-:S05]  /*2f90*/  IADD3 R21, -R19, RZ, RZ ;  /* 0x000000ff13157210 */ /* 0x000fca0007ffe1ff */
[----:B------:R-:W-:Y:S01]  /*2fa0*/  IMAD R18, R46, R21, R48 ;  /* 0x000000152e127224 */ /* 0x000fe200078e0230 */
[----:B------:R-:W-:Y:S02]  /*2fb0*/  MOV R46, R19 ;  /* 0x00000013002e7202 */ /* 0x000fe40000000f00 */
.L_x_74:
[----:B------:R-:W-:Y:S05]  /*2fc0*/  BSYNC B0 ;  /* 0x0000000000007941 */ /* 0x000fea0003800000 */
.L_x_72:
        /* <DEDUP_REMOVED lines=19> */
.L_x_76:
[----:B------:R-:W0:Y:S01]  /*3100*/  I2F.U32.RP R20, R16 ;  /* 0x0000001000147306 */ /* 0x000e220000209000 */
[----:B------:R-:W-:Y:S01]  /*3110*/  HFMA2.MMA R22, -RZ, RZ, 0, 0 ;  /* 0x00000000ff167435 */ /* 0x000fe200000001ff */
[----:B------:R-:W-:Y:S01]  /*3120*/  ISETP.NE.U32.AND P0, PT, R16, RZ, PT ;  /* 0x000000ff1000720c */ /* 0x000fe20003f05070 */
[----:B------:R-:W-:-:S05]  /*3130*/  IMAD.MOV.U32 R49, RZ, RZ, RZ ;  /* 0x000000ffff317224 */ /* 0x000fca00078e00ff */
[----:B0-----:R-:W0:Y:S02]  /*3140*/  MUFU.RCP R19, R20 ;  /* 0x0000001400137308 */ /* 0x001e240000001000 */
[----:B0-----:R-:W-:-:S06]  /*3150*/  IADD3 R19, R19, 0xffffffe, RZ ;  /* 0x0ffffffe13137810 */ /* 0x001fcc0007ffe0ff */
[----:B------:R-:W0:Y:S02]  /*3160*/  F2I.FTZ.U32.TRUNC.NTZ R23, R19 ;  /* 0x0000001300177305 */ /* 0x000e24000021f000 */
[----:B0-----:R-:W-:-:S04]  /*3170*/  IMAD.MOV R14, RZ, RZ, -R23 ;  /* 0x000000ffff0e7224 */ /* 0x001fc800078e0a17 */
[----:B------:R-:W-:-:S04]  /*3180*/  IMAD R14, R14, R16, RZ ;  /* 0x000000100e0e7224 */ /* 0x000fc800078e02ff */
[----:B------:R-:W-:Y:S01]  /*3190*/  IMAD.HI.U32 R17, R23, R14, R22 ;  /* 0x0000000e17117227 */ /* 0x000fe200078e0016 */
[----:B------:R-:W-:-:S05]  /*31a0*/  MOV R14, RZ ;  /* 0x000000ff000e7202 */ /* 0x000fca0000000f00 */
        /* <DEDUP_REMOVED lines=11> */
.L_x_77:
[----:B------:R-:W-:Y:S05]  /*3260*/  BSYNC B0 ;  /* 0x0000000000007941 */ /* 0x000fea0003800000 */
.L_x_75:
        /* <DEDUP_REMOVED lines=10> */
[----:B------:R-:W-:Y:S02]  /*3310*/  IADD3 R17, P0, RZ, -R20, RZ ;  /* 0x80000014ff117210 */ /* 0x000fe40007f1e0ff */
[----:B------:R-:W-:Y:S02]  /*3320*/  MOV R52, R48 ;  /* 0x0000003000347202 */ /* 0x000fe40000000f00 */
[----:B------:R-:W-:Y:S02]  /*3330*/  IADD3.X R18, RZ, ~R21, RZ, P0, !PT ;  /* 0x80000015ff127210 */ /* 0x000fe400007fe4ff */
[----:B------:R-:W-:-:S03]  /*3340*/  MOV R53, R49 ;  /* 0x0000003100357202 */ /* 0x000fc60000000f00 */
[----:B------:R-:W-:Y:S02]  /*3350*/  IMAD R18, R18, R13, RZ ;  /* 0x0000000d12127224 */ /* 0x000fe400078e02ff */
[----:B------:R-:W-:-:S04]  /*3360*/  IMAD.WIDE.U32 R52, R13, R17, R52 ;  /* 0x000000110d347225 */ /* 0x000fc800078e0034 */
[----:B------:R-:W-:-:S05]  /*3370*/  IMAD R12, R12, R17, R18 ;  /* 0x000000110c0c7224 */ /* 0x000fca00078e0212 */
[----:B------:R-:W-:Y:S01]  /*3380*/  IADD3 R12, R53, R12, RZ ;  /* 0x0000000c350c7210 */ /* 0x000fe20007ffe0ff */
[----:B------:R-:W-:Y:S05]  /*3390*/  BRA `(.L_x_80) ;  /* 0x0000017000007947 */ /* 0x000fea0003800000 */
.L_x_79:
        /* <DEDUP_REMOVED lines=23> */
.L_x_80:
[----:B------:R-:W-:Y:S05]  /*3510*/  BSYNC B0 ;  /* 0x0000000000007941 */ /* 0x000fea0003800000 */
.L_x_78:
[----:B------:R-:W-:Y:S01]  /*3520*/  SHF.R.S32.HI R18, RZ, 0x1f, R6 ;  /* 0x0000001fff127819 */ /* 0x000fe20000011406 */
[-C--:B------:R-:W-:Y:S01]  /*3530*/  IMAD R13, R21, R6.reuse, RZ ;  /* 0x00000006150d7224 */ /* 0x080fe200078e02ff */
[----:B------:R-:W-:Y:S01]  /*3540*/  SHF.R.S32.HI R17, RZ, 0x1f, R3 ;  /* 0x0000001fff117819 */ /* 0x000fe20000011403 */
[----:B------:R-:W-:Y:S01]  /*3550*/  IMAD.WIDE.U32 R48, R20, R6, RZ ;  /* 0x0000000614307225 */ /* 0x000fe200078e00ff */
[----:B------:R-:W-:Y:S01]  /*3560*/  LOP3.LUT R6, R47, R10, RZ, 0xfc, !PT ;  /* 0x0000000a2f067212 */ /* 0x000fe200078efcff */
[----:B------:R-:W-:Y:S02]  /*3570*/  BSSY B0, `(.L_x_81) ;  /* 0x0000038000007945 */ /* 0x000fe40003800000 */
[----:B------:R-:W-:Y:S01]  /*3580*/  IMAD R55, R27, c[0x0][0x214], RZ ;  /* 0x000085001b377a24 */ /* 0x000fe200078e02ff */
[----:B------:R-:W-:Y:S01]  /*3590*/  ISETP.NE.U32.AND P0, PT, R6, RZ, PT ;  /* 0x000000ff0600720c */ /* 0x000fe20003f05070 */
[----:B------:R-:W-:Y:S02]  /*35a0*/  IMAD R12, R12, R3, RZ ;  /* 0x000000030c0c7224 */ /* 0x000fe400078e02ff */
[----:B------:R-:W-:Y:S01]  /*35b0*/  IMAD R14, R14, R55, RZ ;  /* 0x000000370e0e7224 */ /* 0x000fe200078e02ff */
[----:B------:R-:W-:Y:S01]  /*35c0*/  SHF.R.S32.HI R19, RZ, 0x1f, R55 ;  /* 0x0000001fff137819 */ /* 0x000fe20000011437 */
[----:B------:R-:W-:-:S02]  /*35d0*/  IMAD R17, R17, R52, R12 ;  /* 0x0000003411117224 */ /* 0x000fc400078e020c */
[----:B------:R-:W-:-:S04]  /*35e0*/  IMAD.WIDE.U32 R52, R52, R3, RZ ;  /* 0x0000000334347225 */ /* 0x000fc800078e00ff */
[----:B------:R-:W-:Y:S01]  /*35f0*/  IMAD R13, R18, R20, R13 ;  /* 0x00000014120d7224 */ /* 0x000fe200078e020d */
[----:B------:R-:W-:Y:S01]  /*3600*/  IADD3 R12, R53, R17, RZ ;  /* 0x00000011350c7210 */ /* 0x000fe20007ffe0ff */
[----:B------:R-:W-:Y:S02]  /*3610*/  IMAD R3, R19, R16, R14 ;  /* 0x0000001013037224 */ /* 0x000fe400078e020e */
[----:B------:R-:W-:Y:S01]  /*3620*/  IMAD.WIDE.U32 R54, R16, R55, RZ ;  /* 0x0000003710367225 */ /* 0x000fe200078e00ff */
[----:B------:R-:W-:-:S04]  /*3630*/  IADD3 R6, R49, R13, RZ ;  /* 0x0000000d31067210 */ /* 0x000fc80007ffe0ff */
[----:B------:R-:W-:Y:S01]  /*3640*/  IADD3 R3, R55, R3, RZ ;  /* 0x0000000337037210 */ /* 0x000fe20007ffe0ff */
[----:B------:R-:W-:Y:S05]  /*3650*/  @!P0 BRA `(.L_x_82) ;  /* 0x0000012000008947 */ /* 0x000fea0003800000 */
[----:B------:R-:W-:Y:S01]  /*3660*/  IMAD.MOV.U32 R18, RZ, RZ, R46 ;  /* 0x000000ffff127224 */ /* 0x000fe200078e002e */
[----:B------:R-:W-:Y:S01]  /*3670*/  MOV R26, R11 ;  /* 0x0000000b001a7202 */ /* 0x000fe20000000f00 */
[----:B------:R-:W-:Y:S01]  /*3680*/  IMAD.MOV.U32 R17, RZ, RZ, R47 ;  /* 0x000000ffff117224 */ /* 0x000fe200078e002f */
[----:B------:R-:W-:Y:S02]  /*3690*/  MOV R23, R10 ;  /* 0x0000000a00177202 */ /* 0x000fe40000000f00 */
[----:B------:R-:W-:Y:S02]  /*36a0*/  MOV R24, 0x36c0 ;  /* 0x000036c000187802 */ /* 0x000fe40000000f00 */
[----:B------:R-:W-:Y:S05]  /*36b0*/  CALL.REL.NOINC `($__internal_1_$__cuda_sm20_div_s64) ;  /* 0x0000134000007944 */ /* 0x000fea0003c00000 */
[----:B------:R-:W-:Y:S01]  /*36c0*/  IADD3 R13, P0, RZ, -R20, RZ ;  /* 0x80000014ff0d7210 */ /* 0x000fe20007f1e0ff */
[----:B------:R-:W-:Y:S01]  /*36d0*/  IMAD.MOV.U32 R17, RZ, RZ, R47 ;  /* 0x000000ffff117224 */ /* 0x000fe200078e002f */
[----:B------:R-:W-:Y:S02]  /*36e0*/  MOV R16, R46 ;  /* 0x0000002e00107202 */ /* 0x000fe40000000f00 */
[----:B------:R-:W-:-:S02]  /*36f0*/  IADD3.X R14, RZ, ~R21, RZ, P0, !PT ;  /* 0x80000015ff0e7210 */ /* 0x000fc400007fe4ff */
[----:B------:R-:W-:Y:S01]  /*3700*/  MOV R46, R20 ;  /* 0x00000014002e7202 */ /* 0x000fe20000000f00 */
[----:B------:R-:W-:Y:S01]  /*3710*/  IMAD.WIDE.U32 R16, R11, R13, R16 ;  /* 0x0000000d0b107225 */ /* 0x000fe200078e0010 */
[----:B------:R-:W-:-:S03]  /*3720*/  MOV R47, R21 ;  /* 0x00000015002f7202 */ /* 0x000fc60000000f00 */
[----:B------:R-:W-:-:S04]  /*3730*/  IMAD R14, R14, R11, RZ ;  /* 0x0000000b0e0e7224 */ /* 0x000fc800078e02ff */
[----:B------:R-:W-:Y:S01]  /*3740*/  IMAD R10, R10, R13, R14 ;  /* 0x0000000d0a0a7224 */ /* 0x000fe200078e020e */
[----:B------:R-:W-:-:S03]  /*3750*/  MOV R14, R16 ;  /* 0x00000010000e7202 */ /* 0x000fc60000000f00 */
[----:B------:R-:W-:Y:S01]  /*3760*/  IMAD.IADD R10, R17, 0x1, R10 ;  /* 0x00000001110a7824 */ /* 0x000fe200078e020a */
[----:B------:R-:W-:Y:S05]  /*3770*/  BRA `(.L_x_83) ;  /* 0x0000017000007947 */ /* 0x000fea0003800000 */
.L_x_82:
        /* <DEDUP_REMOVED lines=23> */
.L_x_83:
[----:B------:R-:W-:Y:S05]  /*38f0*/  BSYNC B0 ;  /* 0x0000000000007941 */ /* 0x000fea0003800000 */
.L_x_81:
        /* <DEDUP_REMOVED lines=21> */
[----:B------:R-:W-:-:S02]  /*3a50*/  IADD3.X R10, RZ, ~R21, RZ, P0, !PT ;  /* 0x80000015ff0a7210 */ /* 0x000fc400007fe4ff */
[----:B------:R-:W-:-:S03]  /*3a60*/  MOV R17, R47 ;  /* 0x0000002f00117202 */ /* 0x000fc60000000f00 */
[----:B------:R-:W-:Y:S02]  /*3a70*/  IMAD R10, R10, R9, RZ ;  /* 0x000000090a0a7224 */ /* 0x000fe400078e02ff */
[----:B------:R-:W-:-:S04]  /*3a80*/  IMAD.WIDE.U32 R16, R9, R13, R16 ;  /* 0x0000000d09107225 */ /* 0x000fc800078e0010 */
[----:B------:R-:W-:Y:S01]  /*3a90*/  IMAD R10, R8, R13, R10 ;  /* 0x0000000d080a7224 */ /* 0x000fe200078e020a */
[----:B------:R-:W-:-:S04]  /*3aa0*/  MOV R8, R16 ;  /* 0x0000001000087202 */ /* 0x000fc80000000f00 */
[----:B------:R-:W-:Y:S01]  /*3ab0*/  IADD3 R13, R17, R10, RZ ;  /* 0x0000000a110d7210 */ /* 0x000fe20007ffe0ff */
[----:B------:R-:W-:Y:S05]  /*3ac0*/  BRA `(.L_x_86) ;  /* 0x0000017000007947 */ /* 0x000fea0003800000 */
.L_x_85:
        /* <DEDUP_REMOVED lines=10> */
[----:B------:R-:W-:-:S04]  /*3b70*/  IMAD.HI.U32 R10, R13, R46, RZ ;  /* 0x0000002e0d0a7227 */ /* 0x000fc800078e00ff */
[----:B------:R-:W-:Y:S01]  /*3b80*/  IMAD.MOV.U32 R13, RZ, RZ, RZ ;  /* 0x000000ffff0d7224 */ /* 0x000fe200078e00ff */
        /* <DEDUP_REMOVED lines=11> */
.L_x_86:
[----:B------:R-:W-:Y:S05]  /*3c40*/  BSYNC B0 ;  /* 0x0000000000007941 */ /* 0x000fea0003800000 */
.L_x_84:
[----:B------:R-:W-:Y:S01]  /*3c50*/  IADD3 R39, P1, P0, R42, R40, R38 ;  /* 0x000000282a277210 */ /* 0x000fe2000783e026 */
[----:B------:R-:W-:-:S03]  /*3c60*/  IMAD R13, R13, R2, RZ ;  /* 0x000000020d0d7224 */ /* 0x000fc600078e02ff */
[----:B------:R-:W-:Y:S02]  /*3c70*/  IADD3 R39, P3, P2, R48, R39, R54 ;  /* 0x0000002730277210 */ /* 0x000fe40007a7e036 */
[----:B------:R-:W-:Y:S02]  /*3c80*/  IADD3.X R0, R4, R5, R0, P1, P0 ;  /* 0x0000000504007210 */ /* 0x000fe40000fe0400 */
[----:B------:R-:W-:Y:S02]  /*3c90*/  IADD3 R52, P1, P0, R56, R39, R52 ;  /* 0x0000002738347210 */ /* 0x000fe4000783e034 */
[----:B------:R-:W-:Y:S01]  /*3ca0*/  IADD3.X R0, R6, R0, R3, P3, P2 ;  /* 0x0000000006007210 */ /* 0x000fe20001fe4403 */
[----:B------:R-:W-:Y:S01]  /*3cb0*/  IMAD R3, R21, R7, RZ ;  /* 0x0000000715037224 */ /* 0x000fe200078e02ff */
[----:B------:R-:W-:Y:S02]  /*3cc0*/  SHF.R.S32.HI R4, RZ, 0x1f, R7 ;  /* 0x0000001fff047819 */ /* 0x000fe40000011407 */
[----:B------:R-:W-:-:S02]  /*3cd0*/  IADD3.X R53, R11, R0, R12, P1, P0 ;  /* 0x000000000b357210 */ /* 0x000fc40000fe040c */
        /* <DEDUP_REMOVED lines=11> */
.L_x_62:
[----:B------:R-:W-:-:S04]  /*3d90*/  LEA R2, P0, R38, c[0x0][0x200], 0x2 ;  /* 0x0000800026027a11 */ /* 0x000fc800078010ff */
[----:B------:R-:W-:-:S05]  /*3da0*/  LEA.HI.X R3, R38, c[0x0][0x204], R39, 0x2, P0 ;  /* 0x0000810026037a11 */ /* 0x000fca00000f1427 */
[----:B------:R0:W-:Y:S04]  /*3db0*/  STG.E [R2.64], R30 ;  /* 0x0000001e02007986 */ /* 0x0001e8000c101908 */
.L_x_61:
[----:B------:R-:W-:Y:S05]  /*3dc0*/  BSYNC B1 ;  /* 0x0000000000017941 */ /* 0x000fea0003800000 */
.L_x_60:
[C---:B------:R-:W-:Y:S01]  /*3dd0*/  IADD3 R0, R34.reuse, 0x10, RZ ;  /* 0x0000001022007810 */ /* 0x040fe20007ffe0ff */
[----:B0-----:R-:W-:Y:S01]  /*3de0*/  IMAD.MOV.U32 R3, RZ, RZ, c[0x0][0x314] ;  /* 0x0000c500ff037624 */ /* 0x001fe200078e00ff */
[C---:B------:R-:W-:Y:S01]  /*3df0*/  ISETP.GE.OR P2, PT, R34.reuse, c[0x0][0x314], P6 ;  /* 0x0000c50022007a0c */ /* 0x040fe20003746670 */
[----:B------:R-:W-:Y:S01]  /*3e00*/  IMAD.SHL.U32 R36, R34, 0x4, RZ ;  /* 0x0000000422247824 */ /* 0x000fe200078e00ff */
[----:B------:R-:W-:Y:S01]  /*3e10*/  ISETP.GE.OR P1, PT, R0, c[0x0][0x314], P6 ;  /* 0x0000c50000007a0c */ /* 0x000fe20003726670 */
[----:B------:R-:W-:Y:S01]  /*3e20*/  HFMA2.MMA R13, -RZ, RZ, 0, 0 ;  /* 0x00000000ff0d7435 */ /* 0x000fe200000001ff */
[----:B------:R-:W-:Y:S01]  /*3e30*/  IADD3 R0, R34, 0x20, RZ ;  /* 0x0000002022007810 */ /* 0x000fe20007ffe0ff */
[----:B------:R-:W-:Y:S01]  /*3e40*/  CS2R R10, SRZ ;  /* 0x00000000000a7805 */ /* 0x000fe2000001ff00 */
[----:B------:R-:W-:Y:S01]  /*3e50*/  CS2R R8, SRZ ;  /* 0x0000000000087805 */ /* 0x000fe2000001ff00 */
[----:B------:R-:W-:Y:S01]  /*3e60*/  CS2R R6, SRZ ;  /* 0x0000000000067805 */ /* 0x000fe2000001ff00 */
[----:B------:R-:W-:-:S02]  /*3e70*/  ISETP.GE.OR P0, PT, R0, c[0x0][0x314], P6 ;  /* 0x0000c50000007a0c */ /* 0x000fc40003706670 */
[----:B------:R-:W-:Y:S02]  /*3e80*/  IADD3 R0, R34, 0x30, RZ ;  /* 0x0000003022007810 */ /* 0x000fe40007ffe0ff */
[----:B------:R-:W-:Y:S01]  /*3e90*/  IADD3 R34, R36, 0x40, RZ ;  /* 0x0000004024227810 */ /* 0x000fe20007ffe0ff */
[----:B------:R-:W-:Y:S01]  /*3ea0*/  @!P2 FADD.FTZ R37, -R30, R37 ;  /* 0x000000251e25a221 */ /* 0x000fe20000010100 */
[----:B------:R-:W-:Y:S01]  /*3eb0*/  ISETP.GE.OR P6, PT, R0, c[0x0][0x314], P6 ;  /* 0x0000c50000007a0c */ /* 0x000fe200037c6670 */
[----:B------:R-:W-:Y:S02]  /*3ec0*/  @!P1 FADD.FTZ R32, -R30, R32 ;  /* 0x000000201e209221 */ /* 0x000fe40000010100 */
[----:B------:R-:W-:Y:S02]  /*3ed0*/  @!P2 FMUL.FTZ R37, R37, 1.4426950216293334961 ;  /* 0x3fb8aa3b2525a820 */ /* 0x000fe40000410000 */
[----:B------:R-:W-:Y:S02]  /*3ee0*/  @!P1 FMUL.FTZ R32, R32, 1.4426950216293334961 ;  /* 0x3fb8aa3b20209820 */ /* 0x000fe40000410000 */
[----:B------:R-:W-:Y:S01]  /*3ef0*/  @!P0 FADD.FTZ R33, -R30, R33 ;  /* 0x000000211e218221 */ /* 0x000fe20000010100 */
[----:B------:R-:W0:Y:S03]  /*3f00*/  @!P2 MUFU.EX2 R0, R37 ;  /* 0x000000250000a308 */ /* 0x000e260000000800 */
[----:B------:R-:W-:-:S02]  /*3f10*/  @!P0 FMUL.FTZ R33, R33, 1.4426950216293334961 ;  /* 0x3fb8aa3b21218820 */ /* 0x000fc40000410000 */
[----:B------:R-:W-:-:S03]  /*3f20*/  @!P6 FADD.FTZ R30, -R30, R35 ;  /* 0x000000231e1ee221 */ /* 0x000fc60000010100 */
[----:B------:R-:W1:Y:S01]  /*3f30*/  @!P0 MUFU.EX2 R2, R33 ;  /* 0x0000002100028308 */ /* 0x000e620000000800 */
[----:B------:R-:W-:-:S07]  /*3f40*/  @!P6 FMUL.FTZ R4, R30, 1.4426950216293334961 ;  /* 0x3fb8aa3b1e04e820 */ /* 0x000fce0000410000 */
[----:B------:R-:W2:Y:S01]  /*3f50*/  @!P1 MUFU.EX2 R32, R32 ;  /* 0x0000002000209308 */ /* 0x000ea20000000800 */
[----:B0-----:R0:W-:Y:S07]  /*3f60*/  @!P2 STS [R25.X4], R0 ;  /* 0x000000001900a388 */ /* 0x0011ee0000004800 */
[----:B------:R-:W3:Y:S01]  /*3f70*/  @!P6 MUFU.EX2 R4, R4 ;  /* 0x000000040004e308 */ /* 0x000ee20000000800 */
[----:B-1----:R1:W-:Y:S01]  /*3f80*/  @!P0 STS [R25.X4+0x480], R2 ;  /* 0x0004800219008388 */ /* 0x0023e20000004800 */
[----:B------:R-:W-:-:S02]  /*3f90*/  ISETP.GE.AND P0, PT, R3, 0x1, PT ;  /* 0x000000010300780c */ /* 0x000fc40003f06270 */
[----:B------:R-:W-:Y:S01]  /*3fa0*/  IADD3 R33, R36, 0x80, RZ ;  /* 0x0000008024217810 */ /* 0x000fe20007ffe0ff */
[----:B--2---:R-:W-:Y:S04]  /*3fb0*/  @!P1 STS [R25.X4+0x240], R32 ;  /* 0x0002402019009388 */ /* 0x004fe80000004800 */
[----:B---3--:R2:W-:Y:S01]  /*3fc0*/  @!P6 STS [R25.X4+0x6c0], R4 ;  /* 0x0006c0041900e388 */ /* 0x0085e20000004800 */
[----:B0-----:R-:W-:Y:S01]  /*3fd0*/  IMAD.MOV.U32 R0, RZ, RZ, RZ ;  /* 0x000000ffff007224 */ /* 0x001fe200078e00ff */
[----:B-1----:R-:W-:Y:S01]  /*3fe0*/  CS2R R2, SRZ ;  /* 0x0000000000027805 */ /* 0x002fe2000001ff00 */
[----:B--2---:R-:W-:Y:S01]  /*3ff0*/  CS2R R4, SRZ ;  /* 0x0000000000047805 */ /* 0x004fe2000001ff00 */
[----:B------:R-:W-:Y:S06]  /*4000*/  BAR.SYNC.DEFER_BLOCKING 0x0 ;  /* 0x0000000000007b1d */ /* 0x000fec0000010000 */
        /* <DEDUP_REMOVED lines=13> */
[----:B------:R-:W-:Y:S01]  /*40e0*/  IMAD.MOV.U32 R13, RZ, RZ, RZ ;  /* 0x000000ffff0d7224 */ /* 0x000fe200078e00ff */
[----:B------:R-:W-:Y:S01]  /*40f0*/  LEA.HI.X.SX32 R29, R29, UR4, 0x1, P0 ;  /* 0x000000041d1d7c11 */ /* 0x000fe200080f0eff */
[----:B------:R-:W-:Y:S01]  /*4100*/  CS2R R20, SRZ ;  /* 0x0000000000147805 */ /* 0x000fe2000001ff00 */
[C---:B------:R-:W-:Y:S01]  /*4110*/  LEA R30, P0, R12.reuse, c[0x0][0x1d8], 0x2 ;  /* 0x000076000c1e7a11 */ /* 0x040fe200078010ff */
[----:B------:R-:W-:Y:S01]  /*4120*/  CS2R R22, SRZ ;  /* 0x0000000000167805 */ /* 0x000fe2000001ff00 */
[----:B------:R-:W-:Y:S01]  /*4130*/  CS2R R24, SRZ ;  /* 0x0000000000187805 */ /* 0x000fe2000001ff00 */
[----:B------:R-:W-:Y:S01]  /*4140*/  CS2R R26, SRZ ;  /* 0x00000000001a7805 */ /* 0x000fe2000001ff00 */
[----:B------:R-:W-:Y:S01]  /*4150*/  LEA.HI.X R29, R12, c[0x0][0x1dc], R29, 0x2, P0 ;  /* 0x000077000c1d7a11 */ /* 0x000fe200000f141d */
[----:B------:R-:W-:Y:S01]  /*4160*/  IMAD.WIDE R38, R38, 0x4, RZ ;  /* 0x0000000426267825 */ /* 0x000fe200078e02ff */
[----:B------:R-:W-:-:S05]  /*4170*/  IADD3 R30, P0, R30, 0x200, RZ ;  /* 0x000002001e1e7810 */ /* 0x000fca0007f1e0ff */
[----:B------:R-:W-:-:S05]  /*4180*/  IMAD.X R29, RZ, RZ, R29, P0 ;  /* 0x000000ffff1d7224 */ /* 0x000fca00000e061d */
.L_x_90:
        /* <DEDUP_REMOVED lines=15> */
.L_x_89:
[----:B------:R-:W-:Y:S05]  /*4280*/  BSYNC B0 ;  /* 0x0000000000007941 */ /* 0x000fea0003800000 */
.L_x_88:
        /* <DEDUP_REMOVED lines=19> */
.L_x_87:
[----:B------:R-:W-:Y:S02]  /*43c0*/  IADD3 R15, R15, UR7, RZ ;  /* 0x000000070f0f7c10 */ /* 0x000fe4000fffe0ff */
[----:B------:R-:W-:-:S02]  /*43d0*/  F2FP.BF16.PACK_AB R0, R3, R0 ;  /* 0x000000000300723e */ /* 0x000fc400000010ff */
[----:B------:R-:W-:Y:S02]  /*43e0*/  ISETP.GE.AND P0, PT, R15, R28, PT ;  /* 0x0000001c0f00720c */ /* 0x000fe40003f06270 */
[----:B------:R-:W-:Y:S02]  /*43f0*/  F2FP.BF16.PACK_AB R5, R5, R2 ;  /* 0x000000020505723e */ /* 0x000fe400000010ff */
[----:B------:R-:W-:Y:S01]  /*4400*/  F2FP.BF16.PACK_AB R3, R9, R6 ;  /* 0x000000060903723e */ /* 0x000fe200000010ff */
[----:B------:R-:W-:Y:S01]  /*4410*/  IMAD.MOV.U32 R6, RZ, RZ, R0 ;  /* 0x000000ffff067224 */ /* 0x000fe200078e0000 */
[----:B------:R-:W-:Y:S01]  /*4420*/  F2FP.BF16.PACK_AB R16, R7, R4 ;  /* 0x000000040710723e */ /* 0x000fe200000010ff */
[----:B------:R-:W-:Y:S01]  /*4430*/  IMAD.MOV.U32 R7, RZ, RZ, R5 ;  /* 0x000000ffff077224 */ /* 0x000fe200078e0005 */
[----:B------:R-:W-:Y:S01]  /*4440*/  F2FP.BF16.PACK_AB R8, R11, R8 ;  /* 0x000000080b08723e */ /* 0x000fe200000010ff */
[----:B------:R-:W-:Y:S01]  /*4450*/  IMAD.MOV.U32 R17, RZ, RZ, R3 ;  /* 0x000000ffff117224 */ /* 0x000fe200078e0003 */
[----:B------:R-:W-:-:S03]  /*4460*/  F2FP.BF16.PACK_AB R9, R13, R10 ;  /* 0x0000000a0d09723e */ /* 0x000fc600000010ff */
[----:B------:R-:W-:Y:S05]  /*4470*/  @P0 EXIT ;  /* 0x000000000000094d */ /* 0x000fea0003800000 */
        /* <DEDUP_REMOVED lines=11> */
[----:B0-----:R-:W-:Y:S02]  /*4530*/  IMAD.MOV R0, RZ, RZ, -R13 ;  /* 0x000000ffff007224 */ /* 0x001fe400078e0a0d */
[----:B------:R-:W-:Y:S02]  /*4540*/  IMAD.MOV.U32 R12, RZ, RZ, RZ ;  /* 0x000000ffff0c7224 */ /* 0x000fe400078e00ff */
[----:B------:R-:W-:-:S04]  /*4550*/  IMAD R0, R0, R10, RZ ;  /* 0x0000000a00007224 */ /* 0x000fc800078e02ff */
[----:B------:R-:W-:-:S06]  /*4560*/  IMAD.HI.U32 R0, R13, R0, R12 ;  /* 0x000000000d007227 */ /* 0x000fcc00078e000c */
[----:B------:R-:W-:Y:S02]  /*4570*/  IMAD.HI.U32 R5, R0, R11, RZ ;  /* 0x0000000b00057227 */ /* 0x000fe400078e00ff */
[----:B------:R-:W0:Y:S02]  /*4580*/  I2F.RP R0, R3 ;  /* 0x0000000300007306 */ /* 0x000e240000209400 */
[----:B------:R-:W-:Y:S01]  /*4590*/  IMAD R11, R5, R2, R11 ;  /* 0x00000002050b7224 */ /* 0x000fe200078e020b */
[----:B------:R-:W-:-:S04]  /*45a0*/  LOP3.LUT R2, R15, R4, RZ, 0x3c, !PT ;  /* 0x000000040f027212 */ /* 0x000fc800078e3cff */
[----:B------:R-:W-:Y:S02]  /*45b0*/  ISETP.GT.U32.AND P1, PT, R10, R11, PT ;  /* 0x0000000b0a00720c */ /* 0x000fe40003f24070 */
[----:B------:R-:W-:Y:S01]  /*45c0*/  ISETP.GE.AND P0, PT, R2, RZ, PT ;  /* 0x000000ff0200720c */ /* 0x000fe20003f06270 */
[----:B0-----:R-:W0:Y:S10]  /*45d0*/  MUFU.RCP R0, R0 ;  /* 0x0000000000007308 */ /* 0x001e340000001000 */
[----:B------:R-:W-:Y:S01]  /*45e0*/  @!P1 IMAD.IADD R11, R11, 0x1, -R10 ;  /* 0x000000010b0b9824 */ /* 0x000fe200078e0a0a */
[----:B------:R-:W-:-:S02]  /*45f0*/  @!P1 IADD3 R5, R5, 0x1, RZ ;  /* 0x0000000105059810 */ /* 0x000fc40007ffe0ff */
[----:B------:R-:W-:Y:S02]  /*4600*/  ISETP.NE.AND P1, PT, R4, RZ, PT ;  /* 0x000000ff0400720c */ /* 0x000fe40003f25270 */
[----:B------:R-:W-:Y:S02]  /*4610*/  ISETP.GE.U32.AND P2, PT, R11, R10, PT ;  /* 0x0000000a0b00720c */ /* 0x000fe40003f46070 */
[----:B0-----:R-:W-:-:S04]  /*4620*/  IADD3 R12, R0, 0xffffffe, RZ ;  /* 0x0ffffffe000c7810 */ /* 0x001fc80007ffe0ff */
[----:B------:R-:W0:Y:S07]  /*4630*/  F2I.FTZ.U32.TRUNC.NTZ R13, R12 ;  /* 0x0000000c000d7305 */ /* 0x000e2e000021f000 */
[----:B------:R-:W-:-:S05]  /*4640*/  @P2 IADD3 R5, R5, 0x1, RZ ;  /* 0x0000000105052810 */ /* 0x000fca0007ffe0ff */
[----:B------:R-:W-:Y:S01]  /*4650*/  @!P0 IMAD.MOV R5, RZ, RZ, -R5 ;  /* 0x000000ffff058224 */ /* 0x000fe200078e0a05 */
[----:B------:R-:W-:-:S05]  /*4660*/  @!P1 LOP3.LUT R5, RZ, R4, RZ, 0x33, !PT ;  /* 0x00000004ff059212 */ /* 0x000fca00078e33ff */
[----:B------:R-:W-:Y:S02]  /*4670*/  IMAD R4, R5, R4, RZ ;  /* 0x0000000405047224 */ /* 0x000fe400078e02ff */
[--C-:B0-----:R-:W-:Y:S02]  /*4680*/  IMAD.MOV R2, RZ, RZ, -R13.reuse ;  /* 0x000000ffff027224 */ /* 0x101fe400078e0a0d */
[----:B------:R-:W-:Y:S02]  /*4690*/  IMAD.IADD R10, R15, 0x1, -R4 ;  /* 0x000000010f0a7824 */ /* 0x000fe400078e0a04 */
[----:B------:R-:W-:Y:S02]  /*46a0*/  IMAD R2, R2, R3, RZ ;  /* 0x0000000302027224 */ /* 0x000fe400078e02ff */
[----:B------:R-:W-:Y:S01]  /*46b0*/  IMAD.MOV.U32 R12, RZ, RZ, RZ ;  /* 0x000000ffff0c7224 */ /* 0x000fe200078e00ff */
[----:B------:R-:W-:Y:S02]  /*46c0*/  IABS R0, R10 ;  /* 0x0000000a00007213 */ /* 0x000fe40000000000 */
[----:B------:R-:W-:Y:S01]  /*46d0*/  LOP3.LUT R10, R10, c[0x0][0x214], RZ, 0x3c, !PT ;  /* 0x000085000a0a7a12 */ /* 0x000fe200078e3cff */
[----:B------:R-:W-:-:S03]  /*46e0*/  IMAD.HI.U32 R2, R13, R2, R12 ;  /* 0x000000020d027227 */ /* 0x000fc600078e000c */
[----:B------:R-:W-:Y:S01]  /*46f0*/  ISETP.GE.AND P1, PT, R10, RZ, PT ;  /* 0x000000ff0a00720c */ /* 0x000fe20003f26270 */
[----:B------:R-:W-:-:S04]  /*4700*/  IMAD.WIDE.U32 R12, R5, c[0x0][0x1e0], RZ ;  /* 0x00007800050c7a25 */ /* 0x000fc800078e00ff */
[----:B------:R-:W-:-:S04]  /*4710*/  IMAD.HI.U32 R11, R2, R0, RZ ;  /* 0x00000000020b7227 */ /* 0x000fc800078e00ff */
        /* <DEDUP_REMOVED lines=25> */
[----:B------:R-:W-:-:S04]  /*48b0*/  IMAD.WIDE.U32 R12, R4, c[0x0][0x1e8], R12 ;  /* 0x00007a00040c7a25 */ /* 0x000fc800078e000c */
[----:B------:R-:W-:Y:S01]  /*48c0*/  IMAD R3, R4, c[0x0][0x1ec], R3 ;  /* 0x00007b0004037a24 */ /* 0x000fe200078e0203 */
[-C--:B------:R-:W-:Y:S02]  /*48d0*/  @!P0 IADD3 R0, P3, R36, R12.reuse, RZ ;  /* 0x0000000c24008210 */ /* 0x080fe40007f7e0ff */
[----:B------:R-:W-:Y:S01]  /*48e0*/  @!P1 IADD3 R2, P2, R34, R12, RZ ;  /* 0x0000000c22029210 */ /* 0x000fe20007f5e0ff */
[----:B------:R-:W-:-:S05]  /*48f0*/  IMAD.IADD R3, R13, 0x1, R3 ;  /* 0x000000010d037824 */ /* 0x000fca00078e0203 */
[-C--:B------:R-:W-:Y:S02]  /*4900*/  @!P0 LEA.HI.X.SX32 R5, R36, R3.reuse, 0x1, P3 ;  /* 0x0000000324058211 */ /* 0x080fe400018f0eff */
[----:B------:R-:W-:Y:S02]  /*4910*/  @!P0 LEA R14, P3, R0, c[0x0][0x1d0], 0x1 ;  /* 0x00007400000e8a11 */ /* 0x000fe400078608ff */
[----:B------:R-:W-:Y:S02]  /*4920*/  @!P1 LEA.HI.X.SX32 R11, R34, R3, 0x1, P2 ;  /* 0x00000003220b9211 */ /* 0x000fe400010f0eff */
[----:B------:R-:W-:Y:S02]  /*4930*/  @!P0 LEA.HI.X R15, R0, c[0x0][0x1d4], R5, 0x1, P3 ;  /* 0x00007500000f8a11 */ /* 0x000fe400018f0c05 */
        /* <DEDUP_REMOVED lines=12> */
        .weak           $__internal_1_$__cuda_sm20_div_s64
        .type           $__internal_1_$__cuda_sm20_div_s64,@function
        .size           $__internal_1_$__cuda_sm20_div_s64,(.L_x_7769 - $__internal_1_$__cuda_sm20_div_s64)
$__internal_1_$__cuda_sm20_div_s64:
        /* <DEDUP_REMOVED lines=17> */
[C---:B------:R-:W-:Y:S02]  /*4b10*/  IMAD R19, R51.reuse, R20, RZ ;  /* 0x0000001433137224 */ /* 0x040fe400078e02ff */
[----:B------:R-:W-:-:S04]  /*4b20*/  IMAD.HI.U32 R22, P1, R51, R22, R58 ;  /* 0x0000001633167227 */ /* 0x000fc8000782003a */
[----:B------:R-:W-:Y:S01]  /*4b30*/  IMAD.HI.U32 R20, R51, R20, RZ ;  /* 0x0000001433147227 */ /* 0x000fe200078e00ff */
[----:B------:R-:W-:-:S03]  /*4b40*/  IADD3 R59, P0, R19, R22, RZ ;  /* 0x00000016133b7210 */ /* 0x000fc60007f1e0ff */
[----:B------:R-:W-:Y:S02]  /*4b50*/  IMAD.X R20, R20, 0x1, R51, P2 ;  /* 0x0000000114147824 */ /* 0x000fe400010e0633 */
[----:B------:R-:W-:-:S03]  /*4b60*/  IMAD.WIDE.U32 R60, R59, R44, RZ ;  /* 0x0000002c3b3c7225 */ /* 0x000fc600078e00ff */
[----:B------:R-:W-:Y:S01]  /*4b70*/  IADD3.X R29, RZ, RZ, R20, P0, P1 ;  /* 0x000000ffff1d7210 */ /* 0x000fe200007e2414 */
[----:B------:R-:W-:Y:S01]  /*4b80*/  IMAD R50, R59, R45, R61 ;  /* 0x0000002d3b327224 */ /* 0x000fe200078e023d */
[----:B------:R-:W-:Y:S01]  /*4b90*/  IADD3 R20, P0, RZ, -R60, RZ ;  /* 0x8000003cff147210 */ /* 0x000fe20007f1e0ff */
[----:B------:R-:W-:Y:S01]  /*4ba0*/  IMAD.MOV.U32 R51, RZ, RZ, RZ ;  /* 0x000000ffff337224 */ /* 0x000fe200078e00ff */
[----:B------:R-:W-:Y:S01]  /*4bb0*/  ISETP.GE.AND P1, PT, R17, RZ, PT ;  /* 0x000000ff1100720c */ /* 0x000fe20003f26270 */
[----:B------:R-:W-:Y:S02]  /*4bc0*/  IMAD R50, R29, R44, R50 ;  /* 0x0000002c1d327224 */ /* 0x000fe400078e0232 */
[----:B------:R-:W-:-:S04]  /*4bd0*/  IMAD.HI.U32 R58, R59, R20, RZ ;  /* 0x000000143b3a7227 */ /* 0x000fc800078e00ff */
[----:B------:R-:W-:-:S04]  /*4be0*/  IMAD.X R50, RZ, RZ, ~R50, P0 ;  /* 0x000000ffff327224 */ /* 0x000fc800000e0e32 */
[----:B------:R-:W-:-:S04]  /*4bf0*/  IMAD.WIDE.U32 R58, P5, R59, R50, R58 ;  /* 0x000000323b3a7225 */ /* 0x000fc800078a003a */
[C---:B------:R-:W-:Y:S02]  /*4c00*/  IMAD R22, R29.reuse, R50, RZ ;  /* 0x000000321d167224 */ /* 0x040fe400078e02ff */
[----:B------:R-:W-:Y:S01]  /*4c10*/  IMAD.HI.U32 R19, P4, R29, R20, R58 ;  /* 0x000000141d137227 */ /* 0x000fe2000788003a */
[----:B------:R-:W-:-:S03]  /*4c20*/  IADD3 R20, P0, RZ, -R18, RZ ;  /* 0x80000012ff147210 */ /* 0x000fc60007f1e0ff */
[----:B------:R-:W-:Y:S01]  /*4c30*/  IMAD.HI.U32 R21, R29, R50, RZ ;  /* 0x000000321d157227 */ /* 0x000fe200078e00ff */
[----:B------:R-:W-:Y:S02]  /*4c40*/  SEL R20, R20, R18, !P1 ;  /* 0x0000001214147207 */ /* 0x000fe40004800000 */
[----:B------:R-:W-:Y:S01]  /*4c50*/  IADD3 R22, P2, R22, R19, RZ ;  /* 0x0000001316167210 */ /* 0x000fe20007f5e0ff */
[----:B------:R-:W-:Y:S02]  /*4c60*/  IMAD.X R36, RZ, RZ, ~R17, P0 ;  /* 0x000000ffff247224 */ /* 0x000fe400000e0e11 */
[----:B------:R-:W-:Y:S02]  /*4c70*/  IMAD.X R21, R21, 0x1, R29, P5 ;  /* 0x0000000115157824 */ /* 0x000fe400028e061d */
[----:B------:R-:W-:Y:S01]  /*4c80*/  IMAD.HI.U32 R50, R22, R20, RZ ;  /* 0x0000001416327227 */ /* 0x000fe200078e00ff */
[----:B------:R-:W-:Y:S02]  /*4c90*/  SEL R19, R36, R17, !P1 ;  /* 0x0000001124137207 */ /* 0x000fe40004800000 */
[----:B------:R-:W-:-:S03]  /*4ca0*/  IADD3.X R36, RZ, RZ, R21, P2, P4 ;  /* 0x000000ffff247210 */ /* 0x000fc600017e8415 */
[----:B------:R-:W-:-:S04]  /*4cb0*/  IMAD.WIDE.U32 R50, R22, R19, R50 ;  /* 0x0000001316327225 */ /* 0x000fc800078e0032 */
[C---:B------:R-:W-:Y:S02]  /*4cc0*/  IMAD R31, R36.reuse, R19, RZ ;  /* 0x00000013241f7224 */ /* 0x040fe400078e02ff */
[----:B------:R-:W-:-:S04]  /*4cd0*/  IMAD.HI.U32 R22, P1, R36, R20, R50 ;  /* 0x0000001424167227 */ /* 0x000fc80007820032 */
[----:B------:R-:W-:Y:S01]  /*4ce0*/  IMAD.HI.U32 R21, R36, R19, RZ ;  /* 0x0000001324157227 */ /* 0x000fe200078e00ff */
[----:B------:R-:W-:-:S04]  /*4cf0*/  IADD3 R31, P0, R31, R22, RZ ;  /* 0x000000161f1f7210 */ /* 0x000fc80007f1e0ff */
[----:B------:R-:W-:Y:S01]  /*4d00*/  IADD3.X R21, R21, RZ, RZ, P1, !PT ;  /* 0x000000ff15157210 */ /* 0x000fe20000ffe4ff */
[----:B------:R-:W-:-:S04]  /*4d10*/  IMAD.WIDE.U32 R50, R31, R44, RZ ;  /* 0x0000002c1f327225 */ /* 0x000fc800078e00ff */
[----:B------:R-:W-:Y:S01]  /*4d20*/  IMAD.X R29, RZ, RZ, R21, P0 ;  /* 0x000000ffff1d7224 */ /* 0x000fe200000e0615 */
[----:B------:R-:W-:Y:S01]  /*4d30*/  IADD3 R20, P0, -R50, R20, RZ ;  /* 0x0000001432147210 */ /* 0x000fe20007f1e1ff */
[----:B------:R-:W-:-:S03]  /*4d40*/  IMAD R21, R31, R45, R51 ;  /* 0x0000002d1f157224 */ /* 0x000fc600078e0233 */
[CC--:B------:R-:W-:Y:S01]  /*4d50*/  ISETP.GE.U32.AND P2, PT, R20.reuse, R44.reuse, PT ;  /* 0x0000002c1400720c */ /* 0x0c0fe20003f46070 */
[-C--:B------:R-:W-:Y:S01]  /*4d60*/  IMAD R22, R29, R44.reuse, R21 ;  /* 0x0000002c1d167224 */ /* 0x080fe200078e0215 */
[----:B------:R-:W-:-:S03]  /*4d70*/  IADD3 R21, P1, R20, -R44, RZ ;  /* 0x8000002c14157210 */ /* 0x000fc60007f3e0ff */
[----:B------:R-:W-:Y:S01]  /*4d80*/  IMAD.X R19, R19, 0x1, ~R22, P0 ;  /* 0x0000000113137824 */ /* 0x000fe200000e0e16 */
[----:B------:R-:W-:-:S04]  /*4d90*/  IADD3 R22, P0, R31, 0x1, RZ ;  /* 0x000000011f167810 */ /* 0x000fc80007f1e0ff */
[----:B------:R-:W-:-:S04]  /*4da0*/  ISETP.GE.U32.AND.EX P2, PT, R19, R45, PT, P2 ;  /* 0x0000002d1300720c */ /* 0x000fc80003f46120 */
[----:B------:R-:W-:Y:S01]  /*4db0*/  SEL R21, R21, R20, P2 ;  /* 0x0000001415157207 */ /* 0x000fe20001000000 */
[----:B------:R-:W-:Y:S01]  /*4dc0*/  IMAD.X R20, R19, 0x1, ~R45, P1 ;  /* 0x0000000113147824 */ /* 0x000fe200008e0e2d */
[----:B------:R-:W-:Y:S01]  /*4dd0*/  SEL R31, R22, R31, P2 ;  /* 0x0000001f161f7207 */ /* 0x000fe20001000000 */
[----:B------:R-:W-:Y:S01]  /*4de0*/  IMAD.X R22, RZ, RZ, R29, P0 ;  /* 0x000000ffff167224 */ /* 0x000fe200000e061d */
[----:B------:R-:W-:Y:S01]  /*4df0*/  ISETP.GE.U32.AND P0, PT, R21, R44, PT ;  /* 0x0000002c1500720c */ /* 0x000fe20003f06070 */
[----:B------:R-:W-:Y:S01]  /*4e00*/  IMAD.MOV.U32 R44, RZ, RZ, R24 ;  /* 0x000000ffff2c7224 */ /* 0x000fe200078e0018 */
[----:B------:R-:W-:Y:S02]  /*4e10*/  SEL R19, R20, R19, P2 ;  /* 0x0000001314137207 */ /* 0x000fe40001000000 */
[----:B------:R-:W-:Y:S02]  /*4e20*/  SEL R22, R22, R29, P2 ;  /* 0x0000001d16167207 */ /* 0x000fe40001000000 */
[----:B------:R-:W-:-:S02]  /*4e30*/  IADD3 R20, P1, R31, 0x1, RZ ;  /* 0x000000011f147810 */ /* 0x000fc40007f3e0ff */
[----:B------:R-:W-:Y:S01]  /*4e40*/  ISETP.GE.U32.AND.EX P0, PT, R19, R45, PT, P0 ;  /* 0x0000002d1300720c */ /* 0x000fe20003f06100 */
[----:B------:R-:W-:Y:S01]  /*4e50*/  IMAD.MOV.U32 R45, RZ, RZ, 0x0 ;  /* 0x00000000ff2d7424 */ /* 0x000fe200078e00ff */
[-C--:B------:R-:W-:Y:S02]  /*4e60*/  IADD3.X R19, RZ, R22.reuse, RZ, P1, !PT ;  /* 0x00000016ff137210 */ /* 0x080fe40000ffe4ff */
[----:B------:R-:W-:Y:S02]  /*4e70*/  SEL R20, R20, R31, P0 ;  /* 0x0000001f14147207 */ /* 0x000fe40000000000 */
[----:B------:R-:W-:Y:S02]  /*4e80*/  SEL R22, R19, R22, P0 ;  /* 0x0000001613167207 */ /* 0x000fe40000000000 */
[----:B------:R-:W-:Y:S02]  /*4e90*/  LOP3.LUT R21, R23, R17, RZ, 0x3c, !PT ;  /* 0x0000001117157212 */ /* 0x000fe400078e3cff */
[----:B------:R-:W-:-:S02]  /*4ea0*/  IADD3 R19, P1, RZ, -R20, RZ ;  /* 0x80000014ff137210 */ /* 0x000fc40007f3e0ff */
[----:B------:R-:W-:Y:S02]  /*4eb0*/  ISETP.GE.AND P2, PT, R21, RZ, PT ;  /* 0x000000ff1500720c */ /* 0x000fe40003f46270 */
[----:B------:R-:W-:Y:S01]  /*4ec0*/  ISETP.NE.U32.AND P0, PT, R26, RZ, PT ;  /* 0x000000ff1a00720c */ /* 0x000fe20003f05070 */
[----:B------:R-:W-:Y:S01]  /*4ed0*/  IMAD.X R21, RZ, RZ, ~R22, P1 ;  /* 0x000000ffff157224 */ /* 0x000fe200008e0e16 */
[----:B------:R-:W-:Y:S02]  /*4ee0*/  SEL R19, R19, R20, !P2 ;  /* 0x0000001413137207 */ /* 0x000fe40005000000 */
[----:B------:R-:W-:Y:S02]  /*4ef0*/  ISETP.NE.AND.EX P0, PT, R23, RZ, PT, P0 ;  /* 0x000000ff1700720c */ /* 0x000fe40003f05300 */
[----:B------:R-:W-:Y:S02]  /*4f00*/  SEL R21, R21, R22, !P2 ;  /* 0x0000001615157207 */ /* 0x000fe40005000000 */
[----:B------:R-:W-:-:S02]  /*4f10*/  SEL R20, R19, 0xffffffff, P0 ;  /* 0xffffffff13147807 */ /* 0x000fc40000000000 */
[----:B------:R-:W-:Y:S01]  /*4f20*/  SEL R21, R21, 0xffffffff, P0 ;  /* 0xffffffff15157807 */ /* 0x000fe20000000000 */
[----:B------:R-:W-:Y:S06]  /*4f30*/  RET.REL.NODEC R44 `(_ZN5flash32flash_fwd_splitkv_combine_kernelI23Flash_fwd_kernel_traitsILi192ELi64ELi64ELi4ELb0ELb0EN7cutlass10bfloat16_tE19Flash_kernel_traitsILi192ELi64ELi64ELi4ES3_EELi8ELi6ELb0EEEvNS_16Flash_fwd_paramsE) ;  /* 0xffffb0c02c007950 */ /* 0x000fec0003c3ffff */
.L_x_91:
        /* <DEDUP_REMOVED lines=12> */
.L_x_7769:


//--------------------- .text._ZN5flash32flash_fwd_splitkv_combine_kernelI23Flash_fwd_kernel_traitsILi192ELi64ELi64ELi4ELb0ELb0EN7cutlass10bfloat16_tE19Flash_kernel_traitsILi192ELi64ELi64ELi4ES3_EELi8ELi5ELb0EEEvNS_16Flash_fwd_paramsE --------------------------
	.section	.text._ZN5flash32flash_fwd_splitkv_combine_kernelI23Flash_fwd_kernel_traitsILi192ELi64ELi64ELi4ELb0ELb0EN7cutlass10bfloat16_tE19Flash_kernel_traitsILi192ELi64ELi64ELi4ES3_EELi8ELi5ELb0EEEvNS_16Flash_fwd_paramsE,"ax",@progbits
	.sectioninfo	@"SHI_REGISTERS=62"
	.align	128
        .global         _ZN5flash32flash_fwd_splitkv_combine_kernelI23Flash_fwd_kernel_traitsILi192ELi64ELi64ELi4ELb0ELb0EN7cutlass10bfloat16_tE19Flash_kernel_traitsILi192ELi64ELi64ELi4ES3_EELi8ELi5ELb0EEEvNS_16Flash_fwd_paramsE
        .type           _ZN5flash32flash_fwd_splitkv_combine_kernelI23Flash_fwd_kernel_traitsILi192ELi64ELi64ELi4ELb0ELb0EN7cutlass10bfloat16_tE19Flash_kernel_traitsILi192ELi64ELi64ELi4ES3_EELi8ELi5ELb0EEEvNS_16Flash_fwd_paramsE,@function
        .size           _ZN5flash32flash_fwd_splitkv_combine_kernelI23Flash_fwd_kernel_traitsILi192ELi64ELi64ELi4ELb0ELb0EN7cutlass10bfloat16_tE19Flash_kernel_traitsILi192ELi64ELi64ELi4ES3_EELi8ELi5ELb0EEEvNS_16Flash_fwd_paramsE,(.L_x_7770 - _ZN5flash32flash_fwd_splitkv_combine_kernelI23Flash_fwd_kernel_traitsILi192ELi64ELi64ELi4ELb0ELb0EN7cutlass10bfloat16_tE19Flash_kernel_traitsILi192ELi64ELi64ELi4ES3_EELi8ELi5ELb0EEEvNS_16Flash_fwd_paramsE)
        .other          _ZN5flash32flash_fwd_splitkv_combine_kernelI23Flash_fwd_kernel_traitsILi192ELi64ELi64ELi4ELb0ELb0EN7cutlass10bfloat16_tE19Flash_kernel_traitsILi192ELi64ELi64ELi4ES3_EELi8ELi5ELb0EEEvNS_16Flash_fwd_paramsE,@"STO_CUDA_ENTRY STV_DEFAULT"
_ZN5flash32flash_fwd_splitkv_combine_kernelI23Flash_fwd_kernel_traitsILi192ELi64ELi64ELi4ELb0ELb0EN7cutlass10bfloat16_tE19Flash_kernel_traitsILi192ELi64ELi64ELi4ES3_EELi8ELi5ELb0EEEvNS_16Flash_fwd_paramsE:
.text._ZN5flash32flash_fwd_splitkv_combine_kernelI23Flash_fwd_kernel_traitsILi192ELi64ELi64ELi4ELb0ELb0EN7cutlass10bfloat16_tE19Flash_kernel_traitsILi192ELi64ELi64ELi4ES3_EELi8ELi5ELb0EEEvNS_16Flash_fwd_paramsE:
        /* <DEDUP_REMOVED lines=23> */
[----:B------:R-:W-:Y:S05]  /*0170*/  CALL.REL.NOINC `($__internal_2_$__cuda_sm20_div_s64) ;  /* 0x0000453000007944 */ /* 0x000fea0003c00000 */
[----:B------:R-:W-:Y:S05]  /*0180*/  BRA `(.L_x_93) ;  /* 0x0000013000007947 */ /* 0x000fea0003800000 */
.L_x_92:
        /* <DEDUP_REMOVED lines=19> */
.L_x_93:
        /* <DEDUP_REMOVED lines=11> */
[----:B------:R-:W-:Y:S05]  /*0370*/  CALL.REL.NOINC `($__internal_2_$__cuda_sm20_div_s64) ;  /* 0x0000433000007944 */ /* 0x000fea0003c00000 */
[----:B------:R-:W-:Y:S02]  /*0380*/  MOV R8, R20 ;  /* 0x0000001400087202 */ /* 0x000fe40000000f00 */
[----:B------:R-:W-:Y:S01]  /*0390*/  MOV R9, R21 ;  /* 0x0000001500097202 */ /* 0x000fe20000000f00 */
[----:B------:R-:W-:Y:S05]  /*03a0*/  BRA `(.L_x_96) ;  /* 0x0000013000007947 */ /* 0x000fea0003800000 */
.L_x_95:
        /* <DEDUP_REMOVED lines=19> */
.L_x_96:
[----:B------:R-:W-:Y:S05]  /*04e0*/  BSYNC B0 ;  /* 0x0000000000007941 */ /* 0x000fea0003800000 */
.L_x_94:
[----:B------:R-:W-:Y:S01]  /*04f0*/  IABS R7, c[0x0][0x214] ;  /* 0x0000850000077a13 */ /* 0x000fe20000000000 */
[----:B------:R-:W-:Y:S01]  /*0500*/  ULDC UR6, c[0x0][0x214] ;  /* 0x0000850000067ab9 */ /* 0x000fe20000000800 */
[----:B------:R-:W-:Y:S01]  /*0510*/  BSSY B0, `(.L_x_97) ;  /* 0x000003b000007945 */ /* 0x000fe20003800000 */
[----:B------:R-:W-:Y:S01]  /*0520*/  UIADD3 UR6, UR6, -0x1, URZ ;  /* 0xffffffff06067890 */ /* 0x000fe2000fffe03f */
[----:B------:R-:W0:Y:S05]  /*0530*/  I2F.RP R6, R7 ;  /* 0x0000000700067306 */ /* 0x000e2a0000209400 */
[----:B------:R-:W-:-:S04]  /*0540*/  IADD3 R2, R7, UR6, RZ ;  /* 0x0000000607027c10 */ /* 0x000fc8000fffe0ff */
[----:B------:R-:W-:Y:S01]  /*0550*/  IABS R3, R2 ;  /* 0x0000000200037213 */ /* 0x000fe20000000000 */
        /* <DEDUP_REMOVED lines=9> */
[----:B------:R-:W-:Y:S01]  /*05f0*/  IMAD R4, R7, R4, R3 ;  /* 0x0000000407047224 */ /* 0x000fe200078e0203 */
[----:B------:R-:W-:-:S04]  /*0600*/  LOP3.LUT R3, R2, R7, RZ, 0x3c, !PT ;  /* 0x0000000702037212 */ /* 0x000fc800078e3cff */
[----:B------:R-:W-:Y:S02]  /*0610*/  ISETP.GT.U32.AND P1, PT, R7, R4, PT ;  /* 0x000000040700720c */ /* 0x000fe40003f24070 */
[----:B------:R-:W-:-:S11]  /*0620*/  ISETP.GE.AND P0, PT, R3, RZ, PT ;  /* 0x000000ff0300720c */ /* 0x000fd60003f06270 */
[----:B------:R-:W-:Y:S01]  /*0630*/  @!P1 IMAD.IADD R4, R4, 0x1, -R7 ;  /* 0x0000000104049824 */ /* 0x000fe200078e0a07 */
[----:B------:R-:W-:Y:S02]  /*0640*/  @!P1 IADD3 R6, R6, 0x1, RZ ;  /* 0x0000000106069810 */ /* 0x000fe40007ffe0ff */
[----:B------:R-:W-:Y:S02]  /*0650*/  ISETP.NE.AND P1, PT, RZ, c[0x0][0x214], PT ;  /* 0x00008500ff007a0c */ /* 0x000fe40003f25270 */
[----:B------:R-:W-:-:S13]  /*0660*/  ISETP.GE.U32.AND P2, PT, R4, R7, PT ;  /* 0x000000070400720c */ /* 0x000fda0003f46070 */
[----:B------:R-:W-:-:S05]  /*0670*/  @P2 IADD3 R6, R6, 0x1, RZ ;  /* 0x0000000106062810 */ /* 0x000fca0007ffe0ff */
[----:B------:R-:W-:Y:S01]  /*0680*/  @!P0 IMAD.MOV R6, RZ, RZ, -R6 ;  /* 0x000000ffff068224 */ /* 0x000fe200078e0a06 */
[----:B------:R-:W-:-:S04]  /*0690*/  @!P1 LOP3.LUT R6, RZ, R7, RZ, 0x33, !PT ;  /* 0x00000007ff069212 */ /* 0x000fc800078e33ff */
[----:B------:R-:W-:Y:S02]  /*06a0*/  ISETP.LT.U32.AND P0, PT, R26, R6, PT ;  /* 0x000000061a00720c */ /* 0x000fe40003f01070 */
[----:B------:R-:W-:-:S04]  /*06b0*/  SHF.R.S32.HI R14, RZ, 0x1f, R6 ;  /* 0x0000001fff0e7819 */ /* 0x000fc80000011406 */
[----:B------:R-:W-:-:S04]  /*06c0*/  ISETP.LT.AND.EX P0, PT, R25, R14, PT, P0 ;  /* 0x0000000e1900720c */ /* 0x000fc80003f01300 */
[C---:B------:R-:W-:Y:S02]  /*06d0*/  SEL R14, R25.reuse, R14, P0 ;  /* 0x0000000e190e7207 */ /* 0x040fe40000000000 */
[----:B------:R-:W-:Y:S02]  /*06e0*/  SEL R16, R26, R6, P0 ;  /* 0x000000061a107207 */ /* 0x000fe40000000000 */
        /* <DEDUP_REMOVED lines=10> */
.L_x_98:
        /* <DEDUP_REMOVED lines=19> */
.L_x_99:
[----:B------:R-:W-:Y:S05]  /*08c0*/  BSYNC B0 ;  /* 0x0000000000007941 */ /* 0x000fea0003800000 */
.L_x_97:
[----:B------:R-:W-:Y:S01]  /*08d0*/  IABS R6, c[0x0][0x214] ;  /* 0x0000850000067a13 */ /* 0x000fe20000000000 */
[----:B------:R-:W-:Y:S01]  /*08e0*/  ULDC UR4, c[0x0][0x214] ;  /* 0x0000850000047ab9 */ /* 0x000fe20000000800 */
[----:B------:R-:W-:Y:S01]  /*08f0*/  BSSY B0, `(.L_x_100) ;  /* 0x000005e000007945 */ /* 0x000fe20003800000 */
[----:B------:R-:W-:Y:S01]  /*0900*/  UISETP.LT.AND UP0, UPT, URZ, UR4, UPT ;  /* 0x000000043f00728c */ /* 0x000fe2000bf01270 */
[----:B------:R-:W0:Y:S01]  /*0910*/  I2F.RP R12, R6 ;  /* 0x00000006000c7306 */ /* 0x000e220000209400 */
[----:B------:R-:W-:Y:S02]  /*0920*/  USHF.R.S32.HI UR5, URZ, 0x1f, UR4 ;  /* 0x0000001f3f057899 */ /* 0x000fe40008011404 */
[----:B------:R-:W-:-:S07]  /*0930*/  ULEA.HI.SX32 UR4, UR4, 0x1, 0x1 ;  /* 0x0000000104047891 */ /* 0x000fce000f8f0a3f */
[----:B------:R-:W-:Y:S01]  /*0940*/  @!UP0 UIADD3 UR4, UR5, URZ, URZ ;  /* 0x0000003f05048290 */ /* 0x000fe2000fffe03f */
[----:B0-----:R-:W0:Y:S02]  /*0950*/  MUFU.RCP R10, R12 ;  /* 0x0000000c000a7308 */ /* 0x001e240000001000 */
[----:B0-----:R-:W-:-:S06]  /*0960*/  IADD3 R10, R10, 0xffffffe, RZ ;  /* 0x0ffffffe0a0a7810 */ /* 0x001fcc0007ffe0ff */
[----:B------:R-:W0:Y:S02]  /*0970*/  F2I.FTZ.U32.TRUNC.NTZ R11, R10 ;  /* 0x0000000a000b7305 */ /* 0x000e24000021f000 */
[--C-:B0-----:R-:W-:Y:S02]  /*0980*/  IMAD.MOV R3, RZ, RZ, -R11.reuse ;  /* 0x000000ffff037224 */ /* 0x101fe400078e0a0b */
[----:B------:R-:W-:Y:S02]  /*0990*/  IMAD.MOV.U32 R10, RZ, RZ, RZ ;  /* 0x000000ffff0a7224 */ /* 0x000fe400078e00ff */
[----:B------:R-:W-:Y:S01]  /*09a0*/  IMAD R4, R3, R6, RZ ;  /* 0x0000000603047224 */ /* 0x000fe200078e02ff */
[----:B------:R-:W-:Y:S02]  /*09b0*/  IABS R3, R2 ;  /* 0x0000000200037213 */ /* 0x000fe40000000000 */
[----:B------:R-:W-:Y:S01]  /*09c0*/  LOP3.LUT R2, R2, c[0x0][0x214], RZ, 0x3c, !PT ;  /* 0x0000850002027a12 */ /* 0x000fe200078e3cff */
[----:B------:R-:W-:-:S03]  /*09d0*/  IMAD.HI.U32 R4, R11, R4, R10 ;  /* 0x000000040b047227 */ /* 0x000fc600078e000a */
[----:B------:R-:W-:Y:S01]  /*09e0*/  ISETP.GE.AND P2, PT, R2, RZ, PT ;  /* 0x000000ff0200720c */ /* 0x000fe20003f46270 */
[----:B------:R-:W-:Y:S02]  /*09f0*/  IMAD.MOV.U32 R7, RZ, RZ, R3 ;  /* 0x000000ffff077224 */ /* 0x000fe400078e0003 */
[----:B------:R-:W-:Y:S02]  /*0a00*/  IMAD.MOV.U32 R2, RZ, RZ, c[0x0][0x1c0] ;  /* 0x00007000ff027624 */ /* 0x000fe400078e00ff */
        /* <DEDUP_REMOVED lines=8> */
[C---:B------:R-:W-:Y:S01]  /*0a90*/  IADD3 R6, R2.reuse, -0x1, RZ ;  /* 0xffffffff02067810 */ /* 0x040fe20007ffe0ff */
[----:B------:R-:W-:-:S10]  /*0aa0*/  IMAD R2, R2, c[0x0][0x214], RZ ;  /* 0x0000850002027a24 */ /* 0x000fd400078e02ff */
[----:B------:R-:W-:-:S05]  /*0ab0*/  @P0 IADD3 R4, R4, 0x1, RZ ;  /* 0x0000000104040810 */ /* 0x000fca0007ffe0ff */
[----:B------:R-:W-:Y:S01]  /*0ac0*/  @!P2 IMAD.MOV R4, RZ, RZ, -R4 ;  /* 0x000000ffff04a224 */ /* 0x000fe200078e0a04 */
[----:B------:R-:W-:-:S05]  /*0ad0*/  @!P1 LOP3.LUT R4, RZ, c[0x0][0x214], RZ, 0x33, !PT ;  /* 0x00008500ff049a12 */ /* 0x000fca00078e33ff */
[----:B------:R-:W-:-:S05]  /*0ae0*/  IMAD R3, R4, UR4, RZ ;  /* 0x0000000404037c24 */ /* 0x000fca000f8e02ff */
[-C--:B------:R-:W-:Y:S02]  /*0af0*/  IABS R13, R3.reuse ;  /* 0x00000003000d7213 */ /* 0x080fe40000000000 */
[----:B------:R-:W-:Y:S02]  /*0b00*/  IABS R7, R3 ;  /* 0x0000000300077213 */ /* 0x000fe40000000000 */
[----:B------:R-:W0:Y:S01]  /*0b10*/  I2F.RP R12, R13 ;  /* 0x0000000d000c7306 */ /* 0x000e220000209400 */
[----:B------:R-:W-:Y:S02]  /*0b20*/  IMAD.IADD R4, R6, 0x1, R13 ;  /* 0x0000000106047824 */ /* 0x000fe400078e020d */
[----:B------:R-:W-:-:S05]  /*0b30*/  IMAD.MOV R7, RZ, RZ, -R7 ;  /* 0x000000ffff077224 */ /* 0x000fca00078e0a07 */
[----:B0-----:R-:W0:Y:S02]  /*0b40*/  MUFU.RCP R18, R12 ;  /* 0x0000000c00127308 */ /* 0x001e240000001000 */
[----:B0-----:R-:W-:-:S06]  /*0b50*/  IADD3 R18, R18, 0xffffffe, RZ ;  /* 0x0ffffffe12127810 */ /* 0x001fcc0007ffe0ff */
[----:B------:R-:W0:Y:S02]  /*0b60*/  F2I.FTZ.U32.TRUNC.NTZ R19, R18 ;  /* 0x0000001200137305 */ /* 0x000e24000021f000 */
[----:B0-----:R-:W-:Y:S02]  /*0b70*/  IMAD.MOV R10, RZ, RZ, -R19 ;  /* 0x000000ffff0a7224 */ /* 0x001fe400078e0a13 */
[----:B------:R-:W-:Y:S02]  /*0b80*/  IMAD.MOV.U32 R18, RZ, RZ, RZ ;  /* 0x000000ffff127224 */ /* 0x000fe400078e00ff */
[----:B------:R-:W-:Y:S01]  /*0b90*/  IMAD R11, R10, R13, RZ ;  /* 0x0000000d0a0b7224 */ /* 0x000fe200078e02ff */
[----:B------:R-:W-:-:S03]  /*0ba0*/  IABS R10, R4 ;  /* 0x00000004000a7213 */ /* 0x000fc60000000000 */
[----:B------:R-:W-:-:S06]  /*0bb0*/  IMAD.HI.U32 R11, R19, R11, R18 ;  /* 0x0000000b130b7227 */ /* 0x000fcc00078e0012 */
[----:B------:R-:W-:-:S04]  /*0bc0*/  IMAD.HI.U32 R11, R11, R10, RZ ;  /* 0x0000000a0b0b7227 */ /* 0x000fc800078e00ff */
[----:B------:R-:W-:Y:S01]  /*0bd0*/  IMAD R10, R11, R7, R10 ;  /* 0x000000070b0a7224 */ /* 0x000fe200078e020a */
[----:B------:R-:W-:-:S04]  /*0be0*/  LOP3.LUT R7, R4, R13, RZ, 0x3c, !PT ;  /* 0x0000000d04077212 */ /* 0x000fc800078e3cff */
[----:B------:R-:W-:Y:S02]  /*0bf0*/  ISETP.GT.U32.AND P1, PT, R13, R10, PT ;  /* 0x0000000a0d00720c */ /* 0x000fe40003f24070 */
[----:B------:R-:W-:-:S11]  /*0c00*/  ISETP.GE.AND P0, PT, R7, RZ, PT ;  /* 0x000000ff0700720c */ /* 0x000fd60003f06270 */
[----:B------:R-:W-:Y:S01]  /*0c10*/  @!P1 IMAD.IADD R10, R10, 0x1, -R13 ;  /* 0x000000010a0a9824 */ /* 0x000fe200078e0a0d */
[----:B------:R-:W-:Y:S02]  /*0c20*/  @!P1 IADD3 R11, R11, 0x1, RZ ;  /* 0x000000010b0b9810 */ /* 0x000fe40007ffe0ff */
[----:B------:R-:W-:Y:S02]  /*0c30*/  ISETP.NE.AND P1, PT, R3, RZ, PT ;  /* 0x000000ff0300720c */ /* 0x000fe40003f25270 */
[----:B------:R-:W-:-:S13]  /*0c40*/  ISETP.GE.U32.AND P2, PT, R10, R13, PT ;  /* 0x0000000d0a00720c */ /* 0x000fda0003f46070 */
[----:B------:R-:W-:-:S05]  /*0c50*/  @P2 IADD3 R11, R11, 0x1, RZ ;  /* 0x000000010b0b2810 */ /* 0x000fca0007ffe0ff */
[----:B------:R-:W-:-:S04]  /*0c60*/  IMAD.MOV.U32 R7, RZ, RZ, R11 ;  /* 0x000000ffff077224 */ /* 0x000fc800078e000b */
        /* <DEDUP_REMOVED lines=16> */
[----:B------:R-:W-:Y:S02]  /*0d70*/  MOV R40, R20 ;  /* 0x0000001400287202 */ /* 0x000fe40000000f00 */
[----:B------:R-:W-:Y:S01]  /*0d80*/  MOV R41, R21 ;  /* 0x0000001500297202 */ /* 0x000fe20000000f00 */
[----:B------:R-:W-:Y:S05]  /*0d90*/  BRA `(.L_x_102) ;  /* 0x0000013000007947 */ /* 0x000fea0003800000 */
.L_x_101:
        /* <DEDUP_REMOVED lines=19> */
.L_x_102:
[----:B------:R-:W-:Y:S05]  /*0ed0*/  BSYNC B0 ;  /* 0x0000000000007941 */ /* 0x000fea0003800000 */
.L_x_100:
[-C--:B------:R-:W-:Y:S01]  /*0ee0*/  IABS R18, R2.reuse ;  /* 0x0000000200127213 */ /* 0x080fe20000000000 */
[----:B------:R-:W-:Y:S01]  /*0ef0*/  BSSY B0, `(.L_x_103) ;  /* 0x000003b000007945 */ /* 0x000fe20003800000 */
[----:B------:R-:W-:Y:S02]  /*0f00*/  IABS R10, R2 ;  /* 0x00000002000a7213 */ /* 0x000fe40000000000 */
[----:B------:R-:W0:Y:S01]  /*0f10*/  I2F.RP R17, R18 ;  /* 0x0000001200117306 */ /* 0x000e220000209400 */
[----:B------:R-:W-:Y:S02]  /*0f20*/  IADD3 R7, R18, UR6, RZ ;  /* 0x0000000612077c10 */ /* 0x000fe4000fffe0ff */
[----:B------:R-:W-:Y:S02]  /*0f30*/  IMAD.MOV R10, RZ, RZ, -R10 ;  /* 0x000000ffff0a7224 */ /* 0x000fe400078e0a0a */
[----:B------:R-:W-:-:S03]  /*0f40*/  IABS R11, R7 ;  /* 0x00000007000b7213 */ /* 0x000fc60000000000 */
        /* <DEDUP_REMOVED lines=17> */
[----:B------:R-:W-:Y:S01]  /*1060*/  @!P0 IMAD.MOV R15, RZ, RZ, -R15 ;  /* 0x000000ffff0f8224 */ /* 0x000fe200078e0a0f */
[----:B------:R-:W-:-:S04]  /*1070*/  @!P1 LOP3.LUT R15, RZ, R18, RZ, 0x33, !PT ;  /* 0x00000012ff0f9212 */ /* 0x000fc800078e33ff */
[----:B------:R-:W-:Y:S02]  /*1080*/  ISETP.LT.U32.AND P0, PT, R8, R15, PT ;  /* 0x0000000f0800720c */ /* 0x000fe40003f01070 */
[----:B------:R-:W-:-:S04]  /*1090*/  SHF.R.S32.HI R11, RZ, 0x1f, R15 ;  /* 0x0000001fff0b7819 */ /* 0x000fc8000001140f */
[----:B------:R-:W-:-:S04]  /*10a0*/  ISETP.LT.AND.EX P0, PT, R9, R11, PT, P0 ;  /* 0x0000000b0900720c */ /* 0x000fc80003f01300 */
[----:B------:R-:W-:-:S04]  /*10b0*/  SEL R10, R9, R11, P0 ;  /* 0x0000000b090a7207 */ /* 0x000fc80000000000 */
[----:B------:R-:W-:-:S04]  /*10c0*/  LOP3.LUT R11, R9, R10, RZ, 0xfc, !PT ;  /* 0x0000000a090b7212 */ /* 0x000fc800078efcff */
[----:B------:R-:W-:Y:S02]  /*10d0*/  ISETP.NE.U32.AND P1, PT, R11, RZ, PT ;  /* 0x000000ff0b00720c */ /* 0x000fe40003f25070 */
[----:B------:R-:W-:-:S11]  /*10e0*/  SEL R11, R8, R15, P0 ;  /* 0x0000000f080b7207 */ /* 0x000fd60000000000 */
        /* <DEDUP_REMOVED lines=8> */
.L_x_104:
        /* <DEDUP_REMOVED lines=19> */
.L_x_105:
[----:B------:R-:W-:Y:S05]  /*12a0*/  BSYNC B0 ;  /* 0x0000000000007941 */ /* 0x000fea0003800000 */
.L_x_103:
[----:B------:R-:W0:Y:S01]  /*12b0*/  S2R R8, SR_TID.X ;  /* 0x0000000000087919 */ /* 0x000e220000002100 */
[----:B------:R-:W-:Y:S01]  /*12c0*/  IADD3 R24, P0, R28, -UR8, RZ ;  /* 0x800000081c187c10 */ /* 0x000fe2000ff1e0ff */
[----:B------:R-:W-:-:S03]  /*12d0*/  ULDC.64 UR10, c[0x0][0x118] ;  /* 0x00004600000a7ab9 */ /* 0x000fc60000000a00 */
[----:B------:R-:W-:Y:S02]  /*12e0*/  IADD3.X R22, R5, ~UR7, RZ, P0, !PT ;  /* 0x8000000705167c10 */ /* 0x000fe400087fe4ff */
[----:B0-----:R-:W-:-:S04]  /*12f0*/  SHF.R.S32.HI R15, RZ, 0x1f, R8 ;  /* 0x0000001fff0f7819 */ /* 0x001fc80000011408 */
[----:B------:R-:W-:-:S04]  /*1300*/  LEA.HI R18, R15, R8, RZ, 0x3 ;  /* 0x000000080f127211 */ /* 0x000fc800078f18ff */
[----:B------:R-:W-:Y:S02]  /*1310*/  LOP3.LUT R19, R18, 0xfffffff8, RZ, 0xc0, !PT ;  /* 0xfffffff812137812 */ /* 0x000fe400078ec0ff */
[----:B------:R-:W-:-:S03]  /*1320*/  SHF.R.S32.HI R18, RZ, 0x3, R18 ;  /* 0x00000003ff127819 */ /* 0x000fc60000011412 */
[----:B------:R-:W-:Y:S01]  /*1330*/  IMAD.IADD R19, R8, 0x1, -R19 ;  /* 0x0000000108137824 */ /* 0x000fe200078e0a13 */
[----:B------:R-:W-:-:S04]  /*1340*/  IADD3 R9, R18, 0x10, RZ ;  /* 0x0000001012097810 */ /* 0x000fc80007ffe0ff */
[----:B------:R-:W-:Y:S02]  /*1350*/  ISETP.GT.U32.AND P2, PT, R24, R19, PT ;  /* 0x000000131800720c */ /* 0x000fe40003f44070 */
[----:B------:R-:W-:Y:S02]  /*1360*/  SHF.R.S32.HI R17, RZ, 0x1f, R19 ;  /* 0x0000001fff117819 */ /* 0x000fe40000011413 */
[----:B------:R-:W-:Y:S02]  /*1370*/  IADD3 R30, P0, R19, UR8, RZ ;  /* 0x00000008131e7c10 */ /* 0x000fe4000ff1e0ff */
[----:B------:R-:W-:Y:S02]  /*1380*/  ISETP.GT.AND.EX P2, PT, R22, R17, PT, P2 ;  /* 0x000000111600720c */ /* 0x000fe40003f44320 */
[----:B------:R-:W-:Y:S02]  /*1390*/  IADD3.X R31, R17, UR7, RZ, P0, !PT ;  /* 0x00000007111f7c10 */ /* 0x000fe400087fe4ff */
[----:B------:R-:W-:-:S02]  /*13a0*/  ISETP.GE.OR P3, PT, R18, c[0x0][0x314], !P2 ;  /* 0x0000c50012007a0c */ /* 0x000fc40005766670 */
[----:B------:R-:W-:-:S11]  /*13b0*/  ISETP.GE.OR P2, PT, R9, c[0x0][0x314], !P2 ;  /* 0x0000c50009007a0c */ /* 0x000fd60005746670 */
[----:B------:R-:W-:Y:S02]  /*13c0*/  @!P3 SHF.R.S32.HI R17, RZ, 0x1f, R18 ;  /* 0x0000001fff11b819 */ /* 0x000fe40000011412 */
[----:B------:R-:W-:Y:S01]  /*13d0*/  @!P2 SHF.R.S32.HI R23, RZ, 0x1f, R9 ;  /* 0x0000001fff17a819 */ /* 0x000fe20000011409 */
[----:B------:R-:W-:Y:S02]  /*13e0*/  @!P2 IMAD.MOV.U32 R26, RZ, RZ, R30 ;  /* 0x000000ffff1aa224 */ /* 0x000fe400078e001e */
[----:B------:R-:W-:Y:S02]  /*13f0*/  @!P2 IMAD.MOV.U32 R27, RZ, RZ, R31 ;  /* 0x000000ffff1ba224 */ /* 0x000fe400078e001f */
[-C--:B------:R-:W-:Y:S02]  /*1400*/  @!P3 IMAD R17, R17, R28.reuse, RZ ;  /* 0x0000001c1111b224 */ /* 0x080fe400078e02ff */
[----:B------:R-:W-:Y:S02]  /*1410*/  @!P2 IMAD R22, R23, R28, RZ ;  /* 0x0000001c1716a224 */ /* 0x000fe400078e02ff */
[----:B------:R-:W-:-:S04]  /*1420*/  @!P2 IMAD.WIDE.U32 R26, R28, R9, R26 ;  /* 0x000000091c1aa225 */ /* 0x000fc800078e001a */
[----:B------:R-:W-:-:S04]  /*1430*/  @!P3 IMAD.WIDE.U32 R30, R28, R18, R30 ;  /* 0x000000121c1eb225 */ /* 0x000fc800078e001e */
[-C--:B------:R-:W-:Y:S01]  /*1440*/  @!P3 IMAD R17, R18, R5.reuse, R17 ;  /* 0x000000051211b224 */ /* 0x080fe200078e0211 */
[----:B------:R-:W-:Y:S01]  /*1450*/  @!P3 LEA R24, P1, R30, c[0x0][0x208], 0x2 ;  /* 0x000082001e18ba11 */ /* 0x000fe200078210ff */
[----:B------:R-:W-:Y:S01]  /*1460*/  @!P2 IMAD R9, R9, R5, R22 ;  /* 0x000000050909a224 */ /* 0x000fe200078e0216 */
[----:B------:R-:W-:Y:S01]  /*1470*/  @!P2 LEA R22, P0, R26, c[0x0][0x208], 0x2 ;  /* 0x000082001a16aa11 */ /* 0x000fe200078010ff */
[----:B------:R-:W-:Y:S02]  /*1480*/  @!P3 IMAD.IADD R17, R31, 0x1, R17 ;  /* 0x000000011f11b824 */ /* 0x000fe400078e0211 */
[----:B------:R-:W-:-:S03]  /*1490*/  @!P2 IMAD.IADD R9, R27, 0x1, R9 ;  /* 0x000000011b09a824 */ /* 0x000fc600078e0209 */
[----:B------:R-:W-:Y:S01]  /*14a0*/  @!P3 LEA.HI.X R25, R30, c[0x0][0x20c], R17, 0x2, P1 ;  /* 0x000083001e19ba11 */ /* 0x000fe200008f1411 */
[----:B------:R-:W-:Y:S01]  /*14b0*/  IMAD.MOV.U32 R17, RZ, RZ, -0x800000 ;  /* 0xff800000ff117424 */ /* 0x000fe200078e00ff */
[----:B------:R-:W-:Y:S01]  /*14c0*/  @!P2 LEA.HI.X R23, R26, c[0x0][0x20c], R9, 0x2, P0 ;  /* 0x000083001a17aa11 */ /* 0x000fe200000f1409 */
[----:B------:R-:W-:-:S04]  /*14d0*/  IMAD.MOV.U32 R9, RZ, RZ, -0x800000 ;  /* 0xff800000ff097424 */ /* 0x000fc800078e00ff */
[----:B------:R0:W2:Y:S04]  /*14e0*/  @!P3 LDG.E R17, [R24.64] ;  /* 0x0000000a1811b981 */ /* 0x0000a8000c1e1900 */
[----:B------:R-:W3:Y:S01]  /*14f0*/  @!P2 LDG.E R9, [R22.64] ;  /* 0x0000000a1609a981 */ /* 0x000ee2000c1e1900 */
[----:B------:R-:W-:Y:S01]  /*1500*/  ISETP.GT.AND P0, PT, R8, 0xff, PT ;  /* 0x000000ff0800780c */ /* 0x000fe20003f04270 */
[----:B------:R-:W-:Y:S01]  /*1510*/  IMAD R30, R18, 0x9, R19 ;  /* 0x00000009121e7824 */ /* 0x000fe200078e0213 */
[----:B------:R-:W-:Y:S01]  /*1520*/  ISETP.GT.AND P2, PT, R8, 0x7f, PT ;  /* 0x0000007f0800780c */ /* 0x000fe20003f44270 */
[----:B------:R-:W-:Y:S01]  /*1530*/  IMAD.MOV.U32 R34, RZ, RZ, -0x800000 ;  /* 0xff800000ff227424 */ /* 0x000fe200078e00ff */
[----:B------:R-:W-:Y:S01]  /*1540*/  LEA.HI R15, R15, R8, RZ, 0x4 ;  /* 0x000000080f0f7211 */ /* 0x000fe200078f20ff */
[----:B------:R-:W-:Y:S01]  /*1550*/  IMAD.MOV.U32 R33, RZ, RZ, -0x800000 ;  /* 0xff800000ff217424 */ /* 0x000fe200078e00ff */
[----:B------:R-:W-:Y:S01]  /*1560*/  IABS R18, c[0x0][0x214] ;  /* 0x0000850000127a13 */ /* 0x000fe20000000000 */
[----:B------:R-:W-:Y:S01]  /*1570*/  ULDC.U8 UR4, c[0x0][0x329] ;  /* 0x0000ca4000047ab9 */ /* 0x000fe20000000000 */
[----:B------:R-:W-:Y:S01]  /*1580*/  LOP3.LUT R27, R15, 0xfffffff0, RZ, 0xc0, !PT ;  /* 0xfffffff00f1b7812 */ /* 0x000fe200078ec0ff */
[----:B------:R-:W-:Y:S01]  /*1590*/  BSSY B1, `(.L_x_106) ;  /* 0x000025a000017945 */ /* 0x000fe20003800000 */
[----:B------:R-:W-:Y:S01]  /*15a0*/  SHF.R.S32.HI R15, RZ, 0x4, R15 ;  /* 0x00000004ff0f7819 */ /* 0x000fe2000001140f */
[----:B------:R-:W0:Y:S01]  /*15b0*/  I2F.RP R19, R18 ;  /* 0x0000001200137306 */ /* 0x000e220000209400 */
[----:B------:R-:W-:Y:S01]  /*15c0*/  ISETP.GT.AND P4, PT, R2, RZ, PT ;  /* 0x000000ff0200720c */ /* 0x000fe20003f84270 */
[----:B------:R-:W-:-:S04]  /*15d0*/  IMAD.IADD R36, R8, 0x1, -R27 ;  /* 0x0000000108247824 */ /* 0x000fc800078e0a1b */
[----:B------:R-:W-:Y:S02]  /*15e0*/  IMAD R27, R36, 0x9, R15 ;  /* 0x00000009241b7824 */ /* 0x000fe400078e020f */
[----:B0-----:R-:W0:Y:S02]  /*15f0*/  MUFU.RCP R24, R19 ;  /* 0x0000001300187308 */ /* 0x001e240000001000 */
[----:B0-----:R-:W-:-:S06]  /*1600*/  IADD3 R24, R24, 0xffffffe, RZ ;  /* 0x0ffffffe18187810 */ /* 0x001fcc0007ffe0ff */
[----:B------:R0:W1:Y:S02]  /*1610*/  F2I.FTZ.U32.TRUNC.NTZ R25, R24 ;  /* 0x0000001800197305 */ /* 0x000064000021f000 */
[----:B0-----:R-:W-:Y:S01]  /*1620*/  IMAD.MOV.U32 R24, RZ, RZ, RZ ;  /* 0x000000ffff187224 */ /* 0x001fe200078e00ff */
[----:B--2---:R1:W-:Y:S04]  /*1630*/  @!P0 STS [R30.X4], R17 ;  /* 0x000000111e008388 */ /* 0x0043e80000004800 */
[----:B---3--:R0:W-:Y:S04]  /*1640*/  @!P2 STS [R30.X4+0x240], R9 ;  /* 0x000240091e00a388 */ /* 0x0081e80000004800 */
[----:B------:R-:W-:Y:S01]  /*1650*/  BAR.SYNC.DEFER_BLOCKING 0x0 ;  /* 0x0000000000007b1d */ /* 0x000fe20000010000 */
[----:B-1----:R-:W-:-:S04]  /*1660*/  IMAD.MOV R17, RZ, RZ, -R25 ;  /* 0x000000ffff117224 */ /* 0x002fc800078e0a19 */
[----:B------:R-:W-:Y:S01]  /*1670*/  IMAD R17, R17, R18, RZ ;  /* 0x0000001211117224 */ /* 0x000fe200078e02ff */
[----:B0-----:R-:W-:Y:S01]  /*1680*/  IABS R9, R7 ;  /* 0x0000000700097213 */ /* 0x001fe20000000000 */
[----:B------:R-:W-:Y:S02]  /*1690*/  @!P2 LDS R34, [R27.X4] ;  /* 0x000000001b22a984 */ /* 0x000fe40000004800 */
[----:B------:R-:W-:Y:S01]  /*16a0*/  IMAD.HI.U32 R17, R25, R17, R24 ;  /* 0x0000001119117227 */ /* 0x000fe200078e0018 */
[----:B------:R-:W-:Y:S01]  /*16b0*/  LOP3.LUT R7, R7, c[0x0][0x214], RZ, 0x3c, !PT ;  /* 0x0000850007077a12 */ /* 0x000fe200078e3cff */
[----:B------:R-:W0:Y:S03]  /*16c0*/  @!P2 LDS R33, [R27.X4+0x240] ;  /* 0x000240001b21a984 */ /* 0x000e260000004800 */
[----:B------:R-:W-:Y:S02]  /*16d0*/  ISETP.GE.AND P3, PT, R7, RZ, PT ;  /* 0x000000ff0700720c */ /* 0x000fe40003f66270 */
[----:B------:R-:W-:-:S02]  /*16e0*/  SHF.R.S32.HI R7, RZ, 0x1f, R2 ;  /* 0x0000001fff077819 */ /* 0x000fc40000011402 */
[----:B------:R-:W-:-:S03]  /*16f0*/  LEA.HI.SX32 R2, R2, 0x1, 0x1 ;  /* 0x0000000102027811 */ /* 0x000fc600078f0aff */
[----:B------:R-:W-:Y:S01]  /*1700*/  @!P4 IMAD.MOV R2, RZ, RZ, R7 ;  /* 0x000000ffff02c224 */ /* 0x000fe200078e0207 */
[----:B0-----:R-:W-:-:S05]  /*1710*/  FMNMX.FTZ R26, R34, R33, !PT ;  /* 0x00000021221a7209 */ /* 0x001fca0007810000 */
[----:B------:R-:W0:Y:S02]  /*1720*/  SHFL.BFLY PT, R23, R26, 0x8, 0x1f ;  /* 0x0d001f001a177f89 */ /* 0x000e2400000e0000 */
[----:B0-----:R-:W-:-:S05]  /*1730*/  FMNMX.FTZ R23, R26, R23, !PT ;  /* 0x000000171a177209 */ /* 0x001fca0007810000 */
[----:B------:R-:W0:Y:S02]  /*1740*/  SHFL.BFLY PT, R22, R23, 0x4, 0x1f ;  /* 0x0c801f0017167f89 */ /* 0x000e2400000e0000 */
[----:B0-----:R-:W-:Y:S01]  /*1750*/  FMNMX.FTZ R22, R23, R22, !PT ;  /* 0x0000001617167209 */ /* 0x001fe20007810000 */
[----:B------:R-:W-:-:S04]  /*1760*/  IMAD.HI.U32 R23, R17, R9, RZ ;  /* 0x0000000911177227 */ /* 0x000fc800078e00ff */
[----:B------:R-:W0:Y:S01]  /*1770*/  SHFL.BFLY PT, R19, R22, 0x2, 0x1f ;  /* 0x0c401f0016137f89 */ /* 0x000e2200000e0000 */
[----:B------:R-:W-:-:S04]  /*1780*/  IMAD.MOV R17, RZ, RZ, -R23 ;  /* 0x000000ffff117224 */ /* 0x000fc800078e0a17 */
[----:B------:R-:W-:-:S05]  /*1790*/  IMAD R9, R18, R17, R9 ;  /* 0x0000001112097224 */ /* 0x000fca00078e0209 */
[----:B------:R-:W-:-:S13]  /*17a0*/  ISETP.GT.U32.AND P0, PT, R18, R9, PT ;  /* 0x000000091200720c */ /* 0x000fda0003f04070 */
[----:B------:R-:W-:Y:S01]  /*17b0*/  @!P0 IMAD.IADD R9, R9, 0x1, -R18 ;  /* 0x0000000109098824 */ /* 0x000fe200078e0a12 */
[----:B0-----:R-:W-:Y:S02]  /*17c0*/  FMNMX.FTZ R24, R22, R19, !PT ;  /* 0x0000001316187209 */ /* 0x001fe40007810000 */
[----:B------:R-:W-:Y:S02]  /*17d0*/  @!P0 IADD3 R23, R23, 0x1, RZ ;  /* 0x0000000117178810 */ /* 0x000fe40007ffe0ff */
[----:B------:R-:W-:Y:S01]  /*17e0*/  ISETP.GE.U32.AND P1, PT, R9, R18, PT ;  /* 0x000000120900720c */ /* 0x000fe20003f26070 */
[----:B------:R-:W0:Y:S01]  /*17f0*/  SHFL.BFLY PT, R17, R24, 0x1, 0x1f ;  /* 0x0c201f0018117f89 */ /* 0x000e2200000e0000 */
[----:B------:R-:W-:-:S11]  /*1800*/  ISETP.NE.AND P0, PT, RZ, c[0x0][0x214], PT ;  /* 0x00008500ff007a0c */ /* 0x000fd60003f05270 */
[----:B------:R-:W-:-:S05]  /*1810*/  @P1 IADD3 R23, R23, 0x1, RZ ;  /* 0x0000000117171810 */ /* 0x000fca0007ffe0ff */
[----:B------:R-:W-:Y:S01]  /*1820*/  @!P3 IMAD.MOV R23, RZ, RZ, -R23 ;  /* 0x000000ffff17b224 */ /* 0x000fe200078e0a17 */
[----:B------:R-:W-:-:S05]  /*1830*/  @!P0 LOP3.LUT R23, RZ, c[0x0][0x214], RZ, 0x33, !PT ;  /* 0x00008500ff178a12 */ /* 0x000fca00078e33ff */
[----:B------:R-:W-:Y:S01]  /*1840*/  IMAD R2, R2, R23, RZ ;  /* 0x0000001702027224 */ /* 0x000fe200078e02ff */
[----:B0-----:R-:W-:-:S04]  /*1850*/  FMNMX.FTZ R17, R24, R17, !PT ;  /* 0x0000001118117209 */ /* 0x001fc80007810000 */
[C---:B------:R-:W-:Y:S02]  /*1860*/  FSETP.NEU.FTZ.AND P1, PT, R17.reuse, -INF , PT ;  /* 0xff8000001100780b */ /* 0x040fe40003f3d000 */
[-C--:B------:R-:W-:Y:S02]  /*1870*/  IABS R9, R2.reuse ;  /* 0x0000000200097213 */ /* 0x080fe40000000000 */
[----:B------:R-:W-:Y:S02]  /*1880*/  FSEL R17, R17, RZ, P1 ;  /* 0x000000ff11117208 */ /* 0x000fe40000800000 */
[----:B------:R-:W0:Y:S01]  /*1890*/  I2F.RP R22, R9 ;  /* 0x0000000900167306 */ /* 0x000e220000209400 */
[----:B------:R-:W-:Y:S02]  /*18a0*/  IABS R26, R2 ;  /* 0x00000002001a7213 */ /* 0x000fe40000000000 */
[C---:B------:R-:W-:Y:S01]  /*18b0*/  FADD.FTZ R7, -R17.reuse, R34 ;  /* 0x0000002211077221 */ /* 0x040fe20000010100 */
[----:B------:R-:W-:Y:S01]  /*18c0*/  ISETP.NE.AND P6, PT, R2, RZ, PT ;  /* 0x000000ff0200720c */ /* 0x000fe20003fc5270 */
[----:B------:R-:W-:-:S02]  /*18d0*/  FADD.FTZ R24, -R17, R33 ;  /* 0x0000002111187221 */ /* 0x000fc40000010100 */
[----:B------:R-:W-:Y:S01]  /*18e0*/  FMUL.FTZ R18, R7, 1.4426950216293334961 ;  /* 0x3fb8aa3b07127820 */ /* 0x000fe20000410000 */
[----:B------:R-:W-:Y:S01]  /*18f0*/  IABS R7, c[0x0][0x1c0] ;  /* 0x0000700000077a13 */ /* 0x000fe20000000000 */
[----:B------:R-:W-:Y:S02]  /*1900*/  FMUL.FTZ R24, R24, 1.4426950216293334961 ;  /* 0x3fb8aa3b18187820 */ /* 0x000fe40000410000 */
[----:B------:R-:W-:Y:S01]  /*1910*/  IMAD.MOV R26, RZ, RZ, -R26 ;  /* 0x000000ffff1a7224 */ /* 0x000fe200078e0a1a */
[----:B------:R-:W-:Y:S08]  /*1920*/  I2F.U32.RP R23, R7 ;  /* 0x0000000700177306 */ /* 0x000ff00000209000 */
[----:B------:R-:W-:Y:S08]  /*1930*/  MUFU.EX2 R18, R18 ;  /* 0x0000001200127308 */ /* 0x000ff00000000800 */
[----:B------:R-:W1:Y:S08]  /*1940*/  MUFU.EX2 R19, R24 ;  /* 0x0000001800137308 */ /* 0x000e700000000800 */
[----:B0-----:R-:W0:Y:S01]  /*1950*/  MUFU.RCP R22, R22 ;  /* 0x0000001600167308 */ /* 0x001e220000001000 */
[----:B-1----:R-:W-:-:S07]  /*1960*/  FADD.FTZ R19, R18, R19 ;  /* 0x0000001312137221 */ /* 0x002fce0000010000 */
[----:B------:R-:W1:Y:S01]  /*1970*/  MUFU.RCP R38, R23 ;  /* 0x0000001700267308 */ /* 0x000e620000001000 */
[----:B------:R-:W2:Y:S01]  /*1980*/  SHFL.BFLY PT, R18, R19, 0x8, 0x1f ;  /* 0x0d001f0013127f89 */ /* 0x000ea200000e0000 */
[----:B0-----:R-:W-:Y:S01]  /*1990*/  IADD3 R42, R22, 0xffffffe, RZ ;  /* 0x0ffffffe162a7810 */ /* 0x001fe20007ffe0ff */
[----:B------:R-:W-:-:S05]  /*19a0*/  IMAD.IADD R22, R6, 0x1, R9 ;  /* 0x0000000106167824 */ /* 0x000fca00078e0209 */
[----:B------:R-:W0:Y:S01]  /*19b0*/  F2I.FTZ.U32.TRUNC.NTZ R43, R42 ;  /* 0x0000002a002b7305 */ /* 0x000e22000021f000 */
[----:B-1----:R-:W-:Y:S02]  /*19c0*/  IADD3 R38, R38, 0xffffffe, RZ ;  /* 0x0ffffffe26267810 */ /* 0x002fe40007ffe0ff */
[----:B------:R-:W-:-:S05]  /*19d0*/  IABS R23, R22 ;  /* 0x0000001600177213 */ /* 0x000fca0000000000 */
[----:B------:R-:W1:Y:S01]  /*19e0*/  F2I.FTZ.U32.TRUNC.NTZ R39, R38 ;  /* 0x0000002600277305 */ /* 0x000e62000021f000 */
[----:B0-----:R-:W-:Y:S02]  /*19f0*/  IMAD.MOV R30, RZ, RZ, -R43 ;  /* 0x000000ffff1e7224 */ /* 0x001fe400078e0a2b */
[----:B--2---:R-:W-:Y:S02]  /*1a00*/  FADD.FTZ R18, R19, R18 ;  /* 0x0000001213127221 */ /* 0x004fe40000010000 */
[----:B------:R-:W-:Y:S02]  /*1a10*/  IMAD R30, R30, R9, RZ ;  /* 0x000000091e1e7224 */ /* 0x000fe400078e02ff */
[----:B------:R-:W-:Y:S01]  /*1a20*/  IMAD.MOV.U32 R42, RZ, RZ, RZ ;  /* 0x000000ffff2a7224 */ /* 0x000fe200078e00ff */
[----:B------:R-:W0:Y:S01]  /*1a30*/  SHFL.BFLY PT, R25, R18, 0x4, 0x1f ;  /* 0x0c801f0012197f89 */ /* 0x000e2200000e0000 */
[----:B-1----:R-:W-:Y:S02]  /*1a40*/  IMAD.MOV R6, RZ, RZ, -R39 ;  /* 0x000000ffff067224 */ /* 0x002fe400078e0a27 */
[----:B------:R-:W-:-:S04]  /*1a50*/  IMAD.HI.U32 R30, R43, R30, R42 ;  /* 0x0000001e2b1e7227 */ /* 0x000fc800078e002a */
[----:B------:R-:W-:Y:S01]  /*1a60*/  IMAD R19, R6, R7, RZ ;  /* 0x0000000706137224 */ /* 0x000fe200078e02ff */
[----:B------:R-:W-:Y:S01]  /*1a70*/  IABS R6, R4 ;  /* 0x0000000400067213 */ /* 0x000fe20000000000 */
[----:B------:R-:W-:Y:S01]  /*1a80*/  IMAD.HI.U32 R30, R30, R23, RZ ;  /* 0x000000171e1e7227 */ /* 0x000fe200078e00ff */
[----:B------:R-:W-:-:S03]  /*1a90*/  LOP3.LUT R4, R4, c[0x0][0x1c0], RZ, 0x3c, !PT ;  /* 0x0000700004047a12 */ /* 0x000fc600078e3cff */
[----:B------:R-:W-:Y:S02]  /*1aa0*/  IMAD R26, R30, R26, R23 ;  /* 0x0000001a1e1a7224 */ /* 0x000fe400078e0217 */
[----:B------:R-:W-:-:S03]  /*1ab0*/  IMAD.MOV.U32 R38, RZ, RZ, RZ ;  /* 0x000000ffff267224 */ /* 0x000fc600078e00ff */
[----:B------:R-:W-:Y:S01]  /*1ac0*/  ISETP.GT.U32.AND P3, PT, R9, R26, PT ;  /* 0x0000001a0900720c */ /* 0x000fe20003f64070 */
[----:B------:R-:W-:-:S04]  /*1ad0*/  IMAD.HI.U32 R38, R39, R19, R38 ;  /* 0x0000001327267227 */ /* 0x000fc800078e0026 */
[----:B0-----:R-:W-:Y:S01]  /*1ae0*/  FADD.FTZ R25, R18, R25 ;  /* 0x0000001912197221 */ /* 0x001fe20000010000 */
[----:B------:R-:W-:Y:S01]  /*1af0*/  IABS R18, c[0x0][0x1c0] ;  /* 0x0000700000127a13 */ /* 0x000fe20000000000 */
[----:B------:R-:W-:-:S03]  /*1b00*/  IMAD.HI.U32 R19, R38, R6, RZ ;  /* 0x0000000626137227 */ /* 0x000fc600078e00ff */
[----:B------:R-:W0:Y:S01]  /*1b10*/  SHFL.BFLY PT, R24, R25, 0x2, 0x1f ;  /* 0x0c401f0019187f89 */ /* 0x000e2200000e0000 */
[----:B------:R-:W-:Y:S02]  /*1b20*/  IMAD.MOV R18, RZ, RZ, -R18 ;  /* 0x000000ffff127224 */ /* 0x000fe400078e0a12 */
[----:B------:R-:W-:Y:S01]  /*1b30*/  IMAD.HI.U32 R38, R38, R23, RZ ;  /* 0x0000001726267227 */ /* 0x000fe200078e00ff */
[----:B------:R-:W-:-:S03]  /*1b40*/  @!P3 IADD3 R30, R30, 0x1, RZ ;  /* 0x000000011e1eb810 */ /* 0x000fc60007ffe0ff */
[-C--:B------:R-:W-:Y:S02]  /*1b50*/  IMAD R6, R19, R18.reuse, R6 ;  /* 0x0000001213067224 */ /* 0x080fe400078e0206 */
[----:B------:R-:W-:Y:S01]  /*1b60*/  IMAD R18, R38, R18, R23 ;  /* 0x0000001226127224 */ /* 0x000fe200078e0217 */
[-C--:B------:R-:W-:Y:S01]  /*1b70*/  LOP3.LUT R23, R22, R9.reuse, RZ, 0x3c, !PT ;  /* 0x0000000916177212 */ /* 0x080fe200078e3cff */
[----:B------:R-:W-:Y:S01]  /*1b80*/  @!P3 IMAD.IADD R26, R26, 0x1, -R9 ;  /* 0x000000011a1ab824 */ /* 0x000fe200078e0a09 */
[----:B------:R-:W-:Y:S02]  /*1b90*/  ISETP.GT.U32.AND P0, PT, R7, R6, PT ;  /* 0x000000060700720c */ /* 0x000fe40003f04070 */
[----:B------:R-:W-:Y:S02]  /*1ba0*/  ISETP.GE.AND P5, PT, R23, RZ, PT ;  /* 0x000000ff1700720c */ /* 0x000fe40003fa6270 */
[----:B------:R-:W-:Y:S02]  /*1bb0*/  ISETP.GE.U32.AND P4, PT, R26, R9, PT ;  /* 0x000000091a00720c */ /* 0x000fe40003f86070 */
[----:B------:R-:W-:-:S02]  /*1bc0*/  ISETP.GT.U32.AND P1, PT, R7, R18, PT ;  /* 0x000000120700720c */ /* 0x000fc40003f24070 */
[----:B------:R-:W-:Y:S01]  /*1bd0*/  LOP3.LUT R22, R22, c[0x0][0x1c0], RZ, 0x3c, !PT ;  /* 0x0000700016167a12 */ /* 0x000fe200078e3cff */
[----:B0-----:R-:W-:-:S04]  /*1be0*/  FADD.FTZ R24, R25, R24 ;  /* 0x0000001819187221 */ /* 0x001fc80000010000 */
[----:B------:R-:W-:Y:S01]  /*1bf0*/  @!P0 IADD3 R19, R19, 0x1, RZ ;  /* 0x0000000113138810 */ /* 0x000fe20007ffe0ff */
[--C-:B------:R-:W-:Y:S01]  /*1c00*/  @!P0 IMAD.IADD R6, R6, 0x1, -R7.reuse ;  /* 0x0000000106068824 */ /* 0x100fe200078e0a07 */
[----:B------:R-:W-:Y:S01]  /*1c10*/  ISETP.GE.AND P0, PT, R4, RZ, PT ;  /* 0x000000ff0400720c */ /* 0x000fe20003f06270 */
[----:B------:R-:W-:Y:S01]  /*1c20*/  IMAD.MOV.U32 R4, RZ, RZ, c[0x0][0x214] ;  /* 0x00008500ff047624 */ /* 0x000fe200078e00ff */
[----:B------:R-:W0:Y:S01]  /*1c30*/  SHFL.BFLY PT, R23, R24, 0x1, 0x1f ;  /* 0x0c201f0018177f89 */ /* 0x000e2200000e0000 */
[----:B------:R-:W-:Y:S01]  /*1c40*/  @P4 IADD3 R30, R30, 0x1, RZ ;  /* 0x000000011e1e4810 */ /* 0x000fe20007ffe0ff */
[----:B------:R-:W-:Y:S01]  /*1c50*/  @!P1 IMAD.IADD R18, R18, 0x1, -R7 ;  /* 0x0000000112129824 */ /* 0x000fe200078e0a07 */
[----:B------:R-:W-:Y:S02]  /*1c60*/  ISETP.GT.AND P4, PT, R3, RZ, PT ;  /* 0x000000ff0300720c */ /* 0x000fe40003f84270 */
[-C--:B------:R-:W-:Y:S01]  /*1c70*/  ISETP.GE.U32.AND P3, PT, R6, R7.reuse, PT ;  /* 0x000000070600720c */ /* 0x080fe20003f66070 */
[----:B------:R-:W-:Y:S01]  /*1c80*/  @!P5 IMAD.MOV R30, RZ, RZ, -R30 ;  /* 0x000000ffff1ed224 */ /* 0x000fe200078e0a1e */
[----:B------:R-:W-:-:S02]  /*1c90*/  ISETP.GE.U32.AND P5, PT, R18, R7, PT ;  /* 0x000000071200720c */ /* 0x000fc40003fa6070 */
[----:B------:R-:W-:Y:S02]  /*1ca0*/  SHF.R.S32.HI R6, RZ, 0x1f, R3 ;  /* 0x0000001fff067819 */ /* 0x000fe40000011403 */
[----:B------:R-:W-:Y:S02]  /*1cb0*/  LEA.HI.SX32 R7, R3, 0x1, 0x1 ;  /* 0x0000000103077811 */ /* 0x000fe400078f0aff */
[----:B------:R-:W-:Y:S02]  /*1cc0*/  @!P1 IADD3 R38, R38, 0x1, RZ ;  /* 0x0000000126269810 */ /* 0x000fe40007ffe0ff */
[----:B------:R-:W-:Y:S01]  /*1cd0*/  ISETP.GE.AND P1, PT, R22, RZ, PT ;  /* 0x000000ff1600720c */ /* 0x000fe20003f26270 */
[----:B------:R-:W-:Y:S01]  /*1ce0*/  @!P4 IMAD.MOV R7, RZ, RZ, R6 ;  /* 0x000000ffff07c224 */ /* 0x000fe200078e0206 */
[----:B------:R-:W-:Y:S02]  /*1cf0*/  LOP3.LUT R6, RZ, c[0x0][0x1c0], RZ, 0x33, !PT ;  /* 0x00007000ff067a12 */ /* 0x000fe400078e33ff */
[----:B------:R-:W-:-:S02]  /*1d00*/  @P3 IADD3 R19, R19, 0x1, RZ ;  /* 0x0000000113133810 */ /* 0x000fc40007ffe0ff */
[----:B------:R-:W-:Y:S02]  /*1d10*/  @P5 IADD3 R38, R38, 0x1, RZ ;  /* 0x0000000126265810 */ /* 0x000fe40007ffe0ff */
[----:B------:R-:W-:Y:S01]  /*1d20*/  LOP3.LUT P5, RZ, R8, 0xf, RZ, 0xc0, !PT ;  /* 0x0000000f08ff7812 */ /* 0x000fe200078ac0ff */
[----:B0-----:R-:W-:Y:S01]  /*1d30*/  FADD.FTZ R23, R24, R23 ;  /* 0x0000001718177221 */ /* 0x001fe20000010000 */
[----:B------:R-:W-:Y:S01]  /*1d40*/  ISETP.NE.AND P3, PT, RZ, UR4, PT ;  /* 0x00000004ff007c0c */ /* 0x000fe2000bf65270 */
[----:B------:R-:W-:Y:S01]  /*1d50*/  @!P0 IMAD.MOV R19, RZ, RZ, -R19 ;  /* 0x000000ffff138224 */ /* 0x000fe200078e0a13 */
[----:B------:R-:W-:Y:S01]  /*1d60*/  ISETP.GT.AND P0, PT, R2, RZ, PT ;  /* 0x000000ff0200720c */ /* 0x000fe20003f04270 */
[----:B------:R-:W-:Y:S01]  /*1d70*/  @!P1 IMAD.MOV R38, RZ, RZ, -R38 ;  /* 0x000000ffff269224 */ /* 0x000fe200078e0a26 */
[----:B------:R-:W-:Y:S02]  /*1d80*/  FSETP.NE.FTZ.AND P4, PT, R23, RZ, PT ;  /* 0x000000ff1700720b */ /* 0x000fe40003f95000 */
[----:B------:R-:W-:-:S02]  /*1d90*/  ISETP.GT.OR P5, PT, R8, 0x7f, P5 ;  /* 0x0000007f0800780c */ /* 0x000fc40002fa4670 */
[----:B------:R-:W-:Y:S02]  /*1da0*/  SEL R8, R4, 0x1, !P3 ;  /* 0x0000000104087807 */ /* 0x000fe40005800000 */
[----:B------:R-:W-:Y:S02]  /*1db0*/  ISETP.NE.AND P1, PT, RZ, c[0x0][0x1c0], PT ;  /* 0x00007000ff007a0c */ /* 0x000fe40003f25270 */
[----:B------:R-:W-:Y:S02]  /*1dc0*/  @!P6 LOP3.LUT R30, RZ, R9, RZ, 0x33, !PT ;  /* 0x00000009ff1ee212 */ /* 0x000fe400078e33ff */
[C---:B------:R-:W-:Y:S02]  /*1dd0*/  SEL R25, R6.reuse, R19, !P1 ;  /* 0x0000001306197207 */ /* 0x040fe40004800000 */
[----:B------:R-:W-:Y:S01]  /*1de0*/  SHF.R.S32.HI R18, RZ, 0x1f, R2 ;  /* 0x0000001fff127819 */ /* 0x000fe20000011402 */
[----:B------:R-:W0:Y:S01]  /*1df0*/  @P4 MUFU.LG2 R4, R23 ;  /* 0x0000001700044308 */ /* 0x000e220000000c00 */
[----:B------:R-:W-:Y:S01]  /*1e00*/  SEL R31, R6, R38, !P1 ;  /* 0x00000026061f7207 */ /* 0x000fe20004800000 */
[----:B------:R-:W-:Y:S01]  /*1e10*/  IMAD R6, R25, R8, RZ ;  /* 0x0000000819067224 */ /* 0x000fe200078e02ff */
[----:B------:R-:W-:-:S02]  /*1e20*/  ISETP.LT.U32.AND P1, PT, R20, R30, PT ;  /* 0x0000001e1400720c */ /* 0x000fc40003f21070 */
[----:B------:R-:W-:Y:S01]  /*1e30*/  SHF.R.S32.HI R19, RZ, 0x1f, R30 ;  /* 0x0000001fff137819 */ /* 0x000fe2000001141e */
[----:B------:R-:W-:Y:S01]  /*1e40*/  IMAD R8, R31, R8, RZ ;  /* 0x000000081f087224 */ /* 0x000fe200078e02ff */
[----:B------:R-:W-:Y:S01]  /*1e50*/  LEA.HI.SX32 R9, R2, 0x1, 0x1 ;  /* 0x0000000102097811 */ /* 0x000fe200078f0aff */
[----:B------:R-:W-:Y:S01]  /*1e60*/  @!P0 IMAD.MOV R9, RZ, RZ, R18 ;  /* 0x000000ffff098224 */ /* 0x000fe200078e0212 */
[----:B------:R-:W-:Y:S01]  /*1e70*/  ISETP.LT.AND.EX P1, PT, R21, R19, PT, P1 ;  /* 0x000000131500720c */ /* 0x000fe20003f21310 */
[----:B------:R-:W-:Y:S02]  /*1e80*/  IMAD R7, R7, R6, RZ ;  /* 0x0000000607077224 */ /* 0x000fe400078e02ff */
[----:B------:R-:W-:Y:S02]  /*1e90*/  IMAD.MOV.U32 R31, RZ, RZ, 0x7f800000 ;  /* 0x7f800000ff1f7424 */ /* 0x000fe400078e00ff */
[----:B------:R-:W-:Y:S01]  /*1ea0*/  IMAD R6, R8, R9, RZ ;  /* 0x0000000908067224 */ /* 0x000fe200078e02ff */
[----:B------:R-:W-:Y:S01]  /*1eb0*/  SEL R9, R20, R30, P1 ;  /* 0x0000001e14097207 */ /* 0x000fe20000800000 */
[----:B0-----:R-:W-:Y:S01]  /*1ec0*/  @P4 FFMA.FTZ R31, R4, 0.69314718246459960938, R17 ;  /* 0x3f317218041f4823 */ /* 0x001fe20000010011 */
[----:B------:R-:W-:Y:S01]  /*1ed0*/  SEL R8, R21, R19, P1 ;  /* 0x0000001315087207 */ /* 0x000fe20000800000 */
[----:B------:R-:W-:Y:S05]  /*1ee0*/  @P5 BRA `(.L_x_107) ;  /* 0x00001c4000005947 */ /* 0x000fea0003800000 */
[----:B------:R-:W-:Y:S01]  /*1ef0*/  ULDC.U8 UR4, c[0x0][0x328] ;  /* 0x0000ca0000047ab9 */ /* 0x000fe20000000000 */
[----:B------:R-:W-:-:S02]  /*1f00*/  IADD3 R38, P0, R15, UR8, RZ ;  /* 0x000000080f267c10 */ /* 0x000fc4000ff1e0ff */
[----:B------:R-:W-:Y:S02]  /*1f10*/  ISETP.NE.AND P1, PT, RZ, UR4, PT ;  /* 0x00000004ff007c0c */ /* 0x000fe4000bf25270 */
        /* <DEDUP_REMOVED lines=33> */
[----:B------:R-:W-:Y:S05]  /*2130*/  CALL.REL.NOINC `($__internal_2_$__cuda_sm20_div_s64) ;  /* 0x0000257000007944 */ /* 0x000fea0003c00000 */
        /* <DEDUP_REMOVED lines=10> */
.L_x_110:
        /* <DEDUP_REMOVED lines=22> */
.L_x_111:
[----:B------:R-:W-:Y:S05]  /*2340*/  BSYNC B0 ;  /* 0x0000000000007941 */ /* 0x000fea0003800000 */
.L_x_109:
[----:B------:R-:W-:Y:S01]  /*2350*/  LOP3.LUT R19, R17, R0, RZ, 0xfc, !PT ;  /* 0x0000000011137212 */ /* 0x000fe200078efcff */
[----:B------:R-:W-:Y:S03]  /*2360*/  BSSY B0, `(.L_x_112) ;  /* 0x0000028000007945 */ /* 0x000fe60003800000 */
[----:B------:R-:W-:-:S13]  /*2370*/  ISETP.NE.U32.AND P0, PT, R19, RZ, PT ;  /* 0x000000ff1300720c */ /* 0x000fda0003f05070 */
[----:B------:R-:W-:Y:S05]  /*2380*/  @!P0 BRA `(.L_x_113) ;  /* 0x000000f000008947 */ /* 0x000fea0003800000 */
[----:B------:R-:W-:Y:S01]  /*2390*/  IMAD.MOV.U32 R26, RZ, RZ, R29 ;  /* 0x000000ffff1a7224 */ /* 0x000fe200078e001d */
[----:B------:R-:W-:Y:S02]  /*23a0*/  MOV R25, R0 ;  /* 0x0000000000197202 */ /* 0x000fe40000000f00 */
[----:B------:R-:W-:Y:S02]  /*23b0*/  MOV R24, 0x23d0 ;  /* 0x000023d000187802 */ /* 0x000fe40000000f00 */
[----:B------:R-:W-:Y:S05]  /*23c0*/  CALL.REL.NOINC `($__internal_2_$__cuda_sm20_div_s64) ;  /* 0x000022e000007944 */ /* 0x000fea0003c00000 */
        /* <DEDUP_REMOVED lines=11> */
.L_x_113:
        /* <DEDUP_REMOVED lines=22> */
.L_x_114:
[----:B------:R-:W-:Y:S05]  /*25e0*/  BSYNC B0 ;  /* 0x0000000000007941 */ /* 0x000fea0003800000 */
.L_x_112:
        /* <DEDUP_REMOVED lines=11> */
[----:B------:R-:W-:Y:S05]  /*26a0*/  CALL.REL.NOINC `($__internal_2_$__cuda_sm20_div_s64) ;  /* 0x0000200000007944 */ /* 0x000fea0003c00000 */
[----:B------:R-:W-:-:S04]  /*26b0*/  IADD3 R17, P0, RZ, -R20, RZ ;  /* 0x80000014ff117210 */ /* 0x000fc80007f1e0ff */
[----:B------:R-:W-:Y:S01]  /*26c0*/  IADD3.X R18, RZ, ~R21, RZ, P0, !PT ;  /* 0x80000015ff127210 */ /* 0x000fe200007fe4ff */
[----:B------:R-:W-:-:S04]  /*26d0*/  IMAD.WIDE.U32 R42, R5, R17, R42 ;  /* 0x00000011052a7225 */ /* 0x000fc800078e002a */
[----:B------:R-:W-:-:S04]  /*26e0*/  IMAD R18, R18, R5, RZ ;  /* 0x0000000512127224 */ /* 0x000fc800078e02ff */
[----:B------:R-:W-:-:S05]  /*26f0*/  IMAD R4, R4, R17, R18 ;  /* 0x0000001104047224 */ /* 0x000fca00078e0212 */
[----:B------:R-:W-:Y:S01]  /*2700*/  IADD3 R4, R43, R4, RZ ;  /* 0x000000042b047210 */ /* 0x000fe20007ffe0ff */
[----:B------:R-:W-:Y:S05]  /*2710*/  BRA `(.L_x_117) ;  /* 0x0000016000007947 */ /* 0x000fea0003800000 */
.L_x_116:
        /* <DEDUP_REMOVED lines=22> */
.L_x_117:
[----:B------:R-:W-:Y:S05]  /*2880*/  BSYNC B0 ;  /* 0x0000000000007941 */ /* 0x000fea0003800000 */
.L_x_115:
        /* <DEDUP_REMOVED lines=38> */
[----:B------:R-:W-:Y:S05]  /*2af0*/  CALL.REL.NOINC `($__internal_2_$__cuda_sm20_div_s64) ;  /* 0x00001bb000007944 */ /* 0x000fea0003c00000 */
        /* <DEDUP_REMOVED lines=12> */
.L_x_119:
        /* <DEDUP_REMOVED lines=23> */
.L_x_120:
[----:B------:R-:W-:Y:S05]  /*2d30*/  BSYNC B0 ;  /* 0x0000000000007941 */ /* 0x000fea0003800000 */
.L_x_118:
        /* <DEDUP_REMOVED lines=19> */
.L_x_122:
        /* <DEDUP_REMOVED lines=22> */
.L_x_123:
[----:B------:R-:W-:Y:S05]  /*2fd0*/  BSYNC B0 ;  /* 0x0000000000007941 */ /* 0x000fea0003800000 */
.L_x_121:
        /* <DEDUP_REMOVED lines=19> */
.L_x_125:
        /* <DEDUP_REMOVED lines=23> */
.L_x_126:
[----:B------:R-:W-:Y:S05]  /*3280*/  BSYNC B0 ;  /* 0x0000000000007941 */ /* 0x000fea0003800000 */
.L_x_124:
[----:B------:R-:W-:Y:S01]  /*3290*/  SHF.R.S32.HI R18, RZ, 0x1f, R7 ;  /* 0x0000001fff127819 */ /* 0x000fe20000011407 */
[----:B------:R-:W-:Y:S01]  /*32a0*/  IMAD R13, R21, R7, RZ ;  /* 0x00000007150d7224 */ /* 0x000fe200078e02ff */
[----:B------:R-:W-:Y:S01]  /*32b0*/  BSSY B0, `(.L_x_127) ;  /* 0x000003b000007945 */ /* 0x000fe20003800000 */
[----:B------:R-:W-:Y:S02]  /*32c0*/  IMAD R53, R29, c[0x0][0x214], RZ ;  /* 0x000085001d357a24 */ /* 0x000fe400078e02ff */
[----:B------:R-:W-:Y:S02]  /*32d0*/  IMAD R13, R18, R20, R13 ;  /* 0x00000014120d7224 */ /* 0x000fe400078e020d */
[----:B------:R-:W-:Y:S01]  /*32e0*/  IMAD R18, R12, R3, RZ ;  /* 0x000000030c127224 */ /* 0x000fe200078e02ff */
[----:B------:R-:W-:Y:S01]  /*32f0*/  LOP3.LUT R12, R47, R10, RZ, 0xfc, !PT ;  /* 0x0000000a2f0c7212 */ /* 0x000fe200078efcff */
[----:B------:R-:W-:Y:S01]  /*3300*/  IMAD.WIDE.U32 R48, R20, R7, RZ ;  /* 0x0000000714307225 */ /* 0x000fe200078e00ff */
[----:B------:R-:W-:-:S02]  /*3310*/  SHF.R.S32.HI R7, RZ, 0x1f, R3 ;  /* 0x0000001fff077819 */ /* 0x000fc40000011403 */
[----:B------:R-:W-:Y:S01]  /*3320*/  ISETP.NE.U32.AND P0, PT, R12, RZ, PT ;  /* 0x000000ff0c00720c */ /* 0x000fe20003f05070 */
[----:B------:R-:W-:Y:S01]  /*3330*/  IMAD R14, R14, R53, RZ ;  /* 0x000000350e0e7224 */ /* 0x000fe200078e02ff */
[----:B------:R-:W-:Y:S01]  /*3340*/  SHF.R.S32.HI R17, RZ, 0x1f, R53 ;  /* 0x0000001fff117819 */ /* 0x000fe20000011435 */
[----:B------:R-:W-:Y:S01]  /*3350*/  IMAD R7, R7, R50, R18 ;  /* 0x0000003207077224 */ /* 0x000fe200078e0212 */
[----:B------:R-:W-:Y:S01]  /*3360*/  IADD3 R12, R49, R13, RZ ;  /* 0x0000000d310c7210 */ /* 0x000fe20007ffe0ff */
[----:B------:R-:W-:-:S04]  /*3370*/  IMAD.WIDE.U32 R50, R50, R3, RZ ;  /* 0x0000000332327225 */ /* 0x000fc800078e00ff */
[----:B------:R-:W-:Y:S01]  /*3380*/  IMAD R3, R17, R16, R14 ;  /* 0x0000001011037224 */ /* 0x000fe200078e020e */
[----:B------:R-:W-:Y:S01]  /*3390*/  IADD3 R7, R51, R7, RZ ;  /* 0x0000000733077210 */ /* 0x000fe20007ffe0ff */
[----:B------:R-:W-:-:S05]  /*33a0*/  IMAD.WIDE.U32 R52, R16, R53, RZ ;  /* 0x0000003510347225 */ /* 0x000fca00078e00ff */
[----:B------:R-:W-:Y:S01]  /*33b0*/  IADD3 R3, R53, R3, RZ ;  /* 0x0000000335037210 */ /* 0x000fe20007ffe0ff */
[----:B------:R-:W-:Y:S05]  /*33c0*/  @!P0 BRA `(.L_x_128) ;  /* 0x0000012000008947 */ /* 0x000fea0003800000 */
[----:B------:R-:W-:Y:S01]  /*33d0*/  IMAD.MOV.U32 R18, RZ, RZ, R46 ;  /* 0x000000ffff127224 */ /* 0x000fe200078e002e */
[----:B------:R-:W-:Y:S01]  /*33e0*/  MOV R26, R11 ;  /* 0x0000000b001a7202 */ /* 0x000fe20000000f00 */
[----:B------:R-:W-:Y:S01]  /*33f0*/  IMAD.MOV.U32 R17, RZ, RZ, R47 ;  /* 0x000000ffff117224 */ /* 0x000fe200078e002f */
[----:B------:R-:W-:Y:S02]  /*3400*/  MOV R25, R10 ;  /* 0x0000000a00197202 */ /* 0x000fe40000000f00 */
[----:B------:R-:W-:Y:S02]  /*3410*/  MOV R24, 0x3430 ;  /* 0x0000343000187802 */ /* 0x000fe40000000f00 */
[----:B------:R-:W-:Y:S05]  /*3420*/  CALL.REL.NOINC `($__internal_2_$__cuda_sm20_div_s64) ;  /* 0x0000128000007944 */ /* 0x000fea0003c00000 */
        /* <DEDUP_REMOVED lines=12> */
.L_x_128:
        /* <DEDUP_REMOVED lines=23> */
.L_x_129:
[----:B------:R-:W-:Y:S05]  /*3660*/  BSYNC B0 ;  /* 0x0000000000007941 */ /* 0x000fea0003800000 */
.L_x_127:
        /* <DEDUP_REMOVED lines=29> */
.L_x_131:
        /* <DEDUP_REMOVED lines=23> */
.L_x_132:
[----:B------:R-:W-:Y:S05]  /*39b0*/  BSYNC B0 ;  /* 0x0000000000007941 */ /* 0x000fea0003800000 */
.L_x_130:
        /* <DEDUP_REMOVED lines=20> */
.L_x_108:
[----:B------:R-:W-:-:S04]  /*3b00*/  LEA R2, P0, R38, c[0x0][0x200], 0x2 ;  /* 0x0000800026027a11 */ /* 0x000fc800078010ff */
[----:B------:R-:W-:-:S05]  /*3b10*/  LEA.HI.X R3, R38, c[0x0][0x204], R39, 0x2, P0 ;  /* 0x0000810026037a11 */ /* 0x000fca00000f1427 */
[----:B------:R0:W-:Y:S04]  /*3b20*/  STG.E [R2.64], R31 ;  /* 0x0000001f02007986 */ /* 0x0001e8000c10190a */
.L_x_107:
[----:B------:R-:W-:Y:S05]  /*3b30*/  BSYNC B1 ;  /* 0x0000000000017941 */ /* 0x000fea0003800000 */
.L_x_106:
[C---:B------:R-:W-:Y:S01]  /*3b40*/  ISETP.GE.OR P0, PT, R36.reuse, c[0x0][0x314], P2 ;  /* 0x0000c50024007a0c */ /* 0x040fe20001706670 */
[----:B------:R-:W-:Y:S01]  /*3b50*/  HFMA2.MMA R13, -RZ, RZ, 0, 0 ;  /* 0x00000000ff0d7435 */ /* 0x000fe200000001ff */
[C---:B------:R-:W-:Y:S01]  /*3b60*/  IADD3 R0, R36.reuse, 0x10, RZ ;  /* 0x0000001024007810 */ /* 0x040fe20007ffe0ff */
[----:B------:R-:W-:Y:S01]  /*3b70*/  IMAD.SHL.U32 R36, R36, 0x4, RZ ;  /* 0x0000000424247824 */ /* 0x000fe200078e00ff */
[----:B------:R-:W-:Y:S01]  /*3b80*/  CS2R R10, SRZ ;  /* 0x00000000000a7805 */ /* 0x000fe2000001ff00 */
[----:B------:R-:W-:Y:S01]  /*3b90*/  CS2R R8, SRZ ;  /* 0x0000000000087805 */ /* 0x000fe2000001ff00 */
[----:B------:R-:W-:Y:S01]  /*3ba0*/  ISETP.GE.OR P2, PT, R0, c[0x0][0x314], P2 ;  /* 0x0000c50000007a0c */ /* 0x000fe20001746670 */
[----:B------:R-:W-:Y:S01]  /*3bb0*/  IMAD.MOV.U32 R0, RZ, RZ, c[0x0][0x314] ;  /* 0x0000c500ff007624 */ /* 0x000fe200078e00ff */
[----:B------:R-:W-:-:S05]  /*3bc0*/  CS2R R6, SRZ ;  /* 0x0000000000067805 */ /* 0x000fca000001ff00 */
[----:B0-----:R-:W-:Y:S01]  /*3bd0*/  @!P0 FADD.FTZ R4, -R31, R34 ;  /* 0x000000221f048221 */ /* 0x001fe20000010100 */
[----:B------:R-:W-:-:S03]  /*3be0*/  IADD3 R34, R36, 0x40, RZ ;  /* 0x0000004024227810 */ /* 0x000fc60007ffe0ff */
[----:B------:R-:W-:Y:S02]  /*3bf0*/  @!P0 FMUL.FTZ R4, R4, 1.4426950216293334961 ;  /* 0x3fb8aa3b04048820 */ /* 0x000fe40000410000 */
[----:B------:R-:W-:Y:S01]  /*3c00*/  @!P2 FADD.FTZ R31, -R31, R33 ;  /* 0x000000211f1fa221 */ /* 0x000fe20000010100 */
[----:B------:R-:W-:-:S03]  /*3c10*/  IADD3 R33, R36, 0x80, RZ ;  /* 0x0000008024217810 */ /* 0x000fc60007ffe0ff */
[----:B------:R-:W0:Y:S01]  /*3c20*/  @!P0 MUFU.EX2 R4, R4 ;  /* 0x0000000400048308 */ /* 0x000e220000000800 */
[----:B------:R-:W-:-:S07]  /*3c30*/  @!P2 FMUL.FTZ R2, R31, 1.4426950216293334961 ;  /* 0x3fb8aa3b1f02a820 */ /* 0x000fce0000410000 */
[----:B------:R-:W1:Y:S01]  /*3c40*/  @!P2 MUFU.EX2 R2, R2 ;  /* 0x000000020002a308 */ /* 0x000e620000000800 */
[----:B0-----:R0:W-:Y:S01]  /*3c50*/  @!P0 STS [R27.X4], R4 ;  /* 0x000000041b008388 */ /* 0x0011e20000004800 */
[----:B------:R-:W-:Y:S01]  /*3c60*/  ISETP.GE.AND P0, PT, R0, 0x1, PT ;  /* 0x000000010000780c */ /* 0x000fe20003f06270 */
[----:B------:R-:W-:Y:S02]  /*3c70*/  IMAD.MOV.U32 R0, RZ, RZ, RZ ;  /* 0x000000ffff007224 */ /* 0x000fe400078e00ff */
[----:B-1----:R1:W-:Y:S01]  /*3c80*/  @!P2 STS [R27.X4+0x240], R2 ;  /* 0x000240021b00a388 */ /* 0x0023e20000004800 */
[----:B0-----:R-:W-:Y:S01]  /*3c90*/  CS2R R4, SRZ ;  /* 0x0000000000047805 */ /* 0x001fe2000001ff00 */
[----:B-1----:R-:W-:Y:S02]  /*3ca0*/  CS2R R2, SRZ ;  /* 0x0000000000027805 */ /* 0x002fe4000001ff00 */
        /* <DEDUP_REMOVED lines=25> */
.L_x_136:
        /* <DEDUP_REMOVED lines=15> */
.L_x_135:
[----:B------:R-:W-:Y:S05]  /*3f30*/  BSYNC B0 ;  /* 0x0000000000007941 */ /* 0x000fea0003800000 */
.L_x_134:
        /* <DEDUP_REMOVED lines=19> */
.L_x_133:
        /* <DEDUP_REMOVED lines=100> */
        .weak           $__internal_2_$__cuda_sm20_div_s64
        .type           $__internal_2_$__cuda_sm20_div_s64,@function
        .size           $__internal_2_$__cuda_sm20_div_s64,(.L_x_7770 - $__internal_2_$__cuda_sm20_div_s64)
$__internal_2_$__cuda_sm20_div_s64:
        /* <DEDUP_REMOVED lines=25> */
[----:B------:R-:W-:Y:S02]  /*4840*/  IADD3 R21, P0, RZ, -R58, RZ ;  /* 0x8000003aff157210 */ /* 0x000fe40007f1e0ff */
[----:B------:R-:W-:Y:S01]  /*4850*/  ISETP.GE.AND P1, PT, R17, RZ, PT ;  /* 0x000000ff1100720c */ /* 0x000fe20003f26270 */
[----:B------:R-:W-:Y:S02]  /*4860*/  IMAD R19, R22, R44, R19 ;  /* 0x0000002c16137224 */ /* 0x000fe400078e0213 */
[----:B------:R-:W-:-:S04]  /*4870*/  IMAD.HI.U32 R56, R57, R21, RZ ;  /* 0x0000001539387227 */ /* 0x000fc800078e00ff */
[----:B------:R-:W-:Y:S01]  /*4880*/  IMAD.X R19, RZ, RZ, ~R19, P0 ;  /* 0x000000ffff137224 */ /* 0x000fe200000e0e13 */
[----:B------:R-:W-:-:S03]  /*4890*/  IADD3 R20, P0, RZ, -R18, RZ ;  /* 0x80000012ff147210 */ /* 0x000fc60007f1e0ff */
[----:B------:R-:W-:Y:S01]  /*48a0*/  IMAD.WIDE.U32 R56, P6, R57, R19, R56 ;  /* 0x0000001339387225 */ /* 0x000fe200078c0038 */
[----:B------:R-:W-:-:S05]  /*48b0*/  SEL R20, R20, R18, !P1 ;  /* 0x0000001214147207 */ /* 0x000fca0004800000 */
[----:B------:R-:W-:-:S04]  /*48c0*/  IMAD.HI.U32 R30, P5, R22, R21, R56 ;  /* 0x00000015161e7227 */ /* 0x000fc800078a0038 */
[CC--:B------:R-:W-:Y:S02]  /*48d0*/  IMAD R21, R22.reuse, R19.reuse, RZ ;  /* 0x0000001316157224 */ /* 0x0c0fe400078e02ff */
[----:B------:R-:W-:-:S03]  /*48e0*/  IMAD.HI.U32 R19, R22, R19, RZ ;  /* 0x0000001316137227 */ /* 0x000fc600078e00ff */
[----:B------:R-:W-:Y:S01]  /*48f0*/  IADD3 R21, P4, R21, R30, RZ ;  /* 0x0000001e15157210 */ /* 0x000fe20007f9e0ff */
[----:B------:R-:W-:Y:S02]  /*4900*/  IMAD.X R30, RZ, RZ, ~R17, P0 ;  /* 0x000000ffff1e7224 */ /* 0x000fe400000e0e11 */
[----:B------:R-:W-:Y:S02]  /*4910*/  IMAD.X R22, R19, 0x1, R22, P6 ;  /* 0x0000000113167824 */ /* 0x000fe400030e0616 */
[----:B------:R-:W-:Y:S01]  /*4920*/  IMAD.HI.U32 R56, R21, R20, RZ ;  /* 0x0000001415387227 */ /* 0x000fe200078e00ff */
[----:B------:R-:W-:Y:S02]  /*4930*/  SEL R19, R30, R17, !P1 ;  /* 0x000000111e137207 */ /* 0x000fe40004800000 */
[----:B------:R-:W-:Y:S01]  /*4940*/  IADD3.X R22, RZ, RZ, R22, P4, P5 ;  /* 0x000000ffff167210 */ /* 0x000fe200027ea416 */
[----:B------:R-:W-:-:S04]  /*4950*/  IMAD.MOV.U32 R57, RZ, RZ, RZ ;  /* 0x000000ffff397224 */ /* 0x000fc800078e00ff */
        /* <DEDUP_REMOVED lines=10> */
[-C--:B------:R-:W-:Y:S01]  /*4a00*/  ISETP.GE.U32.AND P4, PT, R20, R44.reuse, PT ;  /* 0x0000002c1400720c */ /* 0x080fe20003f86070 */
[-C--:B------:R-:W-:Y:S01]  /*4a10*/  IMAD R22, R30, R44.reuse, R21 ;  /* 0x0000002c1e167224 */ /* 0x080fe200078e0215 */
[----:B------:R-:W-:-:S03]  /*4a20*/  IADD3 R21, P1, R20, -R44, RZ ;  /* 0x8000002c14157210 */ /* 0x000fc60007f3e0ff */
[----:B------:R-:W-:Y:S01]  /*4a30*/  IMAD.X R19, R19, 0x1, ~R22, P0 ;  /* 0x0000000113137824 */ /* 0x000fe200000e0e16 */
[----:B------:R-:W-:-:S03]  /*4a40*/  IADD3 R23, P0, R32, 0x1, RZ ;  /* 0x0000000120177810 */ /* 0x000fc60007f1e0ff */
[C---:B------:R-:W-:Y:S01]  /*4a50*/  IMAD.X R22, R19.reuse, 0x1, ~R45, P1 ;  /* 0x0000000113167824 */ /* 0x040fe200008e0e2d */
[----:B------:R-:W-:Y:S01]  /*4a60*/  ISETP.GE.U32.AND.EX P4, PT, R19, R45, PT, P4 ;  /* 0x0000002d1300720c */ /* 0x000fe20003f86140 */
[----:B------:R-:W-:-:S03]  /*4a70*/  IMAD.X R35, RZ, RZ, R30, P0 ;  /* 0x000000ffff237224 */ /* 0x000fc600000e061e */
[----:B------:R-:W-:Y:S02]  /*4a80*/  SEL R21, R21, R20, P4 ;  /* 0x0000001415157207 */ /* 0x000fe40002000000 */
[----:B------:R-:W-:Y:S02]  /*4a90*/  SEL R19, R22, R19, P4 ;  /* 0x0000001316137207 */ /* 0x000fe40002000000 */
[----:B------:R-:W-:Y:S02]  /*4aa0*/  SEL R23, R23, R32, P4 ;  /* 0x0000002017177207 */ /* 0x000fe40002000000 */
[----:B------:R-:W-:Y:S02]  /*4ab0*/  ISETP.GE.U32.AND P0, PT, R21, R44, PT ;  /* 0x0000002c1500720c */ /* 0x000fe40003f06070 */
[----:B------:R-:W-:Y:S02]  /*4ac0*/  SEL R35, R35, R30, P4 ;  /* 0x0000001e23237207 */ /* 0x000fe40002000000 */
[----:B------:R-:W-:-:S02]  /*4ad0*/  IADD3 R20, P1, R23, 0x1, RZ ;  /* 0x0000000117147810 */ /* 0x000fc40007f3e0ff */
[----:B------:R-:W-:Y:S02]  /*4ae0*/  ISETP.GE.U32.AND.EX P0, PT, R19, R45, PT, P0 ;  /* 0x0000002d1300720c */ /* 0x000fe40003f06100 */
[----:B------:R-:W-:Y:S02]  /*4af0*/  IADD3.X R22, RZ, R35, RZ, P1, !PT ;  /* 0x00000023ff167210 */ /* 0x000fe40000ffe4ff */
[----:B------:R-:W-:Y:S01]  /*4b00*/  SEL R20, R20, R23, P0 ;  /* 0x0000001714147207 */ /* 0x000fe20000000000 */
[----:B------:R-:W-:Y:S01]  /*4b10*/  IMAD.MOV.U32 R23, RZ, RZ, 0x0 ;  /* 0x00000000ff177424 */ /* 0x000fe200078e00ff */
[----:B------:R-:W-:Y:S02]  /*4b20*/  LOP3.LUT R19, R25, R17, RZ, 0x3c, !PT ;  /* 0x0000001119137212 */ /* 0x000fe400078e3cff */
[----:B------:R-:W-:Y:S02]  /*4b30*/  SEL R22, R22, R35, P0 ;  /* 0x0000002316167207 */ /* 0x000fe40000000000 */
[----:B------:R-:W-:-:S02]  /*4b40*/  IADD3 R21, P1, RZ, -R20, RZ ;  /* 0x80000014ff157210 */ /* 0x000fc40007f3e0ff */
[----:B------:R-:W-:Y:S02]  /*4b50*/  ISETP.GE.AND P4, PT, R19, RZ, PT ;  /* 0x000000ff1300720c */ /* 0x000fe40003f86270 */
[----:B------:R-:W-:Y:S01]  /*4b60*/  ISETP.NE.U32.AND P0, PT, R26, RZ, PT ;  /* 0x000000ff1a00720c */ /* 0x000fe20003f05070 */
[----:B------:R-:W-:Y:S01]  /*4b70*/  IMAD.X R19, RZ, RZ, ~R22, P1 ;  /* 0x000000ffff137224 */ /* 0x000fe200008e0e16 */
[----:B------:R-:W-:Y:S02]  /*4b80*/  SEL R21, R21, R20, !P4 ;  /* 0x0000001415157207 */ /* 0x000fe40006000000 */
[----:B------:R-:W-:Y:S02]  /*4b90*/  ISETP.NE.AND.EX P0, PT, R25, RZ, PT, P0 ;  /* 0x000000ff1900720c */ /* 0x000fe40003f05300 */
[----:B------:R-:W-:Y:S01]  /*4ba0*/  SEL R19, R19, R22, !P4 ;  /* 0x0000001613137207 */ /* 0x000fe20006000000 */
[----:B------:R-:W-:Y:S01]  /*4bb0*/  IMAD.MOV.U32 R22, RZ, RZ, R24 ;  /* 0x000000ffff167224 */ /* 0x000fe200078e0018 */
[----:B------:R-:W-:-:S02]  /*4bc0*/  SEL R20, R21, 0xffffffff, P0 ;  /* 0xffffffff15147807 */ /* 0x000fc40000000000 */
[----:B------:R-:W-:Y:S01]  /*4bd0*/  SEL R21, R19, 0xffffffff, P0 ;  /* 0xffffffff13157807 */ /* 0x000fe20000000000 */
[----:B------:R-:W-:Y:S06]  /*4be0*/  RET.REL.NODEC R22 `(_ZN5flash32flash_fwd_splitkv_combine_kernelI23Flash_fwd_kernel_traitsILi192ELi64ELi64ELi4ELb0ELb0EN7cutlass10bfloat16_tE19Flash_kernel_traitsILi192ELi64ELi64ELi4ES3_EELi8ELi5ELb0EEEvNS_16Flash_fwd_paramsE) ;  /* 0xffffb41016007950 */ /* 0x000fec0003c3ffff */
.L_x_137:
        /* <DEDUP_REMOVED lines=9> */
.L_x_7770:


//--------------------- .text._ZN5flash32flash_fwd_splitkv_combine_kernelI23Flash_fwd_kernel_traitsILi192ELi64ELi64ELi4ELb0ELb0EN7cutlass10bfloat16_tE19Flash_kernel_traitsILi192ELi64ELi64ELi4ES3_EELi8ELi4ELb0EEEvNS_16Flash_fwd_paramsE --------------------------
	.section	.text._ZN5flash32flash_fwd_splitkv_combine_kernelI23Flash_fwd_kernel_traitsILi192ELi64ELi64ELi4ELb0ELb0EN7cutlass10bfloat16_tE19Flash_kernel_traitsILi192ELi64ELi64ELi4ES3_EELi8ELi4ELb0EEEvNS_16Flash_fwd_paramsE,"ax",@progbits
	.sectioninfo	@"SHI_REGISTERS=54"
	.align	128
        .global         _ZN5flash32flash_fwd_splitkv_combine_kernelI23Flash_fwd_kernel_traitsILi192ELi64ELi64ELi4ELb0ELb0EN7cutlass10bfloat16_tE19Flash_kernel_traitsILi192ELi64ELi64ELi4ES3_EELi8ELi4ELb0EEEvNS_16Flash_fwd_paramsE
        .type           _ZN5flash32flash_fwd_splitkv_combine_kernelI23Flash_fwd_kernel_traitsILi192ELi64ELi64ELi4ELb0ELb0EN7cutlass10bfloat16_tE19Flash_kernel_traitsILi192ELi64ELi64ELi4ES3_EELi8ELi4ELb0EEEvNS_16Flash_fwd_paramsE,@function
        .size           _ZN5flash32flash_fwd_splitkv_combine_kernelI23Flash_fwd_kernel_traitsILi192ELi64ELi64ELi4ELb0ELb0EN7cutlass10bfloat16_tE19Flash_kernel_traitsILi192ELi64ELi64ELi4ES3_EELi8ELi4ELb0EEEvNS_16Flash_fwd_paramsE,(.L_x_7771 - _ZN5flash32flash_fwd_splitkv_combine_kernelI23Flash_fwd_kernel_traitsILi192ELi64ELi64ELi4ELb0ELb0EN7cutlass10bfloat16_tE19Flash_kernel_traitsILi192ELi64ELi64ELi4ES3_EELi8ELi4ELb0EEEvNS_16Flash_fwd_paramsE)
        .other          _ZN5flash32flash_fwd_splitkv_combine_kernelI23Flash_fwd_kernel_traitsILi192ELi64ELi64ELi4ELb0ELb0EN7cutlass10bfloat16_tE19Flash_kernel_traitsILi192ELi64ELi64ELi4ES3_EELi8ELi4ELb0EEEvNS_16Flash_fwd_paramsE,@"STO_CUDA_ENTRY STV_DEFAULT"
_ZN5flash32flash_fwd_splitkv_combine_kernelI23Flash_fwd_kernel_traitsILi192ELi64ELi64ELi4ELb0ELb0EN7cutlass10bfloat16_tE19Flash_kernel_traitsILi192ELi64ELi64ELi4ES3_EELi8ELi4ELb0EEEvNS_16Flash_fwd_paramsE:
.text._ZN5flash32flash_fwd_splitkv_combine_kernelI23Flash_fwd_kernel_traitsILi192ELi64ELi64ELi4ELb0ELb0EN7cutlass10bfloat16_tE19Flash_kernel_traitsILi192ELi64ELi64ELi4ES3_EELi8ELi4ELb0EEEvNS_16Flash_fwd_paramsE:
        /* <DEDUP_REMOVED lines=11> */
[----:B------:R-:W-:Y:S01]  /*00b0*/  SEL R0, R5, R0, P0 ;  /* 0x0000000005007207 */ /* 0x000fe20000000000 */
        /* <DEDUP_REMOVED lines=11> */
[----:B------:R-:W-:Y:S05]  /*0170*/  CALL.REL.NOINC `($__internal_3_$__cuda_sm20_div_s64) ;  /* 0x0000448000007944 */ /* 0x000fea0003c00000 */
[----:B------:R-:W-:Y:S05]  /*0180*/  BRA `(.L_x_139) ;  /* 0x0000013000007947 */ /* 0x000fea0003800000 */
.L_x_138:
[----:B------:R-:W0:Y:S01]  /*0190*/  I2F.U32.RP R4, R30 ;  /* 0x0000001e00047306 */ /* 0x000e220000209000 */
[----:B------:R-:W-:Y:S01]  /*01a0*/  IMAD.MOV.U32 R6, RZ, RZ, RZ ;  /* 0x000000ffff067224 */ /* 0x000fe200078e00ff */
[----:B------:R-:W-:Y:S01]  /*01b0*/  ISETP.NE.U32.AND P0, PT, R30, RZ, PT ;  /* 0x000000ff1e00720c */ /* 0x000fe20003f05070 */
[----:B------:R-:W-:-:S05]  /*01c0*/  HFMA2.MMA R21, -RZ, RZ, 0, 0 ;  /* 0x00000000ff157435 */ /* 0x000fca00000001ff */
        /* <DEDUP_REMOVED lines=15> */
.L_x_139:
        /* <DEDUP_REMOVED lines=11> */
[----:B------:R-:W-:Y:S02]  /*0370*/  MOV R22, 0x390 ;  /* 0x0000039000167802 */ /* 0x000fe40000000f00 */
[----:B------:R-:W-:Y:S05]  /*0380*/  CALL.REL.NOINC `($__internal_3_$__cuda_sm20_div_s64) ;  /* 0x0000427000007944 */ /* 0x000fea0003c00000 */
[----:B------:R-:W-:Y:S02]  /*0390*/  MOV R8, R20 ;  /* 0x0000001400087202 */ /* 0x000fe40000000f00 */
[----:B------:R-:W-:Y:S01]  /*03a0*/  MOV R9, R21 ;  /* 0x0000001500097202 */ /* 0x000fe20000000f00 */
[----:B------:R-:W-:Y:S05]  /*03b0*/  BRA `(.L_x_142) ;  /* 0x0000013000007947 */ /* 0x000fea0003800000 */
.L_x_141:
        /* <DEDUP_REMOVED lines=19> */
.L_x_142:
[----:B------:R-:W-:Y:S05]  /*04f0*/  BSYNC B0 ;  /* 0x0000000000007941 */ /* 0x000fea0003800000 */
.L_x_140:
        /* <DEDUP_REMOVED lines=13> */
[----:B------:R-:W-:-:S04]  /*05d0*/  IMAD.HI.U32 R11, R11, R6, R10 ;  /* 0x000000060b0b7227 */ /* 0x000fc800078e000a */
[----:B------:R-:W-:-:S04]  /*05e0*/  IMAD.MOV.U32 R6, RZ, RZ, R4 ;  /* 0x000000ffff067224 */ /* 0x000fc800078e0004 */
        /* <DEDUP_REMOVED lines=8> */
[----:B------:R-:W-:-:S04]  /*0670*/  LOP3.LUT R4, R2, R7, RZ, 0x3c, !PT ;  /* 0x0000000702047212 */ /* 0x000fc800078e3cff */
[----:B------:R-:W-:-:S07]  /*0680*/  ISETP.GE.AND P0, PT, R4, RZ, PT ;  /* 0x000000ff0400720c */ /* 0x000fce0003f06270 */
[----:B------:R-:W-:-:S06]  /*0690*/  @P2 IADD3 R10, R10, 0x1, RZ ;  /* 0x000000010a0a2810 */ /* 0x000fcc0007ffe0ff */
[----:B------:R-:W-:Y:S01]  /*06a0*/  @!P0 IMAD.MOV R10, RZ, RZ, -R10 ;  /* 0x000000ffff0a8224 */ /* 0x000fe200078e0a0a */
[----:B------:R-:W-:-:S04]  /*06b0*/  @!P1 LOP3.LUT R10, RZ, R7, RZ, 0x33, !PT ;  /* 0x00000007ff0a9212 */ /* 0x000fc800078e33ff */
[----:B------:R-:W-:Y:S02]  /*06c0*/  ISETP.LT.U32.AND P0, PT, R3, R10, PT ;  /* 0x0000000a0300720c */ /* 0x000fe40003f01070 */
[----:B------:R-:W-:-:S04]  /*06d0*/  SHF.R.S32.HI R14, RZ, 0x1f, R10 ;  /* 0x0000001fff0e7819 */ /* 0x000fc8000001140a */
[----:B------:R-:W-:-:S04]  /*06e0*/  ISETP.LT.AND.EX P0, PT, R23, R14, PT, P0 ;  /* 0x0000000e1700720c */ /* 0x000fc80003f01300 */
[----:B------:R-:W-:Y:S02]  /*06f0*/  SEL R14, R23, R14, P0 ;  /* 0x0000000e170e7207 */ /* 0x000fe40000000000 */
        /* <DEDUP_REMOVED lines=11> */
.L_x_144:
        /* <DEDUP_REMOVED lines=19> */
.L_x_145:
[----:B------:R-:W-:Y:S05]  /*08e0*/  BSYNC B0 ;  /* 0x0000000000007941 */ /* 0x000fea0003800000 */
.L_x_143:
        /* <DEDUP_REMOVED lines=26> */
[----:B------:R-:W-:Y:S01]  /*0a90*/  ISETP.GE.U32.AND P0, PT, R3, R6, PT ;  /* 0x000000060300720c */ /* 0x000fe20003f06070 */
[----:B------:R-:W-:-:S05]  /*0aa0*/  IMAD.MOV.U32 R3, RZ, RZ, c[0x0][0x1c0] ;  /* 0x00007000ff037624 */ /* 0x000fca00078e00ff */
[C---:B------:R-:W-:Y:S01]  /*0ab0*/  IADD3 R6, R3.reuse, -0x1, RZ ;  /* 0xffffffff03067810 */ /* 0x040fe20007ffe0ff */
[----:B------:R-:W-:-:S06]  /*0ac0*/  IMAD R3, R3, c[0x0][0x214], RZ ;  /* 0x0000850003037a24 */ /* 0x000fcc00078e02ff */
        /* <DEDUP_REMOVED lines=44> */
[----:B------:R-:W-:Y:S02]  /*0d90*/  MOV R32, R20 ;  /* 0x0000001400207202 */ /* 0x000fe40000000f00 */
[----:B------:R-:W-:Y:S01]  /*0da0*/  MOV R33, R21 ;  /* 0x0000001500217202 */ /* 0x000fe20000000f00 */
[----:B------:R-:W-:Y:S05]  /*0db0*/  BRA `(.L_x_148) ;  /* 0x0000013000007947 */ /* 0x000fea0003800000 */
.L_x_147:
        /* <DEDUP_REMOVED lines=19> */
.L_x_148:
[----:B------:R-:W-:Y:S05]  /*0ef0*/  BSYNC B0 ;  /* 0x0000000000007941 */ /* 0x000fea0003800000 */
.L_x_146:
        /* <DEDUP_REMOVED lines=41> */
.L_x_150:
        /* <DEDUP_REMOVED lines=19> */
.L_x_151:
[----:B------:R-:W-:Y:S05]  /*12c0*/  BSYNC B0 ;  /* 0x0000000000007941 */ /* 0x000fea0003800000 */
.L_x_149:
[----:B------:R-:W-:Y:S01]  /*12d0*/  IABS R17, c[0x0][0x214] ;  /* 0x0000850000117a13 */ /* 0x000fe20000000000 */
[----:B------:R-:W-:Y:S01]  /*12e0*/  IMAD.MOV.U32 R18, RZ, RZ, RZ ;  /* 0x000000ffff127224 */ /* 0x000fe200078e00ff */
[----:B------:R-:W-:Y:S01]  /*12f0*/  ISETP.GT.AND P3, PT, R3, RZ, PT ;  /* 0x000000ff0300720c */ /* 0x000fe20003f64270 */
[----:B------:R-:W-:Y:S01]  /*1300*/  ULDC.U8 UR4, c[0x0][0x329] ;  /* 0x0000ca4000047ab9 */ /* 0x000fe20000000000 */
[----:B------:R-:W0:Y:S01]  /*1310*/  I2F.RP R22, R17 ;  /* 0x0000001100167306 */ /* 0x000e220000209400 */
[----:B------:R-:W-:Y:S01]  /*1320*/  IABS R26, R4 ;  /* 0x00000004001a7213 */ /* 0x000fe20000000000 */
[----:B------:R-:W-:Y:S01]  /*1330*/  ULDC.64 UR10, c[0x0][0x118] ;  /* 0x00004600000a7ab9 */ /* 0x000fe20000000a00 */
[----:B------:R-:W-:Y:S01]  /*1340*/  LOP3.LUT R4, R4, c[0x0][0x1c0], RZ, 0x3c, !PT ;  /* 0x0000700004047a12 */ /* 0x000fe200078e3cff */
[----:B------:R-:W-:Y:S04]  /*1350*/  BSSY B0, `(.L_x_152) ;  /* 0x000007b000007945 */ /* 0x000fe80003800000 */
[----:B0-----:R-:W0:Y:S02]  /*1360*/  MUFU.RCP R19, R22 ;  /* 0x0000001600137308 */ /* 0x001e240000001000 */
[----:B0-----:R-:W-:-:S06]  /*1370*/  IADD3 R19, R19, 0xffffffe, RZ ;  /* 0x0ffffffe13137810 */ /* 0x001fcc0007ffe0ff */
[----:B------:R-:W0:Y:S02]  /*1380*/  F2I.FTZ.U32.TRUNC.NTZ R19, R19 ;  /* 0x0000001300137305 */ /* 0x000e24000021f000 */
[----:B0-----:R-:W-:-:S04]  /*1390*/  IMAD.MOV R8, RZ, RZ, -R19 ;  /* 0x000000ffff087224 */ /* 0x001fc800078e0a13 */
[----:B------:R-:W-:Y:S01]  /*13a0*/  IMAD R9, R8, R17, RZ ;  /* 0x0000001108097224 */ /* 0x000fe200078e02ff */
[----:B------:R-:W-:Y:S02]  /*13b0*/  IABS R8, R7 ;  /* 0x0000000700087213 */ /* 0x000fe40000000000 */
[----:B------:R-:W-:Y:S01]  /*13c0*/  LOP3.LUT R7, R7, c[0x0][0x214], RZ, 0x3c, !PT ;  /* 0x0000850007077a12 */ /* 0x000fe200078e3cff */
[----:B------:R-:W-:-:S03]  /*13d0*/  IMAD.HI.U32 R9, R19, R9, R18 ;  /* 0x0000000913097227 */ /* 0x000fc600078e0012 */
[----:B------:R-:W-:Y:S02]  /*13e0*/  ISETP.GE.AND P1, PT, R7, RZ, PT ;  /* 0x000000ff0700720c */ /* 0x000fe40003f26270 */
[----:B------:R-:W-:Y:S01]  /*13f0*/  SHF.R.S32.HI R7, RZ, 0x1f, R3 ;  /* 0x0000001fff077819 */ /* 0x000fe20000011403 */
[----:B------:R-:W-:Y:S01]  /*1400*/  IMAD.HI.U32 R18, R9, R8, RZ ;  /* 0x0000000809127227 */ /* 0x000fe200078e00ff */
[----:B------:R-:W-:-:S03]  /*1410*/  LEA.HI.SX32 R3, R3, 0x1, 0x1 ;  /* 0x0000000103037811 */ /* 0x000fc600078f0aff */
[----:B------:R-:W-:Y:S02]  /*1420*/  IMAD.MOV R9, RZ, RZ, -R18 ;  /* 0x000000ffff097224 */ /* 0x000fe400078e0a12 */
[----:B------:R-:W-:Y:S02]  /*1430*/  @!P3 IMAD.MOV R3, RZ, RZ, R7 ;  /* 0x000000ffff03b224 */ /* 0x000fe400078e0207 */
[----:B------:R-:W-:-:S05]  /*1440*/  IMAD R8, R17, R9, R8 ;  /* 0x0000000911087224 */ /* 0x000fca00078e0208 */
[----:B------:R-:W-:-:S13]  /*1450*/  ISETP.GT.U32.AND P0, PT, R17, R8, PT ;  /* 0x000000081100720c */ /* 0x000fda0003f04070 */
[----:B------:R-:W-:Y:S01]  /*1460*/  @!P0 IMAD.IADD R8, R8, 0x1, -R17 ;  /* 0x0000000108088824 */ /* 0x000fe200078e0a11 */
[----:B------:R-:W-:Y:S02]  /*1470*/  @!P0 IADD3 R18, R18, 0x1, RZ ;  /* 0x0000000112128810 */ /* 0x000fe40007ffe0ff */
[----:B------:R-:W-:Y:S02]  /*1480*/  ISETP.NE.AND P0, PT, RZ, c[0x0][0x214], PT ;  /* 0x00008500ff007a0c */ /* 0x000fe40003f05270 */
[----:B------:R-:W-:Y:S02]  /*1490*/  ISETP.GE.U32.AND P2, PT, R8, R17, PT ;  /* 0x000000110800720c */ /* 0x000fe40003f46070 */
[----:B------:R-:W-:-:S04]  /*14a0*/  IABS R8, c[0x0][0x1c0] ;  /* 0x0000700000087a13 */ /* 0x000fc80000000000 */
[----:B------:R-:W0:Y:S07]  /*14b0*/  I2F.U32.RP R17, R8 ;  /* 0x0000000800117306 */ /* 0x000e2e0000209000 */
[----:B------:R-:W-:-:S05]  /*14c0*/  @P2 IADD3 R18, R18, 0x1, RZ ;  /* 0x0000000112122810 */ /* 0x000fca0007ffe0ff */
[----:B------:R-:W-:Y:S01]  /*14d0*/  @!P1 IMAD.MOV R18, RZ, RZ, -R18 ;  /* 0x000000ffff129224 */ /* 0x000fe200078e0a12 */
[----:B------:R-:W-:Y:S01]  /*14e0*/  @!P0 LOP3.LUT R18, RZ, c[0x0][0x214], RZ, 0x33, !PT ;  /* 0x00008500ff128a12 */ /* 0x000fe200078e33ff */
[----:B0-----:R-:W0:Y:S04]  /*14f0*/  MUFU.RCP R19, R17 ;  /* 0x0000001100137308 */ /* 0x001e280000001000 */
[----:B------:R-:W-:-:S05]  /*1500*/  IMAD R3, R3, R18, RZ ;  /* 0x0000001203037224 */ /* 0x000fca00078e02ff */
[----:B------:R-:W-:-:S04]  /*1510*/  IABS R7, R3 ;  /* 0x0000000300077213 */ /* 0x000fc80000000000 */
[----:B------:R-:W1:Y:S01]  /*1520*/  I2F.RP R24, R7 ;  /* 0x0000000700187306 */ /* 0x000e620000209400 */
[----:B------:R-:W-:Y:S01]  /*1530*/  IMAD.IADD R6, R6, 0x1, R7 ;  /* 0x0000000106067824 */ /* 0x000fe200078e0207 */
[----:B0-----:R-:W-:-:S06]  /*1540*/  IADD3 R19, R19, 0xffffffe, RZ ;  /* 0x0ffffffe13137810 */ /* 0x001fcc0007ffe0ff */
[----:B------:R-:W0:Y:S08]  /*1550*/  F2I.FTZ.U32.TRUNC.NTZ R19, R19 ;  /* 0x0000001300137305 */ /* 0x000e30000021f000 */
[----:B-1----:R-:W1:Y:S01]  /*1560*/  MUFU.RCP R9, R24 ;  /* 0x0000001800097308 */ /* 0x002e620000001000 */
[----:B0-----:R-:W-:-:S04]  /*1570*/  IMAD.MOV R25, RZ, RZ, -R19 ;  /* 0x000000ffff197224 */ /* 0x001fc800078e0a13 */
[----:B------:R-:W-:Y:S01]  /*1580*/  IMAD R25, R25, R8, RZ ;  /* 0x0000000819197224 */ /* 0x000fe200078e02ff */
[----:B-1----:R-:W-:Y:S02]  /*1590*/  IADD3 R22, R9, 0xffffffe, RZ ;  /* 0x0ffffffe09167810 */ /* 0x002fe40007ffe0ff */
[----:B------:R-:W-:Y:S02]  /*15a0*/  IABS R24, R6 ;  /* 0x0000000600187213 */ /* 0x000fe40000000000 */
[----:B------:R-:W0:Y:S02]  /*15b0*/  F2I.FTZ.U32.TRUNC.NTZ R23, R22 ;  /* 0x0000001600177305 */ /* 0x000e24000021f000 */
[----:B0-----:R-:W-:Y:S02]  /*15c0*/  IMAD.MOV R18, RZ, RZ, -R23 ;  /* 0x000000ffff127224 */ /* 0x001fe400078e0a17 */
[----:B------:R-:W-:Y:S02]  /*15d0*/  IMAD.MOV.U32 R22, RZ, RZ, RZ ;  /* 0x000000ffff167224 */ /* 0x000fe400078e00ff */
[----:B------:R-:W-:-:S02]  /*15e0*/  IMAD R9, R18, R7, RZ ;  /* 0x0000000712097224 */ /* 0x000fc400078e02ff */
[----:B------:R-:W-:Y:S02]  /*15f0*/  IMAD.MOV.U32 R18, RZ, RZ, RZ ;  /* 0x000000ffff127224 */ /* 0x000fe400078e00ff */
[----:B------:R-:W-:Y:S01]  /*1600*/  IMAD.HI.U32 R9, R23, R9, R22 ;  /* 0x0000000917097227 */ /* 0x000fe200078e0016 */
[----:B------:R-:W-:-:S03]  /*1610*/  IABS R22, R3 ;  /* 0x0000000300167213 */ /* 0x000fc60000000000 */
[----:B------:R-:W-:Y:S01]  /*1620*/  IMAD.HI.U32 R25, R19, R25, R18 ;  /* 0x0000001913197227 */ /* 0x000fe200078e0012 */
[----:B------:R-:W-:-:S03]  /*1630*/  IABS R19, c[0x0][0x1c0] ;  /* 0x0000700000137a13 */ /* 0x000fc60000000000 */
[----:B------:R-:W-:Y:S02]  /*1640*/  IMAD.MOV R22, RZ, RZ, -R22 ;  /* 0x000000ffff167224 */ /* 0x000fe400078e0a16 */
[----:B------:R-:W-:Y:S02]  /*1650*/  IMAD.MOV R19, RZ, RZ, -R19 ;  /* 0x000000ffff137224 */ /* 0x000fe400078e0a13 */
[----:B------:R-:W-:-:S04]  /*1660*/  IMAD.HI.U32 R18, R25, R26, RZ ;  /* 0x0000001a19127227 */ /* 0x000fc800078e00ff */
[----:B------:R-:W-:-:S04]  /*1670*/  IMAD.HI.U32 R9, R9, R24, RZ ;  /* 0x0000001809097227 */ /* 0x000fc800078e00ff */
[----:B------:R-:W-:Y:S02]  /*1680*/  IMAD R17, R18, R19, R26 ;  /* 0x0000001312117224 */ /* 0x000fe400078e021a */
[--C-:B------:R-:W-:Y:S02]  /*1690*/  IMAD R22, R9, R22, R24.reuse ;  /* 0x0000001609167224 */ /* 0x100fe400078e0218 */
[----:B------:R-:W-:Y:S01]  /*16a0*/  IMAD.HI.U32 R25, R25, R24, RZ ;  /* 0x0000001819197227 */ /* 0x000fe200078e00ff */
[----:B------:R-:W-:Y:S02]  /*16b0*/  ISETP.GT.U32.AND P3, PT, R8, R17, PT ;  /* 0x000000110800720c */ /* 0x000fe40003f64070 */
[----:B------:R-:W-:Y:S01]  /*16c0*/  ISETP.GT.U32.AND P0, PT, R7, R22, PT ;  /* 0x000000160700720c */ /* 0x000fe20003f04070 */
[----:B------:R-:W-:-:S05]  /*16d0*/  IMAD R19, R25, R19, R24 ;  /* 0x0000001319137224 */ /* 0x000fca00078e0218 */
[----:B------:R-:W-:-:S05]  /*16e0*/  ISETP.GT.U32.AND P1, PT, R8, R19, PT ;  /* 0x000000130800720c */ /* 0x000fca0003f24070 */
[--C-:B------:R-:W-:Y:S01]  /*16f0*/  @!P3 IMAD.IADD R17, R17, 0x1, -R8.reuse ;  /* 0x000000011111b824 */ /* 0x100fe200078e0a08 */
[----:B------:R-:W-:Y:S01]  /*1700*/  @!P3 IADD3 R18, R18, 0x1, RZ ;  /* 0x000000011212b810 */ /* 0x000fe20007ffe0ff */
[----:B------:R-:W-:Y:S01]  /*1710*/  @!P0 IMAD.IADD R22, R22, 0x1, -R7 ;  /* 0x0000000116168824 */ /* 0x000fe200078e0a07 */
[----:B------:R-:W-:Y:S02]  /*1720*/  @!P0 IADD3 R9, R9, 0x1, RZ ;  /* 0x0000000109098810 */ /* 0x000fe40007ffe0ff */
[----:B------:R-:W-:Y:S02]  /*1730*/  ISETP.GE.U32.AND P6, PT, R17, R8, PT ;  /* 0x000000081100720c */ /* 0x000fe40003fc6070 */
[----:B------:R-:W0:Y:S01]  /*1740*/  S2R R17, SR_TID.X ;  /* 0x0000000000117919 */ /* 0x000e220000002100 */
[-C--:B------:R-:W-:Y:S01]  /*1750*/  ISETP.GE.U32.AND P2, PT, R22, R7.reuse, PT ;  /* 0x000000071600720c */ /* 0x080fe20003f46070 */
[----:B------:R-:W-:Y:S01]  /*1760*/  @!P1 IMAD.IADD R19, R19, 0x1, -R8 ;  /* 0x0000000113139824 */ /* 0x000fe200078e0a08 */
[----:B------:R-:W-:-:S02]  /*1770*/  LOP3.LUT R22, R6, R7, RZ, 0x3c, !PT ;  /* 0x0000000706167212 */ /* 0x000fc400078e3cff */
[----:B------:R-:W-:Y:S02]  /*1780*/  ISETP.GE.AND P0, PT, R4, RZ, PT ;  /* 0x000000ff0400720c */ /* 0x000fe40003f06270 */
[----:B------:R-:W-:Y:S02]  /*1790*/  ISETP.GE.AND P4, PT, R22, RZ, PT ;  /* 0x000000ff1600720c */ /* 0x000fe40003f86270 */
[----:B------:R-:W-:Y:S02]  /*17a0*/  ISETP.GT.AND P3, PT, R2, RZ, PT ;  /* 0x000000ff0200720c */ /* 0x000fe40003f64270 */
[----:B------:R-:W-:Y:S02]  /*17b0*/  @P6 IADD3 R18, R18, 0x1, RZ ;  /* 0x0000000112126810 */ /* 0x000fe40007ffe0ff */
[----:B------:R-:W-:Y:S02]  /*17c0*/  ISETP.NE.AND P6, PT, R3, RZ, PT ;  /* 0x000000ff0300720c */ /* 0x000fe40003fc5270 */
[----:B------:R-:W-:-:S02]  /*17d0*/  @P2 IADD3 R9, R9, 0x1, RZ ;  /* 0x0000000109092810 */ /* 0x000fc40007ffe0ff */
[----:B------:R-:W-:Y:S01]  /*17e0*/  ISETP.GE.U32.AND P5, PT, R19, R8, PT ;  /* 0x000000081300720c */ /* 0x000fe20003fa6070 */
[----:B------:R-:W-:Y:S01]  /*17f0*/  IMAD.MOV.U32 R19, RZ, RZ, c[0x0][0x214] ;  /* 0x00008500ff137624 */ /* 0x000fe200078e00ff */
[----:B------:R-:W-:Y:S01]  /*1800*/  LOP3.LUT R6, R6, c[0x0][0x1c0], RZ, 0x3c, !PT ;  /* 0x0000700006067a12 */ /* 0x000fe200078e3cff */
[----:B------:R-:W-:Y:S01]  /*1810*/  @!P4 IMAD.MOV R9, RZ, RZ, -R9 ;  /* 0x000000ffff09c224 */ /* 0x000fe200078e0a09 */
[----:B------:R-:W-:Y:S01]  /*1820*/  @!P1 IADD3 R25, R25, 0x1, RZ ;  /* 0x0000000119199810 */ /* 0x000fe20007ffe0ff */
[----:B------:R-:W-:Y:S01]  /*1830*/  @!P0 IMAD.MOV R18, RZ, RZ, -R18 ;  /* 0x000000ffff128224 */ /* 0x000fe200078e0a12 */
[----:B------:R-:W-:Y:S02]  /*1840*/  ISETP.GE.AND P2, PT, R6, RZ, PT ;  /* 0x000000ff0600720c */ /* 0x000fe40003f46270 */
[----:B------:R-:W-:Y:S02]  /*1850*/  ISETP.NE.AND P4, PT, RZ, c[0x0][0x1c0], PT ;  /* 0x00007000ff007a0c */ /* 0x000fe40003f85270 */
[----:B------:R-:W-:-:S02]  /*1860*/  LOP3.LUT R6, RZ, c[0x0][0x1c0], RZ, 0x33, !PT ;  /* 0x00007000ff067a12 */ /* 0x000fc400078e33ff */
[----:B------:R-:W-:Y:S02]  /*1870*/  SHF.R.S32.HI R8, RZ, 0x1f, R2 ;  /* 0x0000001fff087819 */ /* 0x000fe40000011402 */
[----:B------:R-:W-:Y:S02]  /*1880*/  ISETP.NE.AND P1, PT, RZ, UR4, PT ;  /* 0x00000004ff007c0c */ /* 0x000fe4000bf25270 */
[----:B0-----:R-:W-:Y:S02]  /*1890*/  SHF.R.S32.HI R4, RZ, 0x1f, R17 ;  /* 0x0000001fff047819 */ /* 0x001fe40000011411 */
[----:B------:R-:W-:Y:S01]  /*18a0*/  LEA.HI.SX32 R22, R2, 0x1, 0x1 ;  /* 0x0000000102167811 */ /* 0x000fe200078f0aff */
[----:B------:R-:W-:Y:S01]  /*18b0*/  @!P3 IMAD.MOV R22, RZ, RZ, R8 ;  /* 0x000000ffff16b224 */ /* 0x000fe200078e0208 */
[----:B------:R-:W-:Y:S02]  /*18c0*/  SEL R19, R19, 0x1, !P1 ;  /* 0x0000000113137807 */ /* 0x000fe40004800000 */
[----:B------:R-:W-:-:S02]  /*18d0*/  SEL R18, R6, R18, !P4 ;  /* 0x0000001206127207 */ /* 0x000fc40006000000 */
[----:B------:R-:W-:Y:S02]  /*18e0*/  @!P6 LOP3.LUT R9, RZ, R7, RZ, 0x33, !PT ;  /* 0x00000007ff09e212 */ /* 0x000fe400078e33ff */
[----:B------:R-:W-:Y:S01]  /*18f0*/  LEA.HI R8, R4, R17, RZ, 0x3 ;  /* 0x0000001104087211 */ /* 0x000fe200078f18ff */
[----:B------:R-:W-:Y:S01]  /*1900*/  IMAD R7, R18, R19, RZ ;  /* 0x0000001312077224 */ /* 0x000fe200078e02ff */
[----:B------:R-:W-:Y:S02]  /*1910*/  @P5 IADD3 R25, R25, 0x1, RZ ;  /* 0x0000000119195810 */ /* 0x000fe40007ffe0ff */
[----:B------:R-:W-:Y:S01]  /*1920*/  ISETP.LT.U32.AND P0, PT, R20, R9, PT ;  /* 0x000000091400720c */ /* 0x000fe20003f01070 */
[----:B------:R-:W-:Y:S01]  /*1930*/  IMAD R7, R22, R7, RZ ;  /* 0x0000000716077224 */ /* 0x000fe200078e02ff */
[----:B------:R-:W-:Y:S01]  /*1940*/  SHF.R.S32.HI R23, RZ, 0x1f, R9 ;  /* 0x0000001fff177819 */ /* 0x000fe20000011409 */
[----:B------:R-:W-:Y:S01]  /*1950*/  @!P2 IMAD.MOV R25, RZ, RZ, -R25 ;  /* 0x000000ffff19a224 */ /* 0x000fe200078e0a19 */
[----:B------:R-:W-:-:S02]  /*1960*/  SHF.R.S32.HI R18, RZ, 0x3, R8 ;  /* 0x00000003ff127819 */ /* 0x000fc40000011408 */
[C---:B------:R-:W-:Y:S02]  /*1970*/  ISETP.LT.AND.EX P2, PT, R21.reuse, R23, PT, P0 ;  /* 0x000000171500720c */ /* 0x040fe40003f41300 */
[----:B------:R-:W-:Y:S02]  /*1980*/  ISETP.GE.AND P0, PT, R18, c[0x0][0x314], PT ;  /* 0x0000c50012007a0c */ /* 0x000fe40003f06270 */
[----:B------:R-:W-:Y:S02]  /*1990*/  LOP3.LUT R22, R8, 0xfffffff8, RZ, 0xc0, !PT ;  /* 0xfffffff808167812 */ /* 0x000fe400078ec0ff */
[----:B------:R-:W-:Y:S01]  /*19a0*/  SEL R9, R20, R9, P2 ;  /* 0x0000000914097207 */ /* 0x000fe20001000000 */
[----:B------:R-:W-:Y:S01]  /*19b0*/  IMAD.MOV.U32 R20, RZ, RZ, -0x800000 ;  /* 0xff800000ff147424 */ /* 0x000fe200078e00ff */
[----:B------:R-:W-:Y:S01]  /*19c0*/  SEL R8, R21, R23, P2 ;  /* 0x0000001715087207 */ /* 0x000fe20001000000 */
[----:B------:R-:W-:Y:S01]  /*19d0*/  IMAD.IADD R23, R17, 0x1, -R22 ;  /* 0x0000000111177824 */ /* 0x000fe200078e0a16 */
[----:B------:R-:W-:-:S05]  /*19e0*/  SEL R6, R6, R25, !P4 ;  /* 0x0000001906067207 */ /* 0x000fca0006000000 */
[----:B------:R-:W-:Y:S05]  /*19f0*/  @P0 BRA `(.L_x_153) ;  /* 0x0000010000000947 */ /* 0x000fea0003800000 */
[----:B------:R-:W-:Y:S02]  /*1a00*/  IADD3 R22, P2, R15, -UR8, RZ ;  /* 0x800000080f167c10 */ /* 0x000fe4000ff5e0ff */
[----:B------:R-:W-:Y:S02]  /*1a10*/  SHF.R.S32.HI R21, RZ, 0x1f, R23 ;  /* 0x0000001fff157819 */ /* 0x000fe40000011417 */
[----:B------:R-:W-:Y:S02]  /*1a20*/  ISETP.GT.U32.AND P0, PT, R22, R23, PT ;  /* 0x000000171600720c */ /* 0x000fe40003f04070 */
[----:B------:R-:W-:-:S04]  /*1a30*/  IADD3.X R22, R5, ~UR7, RZ, P2, !PT ;  /* 0x8000000705167c10 */ /* 0x000fc800097fe4ff */
[----:B------:R-:W-:-:S13]  /*1a40*/  ISETP.GT.AND.EX P0, PT, R22, R21, PT, P0 ;  /* 0x000000151600720c */ /* 0x000fda0003f04300 */
[----:B------:R-:W-:Y:S05]  /*1a50*/  @!P0 BRA `(.L_x_153) ;  /* 0x000000a000008947 */ /* 0x000fea0003800000 */
[----:B------:R-:W-:Y:S01]  /*1a60*/  IADD3 R24, P0, R23, UR8, RZ ;  /* 0x0000000817187c10 */ /* 0x000fe2000ff1e0ff */
[----:B------:R-:W-:Y:S01]  /*1a70*/  IMAD R20, R5, R18, RZ ;  /* 0x0000001205147224 */ /* 0x000fe200078e02ff */
[----:B------:R-:W-:Y:S02]  /*1a80*/  SHF.R.S32.HI R22, RZ, 0x1f, R18 ;  /* 0x0000001fff167819 */ /* 0x000fe40000011412 */
[----:B------:R-:W-:-:S03]  /*1a90*/  IADD3.X R25, R21, UR7, RZ, P0, !PT ;  /* 0x0000000715197c10 */ /* 0x000fc600087fe4ff */
[C---:B------:R-:W-:Y:S02]  /*1aa0*/  IMAD R20, R15.reuse, R22, R20 ;  /* 0x000000160f147224 */ /* 0x040fe400078e0214 */
[----:B------:R-:W-:-:S04]  /*1ab0*/  IMAD.WIDE.U32 R24, R15, R18, R24 ;  /* 0x000000120f187225 */ /* 0x000fc800078e0018 */
[----:B------:R-:W-:Y:S01]  /*1ac0*/  IMAD.IADD R20, R25, 0x1, R20 ;  /* 0x0000000119147824 */ /* 0x000fe200078e0214 */
[----:B------:R-:W-:-:S04]  /*1ad0*/  LEA R26, P0, R24, c[0x0][0x208], 0x2 ;  /* 0x00008200181a7a11 */ /* 0x000fc800078010ff */
[----:B------:R-:W-:-:S05]  /*1ae0*/  LEA.HI.X R27, R24, c[0x0][0x20c], R20, 0x2, P0 ;  /* 0x00008300181b7a11 */ /* 0x000fca00000f1414 */
[----:B------:R0:W5:Y:S04]  /*1af0*/  LDG.E R20, [R26.64] ;  /* 0x0000000a1a147981 */ /* 0x000168000c1e1900 */
.L_x_153:
[----:B------:R-:W-:Y:S05]  /*1b00*/  BSYNC B0 ;  /* 0x0000000000007941 */ /* 0x000fea0003800000 */
.L_x_152:
[C---:B------:R-:W-:Y:S01]  /*1b10*/  ISETP.GT.AND P0, PT, R17.reuse, 0x7f, PT ;  /* 0x0000007f1100780c */ /* 0x040fe20003f04270 */
[----:B------:R-:W-:Y:S01]  /*1b20*/  IMAD.MOV.U32 R29, RZ, RZ, -0x800000 ;  /* 0xff800000ff1d7424 */ /* 0x000fe200078e00ff */
[----:B------:R-:W-:Y:S01]  /*1b30*/  LOP3.LUT P2, RZ, R17, 0xf, RZ, 0xc0, !PT ;  /* 0x0000000f11ff7812 */ /* 0x000fe2000784c0ff */
[----:B------:R-:W-:Y:S01]  /*1b40*/  IMAD R19, R6, R19, RZ ;  /* 0x0000001306137224 */ /* 0x000fe200078e02ff */
[----:B------:R-:W-:Y:S01]  /*1b50*/  ISETP.GT.AND P3, PT, R3, RZ, PT ;  /* 0x000000ff0300720c */ /* 0x000fe20003f64270 */
[----:B------:R-:W-:Y:S01]  /*1b60*/  BSSY B1, `(.L_x_154) ;  /* 0x00001f0000017945 */ /* 0x000fe20003800000 */
[----:B------:R-:W-:Y:S01]  /*1b70*/  ISETP.GT.OR P2, PT, R17, 0x7f, P2 ;  /* 0x0000007f1100780c */ /* 0x000fe20001744670 */
[----:B------:R-:W-:-:S06]  /*1b80*/  IMAD.MOV.U32 R28, RZ, RZ, 0x7f800000 ;  /* 0x7f800000ff1c7424 */ /* 0x000fcc00078e00ff */
[----:B------:R-:W-:Y:S01]  /*1b90*/  @!P0 IMAD R23, R18, 0x9, R23 ;  /* 0x0000000912178824 */ /* 0x000fe200078e0217 */
[----:B------:R-:W-:-:S04]  /*1ba0*/  @!P0 LEA.HI R21, R4, R17, RZ, 0x4 ;  /* 0x0000001104158211 */ /* 0x000fc800078f20ff */
[----:B-----5:R-:W-:Y:S01]  /*1bb0*/  @!P0 STS [R23.X4], R20 ;  /* 0x0000001417008388 */ /* 0x020fe20000004800 */
[----:B------:R-:W-:Y:S02]  /*1bc0*/  @!P0 LOP3.LUT R22, R21, 0xfffffff0, RZ, 0xc0, !PT ;  /* 0xfffffff015168812 */ /* 0x000fe400078ec0ff */
[----:B------:R-:W-:-:S03]  /*1bd0*/  @!P0 SHF.R.S32.HI R21, RZ, 0x4, R21 ;  /* 0x00000004ff158819 */ /* 0x000fc60000011415 */
[----:B------:R-:W-:-:S04]  /*1be0*/  @!P0 IMAD.IADD R22, R17, 0x1, -R22 ;  /* 0x0000000111168824 */ /* 0x000fc800078e0a16 */
[----:B------:R-:W-:Y:S01]  /*1bf0*/  @!P0 IMAD R21, R22, 0x9, R21 ;  /* 0x0000000916158824 */ /* 0x000fe200078e0215 */
[----:B------:R-:W-:Y:S06]  /*1c00*/  BAR.SYNC.DEFER_BLOCKING 0x0 ;  /* 0x0000000000007b1d */ /* 0x000fec0000010000 */
[----:B------:R-:W1:Y:S04]  /*1c10*/  @!P0 LDS R29, [R21.X4] ;  /* 0x00000000151d8984 */ /* 0x000e680000004800 */
[----:B-1----:R-:W1:Y:S02]  /*1c20*/  SHFL.BFLY PT, R18, R29, 0x8, 0x1f ;  /* 0x0d001f001d127f89 */ /* 0x002e6400000e0000 */
[----:B-1----:R-:W-:-:S05]  /*1c30*/  FMNMX.FTZ R25, R18, R29, !PT ;  /* 0x0000001d12197209 */ /* 0x002fca0007810000 */
[----:B------:R-:W1:Y:S02]  /*1c40*/  SHFL.BFLY PT, R24, R25, 0x4, 0x1f ;  /* 0x0c801f0019187f89 */ /* 0x000e6400000e0000 */
[----:B-1----:R-:W-:-:S05]  /*1c50*/  FMNMX.FTZ R24, R25, R24, !PT ;  /* 0x0000001819187209 */ /* 0x002fca0007810000 */
[----:B0-----:R-:W0:Y:S02]  /*1c60*/  SHFL.BFLY PT, R27, R24, 0x2, 0x1f ;  /* 0x0c401f00181b7f89 */ /* 0x001e2400000e0000 */
[----:B0-----:R-:W-:-:S05]  /*1c70*/  FMNMX.FTZ R27, R24, R27, !PT ;  /* 0x0000001b181b7209 */ /* 0x001fca0007810000 */
[----:B------:R-:W0:Y:S02]  /*1c80*/  SHFL.BFLY PT, R18, R27, 0x1, 0x1f ;  /* 0x0c201f001b127f89 */ /* 0x000e2400000e0000 */
[----:B0-----:R-:W-:-:S04]  /*1c90*/  FMNMX.FTZ R18, R27, R18, !PT ;  /* 0x000000121b127209 */ /* 0x001fc80007810000 */
[----:B------:R-:W-:-:S04]  /*1ca0*/  FSETP.NEU.FTZ.AND P0, PT, R18, -INF , PT ;  /* 0xff8000001200780b */ /* 0x000fc80003f1d000 */
[----:B------:R-:W-:-:S05]  /*1cb0*/  FSEL R18, R18, RZ, P0 ;  /* 0x000000ff12127208 */ /* 0x000fca0000000000 */
[----:B------:R-:W-:-:S04]  /*1cc0*/  FADD.FTZ R22, -R18, R29 ;  /* 0x0000001d12167221 */ /* 0x000fc80000010100 */
[----:B------:R-:W-:-:S06]  /*1cd0*/  FMUL.FTZ R22, R22, 1.4426950216293334961 ;  /* 0x3fb8aa3b16167820 */ /* 0x000fcc0000410000 */
[----:B------:R-:W0:Y:S02]  /*1ce0*/  MUFU.EX2 R22, R22 ;  /* 0x0000001600167308 */ /* 0x000e240000000800 */
[----:B0-----:R-:W0:Y:S02]  /*1cf0*/  SHFL.BFLY PT, R25, R22, 0x8, 0x1f ;  /* 0x0d001f0016197f89 */ /* 0x001e2400000e0000 */
[----:B0-----:R-:W-:Y:S01]  /*1d00*/  FADD.FTZ R25, R22, R25 ;  /* 0x0000001916197221 */ /* 0x001fe20000010000 */
[----:B------:R-:W-:-:S04]  /*1d10*/  SHF.R.S32.HI R22, RZ, 0x1f, R3 ;  /* 0x0000001fff167819 */ /* 0x000fc80000011403 */
[----:B------:R-:W0:Y:S02]  /*1d20*/  SHFL.BFLY PT, R24, R25, 0x4, 0x1f ;  /* 0x0c801f0019187f89 */ /* 0x000e2400000e0000 */
[----:B0-----:R-:W-:-:S05]  /*1d30*/  FADD.FTZ R24, R25, R24 ;  /* 0x0000001819187221 */ /* 0x001fca0000010000 */
[----:B------:R-:W0:Y:S02]  /*1d40*/  SHFL.BFLY PT, R23, R24, 0x2, 0x1f ;  /* 0x0c401f0018177f89 */ /* 0x000e2400000e0000 */
[----:B0-----:R-:W-:-:S05]  /*1d50*/  FADD.FTZ R23, R24, R23 ;  /* 0x0000001718177221 */ /* 0x001fca0000010000 */
[----:B------:R-:W0:Y:S02]  /*1d60*/  SHFL.BFLY PT, R20, R23, 0x1, 0x1f ;  /* 0x0c201f0017147f89 */ /* 0x000e2400000e0000 */
[----:B0-----:R-:W-:Y:S01]  /*1d70*/  FADD.FTZ R21, R23, R20 ;  /* 0x0000001417157221 */ /* 0x001fe20000010000 */
[----:B------:R-:W-:Y:S01]  /*1d80*/  LEA.HI.SX32 R20, R3, 0x1, 0x1 ;  /* 0x0000000103147811 */ /* 0x000fe200078f0aff */
[----:B------:R-:W-:-:S03]  /*1d90*/  @!P3 IMAD.MOV R20, RZ, RZ, R22 ;  /* 0x000000ffff14b224 */ /* 0x000fc600078e0216 */
[----:B------:R-:W-:Y:S01]  /*1da0*/  FSETP.NE.FTZ.AND P0, PT, R21, RZ, PT ;  /* 0x000000ff1500720b */ /* 0x000fe20003f15000 */
[----:B------:R-:W-:-:S12]  /*1db0*/  IMAD R6, R19, R20, RZ ;  /* 0x0000001413067224 */ /* 0x000fd800078e02ff */
[----:B------:R-:W0:Y:S02]  /*1dc0*/  @P0 MUFU.LG2 R21, R21 ;  /* 0x0000001500150308 */ /* 0x000e240000000c00 */
[----:B0-----:R-:W-:Y:S01]  /*1dd0*/  @P0 FFMA.FTZ R28, R21, 0.69314718246459960938, R18 ;  /* 0x3f317218151c0823 */ /* 0x001fe20000010012 */
[----:B------:R-:W-:Y:S05]  /*1de0*/  @P2 BRA `(.L_x_155) ;  /* 0x00001c7000002947 */ /* 0x000fea0003800000 */
[----:B------:R-:W-:Y:S01]  /*1df0*/  ULDC.U8 UR4, c[0x0][0x328] ;  /* 0x0000ca0000047ab9 */ /* 0x000fe20000000000 */
[----:B------:R-:W-:Y:S02]  /*1e00*/  LEA.HI R4, R4, R17, RZ, 0x4 ;  /* 0x0000001104047211 */ /* 0x000fe400078f20ff */
[----:B------:R-:W-:Y:S02]  /*1e10*/  ISETP.NE.AND P2, PT, RZ, UR4, PT ;  /* 0x00000004ff007c0c */ /* 0x000fe4000bf45270 */
[----:B------:R-:W-:-:S04]  /*1e20*/  SHF.R.S32.HI R4, RZ, 0x4, R4 ;  /* 0x00000004ff047819 */ /* 0x000fc80000011404 */
[----:B------:R-:W-:-:S04]  /*1e30*/  IADD3 R36, P0, R4, UR8, RZ ;  /* 0x0000000804247c10 */ /* 0x000fc8000ff1e0ff */
[----:B------:R-:W-:-:S03]  /*1e40*/  LEA.HI.X.SX32 R37, R4, UR7, 0x1, P0 ;  /* 0x0000000704257c11 */ /* 0x000fc600080f0eff */
        /* <DEDUP_REMOVED lines=43> */
.L_x_158:
        /* <DEDUP_REMOVED lines=22> */
.L_x_159:
[----:B------:R-:W-:Y:S05]  /*2260*/  BSYNC B0 ;  /* 0x0000000000007941 */ /* 0x000fea0003800000 */
.L_x_157:
[----:B------:R-:W-:Y:S01]  /*2270*/  LOP3.LUT R19, R17, R0, RZ, 0xfc, !PT ;  /* 0x0000000011137212 */ /* 0x000fe200078efcff */
[----:B------:R-:W-:Y:S03]  /*2280*/  BSSY B0, `(.L_x_160) ;  /* 0x0000028000007945 */ /* 0x000fe60003800000 */
[----:B------:R-:W-:-:S13]  /*2290*/  ISETP.NE.U32.AND P0, PT, R19, RZ, PT ;  /* 0x000000ff1300720c */ /* 0x000fda0003f05070 */
[----:B------:R-:W-:Y:S05]  /*22a0*/  @!P0 BRA `(.L_x_161) ;  /* 0x000000f000008947 */ /* 0x000fea0003800000 */
[----:B------:R-:W-:Y:S01]  /*22b0*/  IMAD.MOV.U32 R24, RZ, RZ, R30 ;  /* 0x000000ffff187224 */ /* 0x000fe200078e001e */
[----:B------:R-:W-:Y:S02]  /*22c0*/  MOV R23, R0 ;  /* 0x0000000000177202 */ /* 0x000fe40000000f00 */
[----:B------:R-:W-:Y:S02]  /*22d0*/  MOV R22, 0x22f0 ;  /* 0x000022f000167802 */ /* 0x000fe40000000f00 */
[----:B------:R-:W-:Y:S05]  /*22e0*/  CALL.REL.NOINC `($__internal_3_$__cuda_sm20_div_s64) ;  /* 0x0000231000007944 */ /* 0x000fea0003c00000 */
        /* <DEDUP_REMOVED lines=11> */
.L_x_161:
        /* <DEDUP_REMOVED lines=22> */
.L_x_162:
[----:B------:R-:W-:Y:S05]  /*2500*/  BSYNC B0 ;  /* 0x0000000000007941 */ /* 0x000fea0003800000 */
.L_x_160:
        /* <DEDUP_REMOVED lines=11> */
[----:B------:R-:W-:Y:S05]  /*25c0*/  CALL.REL.NOINC `($__internal_3_$__cuda_sm20_div_s64) ;  /* 0x0000203000007944 */ /* 0x000fea0003c00000 */
[----:B------:R-:W-:-:S04]  /*25d0*/  IADD3 R17, P0, RZ, -R20, RZ ;  /* 0x80000014ff117210 */ /* 0x000fc80007f1e0ff */
[----:B------:R-:W-:Y:S01]  /*25e0*/  IADD3.X R18, RZ, ~R21, RZ, P0, !PT ;  /* 0x80000015ff127210 */ /* 0x000fe200007fe4ff */
[----:B------:R-:W-:-:S04]  /*25f0*/  IMAD.WIDE.U32 R36, R5, R17, R36 ;  /* 0x0000001105247225 */ /* 0x000fc800078e0024 */
[----:B------:R-:W-:-:S04]  /*2600*/  IMAD R18, R18, R5, RZ ;  /* 0x0000000512127224 */ /* 0x000fc800078e02ff */
[----:B------:R-:W-:-:S05]  /*2610*/  IMAD R4, R4, R17, R18 ;  /* 0x0000001104047224 */ /* 0x000fca00078e0212 */
[----:B------:R-:W-:Y:S01]  /*2620*/  IADD3 R4, R37, R4, RZ ;  /* 0x0000000425047210 */ /* 0x000fe20007ffe0ff */
[----:B------:R-:W-:Y:S05]  /*2630*/  BRA `(.L_x_165) ;  /* 0x0000016000007947 */ /* 0x000fea0003800000 */
.L_x_164:
        /* <DEDUP_REMOVED lines=22> */
.L_x_165:
[----:B------:R-:W-:Y:S05]  /*27a0*/  BSYNC B0 ;  /* 0x0000000000007941 */ /* 0x000fea0003800000 */
.L_x_163:
        /* <DEDUP_REMOVED lines=38> */
[----:B------:R-:W-:Y:S05]  /*2a10*/  CALL.REL.NOINC `($__internal_3_$__cuda_sm20_div_s64) ;  /* 0x00001be000007944 */ /* 0x000fea0003c00000 */
        /* <DEDUP_REMOVED lines=12> */
.L_x_167:
        /* <DEDUP_REMOVED lines=23> */
.L_x_168:
[----:B------:R-:W-:Y:S05]  /*2c50*/  BSYNC B0 ;  /* 0x0000000000007941 */ /* 0x000fea0003800000 */
.L_x_166:
        /* <DEDUP_REMOVED lines=19> */
.L_x_170:
        /* <DEDUP_REMOVED lines=22> */
.L_x_171:
[----:B------:R-:W-:Y:S05]  /*2ef0*/  BSYNC B0 ;  /* 0x0000000000007941 */ /* 0x000fea0003800000 */
.L_x_169:
        /* <DEDUP_REMOVED lines=10> */
[----:B------:R-:W-:Y:S02]  /*2fa0*/  IADD3 R17, P0, RZ, -R20, RZ ;  /* 0x80000014ff117210 */ /* 0x000fe40007f1e0ff */
[----:B------:R-:W-:Y:S02]  /*2fb0*/  MOV R22, R42 ;  /* 0x0000002a00167202 */ /* 0x000fe40000000f00 */
[----:B------:R-:W-:Y:S02]  /*2fc0*/  IADD3.X R18, RZ, ~R21, RZ, P0, !PT ;  /* 0x80000015ff127210 */ /* 0x000fe400007fe4ff */
[----:B------:R-:W-:-:S03]  /*2fd0*/  MOV R23, R43 ;  /* 0x0000002b00177202 */ /* 0x000fc60000000f00 */
[----:B------:R-:W-:Y:S02]  /*2fe0*/  IMAD R18, R18, R13, RZ ;  /* 0x0000000d12127224 */ /* 0x000fe400078e02ff */
[----:B------:R-:W-:-:S04]  /*2ff0*/  IMAD.WIDE.U32 R22, R13, R17, R22 ;  /* 0x000000110d167225 */ /* 0x000fc800078e0016 */
[----:B------:R-:W-:Y:S01]  /*3000*/  IMAD R17, R12, R17, R18 ;  /* 0x000000110c117224 */ /* 0x000fe200078e0212 */
[----:B------:R-:W-:-:S04]  /*3010*/  MOV R13, R22 ;  /* 0x00000016000d7202 */ /* 0x000fc80000000f00 */
[----:B------:R-:W-:Y:S01]  /*3020*/  IADD3 R17, R23, R17, RZ ;  /* 0x0000001117117210 */ /* 0x000fe20007ffe0ff */
[----:B------:R-:W-:Y:S05]  /*3030*/  BRA `(.L_x_174) ;  /* 0x0000017000007947 */ /* 0x000fea0003800000 */
.L_x_173:
        /* <DEDUP_REMOVED lines=12> */
[----:B------:R-:W-:Y:S02]  /*3100*/  IMAD R18, R13, R17, R42 ;  /* 0x000000110d127224 */ /* 0x000fe400078e022a */
[----:B------:R-:W-:-:S03]  /*3110*/  IMAD.MOV.U32 R17, RZ, RZ, RZ ;  /* 0x000000ffff117224 */ /* 0x000fc600078e00ff */
        /* <DEDUP_REMOVED lines=9> */
.L_x_174:
[----:B------:R-:W-:Y:S05]  /*31b0*/  BSYNC B0 ;  /* 0x0000000000007941 */ /* 0x000fea0003800000 */
.L_x_172:
[----:B------:R-:W-:Y:S01]  /*31c0*/  SHF.R.S32.HI R19, RZ, 0x1f, R7 ;  /* 0x0000001fff137819 */ /* 0x000fe20000011407 */
[-C--:B------:R-:W-:Y:S01]  /*31d0*/  IMAD R12, R21, R7.reuse, RZ ;  /* 0x00000007150c7224 */ /* 0x080fe200078e02ff */
[----:B------:R-:W-:Y:S01]  /*31e0*/  SHF.R.S32.HI R18, RZ, 0x1f, R2 ;  /* 0x0000001fff127819 */ /* 0x000fe20000011402 */
[----:B------:R-:W-:Y:S01]  /*31f0*/  IMAD.WIDE.U32 R42, R20, R7, RZ ;  /* 0x00000007142a7225 */ /* 0x000fe200078e00ff */
[----:B------:R-:W-:Y:S03]  /*3200*/  BSSY B0, `(.L_x_175) ;  /* 0x0000039000007945 */ /* 0x000fe60003800000 */
[----:B------:R-:W-:Y:S01]  /*3210*/  IMAD R7, R19, R20, R12 ;  /* 0x0000001413077224 */ /* 0x000fe200078e020c */
[----:B------:R-:W-:Y:S01]  /*3220*/  LOP3.LUT R12, R41, R10, RZ, 0xfc, !PT ;  /* 0x0000000a290c7212 */ /* 0x000fe200078efcff */
[----:B------:R-:W-:Y:S02]  /*3230*/  IMAD R47, R25, c[0x0][0x214], RZ ;  /* 0x00008500192f7a24 */ /* 0x000fe400078e02ff */
[-C--:B------:R-:W-:Y:S01]  /*3240*/  IMAD R17, R17, R2.reuse, RZ ;  /* 0x0000000211117224 */ /* 0x080fe200078e02ff */
        /* <DEDUP_REMOVED lines=16> */
[----:B------:R-:W-:Y:S05]  /*3350*/  CALL.REL.NOINC `($__internal_3_$__cuda_sm20_div_s64) ;  /* 0x000012a000007944 */ /* 0x000fea0003c00000 */
        /* <DEDUP_REMOVED lines=12> */
.L_x_176:
        /* <DEDUP_REMOVED lines=23> */
.L_x_177:
[----:B------:R-:W-:Y:S05]  /*3590*/  BSYNC B0 ;  /* 0x0000000000007941 */ /* 0x000fea0003800000 */
.L_x_175:
        /* <DEDUP_REMOVED lines=29> */
.L_x_179:
        /* <DEDUP_REMOVED lines=23> */
.L_x_180:
[----:B------:R-:W-:Y:S05]  /*38e0*/  BSYNC B0 ;  /* 0x0000000000007941 */ /* 0x000fea0003800000 */
.L_x_178:
[----:B------:R-:W-:-:S04]  /*38f0*/  IADD3 R31, P1, P0, R36, R32, R30 ;  /* 0x00000020241f7210 */ /* 0x000fc8000783e01e */
[----:B------:R-:W-:Y:S02]  /*3900*/  IADD3 R31, P3, P2, R42, R31, R46 ;  /* 0x0000001f2a1f7210 */ /* 0x000fe40007a7e02e */
[----:B------:R-:W-:Y:S01]  /*3910*/  IADD3.X R0, R4, R5, R0, P1, P0 ;  /* 0x0000000504007210 */ /* 0x000fe20000fe0400 */
[----:B------:R-:W-:Y:S01]  /*3920*/  IMAD R5, R21, R6, RZ ;  /* 0x0000000615057224 */ /* 0x000fe200078e02ff */
[----:B------:R-:W-:Y:S02]  /*3930*/  IADD3 R44, P1, P0, R48, R31, R44 ;  /* 0x0000001f302c7210 */ /* 0x000fe4000783e02c */
[----:B------:R-:W-:Y:S02]  /*3940*/  IADD3.X R0, R7, R0, R2, P3, P2 ;  /* 0x0000000007007210 */ /* 0x000fe40001fe4402 */
[----:B------:R-:W-:Y:S02]  /*3950*/  SHF.R.S32.HI R2, RZ, 0x1f, R6 ;  /* 0x0000001fff027819 */ /* 0x000fe40000011406 */
[----:B------:R-:W-:-:S02]  /*3960*/  IADD3.X R45, R11, R0, R12, P1, P0 ;  /* 0x000000000b2d7210 */ /* 0x000fc40000fe040c */
[----:B------:R-:W-:Y:S01]  /*3970*/  SHF.R.S32.HI R0, RZ, 0x1f, R3 ;  /* 0x0000001fff007819 */ /* 0x000fe20000011403 */
[-C--:B------:R-:W-:Y:S02]  /*3980*/  IMAD R2, R2, R20.reuse, R5 ;  /* 0x0000001402027224 */ /* 0x080fe400078e0205 */
[----:B------:R-:W-:-:S04]  /*3990*/  IMAD.WIDE.U32 R44, R6, R20, R44 ;  /* 0x00000014062c7225 */ /* 0x000fc800078e002c */
[----:B------:R-:W-:Y:S02]  /*39a0*/  IMAD R5, R8, R3, RZ ;  /* 0x0000000308057224 */ /* 0x000fe400078e02ff */
        /* <DEDUP_REMOVED lines=8> */
.L_x_156:
[----:B------:R-:W-:-:S04]  /*3a30*/  LEA R2, P0, R36, c[0x0][0x200], 0x2 ;  /* 0x0000800024027a11 */ /* 0x000fc800078010ff */
[----:B------:R-:W-:-:S05]  /*3a40*/  LEA.HI.X R3, R36, c[0x0][0x204], R37, 0x2, P0 ;  /* 0x0000810024037a11 */ /* 0x000fca00000f1425 */
[----:B------:R0:W-:Y:S04]  /*3a50*/  STG.E [R2.64], R28 ;  /* 0x0000001c02007986 */ /* 0x0001e8000c10190a */
.L_x_155:
[----:B------:R-:W-:Y:S05]  /*3a60*/  BSYNC B1 ;  /* 0x0000000000017941 */ /* 0x000fea0003800000 */
.L_x_154:
[----:B0-----:R-:W0:Y:S01]  /*3a70*/  S2R R2, SR_TID.X ;  /* 0x0000000000027919 */ /* 0x001e220000002100 */
[----:B------:R-:W-:Y:S01]  /*3a80*/  IMAD.MOV.U32 R13, RZ, RZ, RZ ;  /* 0x000000ffff0d7224 */ /* 0x000fe200078e00ff */
[----:B------:R-:W-:Y:S01]  /*3a90*/  CS2R R10, SRZ ;  /* 0x00000000000a7805 */ /* 0x000fe2000001ff00 */
[----:B------:R-:W-:Y:S01]  /*3aa0*/  CS2R R8, SRZ ;  /* 0x0000000000087805 */ /* 0x000fe2000001ff00 */
[----:B------:R-:W-:Y:S01]  /*3ab0*/  CS2R R6, SRZ ;  /* 0x0000000000067805 */ /* 0x000fe2000001ff00 */
[----:B------:R-:W-:Y:S01]  /*3ac0*/  CS2R R4, SRZ ;  /* 0x0000000000047805 */ /* 0x000fe2000001ff00 */
[----:B0-----:R-:W-:-:S04]  /*3ad0*/  SHF.R.S32.HI R3, RZ, 0x1f, R2 ;  /* 0x0000001fff037819 */ /* 0x001fc80000011402 */
[----:B------:R-:W-:-:S04]  /*3ae0*/  LEA.HI R0, R3, R2, RZ, 0x4 ;  /* 0x0000000203007211 */ /* 0x000fc800078f20ff */
[----:B------:R-:W-:-:S05]  /*3af0*/  LOP3.LUT R35, R0, 0xfffffff0, RZ, 0xc0, !PT ;  /* 0xfffffff000237812 */ /* 0x000fca00078ec0ff */
[----:B------:R-:W-:-:S05]  /*3b00*/  IMAD.IADD R35, R2, 0x1, -R35 ;  /* 0x0000000102237824 */ /* 0x000fca00078e0a23 */
[----:B------:R-:W-:-:S04]  /*3b10*/  ISETP.GE.AND P0, PT, R35, c[0x0][0x314], PT ;  /* 0x0000c50023007a0c */ /* 0x000fc80003f06270 */
[----:B------:R-:W-:-:S13]  /*3b20*/  ISETP.LT.AND P0, PT, R2, 0x80, !P0 ;  /* 0x000000800200780c */ /* 0x000fda0004701270 */
[----:B------:R-:W-:Y:S01]  /*3b30*/  @P0 FADD.FTZ R3, -R28, R29 ;  /* 0x0000001d1c030221 */ /* 0x000fe20000010100 */
[----:B------:R-:W-:Y:S01]  /*3b40*/  SHF.R.S32.HI R28, RZ, 0x4, R0 ;  /* 0x00000004ff1c7819 */ /* 0x000fe20000011400 */
[----:B------:R-:W-:Y:S02]  /*3b50*/  IMAD.MOV.U32 R0, RZ, RZ, c[0x0][0x314] ;  /* 0x0000c500ff007624 */ /* 0x000fe400078e00ff */
[----:B------:R-:W-:Y:S02]  /*3b60*/  @P0 FMUL.FTZ R3, R3, 1.4426950216293334961 ;  /* 0x3fb8aa3b03030820 */ /* 0x000fe40000410000 */
[C---:B------:R-:W-:Y:S02]  /*3b70*/  @P0 IMAD R2, R35.reuse, 0x9, R28 ;  /* 0x0000000923020824 */ /* 0x040fe400078e021c */
[----:B------:R-:W-:Y:S02]  /*3b80*/  IMAD.SHL.U32 R35, R35, 0x4, RZ ;  /* 0x0000000423237824 */ /* 0x000fe400078e00ff */
[----:B------:R-:W0:Y:S03]  /*3b90*/  @P0 MUFU.EX2 R3, R3 ;  /* 0x0000000300030308 */ /* 0x000e260000000800 */
[----:B------:R-:W-:-:S02]  /*3ba0*/  IADD3 R34, R35, 0x40, RZ ;  /* 0x0000004023227810 */ /* 0x000fc40007ffe0ff */
[----:B------:R-:W-:Y:S01]  /*3bb0*/  IADD3 R33, R35, 0x80, RZ ;  /* 0x0000008023217810 */ /* 0x000fe20007ffe0ff */
[----:B0-----:R0:W-:Y:S04]  /*3bc0*/  @P0 STS [R2.X4], R3 ;  /* 0x0000000302000388 */ /* 0x0011e80000004800 */
[----:B------:R-:W-:Y:S01]  /*3bd0*/  BAR.SYNC.DEFER_BLOCKING 0x0 ;  /* 0x0000000000007b1d */ /* 0x000fe20000010000 */
[----:B------:R-:W-:Y:S01]  /*3be0*/  ISETP.GE.AND P0, PT, R0, 0x1, PT ;  /* 0x000000010000780c */ /* 0x000fe20003f06270 */
[----:B------:R-:W-:Y:S01]  /*3bf0*/  IMAD.MOV.U32 R0, RZ, RZ, RZ ;  /* 0x000000ffff007224 */ /* 0x000fe200078e00ff */
[----:B0-----:R-:W-:-:S11]  /*3c00*/  CS2R R2, SRZ ;  /* 0x0000000000027805 */ /* 0x001fd6000001ff00 */
        /* <DEDUP_REMOVED lines=24> */
.L_x_184:
        /* <DEDUP_REMOVED lines=15> */
.L_x_183:
[----:B------:R-:W-:Y:S05]  /*3e80*/  BSYNC B0 ;  /* 0x0000000000007941 */ /* 0x000fea0003800000 */
.L_x_182:
        /* <DEDUP_REMOVED lines=19> */
.L_x_181:
        /* <DEDUP_REMOVED lines=42> */
[-C--:B------:R-:W-:Y:S01]  /*4260*/  @!P1 LOP3.LUT R4, RZ, R5.reuse, RZ, 0x33, !PT ;  /* 0x00000005ff049212 */ /* 0x080fe200078e33ff */
[----:B0-----:R-:W-:Y:S02]  /*4270*/  IMAD.MOV R2, RZ, RZ, -R13 ;  /* 0x000000ffff027224 */ /* 0x001fe400078e0a0d */
[----:B------:R-:W-:Y:S02]  /*4280*/  IMAD.MOV.U32 R12, RZ, RZ, RZ ;  /* 0x000000ffff0c7224 */ /* 0x000fe400078e00ff */
[----:B------:R-:W-:Y:S02]  /*4290*/  IMAD R5, R4, R5, RZ ;  /* 0x0000000504057224 */ /* 0x000fe400078e02ff */
[----:B------:R-:W-:Y:S02]  /*42a0*/  IMAD R2, R2, R3, RZ ;  /* 0x0000000302027224 */ /* 0x000fe400078e02ff */
[----:B------:R-:W-:-:S02]  /*42b0*/  IMAD.IADD R10, R28, 0x1, -R5 ;  /* 0x000000011c0a7824 */ /* 0x000fc400078e0a05 */
        /* <DEDUP_REMOVED lines=29> */
[----:B------:R-:W-:Y:S02]  /*4490*/  IMAD R0, R0, c[0x0][0x1e8], RZ ;  /* 0x00007a0000007a24 */ /* 0x000fe400078e02ff */
[----:B------:R-:W-:Y:S02]  /*44a0*/  IMAD.IADD R13, R13, 0x1, R2 ;  /* 0x000000010d0d7824 */ /* 0x000fe400078e0202 */
        /* <DEDUP_REMOVED lines=21> */
        .weak           $__internal_3_$__cuda_sm20_div_s64
        .type           $__internal_3_$__cuda_sm20_div_s64,@function
        .size           $__internal_3_$__cuda_sm20_div_s64,(.L_x_7771 - $__internal_3_$__cuda_sm20_div_s64)
$__internal_3_$__cuda_sm20_div_s64:
        /* <DEDUP_REMOVED lines=29> */
[----:B------:R-:W-:-:S04]  /*47d0*/  IMAD.X R26, RZ, RZ, ~R26, P0 ;  /* 0x000000ffff1a7224 */ /* 0x000fc800000e0e1a */
[----:B------:R-:W-:-:S04]  /*47e0*/  IMAD.WIDE.U32 R34, P5, R35, R26, R34 ;  /* 0x0000001a23227225 */ /* 0x000fc800078a0022 */
[C---:B------:R-:W-:Y:S02]  /*47f0*/  IMAD R21, R27.reuse, R26, RZ ;  /* 0x0000001a1b157224 */ /* 0x040fe400078e02ff */
[----:B------:R-:W-:-:S04]  /*4800*/  IMAD.HI.U32 R20, P4, R27, R20, R34 ;  /* 0x000000141b147227 */ /* 0x000fc80007880022 */
[----:B------:R-:W-:Y:S01]  /*4810*/  IMAD.HI.U32 R19, R27, R26, RZ ;  /* 0x0000001a1b137227 */ /* 0x000fe200078e00ff */
[----:B------:R-:W-:Y:S02]  /*4820*/  IADD3 R21, P3, R21, R20, RZ ;  /* 0x0000001415157210 */ /* 0x000fe40007f7e0ff */
[-C--:B------:R-:W-:Y:S01]  /*4830*/  IADD3 R20, P0, RZ, -R18.reuse, RZ ;  /* 0x80000012ff147210 */ /* 0x080fe20007f1e0ff */
[----:B------:R-:W-:Y:S02]  /*4840*/  IMAD.X R27, R19, 0x1, R27, P5 ;  /* 0x00000001131b7824 */ /* 0x000fe400028e061b */
[----:B------:R-:W-:Y:S01]  /*4850*/  IMAD.MOV.U32 R35, RZ, RZ, RZ ;  /* 0x000000ffff237224 */ /* 0x000fe200078e00ff */
[----:B------:R-:W-:Y:S01]  /*4860*/  SEL R20, R20, R18, !P2 ;  /* 0x0000001214147207 */ /* 0x000fe20005000000 */
[----:B------:R-:W-:-:S04]  /*4870*/  IMAD.X R26, RZ, RZ, ~R17, P0 ;  /* 0x000000ffff1a7224 */ /* 0x000fc800000e0e11 */
        /* <DEDUP_REMOVED lines=14> */
[-C--:B------:R-:W-:Y:S01]  /*4960*/  IMAD R34, R26, R38.reuse, R21 ;  /* 0x000000261a227224 */ /* 0x080fe200078e0215 */
[----:B------:R-:W-:-:S03]  /*4970*/  IADD3 R21, P3, R20, -R38, RZ ;  /* 0x8000002614157210 */ /* 0x000fc60007f7e0ff */
[----:B------:R-:W-:Y:S01]  /*4980*/  IMAD.X R19, R19, 0x1, ~R34, P0 ;  /* 0x0000000113137824 */ /* 0x000fe200000e0e22 */
[----:B------:R-:W-:-:S04]  /*4990*/  IADD3 R34, P2, R27, 0x1, RZ ;  /* 0x000000011b227810 */ /* 0x000fc80007f5e0ff */
[----:B------:R-:W-:-:S04]  /*49a0*/  ISETP.GE.U32.AND.EX P4, PT, R19, R39, PT, P4 ;  /* 0x000000271300720c */ /* 0x000fc80003f86140 */
[----:B------:R-:W-:Y:S01]  /*49b0*/  SEL R21, R21, R20, P4 ;  /* 0x0000001415157207 */ /* 0x000fe20002000000 */
[----:B------:R-:W-:Y:S01]  /*49c0*/  IMAD.X R20, R19, 0x1, ~R39, P3 ;  /* 0x0000000113147824 */ /* 0x000fe200018e0e27 */
[----:B------:R-:W-:Y:S02]  /*49d0*/  SEL R34, R34, R27, P4 ;  /* 0x0000001b22227207 */ /* 0x000fe40002000000 */
[----:B------:R-:W-:Y:S01]  /*49e0*/  ISETP.GE.U32.AND P0, PT, R21, R38, PT ;  /* 0x000000261500720c */ /* 0x000fe20003f06070 */
[----:B------:R-:W-:Y:S01]  /*49f0*/  IMAD.X R21, RZ, RZ, R26, P2 ;  /* 0x000000ffff157224 */ /* 0x000fe200010e061a */
[----:B------:R-:W-:Y:S02]  /*4a00*/  SEL R19, R20, R19, P4 ;  /* 0x0000001314137207 */ /* 0x000fe40002000000 */
[----:B------:R-:W-:Y:S02]  /*4a10*/  IADD3 R27, P2, R34, 0x1, RZ ;  /* 0x00000001221b7810 */ /* 0x000fe40007f5e0ff */
[----:B------:R-:W-:Y:S01]  /*4a20*/  SEL R21, R21, R26, P4 ;  /* 0x0000001a15157207 */ /* 0x000fe20002000000 */
[----:B------:R-:W-:Y:S01]  /*4a30*/  IMAD.MOV.U32 R26, RZ, RZ, R22 ;  /* 0x000000ffff1a7224 */ /* 0x000fe200078e0016 */
[----:B------:R-:W-:-:S02]  /*4a40*/  ISETP.GE.U32.AND.EX P0, PT, R19, R39, PT, P0 ;  /* 0x000000271300720c */ /* 0x000fc40003f06100 */
[----:B------:R-:W-:Y:S02]  /*4a50*/  IADD3.X R20, RZ, R21, RZ, P2, !PT ;  /* 0x00000015ff147210 */ /* 0x000fe400017fe4ff */
[----:B------:R-:W-:Y:S02]  /*4a60*/  SEL R27, R27, R34, P0 ;  /* 0x000000221b1b7207 */ /* 0x000fe40000000000 */
[----:B------:R-:W-:Y:S02]  /*4a70*/  LOP3.LUT R19, R23, R17, RZ, 0x3c, !PT ;  /* 0x0000001117137212 */ /* 0x000fe400078e3cff */
[----:B------:R-:W-:Y:S02]  /*4a80*/  SEL R21, R20, R21, P0 ;  /* 0x0000001514157207 */ /* 0x000fe40000000000 */
[----:B------:R-:W-:Y:S02]  /*4a90*/  IADD3 R20, P2, RZ, -R27, RZ ;  /* 0x8000001bff147210 */ /* 0x000fe40007f5e0ff */
[----:B------:R-:W-:-:S02]  /*4aa0*/  ISETP.GE.AND P3, PT, R19, RZ, PT ;  /* 0x000000ff1300720c */ /* 0x000fc40003f66270 */
[----:B------:R-:W-:Y:S01]  /*4ab0*/  ISETP.NE.U32.AND P0, PT, R24, RZ, PT ;  /* 0x000000ff1800720c */ /* 0x000fe20003f05070 */
[----:B------:R-:W-:Y:S01]  /*4ac0*/  IMAD.X R24, RZ, RZ, ~R21, P2 ;  /* 0x000000ffff187224 */ /* 0x000fe200010e0e15 */
[----:B------:R-:W-:Y:S01]  /*4ad0*/  SEL R20, R20, R27, !P3 ;  /* 0x0000001b14147207 */ /* 0x000fe20005800000 */
[----:B------:R-:W-:Y:S01]  /*4ae0*/  IMAD.MOV.U32 R27, RZ, RZ, 0x0 ;  /* 0x00000000ff1b7424 */ /* 0x000fe200078e00ff */
[----:B------:R-:W-:Y:S02]  /*4af0*/  ISETP.NE.AND.EX P0, PT, R23, RZ, PT, P0 ;  /* 0x000000ff1700720c */ /* 0x000fe40003f05300 */
[----:B------:R-:W-:Y:S02]  /*4b00*/  SEL R24, R24, R21, !P3 ;  /* 0x0000001518187207 */ /* 0x000fe40005800000 */
[----:B------:R-:W-:Y:S02]  /*4b10*/  SEL R20, R20, 0xffffffff, P0 ;  /* 0xffffffff14147807 */ /* 0x000fe40000000000 */
[----:B------:R-:W-:Y:S01]  /*4b20*/  SEL R21, R24, 0xffffffff, P0 ;  /* 0xffffffff18157807 */ /* 0x000fe20000000000 */
[----:B------:R-:W-:Y:S06]  /*4b30*/  RET.REL.NODEC R26 `(_ZN5flash32flash_fwd_splitkv_combine_kernelI23Flash_fwd_kernel_traitsILi192ELi64ELi64ELi4ELb0ELb0EN7cutlass10bfloat16_tE19Flash_kernel_traitsILi192ELi64ELi64ELi4ES3_EELi8ELi4ELb0EEEvNS_16Flash_fwd_paramsE) ;  /* 0xffffb4c01a007950 */ /* 0x000fec0003c3ffff */
.L_x_185:
        /* <DEDUP_REMOVED lines=12> */
.L_x_7771:


//--------------------- .text._ZN5flash32flash_fwd_splitkv_combine_kernelI23Flash_fwd_kernel_traitsILi192ELi64ELi64ELi4ELb0ELb0EN7cutlass10bfloat16_tE19Flash_kernel_traitsILi192ELi64ELi64ELi4ES3_EELi8ELi3ELb0EEEvNS_16Flash_fwd_paramsE --------------------------
	.section	.text._ZN5flash32flash_fwd_splitkv_combine_kernelI23Flash_fwd_kernel_traitsILi192ELi64ELi64ELi4ELb0ELb0EN7cutlass10bfloat16_tE19Flash_kernel_traitsILi192ELi64ELi64ELi4ES3_EELi8ELi3ELb0EEEvNS_16Flash_fwd_paramsE,"ax",@progbits
	.sectioninfo	@"SHI_REGISTERS=54"
	.align	128
        .global         _ZN5flash32flash_fwd_splitkv_combine_kernelI23Flash_fwd_kernel_traitsILi192ELi64ELi64ELi4ELb0ELb0EN7cutlass10bfloat16_tE19Flash_kernel_traitsILi192ELi64ELi64ELi4ES3_EELi8ELi3ELb0EEEvNS_16Flash_fwd_paramsE
        .type           _ZN5flash32flash_fwd_splitkv_combine_kernelI23Flash_fwd_kernel_traitsILi192ELi64ELi64ELi4ELb0ELb0EN7cutlass10bfloat16_tE19Flash_kernel_traitsILi192ELi64ELi64ELi4ES3_EELi8ELi3ELb0EEEvNS_16Flash_fwd_paramsE,@function
        .size           _ZN5flash32flash_fwd_splitkv_combine_kernelI23Flash_fwd_kernel_traitsILi192ELi64ELi64ELi4ELb0ELb0EN7cutlass10bfloat16_tE19Flash_kernel_traitsILi192ELi64ELi64ELi4ES3_EELi8ELi3ELb0EEEvNS_16Flash_fwd_paramsE,(.L_x_7772 - _ZN5flash32flash_fwd_splitkv_combine_kernelI23Flash_fwd_kernel_traitsILi192ELi64ELi64ELi4ELb0ELb0EN7cutlass10bfloat16_tE19Flash_kernel_traitsILi192ELi64ELi64ELi4ES3_EELi8ELi3ELb0EEEvNS_16Flash_fwd_paramsE)
        .other          _ZN5flash32flash_fwd_splitkv_combine_kernelI23Flash_fwd_kernel_traitsILi192ELi64ELi64ELi4ELb0ELb0EN7cutlass10bfloat16_tE19Flash_kernel_traitsILi192ELi64ELi64ELi4ES3_EELi8ELi3ELb0EEEvNS_16Flash_fwd_paramsE,@"STO_CUDA_ENTRY STV_DEFAULT"
_ZN5flash32flash_fwd_splitkv_combine_kernelI23Flash_fwd_kernel_traitsILi192ELi64ELi64ELi4ELb0ELb0EN7cutlass10bfloat16_tE19Flash_kernel_traitsILi192ELi64ELi64ELi4ES3_EELi8ELi3ELb0EEEvNS_16Flash_fwd_paramsE:
.text._ZN5flash32flash_fwd_splitkv_combine_kernelI23Flash_fwd_kernel_traitsILi192ELi64ELi64ELi4ELb0ELb0EN7cutlass10bfloat16_tE19Flash_kernel_traitsILi192ELi64ELi64ELi4ES3_EELi8ELi3ELb0EEEvNS_16Flash_fwd_paramsE:
        /* <DEDUP_REMOVED lines=23> */
[----:B------:R-:W-:Y:S05]  /*0170*/  CALL.REL.NOINC `($__internal_4_$__cuda_sm20_div_s64) ;  /* 0x0000444000007944 */ /* 0x000fea0003c00000 */
[----:B------:R-:W-:Y:S01]  /*0180*/  MOV R24, R0 ;  /* 0x0000000000187202 */ /* 0x000fe20000000f00 */
[----:B------:R-:W-:Y:S05]  /*0190*/  BRA `(.L_x_187) ;  /* 0x0000013000007947 */ /* 0x000fea0003800000 */
.L_x_186:
        /* <DEDUP_REMOVED lines=19> */
.L_x_187:
        /* <DEDUP_REMOVED lines=8> */
[----:B------:R-:W-:Y:S02]  /*0350*/  MOV R21, R25 ;  /* 0x0000001900157202 */ /* 0x000fe40000000f00 */
[----:B------:R-:W-:Y:S02]  /*0360*/  MOV R20, 0x380 ;  /* 0x0000038000147802 */ /* 0x000fe40000000f00 */
[----:B------:R-:W-:Y:S05]  /*0370*/  CALL.REL.NOINC `($__internal_4_$__cuda_sm20_div_s64) ;  /* 0x0000424000007944 */ /* 0x000fea0003c00000 */
[----:B------:R-:W-:Y:S02]  /*0380*/  MOV R28, R0 ;  /* 0x00000000001c7202 */ /* 0x000fe40000000f00 */
[----:B------:R-:W-:Y:S01]  /*0390*/  MOV R29, R25 ;  /* 0x00000019001d7202 */ /* 0x000fe20000000f00 */
[----:B------:R-:W-:Y:S05]  /*03a0*/  BRA `(.L_x_190) ;  /* 0x0000013000007947 */ /* 0x000fea0003800000 */
.L_x_189:
        /* <DEDUP_REMOVED lines=19> */
.L_x_190:
[----:B------:R-:W-:Y:S05]  /*04e0*/  BSYNC B0 ;  /* 0x0000000000007941 */ /* 0x000fea0003800000 */
.L_x_188:
        /* <DEDUP_REMOVED lines=44> */
.L_x_192:
        /* <DEDUP_REMOVED lines=19> */
.L_x_193:
[----:B------:R-:W-:Y:S05]  /*08e0*/  BSYNC B0 ;  /* 0x0000000000007941 */ /* 0x000fea0003800000 */
.L_x_191:
        /* <DEDUP_REMOVED lines=38> */
[----:B------:R-:W-:-:S03]  /*0b50*/  IMAD.MOV R0, RZ, RZ, -R0 ;  /* 0x000000ffff007224 */ /* 0x000fc600078e0a00 */
[----:B------:R-:W-:Y:S02]  /*0b60*/  IABS R2, R8 ;  /* 0x0000000800027213 */ /* 0x000fe40000000000 */
        /* <DEDUP_REMOVED lines=30> */
[----:B------:R-:W-:Y:S02]  /*0d50*/  MOV R20, 0xd70 ;  /* 0x00000d7000147802 */ /* 0x000fe40000000f00 */
[----:B------:R-:W-:Y:S05]  /*0d60*/  CALL.REL.NOINC `($__internal_4_$__cuda_sm20_div_s64) ;  /* 0x0000385000007944 */ /* 0x000fea0003c00000 */
[----:B------:R-:W-:Y:S02]  /*0d70*/  MOV R32, R0 ;  /* 0x0000000000207202 */ /* 0x000fe40000000f00 */
[----:B------:R-:W-:Y:S01]  /*0d80*/  MOV R33, R25 ;  /* 0x0000001900217202 */ /* 0x000fe20000000f00 */
[----:B------:R-:W-:Y:S05]  /*0d90*/  BRA `(.L_x_196) ;  /* 0x0000013000007947 */ /* 0x000fea0003800000 */
.L_x_195:
        /* <DEDUP_REMOVED lines=19> */
.L_x_196:
[----:B------:R-:W-:Y:S05]  /*0ed0*/  BSYNC B0 ;  /* 0x0000000000007941 */ /* 0x000fea0003800000 */
.L_x_194:
        /* <DEDUP_REMOVED lines=15> */
[----:B------:R-:W-:-:S05]  /*0fd0*/  IMAD R0, R13, R0, R2 ;  /* 0x000000000d007224 */ /* 0x000fca00078e0202 */
[----:B------:R-:W-:-:S13]  /*0fe0*/  ISETP.GT.U32.AND P1, PT, R11, R0, PT ;  /* 0x000000000b00720c */ /* 0x000fda0003f24070 */
[----:B------:R-:W-:Y:S01]  /*0ff0*/  @!P1 IMAD.IADD R0, R0, 0x1, -R11 ;  /* 0x0000000100009824 */ /* 0x000fe200078e0a0b */
[----:B------:R-:W-:Y:S02]  /*1000*/  @!P1 IADD3 R13, R13, 0x1, RZ ;  /* 0x000000010d0d9810 */ /* 0x000fe40007ffe0ff */
[----:B------:R-:W-:Y:S02]  /*1010*/  ISETP.NE.AND P1, PT, R5, RZ, PT ;  /* 0x000000ff0500720c */ /* 0x000fe40003f25270 */
[-C--:B------:R-:W-:Y:S02]  /*1020*/  ISETP.GE.U32.AND P2, PT, R0, R11.reuse, PT ;  /* 0x0000000b0000720c */ /* 0x080fe40003f46070 */
[----:B------:R-:W-:-:S04]  /*1030*/  LOP3.LUT R0, R10, R11, RZ, 0x3c, !PT ;  /* 0x0000000b0a007212 */ /* 0x000fc800078e3cff */
[----:B------:R-:W-:-:S07]  /*1040*/  ISETP.GE.AND P0, PT, R0, RZ, PT ;  /* 0x000000ff0000720c */ /* 0x000fce0003f06270 */
        /* <DEDUP_REMOVED lines=20> */
.L_x_198:
        /* <DEDUP_REMOVED lines=19> */
.L_x_199:
[----:B------:R-:W-:Y:S05]  /*12c0*/  BSYNC B0 ;  /* 0x0000000000007941 */ /* 0x000fea0003800000 */
.L_x_197:
[----:B------:R-:W-:Y:S01]  /*12d0*/  IABS R6, c[0x0][0x214] ;  /* 0x0000850000067a13 */ /* 0x000fe20000000000 */
[----:B------:R-:W-:Y:S01]  /*12e0*/  IMAD.MOV.U32 R26, RZ, RZ, RZ ;  /* 0x000000ffff1a7224 */ /* 0x000fe200078e00ff */
[----:B------:R-:W-:Y:S01]  /*12f0*/  ISETP.GT.AND P3, PT, R5, RZ, PT ;  /* 0x000000ff0500720c */ /* 0x000fe20003f64270 */
[----:B------:R-:W-:Y:S01]  /*1300*/  ULDC.U8 UR4, c[0x0][0x329] ;  /* 0x0000ca4000047ab9 */ /* 0x000fe20000000000 */
[----:B------:R-:W0:Y:S01]  /*1310*/  I2F.RP R11, R6 ;  /* 0x00000006000b7306 */ /* 0x000e220000209400 */
[----:B------:R-:W-:Y:S01]  /*1320*/  ULDC.64 UR10, c[0x0][0x118] ;  /* 0x00004600000a7ab9 */ /* 0x000fe20000000a00 */
[----:B------:R-:W-:Y:S06]  /*1330*/  BSSY B0, `(.L_x_200) ;  /* 0x000007f000007945 */ /* 0x000fec0003800000 */
        /* <DEDUP_REMOVED lines=9> */
[----:B------:R-:W-:-:S03]  /*13d0*/  ISETP.GE.AND P1, PT, R10, RZ, PT ;  /* 0x000000ff0a00720c */ /* 0x000fc60003f26270 */
[----:B------:R-:W-:-:S04]  /*13e0*/  IMAD.HI.U32 R2, R2, R0, RZ ;  /* 0x0000000002027227 */ /* 0x000fc800078e00ff */
[----:B------:R-:W-:-:S04]  /*13f0*/  IMAD.MOV R11, RZ, RZ, -R2 ;  /* 0x000000ffff0b7224 */ /* 0x000fc800078e0a02 */
[C---:B------:R-:W-:Y:S01]  /*1400*/  IMAD R11, R6.reuse, R11, R0 ;  /* 0x0000000b060b7224 */ /* 0x040fe200078e0200 */
[----:B------:R-:W-:Y:S02]  /*1410*/  SHF.R.S32.HI R0, RZ, 0x1f, R5 ;  /* 0x0000001fff007819 */ /* 0x000fe40000011405 */
[----:B------:R-:W-:Y:S02]  /*1420*/  LEA.HI.SX32 R5, R5, 0x1, 0x1 ;  /* 0x0000000105057811 */ /* 0x000fe400078f0aff */
[----:B------:R-:W-:Y:S01]  /*1430*/  ISETP.GT.U32.AND P0, PT, R6, R11, PT ;  /* 0x0000000b0600720c */ /* 0x000fe20003f04070 */
[----:B------:R-:W-:-:S12]  /*1440*/  @!P3 IMAD.MOV R5, RZ, RZ, R0 ;  /* 0x000000ffff05b224 */ /* 0x000fd800078e0200 */
[----:B------:R-:W-:Y:S01]  /*1450*/  @!P0 IMAD.IADD R11, R11, 0x1, -R6 ;  /* 0x000000010b0b8824 */ /* 0x000fe200078e0a06 */
[----:B------:R-:W-:Y:S02]  /*1460*/  @!P0 IADD3 R2, R2, 0x1, RZ ;  /* 0x0000000102028810 */ /* 0x000fe40007ffe0ff */
[----:B------:R-:W-:Y:S02]  /*1470*/  ISETP.NE.AND P0, PT, RZ, c[0x0][0x214], PT ;  /* 0x00008500ff007a0c */ /* 0x000fe40003f05270 */
[----:B------:R-:W-:-:S13]  /*1480*/  ISETP.GE.U32.AND P2, PT, R11, R6, PT ;  /* 0x000000060b00720c */ /* 0x000fda0003f46070 */
[----:B------:R-:W-:-:S05]  /*1490*/  @P2 IADD3 R2, R2, 0x1, RZ ;  /* 0x0000000102022810 */ /* 0x000fca0007ffe0ff */
[----:B------:R-:W-:Y:S01]  /*14a0*/  @!P1 IMAD.MOV R2, RZ, RZ, -R2 ;  /* 0x000000ffff029224 */ /* 0x000fe200078e0a02 */
[----:B------:R-:W-:-:S05]  /*14b0*/  @!P0 LOP3.LUT R2, RZ, c[0x0][0x214], RZ, 0x33, !PT ;  /* 0x00008500ff028a12 */ /* 0x000fca00078e33ff */
[----:B------:R-:W-:Y:S01]  /*14c0*/  IMAD R5, R5, R2, RZ ;  /* 0x0000000205057224 */ /* 0x000fe200078e02ff */
[----:B------:R-:W-:-:S04]  /*14d0*/  IABS R2, c[0x0][0x1c0] ;  /* 0x0000700000027a13 */ /* 0x000fc80000000000 */
[----:B------:R-:W0:Y:S01]  /*14e0*/  I2F.U32.RP R10, R2 ;  /* 0x00000002000a7306 */ /* 0x000e220000209000 */
[----:B------:R-:W-:-:S05]  /*14f0*/  IABS R6, R5 ;  /* 0x0000000500067213 */ /* 0x000fca0000000000 */
[----:B------:R-:W-:Y:S02]  /*1500*/  IMAD.IADD R9, R9, 0x1, R6 ;  /* 0x0000000109097824 */ /* 0x000fe400078e0206 */
[----:B------:R-:W1:Y:S08]  /*1510*/  I2F.RP R20, R6 ;  /* 0x0000000600147306 */ /* 0x000e700000209400 */
[----:B0-----:R-:W0:Y:S08]  /*1520*/  MUFU.RCP R22, R10 ;  /* 0x0000000a00167308 */ /* 0x001e300000001000 */
[----:B-1----:R-:W1:Y:S01]  /*1530*/  MUFU.RCP R0, R20 ;  /* 0x0000001400007308 */ /* 0x002e620000001000 */
[----:B0-----:R-:W-:-:S07]  /*1540*/  IADD3 R22, R22, 0xffffffe, RZ ;  /* 0x0ffffffe16167810 */ /* 0x001fce0007ffe0ff */
[----:B------:R-:W0:Y:S01]  /*1550*/  F2I.FTZ.U32.TRUNC.NTZ R23, R22 ;  /* 0x0000001600177305 */ /* 0x000e22000021f000 */
[----:B-1----:R-:W-:-:S07]  /*1560*/  IADD3 R0, R0, 0xffffffe, RZ ;  /* 0x0ffffffe00007810 */ /* 0x002fce0007ffe0ff */
[----:B------:R-:W1:Y:S01]  /*1570*/  F2I.FTZ.U32.TRUNC.NTZ R27, R0 ;  /* 0x00000000001b7305 */ /* 0x000e62000021f000 */
[----:B0-----:R-:W-:Y:S02]  /*1580*/  IMAD.MOV R11, RZ, RZ, -R23 ;  /* 0x000000ffff0b7224 */ /* 0x001fe400078e0a17 */
[----:B------:R-:W-:Y:S02]  /*1590*/  IMAD.MOV.U32 R22, RZ, RZ, RZ ;  /* 0x000000ffff167224 */ /* 0x000fe400078e00ff */
[----:B------:R-:W-:Y:S02]  /*15a0*/  IMAD R20, R11, R2, RZ ;  /* 0x000000020b147224 */ /* 0x000fe400078e02ff */
[----:B-1----:R-:W-:Y:S01]  /*15b0*/  IMAD.MOV R21, RZ, RZ, -R27 ;  /* 0x000000ffff157224 */ /* 0x002fe200078e0a1b */
[----:B------:R-:W-:Y:S01]  /*15c0*/  IABS R0, c[0x0][0x1c0] ;  /* 0x0000700000007a13 */ /* 0x000fe20000000000 */
[----:B------:R-:W-:Y:S01]  /*15d0*/  IMAD.HI.U32 R20, R23, R20, R22 ;  /* 0x0000001417147227 */ /* 0x000fe200078e0016 */
[----:B------:R-:W-:-:S02]  /*15e0*/  IABS R23, R8 ;  /* 0x0000000800177213 */ /* 0x000fc40000000000 */
[----:B------:R-:W-:Y:S01]  /*15f0*/  LOP3.LUT R8, R8, c[0x0][0x1c0], RZ, 0x3c, !PT ;  /* 0x0000700008087a12 */ /* 0x000fe200078e3cff */
[----:B------:R-:W-:Y:S01]  /*1600*/  IMAD R12, R21, R6, RZ ;  /* 0x00000006150c7224 */ /* 0x000fe200078e02ff */
[----:B------:R-:W-:Y:S01]  /*1610*/  IABS R21, R9 ;  /* 0x0000000900157213 */ /* 0x000fe20000000000 */
[----:B------:R-:W-:Y:S02]  /*1620*/  IMAD.MOV R0, RZ, RZ, -R0 ;  /* 0x000000ffff007224 */ /* 0x000fe400078e0a00 */
[----:B------:R-:W-:Y:S01]  /*1630*/  IMAD.HI.U32 R12, R27, R12, R26 ;  /* 0x0000000c1b0c7227 */ /* 0x000fe200078e001a */
[----:B------:R-:W-:-:S03]  /*1640*/  IABS R27, R5 ;  /* 0x00000005001b7213 */ /* 0x000fc60000000000 */
[----:B------:R-:W-:-:S04]  /*1650*/  IMAD.HI.U32 R10, R20, R23, RZ ;  /* 0x00000017140a7227 */ /* 0x000fc800078e00ff */
[----:B------:R-:W-:Y:S02]  /*1660*/  IMAD R23, R10, R0, R23 ;  /* 0x000000000a177224 */ /* 0x000fe400078e0217 */
[----:B------:R-:W-:Y:S02]  /*1670*/  IMAD.MOV R27, RZ, RZ, -R27 ;  /* 0x000000ffff1b7224 */ /* 0x000fe400078e0a1b */
[----:B------:R-:W-:Y:S01]  /*1680*/  IMAD.HI.U32 R12, R12, R21, RZ ;  /* 0x000000150c0c7227 */ /* 0x000fe200078e00ff */
[----:B------:R-:W-:-:S03]  /*1690*/  ISETP.GT.U32.AND P3, PT, R2, R23, PT ;  /* 0x000000170200720c */ /* 0x000fc60003f64070 */
[----:B------:R-:W-:Y:S02]  /*16a0*/  IMAD R27, R12, R27, R21 ;  /* 0x0000001b0c1b7224 */ /* 0x000fe400078e0215 */
[----:B------:R-:W-:-:S03]  /*16b0*/  IMAD.HI.U32 R11, R20, R21, RZ ;  /* 0x00000015140b7227 */ /* 0x000fc600078e00ff */
[----:B------:R-:W-:Y:S01]  /*16c0*/  ISETP.GT.U32.AND P0, PT, R6, R27, PT ;  /* 0x0000001b0600720c */ /* 0x000fe20003f04070 */
[----:B------:R-:W-:Y:S01]  /*16d0*/  IMAD R21, R11, R0, R21 ;  /* 0x000000000b157224 */ /* 0x000fe200078e0215 */
[C---:B------:R-:W-:Y:S02]  /*16e0*/  LOP3.LUT R0, R9.reuse, R6, RZ, 0x3c, !PT ;  /* 0x0000000609007212 */ /* 0x040fe400078e3cff */
[----:B------:R-:W-:Y:S01]  /*16f0*/  LOP3.LUT R9, R9, c[0x0][0x1c0], RZ, 0x3c, !PT ;  /* 0x0000700009097a12 */ /* 0x000fe200078e3cff */
[----:B------:R-:W-:Y:S01]  /*1700*/  @!P3 IMAD.IADD R23, R23, 0x1, -R2 ;  /* 0x000000011717b824 */ /* 0x000fe200078e0a02 */
[----:B------:R-:W-:Y:S02]  /*1710*/  ISETP.GT.U32.AND P1, PT, R2, R21, PT ;  /* 0x000000150200720c */ /* 0x000fe40003f24070 */
[----:B------:R-:W-:Y:S02]  /*1720*/  ISETP.GE.AND P4, PT, R0, RZ, PT ;  /* 0x000000ff0000720c */ /* 0x000fe40003f86270 */
[----:B------:R-:W-:Y:S01]  /*1730*/  ISETP.GE.U32.AND P6, PT, R23, R2, PT ;  /* 0x000000021700720c */ /* 0x000fe20003fc6070 */
[----:B------:R-:W0:Y:S01]  /*1740*/  S2R R0, SR_TID.X ;  /* 0x0000000000007919 */ /* 0x000e220000002100 */
[----:B------:R-:W-:Y:S01]  /*1750*/  @!P3 IADD3 R10, R10, 0x1, RZ ;  /* 0x000000010a0ab810 */ /* 0x000fe20007ffe0ff */
[----:B------:R-:W-:Y:S01]  /*1760*/  @!P0 IMAD.IADD R27, R27, 0x1, -R6 ;  /* 0x000000011b1b8824 */ /* 0x000fe200078e0a06 */
[----:B------:R-:W-:-:S02]  /*1770*/  @!P0 IADD3 R12, R12, 0x1, RZ ;  /* 0x000000010c0c8810 */ /* 0x000fc40007ffe0ff */
[----:B------:R-:W-:Y:S01]  /*1780*/  ISETP.GE.AND P0, PT, R8, RZ, PT ;  /* 0x000000ff0800720c */ /* 0x000fe20003f06270 */
[----:B------:R-:W-:Y:S01]  /*1790*/  IMAD.MOV.U32 R8, RZ, RZ, c[0x0][0x214] ;  /* 0x00008500ff087624 */ /* 0x000fe200078e00ff */
[----:B------:R-:W-:Y:S01]  /*17a0*/  ISETP.GE.U32.AND P2, PT, R27, R6, PT ;  /* 0x000000061b00720c */ /* 0x000fe20003f46070 */
[----:B------:R-:W-:Y:S01]  /*17b0*/  @!P1 IMAD.IADD R21, R21, 0x1, -R2 ;  /* 0x0000000115159824 */ /* 0x000fe200078e0a02 */
[----:B------:R-:W-:Y:S02]  /*17c0*/  ISETP.GT.AND P3, PT, R4, RZ, PT ;  /* 0x000000ff0400720c */ /* 0x000fe40003f64270 */
[----:B------:R-:W-:Y:S02]  /*17d0*/  @!P1 IADD3 R11, R11, 0x1, RZ ;  /* 0x000000010b0b9810 */ /* 0x000fe40007ffe0ff */
[----:B------:R-:W-:Y:S02]  /*17e0*/  ISETP.GE.U32.AND P5, PT, R21, R2, PT ;  /* 0x000000021500720c */ /* 0x000fe40003fa6070 */
[----:B------:R-:W-:-:S02]  /*17f0*/  @P6 IADD3 R10, R10, 0x1, RZ ;  /* 0x000000010a0a6810 */ /* 0x000fc40007ffe0ff */
[----:B------:R-:W-:Y:S02]  /*1800*/  ISETP.NE.AND P6, PT, R5, RZ, PT ;  /* 0x000000ff0500720c */ /* 0x000fe40003fc5270 */
[----:B------:R-:W-:Y:S01]  /*1810*/  SHF.R.S32.HI R2, RZ, 0x1f, R4 ;  /* 0x0000001fff027819 */ /* 0x000fe20000011404 */
[----:B------:R-:W-:Y:S01]  /*1820*/  IMAD.MOV.U32 R20, RZ, RZ, R10 ;  /* 0x000000ffff147224 */ /* 0x000fe200078e000a */
[----:B------:R-:W-:Y:S02]  /*1830*/  @P2 IADD3 R12, R12, 0x1, RZ ;  /* 0x000000010c0c2810 */ /* 0x000fe40007ffe0ff */
[----:B------:R-:W-:Y:S01]  /*1840*/  ISETP.GE.AND P2, PT, R9, RZ, PT ;  /* 0x000000ff0900720c */ /* 0x000fe20003f46270 */
[----:B------:R-:W-:Y:S01]  /*1850*/  @!P0 IMAD.MOV R20, RZ, RZ, -R20 ;  /* 0x000000ffff148224 */ /* 0x000fe200078e0a14 */
[----:B0-----:R-:W-:Y:S01]  /*1860*/  SHF.R.S32.HI R23, RZ, 0x1f, R0 ;  /* 0x0000001fff177819 */ /* 0x001fe20000011400 */
[----:B------:R-:W-:Y:S01]  /*1870*/  @!P4 IMAD.MOV R12, RZ, RZ, -R12 ;  /* 0x000000ffff0cc224 */ /* 0x000fe200078e0a0c */
[----:B------:R-:W-:-:S02]  /*1880*/  ISETP.NE.AND P4, PT, RZ, c[0x0][0x1c0], PT ;  /* 0x00007000ff007a0c */ /* 0x000fc40003f85270 */
[----:B------:R-:W-:Y:S02]  /*1890*/  LOP3.LUT R9, RZ, c[0x0][0x1c0], RZ, 0x33, !PT ;  /* 0x00007000ff097a12 */ /* 0x000fe400078e33ff */
[----:B------:R-:W-:Y:S02]  /*18a0*/  @P5 IADD3 R11, R11, 0x1, RZ ;  /* 0x000000010b0b5810 */ /* 0x000fe40007ffe0ff */
[----:B------:R-:W-:Y:S02]  /*18b0*/  @!P6 LOP3.LUT R12, RZ, R6, RZ, 0x33, !PT ;  /* 0x00000006ff0ce212 */ /* 0x000fe400078e33ff */
[----:B------:R-:W-:Y:S02]  /*18c0*/  LEA.HI R6, R23, R0, RZ, 0x3 ;  /* 0x0000000017067211 */ /* 0x000fe400078f18ff */
[----:B------:R-:W-:Y:S01]  /*18d0*/  SEL R21, R9, R20, !P4 ;  /* 0x0000001409157207 */ /* 0x000fe20006000000 */
[----:B------:R-:W-:Y:S01]  /*18e0*/  IMAD.MOV.U32 R20, RZ, RZ, R11 ;  /* 0x000000ffff147224 */ /* 0x000fe200078e000b */
[----:B------:R-:W-:Y:S01]  /*18f0*/  LEA.HI.SX32 R10, R4, 0x1, 0x1 ;  /* 0x00000001040a7811 */ /* 0x000fe200078f0aff */
[----:B------:R-:W-:Y:S01]  /*1900*/  @!P3 IMAD.MOV R10, RZ, RZ, R2 ;  /* 0x000000ffff0ab224 */ /* 0x000fe200078e0202 */
[----:B------:R-:W-:Y:S01]  /*1910*/  ISETP.LT.U32.AND P0, PT, R24, R12, PT ;  /* 0x0000000c1800720c */ /* 0x000fe20003f01070 */
[----:B------:R-:W-:Y:S01]  /*1920*/  @!P2 IMAD.MOV R20, RZ, RZ, -R20 ;  /* 0x000000ffff14a224 */ /* 0x000fe200078e0a14 */
[----:B------:R-:W-:-:S02]  /*1930*/  SHF.R.S32.HI R11, RZ, 0x1f, R12 ;  /* 0x0000001fff0b7819 */ /* 0x000fc4000001140c */
[----:B------:R-:W-:Y:S02]  /*1940*/  ISETP.NE.AND P1, PT, RZ, UR4, PT ;  /* 0x00000004ff007c0c */ /* 0x000fe4000bf25270 */
[----:B------:R-:W-:Y:S02]  /*1950*/  SHF.R.S32.HI R2, RZ, 0x3, R6 ;  /* 0x00000003ff027819 */ /* 0x000fe40000011406 */
[-C--:B------:R-:W-:Y:S02]  /*1960*/  ISETP.LT.AND.EX P2, PT, R25, R11.reuse, PT, P0 ;  /* 0x0000000b1900720c */ /* 0x080fe40003f41300 */
[----:B------:R-:W-:Y:S02]  /*1970*/  SEL R8, R8, 0x1, !P1 ;  /* 0x0000000108087807 */ /* 0x000fe40004800000 */
[----:B------:R-:W-:Y:S02]  /*1980*/  ISETP.GE.AND P0, PT, R2, c[0x0][0x314], PT ;  /* 0x0000c50002007a0c */ /* 0x000fe40003f06270 */
[----:B------:R-:W-:Y:S01]  /*1990*/  SEL R9, R9, R20, !P4 ;  /* 0x0000001409097207 */ /* 0x000fe20006000000 */
[----:B------:R-:W-:Y:S01]  /*19a0*/  IMAD R21, R21, R8, RZ ;  /* 0x0000000815157224 */ /* 0x000fe200078e02ff */
[----:B------:R-:W-:Y:S01]  /*19b0*/  SEL R12, R24, R12, P2 ;  /* 0x0000000c180c7207 */ /* 0x000fe20001000000 */
[----:B------:R-:W-:Y:S01]  /*19c0*/  IMAD.MOV.U32 R20, RZ, RZ, -0x800000 ;  /* 0xff800000ff147424 */ /* 0x000fe200078e00ff */
[----:B------:R-:W-:Y:S01]  /*19d0*/  SEL R11, R25, R11, P2 ;  /* 0x0000000b190b7207 */ /* 0x000fe20001000000 */
[----:B------:R-:W-:Y:S01]  /*19e0*/  IMAD R10, R10, R21, RZ ;  /* 0x000000150a0a7224 */ /* 0x000fe200078e02ff */
[----:B------:R-:W-:-:S05]  /*19f0*/  LOP3.LUT R21, R6, 0xfffffff8, RZ, 0xc0, !PT ;  /* 0xfffffff806157812 */ /* 0x000fca00078ec0ff */
[----:B------:R-:W-:Y:S01]  /*1a00*/  IMAD.IADD R23, R0, 0x1, -R21 ;  /* 0x0000000100177824 */ /* 0x000fe200078e0a15 */
        /* <DEDUP_REMOVED lines=17> */
.L_x_201:
[----:B------:R-:W-:Y:S05]  /*1b20*/  BSYNC B0 ;  /* 0x0000000000007941 */ /* 0x000fea0003800000 */
.L_x_200:
[C---:B------:R-:W-:Y:S01]  /*1b30*/  ISETP.GT.AND P0, PT, R0.reuse, 0x3f, PT ;  /* 0x0000003f0000780c */ /* 0x040fe20003f04270 */
[----:B------:R-:W-:Y:S01]  /*1b40*/  IMAD.MOV.U32 R29, RZ, RZ, -0x800000 ;  /* 0xff800000ff1d7424 */ /* 0x000fe200078e00ff */
[C---:B------:R-:W-:Y:S01]  /*1b50*/  LOP3.LUT P2, RZ, R0.reuse, 0x7, RZ, 0xc0, !PT ;  /* 0x0000000700ff7812 */ /* 0x040fe2000784c0ff */
[----:B------:R-:W-:Y:S01]  /*1b60*/  IMAD R9, R9, R8, RZ ;  /* 0x0000000809097224 */ /* 0x000fe200078e02ff */
[----:B------:R-:W-:Y:S01]  /*1b70*/  ISETP.GT.AND P3, PT, R5, RZ, PT ;  /* 0x000000ff0500720c */ /* 0x000fe20003f64270 */
[----:B------:R-:W-:Y:S01]  /*1b80*/  BSSY B1, `(.L_x_202) ;  /* 0x00001e9000017945 */ /* 0x000fe20003800000 */
[----:B------:R-:W-:Y:S01]  /*1b90*/  ISETP.GT.OR P2, PT, R0, 0x3f, P2 ;  /* 0x0000003f0000780c */ /* 0x000fe20001744670 */
[----:B------:R-:W-:-:S06]  /*1ba0*/  IMAD.MOV.U32 R28, RZ, RZ, 0x7f800000 ;  /* 0x7f800000ff1c7424 */ /* 0x000fcc00078e00ff */
[----:B------:R-:W-:Y:S02]  /*1bb0*/  @!P0 IMAD R21, R2, 0x9, R23 ;  /* 0x0000000902158824 */ /* 0x000fe400078e0217 */
[----:B------:R-:W-:-:S03]  /*1bc0*/  IMAD R23, R23, 0x9, R2 ;  /* 0x0000000917177824 */ /* 0x000fc600078e0202 */
[----:B-----5:R-:W-:Y:S04]  /*1bd0*/  @!P0 STS [R21.X4], R20 ;  /* 0x0000001415008388 */ /* 0x020fe80000004800 */
[----:B------:R-:W-:Y:S06]  /*1be0*/  BAR.SYNC.DEFER_BLOCKING 0x0 ;  /* 0x0000000000007b1d */ /* 0x000fec0000010000 */
[----:B------:R-:W1:Y:S04]  /*1bf0*/  @!P0 LDS R29, [R23.X4] ;  /* 0x00000000171d8984 */ /* 0x000e680000004800 */
[----:B-1----:R-:W1:Y:S02]  /*1c00*/  SHFL.BFLY PT, R22, R29, 0x4, 0x1f ;  /* 0x0c801f001d167f89 */ /* 0x002e6400000e0000 */
[----:B-1----:R-:W-:-:S05]  /*1c10*/  FMNMX.FTZ R22, R22, R29, !PT ;  /* 0x0000001d16167209 */ /* 0x002fca0007810000 */
[----:B------:R-:W1:Y:S02]  /*1c20*/  SHFL.BFLY PT, R31, R22, 0x2, 0x1f ;  /* 0x0c401f00161f7f89 */ /* 0x000e6400000e0000 */
[----:B-1----:R-:W-:Y:S02]  /*1c30*/  FMNMX.FTZ R31, R22, R31, !PT ;  /* 0x0000001f161f7209 */ /* 0x002fe40007810000 */
[----:B------:R-:W-:-:S03]  /*1c40*/  SHF.R.S32.HI R22, RZ, 0x1f, R5 ;  /* 0x0000001fff167819 */ /* 0x000fc60000011405 */
[----:B------:R-:W1:Y:S02]  /*1c50*/  SHFL.BFLY PT, R6, R31, 0x1, 0x1f ;  /* 0x0c201f001f067f89 */ /* 0x000e6400000e0000 */
[----:B-1----:R-:W-:-:S04]  /*1c60*/  FMNMX.FTZ R6, R31, R6, !PT ;  /* 0x000000061f067209 */ /* 0x002fc80007810000 */
[----:B------:R-:W-:-:S04]  /*1c70*/  FSETP.NEU.FTZ.AND P0, PT, R6, -INF , PT ;  /* 0xff8000000600780b */ /* 0x000fc80003f1d000 */
[----:B------:R-:W-:-:S05]  /*1c80*/  FSEL R6, R6, RZ, P0 ;  /* 0x000000ff06067208 */ /* 0x000fca0000000000 */
[----:B0-----:R-:W-:-:S04]  /*1c90*/  FADD.FTZ R27, -R6, R29 ;  /* 0x0000001d061b7221 */ /* 0x001fc80000010100 */
[----:B------:R-:W-:-:S06]  /*1ca0*/  FMUL.FTZ R27, R27, 1.4426950216293334961 ;  /* 0x3fb8aa3b1b1b7820 */ /* 0x000fcc0000410000 */
[----:B------:R-:W0:Y:S02]  /*1cb0*/  MUFU.EX2 R27, R27 ;  /* 0x0000001b001b7308 */ /* 0x000e240000000800 */
[----:B0-----:R-:W0:Y:S02]  /*1cc0*/  SHFL.BFLY PT, R24, R27, 0x4, 0x1f ;  /* 0x0c801f001b187f89 */ /* 0x001e2400000e0000 */
[----:B0-----:R-:W-:-:S05]  /*1cd0*/  FADD.FTZ R24, R27, R24 ;  /* 0x000000181b187221 */ /* 0x001fca0000010000 */
[----:B------:R-:W0:Y:S02]  /*1ce0*/  SHFL.BFLY PT, R25, R24, 0x2, 0x1f ;  /* 0x0c401f0018197f89 */ /* 0x000e2400000e0000 */
[----:B0-----:R-:W-:-:S05]  /*1cf0*/  FADD.FTZ R25, R24, R25 ;  /* 0x0000001918197221 */ /* 0x001fca0000010000 */
[----:B------:R-:W0:Y:S02]  /*1d00*/  SHFL.BFLY PT, R20, R25, 0x1, 0x1f ;  /* 0x0c201f0019147f89 */ /* 0x000e2400000e0000 */
[----:B0-----:R-:W-:Y:S01]  /*1d10*/  FADD.FTZ R21, R25, R20 ;  /* 0x0000001419157221 */ /* 0x001fe20000010000 */
[----:B------:R-:W-:Y:S02]  /*1d20*/  LEA.HI.SX32 R20, R5, 0x1, 0x1 ;  /* 0x0000000105147811 */ /* 0x000fe400078f0aff */
[----:B------:R-:W-:Y:S02]  /*1d30*/  @!P3 IADD3 R20, R22, RZ, RZ ;  /* 0x000000ff1614b210 */ /* 0x000fe40007ffe0ff */
[----:B------:R-:W-:-:S03]  /*1d40*/  FSETP.NE.FTZ.AND P0, PT, R21, RZ, PT ;  /* 0x000000ff1500720b */ /* 0x000fc60003f15000 */
[----:B------:R-:W-:-:S10]  /*1d50*/  IMAD R9, R9, R20, RZ ;  /* 0x0000001409097224 */ /* 0x000fd400078e02ff */
[----:B------:R-:W0:Y:S02]  /*1d60*/  @P0 MUFU.LG2 R21, R21 ;  /* 0x0000001500150308 */ /* 0x000e240000000c00 */
[----:B0-----:R-:W-:Y:S01]  /*1d70*/  @P0 FFMA.FTZ R28, R21, 0.69314718246459960938, R6 ;  /* 0x3f317218151c0823 */ /* 0x001fe20000010006 */
[----:B------:R-:W-:Y:S05]  /*1d80*/  @P2 BRA `(.L_x_203) ;  /* 0x00001c8000002947 */ /* 0x000fea0003800000 */
[----:B------:R-:W-:Y:S01]  /*1d90*/  ULDC.U8 UR4, c[0x0][0x328] ;  /* 0x0000ca0000047ab9 */ /* 0x000fe20000000000 */
[C---:B------:R-:W-:Y:S02]  /*1da0*/  IADD3 R34, P0, R2.reuse, UR8, RZ ;  /* 0x0000000802227c10 */ /* 0x040fe4000ff1e0ff */
        /* <DEDUP_REMOVED lines=35> */
[-C--:B------:R-:W-:Y:S02]  /*1fe0*/  IADD3 R27, P0, RZ, -R0.reuse, RZ ;  /* 0x80000000ff1b7210 */ /* 0x080fe40007f1e0ff */
[----:B------:R-:W-:Y:S02]  /*1ff0*/  MOV R40, R0 ;  /* 0x0000000000287202 */ /* 0x000fe40000000f00 */
[----:B------:R-:W-:Y:S01]  /*2000*/  IADD3.X R21, RZ, ~R25, RZ, P0, !PT ;  /* 0x80000019ff157210 */ /* 0x000fe200007fe4ff */
[----:B------:R-:W-:Y:S01]  /*2010*/  IMAD.WIDE.U32 R34, R36, R27, R34 ;  /* 0x0000001b24227225 */ /* 0x000fe200078e0022 */
[----:B------:R-:W-:-:S03]  /*2020*/  MOV R41, R25 ;  /* 0x0000001900297202 */ /* 0x000fc60000000f00 */
[----:B------:R-:W-:Y:S01]  /*2030*/  IMAD R21, R21, R36, RZ ;  /* 0x0000002415157224 */ /* 0x000fe200078e02ff */
[----:B------:R-:W-:-:S03]  /*2040*/  MOV R26, R34 ;  /* 0x00000022001a7202 */ /* 0x000fc60000000f00 */
[----:B------:R-:W-:-:S05]  /*2050*/  IMAD R21, R6, R27, R21 ;  /* 0x0000001b06157224 */ /* 0x000fca00078e0215 */
[----:B------:R-:W-:Y:S01]  /*2060*/  IADD3 R21, R35, R21, RZ ;  /* 0x0000001523157210 */ /* 0x000fe20007ffe0ff */
[----:B------:R-:W-:Y:S05]  /*2070*/  BRA `(.L_x_207) ;  /* 0x0000016000007947 */ /* 0x000fea0003800000 */
.L_x_206:
        /* <DEDUP_REMOVED lines=22> */
.L_x_207:
[----:B------:R-:W-:Y:S05]  /*21e0*/  BSYNC B0 ;  /* 0x0000000000007941 */ /* 0x000fea0003800000 */
.L_x_205:
        /* <DEDUP_REMOVED lines=8> */
[----:B------:R-:W-:Y:S05]  /*2270*/  CALL.REL.NOINC `($__internal_4_$__cuda_sm20_div_s64) ;  /* 0x0000234000007944 */ /* 0x000fea0003c00000 */
[----:B------:R-:W-:Y:S02]  /*2280*/  IADD3 R2, P0, RZ, -R0, RZ ;  /* 0x80000000ff027210 */ /* 0x000fe40007f1e0ff */
[----:B------:R-:W-:Y:S02]  /*2290*/  MOV R20, R26 ;  /* 0x0000001a00147202 */ /* 0x000fe40000000f00 */
[-C--:B------:R-:W-:Y:S02]  /*22a0*/  IADD3.X R27, RZ, ~R25.reuse, RZ, P0, !PT ;  /* 0x80000019ff1b7210 */ /* 0x080fe400007fe4ff */
[----:B------:R-:W-:Y:S02]  /*22b0*/  MOV R34, R0 ;  /* 0x0000000000227202 */ /* 0x000fe40000000f00 */
[----:B------:R-:W-:Y:S01]  /*22c0*/  MOV R35, R25 ;  /* 0x0000001900237202 */ /* 0x000fe20000000f00 */
[----:B------:R-:W-:-:S02]  /*22d0*/  IMAD R27, R27, R30, RZ ;  /* 0x0000001e1b1b7224 */ /* 0x000fc400078e02ff */
[----:B------:R-:W-:-:S04]  /*22e0*/  IMAD.WIDE.U32 R30, R30, R2, R20 ;  /* 0x000000021e1e7225 */ /* 0x000fc800078e0014 */
[----:B------:R-:W-:-:S05]  /*22f0*/  IMAD R3, R3, R2, R27 ;  /* 0x0000000203037224 */ /* 0x000fca00078e021b */
[----:B------:R-:W-:Y:S01]  /*2300*/  IADD3 R3, R31, R3, RZ ;  /* 0x000000031f037210 */ /* 0x000fe20007ffe0ff */
[----:B------:R-:W-:Y:S05]  /*2310*/  BRA `(.L_x_210) ;  /* 0x0000016000007947 */ /* 0x000fea0003800000 */
.L_x_209:
        /* <DEDUP_REMOVED lines=22> */
.L_x_210:
[----:B------:R-:W-:Y:S05]  /*2480*/  BSYNC B0 ;  /* 0x0000000000007941 */ /* 0x000fea0003800000 */
.L_x_208:
        /* <DEDUP_REMOVED lines=11> */
[----:B------:R-:W-:Y:S05]  /*2540*/  CALL.REL.NOINC `($__internal_4_$__cuda_sm20_div_s64) ;  /* 0x0000207000007944 */ /* 0x000fea0003c00000 */
[-C--:B------:R-:W-:Y:S02]  /*2550*/  IADD3 R2, P0, RZ, -R0.reuse, RZ ;  /* 0x80000000ff027210 */ /* 0x080fe40007f1e0ff */
[----:B------:R-:W-:Y:S02]  /*2560*/  MOV R24, R0 ;  /* 0x0000000000187202 */ /* 0x000fe40000000f00 */
[----:B------:R-:W-:Y:S01]  /*2570*/  IADD3.X R21, RZ, ~R25, RZ, P0, !PT ;  /* 0x80000019ff157210 */ /* 0x000fe200007fe4ff */
[----:B------:R-:W-:-:S04]  /*2580*/  IMAD.WIDE.U32 R34, R8, R2, R34 ;  /* 0x0000000208227225 */ /* 0x000fc800078e0022 */
[----:B------:R-:W-:Y:S01]  /*2590*/  IMAD R21, R21, R8, RZ ;  /* 0x0000000815157224 */ /* 0x000fe200078e02ff */
[----:B------:R-:W-:-:S03]  /*25a0*/  MOV R8, R34 ;  /* 0x0000002200087202 */ /* 0x000fc60000000f00 */
[----:B------:R-:W-:-:S05]  /*25b0*/  IMAD R2, R7, R2, R21 ;  /* 0x0000000207027224 */ /* 0x000fca00078e0215 */
[----:B------:R-:W-:Y:S01]  /*25c0*/  IADD3 R2, R35, R2, RZ ;  /* 0x0000000223027210 */ /* 0x000fe20007ffe0ff */
[----:B------:R-:W-:Y:S05]  /*25d0*/  BRA `(.L_x_213) ;  /* 0x0000016000007947 */ /* 0x000fea0003800000 */
.L_x_212:
[----:B------:R-:W0:Y:S01]  /*25e0*/  I2F.U32.RP R2, R8 ;  /* 0x0000000800027306 */ /* 0x000e220000209000 */
[----:B------:R-:W-:Y:S01]  /*25f0*/  ISETP.NE.U32.AND P0, PT, R8, RZ, PT ;  /* 0x000000ff0800720c */ /* 0x000fe20003f05070 */
[----:B------:R-:W-:-:S06]  /*2600*/  IMAD.MOV.U32 R25, RZ, RZ, RZ ;  /* 0x000000ffff197224 */ /* 0x000fcc00078e00ff */
[----:B0-----:R-:W0:Y:S02]  /*2610*/  MUFU.RCP R6, R2 ;  /* 0x0000000200067308 */ /* 0x001e240000001000 */
[----:B0-----:R-:W-:Y:S02]  /*2620*/  IADD3 R6, R6, 0xffffffe, RZ ;  /* 0x0ffffffe06067810 */ /* 0x001fe40007ffe0ff */
[----:B------:R-:W-:-:S04]  /*2630*/  MOV R2, RZ ;  /* 0x000000ff00027202 */ /* 0x000fc80000000f00 */
        /* <DEDUP_REMOVED lines=16> */
.L_x_213:
[----:B------:R-:W-:Y:S05]  /*2740*/  BSYNC B0 ;  /* 0x0000000000007941 */ /* 0x000fea0003800000 */
.L_x_211:
        /* <DEDUP_REMOVED lines=8> */
[----:B------:R-:W-:Y:S01]  /*27d0*/  IMAD.WIDE.U32 R32, R20, R17, RZ ;  /* 0x0000001114207225 */ /* 0x000fe200078e00ff */
[----:B------:R-:W-:Y:S02]  /*27e0*/  USEL UR5, UR5, 0x1, !UP0 ;  /* 0x0000000105057887 */ /* 0x000fe4000c000000 */
[----:B------:R-:W-:Y:S01]  /*27f0*/  IADD3 R0, R21, R7, RZ ;  /* 0x0000000715007210 */ /* 0x000fe20007ffe0ff */
[----:B------:R-:W-:Y:S01]  /*2800*/  IMAD R3, R3, R26, RZ ;  /* 0x0000001a03037224 */ /* 0x000fe200078e02ff */
[----:B------:R-:W-:Y:S01]  /*2810*/  SHF.R.S32.HI R7, RZ, 0x1f, R26 ;  /* 0x0000001fff077819 */ /* 0x000fe2000001141a */
[----:B------:R-:W-:Y:S01]  /*2820*/  USHF.R.S32.HI UR9, URZ, 0x1f, UR4 ;  /* 0x0000001f3f097899 */ /* 0x000fe20008011404 */
[----:B------:R-:W-:Y:S01]  /*2830*/  IMAD.WIDE.U32 R36, R8, UR4, RZ ;  /* 0x0000000408247c25 */ /* 0x000fe2000f8e00ff */
[----:B------:R-:W-:-:S03]  /*2840*/  USHF.R.S32.HI UR6, URZ, 0x1f, UR5 ;  /* 0x0000001f3f067899 */ /* 0x000fc60008011405 */
[----:B------:R-:W-:Y:S02]  /*2850*/  IMAD R21, R0, R17, RZ ;  /* 0x0000001100157224 */ /* 0x000fe400078e02ff */
[----:B------:R-:W-:Y:S02]  /*2860*/  IMAD R3, R7, R30, R3 ;  /* 0x0000001e07037224 */ /* 0x000fe400078e0203 */
[----:B------:R-:W-:Y:S02]  /*2870*/  IMAD R21, R16, R20, R21 ;  /* 0x0000001410157224 */ /* 0x000fe400078e0215 */
[----:B------:R-:W-:Y:S02]  /*2880*/  IMAD R7, R2, UR4, RZ ;  /* 0x0000000402077c24 */ /* 0x000fe4000f8e02ff */
[----:B------:R-:W-:Y:S01]  /*2890*/  IMAD.WIDE.U32 R30, R30, R26, RZ ;  /* 0x0000001a1e1e7225 */ /* 0x000fe200078e00ff */
[----:B------:R-:W-:-:S03]  /*28a0*/  IADD3 R6, R33, R21, RZ ;  /* 0x0000001521067210 */ /* 0x000fc60007ffe0ff */
[----:B------:R-:W-:Y:S01]  /*28b0*/  IMAD R21, R25, UR5, RZ ;  /* 0x0000000519157c24 */ /* 0x000fe2000f8e02ff */
[----:B------:R-:W-:Y:S01]  /*28c0*/  LOP3.LUT R0, R41, R6, RZ, 0xfc, !PT ;  /* 0x0000000629007212 */ /* 0x000fe200078efcff */
[----:B------:R-:W-:Y:S01]  /*28d0*/  IMAD R7, R8, UR9, R7 ;  /* 0x0000000908077c24 */ /* 0x000fe2000f8e0207 */
[----:B------:R-:W-:Y:S01]  /*28e0*/  IADD3 R3, R31, R3, RZ ;  /* 0x000000031f037210 */ /* 0x000fe20007ffe0ff */
[----:B------:R-:W-:Y:S01]  /*28f0*/  IMAD R21, R24, UR6, R21 ;  /* 0x0000000618157c24 */ /* 0x000fe2000f8e0215 */
[----:B------:R-:W-:Y:S01]  /*2900*/  ISETP.NE.U32.AND P0, PT, R0, RZ, PT ;  /* 0x000000ff0000720c */ /* 0x000fe20003f05070 */
[----:B------:R-:W-:Y:S01]  /*2910*/  IMAD.WIDE.U32 R34, R24, UR5, RZ ;  /* 0x0000000518227c25 */ /* 0x000fe2000f8e00ff */
[----:B------:R-:W-:-:S03]  /*2920*/  IADD3 R7, R37, R7, RZ ;  /* 0x0000000725077210 */ /* 0x000fc60007ffe0ff */
        /* <DEDUP_REMOVED lines=11> */
[----:B------:R-:W-:Y:S02]  /*29e0*/  IADD3.X R21, RZ, ~R25, RZ, P0, !PT ;  /* 0x80000019ff157210 */ /* 0x000fe400007fe4ff */
[----:B------:R-:W-:Y:S01]  /*29f0*/  MOV R39, R41 ;  /* 0x0000002900277202 */ /* 0x000fe20000000f00 */
[----:B------:R-:W-:Y:S01]  /*2a00*/  IMAD.MOV.U32 R41, RZ, RZ, R25 ;  /* 0x000000ffff297224 */ /* 0x000fe200078e0019 */
[----:B------:R-:W-:Y:S01]  /*2a10*/  MOV R40, R0 ;  /* 0x0000000000287202 */ /* 0x000fe20000000f00 */
[----:B------:R-:W-:-:S02]  /*2a20*/  IMAD R21, R21, R32, RZ ;  /* 0x0000002015157224 */ /* 0x000fc400078e02ff */
[----:B------:R-:W-:-:S04]  /*2a30*/  IMAD.WIDE.U32 R32, R27, R32, R38 ;  /* 0x000000201b207225 */ /* 0x000fc800078e0026 */
[----:B------:R-:W-:-:S04]  /*2a40*/  IMAD R21, R6, R27, R21 ;  /* 0x0000001b06157224 */ /* 0x000fc800078e0215 */
[----:B------:R-:W-:Y:S01]  /*2a50*/  IMAD.IADD R21, R33, 0x1, R21 ;  /* 0x0000000121157824 */ /* 0x000fe200078e0215 */
[----:B------:R-:W-:Y:S05]  /*2a60*/  BRA `(.L_x_216) ;  /* 0x0000017000007947 */ /* 0x000fea0003800000 */
.L_x_215:
        /* <DEDUP_REMOVED lines=23> */
.L_x_216:
[----:B------:R-:W-:Y:S05]  /*2be0*/  BSYNC B0 ;  /* 0x0000000000007941 */ /* 0x000fea0003800000 */
.L_x_214:
        /* <DEDUP_REMOVED lines=11> */
[-C--:B------:R-:W-:Y:S02]  /*2ca0*/  IADD3.X R2, RZ, ~R25.reuse, RZ, P0, !PT ;  /* 0x80000019ff027210 */ /* 0x080fe400007fe4ff */
[----:B------:R-:W-:Y:S01]  /*2cb0*/  MOV R44, R0 ;  /* 0x00000000002c7202 */ /* 0x000fe20000000f00 */
[----:B------:R-:W-:Y:S01]  /*2cc0*/  IMAD.WIDE.U32 R32, R19, R6, R32 ;  /* 0x0000000613207225 */ /* 0x000fe200078e0020 */
[----:B------:R-:W-:-:S03]  /*2cd0*/  MOV R45, R25 ;  /* 0x00000019002d7202 */ /* 0x000fc60000000f00 */
[----:B------:R-:W-:-:S04]  /*2ce0*/  IMAD R27, R2, R19, RZ ;  /* 0x00000013021b7224 */ /* 0x000fc800078e02ff */
[----:B------:R-:W-:-:S05]  /*2cf0*/  IMAD R18, R18, R6, R27 ;  /* 0x0000000612127224 */ /* 0x000fca00078e021b */
[----:B------:R-:W-:Y:S01]  /*2d00*/  IADD3 R18, R33, R18, RZ ;  /* 0x0000001221127210 */ /* 0x000fe20007ffe0ff */
[----:B------:R-:W-:Y:S05]  /*2d10*/  BRA `(.L_x_219) ;  /* 0x0000016000007947 */ /* 0x000fea0003800000 */
.L_x_218:
[----:B------:R-:W0:Y:S01]  /*2d20*/  I2F.U32.RP R6, R19 ;  /* 0x0000001300067306 */ /* 0x000e220000209000 */
[----:B------:R-:W-:Y:S01]  /*2d30*/  HFMA2.MMA R20, -RZ, RZ, 0, 0 ;  /* 0x00000000ff147435 */ /* 0x000fe200000001ff */
[----:B------:R-:W-:Y:S01]  /*2d40*/  ISETP.NE.U32.AND P0, PT, R19, RZ, PT ;  /* 0x000000ff1300720c */ /* 0x000fe20003f05070 */
[----:B------:R-:W-:Y:S01]  /*2d50*/  IMAD.MOV.U32 R45, RZ, RZ, RZ ;  /* 0x000000ffff2d7224 */ /* 0x000fe200078e00ff */
[----:B------:R-:W-:-:S04]  /*2d60*/  MOV R18, RZ ;  /* 0x000000ff00127202 */ /* 0x000fc80000000f00 */
        /* <DEDUP_REMOVED lines=17> */
.L_x_219:
[----:B------:R-:W-:Y:S05]  /*2e80*/  BSYNC B0 ;  /* 0x0000000000007941 */ /* 0x000fea0003800000 */
.L_x_217:
        /* <DEDUP_REMOVED lines=21> */
.L_x_221:
        /* <DEDUP_REMOVED lines=23> */
.L_x_222:
[----:B------:R-:W-:Y:S05]  /*3150*/  BSYNC B0 ;  /* 0x0000000000007941 */ /* 0x000fea0003800000 */
.L_x_220:
[----:B------:R-:W-:Y:S01]  /*3160*/  LOP3.LUT R6, R41, R13, RZ, 0xfc, !PT ;  /* 0x0000000d29067212 */ /* 0x000fe200078efcff */
[----:B------:R-:W-:Y:S01]  /*3170*/  IMAD R33, R26, c[0x0][0x214], RZ ;  /* 0x000085001a217a24 */ /* 0x000fe200078e02ff */
[----:B------:R-:W-:Y:S01]  /*3180*/  SHF.R.S32.HI R0, RZ, 0x1f, R10 ;  /* 0x0000001fff007819 */ /* 0x000fe2000001140a */
[----:B------:R-:W-:Y:S01]  /*3190*/  IMAD R17, R25, R10, RZ ;  /* 0x0000000a19117224 */ /* 0x000fe200078e02ff */
[----:B------:R-:W-:Y:S01]  /*31a0*/  ISETP.NE.U32.AND P0, PT, R6, RZ, PT ;  /* 0x000000ff0600720c */ /* 0x000fe20003f05070 */
[----:B------:R-:W-:Y:S01]  /*31b0*/  IMAD R19, R19, R4, RZ ;  /* 0x0000000413137224 */ /* 0x000fe200078e02ff */
[----:B------:R-:W-:Y:S01]  /*31c0*/  SHF.R.S32.HI R25, RZ, 0x1f, R4 ;  /* 0x0000001fff197819 */ /* 0x000fe20000011404 */
[----:B------:R-:W-:Y:S01]  /*31d0*/  IMAD R17, R0, R24, R17 ;  /* 0x0000001800117224 */ /* 0x000fe200078e0211 */
[----:B------:R-:W-:Y:S01]  /*31e0*/  SHF.R.S32.HI R21, RZ, 0x1f, R33 ;  /* 0x0000001fff157819 */ /* 0x000fe20000011421 */
[----:B------:R-:W-:Y:S01]  /*31f0*/  IMAD R0, R18, R33, RZ ;  /* 0x0000002112007224 */ /* 0x000fe200078e02ff */
[----:B------:R-:W-:Y:S01]  /*3200*/  BSSY B0, `(.L_x_223) ;  /* 0x0000033000007945 */ /* 0x000fe20003800000 */
[----:B------:R-:W-:-:S02]  /*3210*/  IMAD R25, R25, R2, R19 ;  /* 0x0000000219197224 */ /* 0x000fc400078e0213 */
[----:B------:R-:W-:Y:S02]  /*3220*/  IMAD R21, R21, R32, R0 ;  /* 0x0000002015157224 */ /* 0x000fe400078e0200 */
[----:B------:R-:W-:-:S04]  /*3230*/  IMAD.WIDE.U32 R44, R24, R10, RZ ;  /* 0x0000000a182c7225 */ /* 0x000fc800078e00ff */
[----:B------:R-:W-:Y:S01]  /*3240*/  IMAD.WIDE.U32 R18, R2, R4, RZ ;  /* 0x0000000402127225 */ /* 0x000fe200078e00ff */
[----:B------:R-:W-:-:S03]  /*3250*/  IADD3 R17, R45, R17, RZ ;  /* 0x000000112d117210 */ /* 0x000fc60007ffe0ff */
        /* <DEDUP_REMOVED lines=13> */
[----:B------:R-:W-:-:S02]  /*3330*/  IADD3.X R21, RZ, ~R25, RZ, P0, !PT ;  /* 0x80000019ff157210 */ /* 0x000fc400007fe4ff */
        /* <DEDUP_REMOVED lines=8> */
.L_x_224:
[----:B------:R-:W0:Y:S01]  /*33c0*/  I2F.U32.RP R6, R14 ;  /* 0x0000000e00067306 */ /* 0x000e220000209000 */
[----:B------:R-:W-:Y:S01]  /*33d0*/  IMAD.MOV.U32 R20, RZ, RZ, RZ ;  /* 0x000000ffff147224 */ /* 0x000fe200078e00ff */
[----:B------:R-:W-:Y:S01]  /*33e0*/  ISETP.NE.U32.AND P0, PT, R14, RZ, PT ;  /* 0x000000ff0e00720c */ /* 0x000fe20003f05070 */
[----:B------:R-:W-:-:S05]  /*33f0*/  IMAD.MOV.U32 R41, RZ, RZ, RZ ;  /* 0x000000ffff297224 */ /* 0x000fca00078e00ff */
        /* <DEDUP_REMOVED lines=18> */
[----:B------:R-:W-:Y:S02]  /*3520*/  MOV R40, R0 ;  /* 0x0000000000287202 */ /* 0x000fe40000000f00 */
.L_x_225:
[----:B------:R-:W-:Y:S05]  /*3530*/  BSYNC B0 ;  /* 0x0000000000007941 */ /* 0x000fea0003800000 */
.L_x_223:
        /* <DEDUP_REMOVED lines=23> */
[----:B------:R-:W-:-:S03]  /*36b0*/  MOV R27, R41 ;  /* 0x00000029001b7202 */ /* 0x000fc60000000f00 */
[----:B------:R-:W-:Y:S02]  /*36c0*/  IMAD R21, R21, R12, RZ ;  /* 0x0000000c15157224 */ /* 0x000fe400078e02ff */
[----:B------:R-:W-:-:S04]  /*36d0*/  IMAD.WIDE.U32 R26, R12, R2, R26 ;  /* 0x000000020c1a7225 */ /* 0x000fc800078e001a */
[----:B------:R-:W-:Y:S02]  /*36e0*/  IMAD R2, R11, R2, R21 ;  /* 0x000000020b027224 */ /* 0x000fe400078e0215 */
[----:B------:R-:W-:-:S03]  /*36f0*/  IMAD.MOV.U32 R12, RZ, RZ, R26 ;  /* 0x000000ffff0c7224 */ /* 0x000fc600078e001a */
[----:B------:R-:W-:Y:S01]  /*3700*/  IADD3 R2, R27, R2, RZ ;  /* 0x000000021b027210 */ /* 0x000fe20007ffe0ff */
[----:B------:R-:W-:Y:S05]  /*3710*/  BRA `(.L_x_228) ;  /* 0x0000017000007947 */ /* 0x000fea0003800000 */
.L_x_227:
        /* <DEDUP_REMOVED lines=23> */
.L_x_228:
[----:B------:R-:W-:Y:S05]  /*3890*/  BSYNC B0 ;  /* 0x0000000000007941 */ /* 0x000fea0003800000 */
.L_x_226:
[----:B------:R-:W-:Y:S02]  /*38a0*/  IADD3 R31, P1, P0, R36, R34, R30 ;  /* 0x00000022241f7210 */ /* 0x000fe4000783e01e */
[----:B------:R-:W-:Y:S02]  /*38b0*/  SHF.R.S32.HI R0, RZ, 0x1f, R9 ;  /* 0x0000001fff007819 */ /* 0x000fe40000011409 */
[----:B------:R-:W-:Y:S02]  /*38c0*/  IADD3 R31, P3, P2, R44, R31, R32 ;  /* 0x0000001f2c1f7210 */ /* 0x000fe40007a7e020 */
[----:B------:R-:W-:Y:S02]  /*38d0*/  IADD3.X R3, R7, R8, R3, P1, P0 ;  /* 0x0000000807037210 */ /* 0x000fe40000fe0403 */
[----:B------:R-:W-:Y:S02]  /*38e0*/  IADD3 R18, P1, P0, R46, R31, R18 ;  /* 0x0000001f2e127210 */ /* 0x000fe4000783e012 */
[----:B------:R-:W-:Y:S01]  /*38f0*/  IADD3.X R4, R17, R3, R4, P3, P2 ;  /* 0x0000000311047210 */ /* 0x000fe20001fe4404 */
[----:B------:R-:W-:-:S03]  /*3900*/  IMAD R3, R25, R9, RZ ;  /* 0x0000000919037224 */ /* 0x000fc600078e02ff */
[----:B------:R-:W-:Y:S01]  /*3910*/  IADD3.X R19, R13, R4, R10, P1, P0 ;  /* 0x000000040d137210 */ /* 0x000fe20000fe040a */
[-C--:B------:R-:W-:Y:S02]  /*3920*/  IMAD R0, R0, R24.reuse, R3 ;  /* 0x0000001800007224 */ /* 0x080fe400078e0203 */
[----:B------:R-:W-:Y:S01]  /*3930*/  IMAD R3, R2, R5, RZ ;  /* 0x0000000502037224 */ /* 0x000fe200078e02ff */
[----:B------:R-:W-:Y:S01]  /*3940*/  SHF.R.S32.HI R2, RZ, 0x1f, R5 ;  /* 0x0000001fff027819 */ /* 0x000fe20000011405 */
        /* <DEDUP_REMOVED lines=9> */
.L_x_204:
[----:B------:R-:W-:-:S04]  /*39e0*/  LEA R2, P0, R34, c[0x0][0x200], 0x2 ;  /* 0x0000800022027a11 */ /* 0x000fc800078010ff */
[----:B------:R-:W-:-:S05]  /*39f0*/  LEA.HI.X R3, R34, c[0x0][0x204], R35, 0x2, P0 ;  /* 0x0000810022037a11 */ /* 0x000fca00000f1423 */
[----:B------:R0:W-:Y:S04]  /*3a00*/  STG.E [R2.64], R28 ;  /* 0x0000001c02007986 */ /* 0x0001e8000c10190a */
.L_x_203:
[----:B------:R-:W-:Y:S05]  /*3a10*/  BSYNC B1 ;  /* 0x0000000000017941 */ /* 0x000fea0003800000 */
.L_x_202:
[----:B------:R-:W1:Y:S01]  /*3a20*/  S2R R34, SR_TID.X ;  /* 0x0000000000227919 */ /* 0x000e620000002100 */
[----:B0-----:R-:W-:Y:S01]  /*3a30*/  IMAD.MOV.U32 R2, RZ, RZ, c[0x0][0x314] ;  /* 0x0000c500ff027624 */ /* 0x001fe200078e00ff */
[----:B------:R-:W-:Y:S01]  /*3a40*/  CS2R R10, SRZ ;  /* 0x00000000000a7805 */ /* 0x000fe2000001ff00 */
[----:B------:R-:W-:Y:S01]  /*3a50*/  IMAD.MOV.U32 R13, RZ, RZ, RZ ;  /* 0x000000ffff0d7224 */ /* 0x000fe200078e00ff */
[----:B------:R-:W-:Y:S01]  /*3a60*/  CS2R R8, SRZ ;  /* 0x0000000000087805 */ /* 0x000fe2000001ff00 */
[----:B------:R-:W-:Y:S01]  /*3a70*/  CS2R R6, SRZ ;  /* 0x0000000000067805 */ /* 0x000fe2000001ff00 */
[----:B------:R-:W-:Y:S01]  /*3a80*/  ISETP.GE.AND P0, PT, R2, 0x1, PT ;  /* 0x000000010200780c */ /* 0x000fe20003f06270 */
[----:B------:R-:W-:Y:S01]  /*3a90*/  CS2R R4, SRZ ;  /* 0x0000000000047805 */ /* 0x000fe2000001ff00 */
[----:B-1----:R-:W-:-:S04]  /*3aa0*/  SHF.R.S32.HI R33, RZ, 0x1f, R34 ;  /* 0x0000001fff217819 */ /* 0x002fc80000011422 */
[CC--:B------:R-:W-:Y:S02]  /*3ab0*/  LEA.HI R3, R33.reuse, R34.reuse, RZ, 0x3 ;  /* 0x0000002221037211 */ /* 0x0c0fe400078f18ff */
[----:B------:R-:W-:Y:S02]  /*3ac0*/  LEA.HI R33, R33, R34, RZ, 0x4 ;  /* 0x0000002221217211 */ /* 0x000fe400078f20ff */
[----:B------:R-:W-:-:S05]  /*3ad0*/  LOP3.LUT R3, R3, 0xfffffff8, RZ, 0xc0, !PT ;  /* 0xfffffff803037812 */ /* 0x000fca00078ec0ff */
[----:B------:R-:W-:Y:S01]  /*3ae0*/  IMAD.IADD R0, R34, 0x1, -R3 ;  /* 0x0000000122007824 */ /* 0x000fe200078e0a03 */
[----:B------:R-:W-:Y:S02]  /*3af0*/  LOP3.LUT R3, R33, 0x3ffffff0, RZ, 0xc0, !PT ;  /* 0x3ffffff021037812 */ /* 0x000fe400078ec0ff */
[----:B------:R-:W-:Y:S02]  /*3b00*/  SHF.R.S32.HI R33, RZ, 0x4, R33 ;  /* 0x00000004ff217819 */ /* 0x000fe40000011421 */
[----:B------:R-:W-:-:S04]  /*3b10*/  ISETP.GE.AND P1, PT, R0, c[0x0][0x314], PT ;  /* 0x0000c50000007a0c */ /* 0x000fc80003f26270 */
[C---:B------:R-:W-:Y:S01]  /*3b20*/  ISETP.GT.OR P1, PT, R34.reuse, 0x3f, P1 ;  /* 0x0000003f2200780c */ /* 0x040fe20000f24670 */
[----:B------:R-:W-:Y:S02]  /*3b30*/  IMAD.IADD R34, R34, 0x1, -R3 ;  /* 0x0000000122227824 */ /* 0x000fe400078e0a03 */
[----:B------:R-:W-:Y:S02]  /*3b40*/  CS2R R2, SRZ ;  /* 0x0000000000027805 */ /* 0x000fe4000001ff00 */
[----:B------:R-:W-:-:S05]  /*3b50*/  IMAD.SHL.U32 R34, R34, 0x4, RZ ;  /* 0x0000000422227824 */ /* 0x000fca00078e00ff */
[C---:B------:R-:W-:Y:S02]  /*3b60*/  IADD3 R32, R34.reuse, 0x40, RZ ;  /* 0x0000004022207810 */ /* 0x040fe40007ffe0ff */
[----:B------:R-:W-:Y:S01]  /*3b70*/  IADD3 R31, R34, 0x80, RZ ;  /* 0x00000080221f7810 */ /* 0x000fe20007ffe0ff */
[----:B------:R-:W-:-:S04]  /*3b80*/  @!P1 FADD.FTZ R0, -R28, R29 ;  /* 0x0000001d1c009221 */ /* 0x000fc80000010100 */
[----:B------:R-:W-:-:S06]  /*3b90*/  @!P1 FMUL.FTZ R0, R0, 1.4426950216293334961 ;  /* 0x3fb8aa3b00009820 */ /* 0x000fcc0000410000 */
[----:B------:R-:W0:Y:S02]  /*3ba0*/  @!P1 MUFU.EX2 R0, R0 ;  /* 0x0000000000009308 */ /* 0x000e240000000800 */
[----:B0-----:R0:W-:Y:S02]  /*3bb0*/  @!P1 STS [R23.X4], R0 ;  /* 0x0000000017009388 */ /* 0x0011e40000004800 */
[----:B0-----:R-:W-:Y:S02]  /*3bc0*/  IMAD.MOV.U32 R0, RZ, RZ, RZ ;  /* 0x000000ffff007224 */ /* 0x001fe400078e00ff */
[----:B------:R-:W-:Y:S06]  /*3bd0*/  BAR.SYNC.DEFER_BLOCKING 0x0 ;  /* 0x0000000000007b1d */ /* 0x000fec0000010000 */
[----:B------:R-:W-:Y:S05]  /*3be0*/  @!P0 BRA `(.L_x_229) ;  /* 0x0000039000008947 */ /* 0x000fea0003800000 */
[----:B------:R-:W-:Y:S01]  /*3bf0*/  ULDC UR5, c[0x0][0x22c] ;  /* 0x00008b0000057ab9 */ /* 0x000fe20000000800 */
[----:B------:R-:W-:Y:S01]  /*3c00*/  IMAD R29, R33, 0xc0, R34 ;  /* 0x000000c0211d7824 */ /* 0x000fe200078e0222 */
        /* <DEDUP_REMOVED lines=20> */
[----:B------:R-:W-:Y:S02]  /*3d50*/  IMAD.X R29, RZ, RZ, R29, P0 ;  /* 0x000000ffff1d7224 */ /* 0x000fe400000e061d */
.L_x_232:
        /* <DEDUP_REMOVED lines=14> */
.L_x_231:
[----:B------:R-:W-:Y:S05]  /*3e40*/  BSYNC B0 ;  /* 0x0000000000007941 */ /* 0x000fea0003800000 */
.L_x_230:
        /* <DEDUP_REMOVED lines=19> */
.L_x_229:
        /* <DEDUP_REMOVED lines=100> */
        .weak           $__internal_4_$__cuda_sm20_div_s64
        .type           $__internal_4_$__cuda_sm20_div_s64,@function
        .size           $__internal_4_$__cuda_sm20_div_s64,(.L_x_7772 - $__internal_4_$__cuda_sm20_div_s64)
$__internal_4_$__cuda_sm20_div_s64:
        /* <DEDUP_REMOVED lines=30> */
[----:B------:R-:W-:-:S06]  /*47a0*/  IMAD.WIDE.U32 R42, P0, R43, R0, R42 ;  /* 0x000000002b2a7225 */ /* 0x000fcc000780002a */
[----:B------:R-:W-:-:S04]  /*47b0*/  IMAD.HI.U32 R25, P4, R27, R2, R42 ;  /* 0x000000021b197227 */ /* 0x000fc8000788002a */
[----:B------:R-:W-:-:S04]  /*47c0*/  IMAD.HI.U32 R2, R27, R0, RZ ;  /* 0x000000001b027227 */ /* 0x000fc800078e00ff */
[----:B------:R-:W-:Y:S02]  /*47d0*/  IMAD R0, R27, R0, RZ ;  /* 0x000000001b007224 */ /* 0x000fe400078e02ff */
[----:B------:R-:W-:Y:S01]  /*47e0*/  IMAD.X R2, R2, 0x1, R27, P0 ;  /* 0x0000000102027824 */ /* 0x000fe200000e061b */
[-C--:B------:R-:W-:Y:S01]  /*47f0*/  IADD3 R27, P0, RZ, -R24.reuse, RZ ;  /* 0x80000018ff1b7210 */ /* 0x080fe20007f1e0ff */
[----:B------:R-:W-:Y:S01]  /*4800*/  IMAD.MOV.U32 R43, RZ, RZ, RZ ;  /* 0x000000ffff2b7224 */ /* 0x000fe200078e00ff */
[----:B------:R-:W-:Y:S02]  /*4810*/  IADD3 R25, P3, R0, R25, RZ ;  /* 0x0000001900197210 */ /* 0x000fe40007f7e0ff */
[----:B------:R-:W-:Y:S01]  /*4820*/  SEL R24, R27, R24, !P2 ;  /* 0x000000181b187207 */ /* 0x000fe20005000000 */
[----:B------:R-:W-:Y:S01]  /*4830*/  IMAD.X R0, RZ, RZ, ~R21, P0 ;  /* 0x000000ffff007224 */ /* 0x000fe200000e0e15 */
[----:B------:R-:W-:-:S03]  /*4840*/  IADD3.X R27, RZ, RZ, R2, P3, P4 ;  /* 0x000000ffff1b7210 */ /* 0x000fc60001fe8402 */
[----:B------:R-:W-:Y:S01]  /*4850*/  IMAD.HI.U32 R42, R25, R24, RZ ;  /* 0x00000018192a7227 */ /* 0x000fe200078e00ff */
[----:B------:R-:W-:-:S05]  /*4860*/  SEL R0, R0, R21, !P2 ;  /* 0x0000001500007207 */ /* 0x000fca0005000000 */
[----:B------:R-:W-:-:S04]  /*4870*/  IMAD.WIDE.U32 R42, R25, R0, R42 ;  /* 0x00000000192a7225 */ /* 0x000fc800078e002a */
[C---:B------:R-:W-:Y:S02]  /*4880*/  IMAD R25, R27.reuse, R0, RZ ;  /* 0x000000001b197224 */ /* 0x040fe400078e02ff */
[----:B------:R-:W-:-:S05]  /*4890*/  IMAD.HI.U32 R2, P0, R27, R24, R42 ;  /* 0x000000181b027227 */ /* 0x000fca000780002a */
[----:B------:R-:W-:Y:S01]  /*48a0*/  IADD3 R25, P2, R25, R2, RZ ;  /* 0x0000000219197210 */ /* 0x000fe20007f5e0ff */
[----:B------:R-:W-:-:S04]  /*48b0*/  IMAD.HI.U32 R2, R27, R0, RZ ;  /* 0x000000001b027227 */ /* 0x000fc800078e00ff */
[----:B------:R-:W-:Y:S01]  /*48c0*/  IMAD.WIDE.U32 R42, R25, R38, RZ ;  /* 0x00000026192a7225 */ /* 0x000fe200078e00ff */
[----:B------:R-:W-:-:S03]  /*48d0*/  IADD3.X R2, R2, RZ, RZ, P0, !PT ;  /* 0x000000ff02027210 */ /* 0x000fc600007fe4ff */
[C---:B------:R-:W-:Y:S01]  /*48e0*/  IMAD R43, R25.reuse, R39, R43 ;  /* 0x00000027192b7224 */ /* 0x040fe200078e022b */
[----:B------:R-:W-:Y:S01]  /*48f0*/  IADD3 R27, P0, -R42, R24, RZ ;  /* 0x000000182a1b7210 */ /* 0x000fe20007f1e1ff */
[----:B------:R-:W-:Y:S01]  /*4900*/  IMAD.X R2, RZ, RZ, R2, P2 ;  /* 0x000000ffff027224 */ /* 0x000fe200010e0602 */
[----:B------:R-:W-:Y:S02]  /*4910*/  IADD3 R24, P2, R25, 0x1, RZ ;  /* 0x0000000119187810 */ /* 0x000fe40007f5e0ff */
[-C--:B------:R-:W-:Y:S01]  /*4920*/  ISETP.GE.U32.AND P4, PT, R27, R38.reuse, PT ;  /* 0x000000261b00720c */ /* 0x080fe20003f86070 */
[----:B------:R-:W-:-:S04]  /*4930*/  IMAD R43, R2, R38, R43 ;  /* 0x00000026022b7224 */ /* 0x000fc800078e022b */
[----:B------:R-:W-:Y:S01]  /*4940*/  IMAD.X R43, R0, 0x1, ~R43, P0 ;  /* 0x00000001002b7824 */ /* 0x000fe200000e0e2b */
[----:B------:R-:W-:-:S04]  /*4950*/  IADD3 R0, P3, R27, -R38, RZ ;  /* 0x800000261b007210 */ /* 0x000fc80007f7e0ff */
        /* <DEDUP_REMOVED lines=25> */
[----:B------:R-:W-:Y:S06]  /*4af0*/  RET.REL.NODEC R38 `(_ZN5flash32flash_fwd_splitkv_combine_kernelI23Flash_fwd_kernel_traitsILi192ELi64ELi64ELi4ELb0ELb0EN7cutlass10bfloat16_tE19Flash_kernel_traitsILi192ELi64ELi64ELi4ES3_EELi8ELi3ELb0EEEvNS_16Flash_fwd_paramsE) ;  /* 0xffffb50026007950 */ /* 0x000fec0003c3ffff */
.L_x_233:
        /* <DEDUP_REMOVED lines=16> */
.L_x_7772:


//--------------------- .text._ZN5flash32flash_fwd_splitkv_combine_kernelI23Flash_fwd_kernel_traitsILi192ELi64ELi64ELi4ELb0ELb0EN7cutlass10bfloat16_tE19Flash_kernel_traitsILi192ELi64ELi64ELi4ES3_EELi8ELi2ELb0EEEvNS_16Flash_fwd_paramsE --------------------------
	.section	.text._ZN5flash32flash_fwd_splitkv_combine_kernelI23Flash_fwd_kernel_traitsILi192ELi64ELi64ELi4ELb0ELb0EN7cutlass10bfloat16_tE19Flash_kernel_traitsILi192ELi64ELi64ELi4ES3_EELi8ELi2ELb0EEEvNS_16Flash_fwd_paramsE,"ax",@progbits
	.sectioninfo	@"SHI_REGISTERS=54"
	.align	128
        .global         _ZN5flash32flash_fwd_splitkv_combine_kernelI23Flash_fwd_kernel_traitsILi192ELi64ELi64ELi4ELb0ELb0EN7cutlass10bfloat16_tE19Flash_kernel_traitsILi192ELi64ELi64ELi4ES3_EELi8ELi2ELb0EEEvNS_16Flash_fwd_paramsE
        .type           _ZN5flash32flash_fwd_splitkv_combine_kernelI23Flash_fwd_kernel_traitsILi192ELi64ELi64ELi4ELb0ELb0EN7cutlass10bfloat16_tE19Flash_kernel_traitsILi192ELi64ELi64ELi4ES3_EELi8ELi2ELb0EEEvNS_16Flash_fwd_paramsE,@function
        .size           _ZN5flash32flash_fwd_splitkv_combine_kernelI23Flash_fwd_kernel_traitsILi192ELi64ELi64ELi4ELb0ELb0EN7cutlass10bfloat16_tE19Flash_kernel_traitsILi192ELi64ELi64ELi4ES3_EELi8ELi2ELb0EEEvNS_16Flash_fwd_paramsE,(.L_x_7773 - _ZN5flash32flash_fwd_splitkv_combine_kernelI23Flash_fwd_kernel_traitsILi192ELi64ELi64ELi4ELb0ELb0EN7cutlass10bfloat16_tE19Flash_kernel_traitsILi192ELi64ELi64ELi4ES3_EELi8ELi2ELb0EEEvNS_16Flash_fwd_paramsE)
        .other          _ZN5flash32flash_fwd_splitkv_combine_kernelI23Flash_fwd_kernel_traitsILi192ELi64ELi64ELi4ELb0ELb0EN7cutlass10bfloat16_tE19Flash_kernel_traitsILi192ELi64ELi64ELi4ES3_EELi8ELi2ELb0EEEvNS_16Flash_fwd_paramsE,@"STO_CUDA_ENTRY STV_DEFAULT"
_ZN5flash32flash_fwd_splitkv_combine_kernelI23Flash_fwd_kernel_traitsILi192ELi64ELi64ELi4ELb0ELb0EN7cutlass10bfloat16_tE19Flash_kernel_traitsILi192ELi64ELi64ELi4ES3_EELi8ELi2ELb0EEEvNS_16Flash_fwd_paramsE:
.text._ZN5flash32flash_fwd_splitkv_combine_kernelI23Flash_fwd_kernel_traitsILi192ELi64ELi64ELi4ELb0ELb0EN7cutlass10bfloat16_tE19Flash_kernel_traitsILi192ELi64ELi64ELi4ES3_EELi8ELi2ELb0EEEvNS_16Flash_fwd_paramsE:
        /* <DEDUP_REMOVED lines=23> */
[----:B------:R-:W-:Y:S05]  /*0170*/  CALL.REL.NOINC `($__internal_5_$__cuda_sm20_div_s64) ;  /* 0x0000441000007944 */ /* 0x000fea0003c00000 */
[----:B------:R-:W-:Y:S05]  /*0180*/  BRA `(.L_x_235) ;  /* 0x0000013000007947 */ /* 0x000fea0003800000 */
.L_x_234:
        /* <DEDUP_REMOVED lines=19> */
.L_x_235:
        /* <DEDUP_REMOVED lines=12> */
[----:B------:R-:W-:Y:S05]  /*0380*/  CALL.REL.NOINC `($__internal_5_$__cuda_sm20_div_s64) ;  /* 0x0000420000007944 */ /* 0x000fea0003c00000 */
[----:B------:R-:W-:Y:S02]  /*0390*/  MOV R8, R20 ;  /* 0x0000001400087202 */ /* 0x000fe40000000f00 */
[----:B------:R-:W-:Y:S01]  /*03a0*/  MOV R9, R21 ;  /* 0x0000001500097202 */ /* 0x000fe20000000f00 */
[----:B------:R-:W-:Y:S05]  /*03b0*/  BRA `(.L_x_238) ;  /* 0x0000013000007947 */ /* 0x000fea0003800000 */
.L_x_237:
        /* <DEDUP_REMOVED lines=19> */
.L_x_238:
[----:B------:R-:W-:Y:S05]  /*04f0*/  BSYNC B0 ;  /* 0x0000000000007941 */ /* 0x000fea0003800000 */
.L_x_236:
[----:B------:R-:W-:Y:S01]  /*0500*/  IABS R7, c[0x0][0x214] ;  /* 0x0000850000077a13 */ /* 0x000fe20000000000 */
[----:B------:R-:W-:Y:S01]  /*0510*/  IMAD.MOV.U32 R2, RZ, RZ, c[0x0][0x214] ;  /* 0x00008500ff027624 */ /* 0x000fe200078e00ff */
[----:B------:R-:W-:Y:S01]  /*0520*/  BSSY B0, `(.L_x_239) ;  /* 0x000003b000007945 */ /* 0x000fe20003800000 */
[----:B------:R-:W-:Y:S01]  /*0530*/  IMAD.MOV.U32 R10, RZ, RZ, RZ ;  /* 0x000000ffff0a7224 */ /* 0x000fe200078e00ff */
[----:B------:R-:W0:Y:S02]  /*0540*/  I2F.RP R13, R7 ;  /* 0x00000007000d7306 */ /* 0x000e240000209400 */
[----:B------:R-:W-:-:S04]  /*0550*/  IADD3 R2, R7, -0x1, R2 ;  /* 0xffffffff07027810 */ /* 0x000fc80007ffe002 */
[----:B------:R-:W-:Y:S02]  /*0560*/  IABS R4, R2 ;  /* 0x0000000200047213 */ /* 0x000fe40000000000 */
[----:B0-----:R-:W0:Y:S02]  /*0570*/  MUFU.RCP R12, R13 ;  /* 0x0000000d000c7308 */ /* 0x001e240000001000 */
[----:B0-----:R-:W-:-:S06]  /*0580*/  IADD3 R12, R12, 0xffffffe, RZ ;  /* 0x0ffffffe0c0c7810 */ /* 0x001fcc0007ffe0ff */
[----:B------:R-:W0:Y:S02]  /*0590*/  F2I.FTZ.U32.TRUNC.NTZ R11, R12 ;  /* 0x0000000c000b7305 */ /* 0x000e24000021f000 */
[----:B0-----:R-:W-:-:S04]  /*05a0*/  IMAD.MOV R6, RZ, RZ, -R11 ;  /* 0x000000ffff067224 */ /* 0x001fc800078e0a0b */
        /* <DEDUP_REMOVED lines=31> */
.L_x_240:
        /* <DEDUP_REMOVED lines=19> */
.L_x_241:
[----:B------:R-:W-:Y:S05]  /*08d0*/  BSYNC B0 ;  /* 0x0000000000007941 */ /* 0x000fea0003800000 */
.L_x_239:
        /* <DEDUP_REMOVED lines=74> */
[----:B------:R-:W-:Y:S02]  /*0d80*/  MOV R32, R20 ;  /* 0x0000001400207202 */ /* 0x000fe40000000f00 */
[----:B------:R-:W-:Y:S01]  /*0d90*/  MOV R33, R21 ;  /* 0x0000001500217202 */ /* 0x000fe20000000f00 */
[----:B------:R-:W-:Y:S05]  /*0da0*/  BRA `(.L_x_244) ;  /* 0x0000013000007947 */ /* 0x000fea0003800000 */
.L_x_243:
        /* <DEDUP_REMOVED lines=19> */
.L_x_244:
[----:B------:R-:W-:Y:S05]  /*0ee0*/  BSYNC B0 ;  /* 0x0000000000007941 */ /* 0x000fea0003800000 */
.L_x_242:
[-C--:B------:R-:W-:Y:S01]  /*0ef0*/  IABS R18, R3.reuse ;  /* 0x0000000300127213 */ /* 0x080fe20000000000 */
[----:B------:R-:W-:Y:S01]  /*0f00*/  IMAD.MOV.U32 R7, RZ, RZ, 0x1 ;  /* 0x00000001ff077424 */ /* 0x000fe200078e00ff */
[----:B------:R-:W-:Y:S01]  /*0f10*/  IABS R10, R3 ;  /* 0x00000003000a7213 */ /* 0x000fe20000000000 */
[----:B------:R-:W-:Y:S01]  /*0f20*/  BSSY B0, `(.L_x_245) ;  /* 0x000003a000007945 */ /* 0x000fe20003800000 */
[----:B------:R-:W0:Y:S02]  /*0f30*/  I2F.RP R19, R18 ;  /* 0x0000001200137306 */ /* 0x000e240000209400 */
[----:B------:R-:W-:Y:S01]  /*0f40*/  IADD3 R7, R18, c[0x0][0x214], -R7 ;  /* 0x0000850012077a10 */ /* 0x000fe20007ffe807 */
        /* <DEDUP_REMOVED lines=36> */
.L_x_246:
        /* <DEDUP_REMOVED lines=19> */
.L_x_247:
[----:B------:R-:W-:Y:S05]  /*12c0*/  BSYNC B0 ;  /* 0x0000000000007941 */ /* 0x000fea0003800000 */
.L_x_245:
        /* <DEDUP_REMOVED lines=131> */
.L_x_249:
[----:B------:R-:W-:Y:S05]  /*1b00*/  BSYNC B0 ;  /* 0x0000000000007941 */ /* 0x000fea0003800000 */
.L_x_248:
        /* <DEDUP_REMOVED lines=11> */
[----:B------:R-:W-:-:S05]  /*1bc0*/  @!P0 LOP3.LUT R22, R22, 0xfffffffc, RZ, 0xc0, !PT ;  /* 0xfffffffc16168812 */ /* 0x000fca00078ec0ff */
[----:B------:R-:W-:-:S04]  /*1bd0*/  @!P0 IMAD.IADD R21, R17, 0x1, -R22 ;  /* 0x0000000111158824 */ /* 0x000fc800078e0a16 */
[----:B------:R-:W-:Y:S01]  /*1be0*/  @!P0 IMAD R21, R21, 0x24, R22 ;  /* 0x0000002415158824 */ /* 0x000fe200078e0216 */
[----:B------:R-:W-:Y:S01]  /*1bf0*/  BAR.SYNC.DEFER_BLOCKING 0x0 ;  /* 0x0000000000007b1d */ /* 0x000fe20000010000 */
[----:B------:R-:W-:-:S05]  /*1c00*/  SHF.R.S32.HI R22, RZ, 0x1f, R3 ;  /* 0x0000001fff167819 */ /* 0x000fca0000011403 */
[----:B------:R-:W1:Y:S04]  /*1c10*/  @!P0 LDS R29, [R21] ;  /* 0x00000000151d8984 */ /* 0x000e680000000800 */
[----:B-1----:R-:W1:Y:S02]  /*1c20*/  SHFL.BFLY PT, R18, R29, 0x2, 0x1f ;  /* 0x0c401f001d127f89 */ /* 0x002e6400000e0000 */
[----:B-1----:R-:W-:-:S05]  /*1c30*/  FMNMX.FTZ R25, R18, R29, !PT ;  /* 0x0000001d12197209 */ /* 0x002fca0007810000 */
[----:B------:R-:W1:Y:S02]  /*1c40*/  SHFL.BFLY PT, R18, R25, 0x1, 0x1f ;  /* 0x0c201f0019127f89 */ /* 0x000e6400000e0000 */
[----:B-1----:R-:W-:-:S04]  /*1c50*/  FMNMX.FTZ R18, R25, R18, !PT ;  /* 0x0000001219127209 */ /* 0x002fc80007810000 */
[----:B------:R-:W-:-:S04]  /*1c60*/  FSETP.NEU.FTZ.AND P0, PT, R18, -INF , PT ;  /* 0xff8000001200780b */ /* 0x000fc80003f1d000 */
[----:B------:R-:W-:-:S05]  /*1c70*/  FSEL R18, R18, RZ, P0 ;  /* 0x000000ff12127208 */ /* 0x000fca0000000000 */
[----:B------:R-:W-:-:S04]  /*1c80*/  FADD.FTZ R24, -R18, R29 ;  /* 0x0000001d12187221 */ /* 0x000fc80000010100 */
[----:B------:R-:W-:-:S06]  /*1c90*/  FMUL.FTZ R24, R24, 1.4426950216293334961 ;  /* 0x3fb8aa3b18187820 */ /* 0x000fcc0000410000 */
[----:B------:R-:W1:Y:S02]  /*1ca0*/  MUFU.EX2 R24, R24 ;  /* 0x0000001800187308 */ /* 0x000e640000000800 */
[----:B-1----:R-:W1:Y:S02]  /*1cb0*/  SHFL.BFLY PT, R23, R24, 0x2, 0x1f ;  /* 0x0c401f0018177f89 */ /* 0x002e6400000e0000 */
[----:B-1----:R-:W-:-:S05]  /*1cc0*/  FADD.FTZ R23, R24, R23 ;  /* 0x0000001718177221 */ /* 0x002fca0000010000 */
[----:B------:R-:W1:Y:S02]  /*1cd0*/  SHFL.BFLY PT, R20, R23, 0x1, 0x1f ;  /* 0x0c201f0017147f89 */ /* 0x000e6400000e0000 */
[----:B-1----:R-:W-:Y:S01]  /*1ce0*/  FADD.FTZ R21, R23, R20 ;  /* 0x0000001417157221 */ /* 0x002fe20000010000 */
[----:B------:R-:W-:Y:S01]  /*1cf0*/  LEA.HI.SX32 R20, R3, 0x1, 0x1 ;  /* 0x0000000103147811 */ /* 0x000fe200078f0aff */
[----:B------:R-:W-:-:S03]  /*1d00*/  @!P3 IMAD.MOV R20, RZ, RZ, R22 ;  /* 0x000000ffff14b224 */ /* 0x000fc600078e0216 */
[----:B------:R-:W-:Y:S01]  /*1d10*/  FSETP.NE.FTZ.AND P0, PT, R21, RZ, PT ;  /* 0x000000ff1500720b */ /* 0x000fe20003f15000 */
[----:B------:R-:W-:-:S12]  /*1d20*/  IMAD R6, R19, R20, RZ ;  /* 0x0000001413067224 */ /* 0x000fd800078e02ff */
[----:B------:R-:W1:Y:S02]  /*1d30*/  @P0 MUFU.LG2 R21, R21 ;  /* 0x0000001500150308 */ /* 0x000e640000000c00 */
[----:B-1----:R-:W-:Y:S01]  /*1d40*/  @P0 FFMA.FTZ R28, R21, 0.69314718246459960938, R18 ;  /* 0x3f317218151c0823 */ /* 0x002fe20000010012 */
        /* <DEDUP_REMOVED lines=39> */
[----:B0-----:R-:W-:Y:S05]  /*1fc0*/  CALL.REL.NOINC `($__internal_5_$__cuda_sm20_div_s64) ;  /* 0x000025c000007944 */ /* 0x001fea0003c00000 */
        /* <DEDUP_REMOVED lines=10> */
.L_x_254:
[----:B------:R-:W1:Y:S01]  /*2070*/  I2F.U32.RP R20, R40 ;  /* 0x0000002800147306 */ /* 0x000e620000209000 */
[----:B------:R-:W-:Y:S01]  /*2080*/  ISETP.NE.U32.AND P0, PT, R40, RZ, PT ;  /* 0x000000ff2800720c */ /* 0x000fe20003f05070 */
[----:B------:R-:W-:-:S06]  /*2090*/  IMAD.MOV.U32 R43, RZ, RZ, RZ ;  /* 0x000000ffff2b7224 */ /* 0x000fcc00078e00ff */
[----:B-1----:R-:W1:Y:S02]  /*20a0*/  MUFU.RCP R18, R20 ;  /* 0x0000001400127308 */ /* 0x002e640000001000 */
[----:B-1----:R-:W-:-:S06]  /*20b0*/  IADD3 R18, R18, 0xffffffe, RZ ;  /* 0x0ffffffe12127810 */ /* 0x002fcc0007ffe0ff */
[----:B------:R1:W2:Y:S02]  /*20c0*/  F2I.FTZ.U32.TRUNC.NTZ R19, R18 ;  /* 0x0000001200137305 */ /* 0x0002a4000021f000 */
[----:B-1----:R-:W-:Y:S01]  /*20d0*/  HFMA2.MMA R18, -RZ, RZ, 0, 0 ;  /* 0x00000000ff127435 */ /* 0x002fe200000001ff */
[----:B--2---:R-:W-:-:S04]  /*20e0*/  IMAD.MOV R17, RZ, RZ, -R19 ;  /* 0x000000ffff117224 */ /* 0x004fc800078e0a13 */
        /* <DEDUP_REMOVED lines=14> */
.L_x_255:
[----:B------:R-:W-:Y:S05]  /*21d0*/  BSYNC B0 ;  /* 0x0000000000007941 */ /* 0x000fea0003800000 */
.L_x_253:
[----:B------:R-:W-:Y:S01]  /*21e0*/  LOP3.LUT R19, R17, R0, RZ, 0xfc, !PT ;  /* 0x0000000011137212 */ /* 0x000fe200078efcff */
[----:B------:R-:W-:Y:S03]  /*21f0*/  BSSY B0, `(.L_x_256) ;  /* 0x0000028000007945 */ /* 0x000fe60003800000 */
[----:B------:R-:W-:-:S13]  /*2200*/  ISETP.NE.U32.AND P0, PT, R19, RZ, PT ;  /* 0x000000ff1300720c */ /* 0x000fda0003f05070 */
[----:B------:R-:W-:Y:S05]  /*2210*/  @!P0 BRA `(.L_x_257) ;  /* 0x000000f000008947 */ /* 0x000fea0003800000 */
[----:B------:R-:W-:Y:S01]  /*2220*/  IMAD.MOV.U32 R24, RZ, RZ, R30 ;  /* 0x000000ffff187224 */ /* 0x000fe200078e001e */
[----:B------:R-:W-:Y:S02]  /*2230*/  MOV R23, R0 ;  /* 0x0000000000177202 */ /* 0x000fe40000000f00 */
[----:B------:R-:W-:Y:S02]  /*2240*/  MOV R22, 0x2260 ;  /* 0x0000226000167802 */ /* 0x000fe40000000f00 */
[----:B0-----:R-:W-:Y:S05]  /*2250*/  CALL.REL.NOINC `($__internal_5_$__cuda_sm20_div_s64) ;  /* 0x0000233000007944 */ /* 0x001fea0003c00000 */
        /* <DEDUP_REMOVED lines=11> */
.L_x_257:
        /* <DEDUP_REMOVED lines=22> */
.L_x_258:
[----:B------:R-:W-:Y:S05]  /*2470*/  BSYNC B0 ;  /* 0x0000000000007941 */ /* 0x000fea0003800000 */
.L_x_256:
        /* <DEDUP_REMOVED lines=11> */
[----:B0-----:R-:W-:Y:S05]  /*2530*/  CALL.REL.NOINC `($__internal_5_$__cuda_sm20_div_s64) ;  /* 0x0000205000007944 */ /* 0x001fea0003c00000 */
[----:B------:R-:W-:-:S04]  /*2540*/  IADD3 R17, P0, RZ, -R20, RZ ;  /* 0x80000014ff117210 */ /* 0x000fc80007f1e0ff */
[----:B------:R-:W-:Y:S01]  /*2550*/  IADD3.X R18, RZ, ~R21, RZ, P0, !PT ;  /* 0x80000015ff127210 */ /* 0x000fe200007fe4ff */
[----:B------:R-:W-:-:S04]  /*2560*/  IMAD.WIDE.U32 R36, R5, R17, R36 ;  /* 0x0000001105247225 */ /* 0x000fc800078e0024 */
[----:B------:R-:W-:-:S04]  /*2570*/  IMAD R18, R18, R5, RZ ;  /* 0x0000000512127224 */ /* 0x000fc800078e02ff */
[----:B------:R-:W-:-:S05]  /*2580*/  IMAD R4, R4, R17, R18 ;  /* 0x0000001104047224 */ /* 0x000fca00078e0212 */
[----:B------:R-:W-:Y:S01]  /*2590*/  IADD3 R4, R37, R4, RZ ;  /* 0x0000000425047210 */ /* 0x000fe20007ffe0ff */
[----:B------:R-:W-:Y:S05]  /*25a0*/  BRA `(.L_x_261) ;  /* 0x0000016000007947 */ /* 0x000fea0003800000 */
.L_x_260:
        /* <DEDUP_REMOVED lines=22> */
.L_x_261:
[----:B------:R-:W-:Y:S05]  /*2710*/  BSYNC B0 ;  /* 0x0000000000007941 */ /* 0x000fea0003800000 */
.L_x_259:
        /* <DEDUP_REMOVED lines=38> */
[----:B0-----:R-:W-:Y:S05]  /*2980*/  CALL.REL.NOINC `($__internal_5_$__cuda_sm20_div_s64) ;  /* 0x00001c0000007944 */ /* 0x001fea0003c00000 */
        /* <DEDUP_REMOVED lines=12> */
.L_x_263:
[----:B------:R-:W1:Y:S01]  /*2a50*/  I2F.U32.RP R20, R40 ;  /* 0x0000002800147306 */ /* 0x000e620000209000 */
[----:B------:R-:W-:Y:S01]  /*2a60*/  ISETP.NE.U32.AND P0, PT, R40, RZ, PT ;  /* 0x000000ff2800720c */ /* 0x000fe20003f05070 */
[----:B------:R-:W-:-:S06]  /*2a70*/  IMAD.MOV.U32 R41, RZ, RZ, RZ ;  /* 0x000000ffff297224 */ /* 0x000fcc00078e00ff */
[----:B-1----:R-:W1:Y:S02]  /*2a80*/  MUFU.RCP R18, R20 ;  /* 0x0000001400127308 */ /* 0x002e640000001000 */
[----:B-1----:R-:W-:-:S06]  /*2a90*/  IADD3 R18, R18, 0xffffffe, RZ ;  /* 0x0ffffffe12127810 */ /* 0x002fcc0007ffe0ff */
[----:B------:R-:W1:Y:S02]  /*2aa0*/  F2I.FTZ.U32.TRUNC.NTZ R19, R18 ;  /* 0x0000001200137305 */ /* 0x000e64000021f000 */
[----:B-1----:R-:W-:Y:S02]  /*2ab0*/  IMAD.MOV R17, RZ, RZ, -R19 ;  /* 0x000000ffff117224 */ /* 0x002fe400078e0a13 */
        /* <DEDUP_REMOVED lines=16> */
.L_x_264:
[----:B------:R-:W-:Y:S05]  /*2bc0*/  BSYNC B0 ;  /* 0x0000000000007941 */ /* 0x000fea0003800000 */
.L_x_262:
        /* <DEDUP_REMOVED lines=19> */
.L_x_266:
[----:B------:R-:W1:Y:S01]  /*2d00*/  I2F.U32.RP R20, R16 ;  /* 0x0000001000147306 */ /* 0x000e620000209000 */
[----:B------:R-:W-:Y:S01]  /*2d10*/  HFMA2.MMA R22, -RZ, RZ, 0, 0 ;  /* 0x00000000ff167435 */ /* 0x000fe200000001ff */
[----:B------:R-:W-:Y:S01]  /*2d20*/  ISETP.NE.U32.AND P0, PT, R16, RZ, PT ;  /* 0x000000ff1000720c */ /* 0x000fe20003f05070 */
[----:B------:R-:W-:-:S05]  /*2d30*/  IMAD.MOV.U32 R43, RZ, RZ, RZ ;  /* 0x000000ffff2b7224 */ /* 0x000fca00078e00ff */
[----:B-1----:R-:W1:Y:S02]  /*2d40*/  MUFU.RCP R19, R20 ;  /* 0x0000001400137308 */ /* 0x002e640000001000 */
[----:B-1----:R-:W-:-:S06]  /*2d50*/  IADD3 R19, R19, 0xffffffe, RZ ;  /* 0x0ffffffe13137810 */ /* 0x002fcc0007ffe0ff */
[----:B------:R-:W1:Y:S02]  /*2d60*/  F2I.FTZ.U32.TRUNC.NTZ R23, R19 ;  /* 0x0000001300177305 */ /* 0x000e64000021f000 */
[----:B-1----:R-:W-:-:S04]  /*2d70*/  IMAD.MOV R14, RZ, RZ, -R23 ;  /* 0x000000ffff0e7224 */ /* 0x002fc800078e0a17 */
        /* <DEDUP_REMOVED lines=14> */
.L_x_267:
[----:B------:R-:W-:Y:S05]  /*2e60*/  BSYNC B0 ;  /* 0x0000000000007941 */ /* 0x000fea0003800000 */
.L_x_265:
        /* <DEDUP_REMOVED lines=9> */
[----:B0-----:R-:W-:Y:S05]  /*2f00*/  CALL.REL.NOINC `($__internal_5_$__cuda_sm20_div_s64) ;  /* 0x0000168000007944 */ /* 0x001fea0003c00000 */
        /* <DEDUP_REMOVED lines=10> */
.L_x_269:
[----:B------:R-:W1:Y:S01]  /*2fb0*/  I2F.U32.RP R20, R13 ;  /* 0x0000000d00147306 */ /* 0x000e620000209000 */
[----:B------:R-:W-:Y:S01]  /*2fc0*/  IMAD.MOV.U32 R18, RZ, RZ, RZ ;  /* 0x000000ffff127224 */ /* 0x000fe200078e00ff */
[----:B------:R-:W-:Y:S01]  /*2fd0*/  ISETP.NE.U32.AND P0, PT, R13, RZ, PT ;  /* 0x000000ff0d00720c */ /* 0x000fe20003f05070 */
[----:B------:R-:W-:-:S05]  /*2fe0*/  IMAD.MOV.U32 R21, RZ, RZ, RZ ;  /* 0x000000ffff157224 */ /* 0x000fca00078e00ff */
[----:B-1----:R-:W1:Y:S02]  /*2ff0*/  MUFU.RCP R19, R20 ;  /* 0x0000001400137308 */ /* 0x002e640000001000 */
[----:B-1----:R-:W-:-:S06]  /*3000*/  IADD3 R19, R19, 0xffffffe, RZ ;  /* 0x0ffffffe13137810 */ /* 0x002fcc0007ffe0ff */
[----:B------:R-:W1:Y:S02]  /*3010*/  F2I.FTZ.U32.TRUNC.NTZ R19, R19 ;  /* 0x0000001300137305 */ /* 0x000e64000021f000 */
[----:B-1----:R-:W-:-:S04]  /*3020*/  IMAD.MOV R12, RZ, RZ, -R19 ;  /* 0x000000ffff0c7224 */ /* 0x002fc800078e0a13 */
        /* <DEDUP_REMOVED lines=15> */
.L_x_270:
[----:B------:R-:W-:Y:S05]  /*3120*/  BSYNC B0 ;  /* 0x0000000000007941 */ /* 0x000fea0003800000 */
.L_x_268:
        /* <DEDUP_REMOVED lines=25> */
[----:B0-----:R-:W-:Y:S05]  /*32c0*/  CALL.REL.NOINC `($__internal_5_$__cuda_sm20_div_s64) ;  /* 0x000012c000007944 */ /* 0x001fea0003c00000 */
        /* <DEDUP_REMOVED lines=12> */
.L_x_272:
        /* <DEDUP_REMOVED lines=23> */
.L_x_273:
[----:B------:R-:W-:Y:S05]  /*3500*/  BSYNC B0 ;  /* 0x0000000000007941 */ /* 0x000fea0003800000 */
.L_x_271:
        /* <DEDUP_REMOVED lines=29> */
.L_x_275:
        /* <DEDUP_REMOVED lines=23> */
.L_x_276:
[----:B------:R-:W-:Y:S05]  /*3850*/  BSYNC B0 ;  /* 0x0000000000007941 */ /* 0x000fea0003800000 */
.L_x_274:
        /* <DEDUP_REMOVED lines=20> */
.L_x_252:
[----:B------:R-:W-:-:S04]  /*39a0*/  LEA R2, P0, R36, c[0x0][0x200], 0x2 ;  /* 0x0000800024027a11 */ /* 0x000fc800078010ff */
[----:B------:R-:W-:-:S05]  /*39b0*/  LEA.HI.X R3, R36, c[0x0][0x204], R37, 0x2, P0 ;  /* 0x0000810024037a11 */ /* 0x000fca00000f1425 */
[----:B------:R1:W-:Y:S04]  /*39c0*/  STG.E [R2.64], R28 ;  /* 0x0000001c02007986 */ /* 0x0003e8000c10190a */
.L_x_251:
[----:B------:R-:W-:Y:S05]  /*39d0*/  BSYNC B1 ;  /* 0x0000000000017941 */ /* 0x000fea0003800000 */
.L_x_250:
[----:B------:R-:W2:Y:S01]  /*39e0*/  S2R R34, SR_TID.X ;  /* 0x0000000000227919 */ /* 0x000ea20000002100 */
[----:B------:R-:W-:Y:S01]  /*39f0*/  IMAD.MOV.U32 R13, RZ, RZ, RZ ;  /* 0x000000ffff0d7224 */ /* 0x000fe200078e00ff */
[----:B------:R-:W-:Y:S01]  /*3a00*/  CS2R R10, SRZ ;  /* 0x00000000000a7805 */ /* 0x000fe2000001ff00 */
[----:B------:R-:W-:Y:S01]  /*3a10*/  CS2R R8, SRZ ;  /* 0x0000000000087805 */ /* 0x000fe2000001ff00 */
[----:B------:R-:W-:Y:S01]  /*3a20*/  CS2R R6, SRZ ;  /* 0x0000000000067805 */ /* 0x000fe2000001ff00 */
[----:B--2---:R-:W-:-:S04]  /*3a30*/  SHF.R.S32.HI R33, RZ, 0x1f, R34 ;  /* 0x0000001fff217819 */ /* 0x004fc80000011422 */
[CC--:B-1----:R-:W-:Y:S02]  /*3a40*/  LEA.HI R3, R33.reuse, R34.reuse, RZ, 0x2 ;  /* 0x0000002221037211 */ /* 0x0c2fe400078f10ff */
[----:B------:R-:W-:Y:S02]  /*3a50*/  LEA.HI R33, R33, R34, RZ, 0x4 ;  /* 0x0000002221217211 */ /* 0x000fe400078f20ff */
[----:B------:R-:W-:Y:S02]  /*3a60*/  LOP3.LUT R3, R3, 0xfffffffc, RZ, 0xc0, !PT ;  /* 0xfffffffc03037812 */ /* 0x000fe400078ec0ff */
[----:B------:R-:W-:Y:S02]  /*3a70*/  LOP3.LUT R5, R33, 0x3ffffff0, RZ, 0xc0, !PT ;  /* 0x3ffffff021057812 */ /* 0x000fe400078ec0ff */
[----:B------:R-:W-:Y:S01]  /*3a80*/  SHF.R.S32.HI R33, RZ, 0x4, R33 ;  /* 0x00000004ff217819 */ /* 0x000fe20000011421 */
[----:B------:R-:W-:-:S05]  /*3a90*/  IMAD.IADD R0, R34, 0x1, -R3 ;  /* 0x0000000122007824 */ /* 0x000fca00078e0a03 */
[----:B------:R-:W-:-:S04]  /*3aa0*/  ISETP.GE.AND P1, PT, R0, c[0x0][0x314], PT ;  /* 0x0000c50000007a0c */ /* 0x000fc80003f26270 */
[C---:B------:R-:W-:Y:S01]  /*3ab0*/  ISETP.GT.OR P1, PT, R34.reuse, 0x1f, P1 ;  /* 0x0000001f2200780c */ /* 0x040fe20000f24670 */
[----:B------:R-:W-:Y:S02]  /*3ac0*/  IMAD.IADD R34, R34, 0x1, -R5 ;  /* 0x0000000122227824 */ /* 0x000fe400078e0a05 */
[----:B------:R-:W-:Y:S02]  /*3ad0*/  CS2R R4, SRZ ;  /* 0x0000000000047805 */ /* 0x000fe4000001ff00 */
[----:B------:R-:W-:-:S05]  /*3ae0*/  IMAD.SHL.U32 R34, R34, 0x4, RZ ;  /* 0x0000000422227824 */ /* 0x000fca00078e00ff */
[C---:B------:R-:W-:Y:S02]  /*3af0*/  IADD3 R32, R34.reuse, 0x40, RZ ;  /* 0x0000004022207810 */ /* 0x040fe40007ffe0ff */
[----:B------:R-:W-:Y:S01]  /*3b00*/  IADD3 R31, R34, 0x80, RZ ;  /* 0x00000080221f7810 */ /* 0x000fe20007ffe0ff */
[----:B------:R-:W-:Y:S02]  /*3b10*/  @!P1 FADD.FTZ R2, -R28, R29 ;  /* 0x0000001d1c029221 */ /* 0x000fe40000010100 */
[----:B------:R-:W-:Y:S02]  /*3b20*/  @!P1 IMAD R3, R0, 0x24, R3 ;  /* 0x0000002400039824 */ /* 0x000fe400078e0203 */
[----:B------:R-:W-:Y:S02]  /*3b30*/  @!P1 FMUL.FTZ R2, R2, 1.4426950216293334961 ;  /* 0x3fb8aa3b02029820 */ /* 0x000fe40000410000 */
[----:B------:R-:W-:-:S04]  /*3b40*/  IMAD.MOV.U32 R0, RZ, RZ, c[0x0][0x314] ;  /* 0x0000c500ff007624 */ /* 0x000fc800078e00ff */
[----:B------:R-:W1:Y:S01]  /*3b50*/  @!P1 MUFU.EX2 R2, R2 ;  /* 0x0000000200029308 */ /* 0x000e620000000800 */
[----:B------:R-:W-:Y:S01]  /*3b60*/  ISETP.GE.AND P0, PT, R0, 0x1, PT ;  /* 0x000000010000780c */ /* 0x000fe20003f06270 */
[----:B------:R-:W-:Y:S01]  /*3b70*/  IMAD.MOV.U32 R0, RZ, RZ, RZ ;  /* 0x000000ffff007224 */ /* 0x000fe200078e00ff */
[----:B-1----:R1:W-:Y:S02]  /*3b80*/  @!P1 STS [R3], R2 ;  /* 0x0000000203009388 */ /* 0x0023e40000000800 */
[----:B-1----:R-:W-:Y:S02]  /*3b90*/  CS2R R2, SRZ ;  /* 0x0000000000027805 */ /* 0x002fe4000001ff00 */
[----:B------:R-:W-:Y:S07]  /*3ba0*/  BAR.SYNC.DEFER_BLOCKING 0x0 ;  /* 0x0000000000007b1d */ /* 0x000fee0000010000 */
        /* <DEDUP_REMOVED lines=19> */
[----:B0-----:R-:W-:Y:S01]  /*3ce0*/  CS2R R26, SRZ ;  /* 0x00000000001a7805 */ /* 0x001fe2000001ff00 */
[----:B------:R-:W-:Y:S01]  /*3cf0*/  LEA.HI.X R29, R12, c[0x0][0x1dc], R29, 0x2, P0 ;  /* 0x000077000c1d7a11 */ /* 0x000fe200000f141d */
[----:B------:R-:W-:Y:S01]  /*3d00*/  IMAD.WIDE R36, R36, 0x4, RZ ;  /* 0x0000000424247825 */ /* 0x000fe200078e02ff */
[----:B------:R-:W-:-:S05]  /*3d10*/  IADD3 R28, P0, R28, 0x200, RZ ;  /* 0x000002001c1c7810 */ /* 0x000fca0007f1e0ff */
[----:B------:R-:W-:Y:S02]  /*3d20*/  IMAD.X R29, RZ, RZ, R29, P0 ;  /* 0x000000ffff1d7224 */ /* 0x000fe400000e061d */
.L_x_280:
        /* <DEDUP_REMOVED lines=14> */
.L_x_279:
[----:B------:R-:W-:Y:S05]  /*3e10*/  BSYNC B0 ;  /* 0x0000000000007941 */ /* 0x000fea0003800000 */
.L_x_278:
        /* <DEDUP_REMOVED lines=19> */
.L_x_277:
        /* <DEDUP_REMOVED lines=18> */
[----:B------:R-:W1:Y:S03]  /*4070*/  I2F.RP R4, R2 ;  /* 0x0000000200047306 */ /* 0x000e660000209400 */
[----:B------:R-:W-:-:S05]  /*4080*/  IMAD.MOV R11, RZ, RZ, -R11 ;  /* 0x000000ffff0b7224 */ /* 0x000fca00078e0a0b */
[----:B-1----:R-:W1:Y:S02]  /*4090*/  MUFU.RCP R14, R4 ;  /* 0x00000004000e7308 */ /* 0x002e640000001000 */
[----:B-1----:R-:W-:-:S06]  /*40a0*/  IADD3 R14, R14, 0xffffffe, RZ ;  /* 0x0ffffffe0e0e7810 */ /* 0x002fcc0007ffe0ff */
[----:B------:R-:W1:Y:S02]  /*40b0*/  F2I.FTZ.U32.TRUNC.NTZ R15, R14 ;  /* 0x0000000e000f7305 */ /* 0x000e64000021f000 */
[--C-:B-1----:R-:W-:Y:S02]  /*40c0*/  IMAD.MOV R0, RZ, RZ, -R15.reuse ;  /* 0x000000ffff007224 */ /* 0x102fe400078e0a0f */
[----:B------:R-:W-:Y:S02]  /*40d0*/  IMAD.MOV.U32 R14, RZ, RZ, RZ ;  /* 0x000000ffff0e7224 */ /* 0x000fe400078e00ff */
[----:B------:R-:W-:Y:S02]  /*40e0*/  IMAD R13, R0, R2, RZ ;  /* 0x00000002000d7224 */ /* 0x000fe400078e02ff */
[----:B------:R-:W1:Y:S02]  /*40f0*/  I2F.RP R0, R3 ;  /* 0x0000000300007306 */ /* 0x000e640000209400 */
[----:B------:R-:W-:-:S06]  /*4100*/  IMAD.HI.U32 R13, R15, R13, R14 ;  /* 0x0000000d0f0d7227 */ /* 0x000fcc00078e000e */
[----:B------:R-:W-:-:S04]  /*4110*/  IMAD.HI.U32 R4, R13, R10, RZ ;  /* 0x0000000a0d047227 */ /* 0x000fc800078e00ff */
[----:B------:R-:W-:Y:S01]  /*4120*/  IMAD R11, R4, R11, R10 ;  /* 0x0000000b040b7224 */ /* 0x000fe200078e020a */
[----:B-1----:R-:W1:Y:S04]  /*4130*/  MUFU.RCP R0, R0 ;  /* 0x0000000000007308 */ /* 0x002e680000001000 */
[----:B------:R-:W-:-:S13]  /*4140*/  ISETP.GT.U32.AND P1, PT, R2, R11, PT ;  /* 0x0000000b0200720c */ /* 0x000fda0003f24070 */
[----:B------:R-:W-:Y:S01]  /*4150*/  @!P1 IMAD.IADD R11, R11, 0x1, -R2 ;  /* 0x000000010b0b9824 */ /* 0x000fe200078e0a02 */
[----:B------:R-:W-:Y:S02]  /*4160*/  @!P1 IADD3 R4, R4, 0x1, RZ ;  /* 0x0000000104049810 */ /* 0x000fe40007ffe0ff */
[----:B-1----:R-:W-:Y:S02]  /*4170*/  IADD3 R14, R0, 0xffffffe, RZ ;  /* 0x0ffffffe000e7810 */ /* 0x002fe40007ffe0ff */
[----:B------:R-:W-:Y:S02]  /*4180*/  ISETP.GE.U32.AND P2, PT, R11, R2, PT ;  /* 0x000000020b00720c */ /* 0x000fe40003f46070 */
[----:B------:R-:W-:Y:S01]  /*4190*/  LOP3.LUT R2, R12, R5, RZ, 0x3c, !PT ;  /* 0x000000050c027212 */ /* 0x000fe200078e3cff */
[----:B------:R-:W1:Y:S01]  /*41a0*/  F2I.FTZ.U32.TRUNC.NTZ R15, R14 ;  /* 0x0000000e000f7305 */ /* 0x000e62000021f000 */
[----:B------:R-:W-:Y:S02]  /*41b0*/  ISETP.NE.AND P1, PT, R5, RZ, PT ;  /* 0x000000ff0500720c */ /* 0x000fe40003f25270 */
[----:B------:R-:W-:-:S07]  /*41c0*/  ISETP.GE.AND P0, PT, R2, RZ, PT ;  /* 0x000000ff0200720c */ /* 0x000fce0003f06270 */
[----:B------:R-:W-:-:S06]  /*41d0*/  @P2 IADD3 R4, R4, 0x1, RZ ;  /* 0x0000000104042810 */ /* 0x000fcc0007ffe0ff */
[----:B------:R-:W-:Y:S01]  /*41e0*/  @!P0 IMAD.MOV R4, RZ, RZ, -R4 ;  /* 0x000000ffff048224 */ /* 0x000fe200078e0a04 */
[-C--:B------:R-:W-:Y:S01]  /*41f0*/  @!P1 LOP3.LUT R4, RZ, R5.reuse, RZ, 0x33, !PT ;  /* 0x00000005ff049212 */ /* 0x080fe200078e33ff */
[----:B-1----:R-:W-:Y:S02]  /*4200*/  IMAD.MOV R2, RZ, RZ, -R15 ;  /* 0x000000ffff027224 */ /* 0x002fe400078e0a0f */
        /* <DEDUP_REMOVED lines=56> */
        .weak           $__internal_5_$__cuda_sm20_div_s64
        .type           $__internal_5_$__cuda_sm20_div_s64,@function
        .size           $__internal_5_$__cuda_sm20_div_s64,(.L_x_7773 - $__internal_5_$__cuda_sm20_div_s64)
$__internal_5_$__cuda_sm20_div_s64:
        /* <DEDUP_REMOVED lines=83> */
[----:B------:R-:W-:Y:S06]  /*4ac0*/  RET.REL.NODEC R26 `(_ZN5flash32flash_fwd_splitkv_combine_kernelI23Flash_fwd_kernel_traitsILi192ELi64ELi64ELi4ELb0ELb0EN7cutlass10bfloat16_tE19Flash_kernel_traitsILi192ELi64ELi64ELi4ES3_EELi8ELi2ELb0EEEvNS_16Flash_fwd_paramsE) ;  /* 0xffffb5301a007950 */ /* 0x000fec0003c3ffff */
.L_x_281:
        /* <DEDUP_REMOVED lines=11> */
.L_x_7773:


//--------------------- .text._ZN5flash32flash_fwd_splitkv_combine_kernelI23Flash_fwd_kernel_traitsILi192ELi64ELi64ELi4ELb0ELb0EN7cutlass10bfloat16_tE19Flash_kernel_traitsILi192ELi64ELi64ELi4ES3_EELi8ELi1ELb0EEEvNS_16Flash_fwd_paramsE --------------------------
	.section	.text._ZN5flash32flash_fwd_splitkv_combine_kernelI23Flash_fwd_kernel_traitsILi192ELi64ELi64ELi4ELb0ELb0EN7cutlass10bfloat16_tE19Flash_kernel_traitsILi192ELi64ELi64ELi4ES3_EELi8ELi1ELb0EEEvNS_16Flash_fwd_paramsE,"ax",@progbits
	.sectioninfo	@"SHI_REGISTERS=54"
	.align	128
        .global         _ZN5flash32flash_fwd_splitkv_combine_kernelI23Flash_fwd_kernel_traitsILi192ELi64ELi64ELi4ELb0ELb0EN7cutlass10bfloat16_tE19Flash_kernel_traitsILi192ELi64ELi64ELi4ES3_EELi8ELi1ELb0EEEvNS_16Flash_fwd_paramsE
        .type           _ZN5flash32flash_fwd_splitkv_combine_kernelI23Flash_fwd_kernel_traitsILi192ELi64ELi64ELi4ELb0ELb0EN7cutlass10bfloat16_tE19Flash_kernel_traitsILi192ELi64ELi64ELi4ES3_EELi8ELi1ELb0EEEvNS_16Flash_fwd_paramsE,@function
        .size           _ZN5flash32flash_fwd_splitkv_combine_kernelI23Flash_fwd_kernel_traitsILi192ELi64ELi64ELi4ELb0ELb0EN7cutlass10bfloat16_tE19Flash_kernel_traitsILi192ELi64ELi64ELi4ES3_EELi8ELi1ELb0EEEvNS_16Flash_fwd_paramsE,(.L_x_7774 - _ZN5flash32flash_fwd_splitkv_combine_kernelI23Flash_fwd_kernel_traitsILi192ELi64ELi64ELi4ELb0ELb0EN7cutlass10bfloat16_tE19Flash_kernel_traitsILi192ELi64ELi64ELi4ES3_EELi8ELi1ELb0EEEvNS_16Flash_fwd_paramsE)
        .other          _ZN5flash32flash_fwd_splitkv_combine_kernelI23Flash_fwd_kernel_traitsILi192ELi64ELi64ELi4ELb0ELb0EN7cutlass10bfloat16_tE19Flash_kernel_traitsILi192ELi64ELi64ELi4ES3_EELi8ELi1ELb0EEEvNS_16Flash_fwd_paramsE,@"STO_CUDA_ENTRY STV_DEFAULT"
_ZN5flash32flash_fwd_splitkv_combine_kernelI23Flash_fwd_kernel_traitsILi192ELi64ELi64ELi4ELb0ELb0EN7cutlass10bfloat16_tE19Flash_kernel_traitsILi192ELi64ELi64ELi4ES3_EELi8ELi1ELb0EEEvNS_16Flash_fwd_paramsE:
.text._ZN5flash32flash_fwd_splitkv_combine_kernelI23Flash_fwd_kernel_traitsILi192ELi64ELi64ELi4ELb0ELb0EN7cutlass10bfloat16_tE19Flash_kernel_traitsILi192ELi64ELi64ELi4ES3_EELi8ELi1ELb0EEEvNS_16Flash_fwd_paramsE:
        /* <DEDUP_REMOVED lines=23> */
[----:B------:R-:W-:Y:S05]  /*0170*/  CALL.REL.NOINC `($__internal_6_$__cuda_sm20_div_s64) ;  /* 0x0000443000007944 */ /* 0x000fea0003c00000 */
[----:B------:R-:W-:Y:S05]  /*0180*/  BRA `(.L_x_283) ;  /* 0x0000013000007947 */ /* 0x000fea0003800000 */
.L_x_282:
        /* <DEDUP_REMOVED lines=19> */
.L_x_283:
        /* <DEDUP_REMOVED lines=12> */
[----:B------:R-:W-:Y:S05]  /*0380*/  CALL.REL.NOINC `($__internal_6_$__cuda_sm20_div_s64) ;  /* 0x0000422000007944 */ /* 0x000fea0003c00000 */
[----:B------:R-:W-:Y:S02]  /*0390*/  MOV R8, R20 ;  /* 0x0000001400087202 */ /* 0x000fe40000000f00 */
[----:B------:R-:W-:Y:S01]  /*03a0*/  MOV R9, R21 ;  /* 0x0000001500097202 */ /* 0x000fe20000000f00 */
[----:B------:R-:W-:Y:S05]  /*03b0*/  BRA `(.L_x_286) ;  /* 0x0000013000007947 */ /* 0x000fea0003800000 */
.L_x_285:
        /* <DEDUP_REMOVED lines=19> */
.L_x_286:
[----:B------:R-:W-:Y:S05]  /*04f0*/  BSYNC B0 ;  /* 0x0000000000007941 */ /* 0x000fea0003800000 */
.L_x_284:
        /* <DEDUP_REMOVED lines=42> */
.L_x_288:
        /* <DEDUP_REMOVED lines=19> */
.L_x_289:
[----:B------:R-:W-:Y:S05]  /*08d0*/  BSYNC B0 ;  /* 0x0000000000007941 */ /* 0x000fea0003800000 */
.L_x_287:
        /* <DEDUP_REMOVED lines=74> */
[----:B------:R-:W-:Y:S02]  /*0d80*/  MOV R32, R20 ;  /* 0x0000001400207202 */ /* 0x000fe40000000f00 */
[----:B------:R-:W-:Y:S01]  /*0d90*/  MOV R33, R21 ;  /* 0x0000001500217202 */ /* 0x000fe20000000f00 */
[----:B------:R-:W-:Y:S05]  /*0da0*/  BRA `(.L_x_292) ;  /* 0x0000013000007947 */ /* 0x000fea0003800000 */
.L_x_291:
        /* <DEDUP_REMOVED lines=19> */
.L_x_292:
[----:B------:R-:W-:Y:S05]  /*0ee0*/  BSYNC B0 ;  /* 0x0000000000007941 */ /* 0x000fea0003800000 */
.L_x_290:
        /* <DEDUP_REMOVED lines=42> */
.L_x_294:
        /* <DEDUP_REMOVED lines=19> */
.L_x_295:
[----:B------:R-:W-:Y:S05]  /*12c0*/  BSYNC B0 ;  /* 0x0000000000007941 */ /* 0x000fea0003800000 */
.L_x_293:
        /* <DEDUP_REMOVED lines=20> */
[----:B------:R-:W-:Y:S01]  /*1410*/  @!P3 IMAD.MOV R3, RZ, RZ, R7 ;  /* 0x000000ffff03b224 */ /* 0x000fe200078e0207 */
[----:B------:R-:W-:Y:S01]  /*1420*/  IABS R7, c[0x0][0x1c0] ;  /* 0x0000700000077a13 */ /* 0x000fe20000000000 */
[----:B------:R-:W-:-:S05]  /*1430*/  IMAD R8, R17, R9, R8 ;  /* 0x0000000911087224 */ /* 0x000fca00078e0208 */
[----:B------:R-:W-:-:S13]  /*1440*/  ISETP.GT.U32.AND P0, PT, R17, R8, PT ;  /* 0x000000081100720c */ /* 0x000fda0003f04070 */
[----:B------:R-:W-:Y:S01]  /*1450*/  @!P0 IMAD.IADD R8, R8, 0x1, -R17 ;  /* 0x0000000108088824 */ /* 0x000fe200078e0a11 */
[----:B------:R-:W-:Y:S02]  /*1460*/  @!P0 IADD3 R18, R18, 0x1, RZ ;  /* 0x0000000112128810 */ /* 0x000fe40007ffe0ff */
[----:B------:R-:W-:Y:S02]  /*1470*/  ISETP.NE.AND P0, PT, RZ, c[0x0][0x214], PT ;  /* 0x00008500ff007a0c */ /* 0x000fe40003f05270 */
[----:B------:R-:W-:Y:S02]  /*1480*/  ISETP.GE.U32.AND P2, PT, R8, R17, PT ;  /* 0x000000110800720c */ /* 0x000fe40003f46070 */
[----:B------:R-:W0:Y:S11]  /*1490*/  I2F.U32.RP R17, R7 ;  /* 0x0000000700117306 */ /* 0x000e360000209000 */
        /* <DEDUP_REMOVED lines=8> */
[----:B0-----:R-:W-:Y:S02]  /*1520*/  IADD3 R24, R24, 0xffffffe, RZ ;  /* 0x0ffffffe18187810 */ /* 0x001fe40007ffe0ff */
[----:B------:R-:W-:-:S04]  /*1530*/  IABS R17, c[0x0][0x1c0] ;  /* 0x0000700000117a13 */ /* 0x000fc80000000000 */
[----:B------:R0:W-:Y:S01]  /*1540*/  F2I.FTZ.U32.TRUNC.NTZ R25, R24 ;  /* 0x0000001800197305 */ /* 0x0001e2000021f000 */
[----:B------:R-:W-:-:S07]  /*1550*/  IMAD.MOV R17, RZ, RZ, -R17 ;  /* 0x000000ffff117224 */ /* 0x000fce00078e0a11 */
[----:B-1----:R-:W1:Y:S01]  /*1560*/  MUFU.RCP R8, R26 ;  /* 0x0000001a00087308 */ /* 0x002e620000001000 */
[----:B0-----:R-:W-:Y:S01]  /*1570*/  IMAD.MOV.U32 R24, RZ, RZ, RZ ;  /* 0x000000ffff187224 */ /* 0x001fe200078e00ff */
[----:B-1----:R-:W-:Y:S01]  /*1580*/  IADD3 R22, R8, 0xffffffe, RZ ;  /* 0x0ffffffe08167810 */ /* 0x002fe20007ffe0ff */
[----:B------:R-:W-:Y:S01]  /*1590*/  IMAD.MOV R8, RZ, RZ, -R25 ;  /* 0x000000ffff087224 */ /* 0x000fe200078e0a19 */
[----:B------:R-:W-:-:S04]  /*15a0*/  IABS R26, R3 ;  /* 0x00000003001a7213 */ /* 0x000fc80000000000 */
[----:B------:R-:W0:Y:S01]  /*15b0*/  F2I.FTZ.U32.TRUNC.NTZ R23, R22 ;  /* 0x0000001600177305 */ /* 0x000e22000021f000 */
[----:B------:R-:W-:Y:S02]  /*15c0*/  IMAD.MOV R26, RZ, RZ, -R26 ;  /* 0x000000ffff1a7224 */ /* 0x000fe400078e0a1a */
[----:B0-----:R-:W-:Y:S02]  /*15d0*/  IMAD.MOV R18, RZ, RZ, -R23 ;  /* 0x000000ffff127224 */ /* 0x001fe400078e0a17 */
[----:B------:R-:W-:Y:S02]  /*15e0*/  IMAD.MOV.U32 R22, RZ, RZ, RZ ;  /* 0x000000ffff167224 */ /* 0x000fe400078e00ff */
[----:B------:R-:W-:-:S04]  /*15f0*/  IMAD R19, R18, R9, RZ ;  /* 0x0000000912137224 */ /* 0x000fc800078e02ff */
[----:B------:R-:W-:Y:S01]  /*1600*/  IMAD.HI.U32 R19, R23, R19, R22 ;  /* 0x0000001317137227 */ /* 0x000fe200078e0016 */
[----:B------:R-:W-:-:S03]  /*1610*/  IABS R22, R6 ;  /* 0x0000000600167213 */ /* 0x000fc60000000000 */
[----:B------:R-:W-:Y:S02]  /*1620*/  IMAD R23, R8, R7, RZ ;  /* 0x0000000708177224 */ /* 0x000fe400078e02ff */
[----:B------:R-:W-:-:S04]  /*1630*/  IMAD.HI.U32 R19, R19, R22, RZ ;  /* 0x0000001613137227 */ /* 0x000fc800078e00ff */
[----:B------:R-:W-:Y:S01]  /*1640*/  IMAD.HI.U32 R23, R25, R23, R24 ;  /* 0x0000001719177227 */ /* 0x000fe200078e0018 */
[----:B------:R-:W-:Y:S02]  /*1650*/  IABS R24, R4 ;  /* 0x0000000400187213 */ /* 0x000fe40000000000 */
[----:B------:R-:W-:Y:S01]  /*1660*/  LOP3.LUT R4, R4, c[0x0][0x1c0], RZ, 0x3c, !PT ;  /* 0x0000700004047a12 */ /* 0x000fe200078e3cff */
[----:B------:R-:W-:Y:S02]  /*1670*/  IMAD R26, R19, R26, R22 ;  /* 0x0000001a131a7224 */ /* 0x000fe400078e0216 */
[----:B------:R-:W-:-:S03]  /*1680*/  IMAD.HI.U32 R8, R23, R24, RZ ;  /* 0x0000001817087227 */ /* 0x000fc600078e00ff */
[----:B------:R-:W-:Y:S01]  /*1690*/  ISETP.GT.U32.AND P0, PT, R9, R26, PT ;  /* 0x0000001a0900720c */ /* 0x000fe20003f04070 */
[-C--:B------:R-:W-:Y:S02]  /*16a0*/  IMAD R24, R8, R17.reuse, R24 ;  /* 0x0000001108187224 */ /* 0x080fe400078e0218 */
[----:B------:R-:W-:Y:S01]  /*16b0*/  IMAD.HI.U32 R18, R23, R22, RZ ;  /* 0x0000001617127227 */ /* 0x000fe200078e00ff */
[----:B------:R-:W-:Y:S02]  /*16c0*/  LOP3.LUT R23, RZ, c[0x0][0x1c0], RZ, 0x33, !PT ;  /* 0x00007000ff177a12 */ /* 0x000fe400078e33ff */
[----:B------:R-:W-:Y:S01]  /*16d0*/  ISETP.GT.U32.AND P3, PT, R7, R24, PT ;  /* 0x000000180700720c */ /* 0x000fe20003f64070 */
[----:B------:R-:W-:Y:S01]  /*16e0*/  IMAD R22, R18, R17, R22 ;  /* 0x0000001112167224 */ /* 0x000fe200078e0216 */
[C---:B------:R-:W-:Y:S02]  /*16f0*/  LOP3.LUT R17, R6.reuse, R9, RZ, 0x3c, !PT ;  /* 0x0000000906117212 */ /* 0x040fe400078e3cff */
[----:B------:R-:W-:-:S02]  /*1700*/  LOP3.LUT R6, R6, c[0x0][0x1c0], RZ, 0x3c, !PT ;  /* 0x0000700006067a12 */ /* 0x000fc400078e3cff */
[----:B------:R-:W-:Y:S01]  /*1710*/  ISETP.GT.U32.AND P1, PT, R7, R22, PT ;  /* 0x000000160700720c */ /* 0x000fe20003f24070 */
[----:B------:R-:W-:Y:S01]  /*1720*/  @!P0 IMAD.IADD R26, R26, 0x1, -R9 ;  /* 0x000000011a1a8824 */ /* 0x000fe200078e0a09 */
[----:B------:R-:W-:Y:S02]  /*1730*/  ISETP.GE.AND P4, PT, R17, RZ, PT ;  /* 0x000000ff1100720c */ /* 0x000fe40003f86270 */
[----:B------:R-:W0:Y:S01]  /*1740*/  S2R R17, SR_TID.X ;  /* 0x0000000000117919 */ /* 0x000e220000002100 */
[----:B------:R-:W-:Y:S02]  /*1750*/  @!P0 IADD3 R19, R19, 0x1, RZ ;  /* 0x0000000113138810 */ /* 0x000fe40007ffe0ff */
[--C-:B------:R-:W-:Y:S01]  /*1760*/  @!P3 IMAD.IADD R24, R24, 0x1, -R7.reuse ;  /* 0x000000011818b824 */ /* 0x100fe200078e0a07 */
[----:B------:R-:W-:Y:S02]  /*1770*/  ISETP.GE.U32.AND P2, PT, R26, R9, PT ;  /* 0x000000091a00720c */ /* 0x000fe40003f46070 */
[----:B------:R-:W-:Y:S01]  /*1780*/  ISETP.GE.AND P0, PT, R4, RZ, PT ;  /* 0x000000ff0400720c */ /* 0x000fe20003f06270 */
[----:B------:R-:W-:Y:S01]  /*1790*/  IMAD.MOV.U32 R4, RZ, RZ, c[0x0][0x214] ;  /* 0x00008500ff047624 */ /* 0x000fe200078e00ff */
[----:B------:R-:W-:Y:S01]  /*17a0*/  ISETP.GE.U32.AND P6, PT, R24, R7, PT ;  /* 0x000000071800720c */ /* 0x000fe20003fc6070 */
[----:B------:R-:W-:Y:S01]  /*17b0*/  @!P1 IMAD.IADD R22, R22, 0x1, -R7 ;  /* 0x0000000116169824 */ /* 0x000fe200078e0a07 */
[----:B------:R-:W-:-:S02]  /*17c0*/  @!P3 IADD3 R8, R8, 0x1, RZ ;  /* 0x000000010808b810 */ /* 0x000fc40007ffe0ff */
[----:B------:R-:W-:Y:S02]  /*17d0*/  ISETP.GT.AND P3, PT, R2, RZ, PT ;  /* 0x000000ff0200720c */ /* 0x000fe40003f64270 */
[----:B------:R-:W-:Y:S02]  /*17e0*/  ISETP.GE.U32.AND P5, PT, R22, R7, PT ;  /* 0x000000071600720c */ /* 0x000fe40003fa6070 */
[----:B------:R-:W-:Y:S02]  /*17f0*/  @!P1 IADD3 R18, R18, 0x1, RZ ;  /* 0x0000000112129810 */ /* 0x000fe40007ffe0ff */
[----:B------:R-:W-:Y:S02]  /*1800*/  @P2 IADD3 R19, R19, 0x1, RZ ;  /* 0x0000000113132810 */ /* 0x000fe40007ffe0ff */
[----:B------:R-:W-:Y:S02]  /*1810*/  ISETP.GE.AND P2, PT, R6, RZ, PT ;  /* 0x000000ff0600720c */ /* 0x000fe40003f46270 */
[----:B------:R-:W-:Y:S01]  /*1820*/  @P6 IADD3 R8, R8, 0x1, RZ ;  /* 0x0000000108086810 */ /* 0x000fe20007ffe0ff */
[----:B------:R-:W-:Y:S01]  /*1830*/  @!P4 IMAD.MOV R19, RZ, RZ, -R19 ;  /* 0x000000ffff13c224 */ /* 0x000fe200078e0a13 */
[----:B------:R-:W-:-:S02]  /*1840*/  ISETP.NE.AND P6, PT, R3, RZ, PT ;  /* 0x000000ff0300720c */ /* 0x000fc40003fc5270 */
[----:B------:R-:W-:Y:S01]  /*1850*/  ISETP.NE.AND P4, PT, RZ, c[0x0][0x1c0], PT ;  /* 0x00007000ff007a0c */ /* 0x000fe20003f85270 */
[----:B------:R-:W-:Y:S01]  /*1860*/  IMAD.MOV.U32 R22, RZ, RZ, R8 ;  /* 0x000000ffff167224 */ /* 0x000fe200078e0008 */
[----:B------:R-:W-:Y:S02]  /*1870*/  ISETP.NE.AND P1, PT, RZ, UR4, PT ;  /* 0x00000004ff007c0c */ /* 0x000fe4000bf25270 */
[----:B0-----:R-:W-:Y:S01]  /*1880*/  SHF.R.S32.HI R8, RZ, 0x1f, R17 ;  /* 0x0000001fff087819 */ /* 0x001fe20000011411 */
[----:B------:R-:W-:Y:S01]  /*1890*/  @!P0 IMAD.MOV R22, RZ, RZ, -R22 ;  /* 0x000000ffff168224 */ /* 0x000fe200078e0a16 */
[----:B------:R-:W-:Y:S02]  /*18a0*/  SEL R4, R4, 0x1, !P1 ;  /* 0x0000000104047807 */ /* 0x000fe40004800000 */
[----:B------:R-:W-:Y:S02]  /*18b0*/  SHF.R.S32.HI R6, RZ, 0x1f, R2 ;  /* 0x0000001fff067819 */ /* 0x000fe40000011402 */
[----:B------:R-:W-:-:S02]  /*18c0*/  SEL R25, R23, R22, !P4 ;  /* 0x0000001617197207 */ /* 0x000fc40006000000 */
[----:B------:R-:W-:Y:S02]  /*18d0*/  @!P6 LOP3.LUT R19, RZ, R9, RZ, 0x33, !PT ;  /* 0x00000009ff13e212 */ /* 0x000fe400078e33ff */
[----:B------:R-:W-:Y:S01]  /*18e0*/  LEA.HI R8, R8, R17, RZ, 0x3 ;  /* 0x0000001108087211 */ /* 0x000fe200078f18ff */
[----:B------:R-:W-:Y:S01]  /*18f0*/  IMAD R22, R25, R4, RZ ;  /* 0x0000000419167224 */ /* 0x000fe200078e02ff */
[----:B------:R-:W-:Y:S02]  /*1900*/  @P5 IADD3 R18, R18, 0x1, RZ ;  /* 0x0000000112125810 */ /* 0x000fe40007ffe0ff */
[----:B------:R-:W-:Y:S01]  /*1910*/  LEA.HI.SX32 R7, R2, 0x1, 0x1 ;  /* 0x0000000102077811 */ /* 0x000fe200078f0aff */
[----:B------:R-:W-:Y:S01]  /*1920*/  @!P3 IMAD.MOV R7, RZ, RZ, R6 ;  /* 0x000000ffff07b224 */ /* 0x000fe200078e0206 */
[----:B------:R-:W-:Y:S01]  /*1930*/  ISETP.LT.U32.AND P0, PT, R20, R19, PT ;  /* 0x000000131400720c */ /* 0x000fe20003f01070 */
[----:B------:R-:W-:Y:S01]  /*1940*/  @!P2 IMAD.MOV R18, RZ, RZ, -R18 ;  /* 0x000000ffff12a224 */ /* 0x000fe200078e0a12 */
[----:B------:R-:W-:Y:S01]  /*1950*/  SHF.R.S32.HI R25, RZ, 0x1f, R19 ;  /* 0x0000001fff197819 */ /* 0x000fe20000011413 */
[----:B------:R-:W-:Y:S01]  /*1960*/  IMAD R7, R7, R22, RZ ;  /* 0x0000001607077224 */ /* 0x000fe200078e02ff */
[----:B------:R-:W-:-:S02]  /*1970*/  SHF.R.S32.HI R6, RZ, 0x3, R8 ;  /* 0x00000003ff067819 */ /* 0x000fc40000011408 */
[----:B------:R-:W-:Y:S02]  /*1980*/  ISETP.LT.AND.EX P2, PT, R21, R25, PT, P0 ;  /* 0x000000191500720c */ /* 0x000fe40003f41300 */
[----:B------:R-:W-:Y:S02]  /*1990*/  ISETP.GE.AND P0, PT, R6, c[0x0][0x314], PT ;  /* 0x0000c50006007a0c */ /* 0x000fe40003f06270 */
[----:B------:R-:W-:Y:S02]  /*19a0*/  SEL R23, R23, R18, !P4 ;  /* 0x0000001217177207 */ /* 0x000fe40006000000 */
[----:B------:R-:W-:Y:S02]  /*19b0*/  LOP3.LUT R18, R8, 0xfffffff8, RZ, 0xc0, !PT ;  /* 0xfffffff808127812 */ /* 0x000fe400078ec0ff */
[----:B------:R-:W-:Y:S01]  /*19c0*/  SEL R9, R20, R19, P2 ;  /* 0x0000001314097207 */ /* 0x000fe20001000000 */
[----:B------:R-:W-:Y:S01]  /*19d0*/  IMAD.MOV.U32 R19, RZ, RZ, -0x800000 ;  /* 0xff800000ff137424 */ /* 0x000fe200078e00ff */
[----:B------:R-:W-:Y:S01]  /*19e0*/  SEL R8, R21, R25, P2 ;  /* 0x0000001915087207 */ /* 0x000fe20001000000 */
[----:B------:R-:W-:-:S04]  /*19f0*/  IMAD.IADD R25, R17, 0x1, -R18 ;  /* 0x0000000111197824 */ /* 0x000fc800078e0a12 */
        /* <DEDUP_REMOVED lines=15> */
[----:B------:R-:W-:-:S06]  /*1af0*/  LEA.HI.X R19, R26, c[0x0][0x20c], R19, 0x2, P0 ;  /* 0x000083001a137a11 */ /* 0x000fcc00000f1413 */
[----:B------:R0:W5:Y:S03]  /*1b00*/  LDG.E R19, [R18.64] ;  /* 0x0000000a12137981 */ /* 0x000166000c1e1900 */
.L_x_297:
[----:B------:R-:W-:Y:S05]  /*1b10*/  BSYNC B0 ;  /* 0x0000000000007941 */ /* 0x000fea0003800000 */
.L_x_296:
[----:B------:R-:W-:Y:S01]  /*1b20*/  ISETP.GT.AND P0, PT, R17, 0xf, PT ;  /* 0x0000000f1100780c */ /* 0x000fe20003f04270 */
[----:B------:R-:W-:Y:S01]  /*1b30*/  IMAD.MOV.U32 R29, RZ, RZ, -0x800000 ;  /* 0xff800000ff1d7424 */ /* 0x000fe200078e00ff */
[----:B------:R-:W-:Y:S01]  /*1b40*/  ISETP.GT.AND P3, PT, R3, RZ, PT ;  /* 0x000000ff0300720c */ /* 0x000fe20003f64270 */
[----:B------:R-:W-:Y:S01]  /*1b50*/  IMAD R23, R23, R4, RZ ;  /* 0x0000000417177224 */ /* 0x000fe200078e02ff */
[----:B------:R-:W-:Y:S01]  /*1b60*/  BSSY B1, `(.L_x_298) ;  /* 0x00001e7000017945 */ /* 0x000fe20003800000 */
[----:B------:R-:W-:-:S08]  /*1b70*/  IMAD.MOV.U32 R28, RZ, RZ, 0x7f800000 ;  /* 0x7f800000ff1c7424 */ /* 0x000fd000078e00ff */
[----:B------:R-:W-:Y:S01]  /*1b80*/  @!P0 IMAD R6, R6, 0x9, R25 ;  /* 0x0000000906068824 */ /* 0x000fe200078e0219 */
[----:B0-----:R-:W-:-:S04]  /*1b90*/  @!P0 LEA.HI R18, R17, R17, RZ, 0x1 ;  /* 0x0000001111128211 */ /* 0x001fc800078f08ff */
[----:B-----5:R0:W-:Y:S01]  /*1ba0*/  @!P0 STS [R6.X4], R19 ;  /* 0x0000001306008388 */ /* 0x0201e20000004800 */
[C---:B------:R-:W-:Y:S01]  /*1bb0*/  @!P0 LOP3.LUT R20, R18.reuse, 0xfffffffe, RZ, 0xc0, !PT ;  /* 0xfffffffe12148812 */ /* 0x040fe200078ec0ff */
[----:B------:R-:W-:-:S04]  /*1bc0*/  @!P0 IMAD.SHL.U32 R18, R18, 0x2, RZ ;  /* 0x0000000212128824 */ /* 0x000fc800078e00ff */
[----:B------:R-:W-:Y:S01]  /*1bd0*/  @!P0 IMAD.IADD R21, R17, 0x1, -R20 ;  /* 0x0000000111158824 */ /* 0x000fe200078e0a14 */
[----:B------:R-:W-:-:S05]  /*1be0*/  @!P0 LOP3.LUT R18, R18, 0xfffffffc, RZ, 0xc0, !PT ;  /* 0xfffffffc12128812 */ /* 0x000fca00078ec0ff */
[----:B------:R-:W-:Y:S01]  /*1bf0*/  @!P0 IMAD R21, R21, 0x24, R18 ;  /* 0x0000002415158824 */ /* 0x000fe200078e0212 */
[----:B------:R-:W-:Y:S01]  /*1c00*/  BAR.SYNC.DEFER_BLOCKING 0x0 ;  /* 0x0000000000007b1d */ /* 0x000fe20000010000 */
[----:B0-----:R-:W-:-:S05]  /*1c10*/  LEA.HI.SX32 R6, R3, 0x1, 0x1 ;  /* 0x0000000103067811 */ /* 0x001fca00078f0aff */
[----:B------:R0:W1:Y:S02]  /*1c20*/  @!P0 LDS R29, [R21] ;  /* 0x00000000151d8984 */ /* 0x0000640000000800 */
[----:B0-----:R-:W-:-:S05]  /*1c30*/  SHF.R.S32.HI R21, RZ, 0x1f, R3 ;  /* 0x0000001fff157819 */ /* 0x001fca0000011403 */
[----:B------:R-:W-:-:S04]  /*1c40*/  @!P3 IMAD.MOV R6, RZ, RZ, R21 ;  /* 0x000000ffff06b224 */ /* 0x000fc800078e0215 */
[----:B------:R-:W-:Y:S01]  /*1c50*/  IMAD R6, R23, R6, RZ ;  /* 0x0000000617067224 */ /* 0x000fe200078e02ff */
[----:B-1----:R-:W0:Y:S02]  /*1c60*/  SHFL.BFLY PT, R18, R29, 0x1, 0x1f ;  /* 0x0c201f001d127f89 */ /* 0x002e2400000e0000 */
        /* <DEDUP_REMOVED lines=8> */
[----:B------:R-:W-:-:S04]  /*1cf0*/  LOP3.LUT R20, R17, 0x1, RZ, 0xc0, !PT ;  /* 0x0000000111147812 */ /* 0x000fc800078ec0ff */
[----:B------:R-:W-:Y:S02]  /*1d00*/  FSETP.NE.FTZ.AND P2, PT, R19, RZ, PT ;  /* 0x000000ff1300720b */ /* 0x000fe40003f55000 */
[----:B------:R-:W-:-:S04]  /*1d10*/  ISETP.NE.U32.AND P0, PT, R20, 0x1, PT ;  /* 0x000000011400780c */ /* 0x000fc80003f05070 */
[----:B------:R-:W-:-:S07]  /*1d20*/  ISETP.GT.OR P0, PT, R17, 0xf, !P0 ;  /* 0x0000000f1100780c */ /* 0x000fce0004704670 */
[----:B------:R-:W0:Y:S02]  /*1d30*/  @P2 MUFU.LG2 R19, R19 ;  /* 0x0000001300132308 */ /* 0x000e240000000c00 */
[----:B0-----:R-:W-:-:S04]  /*1d40*/  @P2 FFMA.FTZ R28, R19, 0.69314718246459960938, R18 ;  /* 0x3f317218131c2823 */ /* 0x001fc80000010012 */
        /* <DEDUP_REMOVED lines=50> */
.L_x_302:
        /* <DEDUP_REMOVED lines=22> */
.L_x_303:
[----:B------:R-:W-:Y:S05]  /*21d0*/  BSYNC B0 ;  /* 0x0000000000007941 */ /* 0x000fea0003800000 */
.L_x_301:
[----:B------:R-:W-:Y:S01]  /*21e0*/  LOP3.LUT R19, R17, R0, RZ, 0xfc, !PT ;  /* 0x0000000011137212 */ /* 0x000fe200078efcff */
[----:B------:R-:W-:Y:S03]  /*21f0*/  BSSY B0, `(.L_x_304) ;  /* 0x0000028000007945 */ /* 0x000fe60003800000 */
[----:B------:R-:W-:-:S13]  /*2200*/  ISETP.NE.U32.AND P0, PT, R19, RZ, PT ;  /* 0x000000ff1300720c */ /* 0x000fda0003f05070 */
[----:B------:R-:W-:Y:S05]  /*2210*/  @!P0 BRA `(.L_x_305) ;  /* 0x000000f000008947 */ /* 0x000fea0003800000 */
[----:B------:R-:W-:Y:S01]  /*2220*/  IMAD.MOV.U32 R24, RZ, RZ, R30 ;  /* 0x000000ffff187224 */ /* 0x000fe200078e001e */
[----:B------:R-:W-:Y:S02]  /*2230*/  MOV R23, R0 ;  /* 0x0000000000177202 */ /* 0x000fe40000000f00 */
[----:B------:R-:W-:Y:S02]  /*2240*/  MOV R22, 0x2260 ;  /* 0x0000226000167802 */ /* 0x000fe40000000f00 */
[----:B------:R-:W-:Y:S05]  /*2250*/  CALL.REL.NOINC `($__internal_6_$__cuda_sm20_div_s64) ;  /* 0x0000235000007944 */ /* 0x000fea0003c00000 */
        /* <DEDUP_REMOVED lines=11> */
.L_x_305:
        /* <DEDUP_REMOVED lines=22> */
.L_x_306:
[----:B------:R-:W-:Y:S05]  /*2470*/  BSYNC B0 ;  /* 0x0000000000007941 */ /* 0x000fea0003800000 */
.L_x_304:
        /* <DEDUP_REMOVED lines=11> */
[----:B------:R-:W-:Y:S05]  /*2530*/  CALL.REL.NOINC `($__internal_6_$__cuda_sm20_div_s64) ;  /* 0x0000207000007944 */ /* 0x000fea0003c00000 */
[----:B------:R-:W-:-:S04]  /*2540*/  IADD3 R17, P0, RZ, -R20, RZ ;  /* 0x80000014ff117210 */ /* 0x000fc80007f1e0ff */
[----:B------:R-:W-:Y:S01]  /*2550*/  IADD3.X R18, RZ, ~R21, RZ, P0, !PT ;  /* 0x80000015ff127210 */ /* 0x000fe200007fe4ff */
[----:B------:R-:W-:-:S04]  /*2560*/  IMAD.WIDE.U32 R36, R5, R17, R36 ;  /* 0x0000001105247225 */ /* 0x000fc800078e0024 */
[----:B------:R-:W-:-:S04]  /*2570*/  IMAD R18, R18, R5, RZ ;  /* 0x0000000512127224 */ /* 0x000fc800078e02ff */
[----:B------:R-:W-:-:S05]  /*2580*/  IMAD R4, R4, R17, R18 ;  /* 0x0000001104047224 */ /* 0x000fca00078e0212 */
[----:B------:R-:W-:Y:S01]  /*2590*/  IADD3 R4, R37, R4, RZ ;  /* 0x0000000425047210 */ /* 0x000fe20007ffe0ff */
[----:B------:R-:W-:Y:S05]  /*25a0*/  BRA `(.L_x_309) ;  /* 0x0000016000007947 */ /* 0x000fea0003800000 */
.L_x_308:
        /* <DEDUP_REMOVED lines=22> */
.L_x_309:
[----:B------:R-:W-:Y:S05]  /*2710*/  BSYNC B0 ;  /* 0x0000000000007941 */ /* 0x000fea0003800000 */
.L_x_307:
        /* <DEDUP_REMOVED lines=38> */
[----:B------:R-:W-:Y:S05]  /*2980*/  CALL.REL.NOINC `($__internal_6_$__cuda_sm20_div_s64) ;  /* 0x00001c2000007944 */ /* 0x000fea0003c00000 */
        /* <DEDUP_REMOVED lines=12> */
.L_x_311:
        /* <DEDUP_REMOVED lines=23> */
.L_x_312:
[----:B------:R-:W-:Y:S05]  /*2bc0*/  BSYNC B0 ;  /* 0x0000000000007941 */ /* 0x000fea0003800000 */
.L_x_310:
        /* <DEDUP_REMOVED lines=19> */
.L_x_314:
        /* <DEDUP_REMOVED lines=22> */
.L_x_315:
[----:B------:R-:W-:Y:S05]  /*2e60*/  BSYNC B0 ;  /* 0x0000000000007941 */ /* 0x000fea0003800000 */
.L_x_313:
        /* <DEDUP_REMOVED lines=20> */
.L_x_317:
        /* <DEDUP_REMOVED lines=23> */
.L_x_318:
[----:B------:R-:W-:Y:S05]  /*3120*/  BSYNC B0 ;  /* 0x0000000000007941 */ /* 0x000fea0003800000 */
.L_x_316:
        /* <DEDUP_REMOVED lines=25> */
[----:B------:R-:W-:Y:S05]  /*32c0*/  CALL.REL.NOINC `($__internal_6_$__cuda_sm20_div_s64) ;  /* 0x000012e000007944 */ /* 0x000fea0003c00000 */
        /* <DEDUP_REMOVED lines=12> */
.L_x_320:
        /* <DEDUP_REMOVED lines=23> */
.L_x_321:
[----:B------:R-:W-:Y:S05]  /*3500*/  BSYNC B0 ;  /* 0x0000000000007941 */ /* 0x000fea0003800000 */
.L_x_319:
        /* <DEDUP_REMOVED lines=29> */
.L_x_323:
        /* <DEDUP_REMOVED lines=23> */
.L_x_324:
[----:B------:R-:W-:Y:S05]  /*3850*/  BSYNC B0 ;  /* 0x0000000000007941 */ /* 0x000fea0003800000 */
.L_x_322:
        /* <DEDUP_REMOVED lines=20> */
.L_x_300:
[----:B------:R-:W-:-:S04]  /*39a0*/  LEA R2, P0, R36, c[0x0][0x200], 0x2 ;  /* 0x0000800024027a11 */ /* 0x000fc800078010ff */
[----:B------:R-:W-:-:S05]  /*39b0*/  LEA.HI.X R3, R36, c[0x0][0x204], R37, 0x2, P0 ;  /* 0x0000810024037a11 */ /* 0x000fca00000f1425 */
[----:B------:R0:W-:Y:S04]  /*39c0*/  STG.E [R2.64], R28 ;  /* 0x0000001c02007986 */ /* 0x0001e8000c10190a */
.L_x_299:
[----:B------:R-:W-:Y:S05]  /*39d0*/  BSYNC B1 ;  /* 0x0000000000017941 */ /* 0x000fea0003800000 */
.L_x_298:
[----:B------:R-:W1:Y:S01]  /*39e0*/  S2R R34, SR_TID.X ;  /* 0x0000000000227919 */ /* 0x000e620000002100 */
[----:B------:R-:W-:Y:S01]  /*39f0*/  IMAD.MOV.U32 R13, RZ, RZ, RZ ;  /* 0x000000ffff0d7224 */ /* 0x000fe200078e00ff */
[----:B------:R-:W-:Y:S01]  /*3a00*/  CS2R R10, SRZ ;  /* 0x00000000000a7805 */ /* 0x000fe2000001ff00 */
[----:B------:R-:W-:Y:S01]  /*3a10*/  CS2R R8, SRZ ;  /* 0x0000000000087805 */ /* 0x000fe2000001ff00 */
[----:B------:R-:W-:Y:S01]  /*3a20*/  CS2R R6, SRZ ;  /* 0x0000000000067805 */ /* 0x000fe2000001ff00 */
[-C--:B01----:R-:W-:Y:S02]  /*3a30*/  LEA.HI R2, R34, R34.reuse, RZ, 0x1 ;  /* 0x0000002222027211 */ /* 0x083fe400078f08ff */
[----:B------:R-:W-:Y:S02]  /*3a40*/  SHF.R.S32.HI R33, RZ, 0x1f, R34 ;  /* 0x0000001fff217819 */ /* 0x000fe40000011422 */
[----:B------:R-:W-:Y:S02]  /*3a50*/  LOP3.LUT R3, R2, 0xfffffffe, RZ, 0xc0, !PT ;  /* 0xfffffffe02037812 */ /* 0x000fe400078ec0ff */
[----:B------:R-:W-:-:S03]  /*3a60*/  LEA.HI R33, R33, R34, RZ, 0x4 ;  /* 0x0000002221217211 */ /* 0x000fc600078f20ff */
[----:B------:R-:W-:-:S05]  /*3a70*/  IMAD.IADD R0, R34, 0x1, -R3 ;  /* 0x0000000122007824 */ /* 0x000fca00078e0a03 */
[----:B------:R-:W-:-:S04]  /*3a80*/  ISETP.GE.AND P1, PT, R0, c[0x0][0x314], PT ;  /* 0x0000c50000007a0c */ /* 0x000fc80003f26270 */
[----:B------:R-:W-:-:S13]  /*3a90*/  ISETP.GT.OR P1, PT, R34, 0xf, P1 ;  /* 0x0000000f2200780c */ /* 0x000fda0000f24670 */
[----:B------:R-:W-:Y:S02]  /*3aa0*/  @!P1 FADD.FTZ R3, -R28, R29 ;  /* 0x0000001d1c039221 */ /* 0x000fe40000010100 */
[----:B------:R-:W-:Y:S02]  /*3ab0*/  @!P1 IMAD.SHL.U32 R5, R2, 0x2, RZ ;  /* 0x0000000202059824 */ /* 0x000fe400078e00ff */
[----:B------:R-:W-:Y:S02]  /*3ac0*/  @!P1 FMUL.FTZ R3, R3, 1.4426950216293334961 ;  /* 0x3fb8aa3b03039820 */ /* 0x000fe40000410000 */
[----:B------:R-:W-:Y:S01]  /*3ad0*/  IMAD.MOV.U32 R2, RZ, RZ, c[0x0][0x314] ;  /* 0x0000c500ff027624 */ /* 0x000fe200078e00ff */
[----:B------:R-:W-:-:S03]  /*3ae0*/  @!P1 LOP3.LUT R5, R5, 0xfffffffc, RZ, 0xc0, !PT ;  /* 0xfffffffc05059812 */ /* 0x000fc600078ec0ff */
[----:B------:R-:W0:Y:S01]  /*3af0*/  @!P1 MUFU.EX2 R3, R3 ;  /* 0x0000000300039308 */ /* 0x000e220000000800 */
[----:B------:R-:W-:Y:S01]  /*3b00*/  ISETP.GE.AND P0, PT, R2, 0x1, PT ;  /* 0x000000010200780c */ /* 0x000fe20003f06270 */
[----:B------:R-:W-:Y:S01]  /*3b10*/  @!P1 IMAD R0, R0, 0x24, R5 ;  /* 0x0000002400009824 */ /* 0x000fe200078e0205 */
[----:B------:R-:W-:Y:S02]  /*3b20*/  LOP3.LUT R5, R33, 0x3ffffff0, RZ, 0xc0, !PT ;  /* 0x3ffffff021057812 */ /* 0x000fe400078ec0ff */
[----:B------:R-:W-:-:S03]  /*3b30*/  SHF.R.S32.HI R33, RZ, 0x4, R33 ;  /* 0x00000004ff217819 */ /* 0x000fc60000011421 */
[----:B------:R-:W-:Y:S02]  /*3b40*/  IMAD.IADD R34, R34, 0x1, -R5 ;  /* 0x0000000122227824 */ /* 0x000fe400078e0a05 */
[----:B------:R-:W-:Y:S02]  /*3b50*/  CS2R R4, SRZ ;  /* 0x0000000000047805 */ /* 0x000fe4000001ff00 */
[----:B------:R-:W-:Y:S01]  /*3b60*/  IMAD.SHL.U32 R34, R34, 0x4, RZ ;  /* 0x0000000422227824 */ /* 0x000fe200078e00ff */
[----:B0-----:R0:W-:Y:S04]  /*3b70*/  @!P1 STS [R0], R3 ;  /* 0x0000000300009388 */ /* 0x0011e80000000800 */
[C---:B------:R-:W-:Y:S02]  /*3b80*/  IADD3 R32, R34.reuse, 0x40, RZ ;  /* 0x0000004022207810 */ /* 0x040fe40007ffe0ff */
[----:B------:R-:W-:Y:S01]  /*3b90*/  IADD3 R31, R34, 0x80, RZ ;  /* 0x00000080221f7810 */ /* 0x000fe20007ffe0ff */
[----:B0-----:R-:W-:Y:S01]  /*3ba0*/  CS2R R2, SRZ ;  /* 0x0000000000027805 */ /* 0x001fe2000001ff00 */
[----:B------:R-:W-:Y:S01]  /*3bb0*/  IMAD.MOV.U32 R0, RZ, RZ, RZ ;  /* 0x000000ffff007224 */ /* 0x000fe200078e00ff */
        /* <DEDUP_REMOVED lines=25> */
.L_x_328:
        /* <DEDUP_REMOVED lines=14> */
.L_x_327:
[----:B------:R-:W-:Y:S05]  /*3e30*/  BSYNC B0 ;  /* 0x0000000000007941 */ /* 0x000fea0003800000 */
.L_x_326:
        /* <DEDUP_REMOVED lines=19> */
.L_x_325:
        /* <DEDUP_REMOVED lines=100> */
        .weak           $__internal_6_$__cuda_sm20_div_s64
        .type           $__internal_6_$__cuda_sm20_div_s64,@function
        .size           $__internal_6_$__cuda_sm20_div_s64,(.L_x_7774 - $__internal_6_$__cuda_sm20_div_s64)
$__internal_6_$__cuda_sm20_div_s64:
        /* <DEDUP_REMOVED lines=83> */
[----:B------:R-:W-:Y:S06]  /*4ae0*/  RET.REL.NODEC R26 `(_ZN5flash32flash_fwd_splitkv_combine_kernelI23Flash_fwd_kernel_traitsILi192ELi64ELi64ELi4ELb0ELb0EN7cutlass10bfloat16_tE19Flash_kernel_traitsILi192ELi64ELi64ELi4ES3_EELi8ELi1ELb0EEEvNS_16Flash_fwd_paramsE) ;  /* 0xffffb5101a007950 */ /* 0x000fec0003c3ffff */
.L_x_329:
        /* <DEDUP_REMOVED lines=9> */
.L_x_7774:


//--------------------- .text._ZN5flash32flash_fwd_splitkv_combine_kernelI23Flash_fwd_kernel_traitsILi192ELi64ELi64ELi4ELb0ELb0EN7cutlass10bfloat16_tE19Flash_kernel_traitsILi192ELi64ELi64ELi4ES3_EELi8ELi7ELb1EEEvNS_16Flash_fwd_paramsE --------------------------
	.section	.text._ZN5flash32flash_fwd_splitkv_combine_kernelI23Flash_fwd_kernel_traitsILi192ELi64ELi64ELi4ELb0ELb0EN7cutlass10bfloat16_tE19Flash_kernel_traitsILi192ELi64ELi64ELi4ES3_EELi8ELi7ELb1EEEvNS_16Flash_fwd_paramsE,"ax",@progbits
	.sectioninfo	@"SHI_REGISTERS=62"
	.align	128
        .global         _ZN5flash32flash_fwd_splitkv_combine_kernelI23Flash_fwd_kernel_traitsILi192ELi64ELi64ELi4ELb0ELb0EN7cutlass10bfloat16_tE19Flash_kernel_traitsILi192ELi64ELi64ELi4ES3_EELi8ELi7ELb1EEEvNS_16Flash_fwd_paramsE
        .type           _ZN5flash32flash_fwd_splitkv_combine_kernelI23Flash_fwd_kernel_traitsILi192ELi64ELi64ELi4ELb0ELb0EN7cutlass10bfloat16_tE19Flash_kernel_traitsILi192ELi64ELi64ELi4ES3_EELi8ELi7ELb1EEEvNS_16Flash_fwd_paramsE,@function
        .size           _ZN5flash32flash_fwd_splitkv_combine_kernelI23Flash_fwd_kernel_traitsILi192ELi64ELi64ELi4ELb0ELb0EN7cutlass10bfloat16_tE19Flash_kernel_traitsILi192ELi64ELi64ELi4ES3_EELi8ELi7ELb1EEEvNS_16Flash_fwd_paramsE,(.L_x_7775 - _ZN5flash32flash_fwd_splitkv_combine_kernelI23Flash_fwd_kernel_traitsILi192ELi64ELi64ELi4ELb0ELb0EN7cutlass10bfloat16_tE19Flash_kernel_traitsILi192ELi64ELi64ELi4ES3_EELi8ELi7ELb1EEEvNS_16Flash_fwd_paramsE)
        .other          _ZN5flash32flash_fwd_splitkv_combine_kernelI23Flash_fwd_kernel_traitsILi192ELi64ELi64ELi4ELb0ELb0EN7cutlass10bfloat16_tE19Flash_kernel_traitsILi192ELi64ELi64ELi4ES3_EELi8ELi7ELb1EEEvNS_16Flash_fwd_paramsE,@"STO_CUDA_ENTRY STV_DEFAULT"
_ZN5flash32flash_fwd_splitkv_combine_kernelI23Flash_fwd_kernel_traitsILi192ELi64ELi64ELi4ELb0ELb0EN7cutlass10bfloat16_tE19Flash_kernel_traitsILi192ELi64ELi64ELi4ES3_EELi8ELi7ELb1EEEvNS_16Flash_fwd_paramsE:
.text._ZN5flash32flash_fwd_splitkv_combine_kernelI23Flash_fwd_kernel_traitsILi192ELi64ELi64ELi4ELb0ELb0EN7cutlass10bfloat16_tE19Flash_kernel_traitsILi192ELi64ELi64ELi4ES3_EELi8ELi7ELb1EEEvNS_16Flash_fwd_paramsE:
        /* <DEDUP_REMOVED lines=23> */
[----:B------:R-:W-:Y:S05]  /*0170*/  CALL.REL.NOINC `($__internal_7_$__cuda_sm20_div_s64) ;  /* 0x0000579000007944 */ /* 0x000fea0003c00000 */
[----:B------:R-:W-:Y:S02]  /*0180*/  MOV R8, R0 ;  /* 0x0000000000087202 */ /* 0x000fe40000000f00 */
[----:B------:R-:W-:Y:S01]  /*0190*/  MOV R9, R21 ;  /* 0x0000001500097202 */ /* 0x000fe20000000f00 */
[----:B------:R-:W-:Y:S05]  /*01a0*/  BRA `(.L_x_331) ;  /* 0x0000013000007947 */ /* 0x000fea0003800000 */
.L_x_330:
        /* <DEDUP_REMOVED lines=19> */
.L_x_331:
        /* <DEDUP_REMOVED lines=17> */
.L_x_333:
        /* <DEDUP_REMOVED lines=20> */
.L_x_334:
[----:B------:R-:W-:Y:S05]  /*0530*/  BSYNC B0 ;  /* 0x0000000000007941 */ /* 0x000fea0003800000 */
.L_x_332:
        /* <DEDUP_REMOVED lines=57> */
.L_x_336:
        /* <DEDUP_REMOVED lines=19> */
.L_x_337:
[----:B------:R-:W-:Y:S05]  /*0a00*/  BSYNC B0 ;  /* 0x0000000000007941 */ /* 0x000fea0003800000 */
.L_x_335:
        /* <DEDUP_REMOVED lines=107> */
.L_x_339:
        /* <DEDUP_REMOVED lines=19> */
.L_x_340:
[----:B------:R-:W-:Y:S05]  /*11f0*/  BSYNC B0 ;  /* 0x0000000000007941 */ /* 0x000fea0003800000 */
.L_x_338:
        /* <DEDUP_REMOVED lines=163> */
[----:B------:R-:W-:Y:S05]  /*1c30*/  CALL.REL.NOINC `($__internal_7_$__cuda_sm20_div_s64) ;  /* 0x00003cd000007944 */ /* 0x000fea0003c00000 */
[----:B------:R-:W-:Y:S02]  /*1c40*/  MOV R42, R0 ;  /* 0x00000000002a7202 */ /* 0x000fe40000000f00 */
[----:B------:R-:W-:Y:S01]  /*1c50*/  MOV R43, R21 ;  /* 0x00000015002b7202 */ /* 0x000fe20000000f00 */
[----:B------:R-:W-:Y:S05]  /*1c60*/  BRA `(.L_x_343) ;  /* 0x0000013000007947 */ /* 0x000fea0003800000 */
.L_x_342:
        /* <DEDUP_REMOVED lines=19> */
.L_x_343:
[----:B------:R-:W-:Y:S05]  /*1da0*/  BSYNC B0 ;  /* 0x0000000000007941 */ /* 0x000fea0003800000 */
.L_x_341:
        /* <DEDUP_REMOVED lines=205> */
.L_x_348:
        /* <DEDUP_REMOVED lines=21> */
.L_x_349:
[----:B------:R-:W-:Y:S05]  /*2bd0*/  BSYNC B0 ;  /* 0x0000000000007941 */ /* 0x000fea0003800000 */
.L_x_347:
        /* <DEDUP_REMOVED lines=8> */
[----:B------:R-:W-:Y:S05]  /*2c60*/  CALL.REL.NOINC `($__internal_7_$__cuda_sm20_div_s64) ;  /* 0x00002ca000007944 */ /* 0x000fea0003c00000 */
        /* <DEDUP_REMOVED lines=12> */
.L_x_351:
        /* <DEDUP_REMOVED lines=22> */
.L_x_352:
[----:B------:R-:W-:Y:S05]  /*2e90*/  BSYNC B0 ;  /* 0x0000000000007941 */ /* 0x000fea0003800000 */
.L_x_350:
        /* <DEDUP_REMOVED lines=11> */
[----:B------:R-:W-:Y:S05]  /*2f50*/  CALL.REL.NOINC `($__internal_7_$__cuda_sm20_div_s64) ;  /* 0x000029b000007944 */ /* 0x000fea0003c00000 */
        /* <DEDUP_REMOVED lines=11> */
.L_x_354:
        /* <DEDUP_REMOVED lines=22> */
.L_x_355:
[----:B------:R-:W-:Y:S05]  /*3170*/  BSYNC B0 ;  /* 0x0000000000007941 */ /* 0x000fea0003800000 */
.L_x_353:
        /* <DEDUP_REMOVED lines=52> */
.L_x_357:
        /* <DEDUP_REMOVED lines=22> */
.L_x_358:
[----:B------:R-:W-:Y:S05]  /*3620*/  BSYNC B0 ;  /* 0x0000000000007941 */ /* 0x000fea0003800000 */
.L_x_356:
        /* <DEDUP_REMOVED lines=22> */
.L_x_360:
        /* <DEDUP_REMOVED lines=22> */
.L_x_361:
[----:B------:R-:W-:Y:S05]  /*38f0*/  BSYNC B0 ;  /* 0x0000000000007941 */ /* 0x000fea0003800000 */
.L_x_359:
        /* <DEDUP_REMOVED lines=21> */
.L_x_363:
        /* <DEDUP_REMOVED lines=23> */
.L_x_364:
[----:B------:R-:W-:Y:S05]  /*3bc0*/  BSYNC B0 ;  /* 0x0000000000007941 */ /* 0x000fea0003800000 */
.L_x_362:
        /* <DEDUP_REMOVED lines=38> */
.L_x_366:
        /* <DEDUP_REMOVED lines=23> */
.L_x_367:
[----:B------:R-:W-:Y:S05]  /*3fa0*/  BSYNC B0 ;  /* 0x0000000000007941 */ /* 0x000fea0003800000 */
.L_x_365:
        /* <DEDUP_REMOVED lines=31> */
.L_x_369:
        /* <DEDUP_REMOVED lines=23> */
.L_x_370:
[----:B------:R-:W-:Y:S05]  /*4310*/  BSYNC B0 ;  /* 0x0000000000007941 */ /* 0x000fea0003800000 */
.L_x_368:
        /* <DEDUP_REMOVED lines=20> */
.L_x_346:
[----:B------:R-:W-:-:S04]  /*4460*/  LEA R2, P0, R44, c[0x0][0x200], 0x2 ;  /* 0x000080002c027a11 */ /* 0x000fc800078010ff */
[----:B------:R-:W-:-:S05]  /*4470*/  LEA.HI.X R3, R44, c[0x0][0x204], R45, 0x2, P0 ;  /* 0x000081002c037a11 */ /* 0x000fca00000f142d */
[----:B------:R0:W-:Y:S04]  /*4480*/  STG.E [R2.64], R30 ;  /* 0x0000001e02007986 */ /* 0x0001e8000c101908 */
.L_x_345:
[----:B------:R-:W-:Y:S05]  /*4490*/  BSYNC B1 ;  /* 0x0000000000017941 */ /* 0x000fea0003800000 */
.L_x_344:
[C---:B------:R-:W-:Y:S01]  /*44a0*/  IADD3 R0, R39.reuse, 0x10, RZ ;  /* 0x0000001027007810 */ /* 0x040fe20007ffe0ff */
[----:B------:R-:W-:Y:S01]  /*44b0*/  IMAD.MOV.U32 R29, RZ, RZ, c[0x0][0x314] ;  /* 0x0000c500ff1d7624 */ /* 0x000fe200078e00ff */
[C---:B------:R-:W-:Y:S01]  /*44c0*/  ISETP.GE.OR P5, PT, R39.reuse, c[0x0][0x314], P6 ;  /* 0x0000c50027007a0c */ /* 0x040fe200037a6670 */
[----:B0-----:R-:W-:Y:S01]  /*44d0*/  CS2R R4, SRZ ;  /* 0x0000000000047805 */ /* 0x001fe2000001ff00 */
[----:B------:R-:W-:Y:S01]  /*44e0*/  ISETP.GE.OR P0, PT, R0, c[0x0][0x314], P6 ;  /* 0x0000c50000007a0c */ /* 0x000fe20003706670 */
[----:B------:R-:W-:Y:S01]  /*44f0*/  CS2R R6, SRZ ;  /* 0x0000000000067805 */ /* 0x000fe2000001ff00 */
[----:B------:R-:W-:Y:S01]  /*4500*/  IADD3 R0, R39, 0x20, RZ ;  /* 0x0000002027007810 */ /* 0x000fe20007ffe0ff */
[----:B------:R-:W-:Y:S01]  /*4510*/  CS2R R8, SRZ ;  /* 0x0000000000087805 */ /* 0x000fe2000001ff00 */
[----:B------:R-:W-:Y:S01]  /*4520*/  CS2R R10, SRZ ;  /* 0x00000000000a7805 */ /* 0x000fe2000001ff00 */
[----:B------:R-:W-:Y:S02]  /*4530*/  MOV R12, RZ ;  /* 0x000000ff000c7202 */ /* 0x000fe40000000f00 */
[----:B------:R-:W-:-:S02]  /*4540*/  ISETP.GE.OR P4, PT, R0, c[0x0][0x314], P6 ;  /* 0x0000c50000007a0c */ /* 0x000fc40003786670 */
[----:B------:R-:W-:Y:S02]  /*4550*/  IADD3 R0, R39, 0x30, RZ ;  /* 0x0000003027007810 */ /* 0x000fe40007ffe0ff */
[C---:B------:R-:W-:Y:S02]  /*4560*/  @!P5 FADD.FTZ R37, -R30.reuse, R37 ;  /* 0x000000251e25d221 */ /* 0x040fe40000010100 */
[----:B------:R-:W-:Y:S01]  /*4570*/  @!P0 FADD.FTZ R2, -R30, R38 ;  /* 0x000000261e028221 */ /* 0x000fe20000010100 */
[----:B------:R-:W-:Y:S01]  /*4580*/  ISETP.GE.OR P3, PT, R0, c[0x0][0x314], P6 ;  /* 0x0000c50000007a0c */ /* 0x000fe20003766670 */
[----:B------:R-:W-:Y:S01]  /*4590*/  @!P5 FMUL.FTZ R37, R37, 1.4426950216293334961 ;  /* 0x3fb8aa3b2525d820 */ /* 0x000fe20000410000 */
[----:B------:R-:W-:Y:S01]  /*45a0*/  IADD3 R0, R39, 0x40, RZ ;  /* 0x0000004027007810 */ /* 0x000fe20007ffe0ff */
[----:B------:R-:W-:-:S03]  /*45b0*/  @!P0 FMUL.FTZ R2, R2, 1.4426950216293334961 ;  /* 0x3fb8aa3b02028820 */ /* 0x000fc60000410000 */
        /* <DEDUP_REMOVED lines=8> */
[----:B------:R-:W-:Y:S01]  /*4640*/  @!P3 FMUL.FTZ R36, R36, 1.4426950216293334961 ;  /* 0x3fb8aa3b2424b820 */ /* 0x000fe20000410000 */
[----:B------:R-:W1:Y:S01]  /*4650*/  @!P5 MUFU.EX2 R37, R37 ;  /* 0x000000250025d308 */ /* 0x000e620000000800 */
[----:B------:R-:W-:-:S04]  /*4660*/  @!P2 FADD.FTZ R33, -R30, R33 ;  /* 0x000000211e21a221 */ /* 0x000fc80000010100 */
[----:B------:R-:W-:Y:S01]  /*4670*/  @!P2 FMUL.FTZ R33, R33, 1.4426950216293334961 ;  /* 0x3fb8aa3b2121a820 */ /* 0x000fe20000410000 */
[----:B0-----:R0:W-:Y:S01]  /*4680*/  @!P0 STS [R25.X4+0x240], R2 ;  /* 0x0002400219008388 */ /* 0x0011e20000004800 */
[----:B------:R-:W-:Y:S01]  /*4690*/  ISETP.GE.OR P0, PT, R0, c[0x0][0x314], P6 ;  /* 0x0000c50000007a0c */ /* 0x000fe20003706670 */
[----:B------:R-:W-:Y:S01]  /*46a0*/  @!P1 FADD.FTZ R34, -R30, R34 ;  /* 0x000000221e229221 */ /* 0x000fe20000010100 */
[C---:B------:R-:W-:Y:S01]  /*46b0*/  IADD3 R0, R39.reuse, 0x70, RZ ;  /* 0x0000007027007810 */ /* 0x040fe20007ffe0ff */
[----:B------:R-:W2:Y:S01]  /*46c0*/  @!P4 MUFU.EX2 R35, R35 ;  /* 0x000000230023c308 */ /* 0x000ea20000000800 */
[----:B------:R-:W-:Y:S02]  /*46d0*/  IMAD.SHL.U32 R39, R39, 0x4, RZ ;  /* 0x0000000427277824 */ /* 0x000fe400078e00ff */
[----:B------:R-:W-:Y:S01]  /*46e0*/  ISETP.GE.OR P6, PT, R0, c[0x0][0x314], P6 ;  /* 0x0000c50000007a0c */ /* 0x000fe200037c6670 */
[----:B------:R-:W-:Y:S01]  /*46f0*/  @!P1 FMUL.FTZ R34, R34, 1.4426950216293334961 ;  /* 0x3fb8aa3b22229820 */ /* 0x000fe20000410000 */
[----:B-1----:R-:W-:Y:S03]  /*4700*/  @!P5 STS [R25.X4], R37 ;  /* 0x000000251900d388 */ /* 0x002fe60000004800 */
[----:B------:R-:W1:Y:S02]  /*4710*/  @!P3 MUFU.EX2 R36, R36 ;  /* 0x000000240024b308 */ /* 0x000e640000000800 */
[----:B------:R-:W-:-:S04]  /*4720*/  @!P0 FADD.FTZ R31, -R30, R31 ;  /* 0x0000001f1e1f8221 */ /* 0x000fc80000010100 */
[----:B------:R-:W-:Y:S02]  /*4730*/  @!P0 FMUL.FTZ R31, R31, 1.4426950216293334961 ;  /* 0x3fb8aa3b1f1f8820 */ /* 0x000fe40000410000 */
[----:B------:R-:W-:Y:S01]  /*4740*/  @!P6 FADD.FTZ R30, -R30, R32 ;  /* 0x000000201e1ee221 */ /* 0x000fe20000010100 */
[----:B------:R-:W3:Y:S01]  /*4750*/  @!P2 MUFU.EX2 R33, R33 ;  /* 0x000000210021a308 */ /* 0x000ee20000000800 */
[----:B--2---:R-:W-:Y:S02]  /*4760*/  @!P4 STS [R25.X4+0x480], R35 ;  /* 0x000480231900c388 */ /* 0x004fe40000004800 */
[----:B------:R-:W-:Y:S01]  /*4770*/  @!P6 FMUL.FTZ R0, R30, 1.4426950216293334961 ;  /* 0x3fb8aa3b1e00e820 */ /* 0x000fe20000410000 */
[----:B0-----:R-:W-:Y:S01]  /*4780*/  CS2R R2, SRZ ;  /* 0x0000000000027805 */ /* 0x001fe2000001ff00 */
[----:B-1----:R-:W-:Y:S03]  /*4790*/  @!P3 STS [R25.X4+0x6c0], R36 ;  /* 0x0006c0241900b388 */ /* 0x002fe60000004800 */
[----:B------:R-:W0:Y:S08]  /*47a0*/  @!P0 MUFU.EX2 R31, R31 ;  /* 0x0000001f001f8308 */ /* 0x000e300000000800 */
[----:B------:R-:W1:Y:S01]  /*47b0*/  @!P1 MUFU.EX2 R34, R34 ;  /* 0x0000002200229308 */ /* 0x000e620000000800 */
[----:B---3--:R-:W-:Y:S07]  /*47c0*/  @!P2 STS [R25.X4+0x900], R33 ;  /* 0x000900211900a388 */ /* 0x008fee0000004800 */
[----:B------:R-:W2:Y:S01]  /*47d0*/  @!P6 MUFU.EX2 R0, R0 ;  /* 0x000000000000e308 */ /* 0x000ea20000000800 */
[----:B0-----:R-:W-:Y:S01]  /*47e0*/  @!P0 STS [R25.X4+0xd80], R31 ;  /* 0x000d801f19008388 */ /* 0x001fe20000004800 */
[----:B------:R-:W-:-:S03]  /*47f0*/  ISETP.GE.AND P0, PT, R29, 0x1, PT ;  /* 0x000000011d00780c */ /* 0x000fc60003f06270 */
[----:B-1----:R-:W-:Y:S04]  /*4800*/  @!P1 STS [R25.X4+0xb40], R34 ;  /* 0x000b402219009388 */ /* 0x002fe80000004800 */
[----:B--2---:R0:W-:Y:S02]  /*4810*/  @!P6 STS [R25.X4+0xfc0], R0 ;  /* 0x000fc0001900e388 */ /* 0x0041e40000004800 */
[----:B0-----:R-:W-:Y:S02]  /*4820*/  HFMA2.MMA R0, -RZ, RZ, 0, 0 ;  /* 0x00000000ff007435 */ /* 0x001fe400000001ff */
[----:B------:R-:W-:Y:S06]  /*4830*/  BAR.SYNC.DEFER_BLOCKING 0x0 ;  /* 0x0000000000007b1d */ /* 0x000fec0000010000 */
[----:B------:R-:W-:Y:S05]  /*4840*/  @!P0 BRA `(.L_x_371) ;  /* 0x00000ad000008947 */ /* 0x000fea0003800000 */
[----:B------:R-:W-:Y:S01]  /*4850*/  ULDC UR5, c[0x0][0x22c] ;  /* 0x00008b0000057ab9 */ /* 0x000fe20000000800 */
[----:B------:R-:W-:Y:S01]  /*4860*/  IMAD R35, R15, 0xc0, R39 ;  /* 0x000000c00f237824 */ /* 0x000fe200078e0227 */
[----:B------:R-:W-:Y:S01]  /*4870*/  UIMAD UR5, UR7, UR5, URZ ;  /* 0x00000005070572a4 */ /* 0x000fe2000f8e023f */
[----:B------:R-:W-:Y:S01]  /*4880*/  ISETP.GT.AND P1, PT, R29, 0x3, PT ;  /* 0x000000031d00780c */ /* 0x000fe20003f24270 */
[C---:B------:R-:W-:Y:S01]  /*4890*/  IMAD R32, R28.reuse, c[0x0][0x22c], RZ ;  /* 0x00008b001c207a24 */ /* 0x040fe200078e02ff */
[----:B------:R-:W-:Y:S01]  /*48a0*/  PLOP3.LUT P4, PT, PT, PT, PT, 0x80, 0x0 ;  /* 0x000000000000781c */ /* 0x000fe20003f8f070 */
[----:B------:R-:W-:Y:S01]  /*48b0*/  USHF.R.S32.HI UR4, URZ, 0x1f, UR5 ;  /* 0x0000001f3f047899 */ /* 0x000fe20008011405 */
[----:B------:R-:W-:Y:S01]  /*48c0*/  IMAD.SHL.U32 R14, R15, 0x4, RZ ;  /* 0x000000040f0e7824 */ /* 0x000fe200078e00ff */
[C---:B------:R-:W-:Y:S01]  /*48d0*/  IADD3 R0, P0, R35.reuse, UR5, RZ ;  /* 0x0000000523007c10 */ /* 0x040fe2000ff1e0ff */
[----:B------:R-:W-:Y:S01]  /*48e0*/  IMAD.MOV.U32 R30, RZ, RZ, RZ ;  /* 0x000000ffff1e7224 */ /* 0x000fe200078e00ff */
[----:B------:R-:W-:Y:S01]  /*48f0*/  IADD3 R31, R28, -UR7, RZ ;  /* 0x800000071c1f7c10 */ /* 0x000fe2000fffe0ff */
[----:B------:R-:W-:Y:S01]  /*4900*/  CS2R R16, SRZ ;  /* 0x0000000000107805 */ /* 0x000fe2000001ff00 */
[----:B------:R-:W-:Y:S01]  /*4910*/  LEA.HI.X.SX32 R35, R35, UR4, 0x1, P0 ;  /* 0x0000000423237c11 */ /* 0x000fe200080f0eff */
[----:B------:R-:W-:Y:S01]  /*4920*/  CS2R R18, SRZ ;  /* 0x0000000000127805 */ /* 0x000fe2000001ff00 */
[C---:B------:R-:W-:Y:S01]  /*4930*/  LEA R34, P0, R0.reuse, c[0x0][0x1d8], 0x2 ;  /* 0x0000760000227a11 */ /* 0x040fe200078010ff */
[----:B------:R-:W-:Y:S01]  /*4940*/  CS2R R20, SRZ ;  /* 0x0000000000147805 */ /* 0x000fe2000001ff00 */
[----:B------:R-:W-:Y:S01]  /*4950*/  CS2R R22, SRZ ;  /* 0x0000000000167805 */ /* 0x000fe2000001ff00 */
[----:B------:R-:W-:Y:S01]  /*4960*/  CS2R R24, SRZ ;  /* 0x0000000000187805 */ /* 0x000fe2000001ff00 */
[----:B------:R-:W-:Y:S01]  /*4970*/  LEA.HI.X R35, R0, c[0x0][0x1dc], R35, 0x2, P0 ;  /* 0x0000770000237a11 */ /* 0x000fe200000f1423 */
[----:B------:R-:W-:Y:S01]  /*4980*/  IMAD.MOV.U32 R0, RZ, RZ, RZ ;  /* 0x000000ffff007224 */ /* 0x000fe200078e00ff */
[----:B------:R-:W-:Y:S01]  /*4990*/  IADD3 R34, P0, R34, 0x200, RZ ;  /* 0x0000020022227810 */ /* 0x000fe20007f1e0ff */
[----:B------:R-:W-:Y:S01]  /*49a0*/  CS2R R26, SRZ ;  /* 0x00000000001a7805 */ /* 0x000fe2000001ff00 */
[----:B------:R-:W-:-:S04]  /*49b0*/  IMAD.WIDE R32, R32, 0x4, RZ ;  /* 0x0000000420207825 */ /* 0x000fc800078e02ff */
[----:B------:R-:W-:Y:S01]  /*49c0*/  IMAD.X R35, RZ, RZ, R35, P0 ;  /* 0x000000ffff237224 */ /* 0x000fe200000e0623 */
[----:B------:R-:W-:Y:S05]  /*49d0*/  @!P1 BRA `(.L_x_372) ;  /* 0x0000051000009947 */ /* 0x000fea0003800000 */
[----:B------:R-:W-:Y:S02]  /*49e0*/  PLOP3.LUT P4, PT, PT, PT, PT, 0x8, 0x0 ;  /* 0x000000000000781c */ /* 0x000fe40003f8e170 */
[CC--:B------:R-:W-:Y:S02]  /*49f0*/  ISETP.GE.AND P3, PT, R15.reuse, R31.reuse, PT ;  /* 0x0000001f0f00720c */ /* 0x0c0fe40003f66270 */
[----:B------:R-:W-:Y:S02]  /*4a00*/  ISETP.GE.AND P0, PT, R15, R31, PT ;  /* 0x0000001f0f00720c */ /* 0x000fe40003f06270 */
[----:B------:R-:W-:-:S09]  /*4a10*/  IADD3 R29, R29, -0x3, RZ ;  /* 0xfffffffd1d1d7810 */ /* 0x000fd20007ffe0ff */
.L_x_373:
[----:B------:R0:W2:Y:S01]  /*4a20*/  @!P3 LDG.E.128 R16, [R34.64+-0x200] ;  /* 0xfffe00082210b981 */ /* 0x0000a2000c1e1d00 */
[----:B------:R-:W-:Y:S02]  /*4a30*/  IADD3 R36, P1, R32, R34, RZ ;  /* 0x0000002220247210 */ /* 0x000fe40007f3e0ff */
[----:B------:R-:W-:Y:S01]  /*4a40*/  IADD3 R30, R30, 0x4, RZ ;  /* 0x000000041e1e7810 */ /* 0x000fe20007ffe0ff */
[----:B------:R0:W3:Y:S01]  /*4a50*/  @!P3 LDG.E.128 R20, [R34.64+-0x100] ;  /* 0xffff00082214b981 */ /* 0x0000e2000c1e1d00 */
[C---:B------:R-:W-:Y:S02]  /*4a60*/  IADD3.X R37, R33.reuse, R35, RZ, P1, !PT ;  /* 0x0000002321257210 */ /* 0x040fe40000ffe4ff */
[----:B------:R-:W-:Y:S01]  /*4a70*/  ISETP.GE.AND P2, PT, R30, R29, PT ;  /* 0x0000001d1e00720c */ /* 0x000fe20003f46270 */
[----:B------:R0:W4:Y:S01]  /*4a80*/  @!P3 LDG.E.128 R24, [R34.64] ;  /* 0x000000082218b981 */ /* 0x000122000c1e1d00 */
[----:B------:R-:W-:Y:S03]  /*4a90*/  PLOP3.LUT P3, PT, P0, PT, PT, 0x80, 0x0 ;  /* 0x000000000000781c */ /* 0x000fe6000076f070 */
[----:B------:R-:W2:Y:S01]  /*4aa0*/  LDS R13, [R14] ;  /* 0x000000000e0d7984 */ /* 0x000ea20000000800 */
[C---:B0-----:R-:W-:Y:S04]  /*4ab0*/  IADD3 R34, P1, R32.reuse, R36, RZ ;  /* 0x0000002420227210 */ /* 0x041fe80007f3e0ff */
[----:B------:R-:W-:Y:S01]  /*4ac0*/  IADD3.X R35, R33, R37, RZ, P1, !PT ;  /* 0x0000002521237210 */ /* 0x000fe20000ffe4ff */
[C---:B--2---:R-:W-:Y:S02]  /*4ad0*/  FFMA.FTZ R12, R13.reuse, R16, R12 ;  /* 0x000000100d0c7223 */ /* 0x044fe4000001000c */
[C---:B------:R-:W-:Y:S02]  /*4ae0*/  FFMA.FTZ R11, R13.reuse, R17, R11 ;  /* 0x000000110d0b7223 */ /* 0x040fe4000001000b */
[C---:B------:R-:W-:Y:S02]  /*4af0*/  FFMA.FTZ R10, R13.reuse, R18, R10 ;  /* 0x000000120d0a7223 */ /* 0x040fe4000001000a */
[C---:B------:R-:W-:Y:S02]  /*4b00*/  FFMA.FTZ R9, R13.reuse, R19, R9 ;  /* 0x000000130d097223 */ /* 0x040fe40000010009 */
[C---:B---3--:R-:W-:Y:S01]  /*4b10*/  FFMA.FTZ R8, R13.reuse, R20, R8 ;  /* 0x000000140d087223 */ /* 0x048fe20000010008 */
[----:B------:R-:W2:Y:S01]  /*4b20*/  @!P3 LDG.E.128 R16, [R36.64+-0x200] ;  /* 0xfffe00082410b981 */ /* 0x000ea2000c1e1d00 */
[C---:B------:R-:W-:Y:S02]  /*4b30*/  FFMA.FTZ R7, R13.reuse, R21, R7 ;  /* 0x000000150d077223 */ /* 0x040fe40000010007 */
[C---:B------:R-:W-:Y:S02]  /*4b40*/  FFMA.FTZ R6, R13.reuse, R22, R6 ;  /* 0x000000160d067223 */ /* 0x040fe40000010006 */
[C---:B------:R-:W-:Y:S02]  /*4b50*/  FFMA.FTZ R5, R13.reuse, R23, R5 ;  /* 0x000000170d057223 */ /* 0x040fe40000010005 */
[C---:B----4-:R-:W-:Y:S01]  /*4b60*/  FFMA.FTZ R4, R13.reuse, R24, R4 ;  /* 0x000000180d047223 */ /* 0x050fe20000010004 */
[----:B------:R-:W3:Y:S01]  /*4b70*/  @!P3 LDG.E.128 R20, [R36.64+-0x100] ;  /* 0xffff00082414b981 */ /* 0x000ee2000c1e1d00 */
[C---:B------:R-:W-:Y:S02]  /*4b80*/  FFMA.FTZ R3, R13.reuse, R25, R3 ;  /* 0x000000190d037223 */ /* 0x040fe40000010003 */
[C---:B------:R-:W-:Y:S02]  /*4b90*/  FFMA.FTZ R2, R13.reuse, R26, R2 ;  /* 0x0000001a0d027223 */ /* 0x040fe40000010002 */
[----:B------:R-:W-:Y:S02]  /*4ba0*/  FFMA.FTZ R0, R13, R27, R0 ;  /* 0x0000001b0d007223 */ /* 0x000fe40000010000 */
[----:B------:R-:W4:Y:S04]  /*4bb0*/  @!P3 LDG.E.128 R24, [R36.64] ;  /* 0x000000082418b981 */ /* 0x000f28000c1e1d00 */
[----:B------:R-:W2:Y:S02]  /*4bc0*/  LDS R13, [R14+0x24] ;  /* 0x000024000e0d7984 */ /* 0x000ea40000000800 */
[C---:B--2---:R-:W-:Y:S02]  /*4bd0*/  FFMA.FTZ R12, R13.reuse, R16, R12 ;  /* 0x000000100d0c7223 */ /* 0x044fe4000001000c */
[C---:B------:R-:W-:Y:S02]  /*4be0*/  FFMA.FTZ R11, R13.reuse, R17, R11 ;  /* 0x000000110d0b7223 */ /* 0x040fe4000001000b */
[C---:B------:R-:W-:Y:S02]  /*4bf0*/  FFMA.FTZ R10, R13.reuse, R18, R10 ;  /* 0x000000120d0a7223 */ /* 0x040fe4000001000a */
[C---:B------:R-:W-:Y:S02]  /*4c00*/  FFMA.FTZ R9, R13.reuse, R19, R9 ;  /* 0x000000130d097223 */ /* 0x040fe40000010009 */
[C---:B---3--:R-:W-:Y:S01]  /*4c10*/  FFMA.FTZ R8, R13.reuse, R20, R8 ;  /* 0x000000140d087223 */ /* 0x048fe20000010008 */
[----:B------:R0:W2:Y:S01]  /*4c20*/  @!P3 LDG.E.128 R16, [R34.64+-0x200] ;  /* 0xfffe00082210b981 */ /* 0x0000a2000c1e1d00 */
[C---:B------:R-:W-:Y:S02]  /*4c30*/  FFMA.FTZ R7, R13.reuse, R21, R7 ;  /* 0x000000150d077223 */ /* 0x040fe40000010007 */
[C---:B------:R-:W-:Y:S02]  /*4c40*/  FFMA.FTZ R6, R13.reuse, R22, R6 ;  /* 0x000000160d067223 */ /* 0x040fe40000010006 */
[C---:B------:R-:W-:Y:S02]  /*4c50*/  FFMA.FTZ R5, R13.reuse, R23, R5 ;  /* 0x000000170d057223 */ /* 0x040fe40000010005 */
[C---:B----4-:R-:W-:Y:S01]  /*4c60*/  FFMA.FTZ R4, R13.reuse, R24, R4 ;  /* 0x000000180d047223 */ /* 0x050fe20000010004 */
[----:B------:R0:W3:Y:S01]  /*4c70*/  @!P3 LDG.E.128 R20, [R34.64+-0x100] ;  /* 0xffff00082214b981 */ /* 0x0000e2000c1e1d00 */
[C---:B------:R-:W-:Y:S02]  /*4c80*/  FFMA.FTZ R3, R13.reuse, R25, R3 ;  /* 0x000000190d037223 */ /* 0x040fe40000010003 */
[C---:B------:R-:W-:Y:S02]  /*4c90*/  FFMA.FTZ R2, R13.reuse, R26, R2 ;  /* 0x0000001a0d027223 */ /* 0x040fe40000010002 */
[----:B------:R-:W-:Y:S02]  /*4ca0*/  FFMA.FTZ R0, R13, R27, R0 ;  /* 0x0000001b0d007223 */ /* 0x000fe40000010000 */
[----:B------:R0:W4:Y:S04]  /*4cb0*/  @!P3 LDG.E.128 R24, [R34.64] ;  /* 0x000000082218b981 */ /* 0x000128000c1e1d00 */
[----:B------:R-:W2:Y:S01]  /*4cc0*/  LDS R13, [R14+0x48] ;  /* 0x000048000e0d7984 */ /* 0x000ea20000000800 */
[C---:B0-----:R-:W-:Y:S04]  /*4cd0*/  IADD3 R34, P1, R32.reuse, R34, RZ ;  /* 0x0000002220227210 */ /* 0x041fe80007f3e0ff */
[----:B------:R-:W-:Y:S01]  /*4ce0*/  IADD3.X R35, R33, R35, RZ, P1, !PT ;  /* 0x0000002321237210 */ /* 0x000fe20000ffe4ff */
        /* <DEDUP_REMOVED lines=15> */
[----:B------:R1:W2:Y:S01]  /*4de0*/  LDS R13, [R14+0x6c] ;  /* 0x00006c000e0d7984 */ /* 0x0002a20000000800 */
[----:B0-----:R-:W-:Y:S02]  /*4df0*/  IADD3 R34, P1, R32, R34, RZ ;  /* 0x0000002220227210 */ /* 0x001fe40007f3e0ff */
[----:B-1----:R-:W-:Y:S02]  /*4e00*/  IADD3 R14, R14, 0x90, RZ ;  /* 0x000000900e0e7810 */ /* 0x002fe40007ffe0ff */
[----:B------:R-:W-:Y:S01]  /*4e10*/  IADD3.X R35, R33, R35, RZ, P1, !PT ;  /* 0x0000002321237210 */ /* 0x000fe20000ffe4ff */
[C---:B--2---:R-:W-:Y:S02]  /*4e20*/  FFMA.FTZ R12, R13.reuse, R16, R12 ;  /* 0x000000100d0c7223 */ /* 0x044fe4000001000c */
[C---:B------:R-:W-:Y:S02]  /*4e30*/  FFMA.FTZ R11, R13.reuse, R17, R11 ;  /* 0x000000110d0b7223 */ /* 0x040fe4000001000b */
[C---:B------:R-:W-:Y:S02]  /*4e40*/  FFMA.FTZ R10, R13.reuse, R18, R10 ;  /* 0x000000120d0a7223 */ /* 0x040fe4000001000a */
[C---:B------:R-:W-:Y:S02]  /*4e50*/  FFMA.FTZ R9, R13.reuse, R19, R9 ;  /* 0x000000130d097223 */ /* 0x040fe40000010009 */
[C---:B---3--:R-:W-:Y:S02]  /*4e60*/  FFMA.FTZ R8, R13.reuse, R20, R8 ;  /* 0x000000140d087223 */ /* 0x048fe40000010008 */
[C---:B------:R-:W-:Y:S02]  /*4e70*/  FFMA.FTZ R7, R13.reuse, R21, R7 ;  /* 0x000000150d077223 */ /* 0x040fe40000010007 */
[C---:B------:R-:W-:Y:S02]  /*4e80*/  FFMA.FTZ R6, R13.reuse, R22, R6 ;  /* 0x000000160d067223 */ /* 0x040fe40000010006 */
[C---:B------:R-:W-:Y:S02]  /*4e90*/  FFMA.FTZ R5, R13.reuse, R23, R5 ;  /* 0x000000170d057223 */ /* 0x040fe40000010005 */
[C---:B----4-:R-:W-:Y:S02]  /*4ea0*/  FFMA.FTZ R4, R13.reuse, R24, R4 ;  /* 0x000000180d047223 */ /* 0x050fe40000010004 */
[C---:B------:R-:W-:Y:S02]  /*4eb0*/  FFMA.FTZ R3, R13.reuse, R25, R3 ;  /* 0x000000190d037223 */ /* 0x040fe40000010003 */
[C---:B------:R-:W-:Y:S02]  /*4ec0*/  FFMA.FTZ R2, R13.reuse, R26, R2 ;  /* 0x0000001a0d027223 */ /* 0x040fe40000010002 */
[----:B------:R-:W-:Y:S01]  /*4ed0*/  FFMA.FTZ R0, R13, R27, R0 ;  /* 0x0000001b0d007223 */ /* 0x000fe20000010000 */
[----:B------:R-:W-:-:S05]  /*4ee0*/  @!P2 BRA `(.L_x_373) ;  /* 0xfffffb300000a947 */ /* 0x000fca000383ffff */
.L_x_372:
[----:B------:R-:W-:-:S04]  /*4ef0*/  IADD3 R13, -R30, c[0x0][0x314], RZ ;  /* 0x0000c5001e0d7a10 */ /* 0x000fc80007ffe1ff */
[----:B------:R-:W-:-:S13]  /*4f00*/  ISETP.GT.AND P0, PT, R13, 0x1, PT ;  /* 0x000000010d00780c */ /* 0x000fda0003f04270 */
[----:B------:R-:W-:Y:S05]  /*4f10*/  @!P0 BRA `(.L_x_374) ;  /* 0x000002a000008947 */ /* 0x000fea0003800000 */
[----:B------:R-:W-:Y:S01]  /*4f20*/  ISETP.GE.AND P0, PT, R15, R31, PT ;  /* 0x0000001f0f00720c */ /* 0x000fe20003f06270 */
[----:B------:R-:W0:-:S12]  /*4f30*/  LDS R13, [R14] ;  /* 0x000000000e0d7984 */ /* 0x000e180000000800 */
[----:B------:R1:W0:Y:S04]  /*4f40*/  @!P0 LDG.E.128 R16, [R34.64+-0x200] ;  /* 0xfffe000822108981 */ /* 0x000228000c1e1d00 */
[----:B------:R1:W2:Y:S04]  /*4f50*/  @!P0 LDG.E.128 R20, [R34.64+-0x100] ;  /* 0xffff000822148981 */ /* 0x0002a8000c1e1d00 */
[----:B------:R1:W3:Y:S02]  /*4f60*/  @!P0 LDG.E.128 R24, [R34.64] ;  /* 0x0000000822188981 */ /* 0x0002e4000c1e1d00 */
[----:B-1----:R-:W-:-:S04]  /*4f70*/  IADD3 R34, P1, R32, R34, RZ ;  /* 0x0000002220227210 */ /* 0x002fc80007f3e0ff */
[----:B------:R-:W-:Y:S01]  /*4f80*/  IADD3.X R35, R33, R35, RZ, P1, !PT ;  /* 0x0000002321237210 */ /* 0x000fe20000ffe4ff */
[-C--:B0-----:R-:W-:Y:S02]  /*4f90*/  FFMA.FTZ R12, R16, R13.reuse, R12 ;  /* 0x0000000d100c7223 */ /* 0x081fe4000001000c */
[-C--:B------:R-:W-:Y:S02]  /*4fa0*/  FFMA.FTZ R11, R17, R13.reuse, R11 ;  /* 0x0000000d110b7223 */ /* 0x080fe4000001000b */
[-C--:B------:R-:W-:Y:S02]  /*4fb0*/  FFMA.FTZ R10, R18, R13.reuse, R10 ;  /* 0x0000000d120a7223 */ /* 0x080fe4000001000a */
[-C--:B------:R-:W-:Y:S02]  /*4fc0*/  FFMA.FTZ R9, R19, R13.reuse, R9 ;  /* 0x0000000d13097223 */ /* 0x080fe40000010009 */
[-C--:B--2---:R-:W-:Y:S01]  /*4fd0*/  FFMA.FTZ R8, R20, R13.reuse, R8 ;  /* 0x0000000d14087223 */ /* 0x084fe20000010008 */
[----:B------:R0:W2:Y:S01]  /*4fe0*/  @!P0 LDG.E.128 R16, [R34.64+-0x200] ;  /* 0xfffe000822108981 */ /* 0x0000a2000c1e1d00 */
[----:B------:R-:W-:-:S02]  /*4ff0*/  FFMA.FTZ R7, R21, R13, R7 ;  /* 0x0000000d15077223 */ /* 0x000fc40000010007 */
[-C--:B------:R-:W-:Y:S02]  /*5000*/  FFMA.FTZ R6, R22, R13.reuse, R6 ;  /* 0x0000000d16067223 */ /* 0x080fe40000010006 */
[-C--:B------:R-:W-:Y:S02]  /*5010*/  FFMA.FTZ R5, R23, R13.reuse, R5 ;  /* 0x0000000d17057223 */ /* 0x080fe40000010005 */
[-C--:B---3--:R-:W-:Y:S01]  /*5020*/  FFMA.FTZ R4, R24, R13.reuse, R4 ;  /* 0x0000000d18047223 */ /* 0x088fe20000010004 */
[----:B------:R0:W3:Y:S01]  /*5030*/  @!P0 LDG.E.128 R20, [R34.64+-0x100] ;  /* 0xffff000822148981 */ /* 0x0000e2000c1e1d00 */
[-C--:B------:R-:W-:Y:S02]  /*5040*/  FFMA.FTZ R3, R25, R13.reuse, R3 ;  /* 0x0000000d19037223 */ /* 0x080fe40000010003 */
[-C--:B------:R-:W-:Y:S02]  /*5050*/  FFMA.FTZ R2, R26, R13.reuse, R2 ;  /* 0x0000000d1a027223 */ /* 0x080fe40000010002 */
[----:B------:R-:W-:-:S02]  /*5060*/  FFMA.FTZ R0, R27, R13, R0 ;  /* 0x0000000d1b007223 */ /* 0x000fc40000010000 */
[----:B------:R0:W4:Y:S04]  /*5070*/  @!P0 LDG.E.128 R24, [R34.64] ;  /* 0x0000000822188981 */ /* 0x000128000c1e1d00 */
[----:B------:R1:W2:Y:S01]  /*5080*/  LDS R13, [R14+0x24] ;  /* 0x000024000e0d7984 */ /* 0x0002a20000000800 */
[----:B------:R-:W-:Y:S02]  /*5090*/  IADD3 R30, R30, 0x1, RZ ;  /* 0x000000011e1e7810 */ /* 0x000fe40007ffe0ff */
[----:B------:R-:W-:Y:S02]  /*50a0*/  PLOP3.LUT P4, PT, PT, PT, PT, 0x8, 0x0 ;  /* 0x000000000000781c */ /* 0x000fe40003f8e170 */
[----:B------:R-:W-:Y:S02]  /*50b0*/  IADD3 R30, R30, 0x1, RZ ;  /* 0x000000011e1e7810 */ /* 0x000fe40007ffe0ff */
[----:B0-----:R-:W-:-:S02]  /*50c0*/  IADD3 R34, P0, R32, R34, RZ ;  /* 0x0000002220227210 */ /* 0x001fc40007f1e0ff */
[----:B-1----:R-:W-:Y:S02]  /*50d0*/  IADD3 R14, R14, 0x24, RZ ;  /* 0x000000240e0e7810 */ /* 0x002fe40007ffe0ff */
[----:B------:R-:W-:Y:S02]  /*50e0*/  IADD3.X R35, R33, R35, RZ, P0, !PT ;  /* 0x0000002321237210 */ /* 0x000fe400007fe4ff */
[----:B------:R-:W-:Y:S01]  /*50f0*/  IADD3 R14, R14, 0x24, RZ ;  /* 0x000000240e0e7810 */ /* 0x000fe20007ffe0ff */
[-C--:B--2---:R-:W-:Y:S02]  /*5100*/  FFMA.FTZ R12, R16, R13.reuse, R12 ;  /* 0x0000000d100c7223 */ /* 0x084fe4000001000c */
[-C--:B------:R-:W-:Y:S02]  /*5110*/  FFMA.FTZ R11, R17, R13.reuse, R11 ;  /* 0x0000000d110b7223 */ /* 0x080fe4000001000b */
[-C--:B------:R-:W-:Y:S02]  /*5120*/  FFMA.FTZ R10, R18, R13.reuse, R10 ;  /* 0x0000000d120a7223 */ /* 0x080fe4000001000a */
[----:B------:R-:W-:-:S02]  /*5130*/  FFMA.FTZ R9, R19, R13, R9 ;  /* 0x0000000d13097223 */ /* 0x000fc40000010009 */
[-C--:B---3--:R-:W-:Y:S02]  /*5140*/  FFMA.FTZ R8, R20, R13.reuse, R8 ;  /* 0x0000000d14087223 */ /* 0x088fe40000010008 */
[-C--:B------:R-:W-:Y:S02]  /*5150*/  FFMA.FTZ R7, R21, R13.reuse, R7 ;  /* 0x0000000d15077223 */ /* 0x080fe40000010007 */
[-C--:B------:R-:W-:Y:S02]  /*5160*/  FFMA.FTZ R6, R22, R13.reuse, R6 ;  /* 0x0000000d16067223 */ /* 0x080fe40000010006 */
[-C--:B------:R-:W-:Y:S02]  /*5170*/  FFMA.FTZ R5, R23, R13.reuse, R5 ;  /* 0x0000000d17057223 */ /* 0x080fe40000010005 */
[-C--:B----4-:R-:W-:Y:S02]  /*5180*/  FFMA.FTZ R4, R24, R13.reuse, R4 ;  /* 0x0000000d18047223 */ /* 0x090fe40000010004 */
[----:B------:R-:W-:-:S02]  /*5190*/  FFMA.FTZ R3, R25, R13, R3 ;  /* 0x0000000d19037223 */ /* 0x000fc40000010003 */
[-C--:B------:R-:W-:Y:S02]  /*51a0*/  FFMA.FTZ R2, R26, R13.reuse, R2 ;  /* 0x0000000d1a027223 */ /* 0x080fe40000010002 */
[----:B------:R-:W-:Y:S02]  /*51b0*/  FFMA.FTZ R0, R27, R13, R0 ;  /* 0x0000000d1b007223 */ /* 0x000fe40000010000 */
.L_x_374:
[----:B------:R-:W-:-:S13]  /*51c0*/  ISETP.LT.OR P4, PT, R30, c[0x0][0x314], P4 ;  /* 0x0000c5001e007a0c */ /* 0x000fda0002781670 */
[----:B------:R-:W-:Y:S05]  /*51d0*/  @!P4 BRA `(.L_x_371) ;  /* 0x000001400000c947 */ /* 0x000fea0003800000 */
[----:B------:R-:W-:Y:S01]  /*51e0*/  ISETP.GE.AND P0, PT, R15, R31, PT ;  /* 0x0000001f0f00720c */ /* 0x000fe20003f06270 */
[----:B------:R-:W-:-:S12]  /*51f0*/  BSSY B0, `(.L_x_375) ;  /* 0x0000005000007945 */ /* 0x000fd80003800000 */
[----:B------:R-:W-:Y:S05]  /*5200*/  @P0 BRA `(.L_x_376) ;  /* 0x0000003000000947 */ /* 0x000fea0003800000 */
[----:B------:R0:W5:Y:S04]  /*5210*/  LDG.E.128 R16, [R34.64+-0x200] ;  /* 0xfffe000822107981 */ /* 0x000168000c1e1d00 */
[----:B------:R0:W5:Y:S04]  /*5220*/  LDG.E.128 R20, [R34.64+-0x100] ;  /* 0xffff000822147981 */ /* 0x000168000c1e1d00 */
[----:B------:R0:W5:Y:S02]  /*5230*/  LDG.E.128 R24, [R34.64] ;  /* 0x0000000822187981 */ /* 0x000164000c1e1d00 */
.L_x_376:
[----:B------:R-:W-:Y:S05]  /*5240*/  BSYNC B0 ;  /* 0x0000000000007941 */ /* 0x000fea0003800000 */
.L_x_375:
[----:B------:R-:W1:Y:S02]  /*5250*/  LDS R14, [R14] ;  /* 0x000000000e0e7984 */ /* 0x000e640000000800 */
[----:B-1---5:R-:W-:-:S02]  /*5260*/  FFMA.FTZ R12, R14, R16, R12 ;  /* 0x000000100e0c7223 */ /* 0x022fc4000001000c */
[C---:B------:R-:W-:Y:S02]  /*5270*/  FFMA.FTZ R11, R14.reuse, R17, R11 ;  /* 0x000000110e0b7223 */ /* 0x040fe4000001000b */
[C---:B------:R-:W-:Y:S02]  /*5280*/  FFMA.FTZ R10, R14.reuse, R18, R10 ;  /* 0x000000120e0a7223 */ /* 0x040fe4000001000a */
[C---:B------:R-:W-:Y:S02]  /*5290*/  FFMA.FTZ R9, R14.reuse, R19, R9 ;  /* 0x000000130e097223 */ /* 0x040fe40000010009 */
[C---:B------:R-:W-:Y:S02]  /*52a0*/  FFMA.FTZ R8, R14.reuse, R20, R8 ;  /* 0x000000140e087223 */ /* 0x040fe40000010008 */
[C---:B------:R-:W-:Y:S02]  /*52b0*/  FFMA.FTZ R7, R14.reuse, R21, R7 ;  /* 0x000000150e077223 */ /* 0x040fe40000010007 */
[----:B------:R-:W-:-:S02]  /*52c0*/  FFMA.FTZ R6, R14, R22, R6 ;  /* 0x000000160e067223 */ /* 0x000fc40000010006 */
[C---:B------:R-:W-:Y:S02]  /*52d0*/  FFMA.FTZ R5, R14.reuse, R23, R5 ;  /* 0x000000170e057223 */ /* 0x040fe40000010005 */
[C---:B------:R-:W-:Y:S02]  /*52e0*/  FFMA.FTZ R4, R14.reuse, R24, R4 ;  /* 0x000000180e047223 */ /* 0x040fe40000010004 */
[C---:B------:R-:W-:Y:S02]  /*52f0*/  FFMA.FTZ R3, R14.reuse, R25, R3 ;  /* 0x000000190e037223 */ /* 0x040fe40000010003 */
[C---:B------:R-:W-:Y:S02]  /*5300*/  FFMA.FTZ R2, R14.reuse, R26, R2 ;  /* 0x0000001a0e027223 */ /* 0x040fe40000010002 */
[----:B------:R-:W-:Y:S02]  /*5310*/  FFMA.FTZ R0, R14, R27, R0 ;  /* 0x0000001b0e007223 */ /* 0x000fe40000010000 */
.L_x_371:
[----:B------:R-:W-:Y:S02]  /*5320*/  IADD3 R15, R15, UR7, RZ ;  /* 0x000000070f0f7c10 */ /* 0x000fe4000fffe0ff */
[----:B------:R-:W-:-:S02]  /*5330*/  F2FP.BF16.PACK_AB R13, R9, R10 ;  /* 0x0000000a090d723e */ /* 0x000fc400000010ff */
[----:B------:R-:W-:Y:S02]  /*5340*/  ISETP.GE.AND P0, PT, R15, R28, PT ;  /* 0x0000001c0f00720c */ /* 0x000fe40003f06270 */
[----:B------:R-:W-:Y:S02]  /*5350*/  F2FP.BF16.PACK_AB R9, R5, R6 ;  /* 0x000000060509723e */ /* 0x000fe400000010ff */
[----:B------:R-:W-:Y:S02]  /*5360*/  F2FP.BF16.PACK_AB R12, R11, R12 ;  /* 0x0000000c0b0c723e */ /* 0x000fe400000010ff */
[----:B------:R-:W-:Y:S02]  /*5370*/  F2FP.BF16.PACK_AB R8, R7, R8 ;  /* 0x000000080708723e */ /* 0x000fe400000010ff */
[----:B------:R-:W-:Y:S02]  /*5380*/  F2FP.BF16.PACK_AB R4, R3, R4 ;  /* 0x000000040304723e */ /* 0x000fe400000010ff */
        /* <DEDUP_REMOVED lines=32> */
[----:B------:R-:W-:Y:S01]  /*5590*/  @!P1 LOP3.LUT R7, RZ, R6, RZ, 0x33, !PT ;  /* 0x00000006ff079212 */ /* 0x000fe200078e33ff */
[----:B-1----:R-:W-:-:S04]  /*55a0*/  IMAD.MOV R2, RZ, RZ, -R17 ;  /* 0x000000ffff027224 */ /* 0x002fc800078e0a11 */
        /* <DEDUP_REMOVED lines=8> */
[----:B------:R-:W-:Y:S02]  /*5630*/  ISETP.GE.AND P1, PT, R10, RZ, PT ;  /* 0x000000ff0a00720c */ /* 0x000fe40003f26270 */
[----:B------:R-:W-:Y:S01]  /*5640*/  IADD3 R10, R39, 0x80, RZ ;  /* 0x00000080270a7810 */ /* 0x000fe20007ffe0ff */
        /* <DEDUP_REMOVED lines=13> */
[----:B------:R-:W-:-:S04]  /*5720*/  @!P0 LOP3.LUT R11, RZ, c[0x0][0x214], RZ, 0x33, !PT ;  /* 0x00008500ff0b8a12 */ /* 0x000fc800078e33ff */
[----:B------:R-:W-:Y:S01]  /*5730*/  SHF.R.S32.HI R2, RZ, 0x1f, R11 ;  /* 0x0000001fff027819 */ /* 0x000fe2000001140b */
[C---:B------:R-:W-:Y:S02]  /*5740*/  IMAD R6, R11.reuse, c[0x0][0x214], R6 ;  /* 0x000085000b067a24 */ /* 0x040fe400078e0206 */
[----:B------:R-:W-:-:S04]  /*5750*/  IMAD.WIDE.U32 R16, R11, c[0x0][0x1f0], R16 ;  /* 0x00007c000b107a25 */ /* 0x000fc800078e0010 */
[----:B------:R-:W-:Y:S02]  /*5760*/  IMAD.IADD R6, R15, 0x1, -R6 ;  /* 0x000000010f067824 */ /* 0x000fe400078e0a06 */
[----:B------:R-:W-:Y:S02]  /*5770*/  IMAD R2, R2, c[0x0][0x1f0], RZ ;  /* 0x00007c0002027a24 */ /* 0x000fe400078e02ff */
[----:B------:R-:W-:Y:S01]  /*5780*/  IMAD.MOV.U32 R14, RZ, RZ, R16 ;  /* 0x000000ffff0e7224 */ /* 0x000fe200078e0010 */
[----:B------:R-:W-:Y:S01]  /*5790*/  SHF.R.S32.HI R7, RZ, 0x1f, R6 ;  /* 0x0000001fff077819 */ /* 0x000fe20000011406 */
[----:B------:R-:W-:-:S04]  /*57a0*/  IMAD R2, R11, c[0x0][0x1f4], R2 ;  /* 0x00007d000b027a24 */ /* 0x000fc800078e0202 */
[----:B------:R-:W-:Y:S02]  /*57b0*/  IMAD.IADD R15, R17, 0x1, R2 ;  /* 0x00000001110f7824 */ /* 0x000fe400078e0202 */
[----:B------:R-:W-:Y:S02]  /*57c0*/  IMAD R7, R7, c[0x0][0x1e8], RZ ;  /* 0x00007a0007077a24 */ /* 0x000fe400078e02ff */
[----:B------:R-:W-:-:S04]  /*57d0*/  IMAD.WIDE.U32 R14, R6, c[0x0][0x1e8], R14 ;  /* 0x00007a00060e7a25 */ /* 0x000fc800078e000e */
[----:B------:R-:W-:Y:S01]  /*57e0*/  IMAD R7, R6, c[0x0][0x1ec], R7 ;  /* 0x00007b0006077a24 */ /* 0x000fe200078e0207 */
[C---:B------:R-:W-:Y:S02]  /*57f0*/  IADD3 R6, R39.reuse, 0x40, RZ ;  /* 0x0000004027067810 */ /* 0x040fe40007ffe0ff */
[-C--:B------:R-:W-:Y:S01]  /*5800*/  IADD3 R0, P2, R39, R14.reuse, RZ ;  /* 0x0000000e27007210 */ /* 0x080fe20007f5e0ff */
[----:B------:R-:W-:Y:S01]  /*5810*/  IMAD.IADD R7, R15, 0x1, R7 ;  /* 0x000000010f077824 */ /* 0x000fe200078e0207 */
[-C--:B------:R-:W-:Y:S02]  /*5820*/  IADD3 R2, P1, R6, R14.reuse, RZ ;  /* 0x0000000e06027210 */ /* 0x080fe40007f3e0ff */
[----:B------:R-:W-:Y:S02]  /*5830*/  IADD3 R3, P0, R10, R14, RZ ;  /* 0x0000000e0a037210 */ /* 0x000fe40007f1e0ff */
[-C--:B------:R-:W-:Y:S02]  /*5840*/  LEA.HI.X.SX32 R39, R39, R7.reuse, 0x1, P2 ;  /* 0x0000000727277211 */ /* 0x080fe400010f0eff */
[----:B------:R-:W-:-:S02]  /*5850*/  LEA.HI.X.SX32 R6, R6, R7, 0x1, P1 ;  /* 0x0000000706067211 */ /* 0x000fc400008f0eff */
[----:B------:R-:W-:Y:S02]  /*5860*/  LEA R16, P2, R0, c[0x0][0x1d0], 0x1 ;  /* 0x0000740000107a11 */ /* 0x000fe400078408ff */
[----:B------:R-:W-:Y:S02]  /*5870*/  LEA.HI.X.SX32 R7, R10, R7, 0x1, P0 ;  /* 0x000000070a077211 */ /* 0x000fe400000f0eff */
[----:B------:R-:W-:Y:S02]  /*5880*/  LEA R14, P1, R2, c[0x0][0x1d0], 0x1 ;  /* 0x00007400020e7a11 */ /* 0x000fe400078208ff */
[----:B------:R-:W-:Y:S02]  /*5890*/  LEA R10, P0, R3, c[0x0][0x1d0], 0x1 ;  /* 0x00007400030a7a11 */ /* 0x000fe400078008ff */
[----:B------:R-:W-:Y:S02]  /*58a0*/  LEA.HI.X R17, R0, c[0x0][0x1d4], R39, 0x1, P2 ;  /* 0x0000750000117a11 */ /* 0x000fe400010f0c27 */
[----:B------:R-:W-:-:S02]  /*58b0*/  LEA.HI.X R15, R2, c[0x0][0x1d4], R6, 0x1, P1 ;  /* 0x00007500020f7a11 */ /* 0x000fc400008f0c06 */
[----:B------:R-:W-:Y:S01]  /*58c0*/  LEA.HI.X R11, R3, c[0x0][0x1d4], R7, 0x1, P0 ;  /* 0x00007500030b7a11 */ /* 0x000fe200000f0c07 */
[----:B------:R-:W-:Y:S04]  /*58d0*/  STG.E.64 [R16.64], R12 ;  /* 0x0000000c10007986 */ /* 0x000fe8000c101b08 */
[----:B------:R-:W-:Y:S04]  /*58e0*/  STG.E.64 [R14.64], R8 ;  /* 0x000000080e007986 */ /* 0x000fe8000c101b08 */
[----:B------:R-:W-:Y:S01]  /*58f0*/  STG.E.64 [R10.64], R4 ;  /* 0x000000040a007986 */ /* 0x000fe2000c101b08 */
[----:B------:R-:W-:Y:S05]  /*5900*/  EXIT ;  /* 0x000000000000794d */ /* 0x000fea0003800000 */
        .weak           $__internal_7_$__cuda_sm20_div_s64
        .type           $__internal_7_$__cuda_sm20_div_s64,@function
        .size           $__internal_7_$__cuda_sm20_div_s64,(.L_x_7775 - $__internal_7_$__cuda_sm20_div_s64)
$__internal_7_$__cuda_sm20_div_s64:
        /* <DEDUP_REMOVED lines=82> */
[----:B------:R-:W-:Y:S06]  /*5e30*/  RET.REL.NODEC R22 `(_ZN5flash32flash_fwd_splitkv_combine_kernelI23Flash_fwd_kernel_traitsILi192ELi64ELi64ELi4ELb0ELb0EN7cutlass10bfloat16_tE19Flash_kernel_traitsILi192ELi64ELi64ELi4ES3_EELi8ELi7ELb1EEEvNS_16Flash_fwd_paramsE) ;  /* 0xffffa1c016007950 */ /* 0x000fec0003c3ffff */
.L_x_377:
        /* <DEDUP_REMOVED lines=12> */
.L_x_7775:


//--------------------- .text._ZN5flash32flash_fwd_splitkv_combine_kernelI23Flash_fwd_kernel_traitsILi192ELi64ELi64ELi4ELb0ELb0EN7cutlass10bfloat16_tE19Flash_kernel_traitsILi192ELi64ELi64ELi4ES3_EELi8ELi6ELb1EEEvNS_16Flash_fwd_paramsE --------------------------
	.section	.text._ZN5flash32flash_fwd_splitkv_combine_kernelI23Flash_fwd_kernel_traitsILi192ELi64ELi64ELi4ELb0ELb0EN7cutlass10bfloat16_tE19Flash_kernel_traitsILi192ELi64ELi64ELi4ES3_EELi8ELi6ELb1EEEvNS_16Flash_fwd_paramsE,"ax",@progbits
	.sectioninfo	@"SHI_REGISTERS=64"
	.align	128
        .global         _ZN5flash32flash_fwd_splitkv_combine_kernelI23Flash_fwd_kernel_traitsILi192ELi64ELi64ELi4ELb0ELb0EN7cutlass10bfloat16_tE19Flash_kernel_traitsILi192ELi64ELi64ELi4ES3_EELi8ELi6ELb1EEEvNS_16Flash_fwd_paramsE
        .type           _ZN5flash32flash_fwd_splitkv_combine_kernelI23Flash_fwd_kernel_traitsILi192ELi64ELi64ELi4ELb0ELb0EN7cutlass10bfloat16_tE19Flash_kernel_traitsILi192ELi64ELi64ELi4ES3_EELi8ELi6ELb1EEEvNS_16Flash_fwd_paramsE,@function
        .size           _ZN5flash32flash_fwd_splitkv_combine_kernelI23Flash_fwd_kernel_traitsILi192ELi64ELi64ELi4ELb0ELb0EN7cutlass10bfloat16_tE19Flash_kernel_traitsILi192ELi64ELi64ELi4ES3_EELi8ELi6ELb1EEEvNS_16Flash_fwd_paramsE,(.L_x_7776 - _ZN5flash32flash_fwd_splitkv_combine_kernelI23Flash_fwd_kernel_traitsILi192ELi64ELi64ELi4ELb0ELb0EN7cutlass10bfloat16_tE19Flash_kernel_traitsILi192ELi64ELi64ELi4ES3_EELi8ELi6ELb1EEEvNS_16Flash_fwd_paramsE)
        .other          _ZN5flash32flash_fwd_splitkv_combine_kernelI23Flash_fwd_kernel_traitsILi192ELi64ELi64ELi4ELb0ELb0EN7cutlass10bfloat16_tE19Flash_kernel_traitsILi192ELi64ELi64ELi4ES3_EELi8ELi6ELb1EEEvNS_16Flash_fwd_paramsE,@"STO_CUDA_ENTRY STV_DEFAULT"
_ZN5flash32flash_fwd_splitkv_combine_kernelI23Flash_fwd_kernel_traitsILi192ELi64ELi64ELi4ELb0ELb0EN7cutlass10bfloat16_tE19Flash_kernel_traitsILi192ELi64ELi64ELi4ES3_EELi8ELi6ELb1EEEvNS_16Flash_fwd_paramsE:
.text._ZN5flash32flash_fwd_splitkv_combine_kernelI23Flash_fwd_kernel_traitsILi192ELi64ELi64ELi4ELb0ELb0EN7cutlass10bfloat16_tE19Flash_kernel_traitsILi192ELi64ELi64ELi4ES3_EELi8ELi6ELb1EEEvNS_16Flash_fwd_paramsE:
        /* <DEDUP_REMOVED lines=23> */
[----:B------:R-:W-:Y:S05]  /*0170*/  CALL.REL.NOINC `($__internal_8_$__cuda_sm20_div_s64) ;  /* 0x00004f4000007944 */ /* 0x000fea0003c00000 */
[----:B------:R-:W-:Y:S05]  /*0180*/  BRA `(.L_x_379) ;  /* 0x0000013000007947 */ /* 0x000fea0003800000 */
.L_x_378:
        /* <DEDUP_REMOVED lines=19> */
.L_x_379:
        /* <DEDUP_REMOVED lines=11> */
[----:B------:R-:W-:Y:S05]  /*0370*/  CALL.REL.NOINC `($__internal_8_$__cuda_sm20_div_s64) ;  /* 0x00004d4000007944 */ /* 0x000fea0003c00000 */
[----:B------:R-:W-:Y:S02]  /*0380*/  MOV R32, R20 ;  /* 0x0000001400207202 */ /* 0x000fe40000000f00 */
[----:B------:R-:W-:Y:S01]  /*0390*/  MOV R33, R21 ;  /* 0x0000001500217202 */ /* 0x000fe20000000f00 */
[----:B------:R-:W-:Y:S05]  /*03a0*/  BRA `(.L_x_382) ;  /* 0x0000013000007947 */ /* 0x000fea0003800000 */
.L_x_381:
        /* <DEDUP_REMOVED lines=19> */
.L_x_382:
[----:B------:R-:W-:Y:S05]  /*04e0*/  BSYNC B0 ;  /* 0x0000000000007941 */ /* 0x000fea0003800000 */
.L_x_380:
        /* <DEDUP_REMOVED lines=54> */
[----:B------:R-:W-:Y:S02]  /*0850*/  MOV R8, R20 ;  /* 0x0000001400087202 */ /* 0x000fe40000000f00 */
[----:B------:R-:W-:Y:S01]  /*0860*/  MOV R9, R21 ;  /* 0x0000001500097202 */ /* 0x000fe20000000f00 */
[----:B------:R-:W-:Y:S05]  /*0870*/  BRA `(.L_x_385) ;  /* 0x0000013000007947 */ /* 0x000fea0003800000 */
.L_x_384:
        /* <DEDUP_REMOVED lines=19> */
.L_x_385:
[----:B------:R-:W-:Y:S05]  /*09b0*/  BSYNC B0 ;  /* 0x0000000000007941 */ /* 0x000fea0003800000 */
.L_x_383:
        /* <DEDUP_REMOVED lines=104> */
.L_x_387:
        /* <DEDUP_REMOVED lines=19> */
.L_x_388:
[----:B------:R-:W-:Y:S05]  /*1170*/  BSYNC B0 ;  /* 0x0000000000007941 */ /* 0x000fea0003800000 */
.L_x_386:
        /* <DEDUP_REMOVED lines=107> */
.L_x_390:
        /* <DEDUP_REMOVED lines=19> */
.L_x_391:
[----:B------:R-:W-:Y:S05]  /*1960*/  BSYNC B0 ;  /* 0x0000000000007941 */ /* 0x000fea0003800000 */
.L_x_389:
        /* <DEDUP_REMOVED lines=165> */
[----:B------:R-:W-:Y:S05]  /*23c0*/  CALL.REL.NOINC `($__internal_8_$__cuda_sm20_div_s64) ;  /* 0x00002cf000007944 */ /* 0x000fea0003c00000 */
        /* <DEDUP_REMOVED lines=10> */
.L_x_396:
        /* <DEDUP_REMOVED lines=22> */
.L_x_397:
[----:B------:R-:W-:Y:S05]  /*25d0*/  BSYNC B0 ;  /* 0x0000000000007941 */ /* 0x000fea0003800000 */
.L_x_395:
[----:B------:R-:W-:Y:S01]  /*25e0*/  LOP3.LUT R19, R17, R0, RZ, 0xfc, !PT ;  /* 0x0000000011137212 */ /* 0x000fe200078efcff */
[----:B------:R-:W-:Y:S03]  /*25f0*/  BSSY B0, `(.L_x_398) ;  /* 0x0000028000007945 */ /* 0x000fe60003800000 */
[----:B------:R-:W-:-:S13]  /*2600*/  ISETP.NE.U32.AND P0, PT, R19, RZ, PT ;  /* 0x000000ff1300720c */ /* 0x000fda0003f05070 */
[----:B------:R-:W-:Y:S05]  /*2610*/  @!P0 BRA `(.L_x_399) ;  /* 0x000000f000008947 */ /* 0x000fea0003800000 */
[----:B------:R-:W-:Y:S01]  /*2620*/  IMAD.MOV.U32 R26, RZ, RZ, R27 ;  /* 0x000000ffff1a7224 */ /* 0x000fe200078e001b */
[----:B------:R-:W-:Y:S02]  /*2630*/  MOV R23, R0 ;  /* 0x0000000000177202 */ /* 0x000fe40000000f00 */
[----:B------:R-:W-:Y:S02]  /*2640*/  MOV R24, 0x2660 ;  /* 0x0000266000187802 */ /* 0x000fe40000000f00 */
[----:B------:R-:W-:Y:S05]  /*2650*/  CALL.REL.NOINC `($__internal_8_$__cuda_sm20_div_s64) ;  /* 0x00002a6000007944 */ /* 0x000fea0003c00000 */
        /* <DEDUP_REMOVED lines=11> */
.L_x_399:
        /* <DEDUP_REMOVED lines=22> */
.L_x_400:
[----:B------:R-:W-:Y:S05]  /*2870*/  BSYNC B0 ;  /* 0x0000000000007941 */ /* 0x000fea0003800000 */
.L_x_398:
        /* <DEDUP_REMOVED lines=11> */
[----:B------:R-:W-:Y:S05]  /*2930*/  CALL.REL.NOINC `($__internal_8_$__cuda_sm20_div_s64) ;  /* 0x0000278000007944 */ /* 0x000fea0003c00000 */
[----:B------:R-:W-:-:S04]  /*2940*/  IADD3 R17, P0, RZ, -R20, RZ ;  /* 0x80000014ff117210 */ /* 0x000fc80007f1e0ff */
[----:B------:R-:W-:Y:S01]  /*2950*/  IADD3.X R18, RZ, ~R21, RZ, P0, !PT ;  /* 0x80000015ff127210 */ /* 0x000fe200007fe4ff */
[----:B------:R-:W-:-:S04]  /*2960*/  IMAD.WIDE.U32 R42, R5, R17, R42 ;  /* 0x00000011052a7225 */ /* 0x000fc800078e002a */
[----:B------:R-:W-:-:S04]  /*2970*/  IMAD R18, R18, R5, RZ ;  /* 0x0000000512127224 */ /* 0x000fc800078e02ff */
[----:B------:R-:W-:-:S05]  /*2980*/  IMAD R4, R4, R17, R18 ;  /* 0x0000001104047224 */ /* 0x000fca00078e0212 */
[----:B------:R-:W-:Y:S01]  /*2990*/  IADD3 R4, R43, R4, RZ ;  /* 0x000000042b047210 */ /* 0x000fe20007ffe0ff */
[----:B------:R-:W-:Y:S05]  /*29a0*/  BRA `(.L_x_403) ;  /* 0x0000016000007947 */ /* 0x000fea0003800000 */
.L_x_402:
        /* <DEDUP_REMOVED lines=22> */
.L_x_403:
[----:B------:R-:W-:Y:S05]  /*2b10*/  BSYNC B0 ;  /* 0x0000000000007941 */ /* 0x000fea0003800000 */
.L_x_401:
        /* <DEDUP_REMOVED lines=38> */
[----:B------:R-:W-:Y:S05]  /*2d80*/  CALL.REL.NOINC `($__internal_8_$__cuda_sm20_div_s64) ;  /* 0x0000233000007944 */ /* 0x000fea0003c00000 */
        /* <DEDUP_REMOVED lines=12> */
.L_x_405:
        /* <DEDUP_REMOVED lines=23> */
.L_x_406:
[----:B------:R-:W-:Y:S05]  /*2fc0*/  BSYNC B0 ;  /* 0x0000000000007941 */ /* 0x000fea0003800000 */
.L_x_404:
        /* <DEDUP_REMOVED lines=19> */
.L_x_408:
        /* <DEDUP_REMOVED lines=22> */
.L_x_409:
[----:B------:R-:W-:Y:S05]  /*3260*/  BSYNC B0 ;  /* 0x0000000000007941 */ /* 0x000fea0003800000 */
.L_x_407:
        /* <DEDUP_REMOVED lines=19> */
.L_x_411:
        /* <DEDUP_REMOVED lines=23> */
.L_x_412:
[----:B------:R-:W-:Y:S05]  /*3510*/  BSYNC B0 ;  /* 0x0000000000007941 */ /* 0x000fea0003800000 */
.L_x_410:
        /* <DEDUP_REMOVED lines=25> */
[----:B------:R-:W-:Y:S05]  /*36b0*/  CALL.REL.NOINC `($__internal_8_$__cuda_sm20_div_s64) ;  /* 0x00001a0000007944 */ /* 0x000fea0003c00000 */
        /* <DEDUP_REMOVED lines=12> */
.L_x_414:
        /* <DEDUP_REMOVED lines=23> */
.L_x_415:
[----:B------:R-:W-:Y:S05]  /*38f0*/  BSYNC B0 ;  /* 0x0000000000007941 */ /* 0x000fea0003800000 */
.L_x_413:
        /* <DEDUP_REMOVED lines=29> */
.L_x_417:
        /* <DEDUP_REMOVED lines=23> */
.L_x_418:
[----:B------:R-:W-:Y:S05]  /*3c40*/  BSYNC B0 ;  /* 0x0000000000007941 */ /* 0x000fea0003800000 */
.L_x_416:
        /* <DEDUP_REMOVED lines=20> */
.L_x_394:
[----:B------:R-:W-:-:S04]  /*3d90*/  LEA R2, P0, R38, c[0x0][0x200], 0x2 ;  /* 0x0000800026027a11 */ /* 0x000fc800078010ff */
[----:B------:R-:W-:-:S05]  /*3da0*/  LEA.HI.X R3, R38, c[0x0][0x204], R39, 0x2, P0 ;  /* 0x0000810026037a11 */ /* 0x000fca00000f1427 */
[----:B------:R0:W-:Y:S04]  /*3db0*/  STG.E [R2.64], R30 ;  /* 0x0000001e02007986 */ /* 0x0001e8000c101908 */
.L_x_393:
[----:B------:R-:W-:Y:S05]  /*3dc0*/  BSYNC B1 ;  /* 0x0000000000017941 */ /* 0x000fea0003800000 */
.L_x_392:
[C---:B------:R-:W-:Y:S01]  /*3dd0*/  IADD3 R0, R34.reuse, 0x10, RZ ;  /* 0x0000001022007810 */ /* 0x040fe20007ffe0ff */
[----:B------:R-:W-:Y:S01]  /*3de0*/  IMAD.MOV.U32 R29, RZ, RZ, c[0x0][0x314] ;  /* 0x0000c500ff1d7624 */ /* 0x000fe200078e00ff */
[----:B------:R-:W-:Y:S01]  /*3df0*/  ISETP.GE.OR P2, PT, R34, c[0x0][0x314], P6 ;  /* 0x0000c50022007a0c */ /* 0x000fe20003746670 */
[----:B0-----:R-:W-:Y:S01]  /*3e00*/  CS2R R2, SRZ ;  /* 0x0000000000027805 */ /* 0x001fe2000001ff00 */
[----:B------:R-:W-:Y:S01]  /*3e10*/  ISETP.GE.OR P1, PT, R0, c[0x0][0x314], P6 ;  /* 0x0000c50000007a0c */ /* 0x000fe20003726670 */
[----:B------:R-:W-:Y:S01]  /*3e20*/  CS2R R4, SRZ ;  /* 0x0000000000047805 */ /* 0x000fe2000001ff00 */
[----:B------:R-:W-:Y:S02]  /*3e30*/  IADD3 R0, R34, 0x20, RZ ;  /* 0x0000002022007810 */ /* 0x000fe40007ffe0ff */
[----:B------:R-:W-:Y:S02]  /*3e40*/  MOV R12, RZ ;  /* 0x000000ff000c7202 */ /* 0x000fe40000000f00 */
[----:B------:R-:W-:-:S02]  /*3e50*/  ISETP.GE.OR P0, PT, R0, c[0x0][0x314], P6 ;  /* 0x0000c50000007a0c */ /* 0x000fc40003706670 */
[C---:B------:R-:W-:Y:S01]  /*3e60*/  IADD3 R0, R34.reuse, 0x30, RZ ;  /* 0x0000003022007810 */ /* 0x040fe20007ffe0ff */
[----:B------:R-:W-:Y:S02]  /*3e70*/  IMAD.SHL.U32 R34, R34, 0x4, RZ ;  /* 0x0000000422227824 */ /* 0x000fe400078e00ff */
[----:B------:R-:W-:Y:S01]  /*3e80*/  @!P2 FADD.FTZ R37, -R30, R37 ;  /* 0x000000251e25a221 */ /* 0x000fe20000010100 */
[----:B------:R-:W-:Y:S01]  /*3e90*/  ISETP.GE.OR P6, PT, R0, c[0x0][0x314], P6 ;  /* 0x0000c50000007a0c */ /* 0x000fe200037c6670 */
[----:B------:R-:W-:Y:S01]  /*3ea0*/  @!P1 FADD.FTZ R32, -R30, R32 ;  /* 0x000000201e209221 */ /* 0x000fe20000010100 */
[----:B------:R-:W-:Y:S01]  /*3eb0*/  HFMA2.MMA R0, -RZ, RZ, 0, 0 ;  /* 0x00000000ff007435 */ /* 0x000fe200000001ff */
        /* <DEDUP_REMOVED lines=12> */
[----:B------:R-:W-:-:S03]  /*3f80*/  ISETP.GE.AND P0, PT, R29, 0x1, PT ;  /* 0x000000011d00780c */ /* 0x000fc60003f06270 */
[----:B--2---:R-:W-:Y:S04]  /*3f90*/  @!P1 STS [R25.X4+0x240], R32 ;  /* 0x0002402019009388 */ /* 0x004fe80000004800 */
[----:B---3--:R2:W-:Y:S01]  /*3fa0*/  @!P6 STS [R25.X4+0x6c0], R10 ;  /* 0x0006c00a1900e388 */ /* 0x0085e20000004800 */
[----:B0-----:R-:W-:Y:S01]  /*3fb0*/  CS2R R6, SRZ ;  /* 0x0000000000067805 */ /* 0x001fe2000001ff00 */
[----:B-1----:R-:W-:Y:S01]  /*3fc0*/  CS2R R8, SRZ ;  /* 0x0000000000087805 */ /* 0x002fe2000001ff00 */
[----:B--2---:R-:W-:Y:S01]  /*3fd0*/  CS2R R10, SRZ ;  /* 0x00000000000a7805 */ /* 0x004fe2000001ff00 */
        /* <DEDUP_REMOVED lines=31> */
.L_x_421:
        /* <DEDUP_REMOVED lines=45> */
[----:B0-----:R-:W-:Y:S04]  /*44a0*/  IADD3 R40, P1, R36, R38, RZ ;  /* 0x0000002624287210 */ /* 0x001fe80007f3e0ff */
        /* <DEDUP_REMOVED lines=16> */
[----:B------:R0:W2:Y:S02]  /*45b0*/  LDS R13, [R14+0x6c] ;  /* 0x00006c000e0d7984 */ /* 0x0000a40000000800 */
[----:B0-----:R-:W-:Y:S01]  /*45c0*/  IADD3 R14, R14, 0x90, RZ ;  /* 0x000000900e0e7810 */ /* 0x001fe20007ffe0ff */
        /* <DEDUP_REMOVED lines=13> */
.L_x_420:
[----:B------:R-:W-:-:S04]  /*46a0*/  IADD3 R13, -R30, c[0x0][0x314], RZ ;  /* 0x0000c5001e0d7a10 */ /* 0x000fc80007ffe1ff */
[----:B------:R-:W-:-:S13]  /*46b0*/  ISETP.GT.AND P0, PT, R13, 0x1, PT ;  /* 0x000000010d00780c */ /* 0x000fda0003f04270 */
[----:B------:R-:W-:Y:S05]  /*46c0*/  @!P0 BRA `(.L_x_422) ;  /* 0x000002a000008947 */ /* 0x000fea0003800000 */
[----:B------:R-:W-:Y:S01]  /*46d0*/  ISETP.GE.AND P0, PT, R15, R32, PT ;  /* 0x000000200f00720c */ /* 0x000fe20003f06270 */
[----:B------:R-:W0:-:S12]  /*46e0*/  LDS R43, [R14] ;  /* 0x000000000e2b7984 */ /* 0x000e180000000800 */
[----:B------:R-:W0:Y:S04]  /*46f0*/  @!P0 LDG.E.128 R16, [R40.64+-0x200] ;  /* 0xfffe000828108981 */ /* 0x000e28000c1e1d00 */
[----:B------:R-:W2:Y:S04]  /*4700*/  @!P0 LDG.E.128 R20, [R40.64+-0x100] ;  /* 0xffff000828148981 */ /* 0x000ea8000c1e1d00 */
[----:B------:R-:W3:Y:S01]  /*4710*/  @!P0 LDG.E.128 R24, [R40.64] ;  /* 0x0000000828188981 */ /* 0x000ee2000c1e1d00 */
[----:B------:R-:W-:-:S04]  /*4720*/  IADD3 R50, P1, R36, R40, RZ ;  /* 0x0000002824327210 */ /* 0x000fc80007f3e0ff */
[----:B------:R-:W-:Y:S01]  /*4730*/  IADD3.X R51, R37, R41, RZ, P1, !PT ;  /* 0x0000002925337210 */ /* 0x000fe20000ffe4ff */
[-C--:B0-----:R-:W-:Y:S02]  /*4740*/  FFMA.FTZ R39, R16, R43.reuse, R12 ;  /* 0x0000002b10277223 */ /* 0x081fe4000001000c */
[-C--:B------:R-:W-:Y:S02]  /*4750*/  FFMA.FTZ R48, R17, R43.reuse, R11 ;  /* 0x0000002b11307223 */ /* 0x080fe4000001000b */
[-C--:B------:R-:W-:Y:S02]  /*4760*/  FFMA.FTZ R35, R18, R43.reuse, R10 ;  /* 0x0000002b12237223 */ /* 0x080fe4000001000a */
[-C--:B------:R-:W-:Y:S02]  /*4770*/  FFMA.FTZ R46, R19, R43.reuse, R9 ;  /* 0x0000002b132e7223 */ /* 0x080fe40000010009 */
[-C--:B--2---:R-:W-:Y:S01]  /*4780*/  FFMA.FTZ R33, R20, R43.reuse, R8 ;  /* 0x0000002b14217223 */ /* 0x084fe20000010008 */
[----:B------:R-:W2:Y:S01]  /*4790*/  @!P0 LDG.E.128 R16, [R50.64+-0x200] ;  /* 0xfffe000832108981 */ /* 0x000ea2000c1e1d00 */
[----:B------:R-:W-:-:S02]  /*47a0*/  FFMA.FTZ R44, R21, R43, R7 ;  /* 0x0000002b152c7223 */ /* 0x000fc40000010007 */
[-C--:B------:R-:W-:Y:S02]  /*47b0*/  FFMA.FTZ R31, R22, R43.reuse, R6 ;  /* 0x0000002b161f7223 */ /* 0x080fe40000010006 */
[-C--:B------:R-:W-:Y:S02]  /*47c0*/  FFMA.FTZ R42, R23, R43.reuse, R5 ;  /* 0x0000002b172a7223 */ /* 0x080fe40000010005 */
[-C--:B---3--:R-:W-:Y:S01]  /*47d0*/  FFMA.FTZ R29, R24, R43.reuse, R4 ;  /* 0x0000002b181d7223 */ /* 0x088fe20000010004 */
[----:B------:R-:W3:Y:S01]  /*47e0*/  @!P0 LDG.E.128 R20, [R50.64+-0x100] ;  /* 0xffff000832148981 */ /* 0x000ee2000c1e1d00 */
[-C--:B------:R-:W-:Y:S02]  /*47f0*/  FFMA.FTZ R38, R25, R43.reuse, R3 ;  /* 0x0000002b19267223 */ /* 0x080fe40000010003 */
[-C--:B------:R-:W-:Y:S02]  /*4800*/  FFMA.FTZ R13, R26, R43.reuse, R2 ;  /* 0x0000002b1a0d7223 */ /* 0x080fe40000010002 */
[----:B------:R-:W-:-:S02]  /*4810*/  FFMA.FTZ R0, R27, R43, R0 ;  /* 0x0000002b1b007223 */ /* 0x000fc40000010000 */
[----:B------:R-:W4:Y:S04]  /*4820*/  @!P0 LDG.E.128 R24, [R50.64] ;  /* 0x0000000832188981 */ /* 0x000f28000c1e1d00 */
[----:B------:R0:W2:Y:S01]  /*4830*/  LDS R43, [R14+0x24] ;  /* 0x000024000e2b7984 */ /* 0x0000a20000000800 */
[----:B------:R-:W-:Y:S02]  /*4840*/  IADD3 R40, P0, R36, R50, RZ ;  /* 0x0000003224287210 */ /* 0x000fe40007f1e0ff */
[----:B------:R-:W-:Y:S02]  /*4850*/  IADD3 R30, R30, 0x1, RZ ;  /* 0x000000011e1e7810 */ /* 0x000fe40007ffe0ff */
[----:B------:R-:W-:Y:S02]  /*4860*/  IADD3 R36, R14, 0x24, RZ ;  /* 0x000000240e247810 */ /* 0x000fe40007ffe0ff */
[----:B------:R-:W-:-:S02]  /*4870*/  IADD3.X R41, R37, R51, RZ, P0, !PT ;  /* 0x0000003325297210 */ /* 0x000fc400007fe4ff */
[----:B------:R-:W-:Y:S02]  /*4880*/  PLOP3.LUT P4, PT, PT, PT, PT, 0x8, 0x0 ;  /* 0x000000000000781c */ /* 0x000fe40003f8e170 */
[----:B------:R-:W-:Y:S02]  /*4890*/  IADD3 R30, R30, 0x1, RZ ;  /* 0x000000011e1e7810 */ /* 0x000fe40007ffe0ff */
[----:B0-----:R-:W-:Y:S01]  /*48a0*/  IADD3 R14, R36, 0x24, RZ ;  /* 0x00000024240e7810 */ /* 0x001fe20007ffe0ff */
        /* <DEDUP_REMOVED lines=12> */
.L_x_422:
        /* <DEDUP_REMOVED lines=8> */
.L_x_424:
[----:B------:R-:W-:Y:S05]  /*49f0*/  BSYNC B0 ;  /* 0x0000000000007941 */ /* 0x000fea0003800000 */
.L_x_423:
        /* <DEDUP_REMOVED lines=13> */
.L_x_419:
        /* <DEDUP_REMOVED lines=20> */
[----:B-1----:R-:W-:Y:S02]  /*4c10*/  IMAD.MOV R0, RZ, RZ, -R17 ;  /* 0x000000ffff007224 */ /* 0x002fe400078e0a11 */
[----:B------:R-:W-:Y:S02]  /*4c20*/  IMAD.MOV.U32 R16, RZ, RZ, RZ ;  /* 0x000000ffff107224 */ /* 0x000fe400078e00ff */
[----:B------:R-:W-:-:S04]  /*4c30*/  IMAD R0, R0, R10, RZ ;  /* 0x0000000a00007224 */ /* 0x000fc800078e02ff */
[----:B------:R-:W-:-:S06]  /*4c40*/  IMAD.HI.U32 R0, R17, R0, R16 ;  /* 0x0000000011007227 */ /* 0x000fcc00078e0010 */
[----:B------:R-:W-:Y:S02]  /*4c50*/  IMAD.HI.U32 R7, R0, R11, RZ ;  /* 0x0000000b00077227 */ /* 0x000fe400078e00ff */
[----:B------:R-:W1:Y:S02]  /*4c60*/  I2F.RP R0, R3 ;  /* 0x0000000300007306 */ /* 0x000e640000209400 */
[----:B------:R-:W-:Y:S01]  /*4c70*/  IMAD R11, R7, R2, R11 ;  /* 0x00000002070b7224 */ /* 0x000fe200078e020b */
[----:B------:R-:W-:-:S04]  /*4c80*/  LOP3.LUT R2, R15, R6, RZ, 0x3c, !PT ;  /* 0x000000060f027212 */ /* 0x000fc800078e3cff */
[----:B------:R-:W-:Y:S02]  /*4c90*/  ISETP.GT.U32.AND P1, PT, R10, R11, PT ;  /* 0x0000000b0a00720c */ /* 0x000fe40003f24070 */
[----:B------:R-:W-:Y:S01]  /*4ca0*/  ISETP.GE.AND P0, PT, R2, RZ, PT ;  /* 0x000000ff0200720c */ /* 0x000fe20003f06270 */
[----:B-1----:R-:W1:Y:S10]  /*4cb0*/  MUFU.RCP R0, R0 ;  /* 0x0000000000007308 */ /* 0x002e740000001000 */
[----:B------:R-:W-:Y:S01]  /*4cc0*/  @!P1 IMAD.IADD R11, R11, 0x1, -R10 ;  /* 0x000000010b0b9824 */ /* 0x000fe200078e0a0a */
[----:B------:R-:W-:-:S02]  /*4cd0*/  @!P1 IADD3 R7, R7, 0x1, RZ ;  /* 0x0000000107079810 */ /* 0x000fc40007ffe0ff */
[----:B------:R-:W-:Y:S02]  /*4ce0*/  ISETP.NE.AND P1, PT, R6, RZ, PT ;  /* 0x000000ff0600720c */ /* 0x000fe40003f25270 */
[----:B------:R-:W-:Y:S02]  /*4cf0*/  ISETP.GE.U32.AND P2, PT, R11, R10, PT ;  /* 0x0000000a0b00720c */ /* 0x000fe40003f46070 */
[----:B-1----:R-:W-:-:S04]  /*4d00*/  IADD3 R16, R0, 0xffffffe, RZ ;  /* 0x0ffffffe00107810 */ /* 0x002fc80007ffe0ff */
[----:B------:R-:W1:Y:S07]  /*4d10*/  F2I.FTZ.U32.TRUNC.NTZ R17, R16 ;  /* 0x0000001000117305 */ /* 0x000e6e000021f000 */
[----:B------:R-:W-:-:S05]  /*4d20*/  @P2 IADD3 R7, R7, 0x1, RZ ;  /* 0x0000000107072810 */ /* 0x000fca0007ffe0ff */
[----:B------:R-:W-:Y:S01]  /*4d30*/  @!P0 IMAD.MOV R7, RZ, RZ, -R7 ;  /* 0x000000ffff078224 */ /* 0x000fe200078e0a07 */
[----:B------:R-:W-:-:S05]  /*4d40*/  @!P1 LOP3.LUT R7, RZ, R6, RZ, 0x33, !PT ;  /* 0x00000006ff079212 */ /* 0x000fca00078e33ff */
[----:B------:R-:W-:Y:S02]  /*4d50*/  IMAD R6, R7, R6, RZ ;  /* 0x0000000607067224 */ /* 0x000fe400078e02ff */
[--C-:B-1----:R-:W-:Y:S02]  /*4d60*/  IMAD.MOV R2, RZ, RZ, -R17.reuse ;  /* 0x000000ffff027224 */ /* 0x102fe400078e0a11 */
[----:B------:R-:W-:Y:S02]  /*4d70*/  IMAD.IADD R10, R15, 0x1, -R6 ;  /* 0x000000010f0a7824 */ /* 0x000fe400078e0a06 */
[----:B------:R-:W-:Y:S02]  /*4d80*/  IMAD R2, R2, R3, RZ ;  /* 0x0000000302027224 */ /* 0x000fe400078e02ff */
[----:B------:R-:W-:Y:S01]  /*4d90*/  IMAD.MOV.U32 R16, RZ, RZ, RZ ;  /* 0x000000ffff107224 */ /* 0x000fe200078e00ff */
[----:B------:R-:W-:Y:S02]  /*4da0*/  IABS R0, R10 ;  /* 0x0000000a00007213 */ /* 0x000fe40000000000 */
[----:B------:R-:W-:Y:S01]  /*4db0*/  LOP3.LUT R10, R10, c[0x0][0x214], RZ, 0x3c, !PT ;  /* 0x000085000a0a7a12 */ /* 0x000fe200078e3cff */
[----:B------:R-:W-:-:S03]  /*4dc0*/  IMAD.HI.U32 R2, R17, R2, R16 ;  /* 0x0000000211027227 */ /* 0x000fc600078e0010 */
[----:B------:R-:W-:Y:S01]  /*4dd0*/  ISETP.GE.AND P1, PT, R10, RZ, PT ;  /* 0x000000ff0a00720c */ /* 0x000fe20003f26270 */
[----:B------:R-:W-:Y:S01]  /*4de0*/  IMAD.WIDE.U32 R16, R7, c[0x0][0x1e0], RZ ;  /* 0x0000780007107a25 */ /* 0x000fe200078e00ff */
[----:B------:R-:W-:-:S03]  /*4df0*/  IADD3 R10, R34, 0x40, RZ ;  /* 0x00000040220a7810 */ /* 0x000fc60007ffe0ff */
        /* <DEDUP_REMOVED lines=44> */
        .weak           $__internal_8_$__cuda_sm20_div_s64
        .type           $__internal_8_$__cuda_sm20_div_s64,@function
        .size           $__internal_8_$__cuda_sm20_div_s64,(.L_x_7776 - $__internal_8_$__cuda_sm20_div_s64)
$__internal_8_$__cuda_sm20_div_s64:
        /* <DEDUP_REMOVED lines=83> */
[----:B------:R-:W-:Y:S06]  /*55f0*/  RET.REL.NODEC R44 `(_ZN5flash32flash_fwd_splitkv_combine_kernelI23Flash_fwd_kernel_traitsILi192ELi64ELi64ELi4ELb0ELb0EN7cutlass10bfloat16_tE19Flash_kernel_traitsILi192ELi64ELi64ELi4ES3_EELi8ELi6ELb1EEEvNS_16Flash_fwd_paramsE) ;  /* 0xffffaa002c007950 */ /* 0x000fec0003c3ffff */
.L_x_425:
        /* <DEDUP_REMOVED lines=16> */
.L_x_7776:


//--------------------- .text._ZN5flash32flash_fwd_splitkv_combine_kernelI23Flash_fwd_kernel_traitsILi192ELi64ELi64ELi4ELb0ELb0EN7cutlass10bfloat16_tE19Flash_kernel_traitsILi192ELi64ELi64ELi4ES3_EELi8ELi5ELb1EEEvNS_16Flash_fwd_paramsE --------------------------
	.section	.text._ZN5flash32flash_fwd_splitkv_combine_kernelI23Flash_fwd_kernel_traitsILi192ELi64ELi64ELi4ELb0ELb0EN7cutlass10bfloat16_tE19Flash_kernel_traitsILi192ELi64ELi64ELi4ES3_EELi8ELi5ELb1EEEvNS_16Flash_fwd_paramsE,"ax",@progbits
	.sectioninfo	@"SHI_REGISTERS=62"
	.align	128
        .global         _ZN5flash32flash_fwd_splitkv_combine_kernelI23Flash_fwd_kernel_traitsILi192ELi64ELi64ELi4ELb0ELb0EN7cutlass10bfloat16_tE19Flash_kernel_traitsILi192ELi64ELi64ELi4ES3_EELi8ELi5ELb1EEEvNS_16Flash_fwd_paramsE
        .type           _ZN5flash32flash_fwd_splitkv_combine_kernelI23Flash_fwd_kernel_traitsILi192ELi64ELi64ELi4ELb0ELb0EN7cutlass10bfloat16_tE19Flash_kernel_traitsILi192ELi64ELi64ELi4ES3_EELi8ELi5ELb1EEEvNS_16Flash_fwd_paramsE,@function
        .size           _ZN5flash32flash_fwd_splitkv_combine_kernelI23Flash_fwd_kernel_traitsILi192ELi64ELi64ELi4ELb0ELb0EN7cutlass10bfloat16_tE19Flash_kernel_traitsILi192ELi64ELi64ELi4ES3_EELi8ELi5ELb1EEEvNS_16Flash_fwd_paramsE,(.L_x_7777 - _ZN5flash32flash_fwd_splitkv_combine_kernelI23Flash_fwd_kernel_traitsILi192ELi64ELi64ELi4ELb0ELb0EN7cutlass10bfloat16_tE19Flash_kernel_traitsILi192ELi64ELi64ELi4ES3_EELi8ELi5ELb1EEEvNS_16Flash_fwd_paramsE)
        .other          _ZN5flash32flash_fwd_splitkv_combine_kernelI23Flash_fwd_kernel_traitsILi192ELi64ELi64ELi4ELb0ELb0EN7cutlass10bfloat16_tE19Flash_kernel_traitsILi192ELi64ELi64ELi4ES3_EELi8ELi5ELb1EEEvNS_16Flash_fwd_paramsE,@"STO_CUDA_ENTRY STV_DEFAULT"
_ZN5flash32flash_fwd_splitkv_combine_kernelI23Flash_fwd_kernel_traitsILi192ELi64ELi64ELi4ELb0ELb0EN7cutlass10bfloat16_tE19Flash_kernel_traitsILi192ELi64ELi64ELi4ES3_EELi8ELi5ELb1EEEvNS_16Flash_fwd_paramsE:
.text._ZN5flash32flash_fwd_splitkv_combine_kernelI23Flash_fwd_kernel_traitsILi192ELi64ELi64ELi4ELb0ELb0EN7cutlass10bfloat16_tE19Flash_kernel_traitsILi192ELi64ELi64ELi4ES3_EELi8ELi5ELb1EEEvNS_16Flash_fwd_paramsE:
        /* <DEDUP_REMOVED lines=23> */
[----:B------:R-:W-:Y:S05]  /*0170*/  CALL.REL.NOINC `($__internal_9_$__cuda_sm20_div_s64) ;  /* 0x00004bf000007944 */ /* 0x000fea0003c00000 */
[----:B------:R-:W-:Y:S05]  /*0180*/  BRA `(.L_x_427) ;  /* 0x0000013000007947 */ /* 0x000fea0003800000 */
.L_x_426:
        /* <DEDUP_REMOVED lines=19> */
.L_x_427:
        /* <DEDUP_REMOVED lines=11> */
[----:B------:R-:W-:Y:S05]  /*0370*/  CALL.REL.NOINC `($__internal_9_$__cuda_sm20_div_s64) ;  /* 0x000049f000007944 */ /* 0x000fea0003c00000 */
[----:B------:R-:W-:Y:S02]  /*0380*/  MOV R8, R20 ;  /* 0x0000001400087202 */ /* 0x000fe40000000f00 */
[----:B------:R-:W-:Y:S01]  /*0390*/  MOV R9, R21 ;  /* 0x0000001500097202 */ /* 0x000fe20000000f00 */
[----:B------:R-:W-:Y:S05]  /*03a0*/  BRA `(.L_x_430) ;  /* 0x0000013000007947 */ /* 0x000fea0003800000 */
.L_x_429:
        /* <DEDUP_REMOVED lines=19> */
.L_x_430:
[----:B------:R-:W-:Y:S05]  /*04e0*/  BSYNC B0 ;  /* 0x0000000000007941 */ /* 0x000fea0003800000 */
.L_x_428:
        /* <DEDUP_REMOVED lines=42> */
.L_x_432:
        /* <DEDUP_REMOVED lines=19> */
.L_x_433:
[----:B------:R-:W-:Y:S05]  /*08c0*/  BSYNC B0 ;  /* 0x0000000000007941 */ /* 0x000fea0003800000 */
.L_x_431:
        /* <DEDUP_REMOVED lines=74> */
[----:B------:R-:W-:Y:S02]  /*0d70*/  MOV R40, R20 ;  /* 0x0000001400287202 */ /* 0x000fe40000000f00 */
[----:B------:R-:W-:Y:S01]  /*0d80*/  MOV R41, R21 ;  /* 0x0000001500297202 */ /* 0x000fe20000000f00 */
[----:B------:R-:W-:Y:S05]  /*0d90*/  BRA `(.L_x_436) ;  /* 0x0000013000007947 */ /* 0x000fea0003800000 */
.L_x_435:
        /* <DEDUP_REMOVED lines=19> */
.L_x_436:
[----:B------:R-:W-:Y:S05]  /*0ed0*/  BSYNC B0 ;  /* 0x0000000000007941 */ /* 0x000fea0003800000 */
.L_x_434:
        /* <DEDUP_REMOVED lines=41> */
.L_x_438:
        /* <DEDUP_REMOVED lines=19> */
.L_x_439:
[----:B------:R-:W-:Y:S05]  /*12a0*/  BSYNC B0 ;  /* 0x0000000000007941 */ /* 0x000fea0003800000 */
.L_x_437:
        /* <DEDUP_REMOVED lines=232> */
[----:B------:R-:W-:Y:S05]  /*2130*/  CALL.REL.NOINC `($__internal_9_$__cuda_sm20_div_s64) ;  /* 0x00002c3000007944 */ /* 0x000fea0003c00000 */
        /* <DEDUP_REMOVED lines=10> */
.L_x_444:
        /* <DEDUP_REMOVED lines=22> */
.L_x_445:
[----:B------:R-:W-:Y:S05]  /*2340*/  BSYNC B0 ;  /* 0x0000000000007941 */ /* 0x000fea0003800000 */
.L_x_443:
[----:B------:R-:W-:Y:S01]  /*2350*/  LOP3.LUT R19, R17, R0, RZ, 0xfc, !PT ;  /* 0x0000000011137212 */ /* 0x000fe200078efcff */
[----:B------:R-:W-:Y:S03]  /*2360*/  BSSY B0, `(.L_x_446) ;  /* 0x0000028000007945 */ /* 0x000fe60003800000 */
[----:B------:R-:W-:-:S13]  /*2370*/  ISETP.NE.U32.AND P0, PT, R19, RZ, PT ;  /* 0x000000ff1300720c */ /* 0x000fda0003f05070 */
[----:B------:R-:W-:Y:S05]  /*2380*/  @!P0 BRA `(.L_x_447) ;  /* 0x000000f000008947 */ /* 0x000fea0003800000 */
[----:B------:R-:W-:Y:S01]  /*2390*/  IMAD.MOV.U32 R26, RZ, RZ, R29 ;  /* 0x000000ffff1a7224 */ /* 0x000fe200078e001d */
[----:B------:R-:W-:Y:S02]  /*23a0*/  MOV R25, R0 ;  /* 0x0000000000197202 */ /* 0x000fe40000000f00 */
[----:B------:R-:W-:Y:S02]  /*23b0*/  MOV R24, 0x23d0 ;  /* 0x000023d000187802 */ /* 0x000fe40000000f00 */
[----:B------:R-:W-:Y:S05]  /*23c0*/  CALL.REL.NOINC `($__internal_9_$__cuda_sm20_div_s64) ;  /* 0x000029a000007944 */ /* 0x000fea0003c00000 */
        /* <DEDUP_REMOVED lines=11> */
.L_x_447:
        /* <DEDUP_REMOVED lines=22> */
.L_x_448:
[----:B------:R-:W-:Y:S05]  /*25e0*/  BSYNC B0 ;  /* 0x0000000000007941 */ /* 0x000fea0003800000 */
.L_x_446:
        /* <DEDUP_REMOVED lines=11> */
[----:B------:R-:W-:Y:S05]  /*26a0*/  CALL.REL.NOINC `($__internal_9_$__cuda_sm20_div_s64) ;  /* 0x000026c000007944 */ /* 0x000fea0003c00000 */
[----:B------:R-:W-:-:S04]  /*26b0*/  IADD3 R17, P0, RZ, -R20, RZ ;  /* 0x80000014ff117210 */ /* 0x000fc80007f1e0ff */
[----:B------:R-:W-:Y:S01]  /*26c0*/  IADD3.X R18, RZ, ~R21, RZ, P0, !PT ;  /* 0x80000015ff127210 */ /* 0x000fe200007fe4ff */
[----:B------:R-:W-:-:S04]  /*26d0*/  IMAD.WIDE.U32 R42, R5, R17, R42 ;  /* 0x00000011052a7225 */ /* 0x000fc800078e002a */
[----:B------:R-:W-:-:S04]  /*26e0*/  IMAD R18, R18, R5, RZ ;  /* 0x0000000512127224 */ /* 0x000fc800078e02ff */
[----:B------:R-:W-:-:S05]  /*26f0*/  IMAD R4, R4, R17, R18 ;  /* 0x0000001104047224 */ /* 0x000fca00078e0212 */
[----:B------:R-:W-:Y:S01]  /*2700*/  IADD3 R4, R43, R4, RZ ;  /* 0x000000042b047210 */ /* 0x000fe20007ffe0ff */
[----:B------:R-:W-:Y:S05]  /*2710*/  BRA `(.L_x_451) ;  /* 0x0000016000007947 */ /* 0x000fea0003800000 */
.L_x_450:
        /* <DEDUP_REMOVED lines=22> */
.L_x_451:
[----:B------:R-:W-:Y:S05]  /*2880*/  BSYNC B0 ;  /* 0x0000000000007941 */ /* 0x000fea0003800000 */
.L_x_449:
        /* <DEDUP_REMOVED lines=38> */
[----:B------:R-:W-:Y:S05]  /*2af0*/  CALL.REL.NOINC `($__internal_9_$__cuda_sm20_div_s64) ;  /* 0x0000227000007944 */ /* 0x000fea0003c00000 */
        /* <DEDUP_REMOVED lines=12> */
.L_x_453:
        /* <DEDUP_REMOVED lines=23> */
.L_x_454:
[----:B------:R-:W-:Y:S05]  /*2d30*/  BSYNC B0 ;  /* 0x0000000000007941 */ /* 0x000fea0003800000 */
.L_x_452:
        /* <DEDUP_REMOVED lines=19> */
.L_x_456:
        /* <DEDUP_REMOVED lines=22> */
.L_x_457:
[----:B------:R-:W-:Y:S05]  /*2fd0*/  BSYNC B0 ;  /* 0x0000000000007941 */ /* 0x000fea0003800000 */
.L_x_455:
        /* <DEDUP_REMOVED lines=19> */
.L_x_459:
        /* <DEDUP_REMOVED lines=23> */
.L_x_460:
[----:B------:R-:W-:Y:S05]  /*3280*/  BSYNC B0 ;  /* 0x0000000000007941 */ /* 0x000fea0003800000 */
.L_x_458:
        /* <DEDUP_REMOVED lines=25> */
[----:B------:R-:W-:Y:S05]  /*3420*/  CALL.REL.NOINC `($__internal_9_$__cuda_sm20_div_s64) ;  /* 0x0000194000007944 */ /* 0x000fea0003c00000 */
        /* <DEDUP_REMOVED lines=12> */
.L_x_462:
        /* <DEDUP_REMOVED lines=23> */
.L_x_463:
[----:B------:R-:W-:Y:S05]  /*3660*/  BSYNC B0 ;  /* 0x0000000000007941 */ /* 0x000fea0003800000 */
.L_x_461:
        /* <DEDUP_REMOVED lines=29> */
.L_x_465:
        /* <DEDUP_REMOVED lines=23> */
.L_x_466:
[----:B------:R-:W-:Y:S05]  /*39b0*/  BSYNC B0 ;  /* 0x0000000000007941 */ /* 0x000fea0003800000 */
.L_x_464:
        /* <DEDUP_REMOVED lines=20> */
.L_x_442:
[----:B------:R-:W-:-:S04]  /*3b00*/  LEA R2, P0, R38, c[0x0][0x200], 0x2 ;  /* 0x0000800026027a11 */ /* 0x000fc800078010ff */
[----:B------:R-:W-:-:S05]  /*3b10*/  LEA.HI.X R3, R38, c[0x0][0x204], R39, 0x2, P0 ;  /* 0x0000810026037a11 */ /* 0x000fca00000f1427 */
[----:B------:R0:W-:Y:S04]  /*3b20*/  STG.E [R2.64], R31 ;  /* 0x0000001f02007986 */ /* 0x0001e8000c10190a */
.L_x_441:
[----:B------:R-:W-:Y:S05]  /*3b30*/  BSYNC B1 ;  /* 0x0000000000017941 */ /* 0x000fea0003800000 */
.L_x_440:
[C---:B------:R-:W-:Y:S01]  /*3b40*/  ISETP.GE.OR P0, PT, R36.reuse, c[0x0][0x314], P2 ;  /* 0x0000c50024007a0c */ /* 0x040fe20001706670 */
[----:B------:R-:W-:Y:S01]  /*3b50*/  IMAD.MOV.U32 R29, RZ, RZ, c[0x0][0x314] ;  /* 0x0000c500ff1d7624 */ /* 0x000fe200078e00ff */
[C---:B------:R-:W-:Y:S01]  /*3b60*/  IADD3 R0, R36.reuse, 0x10, RZ ;  /* 0x0000001024007810 */ /* 0x040fe20007ffe0ff */
[----:B------:R-:W-:Y:S01]  /*3b70*/  IMAD.SHL.U32 R36, R36, 0x4, RZ ;  /* 0x0000000424247824 */ /* 0x000fe200078e00ff */
[----:B0-----:R-:W-:Y:S01]  /*3b80*/  CS2R R2, SRZ ;  /* 0x0000000000027805 */ /* 0x001fe2000001ff00 */
[----:B------:R-:W-:Y:S01]  /*3b90*/  CS2R R6, SRZ ;  /* 0x0000000000067805 */ /* 0x000fe2000001ff00 */
[----:B------:R-:W-:Y:S01]  /*3ba0*/  ISETP.GE.OR P2, PT, R0, c[0x0][0x314], P2 ;  /* 0x0000c50000007a0c */ /* 0x000fe20001746670 */
[----:B------:R-:W-:Y:S01]  /*3bb0*/  HFMA2.MMA R0, -RZ, RZ, 0, 0 ;  /* 0x00000000ff007435 */ /* 0x000fe200000001ff */
[----:B------:R-:W-:-:S05]  /*3bc0*/  MOV R12, RZ ;  /* 0x000000ff000c7202 */ /* 0x000fca0000000f00 */
[----:B------:R-:W-:-:S04]  /*3bd0*/  @!P0 FADD.FTZ R4, -R31, R34 ;  /* 0x000000221f048221 */ /* 0x000fc80000010100 */
[----:B------:R-:W-:Y:S02]  /*3be0*/  @!P0 FMUL.FTZ R4, R4, 1.4426950216293334961 ;  /* 0x3fb8aa3b04048820 */ /* 0x000fe40000410000 */
[----:B------:R-:W-:Y:S02]  /*3bf0*/  @!P2 FADD.FTZ R31, -R31, R33 ;  /* 0x000000211f1fa221 */ /* 0x000fe40000010100 */
[----:B------:R-:W0:Y:S02]  /*3c00*/  @!P0 MUFU.EX2 R8, R4 ;  /* 0x0000000400088308 */ /* 0x000e240000000800 */
[----:B------:R-:W-:-:S06]  /*3c10*/  @!P2 FMUL.FTZ R10, R31, 1.4426950216293334961 ;  /* 0x3fb8aa3b1f0aa820 */ /* 0x000fcc0000410000 */
[----:B------:R-:W1:Y:S01]  /*3c20*/  @!P2 MUFU.EX2 R10, R10 ;  /* 0x0000000a000aa308 */ /* 0x000e620000000800 */
[----:B0-----:R0:W-:Y:S01]  /*3c30*/  @!P0 STS [R27.X4], R8 ;  /* 0x000000081b008388 */ /* 0x0011e20000004800 */
[----:B------:R-:W-:Y:S01]  /*3c40*/  ISETP.GE.AND P0, PT, R29, 0x1, PT ;  /* 0x000000011d00780c */ /* 0x000fe20003f06270 */
[----:B------:R-:W-:Y:S02]  /*3c50*/  CS2R R4, SRZ ;  /* 0x0000000000047805 */ /* 0x000fe4000001ff00 */
[----:B-1----:R1:W-:Y:S01]  /*3c60*/  @!P2 STS [R27.X4+0x240], R10 ;  /* 0x0002400a1b00a388 */ /* 0x0023e20000004800 */
[----:B0-----:R-:W-:Y:S01]  /*3c70*/  CS2R R8, SRZ ;  /* 0x0000000000087805 */ /* 0x001fe2000001ff00 */
[----:B-1----:R-:W-:Y:S02]  /*3c80*/  CS2R R10, SRZ ;  /* 0x00000000000a7805 */ /* 0x002fe4000001ff00 */
        /* <DEDUP_REMOVED lines=31> */
.L_x_469:
        /* <DEDUP_REMOVED lines=77> */
.L_x_468:
        /* <DEDUP_REMOVED lines=45> */
.L_x_470:
        /* <DEDUP_REMOVED lines=8> */
.L_x_472:
[----:B------:R-:W-:Y:S05]  /*46a0*/  BSYNC B0 ;  /* 0x0000000000007941 */ /* 0x000fea0003800000 */
.L_x_471:
        /* <DEDUP_REMOVED lines=13> */
.L_x_467:
        /* <DEDUP_REMOVED lines=95> */
        .weak           $__internal_9_$__cuda_sm20_div_s64
        .type           $__internal_9_$__cuda_sm20_div_s64,@function
        .size           $__internal_9_$__cuda_sm20_div_s64,(.L_x_7777 - $__internal_9_$__cuda_sm20_div_s64)
$__internal_9_$__cuda_sm20_div_s64:
        /* <DEDUP_REMOVED lines=83> */
[----:B------:R-:W-:Y:S06]  /*52a0*/  RET.REL.NODEC R22 `(_ZN5flash32flash_fwd_splitkv_combine_kernelI23Flash_fwd_kernel_traitsILi192ELi64ELi64ELi4ELb0ELb0EN7cutlass10bfloat16_tE19Flash_kernel_traitsILi192ELi64ELi64ELi4ES3_EELi8ELi5ELb1EEEvNS_16Flash_fwd_paramsE) ;  /* 0xffffad5016007950 */ /* 0x000fec0003c3ffff */
.L_x_473:
        /* <DEDUP_REMOVED lines=13> */
.L_x_7777:


//--------------------- .text._ZN5flash32flash_fwd_splitkv_combine_kernelI23Flash_fwd_kernel_traitsILi192ELi64ELi64ELi4ELb0ELb0EN7cutlass10bfloat16_tE19Flash_kernel_traitsILi192ELi64ELi64ELi4ES3_EELi8ELi4ELb1EEEvNS_16Flash_fwd_paramsE --------------------------
	.section	.text._ZN5flash32flash_fwd_splitkv_combine_kernelI23Flash_fwd_kernel_traitsILi192ELi64ELi64ELi4ELb0ELb0EN7cutlass10bfloat16_tE19Flash_kernel_traitsILi192ELi64ELi64ELi4ES3_EELi8ELi4ELb1EEEvNS_16Flash_fwd_paramsE,"ax",@progbits
	.sectioninfo	@"SHI_REGISTERS=54"
	.align	128
        .global         _ZN5flash32flash_fwd_splitkv_combine_kernelI23Flash_fwd_kernel_traitsILi192ELi64ELi64ELi4ELb0ELb0EN7cutlass10bfloat16_tE19Flash_kernel_traitsILi192ELi64ELi64ELi4ES3_EELi8ELi4ELb1EEEvNS_16Flash_fwd_paramsE
        .type           _ZN5flash32flash_fwd_splitkv_combine_kernelI23Flash_fwd_kernel_traitsILi192ELi64ELi64ELi4ELb0ELb0EN7cutlass10bfloat16_tE19Flash_kernel_traitsILi192ELi64ELi64ELi4ES3_EELi8ELi4ELb1EEEvNS_16Flash_fwd_paramsE,@function
        .size           _ZN5flash32flash_fwd_splitkv_combine_kernelI23Flash_fwd_kernel_traitsILi192ELi64ELi64ELi4ELb0ELb0EN7cutlass10bfloat16_tE19Flash_kernel_traitsILi192ELi64ELi64ELi4ES3_EELi8ELi4ELb1EEEvNS_16Flash_fwd_paramsE,(.L_x_7778 - _ZN5flash32flash_fwd_splitkv_combine_kernelI23Flash_fwd_kernel_traitsILi192ELi64ELi64ELi4ELb0ELb0EN7cutlass10bfloat16_tE19Flash_kernel_traitsILi192ELi64ELi64ELi4ES3_EELi8ELi4ELb1EEEvNS_16Flash_fwd_paramsE)
        .other          _ZN5flash32flash_fwd_splitkv_combine_kernelI23Flash_fwd_kernel_traitsILi192ELi64ELi64ELi4ELb0ELb0EN7cutlass10bfloat16_tE19Flash_kernel_traitsILi192ELi64ELi64ELi4ES3_EELi8ELi4ELb1EEEvNS_16Flash_fwd_paramsE,@"STO_CUDA_ENTRY STV_DEFAULT"
_ZN5flash32flash_fwd_splitkv_combine_kernelI23Flash_fwd_kernel_traitsILi192ELi64ELi64ELi4ELb0ELb0EN7cutlass10bfloat16_tE19Flash_kernel_traitsILi192ELi64ELi64ELi4ES3_EELi8ELi4ELb1EEEvNS_16Flash_fwd_paramsE:
.text._ZN5flash32flash_fwd_splitkv_combine_kernelI23Flash_fwd_kernel_traitsILi192ELi64ELi64ELi4ELb0ELb0EN7cutlass10bfloat16_tE19Flash_kernel_traitsILi192ELi64ELi64ELi4ES3_EELi8ELi4ELb1EEEvNS_16Flash_fwd_paramsE:
[----:B------:R-:W-:Y:S02]  /*0000*/  MOV R1, c[0x0][0x28] ;  /* 0x00000a0000017a02 */ /* 0x000fe40000000f00 */
[----:B------:R-:W-:Y:S01]  /*0010*/  ULDC UR6, c[0x0][0x1c0] ;  /* 0x0000700000067ab9 */ /* 0x000fe20000000800 */
[----:B------:R-:W0:Y:S01]  /*0020*/  S2UR UR11, SR_CTAID.X ;  /* 0x00000000000b79c3 */ /* 0x000e220000002500 */
[----:B------:R-:W-:Y:S02]  /*0030*/  ULDC.64 UR4, c[0x0][0x210] ;  /* 0x0000840000047ab9 */ /* 0x000fe40000000a00 */
[----:B------:R-:W-:Y:S02]  /*0040*/  UIMAD UR4, UR6, UR4, URZ ;  /* 0x00000004060472a4 */ /* 0x000fe4000f8e023f */
[----:B------:R-:W-:Y:S02]  /*0050*/  USHF.R.S32.HI UR7, URZ, 0x1f, UR5 ;  /* 0x0000001f3f077899 */ /* 0x000fe40008011405 */
[----:B------:R-:W-:-:S04]  /*0060*/  UIMAD UR12, UR4, UR5, URZ ;  /* 0x00000005040c72a4 */ /* 0x000fc8000f8e023f */
[----:B------:R-:W-:Y:S02]  /*0070*/  USHF.R.S32.HI UR10, URZ, 0x1f, UR12 ;  /* 0x0000001f3f0a7899 */ /* 0x000fe4000801140c */
[----:B------:R-:W-:-:S04]  /*0080*/  UISETP.LT.U32.AND UP0, UPT, UR12, UR5, UPT ;  /* 0x000000050c00728c */ /* 0x000fc8000bf01070 */
[----:B------:R-:W-:-:S04]  /*0090*/  UISETP.LT.AND.EX UP0, UPT, UR10, UR7, UPT, UP0 ;  /* 0x000000070a00728c */ /* 0x000fc8000bf01300 */
[----:B------:R-:W-:Y:S02]  /*00a0*/  USEL UR7, UR10, UR7, UP0 ;  /* 0x000000070a077287 */ /* 0x000fe40008000000 */
[----:B------:R-:W-:Y:S02]  /*00b0*/  USEL UR8, UR12, UR5, UP0 ;  /* 0x000000050c087287 */ /* 0x000fe40008000000 */
[----:B------:R-:W-:Y:S02]  /*00c0*/  ULOP3.LUT UR4, UR10, UR7, URZ, 0xfc, !UPT ;  /* 0x000000070a047292 */ /* 0x000fe4000f8efc3f */
[----:B0-----:R-:W-:Y:S02]  /*00d0*/  USHF.L.U32 UR11, UR11, 0x3, URZ ;  /* 0x000000030b0b7899 */ /* 0x001fe4000800063f */
[----:B------:R-:W-:Y:S02]  /*00e0*/  USHF.R.S32.HI UR5, URZ, 0x1f, UR6 ;  /* 0x0000001f3f057899 */ /* 0x000fe40008011406 */
[----:B------:R-:W-:Y:S01]  /*00f0*/  ISETP.NE.U32.AND P0, PT, RZ, UR4, PT ;  /* 0x00000004ff007c0c */ /* 0x000fe2000bf05070 */
[----:B------:R-:W-:-:S12]  /*0100*/  USHF.R.S32.HI UR9, URZ, 0x1f, UR11 ;  /* 0x0000001f3f097899 */ /* 0x000fd8000801140b */
[----:B------:R-:W-:Y:S05]  /*0110*/  @!P0 BRA `(.L_x_474) ;  /* 0x0000007000008947 */ /* 0x000fea0003800000 */
[----:B------:R-:W-:Y:S01]  /*0120*/  IMAD.U32 R26, RZ, RZ, UR12 ;  /* 0x0000000cff1a7e24 */ /* 0x000fe2000f8e00ff */
[----:B------:R-:W-:Y:S01]  /*0130*/  MOV R24, UR8 ;  /* 0x0000000800187c02 */ /* 0x000fe20008000f00 */
[----:B------:R-:W-:Y:S01]  /*0140*/  IMAD.U32 R17, RZ, RZ, UR10 ;  /* 0x0000000aff117e24 */ /* 0x000fe2000f8e00ff */
[----:B------:R-:W-:Y:S02]  /*0150*/  MOV R23, UR7 ;  /* 0x0000000700177c02 */ /* 0x000fe40008000f00 */
[----:B------:R-:W-:Y:S02]  /*0160*/  MOV R22, 0x180 ;  /* 0x0000018000167802 */ /* 0x000fe40000000f00 */
[----:B------:R-:W-:Y:S05]  /*0170*/  CALL.REL.NOINC `($__internal_10_$__cuda_sm20_div_s64) ;  /* 0x00004bb000007944 */ /* 0x000fea0003c00000 */
[----:B------:R-:W-:Y:S05]  /*0180*/  BRA `(.L_x_475) ;  /* 0x0000018000007947 */ /* 0x000fea0003800000 */
.L_x_474:
[----:B------:R-:W0:Y:S01]  /*0190*/  I2F.U32.RP R2, UR8 ;  /* 0x0000000800027d06 */ /* 0x000e220008209000 */
[----:B------:R-:W-:Y:S02]  /*01a0*/  UMOV UR14, URZ ;  /* 0x0000003f000e7c82 */ /* 0x000fe40008000000 */
[----:B------:R-:W-:-:S05]  /*01b0*/  UISETP.NE.U32.AND UP0, UPT, UR8, URZ, UPT ;  /* 0x0000003f0800728c */ /* 0x000fca000bf05070 */
[----:B0-----:R-:W0:Y:S02]  /*01c0*/  MUFU.RCP R0, R2 ;  /* 0x0000000200007308 */ /* 0x001e240000001000 */
[----:B0-----:R-:W-:-:S06]  /*01d0*/  IADD3 R0, R0, 0xffffffe, RZ ;  /* 0x0ffffffe00007810 */ /* 0x001fcc0007ffe0ff */
[----:B------:R-:W0:Y:S02]  /*01e0*/  F2I.FTZ.U32.TRUNC.NTZ R0, R0 ;  /* 0x0000000000007305 */ /* 0x000e24000021f000 */
[----:B0-----:R-:W0:Y:S02]  /*01f0*/  R2UR UR15, R0 ;  /* 0x00000000000f73c2 */ /* 0x001e2400000e0000 */
[----:B0-----:R-:W-:-:S04]  /*0200*/  UIADD3 UR4, URZ, -UR15, URZ ;  /* 0x8000000f3f047290 */ /* 0x001fc8000fffe03f */
[----:B------:R-:W-:-:S04]  /*0210*/  UIMAD UR4, UR4, UR8, URZ ;  /* 0x00000008040472a4 */ /* 0x000fc8000f8e023f */
[----:B------:R-:W-:-:S04]  /*0220*/  UIMAD.WIDE.U32 UR14, UR15, UR4, UR14 ;  /* 0x000000040f0e72a5 */ /* 0x000fc8000f8e000e */
[----:B------:R-:W-:-:S07]  /*0230*/  UIMAD.WIDE.U32 UR14, UR15, UR12, URZ ;  /* 0x0000000c0f0e72a5 */ /* 0x000fce000f8e003f */
[----:B------:R-:W-:Y:S02]  /*0240*/  UMOV UR6, UR15 ;  /* 0x0000000f00067c82 */ /* 0x000fe40008000000 */
[----:B------:R-:W-:Y:S02]  /*0250*/  UIADD3 UR4, -UR6, URZ, URZ ;  /* 0x0000003f06047290 */ /* 0x000fe4000fffe13f */
[----:B------:R-:W-:Y:S02]  /*0260*/  UMOV UR15, URZ ;  /* 0x0000003f000f7c82 */ /* 0x000fe40008000000 */
[----:B------:R-:W-:Y:S01]  /*0270*/  UIMAD UR4, UR8, UR4, UR12 ;  /* 0x00000004080472a4 */ /* 0x000fe2000f8e020c */
[----:B------:R-:W-:-:S03]  /*0280*/  MOV R19, UR15 ;  /* 0x0000000f00137c02 */ /* 0x000fc60008000f00 */
[----:B------:R-:W-:-:S11]  /*0290*/  UISETP.GE.U32.AND UP2, UPT, UR4, UR8, UPT ;  /* 0x000000080400728c */ /* 0x000fd6000bf46070 */
[----:B------:R-:W-:Y:S02]  /*02a0*/  @UP2 UIADD3 UR4, UR4, -UR8, URZ ;  /* 0x8000000804042290 */ /* 0x000fe4000fffe03f */
[----:B------:R-:W-:Y:S02]  /*02b0*/  @UP2 UIADD3 UR6, UR6, 0x1, URZ ;  /* 0x0000000106062890 */ /* 0x000fe4000fffe03f */
[----:B------:R-:W-:-:S11]  /*02c0*/  UISETP.GE.U32.AND UP1, UPT, UR4, UR8, UPT ;  /* 0x000000080400728c */ /* 0x000fd6000bf26070 */
[----:B------:R-:W-:Y:S02]  /*02d0*/  @UP1 UIADD3 UR6, UR6, 0x1, URZ ;  /* 0x0000000106061890 */ /* 0x000fe4000fffe03f */
[----:B------:R-:W-:-:S07]  /*02e0*/  @!UP0 ULOP3.LUT UR6, URZ, UR8, URZ, 0x33, !UPT ;  /* 0x000000083f068292 */ /* 0x000fce000f8e333f */
[----:B------:R-:W-:Y:S02]  /*02f0*/  UMOV UR14, UR6 ;  /* 0x00000006000e7c82 */ /* 0x000fe40008000000 */
[----:B------:R-:W-:-:S05]  /*0300*/  IMAD.U32 R18, RZ, RZ, UR14 ;  /* 0x0000000eff127e24 */ /* 0x000fca000f8e00ff */
.L_x_475:
[----:B------:R-:W-:Y:S01]  /*0310*/  ISETP.LT.U32.AND P0, PT, R18, c[0x0][0x1c0], PT ;  /* 0x0000700012007a0c */ /* 0x000fe20003f01070 */
[----:B------:R-:W-:Y:S03]  /*0320*/  BSSY B0, `(.L_x_476) ;  /* 0x0000021000007945 */ /* 0x000fe60003800000 */
[----:B------:R-:W-:-:S04]  /*0330*/  ISETP.LT.AND.EX P0, PT, R19, UR5, PT, P0 ;  /* 0x0000000513007c0c */ /* 0x000fc8000bf01300 */
[C---:B------:R-:W-:Y:S02]  /*0340*/  SEL R23, R19.reuse, UR5, P0 ;  /* 0x0000000513177c07 */ /* 0x040fe40008000000 */
[----:B------:R-:W-:Y:S02]  /*0350*/  SEL R24, R18, c[0x0][0x1c0], P0 ;  /* 0x0000700012187a07 */ /* 0x000fe40000000000 */
[----:B------:R-:W-:-:S04]  /*0360*/  LOP3.LUT R0, R19, R23, RZ, 0xfc, !PT ;  /* 0x0000001713007212 */ /* 0x000fc800078efcff */
[----:B------:R-:W-:-:S13]  /*0370*/  ISETP.NE.U32.AND P1, PT, R0, RZ, PT ;  /* 0x000000ff0000720c */ /* 0x000fda0003f25070 */
[----:B------:R-:W-:Y:S05]  /*0380*/  @!P1 BRA `(.L_x_477) ;  /* 0x0000007000009947 */ /* 0x000fea0003800000 */
[----:B------:R-:W-:Y:S01]  /*0390*/  IMAD.MOV.U32 R26, RZ, RZ, R18 ;  /* 0x000000ffff1a7224 */ /* 0x000fe200078e0012 */
[----:B------:R-:W-:Y:S02]  /*03a0*/  MOV R17, R19 ;  /* 0x0000001300117202 */ /* 0x000fe40000000f00 */
[----:B------:R-:W-:Y:S02]  /*03b0*/  MOV R22, 0x3d0 ;  /* 0x000003d000167802 */ /* 0x000fe40000000f00 */
[----:B------:R-:W-:Y:S05]  /*03c0*/  CALL.REL.NOINC `($__internal_10_$__cuda_sm20_div_s64) ;  /* 0x0000496000007944 */ /* 0x000fea0003c00000 */
[----:B------:R-:W-:Y:S02]  /*03d0*/  MOV R6, R18 ;  /* 0x0000001200067202 */ /* 0x000fe40000000f00 */
[----:B------:R-:W-:Y:S01]  /*03e0*/  MOV R7, R19 ;  /* 0x0000001300077202 */ /* 0x000fe20000000f00 */
[----:B------:R-:W-:Y:S05]  /*03f0*/  BRA `(.L_x_478) ;  /* 0x0000013000007947 */ /* 0x000fea0003800000 */
.L_x_477:
        /* <DEDUP_REMOVED lines=19> */
.L_x_478:
[----:B------:R-:W-:Y:S05]  /*0530*/  BSYNC B0 ;  /* 0x0000000000007941 */ /* 0x000fea0003800000 */
.L_x_476:
[----:B------:R-:W-:Y:S01]  /*0540*/  IABS R5, c[0x0][0x214] ;  /* 0x0000850000057a13 */ /* 0x000fe20000000000 */
[----:B------:R-:W-:Y:S01]  /*0550*/  ULDC UR6, c[0x0][0x214] ;  /* 0x0000850000067ab9 */ /* 0x000fe20000000800 */
[----:B------:R-:W-:Y:S01]  /*0560*/  BSSY B0, `(.L_x_479) ;  /* 0x000003c000007945 */ /* 0x000fe20003800000 */
[----:B------:R-:W-:Y:S01]  /*0570*/  UIADD3 UR6, UR6, -0x1, URZ ;  /* 0xffffffff06067890 */ /* 0x000fe2000fffe03f */
[----:B------:R-:W0:Y:S05]  /*0580*/  I2F.RP R4, R5 ;  /* 0x0000000500047306 */ /* 0x000e2a0000209400 */
[----:B------:R-:W-:-:S03]  /*0590*/  IADD3 R0, R5, UR6, RZ ;  /* 0x0000000605007c10 */ /* 0x000fc6000fffe0ff */
[----:B0-----:R-:W0:Y:S02]  /*05a0*/  MUFU.RCP R8, R4 ;  /* 0x0000000400087308 */ /* 0x001e240000001000 */
[----:B0-----:R-:W-:-:S06]  /*05b0*/  IADD3 R8, R8, 0xffffffe, RZ ;  /* 0x0ffffffe08087810 */ /* 0x001fcc0007ffe0ff */
[----:B------:R-:W0:Y:S02]  /*05c0*/  F2I.FTZ.U32.TRUNC.NTZ R9, R8 ;  /* 0x0000000800097305 */ /* 0x000e24000021f000 */
[----:B0-----:R-:W-:Y:S02]  /*05d0*/  IMAD.MOV R2, RZ, RZ, -R9 ;  /* 0x000000ffff027224 */ /* 0x001fe400078e0a09 */
[----:B------:R-:W-:Y:S02]  /*05e0*/  IMAD.MOV.U32 R8, RZ, RZ, RZ ;  /* 0x000000ffff087224 */ /* 0x000fe400078e00ff */
[----:B------:R-:W-:Y:S01]  /*05f0*/  IMAD R3, R2, R5, RZ ;  /* 0x0000000502037224 */ /* 0x000fe200078e02ff */
[----:B------:R-:W-:-:S03]  /*0600*/  IABS R2, R0 ;  /* 0x0000000000027213 */ /* 0x000fc60000000000 */
        /* <DEDUP_REMOVED lines=28> */
[----:B------:R-:W-:Y:S05]  /*07d0*/  CALL.REL.NOINC `($__internal_10_$__cuda_sm20_div_s64) ;  /* 0x0000455000007944 */ /* 0x000fea0003c00000 */
[----:B------:R-:W-:Y:S05]  /*07e0*/  BRA `(.L_x_481) ;  /* 0x0000013000007947 */ /* 0x000fea0003800000 */
.L_x_480:
        /* <DEDUP_REMOVED lines=19> */
.L_x_481:
[----:B------:R-:W-:Y:S05]  /*0920*/  BSYNC B0 ;  /* 0x0000000000007941 */ /* 0x000fea0003800000 */
.L_x_479:
[----:B------:R-:W-:Y:S01]  /*0930*/  IABS R4, c[0x0][0x214] ;  /* 0x0000850000047a13 */ /* 0x000fe20000000000 */
[----:B------:R-:W-:Y:S01]  /*0940*/  IMAD.MOV.U32 R8, RZ, RZ, RZ ;  /* 0x000000ffff087224 */ /* 0x000fe200078e00ff */
[----:B------:R-:W-:Y:S01]  /*0950*/  ULDC UR4, c[0x0][0x214] ;  /* 0x0000850000047ab9 */ /* 0x000fe20000000800 */
[----:B------:R-:W-:Y:S01]  /*0960*/  BSSY B0, `(.L_x_482) ;  /* 0x000005c000007945 */ /* 0x000fe20003800000 */
[----:B------:R-:W0:Y:S01]  /*0970*/  I2F.RP R10, R4 ;  /* 0x00000004000a7306 */ /* 0x000e220000209400 */
[----:B------:R-:W-:Y:S02]  /*0980*/  UISETP.LT.AND UP0, UPT, URZ, UR4, UPT ;  /* 0x000000043f00728c */ /* 0x000fe4000bf01270 */
[----:B------:R-:W-:Y:S02]  /*0990*/  USHF.R.S32.HI UR5, URZ, 0x1f, UR4 ;  /* 0x0000001f3f057899 */ /* 0x000fe40008011404 */
[----:B------:R-:W-:-:S07]  /*09a0*/  ULEA.HI.SX32 UR4, UR4, 0x1, 0x1 ;  /* 0x0000000104047891 */ /* 0x000fce000f8f0a3f */
[----:B------:R-:W-:Y:S01]  /*09b0*/  @!UP0 UIADD3 UR4, UR5, URZ, URZ ;  /* 0x0000003f05048290 */ /* 0x000fe2000fffe03f */
        /* <DEDUP_REMOVED lines=64> */
[----:B------:R-:W-:Y:S02]  /*0dc0*/  MOV R34, R18 ;  /* 0x0000001200227202 */ /* 0x000fe40000000f00 */
[----:B------:R-:W-:Y:S01]  /*0dd0*/  MOV R35, R19 ;  /* 0x0000001300237202 */ /* 0x000fe20000000f00 */
[----:B------:R-:W-:Y:S05]  /*0de0*/  BRA `(.L_x_484) ;  /* 0x0000013000007947 */ /* 0x000fea0003800000 */
.L_x_483:
        /* <DEDUP_REMOVED lines=19> */
.L_x_484:
[----:B------:R-:W-:Y:S05]  /*0f20*/  BSYNC B0 ;  /* 0x0000000000007941 */ /* 0x000fea0003800000 */
.L_x_482:
[-C--:B------:R-:W-:Y:S01]  /*0f30*/  IABS R16, R3.reuse ;  /* 0x0000000300107213 */ /* 0x080fe20000000000 */
[----:B------:R-:W-:Y:S01]  /*0f40*/  BSSY B0, `(.L_x_485) ;  /* 0x000003c000007945 */ /* 0x000fe20003800000 */
[----:B------:R-:W-:Y:S02]  /*0f50*/  IABS R8, R3 ;  /* 0x0000000300087213 */ /* 0x000fe40000000000 */
[----:B------:R-:W0:Y:S01]  /*0f60*/  I2F.RP R11, R16 ;  /* 0x00000010000b7306 */ /* 0x000e220000209400 */
[----:B------:R-:W-:Y:S02]  /*0f70*/  IADD3 R5, R16, UR6, RZ ;  /* 0x0000000610057c10 */ /* 0x000fe4000fffe0ff */
        /* <DEDUP_REMOVED lines=37> */
.L_x_486:
        /* <DEDUP_REMOVED lines=19> */
.L_x_487:
[----:B------:R-:W-:Y:S05]  /*1300*/  BSYNC B0 ;  /* 0x0000000000007941 */ /* 0x000fea0003800000 */
.L_x_485:
[----:B------:R-:W-:Y:S01]  /*1310*/  IABS R8, c[0x0][0x214] ;  /* 0x0000850000087a13 */ /* 0x000fe20000000000 */
[----:B------:R-:W-:Y:S01]  /*1320*/  ULDC.U8 UR4, c[0x0][0x329] ;  /* 0x0000ca4000047ab9 */ /* 0x000fe20000000000 */
[----:B------:R-:W-:Y:S01]  /*1330*/  ISETP.GT.AND P3, PT, R3, RZ, PT ;  /* 0x000000ff0300720c */ /* 0x000fe20003f64270 */
[----:B------:R-:W-:Y:S01]  /*1340*/  ULDC.64 UR14, c[0x0][0x118] ;  /* 0x00004600000e7ab9 */ /* 0x000fe20000000a00 */
[----:B------:R-:W0:Y:S01]  /*1350*/  I2F.RP R20, R8 ;  /* 0x0000000800147306 */ /* 0x000e220000209400 */
[----:B------:R-:W-:Y:S07]  /*1360*/  BSSY B0, `(.L_x_488) ;  /* 0x000007f000007945 */ /* 0x000fee0003800000 */
        /* <DEDUP_REMOVED lines=9> */
[----:B------:R-:W-:Y:S02]  /*1400*/  ISETP.GE.AND P1, PT, R5, RZ, PT ;  /* 0x000000ff0500720c */ /* 0x000fe40003f26270 */
[----:B------:R-:W-:Y:S01]  /*1410*/  SHF.R.S32.HI R5, RZ, 0x1f, R3 ;  /* 0x0000001fff057819 */ /* 0x000fe20000011403 */
[----:B------:R-:W-:-:S04]  /*1420*/  IMAD.HI.U32 R9, R7, R6, RZ ;  /* 0x0000000607097227 */ /* 0x000fc800078e00ff */
[----:B------:R-:W-:-:S04]  /*1430*/  IMAD.MOV R7, RZ, RZ, -R9 ;  /* 0x000000ffff077224 */ /* 0x000fc800078e0a09 */
[C---:B------:R-:W-:Y:S01]  /*1440*/  IMAD R7, R8.reuse, R7, R6 ;  /* 0x0000000708077224 */ /* 0x040fe200078e0206 */
[----:B------:R-:W-:Y:S01]  /*1450*/  LEA.HI.SX32 R6, R3, 0x1, 0x1 ;  /* 0x0000000103067811 */ /* 0x000fe200078f0aff */
[----:B------:R-:W-:Y:S01]  /*1460*/  @!P3 IMAD.MOV R6, RZ, RZ, R5 ;  /* 0x000000ffff06b224 */ /* 0x000fe200078e0205 */
[----:B------:R-:W-:Y:S02]  /*1470*/  IABS R5, c[0x0][0x1c0] ;  /* 0x0000700000057a13 */ /* 0x000fe40000000000 */
[----:B------:R-:W-:Y:S02]  /*1480*/  ISETP.GT.U32.AND P0, PT, R8, R7, PT ;  /* 0x000000070800720c */ /* 0x000fe40003f04070 */
[----:B------:R-:W0:Y:S11]  /*1490*/  I2F.U32.RP R17, R5 ;  /* 0x0000000500117306 */ /* 0x000e360000209000 */
[----:B------:R-:W-:Y:S01]  /*14a0*/  @!P0 IMAD.IADD R7, R7, 0x1, -R8 ;  /* 0x0000000107078824 */ /* 0x000fe200078e0a08 */
[----:B------:R-:W-:-:S02]  /*14b0*/  @!P0 IADD3 R9, R9, 0x1, RZ ;  /* 0x0000000109098810 */ /* 0x000fc40007ffe0ff */
[----:B------:R-:W-:Y:S02]  /*14c0*/  ISETP.NE.AND P0, PT, RZ, c[0x0][0x214], PT ;  /* 0x00008500ff007a0c */ /* 0x000fe40003f05270 */
[----:B------:R-:W-:Y:S01]  /*14d0*/  ISETP.GE.U32.AND P2, PT, R7, R8, PT ;  /* 0x000000080700720c */ /* 0x000fe20003f46070 */
[----:B0-----:R-:W0:-:S12]  /*14e0*/  MUFU.RCP R24, R17 ;  /* 0x0000001100187308 */ /* 0x001e180000001000 */
[----:B------:R-:W-:Y:S02]  /*14f0*/  @P2 IADD3 R9, R9, 0x1, RZ ;  /* 0x0000000109092810 */ /* 0x000fe40007ffe0ff */
[----:B0-----:R-:W-:-:S03]  /*1500*/  IADD3 R24, R24, 0xffffffe, RZ ;  /* 0x0ffffffe18187810 */ /* 0x001fc60007ffe0ff */
[----:B------:R-:W-:Y:S01]  /*1510*/  @!P1 IMAD.MOV R9, RZ, RZ, -R9 ;  /* 0x000000ffff099224 */ /* 0x000fe200078e0a09 */
[----:B------:R-:W-:Y:S01]  /*1520*/  @!P0 LOP3.LUT R9, RZ, c[0x0][0x214], RZ, 0x33, !PT ;  /* 0x00008500ff098a12 */ /* 0x000fe200078e33ff */
[----:B------:R0:W-:Y:S01]  /*1530*/  F2I.FTZ.U32.TRUNC.NTZ R25, R24 ;  /* 0x0000001800197305 */ /* 0x0001e2000021f000 */
[----:B------:R-:W-:-:S03]  /*1540*/  IABS R17, R0 ;  /* 0x0000000000117213 */ /* 0x000fc60000000000 */
[----:B------:R-:W-:Y:S01]  /*1550*/  IMAD R3, R6, R9, RZ ;  /* 0x0000000906037224 */ /* 0x000fe200078e02ff */
[----:B------:R-:W-:-:S04]  /*1560*/  LOP3.LUT R0, R0, c[0x0][0x1c0], RZ, 0x3c, !PT ;  /* 0x0000700000007a12 */ /* 0x000fc800078e3cff */
[----:B------:R-:W-:-:S04]  /*1570*/  IABS R7, R3 ;  /* 0x0000000300077213 */ /* 0x000fc80000000000 */
[----:B------:R-:W1:Y:S01]  /*1580*/  I2F.RP R16, R7 ;  /* 0x0000000700107306 */ /* 0x000e620000209400 */
[----:B0-----:R-:W-:-:S07]  /*1590*/  IMAD.MOV.U32 R24, RZ, RZ, RZ ;  /* 0x000000ffff187224 */ /* 0x001fce00078e00ff */
[----:B-1----:R-:W0:Y:S02]  /*15a0*/  MUFU.RCP R6, R16 ;  /* 0x0000001000067308 */ /* 0x002e240000001000 */
[----:B0-----:R-:W-:Y:S01]  /*15b0*/  IADD3 R20, R6, 0xffffffe, RZ ;  /* 0x0ffffffe06147810 */ /* 0x001fe20007ffe0ff */
[----:B------:R-:W-:Y:S02]  /*15c0*/  IMAD.MOV R6, RZ, RZ, -R25 ;  /* 0x000000ffff067224 */ /* 0x000fe400078e0a19 */
[----:B------:R-:W-:-:S03]  /*15d0*/  IMAD.IADD R16, R4, 0x1, R7 ;  /* 0x0000000104107824 */ /* 0x000fc600078e0207 */
[----:B------:R-:W0:Y:S01]  /*15e0*/  F2I.FTZ.U32.TRUNC.NTZ R21, R20 ;  /* 0x0000001400157305 */ /* 0x000e22000021f000 */
[----:B------:R-:W-:Y:S01]  /*15f0*/  IMAD R23, R6, R5, RZ ;  /* 0x0000000506177224 */ /* 0x000fe200078e02ff */
[----:B------:R-:W-:-:S03]  /*1600*/  IABS R22, R16 ;  /* 0x0000001000167213 */ /* 0x000fc60000000000 */
[----:B------:R-:W-:-:S06]  /*1610*/  IMAD.HI.U32 R23, R25, R23, R24 ;  /* 0x0000001719177227 */ /* 0x000fcc00078e0018 */
[----:B------:R-:W-:-:S04]  /*1620*/  IMAD.HI.U32 R6, R23, R17, RZ ;  /* 0x0000001117067227 */ /* 0x000fc800078e00ff */
[----:B------:R-:W-:-:S04]  /*1630*/  IMAD.HI.U32 R23, R23, R22, RZ ;  /* 0x0000001617177227 */ /* 0x000fc800078e00ff */
[----:B0-----:R-:W-:Y:S02]  /*1640*/  IMAD.MOV R8, RZ, RZ, -R21 ;  /* 0x000000ffff087224 */ /* 0x001fe400078e0a15 */
[----:B------:R-:W-:Y:S02]  /*1650*/  IMAD.MOV.U32 R20, RZ, RZ, RZ ;  /* 0x000000ffff147224 */ /* 0x000fe400078e00ff */
[----:B------:R-:W-:Y:S01]  /*1660*/  IMAD R9, R8, R7, RZ ;  /* 0x0000000708097224 */ /* 0x000fe200078e02ff */
[----:B------:R-:W-:-:S03]  /*1670*/  IABS R8, c[0x0][0x1c0] ;  /* 0x0000700000087a13 */ /* 0x000fc60000000000 */
[----:B------:R-:W-:Y:S01]  /*1680*/  IMAD.HI.U32 R9, R21, R9, R20 ;  /* 0x0000000915097227 */ /* 0x000fe200078e0014 */
[----:B------:R-:W-:-:S03]  /*1690*/  IABS R20, R3 ;  /* 0x0000000300147213 */ /* 0x000fc60000000000 */
[----:B------:R-:W-:Y:S02]  /*16a0*/  IMAD.MOV R8, RZ, RZ, -R8 ;  /* 0x000000ffff087224 */ /* 0x000fe400078e0a08 */
[----:B------:R-:W-:Y:S02]  /*16b0*/  IMAD.MOV R20, RZ, RZ, -R20 ;  /* 0x000000ffff147224 */ /* 0x000fe400078e0a14 */
[----:B------:R-:W-:-:S04]  /*16c0*/  IMAD.HI.U32 R9, R9, R22, RZ ;  /* 0x0000001609097227 */ /* 0x000fc800078e00ff */
[----:B------:R-:W-:Y:S01]  /*16d0*/  IMAD R4, R6, R8, R17 ;  /* 0x0000000806047224 */ /* 0x000fe200078e0211 */
[C---:B------:R-:W-:Y:S01]  /*16e0*/  LOP3.LUT R17, R16.reuse, R7, RZ, 0x3c, !PT ;  /* 0x0000000710117212 */ /* 0x040fe200078e3cff */
[--C-:B------:R-:W-:Y:S01]  /*16f0*/  IMAD R20, R9, R20, R22.reuse ;  /* 0x0000001409147224 */ /* 0x100fe200078e0216 */
[----:B------:R-:W-:Y:S01]  /*1700*/  LOP3.LUT R16, R16, c[0x0][0x1c0], RZ, 0x3c, !PT ;  /* 0x0000700010107a12 */ /* 0x000fe200078e3cff */
[----:B------:R-:W-:Y:S01]  /*1710*/  IMAD R8, R23, R8, R22 ;  /* 0x0000000817087224 */ /* 0x000fe200078e0216 */
[----:B------:R-:W-:Y:S02]  /*1720*/  ISETP.GT.U32.AND P3, PT, R5, R4, PT ;  /* 0x000000040500720c */ /* 0x000fe40003f64070 */
[----:B------:R-:W-:Y:S02]  /*1730*/  ISETP.GT.U32.AND P0, PT, R7, R20, PT ;  /* 0x000000140700720c */ /* 0x000fe40003f04070 */
[----:B------:R-:W-:Y:S02]  /*1740*/  ISETP.GT.U32.AND P1, PT, R5, R8, PT ;  /* 0x000000080500720c */ /* 0x000fe40003f24070 */
[----:B------:R-:W-:Y:S01]  /*1750*/  ISETP.GE.AND P4, PT, R17, RZ, PT ;  /* 0x000000ff1100720c */ /* 0x000fe20003f86270 */
[----:B------:R-:W-:-:S06]  /*1760*/  IMAD.MOV.U32 R17, RZ, RZ, c[0x0][0x214] ;  /* 0x00008500ff117624 */ /* 0x000fcc00078e00ff */
[----:B------:R-:W-:Y:S01]  /*1770*/  @!P3 IMAD.IADD R4, R4, 0x1, -R5 ;  /* 0x000000010404b824 */ /* 0x000fe200078e0a05 */
[----:B------:R-:W-:Y:S01]  /*1780*/  @!P3 IADD3 R6, R6, 0x1, RZ ;  /* 0x000000010606b810 */ /* 0x000fe20007ffe0ff */
[----:B------:R-:W-:Y:S01]  /*1790*/  @!P0 IMAD.IADD R20, R20, 0x1, -R7 ;  /* 0x0000000114148824 */ /* 0x000fe200078e0a07 */
[----:B------:R-:W-:Y:S01]  /*17a0*/  @!P0 IADD3 R9, R9, 0x1, RZ ;  /* 0x0000000109098810 */ /* 0x000fe20007ffe0ff */
[----:B------:R-:W-:Y:S01]  /*17b0*/  @!P1 IMAD.IADD R8, R8, 0x1, -R5 ;  /* 0x0000000108089824 */ /* 0x000fe200078e0a05 */
[----:B------:R-:W-:Y:S02]  /*17c0*/  ISETP.GE.U32.AND P6, PT, R4, R5, PT ;  /* 0x000000050400720c */ /* 0x000fe40003fc6070 */
[----:B------:R-:W0:Y:S01]  /*17d0*/  S2R R4, SR_TID.X ;  /* 0x0000000000047919 */ /* 0x000e220000002100 */
[----:B------:R-:W-:Y:S02]  /*17e0*/  ISETP.GE.U32.AND P2, PT, R20, R7, PT ;  /* 0x000000071400720c */ /* 0x000fe40003f46070 */
[----:B------:R-:W-:-:S02]  /*17f0*/  ISETP.GE.AND P0, PT, R0, RZ, PT ;  /* 0x000000ff0000720c */ /* 0x000fc40003f06270 */
[----:B------:R-:W-:Y:S02]  /*1800*/  ISETP.GT.AND P3, PT, R2, RZ, PT ;  /* 0x000000ff0200720c */ /* 0x000fe40003f64270 */
[----:B------:R-:W-:Y:S02]  /*1810*/  ISETP.GE.U32.AND P5, PT, R8, R5, PT ;  /* 0x000000050800720c */ /* 0x000fe40003fa6070 */
[----:B------:R-:W-:Y:S02]  /*1820*/  @!P1 IADD3 R23, R23, 0x1, RZ ;  /* 0x0000000117179810 */ /* 0x000fe40007ffe0ff */
[----:B------:R-:W-:Y:S02]  /*1830*/  @P6 IADD3 R6, R6, 0x1, RZ ;  /* 0x0000000106066810 */ /* 0x000fe40007ffe0ff */
[----:B------:R-:W-:Y:S02]  /*1840*/  ISETP.NE.AND P6, PT, R3, RZ, PT ;  /* 0x000000ff0300720c */ /* 0x000fe40003fc5270 */
[----:B------:R-:W-:Y:S01]  /*1850*/  @P2 IADD3 R9, R9, 0x1, RZ ;  /* 0x0000000109092810 */ /* 0x000fe20007ffe0ff */
[----:B------:R-:W-:Y:S01]  /*1860*/  @!P0 IMAD.MOV R6, RZ, RZ, -R6 ;  /* 0x000000ffff068224 */ /* 0x000fe200078e0a06 */
[----:B------:R-:W-:-:S02]  /*1870*/  ISETP.GE.AND P2, PT, R16, RZ, PT ;  /* 0x000000ff1000720c */ /* 0x000fc40003f46270 */
[----:B------:R-:W-:Y:S01]  /*1880*/  LOP3.LUT R0, RZ, c[0x0][0x1c0], RZ, 0x33, !PT ;  /* 0x00007000ff007a12 */ /* 0x000fe200078e33ff */
[----:B------:R-:W-:Y:S01]  /*1890*/  @!P4 IMAD.MOV R9, RZ, RZ, -R9 ;  /* 0x000000ffff09c224 */ /* 0x000fe200078e0a09 */
[----:B------:R-:W-:Y:S02]  /*18a0*/  ISETP.NE.AND P4, PT, RZ, c[0x0][0x1c0], PT ;  /* 0x00007000ff007a0c */ /* 0x000fe40003f85270 */
[----:B------:R-:W-:Y:S02]  /*18b0*/  SHF.R.S32.HI R8, RZ, 0x1f, R2 ;  /* 0x0000001fff087819 */ /* 0x000fe40000011402 */
[----:B------:R-:W-:Y:S02]  /*18c0*/  ISETP.NE.AND P1, PT, RZ, UR4, PT ;  /* 0x00000004ff007c0c */ /* 0x000fe4000bf25270 */
[----:B0-----:R-:W-:Y:S02]  /*18d0*/  SHF.R.S32.HI R5, RZ, 0x1f, R4 ;  /* 0x0000001fff057819 */ /* 0x001fe40000011404 */
[----:B------:R-:W-:Y:S01]  /*18e0*/  LEA.HI.SX32 R16, R2, 0x1, 0x1 ;  /* 0x0000000102107811 */ /* 0x000fe200078f0aff */
[----:B------:R-:W-:Y:S01]  /*18f0*/  @!P3 IMAD.MOV R16, RZ, RZ, R8 ;  /* 0x000000ffff10b224 */ /* 0x000fe200078e0208 */
[----:B------:R-:W-:-:S02]  /*1900*/  SEL R17, R17, 0x1, !P1 ;  /* 0x0000000111117807 */ /* 0x000fc40004800000 */
[----:B------:R-:W-:Y:S02]  /*1910*/  SEL R6, R0, R6, !P4 ;  /* 0x0000000600067207 */ /* 0x000fe40006000000 */
        /* <DEDUP_REMOVED lines=8> */
[----:B------:R-:W-:Y:S01]  /*19a0*/  SHF.R.S32.HI R6, RZ, 0x3, R8 ;  /* 0x00000003ff067819 */ /* 0x000fe20000011408 */
[----:B------:R-:W-:Y:S01]  /*19b0*/  IMAD.MOV.U32 R16, RZ, RZ, -0x800000 ;  /* 0xff800000ff107424 */ /* 0x000fe200078e00ff */
[----:B------:R-:W-:-:S02]  /*19c0*/  ISETP.LT.AND.EX P2, PT, R19, R21, PT, P0 ;  /* 0x000000151300720c */ /* 0x000fc40003f41300 */
[----:B------:R-:W-:Y:S02]  /*19d0*/  ISETP.GE.AND P0, PT, R6, c[0x0][0x314], PT ;  /* 0x0000c50006007a0c */ /* 0x000fe40003f06270 */
[----:B------:R-:W-:Y:S02]  /*19e0*/  SEL R0, R0, R23, !P4 ;  /* 0x0000001700007207 */ /* 0x000fe40006000000 */
[----:B------:R-:W-:Y:S02]  /*19f0*/  LOP3.LUT R23, R8, 0xfffffff8, RZ, 0xc0, !PT ;  /* 0xfffffff808177812 */ /* 0x000fe400078ec0ff */
[----:B------:R-:W-:Y:S02]  /*1a00*/  SEL R9, R18, R9, P2 ;  /* 0x0000000912097207 */ /* 0x000fe40001000000 */
[----:B------:R-:W-:Y:S01]  /*1a10*/  SEL R8, R19, R21, P2 ;  /* 0x0000001513087207 */ /* 0x000fe20001000000 */
[----:B------:R-:W-:-:S04]  /*1a20*/  IMAD.IADD R23, R4, 0x1, -R23 ;  /* 0x0000000104177824 */ /* 0x000fc800078e0a17 */
[----:B------:R-:W-:Y:S05]  /*1a30*/  @P0 BRA `(.L_x_489) ;  /* 0x0000011000000947 */ /* 0x000fea0003800000 */
[----:B------:R-:W-:Y:S01]  /*1a40*/  UIADD3 UR5, UP0, UR12, -UR11, URZ ;  /* 0x8000000b0c057290 */ /* 0x000fe2000ff1e03f */
[----:B------:R-:W-:-:S03]  /*1a50*/  SHF.R.S32.HI R19, RZ, 0x1f, R23 ;  /* 0x0000001fff137819 */ /* 0x000fc60000011417 */
[----:B------:R-:W-:Y:S02]  /*1a60*/  UIADD3.X UR4, UR10, ~UR9, URZ, UP0, !UPT ;  /* 0x800000090a047290 */ /* 0x000fe400087fe43f */
[----:B------:R-:W-:-:S04]  /*1a70*/  ISETP.LT.U32.AND P0, PT, R23, UR5, PT ;  /* 0x0000000517007c0c */ /* 0x000fc8000bf01070 */
[----:B------:R-:W-:-:S05]  /*1a80*/  IMAD.U32 R18, RZ, RZ, UR4 ;  /* 0x00000004ff127e24 */ /* 0x000fca000f8e00ff */
[----:B------:R-:W-:-:S13]  /*1a90*/  ISETP.GT.AND.EX P0, PT, R18, R19, PT, P0 ;  /* 0x000000131200720c */ /* 0x000fda0003f04300 */
[----:B------:R-:W-:Y:S05]  /*1aa0*/  @!P0 BRA `(.L_x_489) ;  /* 0x000000a000008947 */ /* 0x000fea0003800000 */
[----:B------:R-:W-:Y:S01]  /*1ab0*/  IADD3 R18, P0, R23, UR11, RZ ;  /* 0x0000000b17127c10 */ /* 0x000fe2000ff1e0ff */
[----:B------:R-:W-:Y:S01]  /*1ac0*/  IMAD R16, R6, UR10, RZ ;  /* 0x0000000a06107c24 */ /* 0x000fe2000f8e02ff */
[----:B------:R-:W-:Y:S02]  /*1ad0*/  SHF.R.S32.HI R21, RZ, 0x1f, R6 ;  /* 0x0000001fff157819 */ /* 0x000fe40000011406 */
[----:B------:R-:W-:-:S03]  /*1ae0*/  IADD3.X R19, R19, UR9, RZ, P0, !PT ;  /* 0x0000000913137c10 */ /* 0x000fc600087fe4ff */
[----:B------:R-:W-:Y:S02]  /*1af0*/  IMAD R16, R21, UR12, R16 ;  /* 0x0000000c15107c24 */ /* 0x000fe4000f8e0210 */
[----:B------:R-:W-:-:S04]  /*1b00*/  IMAD.WIDE.U32 R18, R6, UR12, R18 ;  /* 0x0000000c06127c25 */ /* 0x000fc8000f8e0012 */
[----:B------:R-:W-:Y:S01]  /*1b10*/  IMAD.IADD R16, R19, 0x1, R16 ;  /* 0x0000000113107824 */ /* 0x000fe200078e0210 */
[----:B------:R-:W-:-:S04]  /*1b20*/  LEA R20, P0, R18, c[0x0][0x208], 0x2 ;  /* 0x0000820012147a11 */ /* 0x000fc800078010ff */
[----:B------:R-:W-:-:S05]  /*1b30*/  LEA.HI.X R21, R18, c[0x0][0x20c], R16, 0x2, P0 ;  /* 0x0000830012157a11 */ /* 0x000fca00000f1410 */
[----:B------:R0:W5:Y:S04]  /*1b40*/  LDG.E R16, [R20.64] ;  /* 0x0000000e14107981 */ /* 0x000168000c1e1900 */
.L_x_489:
[----:B------:R-:W-:Y:S05]  /*1b50*/  BSYNC B0 ;  /* 0x0000000000007941 */ /* 0x000fea0003800000 */
.L_x_488:
        /* <DEDUP_REMOVED lines=19> */
[----:B0-----:R-:W0:Y:S02]  /*1c90*/  SHFL.BFLY PT, R20, R25, 0x4, 0x1f ;  /* 0x0c801f0019147f89 */ /* 0x001e2400000e0000 */
[----:B0-----:R-:W-:-:S05]  /*1ca0*/  FMNMX.FTZ R20, R25, R20, !PT ;  /* 0x0000001419147209 */ /* 0x001fca0007810000 */
[----:B------:R-:W0:Y:S02]  /*1cb0*/  SHFL.BFLY PT, R21, R20, 0x2, 0x1f ;  /* 0x0c401f0014157f89 */ /* 0x000e2400000e0000 */
        /* <DEDUP_REMOVED lines=31> */
[----:B------:R-:W-:Y:S01]  /*1eb0*/  ISETP.GE.U32.AND P2, PT, R32, UR12, PT ;  /* 0x0000000c20007c0c */ /* 0x000fe2000bf46070 */
[----:B------:R-:W-:-:S03]  /*1ec0*/  IMAD.MOV.U32 R5, RZ, RZ, c[0x0][0x1c0] ;  /* 0x00007000ff057624 */ /* 0x000fc600078e00ff */
[----:B------:R-:W-:Y:S02]  /*1ed0*/  ISETP.GE.AND.EX P2, PT, R33, UR10, PT, P2 ;  /* 0x0000000a21007c0c */ /* 0x000fe4000bf46320 */
        /* <DEDUP_REMOVED lines=13> */
[----:B------:R-:W-:Y:S02]  /*1fb0*/  IMAD R0, R0, UR8, RZ ;  /* 0x0000000800007c24 */ /* 0x000fe4000f8e02ff */
[----:B------:R-:W-:-:S04]  /*1fc0*/  IMAD.WIDE.U32 R18, R17, UR8, RZ ;  /* 0x0000000811127c25 */ /* 0x000fc8000f8e00ff */
[----:B------:R-:W-:Y:S02]  /*1fd0*/  IMAD R17, R17, UR7, R0 ;  /* 0x0000000711117c24 */ /* 0x000fe4000f8e0200 */
        /* <DEDUP_REMOVED lines=12> */
[----:B------:R-:W-:Y:S05]  /*20a0*/  CALL.REL.NOINC `($__internal_10_$__cuda_sm20_div_s64) ;  /* 0x00002c8000007944 */ /* 0x000fea0003c00000 */
[-C--:B------:R-:W-:Y:S02]  /*20b0*/  IADD3 R21, P0, RZ, -R18.reuse, RZ ;  /* 0x80000012ff157210 */ /* 0x080fe40007f1e0ff */
[----:B------:R-:W-:Y:S02]  /*20c0*/  MOV R42, R18 ;  /* 0x00000012002a7202 */ /* 0x000fe40000000f00 */
[----:B------:R-:W-:Y:S01]  /*20d0*/  IADD3.X R17, RZ, ~R19, RZ, P0, !PT ;  /* 0x80000013ff117210 */ /* 0x000fe200007fe4ff */
[----:B------:R-:W-:Y:S01]  /*20e0*/  IMAD.WIDE.U32 R32, R36, R21, R32 ;  /* 0x0000001524207225 */ /* 0x000fe200078e0020 */
[----:B------:R-:W-:-:S03]  /*20f0*/  MOV R43, R19 ;  /* 0x00000013002b7202 */ /* 0x000fc60000000f00 */
[----:B------:R-:W-:-:S04]  /*2100*/  IMAD R0, R17, R36, RZ ;  /* 0x0000002411007224 */ /* 0x000fc800078e02ff */
[----:B------:R-:W-:-:S05]  /*2110*/  IMAD R17, R23, R21, R0 ;  /* 0x0000001517117224 */ /* 0x000fca00078e0200 */
[----:B------:R-:W-:Y:S01]  /*2120*/  IADD3 R17, R33, R17, RZ ;  /* 0x0000001121117210 */ /* 0x000fe20007ffe0ff */
[----:B------:R-:W-:Y:S05]  /*2130*/  BRA `(.L_x_495) ;  /* 0x0000016000007947 */ /* 0x000fea0003800000 */
.L_x_494:
        /* <DEDUP_REMOVED lines=22> */
.L_x_495:
[----:B------:R-:W-:Y:S05]  /*22a0*/  BSYNC B0 ;  /* 0x0000000000007941 */ /* 0x000fea0003800000 */
.L_x_493:
[----:B------:R-:W-:Y:S01]  /*22b0*/  LOP3.LUT R0, R17, UR7, RZ, 0xfc, !PT ;  /* 0x0000000711007c12 */ /* 0x000fe2000f8efcff */
[----:B------:R-:W-:Y:S03]  /*22c0*/  BSSY B0, `(.L_x_496) ;  /* 0x0000028000007945 */ /* 0x000fe60003800000 */
[----:B------:R-:W-:-:S13]  /*22d0*/  ISETP.NE.U32.AND P0, PT, R0, RZ, PT ;  /* 0x000000ff0000720c */ /* 0x000fda0003f05070 */
[----:B------:R-:W-:Y:S05]  /*22e0*/  @!P0 BRA `(.L_x_497) ;  /* 0x000000f000008947 */ /* 0x000fea0003800000 */
[----:B------:R-:W-:Y:S01]  /*22f0*/  IMAD.MOV.U32 R26, RZ, RZ, R32 ;  /* 0x000000ffff1a7224 */ /* 0x000fe200078e0020 */
[----:B------:R-:W-:Y:S01]  /*2300*/  MOV R24, UR8 ;  /* 0x0000000800187c02 */ /* 0x000fe20008000f00 */
[----:B------:R-:W-:Y:S01]  /*2310*/  IMAD.U32 R23, RZ, RZ, UR7 ;  /* 0x00000007ff177e24 */ /* 0x000fe2000f8e00ff */
[----:B------:R-:W-:Y:S02]  /*2320*/  MOV R22, 0x2340 ;  /* 0x0000234000167802 */ /* 0x000fe40000000f00 */
[----:B------:R-:W-:Y:S05]  /*2330*/  CALL.REL.NOINC `($__internal_10_$__cuda_sm20_div_s64) ;  /* 0x000029f000007944 */ /* 0x000fea0003c00000 */
[-C--:B------:R-:W-:Y:S02]  /*2340*/  IADD3 R16, P0, RZ, -R18.reuse, RZ ;  /* 0x80000012ff107210 */ /* 0x080fe40007f1e0ff */
[----:B------:R-:W-:Y:S02]  /*2350*/  MOV R33, R17 ;  /* 0x0000001100217202 */ /* 0x000fe40000000f00 */
[-C--:B------:R-:W-:Y:S02]  /*2360*/  IADD3.X R0, RZ, ~R19.reuse, RZ, P0, !PT ;  /* 0x80000013ff007210 */ /* 0x080fe400007fe4ff */
[----:B------:R-:W-:Y:S01]  /*2370*/  MOV R36, R18 ;  /* 0x0000001200247202 */ /* 0x000fe20000000f00 */
[----:B------:R-:W-:Y:S01]  /*2380*/  IMAD.WIDE.U32 R32, R16, UR8, R32 ;  /* 0x0000000810207c25 */ /* 0x000fe2000f8e0020 */
[----:B------:R-:W-:-:S03]  /*2390*/  MOV R37, R19 ;  /* 0x0000001300257202 */ /* 0x000fc60000000f00 */
[----:B------:R-:W-:-:S04]  /*23a0*/  IMAD R21, R0, UR8, RZ ;  /* 0x0000000800157c24 */ /* 0x000fc8000f8e02ff */
[----:B------:R-:W-:-:S05]  /*23b0*/  IMAD R21, R16, UR7, R21 ;  /* 0x0000000710157c24 */ /* 0x000fca000f8e0215 */
[----:B------:R-:W-:Y:S01]  /*23c0*/  IADD3 R0, R33, R21, RZ ;  /* 0x0000001521007210 */ /* 0x000fe20007ffe0ff */
[----:B------:R-:W-:Y:S05]  /*23d0*/  BRA `(.L_x_498) ;  /* 0x0000016000007947 */ /* 0x000fea0003800000 */
.L_x_497:
[----:B------:R-:W0:Y:S01]  /*23e0*/  I2F.U32.RP R18, UR8 ;  /* 0x0000000800127d06 */ /* 0x000e220008209000 */
[----:B------:R-:W-:Y:S01]  /*23f0*/  ISETP.NE.U32.AND P0, PT, RZ, UR8, PT ;  /* 0x00000008ff007c0c */ /* 0x000fe2000bf05070 */
[----:B------:R-:W-:-:S06]  /*2400*/  IMAD.MOV.U32 R37, RZ, RZ, RZ ;  /* 0x000000ffff257224 */ /* 0x000fcc00078e00ff */
[----:B0-----:R-:W0:Y:S02]  /*2410*/  MUFU.RCP R16, R18 ;  /* 0x0000001200107308 */ /* 0x001e240000001000 */
[----:B0-----:R-:W-:-:S06]  /*2420*/  IADD3 R16, R16, 0xffffffe, RZ ;  /* 0x0ffffffe10107810 */ /* 0x001fcc0007ffe0ff */
[----:B------:R-:W0:Y:S02]  /*2430*/  F2I.FTZ.U32.TRUNC.NTZ R17, R16 ;  /* 0x0000001000117305 */ /* 0x000e24000021f000 */
[----:B0-----:R-:W-:Y:S02]  /*2440*/  IMAD.MOV R0, RZ, RZ, -R17 ;  /* 0x000000ffff007224 */ /* 0x001fe400078e0a11 */
[----:B------:R-:W-:Y:S02]  /*2450*/  IMAD.MOV.U32 R16, RZ, RZ, RZ ;  /* 0x000000ffff107224 */ /* 0x000fe400078e00ff */
[----:B------:R-:W-:-:S04]  /*2460*/  IMAD R0, R0, UR8, RZ ;  /* 0x0000000800007c24 */ /* 0x000fc8000f8e02ff */
[----:B------:R-:W-:Y:S01]  /*2470*/  IMAD.HI.U32 R17, R17, R0, R16 ;  /* 0x0000000011117227 */ /* 0x000fe200078e0010 */
[----:B------:R-:W-:-:S05]  /*2480*/  HFMA2.MMA R0, -RZ, RZ, 0, 0 ;  /* 0x00000000ff007435 */ /* 0x000fca00000001ff */
[----:B------:R-:W-:-:S05]  /*2490*/  IMAD.HI.U32 R36, R17, R32, RZ ;  /* 0x0000002011247227 */ /* 0x000fca00078e00ff */
[----:B------:R-:W-:-:S05]  /*24a0*/  IADD3 R17, -R36, RZ, RZ ;  /* 0x000000ff24117210 */ /* 0x000fca0007ffe1ff */
[----:B------:R-:W-:-:S05]  /*24b0*/  IMAD R17, R17, UR8, R32 ;  /* 0x0000000811117c24 */ /* 0x000fca000f8e0220 */
[----:B------:R-:W-:-:S13]  /*24c0*/  ISETP.GE.U32.AND P3, PT, R17, UR8, PT ;  /* 0x0000000811007c0c */ /* 0x000fda000bf66070 */
[----:B------:R-:W-:Y:S02]  /*24d0*/  @P3 IADD3 R17, R17, -UR8, RZ ;  /* 0x8000000811113c10 */ /* 0x000fe4000fffe0ff */
[----:B------:R-:W-:Y:S02]  /*24e0*/  @P3 IADD3 R36, R36, 0x1, RZ ;  /* 0x0000000124243810 */ /* 0x000fe40007ffe0ff */
[----:B------:R-:W-:-:S13]  /*24f0*/  ISETP.GE.U32.AND P2, PT, R17, UR8, PT ;  /* 0x0000000811007c0c */ /* 0x000fda000bf46070 */
[----:B------:R-:W-:Y:S02]  /*2500*/  @P2 IADD3 R36, R36, 0x1, RZ ;  /* 0x0000000124242810 */ /* 0x000fe40007ffe0ff */
[----:B------:R-:W-:-:S05]  /*2510*/  @!P0 LOP3.LUT R36, RZ, UR8, RZ, 0x33, !PT ;  /* 0x00000008ff248c12 */ /* 0x000fca000f8e33ff */
[----:B------:R-:W-:-:S04]  /*2520*/  IMAD.MOV R17, RZ, RZ, -R36 ;  /* 0x000000ffff117224 */ /* 0x000fc800078e0a24 */
[----:B------:R-:W-:Y:S02]  /*2530*/  IMAD R32, R17, UR8, R32 ;  /* 0x0000000811207c24 */ /* 0x000fe4000f8e0220 */
.L_x_498:
[----:B------:R-:W-:Y:S05]  /*2540*/  BSYNC B0 ;  /* 0x0000000000007941 */ /* 0x000fea0003800000 */
.L_x_496:
        /* <DEDUP_REMOVED lines=11> */
[----:B------:R-:W-:Y:S05]  /*2600*/  CALL.REL.NOINC `($__internal_10_$__cuda_sm20_div_s64) ;  /* 0x0000272000007944 */ /* 0x000fea0003c00000 */
[----:B------:R-:W-:-:S04]  /*2610*/  IADD3 R17, P0, RZ, -R18, RZ ;  /* 0x80000012ff117210 */ /* 0x000fc80007f1e0ff */
[----:B------:R-:W-:Y:S01]  /*2620*/  IADD3.X R16, RZ, ~R19, RZ, P0, !PT ;  /* 0x80000013ff107210 */ /* 0x000fe200007fe4ff */
[----:B------:R-:W-:-:S04]  /*2630*/  IMAD.WIDE.U32 R36, R5, R17, R36 ;  /* 0x0000001105247225 */ /* 0x000fc800078e0024 */
[----:B------:R-:W-:-:S04]  /*2640*/  IMAD R16, R16, R5, RZ ;  /* 0x0000000510107224 */ /* 0x000fc800078e02ff */
[----:B------:R-:W-:-:S05]  /*2650*/  IMAD R4, R4, R17, R16 ;  /* 0x0000001104047224 */ /* 0x000fca00078e0210 */
[----:B------:R-:W-:Y:S01]  /*2660*/  IADD3 R4, R37, R4, RZ ;  /* 0x0000000425047210 */ /* 0x000fe20007ffe0ff */
[----:B------:R-:W-:Y:S05]  /*2670*/  BRA `(.L_x_501) ;  /* 0x0000016000007947 */ /* 0x000fea0003800000 */
.L_x_500:
[----:B------:R-:W0:Y:S01]  /*2680*/  I2F.U32.RP R19, R5 ;  /* 0x0000000500137306 */ /* 0x000e220000209000 */
[----:B------:R-:W-:-:S07]  /*2690*/  ISETP.NE.U32.AND P0, PT, R5, RZ, PT ;  /* 0x000000ff0500720c */ /* 0x000fce0003f05070 */
[----:B0-----:R-:W0:Y:S02]  /*26a0*/  MUFU.RCP R16, R19 ;  /* 0x0000001300107308 */ /* 0x001e240000001000 */
[----:B0-----:R-:W-:Y:S01]  /*26b0*/  IADD3 R16, R16, 0xffffffe, RZ ;  /* 0x0ffffffe10107810 */ /* 0x001fe20007ffe0ff */
[----:B------:R-:W-:-:S05]  /*26c0*/  IMAD.MOV.U32 R19, RZ, RZ, RZ ;  /* 0x000000ffff137224 */ /* 0x000fca00078e00ff */
        /* <DEDUP_REMOVED lines=17> */
.L_x_501:
[----:B------:R-:W-:Y:S05]  /*27e0*/  BSYNC B0 ;  /* 0x0000000000007941 */ /* 0x000fea0003800000 */
.L_x_499:
        /* <DEDUP_REMOVED lines=38> */
[----:B------:R-:W-:Y:S05]  /*2a50*/  CALL.REL.NOINC `($__internal_10_$__cuda_sm20_div_s64) ;  /* 0x000022d000007944 */ /* 0x000fea0003c00000 */
        /* <DEDUP_REMOVED lines=12> */
.L_x_503:
        /* <DEDUP_REMOVED lines=23> */
.L_x_504:
[----:B------:R-:W-:Y:S05]  /*2c90*/  BSYNC B0 ;  /* 0x0000000000007941 */ /* 0x000fea0003800000 */
.L_x_502:
        /* <DEDUP_REMOVED lines=18> */
.L_x_506:
        /* <DEDUP_REMOVED lines=22> */
.L_x_507:
[----:B------:R-:W-:Y:S05]  /*2f20*/  BSYNC B0 ;  /* 0x0000000000007941 */ /* 0x000fea0003800000 */
.L_x_505:
        /* <DEDUP_REMOVED lines=20> */
.L_x_509:
[----:B------:R-:W0:Y:S01]  /*3070*/  I2F.U32.RP R19, R13 ;  /* 0x0000000d00137306 */ /* 0x000e220000209000 */
[----:B------:R-:W-:Y:S01]  /*3080*/  IMAD.MOV.U32 R20, RZ, RZ, RZ ;  /* 0x000000ffff147224 */ /* 0x000fe200078e00ff */
[----:B------:R-:W-:-:S06]  /*3090*/  ISETP.NE.U32.AND P0, PT, R13, RZ, PT ;  /* 0x000000ff0d00720c */ /* 0x000fcc0003f05070 */
[----:B0-----:R-:W0:Y:S02]  /*30a0*/  MUFU.RCP R17, R19 ;  /* 0x0000001300117308 */ /* 0x001e240000001000 */
[----:B0-----:R-:W-:Y:S01]  /*30b0*/  IADD3 R17, R17, 0xffffffe, RZ ;  /* 0x0ffffffe11117810 */ /* 0x001fe20007ffe0ff */
[----:B------:R-:W-:-:S05]  /*30c0*/  IMAD.MOV.U32 R19, RZ, RZ, RZ ;  /* 0x000000ffff137224 */ /* 0x000fca00078e00ff */
        /* <DEDUP_REMOVED lines=17> */
.L_x_510:
[----:B------:R-:W-:Y:S05]  /*31e0*/  BSYNC B0 ;  /* 0x0000000000007941 */ /* 0x000fea0003800000 */
.L_x_508:
[----:B------:R-:W-:Y:S01]  /*31f0*/  SHF.R.S32.HI R17, RZ, 0x1f, R7 ;  /* 0x0000001fff117819 */ /* 0x000fe20000011407 */
[-C--:B------:R-:W-:Y:S01]  /*3200*/  IMAD R12, R19, R7.reuse, RZ ;  /* 0x00000007130c7224 */ /* 0x080fe200078e02ff */
[----:B------:R-:W-:Y:S01]  /*3210*/  BSSY B0, `(.L_x_511) ;  /* 0x000003b000007945 */ /* 0x000fe20003800000 */
[----:B------:R-:W-:-:S04]  /*3220*/  IMAD.WIDE.U32 R42, R18, R7, RZ ;  /* 0x00000007122a7225 */ /* 0x000fc800078e00ff */
[----:B------:R-:W-:Y:S01]  /*3230*/  IMAD R7, R17, R18, R12 ;  /* 0x0000001211077224 */ /* 0x000fe200078e020c */
[----:B------:R-:W-:Y:S01]  /*3240*/  SHF.R.S32.HI R18, RZ, 0x1f, R2 ;  /* 0x0000001fff127819 */ /* 0x000fe20000011402 */
[----:B------:R-:W-:Y:S01]  /*3250*/  IMAD R17, R15, R2, RZ ;  /* 0x000000020f117224 */ /* 0x000fe200078e02ff */
[----:B------:R-:W-:Y:S01]  /*3260*/  LOP3.LUT R15, R41, R10, RZ, 0xfc, !PT ;  /* 0x0000000a290f7212 */ /* 0x000fe200078efcff */
[----:B------:R-:W-:Y:S01]  /*3270*/  IMAD R45, R25, c[0x0][0x214], RZ ;  /* 0x00008500192d7a24 */ /* 0x000fe200078e02ff */
[----:B------:R-:W-:Y:S01]  /*3280*/  IADD3 R7, R43, R7, RZ ;  /* 0x000000072b077210 */ /* 0x000fe20007ffe0ff */
[----:B------:R-:W-:Y:S01]  /*3290*/  IMAD R17, R18, R13, R17 ;  /* 0x0000000d12117224 */ /* 0x000fe200078e0211 */
[----:B------:R-:W-:Y:S01]  /*32a0*/  ISETP.NE.U32.AND P0, PT, R15, RZ, PT ;  /* 0x000000ff0f00720c */ /* 0x000fe20003f05070 */
[----:B------:R-:W-:Y:S01]  /*32b0*/  IMAD R12, R14, R45, RZ ;  /* 0x0000002d0e0c7224 */ /* 0x000fe200078e02ff */
[----:B------:R-:W-:Y:S01]  /*32c0*/  SHF.R.S32.HI R19, RZ, 0x1f, R45 ;  /* 0x0000001fff137819 */ /* 0x000fe2000001142d */
        /* <DEDUP_REMOVED lines=11> */
[----:B------:R-:W-:Y:S05]  /*3380*/  CALL.REL.NOINC `($__internal_10_$__cuda_sm20_div_s64) ;  /* 0x000019a000007944 */ /* 0x000fea0003c00000 */
        /* <DEDUP_REMOVED lines=12> */
.L_x_512:
        /* <DEDUP_REMOVED lines=23> */
.L_x_513:
[----:B------:R-:W-:Y:S05]  /*35c0*/  BSYNC B0 ;  /* 0x0000000000007941 */ /* 0x000fea0003800000 */
.L_x_511:
        /* <DEDUP_REMOVED lines=29> */
.L_x_515:
[----:B------:R-:W0:Y:S01]  /*37a0*/  I2F.U32.RP R17, R9 ;  /* 0x0000000900117306 */ /* 0x000e220000209000 */
[----:B------:R-:W-:Y:S01]  /*37b0*/  IMAD.MOV.U32 R18, RZ, RZ, RZ ;  /* 0x000000ffff127224 */ /* 0x000fe200078e00ff */
[----:B------:R-:W-:-:S06]  /*37c0*/  ISETP.NE.U32.AND P0, PT, R9, RZ, PT ;  /* 0x000000ff0900720c */ /* 0x000fcc0003f05070 */
        /* <DEDUP_REMOVED lines=20> */
.L_x_516:
[----:B------:R-:W-:Y:S05]  /*3910*/  BSYNC B0 ;  /* 0x0000000000007941 */ /* 0x000fea0003800000 */
.L_x_514:
        /* <DEDUP_REMOVED lines=20> */
.L_x_492:
[----:B------:R-:W-:-:S04]  /*3a60*/  LEA R2, P0, R32, c[0x0][0x200], 0x2 ;  /* 0x0000800020027a11 */ /* 0x000fc800078010ff */
[----:B------:R-:W-:-:S05]  /*3a70*/  LEA.HI.X R3, R32, c[0x0][0x204], R33, 0x2, P0 ;  /* 0x0000810020037a11 */ /* 0x000fca00000f1421 */
[----:B------:R0:W-:Y:S04]  /*3a80*/  STG.E [R2.64], R27 ;  /* 0x0000001b02007986 */ /* 0x0001e8000c10190e */
.L_x_491:
[----:B------:R-:W-:Y:S05]  /*3a90*/  BSYNC B1 ;  /* 0x0000000000017941 */ /* 0x000fea0003800000 */
.L_x_490:
[----:B------:R-:W1:Y:S01]  /*3aa0*/  S2R R0, SR_TID.X ;  /* 0x0000000000007919 */ /* 0x000e620000002100 */
[----:B------:R-:W-:Y:S01]  /*3ab0*/  IMAD.MOV.U32 R28, RZ, RZ, c[0x0][0x314] ;  /* 0x0000c500ff1c7624 */ /* 0x000fe200078e00ff */
[----:B------:R-:W-:Y:S01]  /*3ac0*/  CS2R R4, SRZ ;  /* 0x0000000000047805 */ /* 0x000fe2000001ff00 */
[----:B------:R-:W-:Y:S01]  /*3ad0*/  CS2R R6, SRZ ;  /* 0x0000000000067805 */ /* 0x000fe2000001ff00 */
[----:B------:R-:W-:Y:S01]  /*3ae0*/  CS2R R10, SRZ ;  /* 0x00000000000a7805 */ /* 0x000fe2000001ff00 */
[----:B------:R-:W-:Y:S01]  /*3af0*/  IMAD.MOV.U32 R12, RZ, RZ, RZ ;  /* 0x000000ffff0c7224 */ /* 0x000fe200078e00ff */
[----:B-1----:R-:W-:-:S04]  /*3b00*/  SHF.R.S32.HI R15, RZ, 0x1f, R0 ;  /* 0x0000001fff0f7819 */ /* 0x002fc80000011400 */
[----:B------:R-:W-:-:S04]  /*3b10*/  LEA.HI R15, R15, R0, RZ, 0x4 ;  /* 0x000000000f0f7211 */ /* 0x000fc800078f20ff */
[----:B0-----:R-:W-:Y:S02]  /*3b20*/  LOP3.LUT R3, R15, 0xfffffff0, RZ, 0xc0, !PT ;  /* 0xfffffff00f037812 */ /* 0x001fe400078ec0ff */
[----:B------:R-:W-:-:S03]  /*3b30*/  SHF.R.S32.HI R15, RZ, 0x4, R15 ;  /* 0x00000004ff0f7819 */ /* 0x000fc6000001140f */
[----:B------:R-:W-:Y:S02]  /*3b40*/  IMAD.IADD R14, R0, 0x1, -R3 ;  /* 0x00000001000e7824 */ /* 0x000fe400078e0a03 */
[----:B------:R-:W-:-:S03]  /*3b50*/  CS2R R2, SRZ ;  /* 0x0000000000027805 */ /* 0x000fc6000001ff00 */
[----:B------:R-:W-:-:S04]  /*3b60*/  ISETP.GE.AND P0, PT, R14, c[0x0][0x314], PT ;  /* 0x0000c5000e007a0c */ /* 0x000fc80003f06270 */
[----:B------:R-:W-:Y:S01]  /*3b70*/  ISETP.LT.AND P0, PT, R0, 0x80, !P0 ;  /* 0x000000800000780c */ /* 0x000fe20004701270 */
[----:B------:R-:W-:-:S12]  /*3b80*/  HFMA2.MMA R0, -RZ, RZ, 0, 0 ;  /* 0x00000000ff007435 */ /* 0x000fd800000001ff */
[----:B------:R-:W-:Y:S01]  /*3b90*/  @P0 FADD.FTZ R8, -R27, R30 ;  /* 0x0000001e1b080221 */ /* 0x000fe20000010100 */
[C---:B------:R-:W-:Y:S01]  /*3ba0*/  SHF.L.U32 R30, R14.reuse, 0x2, RZ ;  /* 0x000000020e1e7819 */ /* 0x040fe200000006ff */
[----:B------:R-:W-:Y:S02]  /*3bb0*/  @P0 IMAD R9, R14, 0x9, R15 ;  /* 0x000000090e090824 */ /* 0x000fe400078e020f */
[----:B------:R-:W-:-:S06]  /*3bc0*/  @P0 FMUL.FTZ R8, R8, 1.4426950216293334961 ;  /* 0x3fb8aa3b08080820 */ /* 0x000fcc0000410000 */
[----:B------:R-:W0:Y:S02]  /*3bd0*/  @P0 MUFU.EX2 R8, R8 ;  /* 0x0000000800080308 */ /* 0x000e240000000800 */
[----:B0-----:R0:W-:Y:S04]  /*3be0*/  @P0 STS [R9.X4], R8 ;  /* 0x0000000809000388 */ /* 0x0011e80000004800 */
[----:B------:R-:W-:Y:S01]  /*3bf0*/  BAR.SYNC.DEFER_BLOCKING 0x0 ;  /* 0x0000000000007b1d */ /* 0x000fe20000010000 */
[----:B------:R-:W-:Y:S01]  /*3c00*/  ISETP.GE.AND P0, PT, R28, 0x1, PT ;  /* 0x000000011c00780c */ /* 0x000fe20003f06270 */
[----:B0-----:R-:W-:-:S12]  /*3c10*/  CS2R R8, SRZ ;  /* 0x0000000000087805 */ /* 0x001fd8000001ff00 */
[----:B------:R-:W-:Y:S05]  /*3c20*/  @!P0 BRA `(.L_x_517) ;  /* 0x00000b1000008947 */ /* 0x000fea0003800000 */
[----:B------:R-:W-:Y:S01]  /*3c30*/  ULDC UR4, c[0x0][0x22c] ;  /* 0x00008b0000047ab9 */ /* 0x000fe20000000800 */
[C---:B------:R-:W-:Y:S01]  /*3c40*/  IMAD R35, R15.reuse, 0xc0, R30 ;  /* 0x000000c00f237824 */ /* 0x040fe200078e021e */
[----:B------:R-:W-:Y:S01]  /*3c50*/  UIMAD UR6, UR11, UR4, URZ ;  /* 0x000000040b0672a4 */ /* 0x000fe2000f8e023f */
[----:B------:R-:W-:Y:S01]  /*3c60*/  ISETP.GT.AND P1, PT, R28, 0x3, PT ;  /* 0x000000031c00780c */ /* 0x000fe20003f24270 */
[----:B------:R-:W-:Y:S01]  /*3c70*/  UIMAD UR8, UR12, UR4, URZ ;  /* 0x000000040c0872a4 */ /* 0x000fe2000f8e023f */
[----:B------:R-:W-:Y:S01]  /*3c80*/  IMAD.SHL.U32 R14, R15, 0x4, RZ ;  /* 0x000000040f0e7824 */ /* 0x000fe200078e00ff */
[----:B------:R-:W-:Y:S01]  /*3c90*/  USHF.R.S32.HI UR5, URZ, 0x1f, UR6 ;  /* 0x0000001f3f057899 */ /* 0x000fe20008011406 */
[----:B------:R-:W-:Y:S01]  /*3ca0*/  CS2R R16, SRZ ;  /* 0x0000000000107805 */ /* 0x000fe2000001ff00 */
[C---:B------:R-:W-:Y:S01]  /*3cb0*/  IADD3 R0, P0, R35.reuse, UR6, RZ ;  /* 0x0000000623007c10 */ /* 0x040fe2000ff1e0ff */
[----:B------:R-:W-:Y:S01]  /*3cc0*/  UIADD3 UR6, UR12, -UR11, URZ ;  /* 0x8000000b0c067290 */ /* 0x000fe2000fffe03f */
[----:B------:R-:W-:Y:S01]  /*3cd0*/  CS2R R18, SRZ ;  /* 0x0000000000127805 */ /* 0x000fe2000001ff00 */
[----:B------:R-:W-:Y:S01]  /*3ce0*/  UPLOP3.LUT UP1, UPT, UPT, UPT, UPT, 0x80, 0x0 ;  /* 0x000000000000789c */ /* 0x000fe20003f2f070 */
[----:B------:R-:W-:Y:S01]  /*3cf0*/  LEA.HI.X.SX32 R35, R35, UR5, 0x1, P0 ;  /* 0x0000000523237c11 */ /* 0x000fe200080f0eff */
[----:B------:R-:W-:Y:S01]  /*3d00*/  UIMAD.WIDE UR8, UR8, 0x4, URZ ;  /* 0x00000004080878a5 */ /* 0x000fe2000f8e023f */
[C---:B------:R-:W-:Y:S01]  /*3d10*/  LEA R34, P0, R0.reuse, c[0x0][0x1d8], 0x2 ;  /* 0x0000760000227a11 */ /* 0x040fe200078010ff */
[----:B------:R-:W-:Y:S01]  /*3d20*/  UMOV UR5, URZ ;  /* 0x0000003f00057c82 */ /* 0x000fe20008000000 */
[----:B------:R-:W-:Y:S01]  /*3d30*/  CS2R R20, SRZ ;  /* 0x0000000000147805 */ /* 0x000fe2000001ff00 */
[----:B------:R-:W-:Y:S01]  /*3d40*/  CS2R R22, SRZ ;  /* 0x0000000000167805 */ /* 0x000fe2000001ff00 */
[----:B------:R-:W-:Y:S01]  /*3d50*/  LEA.HI.X R35, R0, c[0x0][0x1dc], R35, 0x2, P0 ;  /* 0x0000770000237a11 */ /* 0x000fe200000f1423 */
[----:B------:R-:W-:Y:S01]  /*3d60*/  IMAD.MOV.U32 R0, RZ, RZ, RZ ;  /* 0x000000ffff007224 */ /* 0x000fe200078e00ff */
[----:B------:R-:W-:Y:S01]  /*3d70*/  IADD3 R34, P0, R34, 0x200, RZ ;  /* 0x0000020022227810 */ /* 0x000fe20007f1e0ff */
[----:B------:R-:W-:Y:S01]  /*3d80*/  CS2R R24, SRZ ;  /* 0x0000000000187805 */ /* 0x000fe2000001ff00 */
[----:B------:R-:W-:-:S03]  /*3d90*/  CS2R R26, SRZ ;  /* 0x00000000001a7805 */ /* 0x000fc6000001ff00 */
[----:B------:R-:W-:Y:S01]  /*3da0*/  IMAD.X R35, RZ, RZ, R35, P0 ;  /* 0x000000ffff237224 */ /* 0x000fe200000e0623 */
[----:B------:R-:W-:Y:S05]  /*3db0*/  @!P1 BRA `(.L_x_518) ;  /* 0x0000051000009947 */ /* 0x000fea0003800000 */
[C---:B------:R-:W-:Y:S01]  /*3dc0*/  ISETP.GE.AND P3, PT, R15.reuse, UR6, PT ;  /* 0x000000060f007c0c */ /* 0x040fe2000bf66270 */
[----:B------:R-:W-:Y:S01]  /*3dd0*/  UPLOP3.LUT UP1, UPT, UPT, UPT, UPT, 0x40, 0x0 ;  /* 0x000000000000789c */ /* 0x000fe20003f2e870 */
[----:B------:R-:W-:Y:S02]  /*3de0*/  ISETP.GE.AND P0, PT, R15, UR6, PT ;  /* 0x000000060f007c0c */ /* 0x000fe4000bf06270 */
[----:B------:R-:W-:-:S09]  /*3df0*/  IADD3 R28, R28, -0x3, RZ ;  /* 0xfffffffd1c1c7810 */ /* 0x000fd20007ffe0ff */
.L_x_519:
[----:B------:R0:W2:Y:S01]  /*3e00*/  @!P3 LDG.E.128 R16, [R34.64+-0x200] ;  /* 0xfffe000e2210b981 */ /* 0x0000a2000c1e1d00 */
[----:B------:R-:W-:Y:S01]  /*3e10*/  IADD3 R32, P1, R34, UR8, RZ ;  /* 0x0000000822207c10 */ /* 0x000fe2000ff3e0ff */
[----:B------:R-:W-:Y:S02]  /*3e20*/  UIADD3 UR5, UR5, 0x4, URZ ;  /* 0x0000000405057890 */ /* 0x000fe4000fffe03f */
[----:B------:R0:W3:Y:S01]  /*3e30*/  @!P3 LDG.E.128 R20, [R34.64+-0x100] ;  /* 0xffff000e2214b981 */ /* 0x0000e2000c1e1d00 */
[----:B------:R-:W-:Y:S03]  /*3e40*/  IADD3.X R33, R35, UR9, RZ, P1, !PT ;  /* 0x0000000923217c10 */ /* 0x000fe60008ffe4ff */
[----:B------:R0:W4:Y:S01]  /*3e50*/  @!P3 LDG.E.128 R24, [R34.64] ;  /* 0x0000000e2218b981 */ /* 0x000122000c1e1d00 */
[----:B------:R-:W-:Y:S02]  /*3e60*/  PLOP3.LUT P3, PT, P0, PT, PT, 0x80, 0x0 ;  /* 0x000000000000781c */ /* 0x000fe4000076f070 */
[----:B------:R-:W-:Y:S01]  /*3e70*/  ISETP.LE.AND P2, PT, R28, UR5, PT ;  /* 0x000000051c007c0c */ /* 0x000fe2000bf43270 */
[----:B------:R-:W2:Y:S01]  /*3e80*/  LDS R13, [R14] ;  /* 0x000000000e0d7984 */ /* 0x000ea20000000800 */
[----:B0-----:R-:W-:Y:S04]  /*3e90*/  IADD3 R34, P1, R32, UR8, RZ ;  /* 0x0000000820227c10 */ /* 0x001fe8000ff3e0ff */
[----:B------:R-:W-:Y:S01]  /*3ea0*/  IADD3.X R35, R33, UR9, RZ, P1, !PT ;  /* 0x0000000921237c10 */ /* 0x000fe20008ffe4ff */
        /* <DEDUP_REMOVED lines=66> */
.L_x_518:
[----:B------:R-:W-:Y:S02]  /*42d0*/  ULDC UR4, c[0x0][0x314] ;  /* 0x0000c50000047ab9 */ /* 0x000fe40000000800 */
[----:B------:R-:W-:-:S04]  /*42e0*/  UIADD3 UR4, -UR5, UR4, URZ ;  /* 0x0000000405047290 */ /* 0x000fc8000fffe13f */
[----:B------:R-:W-:-:S06]  /*42f0*/  UISETP.GT.AND UP0, UPT, UR4, 0x1, UPT ;  /* 0x000000010400788c */ /* 0x000fcc000bf04270 */
[----:B------:R-:W-:-:S13]  /*4300*/  PLOP3.LUT P0, PT, PT, PT, UP0, 0x80, 0x0 ;  /* 0x000000000000781c */ /* 0x000fda0003f0f008 */
[----:B------:R-:W-:Y:S05]  /*4310*/  @!P0 BRA `(.L_x_520) ;  /* 0x000002a000008947 */ /* 0x000fea0003800000 */
[----:B------:R-:W-:Y:S01]  /*4320*/  ISETP.GE.AND P0, PT, R15, UR6, PT ;  /* 0x000000060f007c0c */ /* 0x000fe2000bf06270 */
[----:B------:R-:W0:Y:S01]  /*4330*/  LDS R13, [R14] ;  /* 0x000000000e0d7984 */ /* 0x000e220000000800 */
[----:B------:R-:W-:-:S03]  /*4340*/  IADD3 R28, P1, R34, UR8, RZ ;  /* 0x00000008221c7c10 */ /* 0x000fc6000ff3e0ff */
[----:B------:R1:W2:Y:S08]  /*4350*/  LDS R43, [R14+0x24] ;  /* 0x000024000e2b7984 */ /* 0x0002b00000000800 */
[----:B------:R-:W0:Y:S04]  /*4360*/  @!P0 LDG.E.128 R20, [R34.64+-0x100] ;  /* 0xffff000e22148981 */ /* 0x000e28000c1e1d00 */
[----:B------:R3:W4:Y:S04]  /*4370*/  @!P0 LDG.E.128 R16, [R34.64+-0x200] ;  /* 0xfffe000e22108981 */ /* 0x000728000c1e1d00 */
[----:B------:R3:W5:Y:S01]  /*4380*/  @!P0 LDG.E.128 R24, [R34.64] ;  /* 0x0000000e22188981 */ /* 0x000762000c1e1d00 */
[----:B------:R-:W-:Y:S01]  /*4390*/  IADD3.X R29, R35, UR9, RZ, P1, !PT ;  /* 0x00000009231d7c10 */ /* 0x000fe20008ffe4ff */
[----:B0-----:R-:W-:-:S02]  /*43a0*/  FFMA.FTZ R37, R20, R13, R8 ;  /* 0x0000000d14257223 */ /* 0x001fc40000010008 */
[-C--:B------:R-:W-:Y:S02]  /*43b0*/  FFMA.FTZ R38, R21, R13.reuse, R7 ;  /* 0x0000000d15267223 */ /* 0x080fe40000010007 */
[-C--:B---3--:R-:W-:Y:S02]  /*43c0*/  FFMA.FTZ R35, R22, R13.reuse, R6 ;  /* 0x0000000d16237223 */ /* 0x088fe40000010006 */
[-C--:B------:R-:W-:Y:S02]  /*43d0*/  FFMA.FTZ R36, R23, R13.reuse, R5 ;  /* 0x0000000d17247223 */ /* 0x080fe40000010005 */
[-C--:B----4-:R-:W-:Y:S01]  /*43e0*/  FFMA.FTZ R41, R16, R13.reuse, R12 ;  /* 0x0000000d10297223 */ /* 0x090fe2000001000c */
[----:B------:R-:W2:Y:S01]  /*43f0*/  @!P0 LDG.E.128 R20, [R28.64+-0x100] ;  /* 0xffff000e1c148981 */ /* 0x000ea2000c1e1d00 */
[-C--:B------:R-:W-:Y:S02]  /*4400*/  FFMA.FTZ R42, R17, R13.reuse, R11 ;  /* 0x0000000d112a7223 */ /* 0x080fe4000001000b */
[----:B------:R-:W-:-:S02]  /*4410*/  FFMA.FTZ R39, R18, R13, R10 ;  /* 0x0000000d12277223 */ /* 0x000fc4000001000a */
[-C--:B------:R-:W-:Y:S02]  /*4420*/  FFMA.FTZ R40, R19, R13.reuse, R9 ;  /* 0x0000000d13287223 */ /* 0x080fe40000010009 */
[-C--:B-----5:R-:W-:Y:S01]  /*4430*/  FFMA.FTZ R33, R24, R13.reuse, R4 ;  /* 0x0000000d18217223 */ /* 0x0a0fe20000010004 */
[----:B------:R-:W3:Y:S01]  /*4440*/  @!P0 LDG.E.128 R16, [R28.64+-0x200] ;  /* 0xfffe000e1c108981 */ /* 0x000ee2000c1e1d00 */
[-C--:B------:R-:W-:Y:S02]  /*4450*/  FFMA.FTZ R32, R25, R13.reuse, R3 ;  /* 0x0000000d19207223 */ /* 0x080fe40000010003 */
[-C--:B------:R-:W-:Y:S02]  /*4460*/  FFMA.FTZ R31, R26, R13.reuse, R2 ;  /* 0x0000000d1a1f7223 */ /* 0x080fe40000010002 */
[----:B------:R-:W-:Y:S02]  /*4470*/  FFMA.FTZ R0, R27, R13, R0 ;  /* 0x0000000d1b007223 */ /* 0x000fe40000010000 */
[----:B------:R-:W4:Y:S01]  /*4480*/  @!P0 LDG.E.128 R24, [R28.64] ;  /* 0x0000000e1c188981 */ /* 0x000f22000c1e1d00 */
[----:B------:R-:W-:-:S02]  /*4490*/  IADD3 R13, R14, 0x24, RZ ;  /* 0x000000240e0d7810 */ /* 0x000fc40007ffe0ff */
[----:B------:R-:W-:Y:S01]  /*44a0*/  IADD3 R34, P0, R28, UR8, RZ ;  /* 0x000000081c227c10 */ /* 0x000fe2000ff1e0ff */
[----:B------:R-:W-:Y:S01]  /*44b0*/  UIADD3 UR5, UR5, 0x1, URZ ;  /* 0x0000000105057890 */ /* 0x000fe2000fffe03f */
[----:B-1----:R-:W-:Y:S01]  /*44c0*/  IADD3 R14, R13, 0x24, RZ ;  /* 0x000000240d0e7810 */ /* 0x002fe20007ffe0ff */
[----:B------:R-:W-:Y:S02]  /*44d0*/  UPLOP3.LUT UP1, UPT, UPT, UPT, UPT, 0x40, 0x0 ;  /* 0x000000000000789c */ /* 0x000fe40003f2e870 */
[----:B------:R-:W-:Y:S01]  /*44e0*/  UIADD3 UR5, UR5, 0x1, URZ ;  /* 0x0000000105057890 */ /* 0x000fe2000fffe03f */
[-C--:B--2---:R-:W-:Y:S01]  /*44f0*/  FFMA.FTZ R6, R22, R43.reuse, R35 ;  /* 0x0000002b16067223 */ /* 0x084fe20000010023 */
[----:B------:R-:W-:Y:S01]  /*4500*/  IADD3.X R35, R29, UR9, RZ, P0, !PT ;  /* 0x000000091d237c10 */ /* 0x000fe200087fe4ff */
[-C--:B------:R-:W-:Y:S02]  /*4510*/  FFMA.FTZ R8, R20, R43.reuse, R37 ;  /* 0x0000002b14087223 */ /* 0x080fe40000010025 */
[----:B------:R-:W-:-:S02]  /*4520*/  FFMA.FTZ R7, R21, R43, R38 ;  /* 0x0000002b15077223 */ /* 0x000fc40000010026 */
[-C--:B------:R-:W-:Y:S02]  /*4530*/  FFMA.FTZ R5, R23, R43.reuse, R36 ;  /* 0x0000002b17057223 */ /* 0x080fe40000010024 */
[-C--:B---3--:R-:W-:Y:S02]  /*4540*/  FFMA.FTZ R12, R16, R43.reuse, R41 ;  /* 0x0000002b100c7223 */ /* 0x088fe40000010029 */
[-C--:B------:R-:W-:Y:S02]  /*4550*/  FFMA.FTZ R11, R17, R43.reuse, R42 ;  /* 0x0000002b110b7223 */ /* 0x080fe4000001002a */
[-C--:B------:R-:W-:Y:S02]  /*4560*/  FFMA.FTZ R10, R18, R43.reuse, R39 ;  /* 0x0000002b120a7223 */ /* 0x080fe40000010027 */
[-C--:B------:R-:W-:Y:S02]  /*4570*/  FFMA.FTZ R9, R19, R43.reuse, R40 ;  /* 0x0000002b13097223 */ /* 0x080fe40000010028 */
[----:B----4-:R-:W-:-:S02]  /*4580*/  FFMA.FTZ R4, R24, R43, R33 ;  /* 0x0000002b18047223 */ /* 0x010fc40000010021 */
[-C--:B------:R-:W-:Y:S02]  /*4590*/  FFMA.FTZ R3, R25, R43.reuse, R32 ;  /* 0x0000002b19037223 */ /* 0x080fe40000010020 */
[-C--:B------:R-:W-:Y:S02]  /*45a0*/  FFMA.FTZ R2, R26, R43.reuse, R31 ;  /* 0x0000002b1a027223 */ /* 0x080fe4000001001f */
[----:B------:R-:W-:Y:S02]  /*45b0*/  FFMA.FTZ R0, R27, R43, R0 ;  /* 0x0000002b1b007223 */ /* 0x000fe40000010000 */
.L_x_520:
[----:B------:R-:W-:Y:S02]  /*45c0*/  ULDC UR4, c[0x0][0x314] ;  /* 0x0000c50000047ab9 */ /* 0x000fe40000000800 */
[----:B------:R-:W-:-:S06]  /*45d0*/  UISETP.LT.OR UP1, UPT, UR5, UR4, UP1 ;  /* 0x000000040500728c */ /* 0x000fcc0008f21670 */
[----:B------:R-:W-:-:S13]  /*45e0*/  PLOP3.LUT P0, PT, PT, PT, UP1, 0x80, 0x0 ;  /* 0x000000000000781c */ /* 0x000fda0003f0f018 */
[----:B------:R-:W-:Y:S05]  /*45f0*/  @!P0 BRA `(.L_x_517) ;  /* 0x0000014000008947 */ /* 0x000fea0003800000 */
[----:B------:R-:W-:Y:S01]  /*4600*/  ISETP.GE.AND P0, PT, R15, UR6, PT ;  /* 0x000000060f007c0c */ /* 0x000fe2000bf06270 */
[----:B------:R-:W-:-:S12]  /*4610*/  BSSY B0, `(.L_x_521) ;  /* 0x0000005000007945 */ /* 0x000fd80003800000 */
[----:B------:R-:W-:Y:S05]  /*4620*/  @P0 BRA `(.L_x_522) ;  /* 0x0000003000000947 */ /* 0x000fea0003800000 */
[----:B------:R0:W5:Y:S04]  /*4630*/  LDG.E.128 R16, [R34.64+-0x200] ;  /* 0xfffe000e22107981 */ /* 0x000168000c1e1d00 */
[----:B------:R0:W5:Y:S04]  /*4640*/  LDG.E.128 R20, [R34.64+-0x100] ;  /* 0xffff000e22147981 */ /* 0x000168000c1e1d00 */
[----:B------:R0:W5:Y:S02]  /*4650*/  LDG.E.128 R24, [R34.64] ;  /* 0x0000000e22187981 */ /* 0x000164000c1e1d00 */
.L_x_522:
[----:B------:R-:W-:Y:S05]  /*4660*/  BSYNC B0 ;  /* 0x0000000000007941 */ /* 0x000fea0003800000 */
.L_x_521:
        /* <DEDUP_REMOVED lines=13> */
.L_x_517:
[----:B------:R-:W-:Y:S02]  /*4740*/  IADD3 R15, R15, UR11, RZ ;  /* 0x0000000b0f0f7c10 */ /* 0x000fe4000fffe0ff */
[----:B------:R-:W-:-:S02]  /*4750*/  F2FP.BF16.PACK_AB R13, R9, R10 ;  /* 0x0000000a090d723e */ /* 0x000fc400000010ff */
[----:B------:R-:W-:Y:S02]  /*4760*/  ISETP.GE.AND P0, PT, R15, UR12, PT ;  /* 0x0000000c0f007c0c */ /* 0x000fe4000bf06270 */
        /* <DEDUP_REMOVED lines=92> */
        .weak           $__internal_10_$__cuda_sm20_div_s64
        .type           $__internal_10_$__cuda_sm20_div_s64,@function
        .size           $__internal_10_$__cuda_sm20_div_s64,(.L_x_7778 - $__internal_10_$__cuda_sm20_div_s64)
$__internal_10_$__cuda_sm20_div_s64:
        /* <DEDUP_REMOVED lines=32> */
[----:B------:R-:W-:-:S03]  /*4f30*/  SEL R19, R19, R26, !P2 ;  /* 0x0000001a13137207 */ /* 0x000fc60005000000 */
[C---:B------:R-:W-:Y:S02]  /*4f40*/  IMAD R21, R29.reuse, R20, RZ ;  /* 0x000000141d157224 */ /* 0x040fe400078e02ff */
[----:B------:R-:W-:-:S04]  /*4f50*/  IMAD.HI.U32 R18, P4, R29, R18, R48 ;  /* 0x000000121d127227 */ /* 0x000fc80007880030 */
[----:B------:R-:W-:Y:S01]  /*4f60*/  IMAD.HI.U32 R20, R29, R20, RZ ;  /* 0x000000141d147227 */ /* 0x000fe200078e00ff */
[----:B------:R-:W-:-:S03]  /*4f70*/  IADD3 R21, P3, R21, R18, RZ ;  /* 0x0000001215157210 */ /* 0x000fc60007f7e0ff */
[----:B------:R-:W-:Y:S02]  /*4f80*/  IMAD.X R18, RZ, RZ, ~R17, P0 ;  /* 0x000000ffff127224 */ /* 0x000fe400000e0e11 */
[----:B------:R-:W-:-:S03]  /*4f90*/  IMAD.HI.U32 R48, R21, R19, RZ ;  /* 0x0000001315307227 */ /* 0x000fc600078e00ff */
[----:B------:R-:W-:Y:S01]  /*4fa0*/  SEL R18, R18, R17, !P2 ;  /* 0x0000001112127207 */ /* 0x000fe20005000000 */
[----:B------:R-:W-:Y:S02]  /*4fb0*/  IMAD.X R29, R20, 0x1, R29, P5 ;  /* 0x00000001141d7824 */ /* 0x000fe400028e061d */
[----:B------:R-:W-:-:S03]  /*4fc0*/  IMAD.MOV.U32 R49, RZ, RZ, RZ ;  /* 0x000000ffff317224 */ /* 0x000fc600078e00ff */
[----:B------:R-:W-:Y:S01]  /*4fd0*/  IADD3.X R29, RZ, RZ, R29, P3, P4 ;  /* 0x000000ffff1d7210 */ /* 0x000fe20001fe841d */
        /* <DEDUP_REMOVED lines=20> */
[----:B------:R-:W-:Y:S02]  /*5120*/  ISETP.GE.U32.AND P0, PT, R20, R38, PT ;  /* 0x000000261400720c */ /* 0x000fe40003f06070 */
[----:B------:R-:W-:Y:S02]  /*5130*/  SEL R19, R19, R18, P3 ;  /* 0x0000001213137207 */ /* 0x000fe40001800000 */
[----:B------:R-:W-:Y:S02]  /*5140*/  SEL R21, R21, R26, P3 ;  /* 0x0000001a15157207 */ /* 0x000fe40001800000 */
[----:B------:R-:W-:-:S02]  /*5150*/  IADD3 R29, P2, R28, 0x1, RZ ;  /* 0x000000011c1d7810 */ /* 0x000fc40007f5e0ff */
[----:B------:R-:W-:Y:S02]  /*5160*/  ISETP.GE.U32.AND.EX P0, PT, R19, R39, PT, P0 ;  /* 0x000000271300720c */ /* 0x000fe40003f06100 */
[-C--:B------:R-:W-:Y:S02]  /*5170*/  IADD3.X R18, RZ, R21.reuse, RZ, P2, !PT ;  /* 0x00000015ff127210 */ /* 0x080fe400017fe4ff */
[----:B------:R-:W-:Y:S02]  /*5180*/  SEL R29, R29, R28, P0 ;  /* 0x0000001c1d1d7207 */ /* 0x000fe40000000000 */
[----:B------:R-:W-:Y:S02]  /*5190*/  SEL R21, R18, R21, P0 ;  /* 0x0000001512157207 */ /* 0x000fe40000000000 */
[----:B------:R-:W-:Y:S02]  /*51a0*/  IADD3 R18, P2, RZ, -R29, RZ ;  /* 0x8000001dff127210 */ /* 0x000fe40007f5e0ff */
[----:B------:R-:W-:-:S02]  /*51b0*/  LOP3.LUT R19, R23, R17, RZ, 0x3c, !PT ;  /* 0x0000001117137212 */ /* 0x000fc400078e3cff */
[----:B------:R-:W-:Y:S01]  /*51c0*/  ISETP.NE.U32.AND P0, PT, R24, RZ, PT ;  /* 0x000000ff1800720c */ /* 0x000fe20003f05070 */
[----:B------:R-:W-:Y:S01]  /*51d0*/  IMAD.X R20, RZ, RZ, ~R21, P2 ;  /* 0x000000ffff147224 */ /* 0x000fe200010e0e15 */
[----:B------:R-:W-:Y:S02]  /*51e0*/  ISETP.GE.AND P3, PT, R19, RZ, PT ;  /* 0x000000ff1300720c */ /* 0x000fe40003f66270 */
[----:B------:R-:W-:Y:S02]  /*51f0*/  ISETP.NE.AND.EX P0, PT, R23, RZ, PT, P0 ;  /* 0x000000ff1700720c */ /* 0x000fe40003f05300 */
[----:B------:R-:W-:Y:S01]  /*5200*/  SEL R20, R20, R21, !P3 ;  /* 0x0000001514147207 */ /* 0x000fe20005800000 */
[----:B------:R-:W-:Y:S01]  /*5210*/  IMAD.MOV.U32 R21, RZ, RZ, 0x0 ;  /* 0x00000000ff157424 */ /* 0x000fe200078e00ff */
[----:B------:R-:W-:Y:S02]  /*5220*/  SEL R18, R18, R29, !P3 ;  /* 0x0000001d12127207 */ /* 0x000fe40005800000 */
[----:B------:R-:W-:Y:S01]  /*5230*/  SEL R19, R20, 0xffffffff, P0 ;  /* 0xffffffff14137807 */ /* 0x000fe20000000000 */
[----:B------:R-:W-:Y:S01]  /*5240*/  IMAD.MOV.U32 R20, RZ, RZ, R22 ;  /* 0x000000ffff147224 */ /* 0x000fe200078e0016 */
[----:B------:R-:W-:-:S03]  /*5250*/  SEL R18, R18, 0xffffffff, P0 ;  /* 0xffffffff12127807 */ /* 0x000fc60000000000 */
[----:B------:R-:W-:Y:S05]  /*5260*/  RET.REL.NODEC R20 `(_ZN5flash32flash_fwd_splitkv_combine_kernelI23Flash_fwd_kernel_traitsILi192ELi64ELi64ELi4ELb0ELb0EN7cutlass10bfloat16_tE19Flash_kernel_traitsILi192ELi64ELi64ELi4ES3_EELi8ELi4ELb1EEEvNS_16Flash_fwd_paramsE) ;  /* 0xffffad9014007950 */ /* 0x000fea0003c3ffff */
.L_x_523:
        /* <DEDUP_REMOVED lines=9> */
.L_x_7778:


//--------------------- .text._ZN5flash32flash_fwd_splitkv_combine_kernelI23Flash_fwd_kernel_traitsILi192ELi64ELi64ELi4ELb0ELb0EN7cutlass10bfloat16_tE19Flash_kernel_traitsILi192ELi64ELi64ELi4ES3_EELi8ELi3ELb1EEEvNS_16Flash_fwd_paramsE --------------------------
	.section	.text._ZN5flash32flash_fwd_splitkv_combine_kernelI23Flash_fwd_kernel_traitsILi192ELi64ELi64ELi4ELb0ELb0EN7cutlass10bfloat16_tE19Flash_kernel_traitsILi192ELi64ELi64ELi4ES3_EELi8ELi3ELb1EEEvNS_16Flash_fwd_paramsE,"ax",@progbits
	.sectioninfo	@"SHI_REGISTERS=52"
	.align	128
        .global         _ZN5flash32flash_fwd_splitkv_combine_kernelI23Flash_fwd_kernel_traitsILi192ELi64ELi64ELi4ELb0ELb0EN7cutlass10bfloat16_tE19Flash_kernel_traitsILi192ELi64ELi64ELi4ES3_EELi8ELi3ELb1EEEvNS_16Flash_fwd_paramsE
        .type           _ZN5flash32flash_fwd_splitkv_combine_kernelI23Flash_fwd_kernel_traitsILi192ELi64ELi64ELi4ELb0ELb0EN7cutlass10bfloat16_tE19Flash_kernel_traitsILi192ELi64ELi64ELi4ES3_EELi8ELi3ELb1EEEvNS_16Flash_fwd_paramsE,@function
        .size           _ZN5flash32flash_fwd_splitkv_combine_kernelI23Flash_fwd_kernel_traitsILi192ELi64ELi64ELi4ELb0ELb0EN7cutlass10bfloat16_tE19Flash_kernel_traitsILi192ELi64ELi64ELi4ES3_EELi8ELi3ELb1EEEvNS_16Flash_fwd_paramsE,(.L_x_7779 - _ZN5flash32flash_fwd_splitkv_combine_kernelI23Flash_fwd_kernel_traitsILi192ELi64ELi64ELi4ELb0ELb0EN7cutlass10bfloat16_tE19Flash_kernel_traitsILi192ELi64ELi64ELi4ES3_EELi8ELi3ELb1EEEvNS_16Flash_fwd_paramsE)
        .other          _ZN5flash32flash_fwd_splitkv_combine_kernelI23Flash_fwd_kernel_traitsILi192ELi64ELi64ELi4ELb0ELb0EN7cutlass10bfloat16_tE19Flash_kernel_traitsILi192ELi64ELi64ELi4ES3_EELi8ELi3ELb1EEEvNS_16Flash_fwd_paramsE,@"STO_CUDA_ENTRY STV_DEFAULT"
_ZN5flash32flash_fwd_splitkv_combine_kernelI23Flash_fwd_kernel_traitsILi192ELi64ELi64ELi4ELb0ELb0EN7cutlass10bfloat16_tE19Flash_kernel_traitsILi192ELi64ELi64ELi4ES3_EELi8ELi3ELb1EEEvNS_16Flash_fwd_paramsE:
.text._ZN5flash32flash_fwd_splitkv_combine_kernelI23Flash_fwd_kernel_traitsILi192ELi64ELi64ELi4ELb0ELb0EN7cutlass10bfloat16_tE19Flash_kernel_traitsILi192ELi64ELi64ELi4ES3_EELi8ELi3ELb1EEEvNS_16Flash_fwd_paramsE:
        /* <DEDUP_REMOVED lines=23> */
[----:B------:R-:W-:Y:S05]  /*0170*/  CALL.REL.NOINC `($__internal_11_$__cuda_sm20_div_s64) ;  /* 0x00004b3000007944 */ /* 0x000fea0003c00000 */
[----:B------:R-:W-:Y:S05]  /*0180*/  BRA `(.L_x_525) ;  /* 0x0000018000007947 */ /* 0x000fea0003800000 */
.L_x_524:
        /* <DEDUP_REMOVED lines=24> */
.L_x_525:
        /* <DEDUP_REMOVED lines=11> */
[----:B------:R-:W-:Y:S05]  /*03c0*/  CALL.REL.NOINC `($__internal_11_$__cuda_sm20_div_s64) ;  /* 0x000048e000007944 */ /* 0x000fea0003c00000 */
[----:B------:R-:W-:Y:S02]  /*03d0*/  MOV R6, R18 ;  /* 0x0000001200067202 */ /* 0x000fe40000000f00 */
[----:B------:R-:W-:Y:S01]  /*03e0*/  MOV R7, R19 ;  /* 0x0000001300077202 */ /* 0x000fe20000000f00 */
[----:B------:R-:W-:Y:S05]  /*03f0*/  BRA `(.L_x_528) ;  /* 0x0000013000007947 */ /* 0x000fea0003800000 */
.L_x_527:
        /* <DEDUP_REMOVED lines=19> */
.L_x_528:
[----:B------:R-:W-:Y:S05]  /*0530*/  BSYNC B0 ;  /* 0x0000000000007941 */ /* 0x000fea0003800000 */
.L_x_526:
        /* <DEDUP_REMOVED lines=41> */
[----:B------:R-:W-:Y:S05]  /*07d0*/  CALL.REL.NOINC `($__internal_11_$__cuda_sm20_div_s64) ;  /* 0x000044d000007944 */ /* 0x000fea0003c00000 */
[----:B------:R-:W-:Y:S05]  /*07e0*/  BRA `(.L_x_531) ;  /* 0x0000013000007947 */ /* 0x000fea0003800000 */
.L_x_530:
        /* <DEDUP_REMOVED lines=19> */
.L_x_531:
[----:B------:R-:W-:Y:S05]  /*0920*/  BSYNC B0 ;  /* 0x0000000000007941 */ /* 0x000fea0003800000 */
.L_x_529:
        /* <DEDUP_REMOVED lines=73> */
[----:B------:R-:W-:Y:S02]  /*0dc0*/  MOV R32, R18 ;  /* 0x0000001200207202 */ /* 0x000fe40000000f00 */
[----:B------:R-:W-:Y:S01]  /*0dd0*/  MOV R33, R19 ;  /* 0x0000001300217202 */ /* 0x000fe20000000f00 */
[----:B------:R-:W-:Y:S05]  /*0de0*/  BRA `(.L_x_534) ;  /* 0x0000013000007947 */ /* 0x000fea0003800000 */
.L_x_533:
        /* <DEDUP_REMOVED lines=19> */
.L_x_534:
[----:B------:R-:W-:Y:S05]  /*0f20*/  BSYNC B0 ;  /* 0x0000000000007941 */ /* 0x000fea0003800000 */
.L_x_532:
        /* <DEDUP_REMOVED lines=42> */
.L_x_536:
        /* <DEDUP_REMOVED lines=19> */
.L_x_537:
[----:B------:R-:W-:Y:S05]  /*1300*/  BSYNC B0 ;  /* 0x0000000000007941 */ /* 0x000fea0003800000 */
.L_x_535:
        /* <DEDUP_REMOVED lines=28> */
[----:B------:R-:W-:Y:S02]  /*14d0*/  ISETP.GE.U32.AND P2, PT, R7, R8, PT ;  /* 0x000000080700720c */ /* 0x000fe40003f46070 */
[----:B0-----:R-:W0:Y:S11]  /*14e0*/  MUFU.RCP R8, R17 ;  /* 0x0000001100087308 */ /* 0x001e360000001000 */
[----:B------:R-:W-:-:S05]  /*14f0*/  @P2 IADD3 R9, R9, 0x1, RZ ;  /* 0x0000000109092810 */ /* 0x000fca0007ffe0ff */
[----:B------:R-:W-:Y:S01]  /*1500*/  @!P1 IMAD.MOV R9, RZ, RZ, -R9 ;  /* 0x000000ffff099224 */ /* 0x000fe200078e0a09 */
[----:B------:R-:W-:Y:S02]  /*1510*/  @!P0 LOP3.LUT R9, RZ, c[0x0][0x214], RZ, 0x33, !PT ;  /* 0x00008500ff098a12 */ /* 0x000fe400078e33ff */
[----:B0-----:R-:W-:-:S03]  /*1520*/  IADD3 R8, R8, 0xffffffe, RZ ;  /* 0x0ffffffe08087810 */ /* 0x001fc60007ffe0ff */
[----:B------:R-:W-:Y:S02]  /*1530*/  IMAD R3, R6, R9, RZ ;  /* 0x0000000906037224 */ /* 0x000fe400078e02ff */
[----:B------:R-:W0:Y:S03]  /*1540*/  F2I.FTZ.U32.TRUNC.NTZ R9, R8 ;  /* 0x0000000800097305 */ /* 0x000e26000021f000 */
[-C--:B------:R-:W-:Y:S02]  /*1550*/  IABS R7, R3.reuse ;  /* 0x0000000300077213 */ /* 0x080fe40000000000 */
[----:B------:R-:W-:-:S03]  /*1560*/  IABS R22, R3 ;  /* 0x0000000300167213 */ /* 0x000fc60000000000 */
[----:B------:R-:W1:Y:S02]  /*1570*/  I2F.RP R6, R7 ;  /* 0x0000000700067306 */ /* 0x000e640000209400 */
[----:B------:R-:W-:Y:S02]  /*1580*/  IMAD.MOV R22, RZ, RZ, -R22 ;  /* 0x000000ffff167224 */ /* 0x000fe400078e0a16 */
[--C-:B0-----:R-:W-:Y:S02]  /*1590*/  IMAD.MOV R24, RZ, RZ, -R9.reuse ;  /* 0x000000ffff187224 */ /* 0x101fe400078e0a09 */
[----:B------:R-:W-:Y:S02]  /*15a0*/  IMAD.MOV.U32 R8, RZ, RZ, RZ ;  /* 0x000000ffff087224 */ /* 0x000fe400078e00ff */
[----:B------:R-:W-:Y:S01]  /*15b0*/  IMAD R24, R24, R5, RZ ;  /* 0x0000000518187224 */ /* 0x000fe200078e02ff */
[----:B-1----:R-:W0:Y:S03]  /*15c0*/  MUFU.RCP R6, R6 ;  /* 0x0000000600067308 */ /* 0x002e260000001000 */
[----:B------:R-:W-:Y:S01]  /*15d0*/  IMAD.HI.U32 R24, R9, R24, R8 ;  /* 0x0000001809187227 */ /* 0x000fe200078e0008 */
[----:B------:R-:W-:-:S02]  /*15e0*/  IABS R9, R0 ;  /* 0x0000000000097213 */ /* 0x000fc40000000000 */
[----:B------:R-:W-:-:S03]  /*15f0*/  LOP3.LUT R0, R0, c[0x0][0x1c0], RZ, 0x3c, !PT ;  /* 0x0000700000007a12 */ /* 0x000fc600078e3cff */
[----:B------:R-:W-:Y:S01]  /*1600*/  IMAD.HI.U32 R8, R24, R9, RZ ;  /* 0x0000000918087227 */ /* 0x000fe200078e00ff */
[----:B0-----:R-:W-:-:S03]  /*1610*/  IADD3 R20, R6, 0xffffffe, RZ ;  /* 0x0ffffffe06147810 */ /* 0x001fc60007ffe0ff */
[----:B------:R-:W-:Y:S01]  /*1620*/  IMAD.IADD R6, R4, 0x1, R7 ;  /* 0x0000000104067824 */ /* 0x000fe200078e0207 */
[----:B------:R-:W-:Y:S01]  /*1630*/  IABS R4, c[0x0][0x1c0] ;  /* 0x0000700000047a13 */ /* 0x000fe20000000000 */
[----:B------:R-:W0:Y:S03]  /*1640*/  F2I.FTZ.U32.TRUNC.NTZ R21, R20 ;  /* 0x0000001400157305 */ /* 0x000e26000021f000 */
[----:B------:R-:W-:Y:S01]  /*1650*/  IABS R17, R6 ;  /* 0x0000000600117213 */ /* 0x000fe20000000000 */
[----:B------:R-:W-:Y:S02]  /*1660*/  IMAD.MOV R4, RZ, RZ, -R4 ;  /* 0x000000ffff047224 */ /* 0x000fe400078e0a04 */
[----:B0-----:R-:W-:Y:S02]  /*1670*/  IMAD.MOV R16, RZ, RZ, -R21 ;  /* 0x000000ffff107224 */ /* 0x001fe400078e0a15 */
[----:B------:R-:W-:-:S02]  /*1680*/  IMAD.MOV.U32 R20, RZ, RZ, RZ ;  /* 0x000000ffff147224 */ /* 0x000fc400078e00ff */
[----:B------:R-:W-:-:S04]  /*1690*/  IMAD R16, R16, R7, RZ ;  /* 0x0000000710107224 */ /* 0x000fc800078e02ff */
[----:B------:R-:W-:-:S04]  /*16a0*/  IMAD.HI.U32 R16, R21, R16, R20 ;  /* 0x0000001015107227 */ /* 0x000fc800078e0014 */
[----:B------:R-:W-:Y:S02]  /*16b0*/  IMAD R20, R8, R4, R9 ;  /* 0x0000000408147224 */ /* 0x000fe400078e0209 */
[----:B------:R-:W-:-:S03]  /*16c0*/  IMAD.HI.U32 R16, R16, R17, RZ ;  /* 0x0000001110107227 */ /* 0x000fc600078e00ff */
[----:B------:R-:W-:Y:S01]  /*16d0*/  ISETP.GT.U32.AND P3, PT, R5, R20, PT ;  /* 0x000000140500720c */ /* 0x000fe20003f64070 */
[----:B------:R-:W-:Y:S02]  /*16e0*/  IMAD R22, R16, R22, R17 ;  /* 0x0000001610167224 */ /* 0x000fe400078e0211 */
[----:B------:R-:W-:-:S03]  /*16f0*/  IMAD.HI.U32 R9, R24, R17, RZ ;  /* 0x0000001118097227 */ /* 0x000fc600078e00ff */
[----:B------:R-:W-:Y:S01]  /*1700*/  ISETP.GT.U32.AND P0, PT, R7, R22, PT ;  /* 0x000000160700720c */ /* 0x000fe20003f04070 */
[----:B------:R-:W-:Y:S01]  /*1710*/  IMAD R24, R9, R4, R17 ;  /* 0x0000000409187224 */ /* 0x000fe200078e0211 */
[C---:B------:R-:W-:Y:S02]  /*1720*/  LOP3.LUT R4, R6.reuse, R7, RZ, 0x3c, !PT ;  /* 0x0000000706047212 */ /* 0x040fe400078e3cff */
[----:B------:R-:W-:Y:S02]  /*1730*/  LOP3.LUT R6, R6, c[0x0][0x1c0], RZ, 0x3c, !PT ;  /* 0x0000700006067a12 */ /* 0x000fe400078e3cff */
[----:B------:R-:W-:Y:S01]  /*1740*/  ISETP.GT.U32.AND P1, PT, R5, R24, PT ;  /* 0x000000180500720c */ /* 0x000fe20003f24070 */
[----:B------:R-:W-:Y:S01]  /*1750*/  @!P3 IMAD.IADD R20, R20, 0x1, -R5 ;  /* 0x000000011414b824 */ /* 0x000fe200078e0a05 */
[----:B------:R-:W-:Y:S02]  /*1760*/  ISETP.GE.AND P4, PT, R4, RZ, PT ;  /* 0x000000ff0400720c */ /* 0x000fe40003f86270 */
[----:B------:R-:W0:Y:S01]  /*1770*/  S2R R4, SR_TID.X ;  /* 0x0000000000047919 */ /* 0x000e220000002100 */
[----:B------:R-:W-:-:S02]  /*1780*/  @!P3 IADD3 R8, R8, 0x1, RZ ;  /* 0x000000010808b810 */ /* 0x000fc40007ffe0ff */
[----:B------:R-:W-:Y:S01]  /*1790*/  @!P0 IMAD.IADD R22, R22, 0x1, -R7 ;  /* 0x0000000116168824 */ /* 0x000fe200078e0a07 */
[----:B------:R-:W-:Y:S02]  /*17a0*/  ISETP.GE.U32.AND P6, PT, R20, R5, PT ;  /* 0x000000051400720c */ /* 0x000fe40003fc6070 */
[----:B------:R-:W-:Y:S02]  /*17b0*/  @!P0 IADD3 R16, R16, 0x1, RZ ;  /* 0x0000000110108810 */ /* 0x000fe40007ffe0ff */
[----:B------:R-:W-:Y:S01]  /*17c0*/  ISETP.GE.U32.AND P2, PT, R22, R7, PT ;  /* 0x000000071600720c */ /* 0x000fe20003f46070 */
[----:B------:R-:W-:Y:S01]  /*17d0*/  @!P1 IMAD.IADD R24, R24, 0x1, -R5 ;  /* 0x0000000118189824 */ /* 0x000fe200078e0a05 */
[----:B------:R-:W-:Y:S02]  /*17e0*/  ISETP.GE.AND P0, PT, R0, RZ, PT ;  /* 0x000000ff0000720c */ /* 0x000fe40003f06270 */
[----:B------:R-:W-:Y:S02]  /*17f0*/  ISETP.GT.AND P3, PT, R2, RZ, PT ;  /* 0x000000ff0200720c */ /* 0x000fe40003f64270 */
[----:B------:R-:W-:Y:S01]  /*1800*/  ISETP.GE.U32.AND P5, PT, R24, R5, PT ;  /* 0x000000051800720c */ /* 0x000fe20003fa6070 */
[----:B------:R-:W-:Y:S01]  /*1810*/  IMAD.MOV.U32 R5, RZ, RZ, c[0x0][0x214] ;  /* 0x00008500ff057624 */ /* 0x000fe200078e00ff */
[----:B------:R-:W-:-:S02]  /*1820*/  @!P1 IADD3 R9, R9, 0x1, RZ ;  /* 0x0000000109099810 */ /* 0x000fc40007ffe0ff */
[----:B------:R-:W-:Y:S02]  /*1830*/  @P6 IADD3 R8, R8, 0x1, RZ ;  /* 0x0000000108086810 */ /* 0x000fe40007ffe0ff */
[----:B------:R-:W-:Y:S02]  /*1840*/  ISETP.NE.AND P6, PT, R3, RZ, PT ;  /* 0x000000ff0300720c */ /* 0x000fe40003fc5270 */
[----:B------:R-:W-:Y:S01]  /*1850*/  @P2 IADD3 R16, R16, 0x1, RZ ;  /* 0x0000000110102810 */ /* 0x000fe20007ffe0ff */
[----:B------:R-:W-:Y:S01]  /*1860*/  @!P0 IMAD.MOV R8, RZ, RZ, -R8 ;  /* 0x000000ffff088224 */ /* 0x000fe200078e0a08 */
[----:B------:R-:W-:Y:S02]  /*1870*/  ISETP.GE.AND P2, PT, R6, RZ, PT ;  /* 0x000000ff0600720c */ /* 0x000fe40003f46270 */
[----:B------:R-:W-:Y:S01]  /*1880*/  LOP3.LUT R6, RZ, c[0x0][0x1c0], RZ, 0x33, !PT ;  /* 0x00007000ff067a12 */ /* 0x000fe200078e33ff */
[----:B------:R-:W-:Y:S01]  /*1890*/  @!P4 IMAD.MOV R16, RZ, RZ, -R16 ;  /* 0x000000ffff10c224 */ /* 0x000fe200078e0a10 */
[----:B------:R-:W-:-:S02]  /*18a0*/  ISETP.NE.AND P4, PT, RZ, c[0x0][0x1c0], PT ;  /* 0x00007000ff007a0c */ /* 0x000fc40003f85270 */
[----:B------:R-:W-:Y:S02]  /*18b0*/  ISETP.NE.AND P1, PT, RZ, UR4, PT ;  /* 0x00000004ff007c0c */ /* 0x000fe4000bf25270 */
[----:B0-----:R-:W-:Y:S02]  /*18c0*/  SHF.R.S32.HI R21, RZ, 0x1f, R4 ;  /* 0x0000001fff157819 */ /* 0x001fe40000011404 */
[----:B------:R-:W-:Y:S02]  /*18d0*/  SHF.R.S32.HI R17, RZ, 0x1f, R2 ;  /* 0x0000001fff117819 */ /* 0x000fe40000011402 */
[----:B------:R-:W-:Y:S02]  /*18e0*/  SEL R5, R5, 0x1, !P1 ;  /* 0x0000000105057807 */ /* 0x000fe40004800000 */
[----:B------:R-:W-:Y:S02]  /*18f0*/  SEL R0, R6, R8, !P4 ;  /* 0x0000000806007207 */ /* 0x000fe40006000000 */
[----:B------:R-:W-:-:S02]  /*1900*/  @!P6 LOP3.LUT R16, RZ, R7, RZ, 0x33, !PT ;  /* 0x00000007ff10e212 */ /* 0x000fc400078e33ff */
[----:B------:R-:W-:Y:S01]  /*1910*/  LEA.HI R8, R21, R4, RZ, 0x3 ;  /* 0x0000000415087211 */ /* 0x000fe200078f18ff */
[----:B------:R-:W-:Y:S01]  /*1920*/  IMAD R7, R0, R5, RZ ;  /* 0x0000000500077224 */ /* 0x000fe200078e02ff */
[----:B------:R-:W-:Y:S01]  /*1930*/  LEA.HI.SX32 R20, R2, 0x1, 0x1 ;  /* 0x0000000102147811 */ /* 0x000fe200078f0aff */
[----:B------:R-:W-:Y:S01]  /*1940*/  @!P3 IMAD.MOV R20, RZ, RZ, R17 ;  /* 0x000000ffff14b224 */ /* 0x000fe200078e0211 */
        /* <DEDUP_REMOVED lines=9> */
[----:B------:R-:W-:Y:S02]  /*19e0*/  SEL R6, R6, R9, !P4 ;  /* 0x0000000906067207 */ /* 0x000fe40006000000 */
[----:B------:R-:W-:Y:S01]  /*19f0*/  SEL R8, R19, R17, P2 ;  /* 0x0000001113087207 */ /* 0x000fe20001000000 */
[----:B------:R-:W-:Y:S01]  /*1a00*/  IMAD.MOV.U32 R17, RZ, RZ, -0x800000 ;  /* 0xff800000ff117424 */ /* 0x000fe200078e00ff */
        /* <DEDUP_REMOVED lines=20> */
.L_x_539:
[----:B------:R-:W-:Y:S05]  /*1b50*/  BSYNC B0 ;  /* 0x0000000000007941 */ /* 0x000fea0003800000 */
.L_x_538:
[C---:B------:R-:W-:Y:S01]  /*1b60*/  ISETP.GT.AND P0, PT, R4.reuse, 0x3f, PT ;  /* 0x0000003f0400780c */ /* 0x040fe20003f04270 */
[----:B------:R-:W-:Y:S01]  /*1b70*/  IMAD.MOV.U32 R29, RZ, RZ, -0x800000 ;  /* 0xff800000ff1d7424 */ /* 0x000fe200078e00ff */
[----:B------:R-:W-:Y:S01]  /*1b80*/  LOP3.LUT P2, RZ, R4, 0x7, RZ, 0xc0, !PT ;  /* 0x0000000704ff7812 */ /* 0x000fe2000784c0ff */
[----:B0-----:R-:W-:Y:S01]  /*1b90*/  IMAD R23, R21, 0x9, R0 ;  /* 0x0000000915177824 */ /* 0x001fe200078e0200 */
[----:B------:R-:W-:Y:S01]  /*1ba0*/  ISETP.GT.AND P3, PT, R3, RZ, PT ;  /* 0x000000ff0300720c */ /* 0x000fe20003f64270 */
[----:B------:R-:W-:Y:S01]  /*1bb0*/  IMAD R5, R6, R5, RZ ;  /* 0x0000000506057224 */ /* 0x000fe200078e02ff */
[----:B------:R-:W-:Y:S01]  /*1bc0*/  ISETP.GT.OR P2, PT, R4, 0x3f, P2 ;  /* 0x0000003f0400780c */ /* 0x000fe20001744670 */
[----:B------:R-:W-:Y:S01]  /*1bd0*/  BSSY B1, `(.L_x_540) ;  /* 0x00001e2000017945 */ /* 0x000fe20003800000 */
[----:B------:R-:W-:-:S05]  /*1be0*/  IMAD.MOV.U32 R28, RZ, RZ, 0x7f800000 ;  /* 0x7f800000ff1c7424 */ /* 0x000fca00078e00ff */
[----:B------:R-:W-:-:S05]  /*1bf0*/  @!P0 IMAD R18, R0, 0x9, R21 ;  /* 0x0000000900128824 */ /* 0x000fca00078e0215 */
[----:B-----5:R-:W-:Y:S04]  /*1c00*/  @!P0 STS [R18.X4], R17 ;  /* 0x0000001112008388 */ /* 0x020fe80000004800 */
[----:B------:R-:W-:Y:S06]  /*1c10*/  BAR.SYNC.DEFER_BLOCKING 0x0 ;  /* 0x0000000000007b1d */ /* 0x000fec0000010000 */
[----:B------:R-:W0:Y:S04]  /*1c20*/  @!P0 LDS R29, [R23.X4] ;  /* 0x00000000171d8984 */ /* 0x000e280000004800 */
[----:B0-----:R-:W0:Y:S02]  /*1c30*/  SHFL.BFLY PT, R20, R29, 0x4, 0x1f ;  /* 0x0c801f001d147f89 */ /* 0x001e2400000e0000 */
[----:B0-----:R-:W-:-:S05]  /*1c40*/  FMNMX.FTZ R20, R20, R29, !PT ;  /* 0x0000001d14147209 */ /* 0x001fca0007810000 */
[----:B------:R-:W0:Y:S02]  /*1c50*/  SHFL.BFLY PT, R19, R20, 0x2, 0x1f ;  /* 0x0c401f0014137f89 */ /* 0x000e2400000e0000 */
[----:B0-----:R-:W-:-:S05]  /*1c60*/  FMNMX.FTZ R19, R20, R19, !PT ;  /* 0x0000001314137209 */ /* 0x001fca0007810000 */
[----:B------:R-:W0:Y:S02]  /*1c70*/  SHFL.BFLY PT, R16, R19, 0x1, 0x1f ;  /* 0x0c201f0013107f89 */ /* 0x000e2400000e0000 */
[----:B0-----:R-:W-:Y:S02]  /*1c80*/  FMNMX.FTZ R16, R19, R16, !PT ;  /* 0x0000001013107209 */ /* 0x001fe40007810000 */
[----:B------:R-:W-:Y:S02]  /*1c90*/  SHF.R.S32.HI R19, RZ, 0x1f, R3 ;  /* 0x0000001fff137819 */ /* 0x000fe40000011403 */
[----:B------:R-:W-:-:S04]  /*1ca0*/  FSETP.NEU.FTZ.AND P0, PT, R16, -INF , PT ;  /* 0xff8000001000780b */ /* 0x000fc80003f1d000 */
[----:B------:R-:W-:-:S05]  /*1cb0*/  FSEL R16, R16, RZ, P0 ;  /* 0x000000ff10107208 */ /* 0x000fca0000000000 */
[----:B------:R-:W-:-:S04]  /*1cc0*/  FADD.FTZ R18, -R16, R29 ;  /* 0x0000001d10127221 */ /* 0x000fc80000010100 */
[----:B------:R-:W-:-:S06]  /*1cd0*/  FMUL.FTZ R18, R18, 1.4426950216293334961 ;  /* 0x3fb8aa3b12127820 */ /* 0x000fcc0000410000 */
[----:B------:R-:W0:Y:S02]  /*1ce0*/  MUFU.EX2 R18, R18 ;  /* 0x0000001200127308 */ /* 0x000e240000000800 */
[----:B0-----:R-:W0:Y:S02]  /*1cf0*/  SHFL.BFLY PT, R21, R18, 0x4, 0x1f ;  /* 0x0c801f0012157f89 */ /* 0x001e2400000e0000 */
[----:B0-----:R-:W-:Y:S01]  /*1d00*/  FADD.FTZ R21, R18, R21 ;  /* 0x0000001512157221 */ /* 0x001fe20000010000 */
[----:B------:R-:W-:Y:S02]  /*1d10*/  LEA.HI.SX32 R18, R3, 0x1, 0x1 ;  /* 0x0000000103127811 */ /* 0x000fe400078f0aff */
[----:B------:R-:W-:Y:S02]  /*1d20*/  @!P3 IADD3 R18, R19, RZ, RZ ;  /* 0x000000ff1312b210 */ /* 0x000fe40007ffe0ff */
[----:B------:R-:W0:Y:S03]  /*1d30*/  SHFL.BFLY PT, R20, R21, 0x2, 0x1f ;  /* 0x0c401f0015147f89 */ /* 0x000e2600000e0000 */
[----:B------:R-:W-:-:S02]  /*1d40*/  IMAD R6, R5, R18, RZ ;  /* 0x0000001205067224 */ /* 0x000fc400078e02ff */
[----:B0-----:R-:W-:-:S05]  /*1d50*/  FADD.FTZ R20, R21, R20 ;  /* 0x0000001415147221 */ /* 0x001fca0000010000 */
[----:B------:R-:W0:Y:S02]  /*1d60*/  SHFL.BFLY PT, R17, R20, 0x1, 0x1f ;  /* 0x0c201f0014117f89 */ /* 0x000e2400000e0000 */
[----:B0-----:R-:W-:-:S05]  /*1d70*/  FADD.FTZ R17, R20, R17 ;  /* 0x0000001114117221 */ /* 0x001fca0000010000 */
[----:B------:R-:W-:-:S13]  /*1d80*/  FSETP.NE.FTZ.AND P0, PT, R17, RZ, PT ;  /* 0x000000ff1100720b */ /* 0x000fda0003f15000 */
        /* <DEDUP_REMOVED lines=39> */
[----:B------:R-:W-:Y:S05]  /*2000*/  CALL.REL.NOINC `($__internal_11_$__cuda_sm20_div_s64) ;  /* 0x00002ca000007944 */ /* 0x000fea0003c00000 */
        /* <DEDUP_REMOVED lines=9> */
.L_x_544:
        /* <DEDUP_REMOVED lines=22> */
.L_x_545:
[----:B------:R-:W-:Y:S05]  /*2200*/  BSYNC B0 ;  /* 0x0000000000007941 */ /* 0x000fea0003800000 */
.L_x_543:
        /* <DEDUP_REMOVED lines=8> */
[----:B------:R-:W-:Y:S05]  /*2290*/  CALL.REL.NOINC `($__internal_11_$__cuda_sm20_div_s64) ;  /* 0x00002a1000007944 */ /* 0x000fea0003c00000 */
        /* <DEDUP_REMOVED lines=10> */
.L_x_547:
        /* <DEDUP_REMOVED lines=22> */
.L_x_548:
[----:B------:R-:W-:Y:S05]  /*24a0*/  BSYNC B0 ;  /* 0x0000000000007941 */ /* 0x000fea0003800000 */
.L_x_546:
        /* <DEDUP_REMOVED lines=11> */
[----:B------:R-:W-:Y:S05]  /*2560*/  CALL.REL.NOINC `($__internal_11_$__cuda_sm20_div_s64) ;  /* 0x0000274000007944 */ /* 0x000fea0003c00000 */
[----:B------:R-:W-:-:S04]  /*2570*/  IADD3 R17, P0, RZ, -R18, RZ ;  /* 0x80000012ff117210 */ /* 0x000fc80007f1e0ff */
[----:B------:R-:W-:Y:S01]  /*2580*/  IADD3.X R16, RZ, ~R19, RZ, P0, !PT ;  /* 0x80000013ff107210 */ /* 0x000fe200007fe4ff */
[----:B------:R-:W-:-:S04]  /*2590*/  IMAD.WIDE.U32 R34, R5, R17, R34 ;  /* 0x0000001105227225 */ /* 0x000fc800078e0022 */
[----:B------:R-:W-:-:S04]  /*25a0*/  IMAD R16, R16, R5, RZ ;  /* 0x0000000510107224 */ /* 0x000fc800078e02ff */
[----:B------:R-:W-:-:S05]  /*25b0*/  IMAD R4, R4, R17, R16 ;  /* 0x0000001104047224 */ /* 0x000fca00078e0210 */
[----:B------:R-:W-:Y:S01]  /*25c0*/  IADD3 R4, R35, R4, RZ ;  /* 0x0000000423047210 */ /* 0x000fe20007ffe0ff */
[----:B------:R-:W-:Y:S05]  /*25d0*/  BRA `(.L_x_551) ;  /* 0x0000016000007947 */ /* 0x000fea0003800000 */
.L_x_550:
        /* <DEDUP_REMOVED lines=22> */
.L_x_551:
[----:B------:R-:W-:Y:S05]  /*2740*/  BSYNC B0 ;  /* 0x0000000000007941 */ /* 0x000fea0003800000 */
.L_x_549:
        /* <DEDUP_REMOVED lines=38> */
[----:B------:R-:W-:Y:S05]  /*29b0*/  CALL.REL.NOINC `($__internal_11_$__cuda_sm20_div_s64) ;  /* 0x000022f000007944 */ /* 0x000fea0003c00000 */
        /* <DEDUP_REMOVED lines=12> */
.L_x_553:
        /* <DEDUP_REMOVED lines=23> */
.L_x_554:
[----:B------:R-:W-:Y:S05]  /*2bf0*/  BSYNC B0 ;  /* 0x0000000000007941 */ /* 0x000fea0003800000 */
.L_x_552:
        /* <DEDUP_REMOVED lines=18> */
.L_x_556:
        /* <DEDUP_REMOVED lines=22> */
.L_x_557:
[----:B------:R-:W-:Y:S05]  /*2e80*/  BSYNC B0 ;  /* 0x0000000000007941 */ /* 0x000fea0003800000 */
.L_x_555:
        /* <DEDUP_REMOVED lines=20> */
.L_x_559:
        /* <DEDUP_REMOVED lines=23> */
.L_x_560:
[----:B------:R-:W-:Y:S05]  /*3140*/  BSYNC B0 ;  /* 0x0000000000007941 */ /* 0x000fea0003800000 */
.L_x_558:
        /* <DEDUP_REMOVED lines=25> */
[----:B------:R-:W-:Y:S05]  /*32e0*/  CALL.REL.NOINC `($__internal_11_$__cuda_sm20_div_s64) ;  /* 0x000019c000007944 */ /* 0x000fea0003c00000 */
        /* <DEDUP_REMOVED lines=12> */
.L_x_562:
        /* <DEDUP_REMOVED lines=23> */
.L_x_563:
[----:B------:R-:W-:Y:S05]  /*3520*/  BSYNC B0 ;  /* 0x0000000000007941 */ /* 0x000fea0003800000 */
.L_x_561:
        /* <DEDUP_REMOVED lines=29> */
.L_x_565:
        /* <DEDUP_REMOVED lines=23> */
.L_x_566:
[----:B------:R-:W-:Y:S05]  /*3870*/  BSYNC B0 ;  /* 0x0000000000007941 */ /* 0x000fea0003800000 */
.L_x_564:
        /* <DEDUP_REMOVED lines=20> */
.L_x_542:
[----:B------:R-:W-:-:S04]  /*39c0*/  LEA R2, P0, R30, c[0x0][0x200], 0x2 ;  /* 0x000080001e027a11 */ /* 0x000fc800078010ff */
[----:B------:R-:W-:-:S05]  /*39d0*/  LEA.HI.X R3, R30, c[0x0][0x204], R31, 0x2, P0 ;  /* 0x000081001e037a11 */ /* 0x000fca00000f141f */
[----:B------:R0:W-:Y:S04]  /*39e0*/  STG.E [R2.64], R28 ;  /* 0x0000001c02007986 */ /* 0x0001e8000c10190e */
.L_x_541:
[----:B------:R-:W-:Y:S05]  /*39f0*/  BSYNC B1 ;  /* 0x0000000000017941 */ /* 0x000fea0003800000 */
.L_x_540:
[----:B------:R-:W1:Y:S01]  /*3a00*/  S2R R0, SR_TID.X ;  /* 0x0000000000007919 */ /* 0x000e620000002100 */
[----:B------:R-:W-:Y:S01]  /*3a10*/  IMAD.MOV.U32 R15, RZ, RZ, c[0x0][0x314] ;  /* 0x0000c500ff0f7624 */ /* 0x000fe200078e00ff */
[----:B------:R-:W-:Y:S01]  /*3a20*/  CS2R R6, SRZ ;  /* 0x0000000000067805 */ /* 0x000fe2000001ff00 */
[----:B------:R-:W-:Y:S01]  /*3a30*/  CS2R R10, SRZ ;  /* 0x00000000000a7805 */ /* 0x000fe2000001ff00 */
[----:B------:R-:W-:Y:S01]  /*3a40*/  IMAD.MOV.U32 R12, RZ, RZ, RZ ;  /* 0x000000ffff0c7224 */ /* 0x000fe200078e00ff */
[----:B01----:R-:W-:-:S04]  /*3a50*/  SHF.R.S32.HI R3, RZ, 0x1f, R0 ;  /* 0x0000001fff037819 */ /* 0x003fc80000011400 */
[----:B------:R-:W-:-:S04]  /*3a60*/  LEA.HI R5, R3, R0, RZ, 0x3 ;  /* 0x0000000003057211 */ /* 0x000fc800078f18ff */
[----:B------:R-:W-:-:S05]  /*3a70*/  LOP3.LUT R5, R5, 0xfffffff8, RZ, 0xc0, !PT ;  /* 0xfffffff805057812 */ /* 0x000fca00078ec0ff */
[----:B------:R-:W-:Y:S02]  /*3a80*/  IMAD.IADD R2, R0, 0x1, -R5 ;  /* 0x0000000100027824 */ /* 0x000fe400078e0a05 */
[----:B------:R-:W-:-:S03]  /*3a90*/  CS2R R4, SRZ ;  /* 0x0000000000047805 */ /* 0x000fc6000001ff00 */
[----:B------:R-:W-:-:S04]  /*3aa0*/  ISETP.GE.AND P0, PT, R2, c[0x0][0x314], PT ;  /* 0x0000c50002007a0c */ /* 0x000fc80003f06270 */
[----:B------:R-:W-:-:S13]  /*3ab0*/  ISETP.GT.OR P0, PT, R0, 0x3f, P0 ;  /* 0x0000003f0000780c */ /* 0x000fda0000704670 */
[----:B------:R-:W-:Y:S01]  /*3ac0*/  @!P0 FADD.FTZ R8, -R28, R29 ;  /* 0x0000001d1c088221 */ /* 0x000fe20000010100 */
[----:B------:R-:W-:Y:S02]  /*3ad0*/  LEA.HI R28, R3, R0, RZ, 0x4 ;  /* 0x00000000031c7211 */ /* 0x000fe400078f20ff */
[----:B------:R-:W-:Y:S01]  /*3ae0*/  CS2R R2, SRZ ;  /* 0x0000000000027805 */ /* 0x000fe2000001ff00 */
[----:B------:R-:W-:Y:S01]  /*3af0*/  @!P0 FMUL.FTZ R8, R8, 1.4426950216293334961 ;  /* 0x3fb8aa3b08088820 */ /* 0x000fe20000410000 */
[----:B------:R-:W-:Y:S02]  /*3b00*/  LOP3.LUT R29, R28, 0x3ffffff0, RZ, 0xc0, !PT ;  /* 0x3ffffff01c1d7812 */ /* 0x000fe400078ec0ff */
[----:B------:R-:W-:-:S03]  /*3b10*/  SHF.R.S32.HI R28, RZ, 0x4, R28 ;  /* 0x00000004ff1c7819 */ /* 0x000fc6000001141c */
[----:B------:R-:W0:Y:S01]  /*3b20*/  @!P0 MUFU.EX2 R8, R8 ;  /* 0x0000000800088308 */ /* 0x000e220000000800 */
[----:B------:R-:W-:Y:S02]  /*3b30*/  IMAD.IADD R29, R0, 0x1, -R29 ;  /* 0x00000001001d7824 */ /* 0x000fe400078e0a1d */
[----:B------:R-:W-:Y:S02]  /*3b40*/  IMAD.MOV.U32 R0, RZ, RZ, RZ ;  /* 0x000000ffff007224 */ /* 0x000fe400078e00ff */
[----:B------:R-:W-:Y:S01]  /*3b50*/  IMAD.SHL.U32 R29, R29, 0x4, RZ ;  /* 0x000000041d1d7824 */ /* 0x000fe200078e00ff */
[----:B0-----:R0:W-:Y:S04]  /*3b60*/  @!P0 STS [R23.X4], R8 ;  /* 0x0000000817008388 */ /* 0x0011e80000004800 */
        /* <DEDUP_REMOVED lines=33> */
.L_x_569:
        /* <DEDUP_REMOVED lines=77> */
.L_x_568:
        /* <DEDUP_REMOVED lines=9> */
[----:B------:R-:W0:Y:S04]  /*42e0*/  @!P0 LDG.E.128 R24, [R32.64] ;  /* 0x0000000e20188981 */ /* 0x000e28000c1e1d00 */
[----:B------:R0:W3:Y:S04]  /*42f0*/  @!P0 LDG.E.128 R16, [R32.64+-0x200] ;  /* 0xfffe000e20108981 */ /* 0x0000e8000c1e1d00 */
[----:B------:R0:W4:Y:S01]  /*4300*/  @!P0 LDG.E.128 R20, [R32.64+-0x100] ;  /* 0xffff000e20148981 */ /* 0x000122000c1e1d00 */
[----:B------:R-:W-:Y:S01]  /*4310*/  IADD3.X R31, R33, UR9, RZ, P1, !PT ;  /* 0x00000009211f7c10 */ /* 0x000fe20008ffe4ff */
[----:B0-----:R-:W-:-:S02]  /*4320*/  FFMA.FTZ R33, R24, R13, R4 ;  /* 0x0000000d18217223 */ /* 0x001fc40000010004 */
[-C--:B------:R-:W-:Y:S02]  /*4330*/  FFMA.FTZ R34, R25, R13.reuse, R3 ;  /* 0x0000000d19227223 */ /* 0x080fe40000010003 */
[-C--:B------:R-:W-:Y:S02]  /*4340*/  FFMA.FTZ R15, R26, R13.reuse, R2 ;  /* 0x0000000d1a0f7223 */ /* 0x080fe40000010002 */
[-C--:B------:R-:W-:Y:S02]  /*4350*/  FFMA.FTZ R0, R27, R13.reuse, R0 ;  /* 0x0000000d1b007223 */ /* 0x080fe40000010000 */
[-C--:B---3--:R-:W-:Y:S01]  /*4360*/  FFMA.FTZ R41, R16, R13.reuse, R12 ;  /* 0x0000000d10297223 */ /* 0x088fe2000001000c */
[----:B------:R-:W2:Y:S01]  /*4370*/  @!P0 LDG.E.128 R24, [R30.64] ;  /* 0x0000000e1e188981 */ /* 0x000ea2000c1e1d00 */
[-C--:B------:R-:W-:Y:S02]  /*4380*/  FFMA.FTZ R42, R17, R13.reuse, R11 ;  /* 0x0000000d112a7223 */ /* 0x080fe4000001000b */
[----:B------:R-:W-:-:S02]  /*4390*/  FFMA.FTZ R39, R18, R13, R10 ;  /* 0x0000000d12277223 */ /* 0x000fc4000001000a */
[-C--:B------:R-:W-:Y:S02]  /*43a0*/  FFMA.FTZ R40, R19, R13.reuse, R9 ;  /* 0x0000000d13287223 */ /* 0x080fe40000010009 */
[-C--:B----4-:R-:W-:Y:S01]  /*43b0*/  FFMA.FTZ R37, R20, R13.reuse, R8 ;  /* 0x0000000d14257223 */ /* 0x090fe20000010008 */
[----:B------:R-:W3:Y:S01]  /*43c0*/  @!P0 LDG.E.128 R16, [R30.64+-0x200] ;  /* 0xfffe000e1e108981 */ /* 0x000ee2000c1e1d00 */
[-C--:B------:R-:W-:Y:S02]  /*43d0*/  FFMA.FTZ R38, R21, R13.reuse, R7 ;  /* 0x0000000d15267223 */ /* 0x080fe40000010007 */
[-C--:B------:R-:W-:Y:S02]  /*43e0*/  FFMA.FTZ R35, R22, R13.reuse, R6 ;  /* 0x0000000d16237223 */ /* 0x080fe40000010006 */
[----:B------:R-:W-:Y:S02]  /*43f0*/  FFMA.FTZ R36, R23, R13, R5 ;  /* 0x0000000d17247223 */ /* 0x000fe40000010005 */
[----:B------:R-:W4:Y:S01]  /*4400*/  @!P0 LDG.E.128 R20, [R30.64+-0x100] ;  /* 0xffff000e1e148981 */ /* 0x000f22000c1e1d00 */
        /* <DEDUP_REMOVED lines=19> */
.L_x_570:
        /* <DEDUP_REMOVED lines=10> */
.L_x_572:
[----:B------:R-:W-:Y:S05]  /*45e0*/  BSYNC B0 ;  /* 0x0000000000007941 */ /* 0x000fea0003800000 */
.L_x_571:
        /* <DEDUP_REMOVED lines=13> */
.L_x_567:
        /* <DEDUP_REMOVED lines=72> */
[----:B------:R-:W-:Y:S01]  /*4b40*/  IMAD.IADD R15, R15, 0x1, R11 ;  /* 0x000000010f0f7824 */ /* 0x000fe200078e020b */
[----:B------:R-:W-:Y:S01]  /*4b50*/  IADD3 R11, R29, 0x80, RZ ;  /* 0x000000801d0b7810 */ /* 0x000fe20007ffe0ff */
        /* <DEDUP_REMOVED lines=21> */
        .weak           $__internal_11_$__cuda_sm20_div_s64
        .type           $__internal_11_$__cuda_sm20_div_s64,@function
        .size           $__internal_11_$__cuda_sm20_div_s64,(.L_x_7779 - $__internal_11_$__cuda_sm20_div_s64)
$__internal_11_$__cuda_sm20_div_s64:
        /* <DEDUP_REMOVED lines=31> */
[----:B------:R-:W-:-:S06]  /*4ea0*/  IMAD.WIDE.U32 R40, P5, R41, R18, R40 ;  /* 0x0000001229287225 */ /* 0x000fcc00078a0028 */
[----:B------:R-:W-:-:S04]  /*4eb0*/  IMAD.HI.U32 R19, P4, R27, R20, R40 ;  /* 0x000000141b137227 */ /* 0x000fc80007880028 */
[CC--:B------:R-:W-:Y:S02]  /*4ec0*/  IMAD R20, R27.reuse, R18.reuse, RZ ;  /* 0x000000121b147224 */ /* 0x0c0fe400078e02ff */
[----:B------:R-:W-:-:S03]  /*4ed0*/  IMAD.HI.U32 R18, R27, R18, RZ ;  /* 0x000000121b127227 */ /* 0x000fc600078e00ff */
[----:B------:R-:W-:Y:S01]  /*4ee0*/  IADD3 R20, P3, R20, R19, RZ ;  /* 0x0000001314147210 */ /* 0x000fe20007f7e0ff */
[----:B------:R-:W-:Y:S01]  /*4ef0*/  IMAD.X R41, R18, 0x1, R27, P5 ;  /* 0x0000000112297824 */ /* 0x000fe200028e061b */
[----:B------:R-:W-:-:S04]  /*4f00*/  IADD3 R19, P0, RZ, -R26, RZ ;  /* 0x8000001aff137210 */ /* 0x000fc80007f1e0ff */
[----:B------:R-:W-:Y:S01]  /*4f10*/  SEL R19, R19, R26, !P2 ;  /* 0x0000001a13137207 */ /* 0x000fe20005000000 */
[----:B------:R-:W-:Y:S01]  /*4f20*/  IMAD.X R26, RZ, RZ, ~R17, P0 ;  /* 0x000000ffff1a7224 */ /* 0x000fe200000e0e11 */
[----:B------:R-:W-:-:S03]  /*4f30*/  IADD3.X R41, RZ, RZ, R41, P3, P4 ;  /* 0x000000ffff297210 */ /* 0x000fc60001fe8429 */
        /* <DEDUP_REMOVED lines=12> */
[CC--:B------:R-:W-:Y:S01]  /*5000*/  ISETP.GE.U32.AND P4, PT, R19.reuse, R36.reuse, PT ;  /* 0x000000241300720c */ /* 0x0c0fe20003f86070 */
[-C--:B------:R-:W-:Y:S01]  /*5010*/  IMAD R41, R26, R36.reuse, R41 ;  /* 0x000000241a297224 */ /* 0x080fe200078e0229 */
[----:B------:R-:W-:-:S03]  /*5020*/  IADD3 R20, P3, R19, -R36, RZ ;  /* 0x8000002413147210 */ /* 0x000fc60007f7e0ff */
[----:B------:R-:W-:-:S05]  /*5030*/  IMAD.X R18, R18, 0x1, ~R41, P0 ;  /* 0x0000000112127824 */ /* 0x000fca00000e0e29 */
[----:B------:R-:W-:-:S04]  /*5040*/  ISETP.GE.U32.AND.EX P4, PT, R18, R37, PT, P4 ;  /* 0x000000251200720c */ /* 0x000fc80003f86140 */
[----:B------:R-:W-:Y:S02]  /*5050*/  SEL R19, R20, R19, P4 ;  /* 0x0000001314137207 */ /* 0x000fe40002000000 */
[----:B------:R-:W-:Y:S02]  /*5060*/  IADD3 R20, P2, R27, 0x1, RZ ;  /* 0x000000011b147810 */ /* 0x000fe40007f5e0ff */
[----:B------:R-:W-:Y:S01]  /*5070*/  ISETP.GE.U32.AND P0, PT, R19, R36, PT ;  /* 0x000000241300720c */ /* 0x000fe20003f06070 */
[----:B------:R-:W-:Y:S01]  /*5080*/  IMAD.X R19, R18, 0x1, ~R37, P3 ;  /* 0x0000000112137824 */ /* 0x000fe200018e0e25 */
[----:B------:R-:W-:Y:S01]  /*5090*/  SEL R20, R20, R27, P4 ;  /* 0x0000001b14147207 */ /* 0x000fe20002000000 */
[----:B------:R-:W-:-:S03]  /*50a0*/  IMAD.X R27, RZ, RZ, R26, P2 ;  /* 0x000000ffff1b7224 */ /* 0x000fc600010e061a */
[----:B------:R-:W-:Y:S02]  /*50b0*/  SEL R19, R19, R18, P4 ;  /* 0x0000001213137207 */ /* 0x000fe40002000000 */
[----:B------:R-:W-:Y:S01]  /*50c0*/  SEL R27, R27, R26, P4 ;  /* 0x0000001a1b1b7207 */ /* 0x000fe20002000000 */
[----:B------:R-:W-:Y:S01]  /*50d0*/  IMAD.MOV.U32 R26, RZ, RZ, R22 ;  /* 0x000000ffff1a7224 */ /* 0x000fe200078e0016 */
[----:B------:R-:W-:Y:S02]  /*50e0*/  IADD3 R41, P2, R20, 0x1, RZ ;  /* 0x0000000114297810 */ /* 0x000fe40007f5e0ff */
[----:B------:R-:W-:Y:S02]  /*50f0*/  ISETP.GE.U32.AND.EX P0, PT, R19, R37, PT, P0 ;  /* 0x000000251300720c */ /* 0x000fe40003f06100 */
[----:B------:R-:W-:Y:S02]  /*5100*/  IADD3.X R18, RZ, R27, RZ, P2, !PT ;  /* 0x0000001bff127210 */ /* 0x000fe400017fe4ff */
[----:B------:R-:W-:-:S02]  /*5110*/  SEL R41, R41, R20, P0 ;  /* 0x0000001429297207 */ /* 0x000fc40000000000 */
[----:B------:R-:W-:Y:S02]  /*5120*/  SEL R27, R18, R27, P0 ;  /* 0x0000001b121b7207 */ /* 0x000fe40000000000 */
[----:B------:R-:W-:Y:S02]  /*5130*/  IADD3 R18, P2, RZ, -R41, RZ ;  /* 0x80000029ff127210 */ /* 0x000fe40007f5e0ff */
[----:B------:R-:W-:Y:S02]  /*5140*/  LOP3.LUT R19, R21, R17, RZ, 0x3c, !PT ;  /* 0x0000001115137212 */ /* 0x000fe400078e3cff */
[----:B------:R-:W-:Y:S01]  /*5150*/  ISETP.NE.U32.AND P0, PT, R24, RZ, PT ;  /* 0x000000ff1800720c */ /* 0x000fe20003f05070 */
[----:B------:R-:W-:Y:S01]  /*5160*/  IMAD.X R20, RZ, RZ, ~R27, P2 ;  /* 0x000000ffff147224 */ /* 0x000fe200010e0e1b */
[----:B------:R-:W-:Y:S02]  /*5170*/  ISETP.GE.AND P3, PT, R19, RZ, PT ;  /* 0x000000ff1300720c */ /* 0x000fe40003f66270 */
[----:B------:R-:W-:-:S02]  /*5180*/  ISETP.NE.AND.EX P0, PT, R21, RZ, PT, P0 ;  /* 0x000000ff1500720c */ /* 0x000fc40003f05300 */
[----:B------:R-:W-:Y:S01]  /*5190*/  SEL R20, R20, R27, !P3 ;  /* 0x0000001b14147207 */ /* 0x000fe20005800000 */
[----:B------:R-:W-:Y:S01]  /*51a0*/  IMAD.MOV.U32 R27, RZ, RZ, 0x0 ;  /* 0x00000000ff1b7424 */ /* 0x000fe200078e00ff */
[----:B------:R-:W-:Y:S02]  /*51b0*/  SEL R18, R18, R41, !P3 ;  /* 0x0000002912127207 */ /* 0x000fe40005800000 */
[----:B------:R-:W-:Y:S02]  /*51c0*/  SEL R19, R20, 0xffffffff, P0 ;  /* 0xffffffff14137807 */ /* 0x000fe40000000000 */
[----:B------:R-:W-:Y:S01]  /*51d0*/  SEL R18, R18, 0xffffffff, P0 ;  /* 0xffffffff12127807 */ /* 0x000fe20000000000 */
[----:B------:R-:W-:Y:S06]  /*51e0*/  RET.REL.NODEC R26 `(_ZN5flash32flash_fwd_splitkv_combine_kernelI23Flash_fwd_kernel_traitsILi192ELi64ELi64ELi4ELb0ELb0EN7cutlass10bfloat16_tE19Flash_kernel_traitsILi192ELi64ELi64ELi4ES3_EELi8ELi3ELb1EEEvNS_16Flash_fwd_paramsE) ;  /* 0xffffae101a007950 */ /* 0x000fec0003c3ffff */
.L_x_573:
        /* <DEDUP_REMOVED lines=9> */
.L_x_7779:


//--------------------- .text._ZN5flash32flash_fwd_splitkv_combine_kernelI23Flash_fwd_kernel_traitsILi192ELi64ELi64ELi4ELb0ELb0EN7cutlass10bfloat16_tE19Flash_kernel_traitsILi192ELi64ELi64ELi4ES3_EELi8ELi2ELb1EEEvNS_16Flash_fwd_paramsE --------------------------
	.section	.text._ZN5flash32flash_fwd_splitkv_combine_kernelI23Flash_fwd_kernel_traitsILi192ELi64ELi64ELi4ELb0ELb0EN7cutlass10bfloat16_tE19Flash_kernel_traitsILi192ELi64ELi64ELi4ES3_EELi8ELi2ELb1EEEvNS_16Flash_fwd_paramsE,"ax",@progbits
	.sectioninfo	@"SHI_REGISTERS=54"
	.align	128
        .global         _ZN5flash32flash_fwd_splitkv_combine_kernelI23Flash_fwd_kernel_traitsILi192ELi64ELi64ELi4ELb0ELb0EN7cutlass10bfloat16_tE19Flash_kernel_traitsILi192ELi64ELi64ELi4ES3_EELi8ELi2ELb1EEEvNS_16Flash_fwd_paramsE
        .type           _ZN5flash32flash_fwd_splitkv_combine_kernelI23Flash_fwd_kernel_traitsILi192ELi64ELi64ELi4ELb0ELb0EN7cutlass10bfloat16_tE19Flash_kernel_traitsILi192ELi64ELi64ELi4ES3_EELi8ELi2ELb1EEEvNS_16Flash_fwd_paramsE,@function
        .size           _ZN5flash32flash_fwd_splitkv_combine_kernelI23Flash_fwd_kernel_traitsILi192ELi64ELi64ELi4ELb0ELb0EN7cutlass10bfloat16_tE19Flash_kernel_traitsILi192ELi64ELi64ELi4ES3_EELi8ELi2ELb1EEEvNS_16Flash_fwd_paramsE,(.L_x_7780 - _ZN5flash32flash_fwd_splitkv_combine_kernelI23Flash_fwd_kernel_traitsILi192ELi64ELi64ELi4ELb0ELb0EN7cutlass10bfloat16_tE19Flash_kernel_traitsILi192ELi64ELi64ELi4ES3_EELi8ELi2ELb1EEEvNS_16Flash_fwd_paramsE)
        .other          _ZN5flash32flash_fwd_splitkv_combine_kernelI23Flash_fwd_kernel_traitsILi192ELi64ELi64ELi4ELb0ELb0EN7cutlass10bfloat16_tE19Flash_kernel_traitsILi192ELi64ELi64ELi4ES3_EELi8ELi2ELb1EEEvNS_16Flash_fwd_paramsE,@"STO_CUDA_ENTRY STV_DEFAULT"
_ZN5flash32flash_fwd_splitkv_combine_kernelI23Flash_fwd_kernel_traitsILi192ELi64ELi64ELi4ELb0ELb0EN7cutlass10bfloat16_tE19Flash_kernel_traitsILi192ELi64ELi64ELi4ES3_EELi8ELi2ELb1EEEvNS_16Flash_fwd_paramsE:
.text._ZN5flash32flash_fwd_splitkv_combine_kernelI23Flash_fwd_kernel_traitsILi192ELi64ELi64ELi4ELb0ELb0EN7cutlass10bfloat16_tE19Flash_kernel_traitsILi192ELi64ELi64ELi4ES3_EELi8ELi2ELb1EEEvNS_16Flash_fwd_paramsE:
        /* <DEDUP_REMOVED lines=23> */
[----:B------:R-:W-:Y:S05]  /*0170*/  CALL.REL.NOINC `($__internal_12_$__cuda_sm20_div_s64) ;  /* 0x00004b5000007944 */ /* 0x000fea0003c00000 */
[----:B------:R-:W-:Y:S05]  /*0180*/  BRA `(.L_x_575) ;  /* 0x0000018000007947 */ /* 0x000fea0003800000 */
.L_x_574:
        /* <DEDUP_REMOVED lines=24> */
.L_x_575:
        /* <DEDUP_REMOVED lines=11> */
[----:B------:R-:W-:Y:S05]  /*03c0*/  CALL.REL.NOINC `($__internal_12_$__cuda_sm20_div_s64) ;  /* 0x0000490000007944 */ /* 0x000fea0003c00000 */
[----:B------:R-:W-:Y:S02]  /*03d0*/  MOV R6, R18 ;  /* 0x0000001200067202 */ /* 0x000fe40000000f00 */
[----:B------:R-:W-:Y:S01]  /*03e0*/  MOV R7, R19 ;  /* 0x0000001300077202 */ /* 0x000fe20000000f00 */
[----:B------:R-:W-:Y:S05]  /*03f0*/  BRA `(.L_x_578) ;  /* 0x0000013000007947 */ /* 0x000fea0003800000 */
.L_x_577:
        /* <DEDUP_REMOVED lines=19> */
.L_x_578:
[----:B------:R-:W-:Y:S05]  /*0530*/  BSYNC B0 ;  /* 0x0000000000007941 */ /* 0x000fea0003800000 */
.L_x_576:
[----:B------:R-:W-:Y:S01]  /*0540*/  IABS R5, c[0x0][0x214] ;  /* 0x0000850000057a13 */ /* 0x000fe20000000000 */
[----:B------:R-:W-:Y:S01]  /*0550*/  IMAD.MOV.U32 R0, RZ, RZ, c[0x0][0x214] ;  /* 0x00008500ff007624 */ /* 0x000fe200078e00ff */
[----:B------:R-:W-:Y:S02]  /*0560*/  BSSY B0, `(.L_x_579) ;  /* 0x000003b000007945 */ /* 0x000fe40003800000 */
[----:B------:R-:W0:Y:S02]  /*0570*/  I2F.RP R10, R5 ;  /* 0x00000005000a7306 */ /* 0x000e240000209400 */
[----:B------:R-:W-:-:S06]  /*0580*/  IADD3 R0, R5, -0x1, R0 ;  /* 0xffffffff05007810 */ /* 0x000fcc0007ffe000 */
        /* <DEDUP_REMOVED lines=35> */
[----:B------:R-:W-:Y:S05]  /*07c0*/  CALL.REL.NOINC `($__internal_12_$__cuda_sm20_div_s64) ;  /* 0x0000450000007944 */ /* 0x000fea0003c00000 */
[----:B------:R-:W-:Y:S05]  /*07d0*/  BRA `(.L_x_581) ;  /* 0x0000013000007947 */ /* 0x000fea0003800000 */
.L_x_580:
        /* <DEDUP_REMOVED lines=19> */
.L_x_581:
[----:B------:R-:W-:Y:S05]  /*0910*/  BSYNC B0 ;  /* 0x0000000000007941 */ /* 0x000fea0003800000 */
.L_x_579:
        /* <DEDUP_REMOVED lines=73> */
[----:B------:R-:W-:Y:S02]  /*0db0*/  MOV R34, R18 ;  /* 0x0000001200227202 */ /* 0x000fe40000000f00 */
[----:B------:R-:W-:Y:S01]  /*0dc0*/  MOV R35, R19 ;  /* 0x0000001300237202 */ /* 0x000fe20000000f00 */
[----:B------:R-:W-:Y:S05]  /*0dd0*/  BRA `(.L_x_584) ;  /* 0x0000013000007947 */ /* 0x000fea0003800000 */
.L_x_583:
        /* <DEDUP_REMOVED lines=19> */
.L_x_584:
[----:B------:R-:W-:Y:S05]  /*0f10*/  BSYNC B0 ;  /* 0x0000000000007941 */ /* 0x000fea0003800000 */
.L_x_582:
[-C--:B------:R-:W-:Y:S01]  /*0f20*/  IABS R16, R3.reuse ;  /* 0x0000000300107213 */ /* 0x080fe20000000000 */
[----:B------:R-:W-:Y:S01]  /*0f30*/  IMAD.MOV.U32 R5, RZ, RZ, 0x1 ;  /* 0x00000001ff057424 */ /* 0x000fe200078e00ff */
[----:B------:R-:W-:Y:S01]  /*0f40*/  IABS R8, R3 ;  /* 0x0000000300087213 */ /* 0x000fe20000000000 */
[----:B------:R-:W-:Y:S01]  /*0f50*/  BSSY B0, `(.L_x_585) ;  /* 0x000003b000007945 */ /* 0x000fe20003800000 */
[----:B------:R-:W0:Y:S02]  /*0f60*/  I2F.RP R11, R16 ;  /* 0x00000010000b7306 */ /* 0x000e240000209400 */
[----:B------:R-:W-:Y:S01]  /*0f70*/  IADD3 R5, R16, c[0x0][0x214], -R5 ;  /* 0x0000850010057a10 */ /* 0x000fe20007ffe805 */
        /* <DEDUP_REMOVED lines=37> */
.L_x_586:
        /* <DEDUP_REMOVED lines=19> */
.L_x_587:
[----:B------:R-:W-:Y:S05]  /*1300*/  BSYNC B0 ;  /* 0x0000000000007941 */ /* 0x000fea0003800000 */
.L_x_585:
        /* <DEDUP_REMOVED lines=132> */
.L_x_589:
[----:B------:R-:W-:Y:S05]  /*1b50*/  BSYNC B0 ;  /* 0x0000000000007941 */ /* 0x000fea0003800000 */
.L_x_588:
        /* <DEDUP_REMOVED lines=14> */
[----:B------:R-:W-:Y:S06]  /*1c40*/  BAR.SYNC.DEFER_BLOCKING 0x0 ;  /* 0x0000000000007b1d */ /* 0x000fec0000010000 */
[----:B------:R1:W2:Y:S02]  /*1c50*/  @!P0 LDS R30, [R18] ;  /* 0x00000000121e8984 */ /* 0x0002a40000000800 */
[----:B-1----:R-:W-:Y:S02]  /*1c60*/  SHF.R.S32.HI R18, RZ, 0x1f, R3 ;  /* 0x0000001fff127819 */ /* 0x002fe40000011403 */
[----:B--2---:R-:W1:Y:S02]  /*1c70*/  SHFL.BFLY PT, R25, R30, 0x2, 0x1f ;  /* 0x0c401f001e197f89 */ /* 0x004e6400000e0000 */
[----:B-1----:R-:W-:-:S05]  /*1c80*/  FMNMX.FTZ R25, R25, R30, !PT ;  /* 0x0000001e19197209 */ /* 0x002fca0007810000 */
        /* <DEDUP_REMOVED lines=56> */
[----:B------:R-:W-:Y:S05]  /*2010*/  CALL.REL.NOINC `($__internal_12_$__cuda_sm20_div_s64) ;  /* 0x00002cb000007944 */ /* 0x000fea0003c00000 */
        /* <DEDUP_REMOVED lines=9> */
.L_x_594:
        /* <DEDUP_REMOVED lines=22> */
.L_x_595:
[----:B------:R-:W-:Y:S05]  /*2210*/  BSYNC B0 ;  /* 0x0000000000007941 */ /* 0x000fea0003800000 */
.L_x_593:
        /* <DEDUP_REMOVED lines=8> */
[----:B------:R-:W-:Y:S05]  /*22a0*/  CALL.REL.NOINC `($__internal_12_$__cuda_sm20_div_s64) ;  /* 0x00002a2000007944 */ /* 0x000fea0003c00000 */
        /* <DEDUP_REMOVED lines=10> */
.L_x_597:
        /* <DEDUP_REMOVED lines=22> */
.L_x_598:
[----:B------:R-:W-:Y:S05]  /*24b0*/  BSYNC B0 ;  /* 0x0000000000007941 */ /* 0x000fea0003800000 */
.L_x_596:
        /* <DEDUP_REMOVED lines=11> */
[----:B------:R-:W-:Y:S05]  /*2570*/  CALL.REL.NOINC `($__internal_12_$__cuda_sm20_div_s64) ;  /* 0x0000275000007944 */ /* 0x000fea0003c00000 */
[----:B------:R-:W-:-:S04]  /*2580*/  IADD3 R17, P0, RZ, -R18, RZ ;  /* 0x80000012ff117210 */ /* 0x000fc80007f1e0ff */
[----:B------:R-:W-:Y:S01]  /*2590*/  IADD3.X R16, RZ, ~R19, RZ, P0, !PT ;  /* 0x80000013ff107210 */ /* 0x000fe200007fe4ff */
[----:B------:R-:W-:-:S04]  /*25a0*/  IMAD.WIDE.U32 R36, R5, R17, R36 ;  /* 0x0000001105247225 */ /* 0x000fc800078e0024 */
[----:B------:R-:W-:-:S04]  /*25b0*/  IMAD R16, R16, R5, RZ ;  /* 0x0000000510107224 */ /* 0x000fc800078e02ff */
[----:B------:R-:W-:-:S05]  /*25c0*/  IMAD R4, R4, R17, R16 ;  /* 0x0000001104047224 */ /* 0x000fca00078e0210 */
[----:B------:R-:W-:Y:S01]  /*25d0*/  IADD3 R4, R37, R4, RZ ;  /* 0x0000000425047210 */ /* 0x000fe20007ffe0ff */
[----:B------:R-:W-:Y:S05]  /*25e0*/  BRA `(.L_x_601) ;  /* 0x0000016000007947 */ /* 0x000fea0003800000 */
.L_x_600:
        /* <DEDUP_REMOVED lines=22> */
.L_x_601:
[----:B------:R-:W-:Y:S05]  /*2750*/  BSYNC B0 ;  /* 0x0000000000007941 */ /* 0x000fea0003800000 */
.L_x_599:
        /* <DEDUP_REMOVED lines=38> */
[----:B------:R-:W-:Y:S05]  /*29c0*/  CALL.REL.NOINC `($__internal_12_$__cuda_sm20_div_s64) ;  /* 0x0000230000007944 */ /* 0x000fea0003c00000 */
        /* <DEDUP_REMOVED lines=12> */
.L_x_603:
        /* <DEDUP_REMOVED lines=23> */
.L_x_604:
[----:B------:R-:W-:Y:S05]  /*2c00*/  BSYNC B0 ;  /* 0x0000000000007941 */ /* 0x000fea0003800000 */
.L_x_602:
        /* <DEDUP_REMOVED lines=18> */
.L_x_606:
        /* <DEDUP_REMOVED lines=22> */
.L_x_607:
[----:B------:R-:W-:Y:S05]  /*2e90*/  BSYNC B0 ;  /* 0x0000000000007941 */ /* 0x000fea0003800000 */
.L_x_605:
        /* <DEDUP_REMOVED lines=20> */
.L_x_609:
        /* <DEDUP_REMOVED lines=23> */
.L_x_610:
[----:B------:R-:W-:Y:S05]  /*3150*/  BSYNC B0 ;  /* 0x0000000000007941 */ /* 0x000fea0003800000 */
.L_x_608:
        /* <DEDUP_REMOVED lines=25> */
[----:B------:R-:W-:Y:S05]  /*32f0*/  CALL.REL.NOINC `($__internal_12_$__cuda_sm20_div_s64) ;  /* 0x000019d000007944 */ /* 0x000fea0003c00000 */
        /* <DEDUP_REMOVED lines=12> */
.L_x_612:
        /* <DEDUP_REMOVED lines=23> */
.L_x_613:
[----:B------:R-:W-:Y:S05]  /*3530*/  BSYNC B0 ;  /* 0x0000000000007941 */ /* 0x000fea0003800000 */
.L_x_611:
        /* <DEDUP_REMOVED lines=29> */
.L_x_615:
        /* <DEDUP_REMOVED lines=23> */
.L_x_616:
[----:B------:R-:W-:Y:S05]  /*3880*/  BSYNC B0 ;  /* 0x0000000000007941 */ /* 0x000fea0003800000 */
.L_x_614:
        /* <DEDUP_REMOVED lines=20> */
.L_x_592:
[----:B------:R-:W-:-:S04]  /*39d0*/  LEA R2, P0, R32, c[0x0][0x200], 0x2 ;  /* 0x0000800020027a11 */ /* 0x000fc800078010ff */
[----:B------:R-:W-:-:S05]  /*39e0*/  LEA.HI.X R3, R32, c[0x0][0x204], R33, 0x2, P0 ;  /* 0x0000810020037a11 */ /* 0x000fca00000f1421 */
[----:B------:R0:W-:Y:S04]  /*39f0*/  STG.E [R2.64], R27 ;  /* 0x0000001b02007986 */ /* 0x0001e8000c10190e */
.L_x_591:
[----:B------:R-:W-:Y:S05]  /*3a00*/  BSYNC B1 ;  /* 0x0000000000017941 */ /* 0x000fea0003800000 */
.L_x_590:
[----:B------:R-:W1:Y:S01]  /*3a10*/  S2R R29, SR_TID.X ;  /* 0x00000000001d7919 */ /* 0x000e620000002100 */
[----:B------:R-:W-:Y:S01]  /*3a20*/  IMAD.MOV.U32 R15, RZ, RZ, c[0x0][0x314] ;  /* 0x0000c500ff0f7624 */ /* 0x000fe200078e00ff */
[----:B------:R-:W-:Y:S01]  /*3a30*/  CS2R R4, SRZ ;  /* 0x0000000000047805 */ /* 0x000fe2000001ff00 */
[----:B------:R-:W-:Y:S01]  /*3a40*/  CS2R R6, SRZ ;  /* 0x0000000000067805 */ /* 0x000fe2000001ff00 */
[----:B------:R-:W-:Y:S01]  /*3a50*/  CS2R R10, SRZ ;  /* 0x00000000000a7805 */ /* 0x000fe2000001ff00 */
[----:B------:R-:W-:Y:S01]  /*3a60*/  IMAD.MOV.U32 R12, RZ, RZ, RZ ;  /* 0x000000ffff0c7224 */ /* 0x000fe200078e00ff */
[----:B-1----:R-:W-:-:S04]  /*3a70*/  SHF.R.S32.HI R28, RZ, 0x1f, R29 ;  /* 0x0000001fff1c7819 */ /* 0x002fc8000001141d */
[CC--:B0-----:R-:W-:Y:S02]  /*3a80*/  LEA.HI R2, R28.reuse, R29.reuse, RZ, 0x2 ;  /* 0x0000001d1c027211 */ /* 0x0c1fe400078f10ff */
[----:B------:R-:W-:Y:S02]  /*3a90*/  LEA.HI R28, R28, R29, RZ, 0x4 ;  /* 0x0000001d1c1c7211 */ /* 0x000fe400078f20ff */
[----:B------:R-:W-:-:S05]  /*3aa0*/  LOP3.LUT R2, R2, 0xfffffffc, RZ, 0xc0, !PT ;  /* 0xfffffffc02027812 */ /* 0x000fca00078ec0ff */
[----:B------:R-:W-:-:S05]  /*3ab0*/  IMAD.IADD R0, R29, 0x1, -R2 ;  /* 0x000000011d007824 */ /* 0x000fca00078e0a02 */
[----:B------:R-:W-:-:S04]  /*3ac0*/  ISETP.GE.AND P0, PT, R0, c[0x0][0x314], PT ;  /* 0x0000c50000007a0c */ /* 0x000fc80003f06270 */
[----:B------:R-:W-:-:S13]  /*3ad0*/  ISETP.GT.OR P0, PT, R29, 0x1f, P0 ;  /* 0x0000001f1d00780c */ /* 0x000fda0000704670 */
[----:B------:R-:W-:Y:S02]  /*3ae0*/  @!P0 FADD.FTZ R8, -R27, R30 ;  /* 0x0000001e1b088221 */ /* 0x000fe40000010100 */
[----:B------:R-:W-:Y:S01]  /*3af0*/  @!P0 IMAD R9, R0, 0x24, R2 ;  /* 0x0000002400098824 */ /* 0x000fe200078e0202 */
[----:B------:R-:W-:Y:S01]  /*3b00*/  LOP3.LUT R0, R28, 0x3ffffff0, RZ, 0xc0, !PT ;  /* 0x3ffffff01c007812 */ /* 0x000fe200078ec0ff */
[----:B------:R-:W-:Y:S01]  /*3b10*/  @!P0 FMUL.FTZ R8, R8, 1.4426950216293334961 ;  /* 0x3fb8aa3b08088820 */ /* 0x000fe20000410000 */
[----:B------:R-:W-:Y:S01]  /*3b20*/  CS2R R2, SRZ ;  /* 0x0000000000027805 */ /* 0x000fe2000001ff00 */
[----:B------:R-:W-:Y:S02]  /*3b30*/  SHF.R.S32.HI R28, RZ, 0x4, R28 ;  /* 0x00000004ff1c7819 */ /* 0x000fe4000001141c */
[----:B------:R-:W-:Y:S02]  /*3b40*/  IMAD.IADD R29, R29, 0x1, -R0 ;  /* 0x000000011d1d7824 */ /* 0x000fe400078e0a00 */
[----:B------:R-:W0:Y:S01]  /*3b50*/  @!P0 MUFU.EX2 R8, R8 ;  /* 0x0000000800088308 */ /* 0x000e220000000800 */
[----:B------:R-:W-:-:S02]  /*3b60*/  IMAD.MOV.U32 R0, RZ, RZ, RZ ;  /* 0x000000ffff007224 */ /* 0x000fc400078e00ff */
[----:B------:R-:W-:Y:S01]  /*3b70*/  IMAD.SHL.U32 R29, R29, 0x4, RZ ;  /* 0x000000041d1d7824 */ /* 0x000fe200078e00ff */
[----:B0-----:R0:W-:Y:S04]  /*3b80*/  @!P0 STS [R9], R8 ;  /* 0x0000000809008388 */ /* 0x0011e80000000800 */
        /* <DEDUP_REMOVED lines=33> */
.L_x_619:
        /* <DEDUP_REMOVED lines=77> */
.L_x_618:
        /* <DEDUP_REMOVED lines=47> */
.L_x_620:
        /* <DEDUP_REMOVED lines=10> */
.L_x_622:
[----:B------:R-:W-:Y:S05]  /*4600*/  BSYNC B0 ;  /* 0x0000000000007941 */ /* 0x000fea0003800000 */
.L_x_621:
        /* <DEDUP_REMOVED lines=13> */
.L_x_617:
        /* <DEDUP_REMOVED lines=95> */
        .weak           $__internal_12_$__cuda_sm20_div_s64
        .type           $__internal_12_$__cuda_sm20_div_s64,@function
        .size           $__internal_12_$__cuda_sm20_div_s64,(.L_x_7780 - $__internal_12_$__cuda_sm20_div_s64)
$__internal_12_$__cuda_sm20_div_s64:
        /* <DEDUP_REMOVED lines=83> */
[----:B------:R-:W-:Y:S05]  /*5200*/  RET.REL.NODEC R20 `(_ZN5flash32flash_fwd_splitkv_combine_kernelI23Flash_fwd_kernel_traitsILi192ELi64ELi64ELi4ELb0ELb0EN7cutlass10bfloat16_tE19Flash_kernel_traitsILi192ELi64ELi64ELi4ES3_EELi8ELi2ELb1EEEvNS_16Flash_fwd_paramsE) ;  /* 0xffffadf014007950 */ /* 0x000fea0003c3ffff */
.L_x_623:
        /* <DEDUP_REMOVED lines=15> */
.L_x_7780:


//--------------------- .text._ZN5flash32flash_fwd_splitkv_combine_kernelI23Flash_fwd_kernel_traitsILi192ELi64ELi64ELi4ELb0ELb0EN7cutlass10bfloat16_tE19Flash_kernel_traitsILi192ELi64ELi64ELi4ES3_EELi8ELi1ELb1EEEvNS_16Flash_fwd_paramsE --------------------------
	.section	.text._ZN5flash32flash_fwd_splitkv_combine_kernelI23Flash_fwd_kernel_traitsILi192ELi64ELi64ELi4ELb0ELb0EN7cutlass10bfloat16_tE19Flash_kernel_traitsILi192ELi64ELi64ELi4ES3_EELi8ELi1ELb1EEEvNS_16Flash_fwd_paramsE,"ax",@progbits
	.sectioninfo	@"SHI_REGISTERS=54"
	.align	128
        .global         _ZN5flash32flash_fwd_splitkv_combine_kernelI23Flash_fwd_kernel_traitsILi192ELi64ELi64ELi4ELb0ELb0EN7cutlass10bfloat16_tE19Flash_kernel_traitsILi192ELi64ELi64ELi4ES3_EELi8ELi1ELb1EEEvNS_16Flash_fwd_paramsE
        .type           _ZN5flash32flash_fwd_splitkv_combine_kernelI23Flash_fwd_kernel_traitsILi192ELi64ELi64ELi4ELb0ELb0EN7cutlass10bfloat16_tE19Flash_kernel_traitsILi192ELi64ELi64ELi4ES3_EELi8ELi1ELb1EEEvNS_16Flash_fwd_paramsE,@function
        .size           _ZN5flash32flash_fwd_splitkv_combine_kernelI23Flash_fwd_kernel_traitsILi192ELi64ELi64ELi4ELb0ELb0EN7cutlass10bfloat16_tE19Flash_kernel_traitsILi192ELi64ELi64ELi4ES3_EELi8ELi1ELb1EEEvNS_16Flash_fwd_paramsE,(.L_x_7781 - _ZN5flash32flash_fwd_splitkv_combine_kernelI23Flash_fwd_kernel_traitsILi192ELi64ELi64ELi4ELb0ELb0EN7cutlass10bfloat16_tE19Flash_kernel_traitsILi192ELi64ELi64ELi4ES3_EELi8ELi1ELb1EEEvNS_16Flash_fwd_paramsE)
        .other          _ZN5flash32flash_fwd_splitkv_combine_kernelI23Flash_fwd_kernel_traitsILi192ELi64ELi64ELi4ELb0ELb0EN7cutlass10bfloat16_tE19Flash_kernel_traitsILi192ELi64ELi64ELi4ES3_EELi8ELi1ELb1EEEvNS_16Flash_fwd_paramsE,@"STO_CUDA_ENTRY STV_DEFAULT"
_ZN5flash32flash_fwd_splitkv_combine_kernelI23Flash_fwd_kernel_traitsILi192ELi64ELi64ELi4ELb0ELb0EN7cutlass10bfloat16_tE19Flash_kernel_traitsILi192ELi64ELi64ELi4ES3_EELi8ELi1ELb1EEEvNS_16Flash_fwd_paramsE:
.text._ZN5flash32flash_fwd_splitkv_combine_kernelI23Flash_fwd_kernel_traitsILi192ELi64ELi64ELi4ELb0ELb0EN7cutlass10bfloat16_tE19Flash_kernel_traitsILi192ELi64ELi64ELi4ES3_EELi8ELi1ELb1EEEvNS_16Flash_fwd_paramsE:
[----:B------:R-:W-:Y:S02]  /*0000*/  MOV R1, c[0x0][0x28] ;  /* 0x00000a0000017a02 */ /* 0x000fe40000000f00 */
[----:B------:R-:W-:Y:S01]  /*0010*/  ULDC UR9, c[0x0][0x1c0] ;  /* 0x0000700000097ab9 */ /* 0x000fe20000000800 */
[----:B------:R-:W0:Y:S01]  /*0020*/  S2UR UR10, SR_CTAID.X ;  /* 0x00000000000a79c3 */ /* 0x000e220000002500 */
[----:B------:R-:W-:Y:S02]  /*0030*/  ULDC.64 UR6, c[0x0][0x210] ;  /* 0x0000840000067ab9 */ /* 0x000fe40000000a00 */
[----:B------:R-:W-:Y:S02]  /*0040*/  UIMAD UR6, UR9, UR6, URZ ;  /* 0x00000006090672a4 */ /* 0x000fe4000f8e023f */
[----:B------:R-:W-:Y:S02]  /*0050*/  USHF.R.S32.HI UR5, URZ, 0x1f, UR7 ;  /* 0x0000001f3f057899 */ /* 0x000fe40008011407 */
[----:B------:R-:W-:Y:S02]  /*0060*/  UIMAD UR11, UR6, UR7, URZ ;  /* 0x00000007060b72a4 */ /* 0x000fe4000f8e023f */
[----:B------:R-:W-:-:S02]  /*0070*/  USHF.R.S32.HI UR9, URZ, 0x1f, UR9 ;  /* 0x0000001f3f097899 */ /* 0x000fc40008011409 */
[----:B------:R-:W-:Y:S02]  /*0080*/  USHF.R.S32.HI UR8, URZ, 0x1f, UR11 ;  /* 0x0000001f3f087899 */ /* 0x000fe4000801140b */
[----:B------:R-:W-:-:S04]  /*0090*/  UISETP.LT.U32.AND UP0, UPT, UR11, UR7, UPT ;  /* 0x000000070b00728c */ /* 0x000fc8000bf01070 */
[----:B------:R-:W-:-:S04]  /*00a0*/  UISETP.LT.AND.EX UP0, UPT, UR8, UR5, UPT, UP0 ;  /* 0x000000050800728c */ /* 0x000fc8000bf01300 */
[----:B------:R-:W-:Y:S02]  /*00b0*/  USEL UR5, UR8, UR5, UP0 ;  /* 0x0000000508057287 */ /* 0x000fe40008000000 */
[----:B------:R-:W-:Y:S02]  /*00c0*/  USEL UR6, UR11, UR7, UP0 ;  /* 0x000000070b067287 */ /* 0x000fe40008000000 */
[----:B------:R-:W-:Y:S02]  /*00d0*/  ULOP3.LUT UR4, UR8, UR5, URZ, 0xfc, !UPT ;  /* 0x0000000508047292 */ /* 0x000fe4000f8efc3f */
[----:B0-----:R-:W-:-:S04]  /*00e0*/  USHF.L.U32 UR10, UR10, 0x3, URZ ;  /* 0x000000030a0a7899 */ /* 0x001fc8000800063f */
        /* <DEDUP_REMOVED lines=8> */
[----:B------:R-:W-:Y:S05]  /*0170*/  CALL.REL.NOINC `($__internal_13_$__cuda_sm20_div_s64) ;  /* 0x00004bb000007944 */ /* 0x000fea0003c00000 */
[----:B------:R-:W-:Y:S05]  /*0180*/  BRA `(.L_x_625) ;  /* 0x0000017000007947 */ /* 0x000fea0003800000 */
.L_x_624:
        /* <DEDUP_REMOVED lines=21> */
[----:B------:R-:W-:-:S06]  /*02e0*/  @!UP0 ULOP3.LUT UR12, URZ, UR6, URZ, 0x33, !UPT ;  /* 0x000000063f0c8292 */ /* 0x000fcc000f8e333f */
[----:B------:R-:W-:-:S05]  /*02f0*/  IMAD.U32 R18, RZ, RZ, UR12 ;  /* 0x0000000cff127e24 */ /* 0x000fca000f8e00ff */
.L_x_625:
        /* <DEDUP_REMOVED lines=11> */
[----:B------:R-:W-:Y:S05]  /*03b0*/  CALL.REL.NOINC `($__internal_13_$__cuda_sm20_div_s64) ;  /* 0x0000497000007944 */ /* 0x000fea0003c00000 */
[----:B------:R-:W-:Y:S02]  /*03c0*/  MOV R8, R18 ;  /* 0x0000001200087202 */ /* 0x000fe40000000f00 */
[----:B------:R-:W-:Y:S01]  /*03d0*/  MOV R9, R19 ;  /* 0x0000001300097202 */ /* 0x000fe20000000f00 */
[----:B------:R-:W-:Y:S05]  /*03e0*/  BRA `(.L_x_628) ;  /* 0x0000013000007947 */ /* 0x000fea0003800000 */
.L_x_627:
        /* <DEDUP_REMOVED lines=19> */
.L_x_628:
[----:B------:R-:W-:Y:S05]  /*0520*/  BSYNC B0 ;  /* 0x0000000000007941 */ /* 0x000fea0003800000 */
.L_x_626:
[----:B------:R-:W-:Y:S01]  /*0530*/  IABS R5, c[0x0][0x214] ;  /* 0x0000850000057a13 */ /* 0x000fe20000000000 */
[----:B------:R-:W-:Y:S01]  /*0540*/  IMAD.MOV.U32 R0, RZ, RZ, c[0x0][0x214] ;  /* 0x00008500ff007624 */ /* 0x000fe200078e00ff */
[----:B------:R-:W-:Y:S01]  /*0550*/  BSSY B0, `(.L_x_629) ;  /* 0x000003b000007945 */ /* 0x000fe20003800000 */
[----:B------:R-:W-:Y:S01]  /*0560*/  IMAD.MOV.U32 R6, RZ, RZ, RZ ;  /* 0x000000ffff067224 */ /* 0x000fe200078e00ff */
[----:B------:R-:W0:Y:S02]  /*0570*/  I2F.RP R10, R5 ;  /* 0x00000005000a7306 */ /* 0x000e240000209400 */
[----:B------:R-:W-:-:S06]  /*0580*/  IADD3 R0, R5, -0x1, R0 ;  /* 0xffffffff05007810 */ /* 0x000fcc0007ffe000 */
[----:B0-----:R-:W0:Y:S02]  /*0590*/  MUFU.RCP R7, R10 ;  /* 0x0000000a00077308 */ /* 0x001e240000001000 */
[----:B0-----:R-:W-:-:S06]  /*05a0*/  IADD3 R7, R7, 0xffffffe, RZ ;  /* 0x0ffffffe07077810 */ /* 0x001fcc0007ffe0ff */
[----:B------:R-:W0:Y:S02]  /*05b0*/  F2I.FTZ.U32.TRUNC.NTZ R7, R7 ;  /* 0x0000000700077305 */ /* 0x000e24000021f000 */
[----:B0-----:R-:W-:-:S04]  /*05c0*/  IMAD.MOV R2, RZ, RZ, -R7 ;  /* 0x000000ffff027224 */ /* 0x001fc800078e0a07 */
        /* <DEDUP_REMOVED lines=30> */
[----:B------:R-:W-:Y:S05]  /*07b0*/  CALL.REL.NOINC `($__internal_13_$__cuda_sm20_div_s64) ;  /* 0x0000457000007944 */ /* 0x000fea0003c00000 */
[----:B------:R-:W-:Y:S05]  /*07c0*/  BRA `(.L_x_631) ;  /* 0x0000013000007947 */ /* 0x000fea0003800000 */
.L_x_630:
        /* <DEDUP_REMOVED lines=19> */
.L_x_631:
[----:B------:R-:W-:Y:S05]  /*0900*/  BSYNC B0 ;  /* 0x0000000000007941 */ /* 0x000fea0003800000 */
.L_x_629:
        /* <DEDUP_REMOVED lines=22> */
[----:B------:R-:W-:Y:S01]  /*0a70*/  IMAD R3, R4, R3, R5 ;  /* 0x0000000304037224 */ /* 0x000fe200078e0205 */
[C---:B------:R-:W-:Y:S01]  /*0a80*/  IADD3 R5, R0.reuse, -0x1, RZ ;  /* 0xffffffff00057810 */ /* 0x040fe20007ffe0ff */
[----:B------:R-:W-:-:S03]  /*0a90*/  IMAD R0, R0, c[0x0][0x214], RZ ;  /* 0x0000850000007a24 */ /* 0x000fc600078e02ff */
[----:B------:R-:W-:-:S13]  /*0aa0*/  ISETP.GT.U32.AND P1, PT, R4, R3, PT ;  /* 0x000000030400720c */ /* 0x000fda0003f24070 */
[----:B------:R-:W-:Y:S01]  /*0ab0*/  @!P1 IMAD.IADD R3, R3, 0x1, -R4 ;  /* 0x0000000103039824 */ /* 0x000fe200078e0a04 */
[----:B------:R-:W-:Y:S02]  /*0ac0*/  @!P1 IADD3 R2, R2, 0x1, RZ ;  /* 0x0000000102029810 */ /* 0x000fe40007ffe0ff */
[----:B------:R-:W-:Y:S02]  /*0ad0*/  ISETP.NE.AND P1, PT, RZ, c[0x0][0x214], PT ;  /* 0x00008500ff007a0c */ /* 0x000fe40003f25270 */
[----:B------:R-:W-:-:S13]  /*0ae0*/  ISETP.GE.U32.AND P0, PT, R3, R4, PT ;  /* 0x000000040300720c */ /* 0x000fda0003f06070 */
        /* <DEDUP_REMOVED lines=43> */
[----:B------:R-:W-:Y:S02]  /*0da0*/  MOV R34, R18 ;  /* 0x0000001200227202 */ /* 0x000fe40000000f00 */
[----:B------:R-:W-:Y:S01]  /*0db0*/  MOV R35, R19 ;  /* 0x0000001300237202 */ /* 0x000fe20000000f00 */
[----:B------:R-:W-:Y:S05]  /*0dc0*/  BRA `(.L_x_634) ;  /* 0x0000013000007947 */ /* 0x000fea0003800000 */
.L_x_633:
        /* <DEDUP_REMOVED lines=19> */
.L_x_634:
[----:B------:R-:W-:Y:S05]  /*0f00*/  BSYNC B0 ;  /* 0x0000000000007941 */ /* 0x000fea0003800000 */
.L_x_632:
        /* <DEDUP_REMOVED lines=42> */
.L_x_636:
        /* <DEDUP_REMOVED lines=19> */
.L_x_637:
[----:B------:R-:W-:Y:S05]  /*12e0*/  BSYNC B0 ;  /* 0x0000000000007941 */ /* 0x000fea0003800000 */
.L_x_635:
        /* <DEDUP_REMOVED lines=16> */
[----:B------:R-:W-:Y:S01]  /*13f0*/  IABS R6, c[0x0][0x1c0] ;  /* 0x0000700000067a13 */ /* 0x000fe20000000000 */
[----:B------:R-:W-:-:S03]  /*1400*/  IMAD.HI.U32 R9, R7, R4, RZ ;  /* 0x0000000407097227 */ /* 0x000fc600078e00ff */
[----:B------:R-:W0:Y:S01]  /*1410*/  I2F.U32.RP R17, R6 ;  /* 0x0000000600117306 */ /* 0x000e220000209000 */
[----:B------:R-:W-:-:S04]  /*1420*/  IMAD.MOV R7, RZ, RZ, -R9 ;  /* 0x000000ffff077224 */ /* 0x000fc800078e0a09 */
[----:B------:R-:W-:Y:S01]  /*1430*/  IMAD R7, R8, R7, R4 ;  /* 0x0000000708077224 */ /* 0x000fe200078e0204 */
[----:B------:R-:W-:Y:S02]  /*1440*/  SHF.R.S32.HI R4, RZ, 0x1f, R0 ;  /* 0x0000001fff047819 */ /* 0x000fe40000011400 */
[----:B------:R-:W-:Y:S02]  /*1450*/  LEA.HI.SX32 R0, R0, 0x1, 0x1 ;  /* 0x0000000100007811 */ /* 0x000fe400078f0aff */
[----:B------:R-:W-:Y:S01]  /*1460*/  ISETP.GT.U32.AND P0, PT, R8, R7, PT ;  /* 0x000000070800720c */ /* 0x000fe20003f04070 */
[----:B------:R-:W-:Y:S01]  /*1470*/  @!P3 IMAD.MOV R0, RZ, RZ, R4 ;  /* 0x000000ffff00b224 */ /* 0x000fe200078e0204 */
[----:B0-----:R-:W0:Y:S11]  /*1480*/  MUFU.RCP R24, R17 ;  /* 0x0000001100187308 */ /* 0x001e360000001000 */
[----:B------:R-:W-:Y:S01]  /*1490*/  @!P0 IMAD.IADD R7, R7, 0x1, -R8 ;  /* 0x0000000107078824 */ /* 0x000fe200078e0a08 */
[----:B------:R-:W-:-:S02]  /*14a0*/  @!P0 IADD3 R9, R9, 0x1, RZ ;  /* 0x0000000109098810 */ /* 0x000fc40007ffe0ff */
[----:B------:R-:W-:Y:S02]  /*14b0*/  ISETP.NE.AND P0, PT, RZ, c[0x0][0x214], PT ;  /* 0x00008500ff007a0c */ /* 0x000fe40003f05270 */
[----:B------:R-:W-:Y:S02]  /*14c0*/  ISETP.GE.U32.AND P2, PT, R7, R8, PT ;  /* 0x000000080700720c */ /* 0x000fe40003f46070 */
[----:B0-----:R-:W-:-:S04]  /*14d0*/  IADD3 R24, R24, 0xffffffe, RZ ;  /* 0x0ffffffe18187810 */ /* 0x001fc80007ffe0ff */
[----:B------:R-:W0:Y:S07]  /*14e0*/  F2I.FTZ.U32.TRUNC.NTZ R25, R24 ;  /* 0x0000001800197305 */ /* 0x000e2e000021f000 */
[----:B------:R-:W-:-:S05]  /*14f0*/  @P2 IADD3 R9, R9, 0x1, RZ ;  /* 0x0000000109092810 */ /* 0x000fca0007ffe0ff */
[----:B------:R-:W-:Y:S01]  /*1500*/  @!P1 IMAD.MOV R9, RZ, RZ, -R9 ;  /* 0x000000ffff099224 */ /* 0x000fe200078e0a09 */
[----:B------:R-:W-:-:S05]  /*1510*/  @!P0 LOP3.LUT R9, RZ, c[0x0][0x214], RZ, 0x33, !PT ;  /* 0x00008500ff098a12 */ /* 0x000fca00078e33ff */
[----:B------:R-:W-:Y:S02]  /*1520*/  IMAD R0, R0, R9, RZ ;  /* 0x0000000900007224 */ /* 0x000fe400078e02ff */
[----:B0-----:R-:W-:Y:S02]  /*1530*/  IMAD.MOV R7, RZ, RZ, -R25 ;  /* 0x000000ffff077224 */ /* 0x001fe400078e0a19 */
[----:B------:R-:W-:Y:S01]  /*1540*/  IMAD.MOV.U32 R24, RZ, RZ, RZ ;  /* 0x000000ffff187224 */ /* 0x000fe200078e00ff */
[-C--:B------:R-:W-:Y:S02]  /*1550*/  IABS R8, R0.reuse ;  /* 0x0000000000087213 */ /* 0x080fe40000000000 */
[----:B------:R-:W-:Y:S02]  /*1560*/  IABS R23, R0 ;  /* 0x0000000000177213 */ /* 0x000fe40000000000 */
[----:B------:R-:W0:Y:S01]  /*1570*/  I2F.RP R22, R8 ;  /* 0x0000000800167306 */ /* 0x000e220000209400 */
[----:B------:R-:W-:-:S02]  /*1580*/  IMAD.IADD R5, R5, 0x1, R8 ;  /* 0x0000000105057824 */ /* 0x000fc400078e0208 */
[----:B------:R-:W-:-:S03]  /*1590*/  IMAD.MOV R23, RZ, RZ, -R23 ;  /* 0x000000ffff177224 */ /* 0x000fc600078e0a17 */
[----:B------:R-:W-:Y:S02]  /*15a0*/  IABS R17, R5 ;  /* 0x0000000500117213 */ /* 0x000fe40000000000 */
[----:B0-----:R-:W0:Y:S02]  /*15b0*/  MUFU.RCP R4, R22 ;  /* 0x0000001600047308 */ /* 0x001e240000001000 */
[----:B0-----:R-:W-:-:S06]  /*15c0*/  IADD3 R4, R4, 0xffffffe, RZ ;  /* 0x0ffffffe04047810 */ /* 0x001fcc0007ffe0ff */
[----:B------:R-:W0:Y:S02]  /*15d0*/  F2I.FTZ.U32.TRUNC.NTZ R21, R4 ;  /* 0x0000000400157305 */ /* 0x000e24000021f000 */
[----:B0-----:R-:W-:Y:S01]  /*15e0*/  IMAD.MOV R9, RZ, RZ, -R21 ;  /* 0x000000ffff097224 */ /* 0x001fe200078e0a15 */
[----:B------:R-:W-:-:S03]  /*15f0*/  IABS R4, c[0x0][0x1c0] ;  /* 0x0000700000047a13 */ /* 0x000fc60000000000 */
[----:B------:R-:W-:Y:S02]  /*1600*/  IMAD R10, R9, R8, RZ ;  /* 0x00000008090a7224 */ /* 0x000fe400078e02ff */
[----:B------:R-:W-:Y:S02]  /*1610*/  IMAD.MOV R4, RZ, RZ, -R4 ;  /* 0x000000ffff047224 */ /* 0x000fe400078e0a04 */
[----:B------:R-:W-:Y:S01]  /*1620*/  IMAD.HI.U32 R10, R21, R10, R20 ;  /* 0x0000000a150a7227 */ /* 0x000fe200078e0014 */
[----:B------:R-:W-:Y:S02]  /*1630*/  IABS R21, R3 ;  /* 0x0000000300157213 */ /* 0x000fe40000000000 */
[----:B------:R-:W-:Y:S01]  /*1640*/  LOP3.LUT R3, R3, c[0x0][0x1c0], RZ, 0x3c, !PT ;  /* 0x0000700003037a12 */ /* 0x000fe200078e3cff */
[----:B------:R-:W-:Y:S02]  /*1650*/  IMAD R20, R7, R6, RZ ;  /* 0x0000000607147224 */ /* 0x000fe400078e02ff */
[----:B------:R-:W-:-:S04]  /*1660*/  IMAD.HI.U32 R10, R10, R17, RZ ;  /* 0x000000110a0a7227 */ /* 0x000fc800078e00ff */
[----:B------:R-:W-:-:S04]  /*1670*/  IMAD.HI.U32 R20, R25, R20, R24 ;  /* 0x0000001419147227 */ /* 0x000fc800078e0018 */
[----:B------:R-:W-:Y:S02]  /*1680*/  IMAD R23, R10, R23, R17 ;  /* 0x000000170a177224 */ /* 0x000fe400078e0211 */
[----:B------:R-:W-:-:S03]  /*1690*/  IMAD.HI.U32 R7, R20, R21, RZ ;  /* 0x0000001514077227 */ /* 0x000fc600078e00ff */
[----:B------:R-:W-:Y:S01]  /*16a0*/  ISETP.GT.U32.AND P0, PT, R8, R23, PT ;  /* 0x000000170800720c */ /* 0x000fe20003f04070 */
[----:B------:R-:W-:Y:S02]  /*16b0*/  IMAD R21, R7, R4, R21 ;  /* 0x0000000407157224 */ /* 0x000fe400078e0215 */
[----:B------:R-:W-:-:S03]  /*16c0*/  IMAD.HI.U32 R9, R20, R17, RZ ;  /* 0x0000001114097227 */ /* 0x000fc600078e00ff */
[C---:B------:R-:W-:Y:S01]  /*16d0*/  ISETP.GT.U32.AND P3, PT, R6.reuse, R21, PT ;  /* 0x000000150600720c */ /* 0x040fe20003f64070 */
        /* <DEDUP_REMOVED lines=8> */
[--C-:B------:R-:W-:Y:S01]  /*1760*/  @!P3 IMAD.IADD R21, R21, 0x1, -R6.reuse ;  /* 0x000000011515b824 */ /* 0x100fe200078e0a06 */
[----:B------:R-:W-:Y:S02]  /*1770*/  ISETP.GE.U32.AND P2, PT, R23, R8, PT ;  /* 0x000000081700720c */ /* 0x000fe40003f46070 */
[----:B------:R-:W-:Y:S02]  /*1780*/  @!P3 IADD3 R7, R7, 0x1, RZ ;  /* 0x000000010707b810 */ /* 0x000fe40007ffe0ff */
[-C--:B------:R-:W-:Y:S01]  /*1790*/  ISETP.GE.U32.AND P6, PT, R21, R6.reuse, PT ;  /* 0x000000061500720c */ /* 0x080fe20003fc6070 */
[----:B------:R-:W-:Y:S01]  /*17a0*/  @!P1 IMAD.IADD R17, R17, 0x1, -R6 ;  /* 0x0000000111119824 */ /* 0x000fe200078e0a06 */
[----:B------:R-:W-:Y:S01]  /*17b0*/  ISETP.GE.AND P0, PT, R3, RZ, PT ;  /* 0x000000ff0300720c */ /* 0x000fe20003f06270 */
[----:B------:R-:W-:Y:S01]  /*17c0*/  IMAD.MOV.U32 R3, RZ, RZ, c[0x0][0x214] ;  /* 0x00008500ff037624 */ /* 0x000fe200078e00ff */
[----:B------:R-:W-:Y:S02]  /*17d0*/  ISETP.GT.AND P3, PT, R2, RZ, PT ;  /* 0x000000ff0200720c */ /* 0x000fe40003f64270 */
[----:B------:R-:W-:-:S02]  /*17e0*/  ISETP.GE.U32.AND P5, PT, R17, R6, PT ;  /* 0x000000061100720c */ /* 0x000fc40003fa6070 */
[----:B------:R-:W-:Y:S02]  /*17f0*/  @!P1 IADD3 R9, R9, 0x1, RZ ;  /* 0x0000000109099810 */ /* 0x000fe40007ffe0ff */
[----:B------:R-:W-:Y:S02]  /*1800*/  @P2 IADD3 R10, R10, 0x1, RZ ;  /* 0x000000010a0a2810 */ /* 0x000fe40007ffe0ff */
[----:B------:R-:W-:Y:S02]  /*1810*/  ISETP.GE.AND P2, PT, R5, RZ, PT ;  /* 0x000000ff0500720c */ /* 0x000fe40003f46270 */
[----:B------:R-:W-:Y:S01]  /*1820*/  @P6 IADD3 R7, R7, 0x1, RZ ;  /* 0x0000000107076810 */ /* 0x000fe20007ffe0ff */
[----:B------:R-:W-:Y:S01]  /*1830*/  @!P4 IMAD.MOV R10, RZ, RZ, -R10 ;  /* 0x000000ffff0ac224 */ /* 0x000fe200078e0a0a */
[----:B------:R-:W-:Y:S02]  /*1840*/  ISETP.NE.AND P6, PT, R0, RZ, PT ;  /* 0x000000ff0000720c */ /* 0x000fe40003fc5270 */
[----:B------:R-:W-:Y:S01]  /*1850*/  ISETP.NE.AND P4, PT, RZ, c[0x0][0x1c0], PT ;  /* 0x00007000ff007a0c */ /* 0x000fe20003f85270 */
[----:B------:R-:W-:Y:S01]  /*1860*/  IMAD.MOV.U32 R21, RZ, RZ, R7 ;  /* 0x000000ffff157224 */ /* 0x000fe200078e0007 */
[----:B0-----:R-:W-:-:S02]  /*1870*/  SHF.R.S32.HI R7, RZ, 0x1f, R4 ;  /* 0x0000001fff077819 */ /* 0x001fc40000011404 */
[----:B------:R-:W-:Y:S01]  /*1880*/  LOP3.LUT R6, RZ, c[0x0][0x1c0], RZ, 0x33, !PT ;  /* 0x00007000ff067a12 */ /* 0x000fe200078e33ff */
[----:B------:R-:W-:Y:S01]  /*1890*/  @!P0 IMAD.MOV R21, RZ, RZ, -R21 ;  /* 0x000000ffff158224 */ /* 0x000fe200078e0a15 */
[----:B------:R-:W-:Y:S02]  /*18a0*/  @P5 IADD3 R9, R9, 0x1, RZ ;  /* 0x0000000109095810 */ /* 0x000fe40007ffe0ff */
[----:B------:R-:W-:Y:S02]  /*18b0*/  SHF.R.S32.HI R5, RZ, 0x1f, R2 ;  /* 0x0000001fff057819 */ /* 0x000fe40000011402 */
[----:B------:R-:W-:Y:S02]  /*18c0*/  LEA.HI R7, R7, R4, RZ, 0x3 ;  /* 0x0000000407077211 */ /* 0x000fe400078f18ff */
[----:B------:R-:W-:Y:S02]  /*18d0*/  @!P6 LOP3.LUT R10, RZ, R8, RZ, 0x33, !PT ;  /* 0x00000008ff0ae212 */ /* 0x000fe400078e33ff */
[----:B------:R-:W-:Y:S01]  /*18e0*/  SEL R20, R6, R21, !P4 ;  /* 0x0000001506147207 */ /* 0x000fe20006000000 */
[----:B------:R-:W-:Y:S01]  /*18f0*/  IMAD.MOV.U32 R21, RZ, RZ, R9 ;  /* 0x000000ffff157224 */ /* 0x000fe200078e0009 */
[----:B------:R-:W-:Y:S01]  /*1900*/  LEA.HI.SX32 R17, R2, 0x1, 0x1 ;  /* 0x0000000102117811 */ /* 0x000fe200078f0aff */
[----:B------:R-:W-:Y:S01]  /*1910*/  @!P3 IMAD.MOV R17, RZ, RZ, R5 ;  /* 0x000000ffff11b224 */ /* 0x000fe200078e0205 */
[----:B------:R-:W-:Y:S01]  /*1920*/  ISETP.LT.U32.AND P0, PT, R18, R10, PT ;  /* 0x0000000a1200720c */ /* 0x000fe20003f01070 */
[----:B------:R-:W-:Y:S01]  /*1930*/  @!P2 IMAD.MOV R21, RZ, RZ, -R21 ;  /* 0x000000ffff15a224 */ /* 0x000fe200078e0a15 */
[----:B------:R-:W-:-:S02]  /*1940*/  SHF.R.S32.HI R9, RZ, 0x1f, R10 ;  /* 0x0000001fff097819 */ /* 0x000fc4000001140a */
[----:B------:R-:W-:Y:S02]  /*1950*/  SHF.R.S32.HI R5, RZ, 0x3, R7 ;  /* 0x00000003ff057819 */ /* 0x000fe40000011407 */
[----:B------:R-:W-:Y:S02]  /*1960*/  ISETP.LT.AND.EX P2, PT, R19, R9, PT, P0 ;  /* 0x000000091300720c */ /* 0x000fe40003f41300 */
[----:B------:R-:W-:Y:S02]  /*1970*/  ISETP.GE.AND P0, PT, R5, c[0x0][0x314], PT ;  /* 0x0000c50005007a0c */ /* 0x000fe40003f06270 */
[----:B------:R-:W-:Y:S02]  /*1980*/  ISETP.NE.AND P1, PT, RZ, UR4, PT ;  /* 0x00000004ff007c0c */ /* 0x000fe4000bf25270 */
[----:B------:R-:W-:Y:S02]  /*1990*/  LOP3.LUT R7, R7, 0xfffffff8, RZ, 0xc0, !PT ;  /* 0xfffffff807077812 */ /* 0x000fe400078ec0ff */
[----:B------:R-:W-:-:S02]  /*19a0*/  SEL R3, R3, 0x1, !P1 ;  /* 0x0000000103037807 */ /* 0x000fc40004800000 */
[----:B------:R-:W-:Y:S02]  /*19b0*/  SEL R6, R6, R21, !P4 ;  /* 0x0000001506067207 */ /* 0x000fe40006000000 */
[----:B------:R-:W-:Y:S01]  /*19c0*/  SEL R10, R18, R10, P2 ;  /* 0x0000000a120a7207 */ /* 0x000fe20001000000 */
[----:B------:R-:W-:Y:S01]  /*19d0*/  IMAD R8, R20, R3, RZ ;  /* 0x0000000314087224 */ /* 0x000fe200078e02ff */
[----:B------:R-:W-:Y:S01]  /*19e0*/  SEL R9, R19, R9, P2 ;  /* 0x0000000913097207 */ /* 0x000fe20001000000 */
[----:B------:R-:W-:Y:S02]  /*19f0*/  IMAD.IADD R20, R4, 0x1, -R7 ;  /* 0x0000000104147824 */ /* 0x000fe400078e0a07 */
[----:B------:R-:W-:Y:S02]  /*1a00*/  IMAD R8, R17, R8, RZ ;  /* 0x0000000811087224 */ /* 0x000fe400078e02ff */
[----:B------:R-:W-:Y:S01]  /*1a10*/  IMAD.MOV.U32 R17, RZ, RZ, -0x800000 ;  /* 0xff800000ff117424 */ /* 0x000fe200078e00ff */
        /* <DEDUP_REMOVED lines=18> */
.L_x_639:
[----:B------:R-:W-:Y:S05]  /*1b40*/  BSYNC B0 ;  /* 0x0000000000007941 */ /* 0x000fea0003800000 */
.L_x_638:
[----:B------:R-:W-:Y:S01]  /*1b50*/  ISETP.GT.AND P0, PT, R4, 0xf, PT ;  /* 0x0000000f0400780c */ /* 0x000fe20003f04270 */
[----:B------:R-:W-:Y:S01]  /*1b60*/  IMAD.MOV.U32 R29, RZ, RZ, -0x800000 ;  /* 0xff800000ff1d7424 */ /* 0x000fe200078e00ff */
[----:B------:R-:W-:Y:S01]  /*1b70*/  ISETP.GT.AND P3, PT, R0, RZ, PT ;  /* 0x000000ff0000720c */ /* 0x000fe20003f64270 */
[----:B------:R-:W-:Y:S01]  /*1b80*/  IMAD R6, R6, R3, RZ ;  /* 0x0000000306067224 */ /* 0x000fe200078e02ff */
[----:B------:R-:W-:Y:S01]  /*1b90*/  BSSY B1, `(.L_x_640) ;  /* 0x00001eb000017945 */ /* 0x000fe20003800000 */
[----:B------:R-:W-:-:S08]  /*1ba0*/  IMAD.MOV.U32 R26, RZ, RZ, 0x7f800000 ;  /* 0x7f800000ff1a7424 */ /* 0x000fd000078e00ff */
[----:B------:R-:W-:Y:S01]  /*1bb0*/  @!P0 IMAD R20, R5, 0x9, R20 ;  /* 0x0000000905148824 */ /* 0x000fe200078e0214 */
[----:B------:R-:W-:-:S04]  /*1bc0*/  @!P0 LEA.HI R7, R4, R4, RZ, 0x1 ;  /* 0x0000000404078211 */ /* 0x000fc800078f08ff */
[----:B-----5:R1:W-:Y:S01]  /*1bd0*/  @!P0 STS [R20.X4], R17 ;  /* 0x0000001114008388 */ /* 0x0203e20000004800 */
[C---:B0-----:R-:W-:Y:S01]  /*1be0*/  @!P0 LOP3.LUT R19, R7.reuse, 0xfffffffe, RZ, 0xc0, !PT ;  /* 0xfffffffe07138812 */ /* 0x041fe200078ec0ff */
[----:B------:R-:W-:-:S04]  /*1bf0*/  @!P0 IMAD.SHL.U32 R7, R7, 0x2, RZ ;  /* 0x0000000207078824 */ /* 0x000fc800078e00ff */
[----:B------:R-:W-:Y:S01]  /*1c00*/  @!P0 IMAD.IADD R18, R4, 0x1, -R19 ;  /* 0x0000000104128824 */ /* 0x000fe200078e0a13 */
[----:B------:R-:W-:Y:S02]  /*1c10*/  @!P0 LOP3.LUT R7, R7, 0xfffffffc, RZ, 0xc0, !PT ;  /* 0xfffffffc07078812 */ /* 0x000fe400078ec0ff */
[----:B------:R-:W-:-:S03]  /*1c20*/  SHF.R.S32.HI R19, RZ, 0x1f, R0 ;  /* 0x0000001fff137819 */ /* 0x000fc60000011400 */
[----:B------:R-:W-:Y:S01]  /*1c30*/  @!P0 IMAD R7, R18, 0x24, R7 ;  /* 0x0000002412078824 */ /* 0x000fe200078e0207 */
[----:B------:R-:W-:Y:S01]  /*1c40*/  BAR.SYNC.DEFER_BLOCKING 0x0 ;  /* 0x0000000000007b1d */ /* 0x000fe20000010000 */
[----:B-1----:R-:W-:-:S05]  /*1c50*/  LOP3.LUT R17, R4, 0x1, RZ, 0xc0, !PT ;  /* 0x0000000104117812 */ /* 0x002fca00078ec0ff */
[----:B------:R0:W1:Y:S02]  /*1c60*/  @!P0 LDS R29, [R7] ;  /* 0x00000000071d8984 */ /* 0x0000640000000800 */
[----:B0-----:R-:W-:Y:S01]  /*1c70*/  LEA.HI.SX32 R7, R0, 0x1, 0x1 ;  /* 0x0000000100077811 */ /* 0x001fe200078f0aff */
[----:B------:R-:W-:-:S04]  /*1c80*/  @!P3 IMAD.MOV R7, RZ, RZ, R19 ;  /* 0x000000ffff07b224 */ /* 0x000fc800078e0213 */
[----:B------:R-:W-:Y:S01]  /*1c90*/  IMAD R7, R6, R7, RZ ;  /* 0x0000000706077224 */ /* 0x000fe200078e02ff */
[----:B-1----:R-:W0:Y:S02]  /*1ca0*/  SHFL.BFLY PT, R18, R29, 0x1, 0x1f ;  /* 0x0c201f001d127f89 */ /* 0x002e2400000e0000 */
[----:B0-----:R-:W-:-:S04]  /*1cb0*/  FMNMX.FTZ R18, R18, R29, !PT ;  /* 0x0000001d12127209 */ /* 0x001fc80007810000 */
[----:B------:R-:W-:-:S04]  /*1cc0*/  FSETP.NEU.FTZ.AND P0, PT, R18, -INF , PT ;  /* 0xff8000001200780b */ /* 0x000fc80003f1d000 */
[----:B------:R-:W-:Y:S02]  /*1cd0*/  FSEL R18, R18, RZ, P0 ;  /* 0x000000ff12127208 */ /* 0x000fe40000000000 */
[----:B------:R-:W-:-:S03]  /*1ce0*/  ISETP.NE.U32.AND P0, PT, R17, 0x1, PT ;  /* 0x000000011100780c */ /* 0x000fc60003f05070 */
[----:B------:R-:W-:Y:S01]  /*1cf0*/  FADD.FTZ R22, -R18, R29 ;  /* 0x0000001d12167221 */ /* 0x000fe20000010100 */
[----:B------:R-:W-:-:S03]  /*1d00*/  ISETP.GT.OR P0, PT, R4, 0xf, !P0 ;  /* 0x0000000f0400780c */ /* 0x000fc60004704670 */
[----:B------:R-:W-:-:S06]  /*1d10*/  FMUL.FTZ R22, R22, 1.4426950216293334961 ;  /* 0x3fb8aa3b16167820 */ /* 0x000fcc0000410000 */
[----:B------:R-:W0:Y:S02]  /*1d20*/  MUFU.EX2 R22, R22 ;  /* 0x0000001600167308 */ /* 0x000e240000000800 */
[----:B0-----:R-:W0:Y:S02]  /*1d30*/  SHFL.BFLY PT, R5, R22, 0x1, 0x1f ;  /* 0x0c201f0016057f89 */ /* 0x001e2400000e0000 */
[----:B0-----:R-:W-:-:S05]  /*1d40*/  FADD.FTZ R5, R22, R5 ;  /* 0x0000000516057221 */ /* 0x001fca0000010000 */
[----:B------:R-:W-:-:S13]  /*1d50*/  FSETP.NE.FTZ.AND P2, PT, R5, RZ, PT ;  /* 0x000000ff0500720b */ /* 0x000fda0003f55000 */
        /* <DEDUP_REMOVED lines=41> */
[----:B------:R-:W-:Y:S05]  /*1ff0*/  CALL.REL.NOINC `($__internal_13_$__cuda_sm20_div_s64) ;  /* 0x00002d3000007944 */ /* 0x000fea0003c00000 */
        /* <DEDUP_REMOVED lines=10> */
.L_x_644:
        /* <DEDUP_REMOVED lines=22> */
.L_x_645:
[----:B------:R-:W-:Y:S05]  /*2200*/  BSYNC B0 ;  /* 0x0000000000007941 */ /* 0x000fea0003800000 */
.L_x_643:
        /* <DEDUP_REMOVED lines=8> */
[----:B------:R-:W-:Y:S05]  /*2290*/  CALL.REL.NOINC `($__internal_13_$__cuda_sm20_div_s64) ;  /* 0x00002a9000007944 */ /* 0x000fea0003c00000 */
[----:B------:R-:W-:Y:S01]  /*22a0*/  IADD3 R5, P0, RZ, -R18, RZ ;  /* 0x80000012ff057210 */ /* 0x000fe20007f1e0ff */
[----:B------:R-:W-:Y:S01]  /*22b0*/  IMAD.MOV.U32 R33, RZ, RZ, R19 ;  /* 0x000000ffff217224 */ /* 0x000fe200078e0013 */
[----:B------:R-:W-:Y:S02]  /*22c0*/  MOV R20, R30 ;  /* 0x0000001e00147202 */ /* 0x000fe40000000f00 */
[----:B------:R-:W-:Y:S02]  /*22d0*/  IADD3.X R4, RZ, ~R19, RZ, P0, !PT ;  /* 0x80000013ff047210 */ /* 0x000fe400007fe4ff */
[----:B------:R-:W-:Y:S01]  /*22e0*/  MOV R32, R18 ;  /* 0x0000001200207202 */ /* 0x000fe20000000f00 */
[----:B------:R-:W-:-:S04]  /*22f0*/  IMAD.WIDE.U32 R20, R5, UR6, R20 ;  /* 0x0000000605147c25 */ /* 0x000fc8000f8e0014 */
[----:B------:R-:W-:Y:S01]  /*2300*/  IMAD R4, R4, UR6, RZ ;  /* 0x0000000604047c24 */ /* 0x000fe2000f8e02ff */
[----:B------:R-:W-:-:S03]  /*2310*/  MOV R30, R20 ;  /* 0x00000014001e7202 */ /* 0x000fc60000000f00 */
[----:B------:R-:W-:-:S04]  /*2320*/  IMAD R4, R5, UR5, R4 ;  /* 0x0000000505047c24 */ /* 0x000fc8000f8e0204 */
[----:B------:R-:W-:Y:S01]  /*2330*/  IMAD.IADD R6, R21, 0x1, R4 ;  /* 0x0000000115067824 */ /* 0x000fe200078e0204 */
[----:B------:R-:W-:Y:S05]  /*2340*/  BRA `(.L_x_648) ;  /* 0x0000016000007947 */ /* 0x000fea0003800000 */
.L_x_647:
[----:B------:R-:W0:Y:S01]  /*2350*/  I2F.U32.RP R6, UR6 ;  /* 0x0000000600067d06 */ /* 0x000e220008209000 */
[----:B------:R-:W-:Y:S01]  /*2360*/  ISETP.NE.U32.AND P0, PT, RZ, UR6, PT ;  /* 0x00000006ff007c0c */ /* 0x000fe2000bf05070 */
[----:B------:R-:W-:-:S06]  /*2370*/  IMAD.MOV.U32 R33, RZ, RZ, RZ ;  /* 0x000000ffff217224 */ /* 0x000fcc00078e00ff */
[----:B0-----:R-:W0:Y:S02]  /*2380*/  MUFU.RCP R18, R6 ;  /* 0x0000000600127308 */ /* 0x001e240000001000 */
[----:B0-----:R-:W-:Y:S01]  /*2390*/  IADD3 R18, R18, 0xffffffe, RZ ;  /* 0x0ffffffe12127810 */ /* 0x001fe20007ffe0ff */
[----:B------:R-:W-:-:S05]  /*23a0*/  HFMA2.MMA R6, -RZ, RZ, 0, 0 ;  /* 0x00000000ff067435 */ /* 0x000fca00000001ff */
[----:B------:R-:W0:Y:S02]  /*23b0*/  F2I.FTZ.U32.TRUNC.NTZ R19, R18 ;  /* 0x0000001200137305 */ /* 0x000e24000021f000 */
[----:B0-----:R-:W-:Y:S02]  /*23c0*/  IMAD.MOV R4, RZ, RZ, -R19 ;  /* 0x000000ffff047224 */ /* 0x001fe400078e0a13 */
[----:B------:R-:W-:Y:S02]  /*23d0*/  IMAD.MOV.U32 R18, RZ, RZ, RZ ;  /* 0x000000ffff127224 */ /* 0x000fe400078e00ff */
[----:B------:R-:W-:-:S04]  /*23e0*/  IMAD R4, R4, UR6, RZ ;  /* 0x0000000604047c24 */ /* 0x000fc8000f8e02ff */
[----:B------:R-:W-:-:S06]  /*23f0*/  IMAD.HI.U32 R19, R19, R4, R18 ;  /* 0x0000000413137227 */ /* 0x000fcc00078e0012 */
        /* <DEDUP_REMOVED lines=11> */
.L_x_648:
[----:B------:R-:W-:Y:S05]  /*24b0*/  BSYNC B0 ;  /* 0x0000000000007941 */ /* 0x000fea0003800000 */
.L_x_646:
[----:B------:R-:W-:Y:S01]  /*24c0*/  LOP3.LUT R4, R33, R3, RZ, 0xfc, !PT ;  /* 0x0000000321047212 */ /* 0x000fe200078efcff */
[----:B------:R-:W-:Y:S01]  /*24d0*/  IMAD.MOV.U32 R23, RZ, RZ, c[0x0][0x210] ;  /* 0x00008400ff177624 */ /* 0x000fe200078e00ff */
[----:B------:R-:W-:Y:S02]  /*24e0*/  BSSY B0, `(.L_x_649) ;  /* 0x000002a000007945 */ /* 0x000fe40003800000 */
[----:B------:R-:W-:Y:S01]  /*24f0*/  ISETP.NE.U32.AND P0, PT, R4, RZ, PT ;  /* 0x000000ff0400720c */ /* 0x000fe20003f05070 */
[C---:B------:R-:W-:Y:S01]  /*2500*/  IMAD R5, R23.reuse, c[0x0][0x214], RZ ;  /* 0x0000850017057a24 */ /* 0x040fe200078e02ff */
[----:B------:R-:W-:-:S11]  /*2510*/  SEL R23, R23, 0x1, P1 ;  /* 0x0000000117177807 */ /* 0x000fd60000800000 */
[----:B------:R-:W-:Y:S05]  /*2520*/  @!P0 BRA `(.L_x_650) ;  /* 0x000000f000008947 */ /* 0x000fea0003800000 */
[----:B------:R-:W-:Y:S01]  /*2530*/  IMAD.MOV.U32 R28, RZ, RZ, R32 ;  /* 0x000000ffff1c7224 */ /* 0x000fe200078e0020 */
[----:B------:R-:W-:Y:S01]  /*2540*/  MOV R24, R31 ;  /* 0x0000001f00187202 */ /* 0x000fe20000000f00 */
[----:B------:R-:W-:Y:S01]  /*2550*/  IMAD.MOV.U32 R21, RZ, RZ, R33 ;  /* 0x000000ffff157224 */ /* 0x000fe200078e0021 */
[----:B------:R-:W-:Y:S02]  /*2560*/  MOV R4, R3 ;  /* 0x0000000300047202 */ /* 0x000fe40000000f00 */
[----:B------:R-:W-:Y:S02]  /*2570*/  MOV R22, 0x2590 ;  /* 0x0000259000167802 */ /* 0x000fe40000000f00 */
[----:B------:R-:W-:Y:S05]  /*2580*/  CALL.REL.NOINC `($__internal_13_$__cuda_sm20_div_s64) ;  /* 0x000027a000007944 */ /* 0x000fea0003c00000 */
        /* <DEDUP_REMOVED lines=9> */
.L_x_650:
        /* <DEDUP_REMOVED lines=22> */
.L_x_651:
[----:B------:R-:W-:Y:S05]  /*2780*/  BSYNC B0 ;  /* 0x0000000000007941 */ /* 0x000fea0003800000 */
.L_x_649:
[-C--:B------:R-:W-:Y:S01]  /*2790*/  IMAD R3, R35, R16.reuse, RZ ;  /* 0x0000001023037224 */ /* 0x080fe200078e02ff */
[----:B------:R-:W-:Y:S01]  /*27a0*/  ULDC.U8 UR9, c[0x0][0x329] ;  /* 0x0000ca4000097ab9 */ /* 0x000fe20000000000 */
[C---:B------:R-:W-:Y:S01]  /*27b0*/  IMAD.WIDE.U32 R32, R34.reuse, R16, RZ ;  /* 0x0000001022207225 */ /* 0x040fe200078e00ff */
[----:B------:R-:W-:Y:S01]  /*27c0*/  UISETP.NE.AND UP0, UPT, UR9, URZ, UPT ;  /* 0x0000003f0900728c */ /* 0x000fe2000bf05270 */
[----:B------:R-:W-:Y:S01]  /*27d0*/  SHF.R.S32.HI R17, RZ, 0x1f, R23 ;  /* 0x0000001fff117819 */ /* 0x000fe20000011417 */
[----:B------:R-:W-:Y:S01]  /*27e0*/  ULDC UR4, c[0x0][0x214] ;  /* 0x0000850000047ab9 */ /* 0x000fe20000000800 */
[----:B------:R-:W-:Y:S01]  /*27f0*/  IMAD R3, R34, R15, R3 ;  /* 0x0000000f22037224 */ /* 0x000fe200078e0203 */
[----:B------:R-:W-:Y:S01]  /*2800*/  USEL UR4, UR4, 0x1, !UP0 ;  /* 0x0000000104047887 */ /* 0x000fe2000c000000 */
[----:B------:R-:W-:Y:S01]  /*2810*/  IMAD R21, R4, R5, RZ ;  /* 0x0000000504157224 */ /* 0x000fe200078e02ff */
[----:B------:R-:W-:Y:S01]  /*2820*/  BSSY B0, `(.L_x_652) ;  /* 0x000003f000007945 */ /* 0x000fe20003800000 */
[----:B------:R-:W-:Y:S01]  /*2830*/  IMAD R6, R6, R23, RZ ;  /* 0x0000001706067224 */ /* 0x000fe200078e02ff */
[----:B------:R-:W-:Y:S01]  /*2840*/  IADD3 R3, R33, R3, RZ ;  /* 0x0000000321037210 */ /* 0x000fe20007ffe0ff */
[----:B------:R-:W-:Y:S01]  /*2850*/  USHF.R.S32.HI UR9, URZ, 0x1f, UR4 ;  /* 0x0000001f3f097899 */ /* 0x000fe20008011404 */
[----:B------:R-:W-:-:S02]  /*2860*/  IMAD R19, R19, UR4, RZ ;  /* 0x0000000413137c24 */ /* 0x000fc4000f8e02ff */
[----:B------:R-:W-:Y:S02]  /*2870*/  IMAD R17, R17, R30, R6 ;  /* 0x0000001e11117224 */ /* 0x000fe400078e0206 */
[----:B------:R-:W-:Y:S01]  /*2880*/  IMAD R20, R3, R14, RZ ;  /* 0x0000000e03147224 */ /* 0x000fe200078e02ff */
[----:B------:R-:W-:Y:S01]  /*2890*/  SHF.R.S32.HI R3, RZ, 0x1f, R5 ;  /* 0x0000001fff037819 */ /* 0x000fe20000011405 */
[----:B------:R-:W-:-:S04]  /*28a0*/  IMAD.WIDE.U32 R30, R30, R23, RZ ;  /* 0x000000171e1e7225 */ /* 0x000fc800078e00ff */
[----:B------:R-:W-:Y:S02]  /*28b0*/  IMAD R25, R13, R32, R20 ;  /* 0x000000200d197224 */ /* 0x000fe400078e0214 */
[----:B------:R-:W-:-:S04]  /*28c0*/  IMAD.WIDE.U32 R32, R32, R14, RZ ;  /* 0x0000000e20207225 */ /* 0x000fc800078e00ff */
[----:B------:R-:W-:Y:S01]  /*28d0*/  IMAD R21, R3, R36, R21 ;  /* 0x0000002403157224 */ /* 0x000fe200078e0215 */
[----:B------:R-:W-:Y:S01]  /*28e0*/  IADD3 R4, R33, R25, RZ ;  /* 0x0000001921047210 */ /* 0x000fe20007ffe0ff */
[----:B------:R-:W-:-:S03]  /*28f0*/  IMAD.WIDE.U32 R36, R36, R5, RZ ;  /* 0x0000000524247225 */ /* 0x000fc600078e00ff */
[----:B------:R-:W-:Y:S01]  /*2900*/  LOP3.LUT R3, R41, R4, RZ, 0xfc, !PT ;  /* 0x0000000429037212 */ /* 0x000fe200078efcff */
[C---:B------:R-:W-:Y:S01]  /*2910*/  IMAD R19, R18.reuse, UR9, R19 ;  /* 0x0000000912137c24 */ /* 0x040fe2000f8e0213 */
[----:B------:R-:W-:Y:S01]  /*2920*/  IADD3 R6, R37, R21, RZ ;  /* 0x0000001525067210 */ /* 0x000fe20007ffe0ff */
[----:B------:R-:W-:Y:S01]  /*2930*/  IMAD.WIDE.U32 R34, R18, UR4, RZ ;  /* 0x0000000412227c25 */ /* 0x000fe2000f8e00ff */
[----:B------:R-:W-:-:S03]  /*2940*/  ISETP.NE.U32.AND P0, PT, R3, RZ, PT ;  /* 0x000000ff0300720c */ /* 0x000fc60003f05070 */
[----:B------:R-:W-:Y:S01]  /*2950*/  IMAD R3, R0, R5, RZ ;  /* 0x0000000500037224 */ /* 0x000fe200078e02ff */
[----:B------:R-:W-:Y:S01]  /*2960*/  IADD3 R0, R31, R17, RZ ;  /* 0x000000111f007210 */ /* 0x000fe20007ffe0ff */
[----:B------:R-:W-:Y:S01]  /*2970*/  IMAD R2, R2, R5, RZ ;  /* 0x0000000502027224 */ /* 0x000fe200078e02ff */
[----:B------:R-:W-:-:S07]  /*2980*/  IADD3 R5, R35, R19, RZ ;  /* 0x0000001323057210 */ /* 0x000fce0007ffe0ff */
[----:B------:R-:W-:Y:S05]  /*2990*/  @!P0 BRA `(.L_x_653) ;  /* 0x0000010000008947 */ /* 0x000fea0003800000 */
[----:B------:R-:W-:Y:S01]  /*29a0*/  IMAD.MOV.U32 R28, RZ, RZ, R40 ;  /* 0x000000ffff1c7224 */ /* 0x000fe200078e0028 */
[----:B------:R-:W-:Y:S01]  /*29b0*/  MOV R21, R41 ;  /* 0x0000002900157202 */ /* 0x000fe20000000f00 */
[----:B------:R-:W-:Y:S01]  /*29c0*/  IMAD.MOV.U32 R24, RZ, RZ, R32 ;  /* 0x000000ffff187224 */ /* 0x000fe200078e0020 */
[----:B------:R-:W-:Y:S02]  /*29d0*/  MOV R22, 0x29f0 ;  /* 0x000029f000167802 */ /* 0x000fe40000000f00 */
[----:B------:R-:W-:Y:S05]  /*29e0*/  CALL.REL.NOINC `($__internal_13_$__cuda_sm20_div_s64) ;  /* 0x0000234000007944 */ /* 0x000fea0003c00000 */
        /* <DEDUP_REMOVED lines=11> */
.L_x_653:
        /* <DEDUP_REMOVED lines=23> */
.L_x_654:
[----:B------:R-:W-:Y:S05]  /*2c10*/  BSYNC B0 ;  /* 0x0000000000007941 */ /* 0x000fea0003800000 */
.L_x_652:
        /* <DEDUP_REMOVED lines=8> */
[----:B------:R-:W-:Y:S05]  /*2ca0*/  CALL.REL.NOINC `($__internal_13_$__cuda_sm20_div_s64) ;  /* 0x0000208000007944 */ /* 0x000fea0003c00000 */
[----:B------:R-:W-:Y:S01]  /*2cb0*/  IADD3 R4, P0, RZ, -R18, RZ ;  /* 0x80000012ff047210 */ /* 0x000fe20007f1e0ff */
[----:B------:R-:W-:Y:S01]  /*2cc0*/  IMAD.MOV.U32 R33, RZ, RZ, R19 ;  /* 0x000000ffff217224 */ /* 0x000fe200078e0013 */
[----:B------:R-:W-:Y:S02]  /*2cd0*/  MOV R20, R32 ;  /* 0x0000002000147202 */ /* 0x000fe40000000f00 */
[----:B------:R-:W-:Y:S02]  /*2ce0*/  IADD3.X R17, RZ, ~R19, RZ, P0, !PT ;  /* 0x80000013ff117210 */ /* 0x000fe400007fe4ff */
[----:B------:R-:W-:Y:S01]  /*2cf0*/  MOV R32, R18 ;  /* 0x0000001200207202 */ /* 0x000fe20000000f00 */
[----:B------:R-:W-:-:S04]  /*2d00*/  IMAD.WIDE.U32 R20, R16, R4, R20 ;  /* 0x0000000410147225 */ /* 0x000fc800078e0014 */
[----:B------:R-:W-:Y:S01]  /*2d10*/  IMAD R17, R17, R16, RZ ;  /* 0x0000001011117224 */ /* 0x000fe200078e02ff */
[----:B------:R-:W-:-:S03]  /*2d20*/  MOV R16, R20 ;  /* 0x0000001400107202 */ /* 0x000fc60000000f00 */
[----:B------:R-:W-:-:S04]  /*2d30*/  IMAD R15, R15, R4, R17 ;  /* 0x000000040f0f7224 */ /* 0x000fc800078e0211 */
[----:B------:R-:W-:Y:S01]  /*2d40*/  IMAD.IADD R15, R21, 0x1, R15 ;  /* 0x00000001150f7824 */ /* 0x000fe200078e020f */
[----:B------:R-:W-:Y:S05]  /*2d50*/  BRA `(.L_x_657) ;  /* 0x0000017000007947 */ /* 0x000fea0003800000 */
.L_x_656:
        /* <DEDUP_REMOVED lines=23> */
.L_x_657:
[----:B------:R-:W-:Y:S05]  /*2ed0*/  BSYNC B0 ;  /* 0x0000000000007941 */ /* 0x000fea0003800000 */
.L_x_655:
        /* <DEDUP_REMOVED lines=20> */
.L_x_659:
        /* <DEDUP_REMOVED lines=23> */
.L_x_660:
[----:B------:R-:W-:Y:S05]  /*3190*/  BSYNC B0 ;  /* 0x0000000000007941 */ /* 0x000fea0003800000 */
.L_x_658:
        /* <DEDUP_REMOVED lines=9> */
[----:B------:R-:W-:Y:S01]  /*3230*/  IMAD R17, R4, R18, R17 ;  /* 0x0000001204117224 */ /* 0x000fe200078e0211 */
[----:B------:R-:W-:Y:S01]  /*3240*/  SHF.R.S32.HI R19, RZ, 0x1f, R44 ;  /* 0x0000001fff137819 */ /* 0x000fe2000001142c */
[----:B------:R-:W-:-:S02]  /*3250*/  IMAD R4, R15, R44, RZ ;  /* 0x0000002c0f047224 */ /* 0x000fc400078e02ff */
[----:B------:R-:W-:Y:S02]  /*3260*/  IMAD R13, R21, R14, R13 ;  /* 0x0000000e150d7224 */ /* 0x000fe400078e020d */
[----:B------:R-:W-:-:S04]  /*3270*/  IMAD.WIDE.U32 R14, R14, R2, RZ ;  /* 0x000000020e0e7225 */ /* 0x000fc800078e00ff */
[----:B------:R-:W-:Y:S01]  /*3280*/  IMAD R19, R19, R16, R4 ;  /* 0x0000001013137224 */ /* 0x000fe200078e0204 */
[----:B------:R-:W-:Y:S01]  /*3290*/  IADD3 R8, R15, R13, RZ ;  /* 0x0000000d0f087210 */ /* 0x000fe20007ffe0ff */
        /* <DEDUP_REMOVED lines=9> */
[----:B------:R-:W-:Y:S05]  /*3330*/  CALL.REL.NOINC `($__internal_13_$__cuda_sm20_div_s64) ;  /* 0x000019f000007944 */ /* 0x000fea0003c00000 */
        /* <DEDUP_REMOVED lines=12> */
.L_x_662:
        /* <DEDUP_REMOVED lines=23> */
.L_x_663:
[----:B------:R-:W-:Y:S05]  /*3570*/  BSYNC B0 ;  /* 0x0000000000007941 */ /* 0x000fea0003800000 */
.L_x_661:
        /* <DEDUP_REMOVED lines=29> */
.L_x_665:
        /* <DEDUP_REMOVED lines=23> */
.L_x_666:
[----:B------:R-:W-:Y:S05]  /*38c0*/  BSYNC B0 ;  /* 0x0000000000007941 */ /* 0x000fea0003800000 */
.L_x_664:
        /* <DEDUP_REMOVED lines=20> */
.L_x_642:
[----:B------:R-:W-:-:S04]  /*3a10*/  LEA R2, P0, R32, c[0x0][0x200], 0x2 ;  /* 0x0000800020027a11 */ /* 0x000fc800078010ff */
[----:B------:R-:W-:-:S05]  /*3a20*/  LEA.HI.X R3, R32, c[0x0][0x204], R33, 0x2, P0 ;  /* 0x0000810020037a11 */ /* 0x000fca00000f1421 */
[----:B------:R0:W-:Y:S04]  /*3a30*/  STG.E [R2.64], R26 ;  /* 0x0000001a02007986 */ /* 0x0001e8000c10190c */
.L_x_641:
[----:B------:R-:W-:Y:S05]  /*3a40*/  BSYNC B1 ;  /* 0x0000000000017941 */ /* 0x000fea0003800000 */
.L_x_640:
[----:B------:R-:W1:Y:S01]  /*3a50*/  S2R R0, SR_TID.X ;  /* 0x0000000000007919 */ /* 0x000e620000002100 */
[----:B------:R-:W-:Y:S01]  /*3a60*/  IMAD.MOV.U32 R15, RZ, RZ, c[0x0][0x314] ;  /* 0x0000c500ff0f7624 */ /* 0x000fe200078e00ff */
[----:B------:R-:W-:Y:S01]  /*3a70*/  CS2R R6, SRZ ;  /* 0x0000000000067805 */ /* 0x000fe2000001ff00 */
[----:B------:R-:W-:Y:S01]  /*3a80*/  CS2R R10, SRZ ;  /* 0x00000000000a7805 */ /* 0x000fe2000001ff00 */
[----:B------:R-:W-:Y:S01]  /*3a90*/  IMAD.MOV.U32 R12, RZ, RZ, RZ ;  /* 0x000000ffff0c7224 */ /* 0x000fe200078e00ff */
[----:B01----:R-:W-:-:S04]  /*3aa0*/  LEA.HI R3, R0, R0, RZ, 0x1 ;  /* 0x0000000000037211 */ /* 0x003fc800078f08ff */
[----:B------:R-:W-:-:S05]  /*3ab0*/  LOP3.LUT R5, R3, 0xfffffffe, RZ, 0xc0, !PT ;  /* 0xfffffffe03057812 */ /* 0x000fca00078ec0ff */
[----:B------:R-:W-:Y:S01]  /*3ac0*/  IMAD.IADD R2, R0, 0x1, -R5 ;  /* 0x0000000100027824 */ /* 0x000fe200078e0a05 */
[----:B------:R-:W-:-:S04]  /*3ad0*/  SHF.R.S32.HI R5, RZ, 0x1f, R0 ;  /* 0x0000001fff057819 */ /* 0x000fc80000011400 */
[----:B------:R-:W-:Y:S02]  /*3ae0*/  ISETP.GE.AND P0, PT, R2, c[0x0][0x314], PT ;  /* 0x0000c50002007a0c */ /* 0x000fe40003f06270 */
[----:B------:R-:W-:Y:S02]  /*3af0*/  LEA.HI R28, R5, R0, RZ, 0x4 ;  /* 0x00000000051c7211 */ /* 0x000fe400078f20ff */
[----:B------:R-:W-:Y:S01]  /*3b00*/  ISETP.GT.OR P0, PT, R0, 0xf, P0 ;  /* 0x0000000f0000780c */ /* 0x000fe20000704670 */
[----:B------:R-:W-:-:S12]  /*3b10*/  CS2R R4, SRZ ;  /* 0x0000000000047805 */ /* 0x000fd8000001ff00 */
[----:B------:R-:W-:Y:S01]  /*3b20*/  @!P0 FADD.FTZ R8, -R26, R29 ;  /* 0x0000001d1a088221 */ /* 0x000fe20000010100 */
[----:B------:R-:W-:Y:S01]  /*3b30*/  LOP3.LUT R29, R28, 0x3ffffff0, RZ, 0xc0, !PT ;  /* 0x3ffffff01c1d7812 */ /* 0x000fe200078ec0ff */
[----:B------:R-:W-:Y:S01]  /*3b40*/  @!P0 IMAD.SHL.U32 R3, R3, 0x2, RZ ;  /* 0x0000000203038824 */ /* 0x000fe200078e00ff */
[----:B------:R-:W-:Y:S01]  /*3b50*/  SHF.R.S32.HI R28, RZ, 0x4, R28 ;  /* 0x00000004ff1c7819 */ /* 0x000fe2000001141c */
[----:B------:R-:W-:Y:S02]  /*3b60*/  @!P0 FMUL.FTZ R8, R8, 1.4426950216293334961 ;  /* 0x3fb8aa3b08088820 */ /* 0x000fe40000410000 */
[----:B------:R-:W-:Y:S01]  /*3b70*/  IMAD.IADD R29, R0, 0x1, -R29 ;  /* 0x00000001001d7824 */ /* 0x000fe200078e0a1d */
[----:B------:R-:W-:Y:S01]  /*3b80*/  @!P0 LOP3.LUT R3, R3, 0xfffffffc, RZ, 0xc0, !PT ;  /* 0xfffffffc03038812 */ /* 0x000fe200078ec0ff */
[----:B------:R-:W-:Y:S02]  /*3b90*/  IMAD.MOV.U32 R0, RZ, RZ, RZ ;  /* 0x000000ffff007224 */ /* 0x000fe400078e00ff */
[----:B------:R-:W0:Y:S01]  /*3ba0*/  @!P0 MUFU.EX2 R8, R8 ;  /* 0x0000000800088308 */ /* 0x000e220000000800 */
[----:B------:R-:W-:-:S02]  /*3bb0*/  IMAD.SHL.U32 R29, R29, 0x4, RZ ;  /* 0x000000041d1d7824 */ /* 0x000fc400078e00ff */
[----:B------:R-:W-:Y:S02]  /*3bc0*/  @!P0 IMAD R9, R2, 0x24, R3 ;  /* 0x0000002402098824 */ /* 0x000fe400078e0203 */
[----:B------:R-:W-:-:S03]  /*3bd0*/  CS2R R2, SRZ ;  /* 0x0000000000027805 */ /* 0x000fc6000001ff00 */
        /* <DEDUP_REMOVED lines=34> */
.L_x_669:
        /* <DEDUP_REMOVED lines=77> */
.L_x_668:
        /* <DEDUP_REMOVED lines=47> */
.L_x_670:
        /* <DEDUP_REMOVED lines=10> */
.L_x_672:
[----:B------:R-:W-:Y:S05]  /*4660*/  BSYNC B0 ;  /* 0x0000000000007941 */ /* 0x000fea0003800000 */
.L_x_671:
        /* <DEDUP_REMOVED lines=13> */
.L_x_667:
        /* <DEDUP_REMOVED lines=95> */
        .weak           $__internal_13_$__cuda_sm20_div_s64
        .type           $__internal_13_$__cuda_sm20_div_s64,@function
        .size           $__internal_13_$__cuda_sm20_div_s64,(.L_x_7781 - $__internal_13_$__cuda_sm20_div_s64)
$__internal_13_$__cuda_sm20_div_s64:
        /* <DEDUP_REMOVED lines=83> */
[----:B------:R-:W-:Y:S06]  /*5260*/  RET.REL.NODEC R38 `(_ZN5flash32flash_fwd_splitkv_combine_kernelI23Flash_fwd_kernel_traitsILi192ELi64ELi64ELi4ELb0ELb0EN7cutlass10bfloat16_tE19Flash_kernel_traitsILi192ELi64ELi64ELi4ES3_EELi8ELi1ELb1EEEvNS_16Flash_fwd_paramsE) ;  /* 0xffffad9026007950 */ /* 0x000fec0003c3ffff */
.L_x_673:
        /* <DEDUP_REMOVED lines=9> */
.L_x_7781:


//--------------------- .text._ZN5flash24flash_fwd_splitkv_kernelI23Flash_fwd_kernel_traitsILi192ELi64ELi64ELi4ELb0ELb0EN7cutlass10bfloat16_tE19Flash_kernel_traitsILi192ELi64ELi64ELi4ES3_EELb0ELb0ELb0ELb0ELb0ELb0ELb0ELb0EEEvNS_16Flash_fwd_paramsE --------------------------
	.section	.text._ZN5flash24flash_fwd_splitkv_kernelI23Flash_fwd_kernel_traitsILi192ELi64ELi64ELi4ELb0ELb0EN7cutlass10bfloat16_tE19Flash_kernel_traitsILi192ELi64ELi64ELi4ES3_EELb0ELb0ELb0ELb0ELb0ELb0ELb0ELb0EEEvNS_16Flash_fwd_paramsE,"ax",@progbits
	.sectioninfo	@"SHI_REGISTERS=242"
	.align	128
        .global         _ZN5flash24flash_fwd_splitkv_kernelI23Flash_fwd_kernel_traitsILi192ELi64ELi64ELi4ELb0ELb0EN7cutlass10bfloat16_tE19Flash_kernel_traitsILi192ELi64ELi64ELi4ES3_EELb0ELb0ELb0ELb0ELb0ELb0ELb0ELb0EEEvNS_16Flash_fwd_paramsE
        .type           _ZN5flash24flash_fwd_splitkv_kernelI23Flash_fwd_kernel_traitsILi192ELi64ELi64ELi4ELb0ELb0EN7cutlass10bfloat16_tE19Flash_kernel_traitsILi192ELi64ELi64ELi4ES3_EELb0ELb0ELb0ELb0ELb0ELb0ELb0ELb0EEEvNS_16Flash_fwd_paramsE,@function
        .size           _ZN5flash24flash_fwd_splitkv_kernelI23Flash_fwd_kernel_traitsILi192ELi64ELi64ELi4ELb0ELb0EN7cutlass10bfloat16_tE19Flash_kernel_traitsILi192ELi64ELi64ELi4ES3_EELb0ELb0ELb0ELb0ELb0ELb0ELb0ELb0EEEvNS_16Flash_fwd_paramsE,(.L_x_7836 - _ZN5flash24flash_fwd_splitkv_kernelI23Flash_fwd_kernel_traitsILi192ELi64ELi64ELi4ELb0ELb0EN7cutlass10bfloat16_tE19Flash_kernel_traitsILi192ELi64ELi64ELi4ES3_EELb0ELb0ELb0ELb0ELb0ELb0ELb0ELb0EEEvNS_16Flash_fwd_paramsE)
        .other          _ZN5flash24flash_fwd_splitkv_kernelI23Flash_fwd_kernel_traitsILi192ELi64ELi64ELi4ELb0ELb0EN7cutlass10bfloat16_tE19Flash_kernel_traitsILi192ELi64ELi64ELi4ES3_EELb0ELb0ELb0ELb0ELb0ELb0ELb0ELb0EEEvNS_16Flash_fwd_paramsE,@"STO_CUDA_ENTRY STV_DEFAULT"
_ZN5flash24flash_fwd_splitkv_kernelI23Flash_fwd_kernel_traitsILi192ELi64ELi64ELi4ELb0ELb0EN7cutlass10bfloat16_tE19Flash_kernel_traitsILi192ELi64ELi64ELi4ES3_EELb0ELb0ELb0ELb0ELb0ELb0ELb0ELb0EEEvNS_16Flash_fwd_paramsE:
.text._ZN5flash24flash_fwd_splitkv_kernelI23Flash_fwd_kernel_traitsILi192ELi64ELi64ELi4ELb0ELb0EN7cutlass10bfloat16_tE19Flash_kernel_traitsILi192ELi64ELi64ELi4ES3_EELb0ELb0ELb0ELb0ELb0ELb0ELb0ELb0EEEvNS_16Flash_fwd_paramsE:
[----:B------:R-:W-:Y:S02]  /*0000*/  MOV R1, c[0x0][0x28] ;  /* 0x00000a0000017a02 */ /* 0x000fe40000000f00 */
[----:B------:R-:W1:Y:S01]  /*0010*/  LDC.U8 R0, c[0x0][0x312] ;  /* 0x0000c480ff007b82 */ /* 0x000e620000000000 */
[----:B------:R-:W2:Y:S01]  /*0020*/  S2R R17, SR_CTAID.Y ;  /* 0x0000000000117919 */ /* 0x000ea20000002600 */
[----:B------:R-:W-:Y:S01]  /*0030*/  ISETP.NE.U32.AND P2, PT, RZ, c[0x0][0x240], PT ;  /* 0x00009000ff007a0c */ /* 0x000fe20003f45070 */
[----:B------:R-:W-:Y:S01]  /*0040*/  IMAD.MOV.U32 R204, RZ, RZ, 0x4 ;  /* 0x00000004ffcc7424 */ /* 0x000fe200078e00ff */
[----:B------:R-:W-:Y:S01]  /*0050*/  ISETP.EQ.U32.AND P1, PT, RZ, c[0x0][0x248], PT ;  /* 0x00009200ff007a0c */ /* 0x000fe20003f22070 */
[----:B------:R-:W-:Y:S01]  /*0060*/  IMAD.MOV.U32 R206, RZ, RZ, -0x1 ;  /* 0xffffffffffce7424 */ /* 0x000fe200078e00ff */
[----:B------:R-:W-:Y:S01]  /*0070*/  ISETP.NE.AND.EX P2, PT, RZ, c[0x0][0x244], PT, P2 ;  /* 0x00009100ff007a0c */ /* 0x000fe20003f45320 */
[----:B------:R-:W-:Y:S01]  /*0080*/  ULDC.64 UR6, c[0x0][0x118] ;  /* 0x0000460000067ab9 */ /* 0x000fe20000000a00 */
[----:B------:R-:W-:Y:S01]  /*0090*/  IMAD.MOV.U32 R11, RZ, RZ, -0x1 ;  /* 0xffffffffff0b7424 */ /* 0x000fe200078e00ff */
[----:B------:R-:W-:-:S04]  /*00a0*/  ISETP.NE.U32.AND P0, PT, RZ, c[0x0][0x250], PT ;  /* 0x00009400ff007a0c */ /* 0x000fc80003f05070 */
[----:B------:R-:W-:Y:S02]  /*00b0*/  ISETP.NE.AND.EX P0, PT, RZ, c[0x0][0x254], PT, P0 ;  /* 0x00009500ff007a0c */ /* 0x000fe40003f05300 */
[----:B-1----:R-:W-:Y:S01]  /*00c0*/  ISETP.NE.AND P3, PT, R0, RZ, PT ;  /* 0x000000ff0000720c */ /* 0x002fe20003f65270 */
[----:B--2---:R-:W-:-:S03]  /*00d0*/  IMAD.WIDE R8, R17, R204, c[0x0][0x240] ;  /* 0x0000900011087625 */ /* 0x004fc600078e02cc */
[----:B------:R-:W-:Y:S01]  /*00e0*/  ISETP.EQ.OR.EX P1, PT, RZ, c[0x0][0x24c], !P3, P1 ;  /* 0x00009300ff007a0c */ /* 0x000fe20005f22710 */
[CC--:B------:R-:W-:Y:S01]  /*00f0*/  IMAD.WIDE R4, R17.reuse, R204.reuse, c[0x0][0x248] ;  /* 0x0000920011047625 */ /* 0x0c0fe200078e02cc */
[----:B------:R-:W2:Y:S04]  /*0100*/  @P2 LDG.E R206, [R8.64] ;  /* 0x0000000608ce2981 */ /* 0x000ea8000c1e1900 */
[----:B------:R-:W2:Y:S01]  /*0110*/  @P2 LDG.E R3, [R8.64+0x4] ;  /* 0x0000040608032981 */ /* 0x000ea2000c1e1900 */
[----:B------:R-:W-:Y:S02]  /*0120*/  IMAD.MOV.U32 R2, RZ, RZ, RZ ;  /* 0x000000ffff027224 */ /* 0x000fe400078e00ff */
[----:B------:R-:W-:-:S04]  /*0130*/  @P0 IMAD.WIDE R6, R17, R204, c[0x0][0x250] ;  /* 0x0000940011060625 */ /* 0x000fc800078e02cc */
[----:B------:R1:W5:Y:S04]  /*0140*/  @!P1 LDG.E R11, [R4.64] ;  /* 0x00000006040b9981 */ /* 0x000368000c1e1900 */
[----:B------:R1:W5:Y:S01]  /*0150*/  @P0 LDG.E R2, [R6.64] ;  /* 0x0000000606020981 */ /* 0x000362000c1e1900 */
[----:B------:R-:W-:-:S03]  /*0160*/  ISETP.NE.U32.AND P0, PT, RZ, c[0x0][0x248], PT ;  /* 0x00009200ff007a0c */ /* 0x000fc60003f05070 */
[----:B------:R-:W3:Y:S04]  /*0170*/  S2R R27, SR_CTAID.X ;  /* 0x00000000001b7919 */ /* 0x000ee80000002500 */
[----:B------:R-:W4:Y:S04]  /*0180*/  S2R R22, SR_CTAID.Z ;  /* 0x0000000000167919 */ /* 0x000f280000002700 */
[----:B------:R-:W1:Y:S01]  /*0190*/  S2R R85, SR_TID.X ;  /* 0x0000000000557919 */ /* 0x000e620000002100 */
[----:B------:R-:W-:Y:S01]  /*01a0*/  ISETP.NE.AND.EX P0, PT, RZ, c[0x0][0x24c], PT, P0 ;  /* 0x00009300ff007a0c */ /* 0x000fe20003f05300 */
[----:B--2---:R-:W-:-:S02]  /*01b0*/  @P2 IMAD.IADD R208, R3, 0x1, -R206 ;  /* 0x0000000103d02824 */ /* 0x004fc400078e0ace */
[----:B------:R-:W-:-:S10]  /*01c0*/  @!P2 IMAD.MOV.U32 R208, RZ, RZ, c[0x0][0x214] ;  /* 0x00008500ffd0a624 */ /* 0x000fd400078e00ff */
[----:B------:R-:W-:Y:S05]  /*01d0*/  @!P0 BRA `(.L_x_674) ;  /* 0x0000004000008947 */ /* 0x000fea0003800000 */
[----:B-1-34-:R-:W2:Y:S02]  /*01e0*/  @P3 LDG.E R0, [R4.64+0x4] ;  /* 0x0000040604003981 */ /* 0x01aea4000c1e1900 */
[----:B--2--5:R-:W-:-:S06]  /*01f0*/  @P3 IADD3 R0, R0, -R11, RZ ;  /* 0x8000000b00003210 */ /* 0x024fcc0007ffe0ff */
[----:B------:R1:W5:Y:S01]  /*0200*/  @!P3 LDG.E R0, [R4.64] ;  /* 0x000000060400b981 */ /* 0x000362000c1e1900 */
[----:B------:R-:W-:Y:S05]  /*0210*/  BRA `(.L_x_675) ;  /* 0x0000001000007947 */ /* 0x000fea0003800000 */
.L_x_674:
[----:B-1-34-:R-:W-:Y:S02]  /*0220*/  MOV R0, c[0x0][0x218] ;  /* 0x0000860000007a02 */ /* 0x01afe40000000f00 */
.L_x_675:
[----:B------:R-:W-:-:S04]  /*0230*/  ISETP.NE.U32.AND P2, PT, RZ, c[0x0][0x258], PT ;  /* 0x00009600ff007a0c */ /* 0x000fc80003f45070 */
[----:B------:R-:W-:-:S13]  /*0240*/  ISETP.NE.AND.EX P2, PT, RZ, c[0x0][0x25c], PT, P2 ;  /* 0x00009700ff007a0c */ /* 0x000fda0003f45320 */
[----:B-1----:R-:W-:-:S06]  /*0250*/  @P2 IMAD.WIDE R4, R17, R204, c[0x0][0x258] ;  /* 0x0000960011042625 */ /* 0x002fcc00078e02cc */
[----:B------:R-:W2:Y:S01]  /*0260*/  @P2 LDG.E R5, [R4.64] ;  /* 0x0000000604052981 */ /* 0x000ea2000c1e1900 */
[----:B------:R-:W-:Y:S01]  /*0270*/  IMAD.SHL.U32 R199, R27, 0x40, RZ ;  /* 0x000000401bc77824 */ /* 0x000fe200078e00ff */
[----:B------:R-:W-:-:S04]  /*0280*/  @!P2 ISETP.NE.U32.AND P1, PT, RZ, c[0x0][0x268], PT ;  /* 0x00009a00ff00aa0c */ /* 0x000fc80003f25070 */
[----:B------:R-:W-:Y:S02]  /*0290*/  ISETP.GT.AND P0, PT, R208, R199, PT ;  /* 0x000000c7d000720c */ /* 0x000fe40003f04270 */
[----:B------:R-:W-:-:S04]  /*02a0*/  @!P2 ISETP.NE.AND.EX P1, PT, RZ, c[0x0][0x26c], PT, P1 ;  /* 0x00009b00ff00aa0c */ /* 0x000fc80003f25310 */
[----:B------:R-:W-:Y:S01]  /*02b0*/  @!P2 SEL R3, RZ, c[0x0][0x21c], !P1 ;  /* 0x00008700ff03aa07 */ /* 0x000fe20004800000 */
[----:B--2--5:R-:W-:-:S03]  /*02c0*/  @P2 IMAD.IADD R86, R5, 0x1, -R2 ;  /* 0x0000000105562824 */ /* 0x024fc600078e0a02 */
[----:B------:R-:W-:-:S03]  /*02d0*/  @!P2 IADD3 R86, R3, R0, -R2 ;  /* 0x000000000356a210 */ /* 0x000fc60007ffe802 */
[----:B------:R-:W-:Y:S05]  /*02e0*/  @!P0 EXIT ;  /* 0x000000000000894d */ /* 0x000fea0003800000 */
[----:B------:R-:W-:Y:S01]  /*02f0*/  ULDC UR5, c[0x0][0x218] ;  /* 0x0000860000057ab9 */ /* 0x000fe20000000800 */
[----:B------:R-:W-:Y:S01]  /*0300*/  IADD3 R3, R86, 0x3f, RZ ;  /* 0x0000003f56037810 */ /* 0x000fe20007ffe0ff */
[----:B------:R-:W-:-:S03]  /*0310*/  UIADD3 UR5, UR5, 0x3f, URZ ;  /* 0x0000003f05057890 */ /* 0x000fc6000fffe03f */
[----:B------:R-:W-:Y:S01]  /*0320*/  SHF.R.S32.HI R0, RZ, 0x1f, R3 ;  /* 0x0000001fff007819 */ /* 0x000fe20000011403 */
[----:B------:R-:W-:-:S03]  /*0330*/  USHF.R.S32.HI UR4, URZ, 0x1f, UR5 ;  /* 0x0000001f3f047899 */ /* 0x000fc60008011405 */
[----:B------:R-:W-:Y:S01]  /*0340*/  LEA.HI R0, R0, R3, RZ, 0x6 ;  /* 0x0000000300007211 */ /* 0x000fe200078f30ff */
[----:B------:R-:W-:-:S03]  /*0350*/  ULEA.HI UR4, UR4, UR5, URZ, 0x6 ;  /* 0x0000000504047291 */ /* 0x000fc6000f8f303f */
[----:B------:R-:W-:Y:S01]  /*0360*/  SHF.R.S32.HI R133, RZ, 0x6, R0 ;  /* 0x00000006ff857819 */ /* 0x000fe20000011400 */
[----:B------:R-:W-:-:S06]  /*0370*/  USHF.R.S32.HI UR4, URZ, 0x6, UR4 ;  /* 0x000000063f047899 */ /* 0x000fcc0008011404 */
[----:B------:R-:W-:-:S04]  /*0380*/  IMNMX R133, R133, UR4, PT ;  /* 0x0000000485857c17 */ /* 0x000fc8000b800200 */
[----:B------:R-:W-:-:S13]  /*0390*/  ISETP.GT.AND P0, PT, R133, RZ, PT ;  /* 0x000000ff8500720c */ /* 0x000fda0003f04270 */
[----:B------:R-:W-:Y:S05]  /*03a0*/  @P0 BRA `(.L_x_676) ;  /* 0x0000083000000947 */ /* 0x000fea0003800000 */
[----:B------:R-:W-:Y:S01]  /*03b0*/  SHF.R.S32.HI R0, RZ, 0x1f, R85 ;  /* 0x0000001fff007819 */ /* 0x000fe20000011455 */
[----:B------:R-:W-:Y:S01]  /*03c0*/  BSSY B0, `(.L_x_677) ;  /* 0x0000030000007945 */ /* 0x000fe20003800000 */
[----:B------:R-:W-:Y:S02]  /*03d0*/  ISETP.NE.AND P0, PT, R206, -0x1, PT ;  /* 0xffffffffce00780c */ /* 0x000fe40003f05270 */
[----:B------:R-:W-:Y:S02]  /*03e0*/  LEA.HI R5, R0, R85, RZ, 0x3 ;  /* 0x0000005500057211 */ /* 0x000fe400078f18ff */
[----:B------:R-:W-:Y:S02]  /*03f0*/  IADD3 R208, -R199, R208, RZ ;  /* 0x000000d0c7d07210 */ /* 0x000fe40007ffe1ff */
[----:B------:R-:W-:Y:S02]  /*0400*/  LOP3.LUT R0, R5, 0xfffffff8, RZ, 0xc0, !PT ;  /* 0xfffffff805007812 */ /* 0x000fe400078ec0ff */
[----:B------:R-:W-:-:S02]  /*0410*/  SHF.R.S32.HI R5, RZ, 0x3, R5 ;  /* 0x00000003ff057819 */ /* 0x000fc40000011405 */
[----:B------:R-:W-:Y:S01]  /*0420*/  SHF.R.S32.HI R13, RZ, 0x1f, R22 ;  /* 0x0000001fff0d7819 */ /* 0x000fe20000011416 */
[----:B------:R-:W-:Y:S01]  /*0430*/  IMAD.IADD R85, R85, 0x1, -R0 ;  /* 0x0000000155557824 */ /* 0x000fe200078e0a00 */
[----:B------:R-:W-:Y:S01]  /*0440*/  SHF.R.S32.HI R0, RZ, 0x1f, R199 ;  /* 0x0000001fff007819 */ /* 0x000fe200000114c7 */
[----:B------:R-:W-:Y:S01]  /*0450*/  @!P0 IMAD.WIDE.U32 R10, R17, c[0x0][0x1e0], RZ ;  /* 0x00007800110a8a25 */ /* 0x000fe200078e00ff */
[----:B------:R-:W-:-:S03]  /*0460*/  @!P0 SHF.R.S32.HI R4, RZ, 0x1f, R17 ;  /* 0x0000001fff048819 */ /* 0x000fc60000011411 */
[----:B------:R-:W-:Y:S02]  /*0470*/  IMAD.SHL.U32 R2, R85, 0x8, RZ ;  /* 0x0000000855027824 */ /* 0x000fe400078e00ff */
[----:B------:R-:W-:Y:S02]  /*0480*/  @!P0 IMAD R4, R4, c[0x0][0x1e0], RZ ;  /* 0x0000780004048a24 */ /* 0x000fe400078e02ff */
[----:B------:R-:W-:Y:S01]  /*0490*/  @P0 IMAD.WIDE.U32 R6, R206, c[0x0][0x1e8], RZ ;  /* 0x00007a00ce060a25 */ /* 0x000fe200078e00ff */
[----:B------:R-:W-:Y:S02]  /*04a0*/  SHF.R.S32.HI R3, RZ, 0x1f, R2 ;  /* 0x0000001fff037819 */ /* 0x000fe40000011402 */
[----:B------:R-:W-:Y:S01]  /*04b0*/  @!P0 MOV R6, R10 ;  /* 0x0000000a00068202 */ /* 0x000fe20000000f00 */
[----:B------:R-:W-:Y:S02]  /*04c0*/  @!P0 IMAD R4, R17, c[0x0][0x1e4], R4 ;  /* 0x0000790011048a24 */ /* 0x000fe400078e0204 */
[----:B------:R-:W-:-:S02]  /*04d0*/  IMAD R0, R0, c[0x0][0x1e8], RZ ;  /* 0x00007a0000007a24 */ /* 0x000fc400078e02ff */
[----:B------:R-:W-:-:S04]  /*04e0*/  IMAD.WIDE.U32 R8, R199, c[0x0][0x1e8], R2 ;  /* 0x00007a00c7087a25 */ /* 0x000fc800078e0002 */
[----:B------:R-:W-:Y:S02]  /*04f0*/  @P0 IMAD R7, R206, c[0x0][0x1ec], R7 ;  /* 0x00007b00ce070a24 */ /* 0x000fe400078e0207 */
[----:B------:R-:W-:Y:S01]  /*0500*/  @!P0 IMAD.IADD R7, R11, 0x1, R4 ;  /* 0x000000010b078824 */ /* 0x000fe200078e0204 */
[----:B------:R-:W-:Y:S01]  /*0510*/  IADD3 R6, P0, R6, R8, RZ ;  /* 0x0000000806067210 */ /* 0x000fe20007f1e0ff */
[----:B------:R-:W-:Y:S01]  /*0520*/  IMAD R0, R199, c[0x0][0x1ec], R0 ;  /* 0x00007b00c7007a24 */ /* 0x000fe200078e0200 */
[----:B------:R-:W-:Y:S01]  /*0530*/  SHF.R.S32.HI R4, RZ, 0x1f, R5 ;  /* 0x0000001fff047819 */ /* 0x000fe20000011405 */
[----:B------:R-:W-:Y:S01]  /*0540*/  IMAD R13, R13, c[0x0][0x1f0], RZ ;  /* 0x00007c000d0d7a24 */ /* 0x000fe200078e02ff */
[----:B------:R-:W-:Y:S02]  /*0550*/  IADD3 R8, R2, 0x40, RZ ;  /* 0x0000004002087810 */ /* 0x000fe40007ffe0ff */
[----:B------:R-:W-:Y:S01]  /*0560*/  IADD3.X R7, R7, R9, R0, P0, !PT ;  /* 0x0000000907077210 */ /* 0x000fe200007fe400 */
[----:B------:R-:W-:Y:S01]  /*0570*/  IMAD R0, R17, c[0x0][0x1c0], R22 ;  /* 0x0000700011007a24 */ /* 0x000fe200078e0216 */
[----:B------:R-:W-:Y:S01]  /*0580*/  ISETP.GE.AND P0, PT, R5, R208, PT ;  /* 0x000000d00500720c */ /* 0x000fe20003f06270 */
[----:B------:R-:W-:-:S02]  /*0590*/  IMAD R13, R22, c[0x0][0x1f4], R13 ;  /* 0x00007d00160d7a24 */ /* 0x000fc400078e020d */
[----:B------:R-:W-:Y:S01]  /*05a0*/  IMAD.WIDE.U32 R22, R22, c[0x0][0x1f0], R6 ;  /* 0x00007c0016167a25 */ /* 0x000fe200078e0006 */
[----:B------:R-:W-:-:S03]  /*05b0*/  IADD3 R6, R2, 0x80, RZ ;  /* 0x0000008002067810 */ /* 0x000fc60007ffe0ff */
[----:B------:R-:W-:Y:S02]  /*05c0*/  IMAD R199, R0, c[0x0][0x214], R199 ;  /* 0x0000850000c77a24 */ /* 0x000fe400078e02c7 */
[----:B------:R-:W-:-:S04]  /*05d0*/  IMAD.IADD R13, R23, 0x1, R13 ;  /* 0x00000001170d7824 */ /* 0x000fc800078e020d */
[----:B------:R-:W-:Y:S05]  /*05e0*/  @P0 BRA `(.L_x_678) ;  /* 0x000000d000000947 */ /* 0x000fea0003800000 */
[----:B------:R-:W-:Y:S01]  /*05f0*/  IMAD R0, R4, c[0x0][0x1e8], RZ ;  /* 0x00007a0004007a24 */ /* 0x000fe200078e02ff */
[----:B------:R-:W-:Y:S01]  /*0600*/  ISETP.GE.AND P3, PT, R2, c[0x0][0x220], PT ;  /* 0x0000880002007a0c */ /* 0x000fe20003f66270 */
[----:B------:R-:W-:Y:S01]  /*0610*/  IMAD.MOV.U32 R12, RZ, RZ, R22 ;  /* 0x000000ffff0c7224 */ /* 0x000fe200078e0016 */
[----:B------:R-:W-:Y:S01]  /*0620*/  ISETP.GE.AND P2, PT, R8, c[0x0][0x220], PT ;  /* 0x0000880008007a0c */ /* 0x000fe20003f46270 */
[C---:B------:R-:W-:Y:S01]  /*0630*/  IMAD R0, R5.reuse, c[0x0][0x1ec], R0 ;  /* 0x00007b0005007a24 */ /* 0x040fe200078e0200 */
[----:B------:R-:W-:Y:S01]  /*0640*/  ISETP.GE.AND P1, PT, R6, c[0x0][0x220], PT ;  /* 0x0000880006007a0c */ /* 0x000fe20003f26270 */
[----:B------:R-:W-:-:S04]  /*0650*/  IMAD.WIDE.U32 R10, R5, c[0x0][0x1e8], R12 ;  /* 0x00007a00050a7a25 */ /* 0x000fc800078e000c */
[----:B------:R-:W-:Y:S01]  /*0660*/  IMAD.IADD R0, R11, 0x1, R0 ;  /* 0x000000010b007824 */ /* 0x000fe200078e0200 */
[----:B------:R-:W-:-:S04]  /*0670*/  LEA R14, P0, R10, c[0x0][0x1d0], 0x1 ;  /* 0x000074000a0e7a11 */ /* 0x000fc800078008ff */
[----:B------:R-:W-:-:S05]  /*0680*/  LEA.HI.X R15, R10, c[0x0][0x1d4], R0, 0x1, P0 ;  /* 0x000075000a0f7a11 */ /* 0x000fca00000f0c00 */
[----:B------:R1:W-:Y:S04]  /*0690*/  @!P3 STG.E.128 [R14.64], RZ ;  /* 0x000000ff0e00b986 */ /* 0x0003e8000c101d06 */
[----:B------:R1:W-:Y:S04]  /*06a0*/  @!P2 STG.E.128 [R14.64+0x80], RZ ;  /* 0x000080ff0e00a986 */ /* 0x0003e8000c101d06 */
[----:B------:R1:W-:Y:S02]  /*06b0*/  @!P1 STG.E.128 [R14.64+0x100], RZ ;  /* 0x000100ff0e009986 */ /* 0x0003e4000c101d06 */
.L_x_678:
[----:B------:R-:W-:Y:S05]  /*06c0*/  BSYNC B0 ;  /* 0x0000000000007941 */ /* 0x000fea0003800000 */
.L_x_677:
[----:B------:R-:W-:Y:S01]  /*06d0*/  IADD3 R11, R5, 0x10, RZ ;  /* 0x00000010050b7810 */ /* 0x000fe20007ffe0ff */
[----:B------:R-:W-:Y:S03]  /*06e0*/  BSSY B0, `(.L_x_679) ;  /* 0x0000013000007945 */ /* 0x000fe60003800000 */
[----:B------:R-:W-:-:S13]  /*06f0*/  ISETP.GE.AND P0, PT, R11, R208, PT ;  /* 0x000000d00b00720c */ /* 0x000fda0003f06270 */
[----:B------:R-:W-:Y:S05]  /*0700*/  @P0 BRA `(.L_x_680) ;  /* 0x0000010000000947 */ /* 0x000fea0003800000 */
[----:B------:R-:W-:Y:S01]  /*0710*/  IADD3 R7, P0, R5, 0x10, RZ ;  /* 0x0000001005077810 */ /* 0x000fe20007f1e0ff */
[----:B-1----:R-:W-:Y:S01]  /*0720*/  IMAD.MOV.U32 R14, RZ, RZ, R22 ;  /* 0x000000ffff0e7224 */ /* 0x002fe200078e0016 */
[----:B------:R-:W-:Y:S02]  /*0730*/  MOV R15, R13 ;  /* 0x0000000d000f7202 */ /* 0x000fe40000000f00 */
[----:B------:R-:W-:Y:S01]  /*0740*/  ISETP.GE.AND P2, PT, R2, c[0x0][0x220], PT ;  /* 0x0000880002007a0c */ /* 0x000fe20003f46270 */
[----:B------:R-:W-:Y:S01]  /*0750*/  IMAD.X R0, RZ, RZ, R4, P0 ;  /* 0x000000ffff007224 */ /* 0x000fe200000e0604 */
[----:B------:R-:W-:Y:S01]  /*0760*/  ISETP.GE.AND P1, PT, R8, c[0x0][0x220], PT ;  /* 0x0000880008007a0c */ /* 0x000fe20003f26270 */
[----:B------:R-:W-:Y:S01]  /*0770*/  IMAD.WIDE.U32 R14, R7, c[0x0][0x1e8], R14 ;  /* 0x00007a00070e7a25 */ /* 0x000fe200078e000e */
[----:B------:R-:W-:-:S03]  /*0780*/  ISETP.GE.AND P0, PT, R6, c[0x0][0x220], PT ;  /* 0x0000880006007a0c */ /* 0x000fc60003f06270 */
[----:B------:R-:W-:Y:S01]  /*0790*/  IMAD R0, R0, c[0x0][0x1e8], RZ ;  /* 0x00007a0000007a24 */ /* 0x000fe200078e02ff */
[----:B------:R-:W-:-:S03]  /*07a0*/  LEA R16, P3, R14, c[0x0][0x1d0], 0x1 ;  /* 0x000074000e107a11 */ /* 0x000fc600078608ff */
[----:B------:R-:W-:-:S04]  /*07b0*/  IMAD R0, R7, c[0x0][0x1ec], R0 ;  /* 0x00007b0007007a24 */ /* 0x000fc800078e0200 */
[----:B------:R-:W-:-:S05]  /*07c0*/  IMAD.IADD R0, R15, 0x1, R0 ;  /* 0x000000010f007824 */ /* 0x000fca00078e0200 */
[----:B------:R-:W-:-:S05]  /*07d0*/  LEA.HI.X R17, R14, c[0x0][0x1d4], R0, 0x1, P3 ;  /* 0x000075000e117a11 */ /* 0x000fca00018f0c00 */
[----:B------:R1:W-:Y:S04]  /*07e0*/  @!P2 STG.E.128 [R16.64], RZ ;  /* 0x000000ff1000a986 */ /* 0x0003e8000c101d06 */
[----:B------:R1:W-:Y:S04]  /*07f0*/  @!P1 STG.E.128 [R16.64+0x80], RZ ;  /* 0x000080ff10009986 */ /* 0x0003e8000c101d06 */
[----:B------:R1:W-:Y:S02]  /*0800*/  @!P0 STG.E.128 [R16.64+0x100], RZ ;  /* 0x000100ff10008986 */ /* 0x0003e4000c101d06 */
.L_x_680:
[----:B------:R-:W-:Y:S05]  /*0810*/  BSYNC B0 ;  /* 0x0000000000007941 */ /* 0x000fea0003800000 */
.L_x_679:
        /* <DEDUP_REMOVED lines=20> */
.L_x_682:
[----:B------:R-:W-:Y:S05]  /*0960*/  BSYNC B0 ;  /* 0x0000000000007941 */ /* 0x000fea0003800000 */
.L_x_681:
[----:B------:R-:W-:Y:S01]  /*0970*/  IADD3 R7, R5, 0x30, RZ ;  /* 0x0000003005077810 */ /* 0x000fe20007ffe0ff */
[----:B------:R-:W-:Y:S03]  /*0980*/  BSSY B0, `(.L_x_683) ;  /* 0x0000012000007945 */ /* 0x000fe60003800000 */
[----:B------:R-:W-:-:S13]  /*0990*/  ISETP.GE.AND P0, PT, R7, R208, PT ;  /* 0x000000d00700720c */ /* 0x000fda0003f06270 */
[----:B------:R-:W-:Y:S05]  /*09a0*/  @P0 BRA `(.L_x_684) ;  /* 0x000000f000000947 */ /* 0x000fea0003800000 */
[----:B------:R-:W-:Y:S01]  /*09b0*/  IADD3 R3, P0, R5, 0x30, RZ ;  /* 0x0000003005037810 */ /* 0x000fe20007f1e0ff */
[----:B------:R-:W-:Y:S01]  /*09c0*/  IMAD.MOV.U32 R12, RZ, RZ, R22 ;  /* 0x000000ffff0c7224 */ /* 0x000fe200078e0016 */
[----:B------:R-:W-:Y:S02]  /*09d0*/  ISETP.GE.AND P2, PT, R2, c[0x0][0x220], PT ;  /* 0x0000880002007a0c */ /* 0x000fe40003f46270 */
[----:B------:R-:W-:Y:S01]  /*09e0*/  ISETP.GE.AND P1, PT, R8, c[0x0][0x220], PT ;  /* 0x0000880008007a0c */ /* 0x000fe20003f26270 */
[----:B------:R-:W-:Y:S01]  /*09f0*/  IMAD.X R0, RZ, RZ, R4, P0 ;  /* 0x000000ffff007224 */ /* 0x000fe200000e0604 */
[----:B------:R-:W-:Y:S01]  /*0a00*/  ISETP.GE.AND P0, PT, R6, c[0x0][0x220], PT ;  /* 0x0000880006007a0c */ /* 0x000fe20003f06270 */
[----:B------:R-:W-:-:S04]  /*0a10*/  IMAD.WIDE.U32 R12, R3, c[0x0][0x1e8], R12 ;  /* 0x00007a00030c7a25 */ /* 0x000fc800078e000c */
        /* <DEDUP_REMOVED lines=8> */
.L_x_684:
[----:B------:R-:W-:Y:S05]  /*0aa0*/  BSYNC B0 ;  /* 0x0000000000007941 */ /* 0x000fea0003800000 */
.L_x_683:
[----:B------:R-:W-:-:S04]  /*0ab0*/  ISETP.NE.AND P4, PT, R85, RZ, PT ;  /* 0x000000ff5500720c */ /* 0x000fc80003f85270 */
[-C--:B------:R-:W-:Y:S02]  /*0ac0*/  ISETP.GE.OR P3, PT, R5, R208.reuse, P4 ;  /* 0x000000d00500720c */ /* 0x080fe40002766670 */
[-C--:B------:R-:W-:Y:S02]  /*0ad0*/  ISETP.GE.OR P2, PT, R11, R208.reuse, P4 ;  /* 0x000000d00b00720c */ /* 0x080fe40002746670 */
[-C--:B------:R-:W-:Y:S02]  /*0ae0*/  ISETP.GE.OR P1, PT, R9, R208.reuse, P4 ;  /* 0x000000d00900720c */ /* 0x080fe40002726670 */
[----:B------:R-:W-:Y:S02]  /*0af0*/  IADD3 R5, P0, R199, R5, RZ ;  /* 0x00000005c7057210 */ /* 0x000fe40007f1e0ff */
[----:B------:R-:W-:Y:S02]  /*0b00*/  ISETP.GE.OR P4, PT, R7, R208, P4 ;  /* 0x000000d00700720c */ /* 0x000fe40002786670 */
[----:B------:R-:W-:-:S02]  /*0b10*/  LEA.HI.X.SX32 R0, R199, R4, 0x1, P0 ;  /* 0x00000004c7007211 */ /* 0x000fc400000f0eff */
[C---:B------:R-:W-:Y:S01]  /*0b20*/  LEA R4, P0, R5.reuse, c[0x0][0x200], 0x2 ;  /* 0x0000800005047a11 */ /* 0x040fe200078010ff */
[----:B--2---:R-:W-:Y:S02]  /*0b30*/  @!P3 IMAD.MOV.U32 R3, RZ, RZ, 0x7f800000 ;  /* 0x7f800000ff03b424 */ /* 0x004fe400078e00ff */
[----:B------:R-:W-:Y:S01]  /*0b40*/  @!P2 IMAD.MOV.U32 R2, RZ, RZ, 0x7f800000 ;  /* 0x7f800000ff02a424 */ /* 0x000fe200078e00ff */
[----:B------:R-:W-:Y:S01]  /*0b50*/  LEA.HI.X R5, R5, c[0x0][0x204], R0, 0x2, P0 ;  /* 0x0000810005057a11 */ /* 0x000fe200000f1400 */
[----:B------:R-:W-:-:S04]  /*0b60*/  @!P1 IMAD.MOV.U32 R0, RZ, RZ, 0x7f800000 ;  /* 0x7f800000ff009424 */ /* 0x000fc800078e00ff */
[----:B------:R2:W-:Y:S04]  /*0b70*/  @!P3 STG.E [R4.64], R3 ;  /* 0x000000030400b986 */ /* 0x0005e8000c101906 */
[----:B------:R2:W-:Y:S04]  /*0b80*/  @!P2 STG.E [R4.64+0x40], R2 ;  /* 0x000040020400a986 */ /* 0x0005e8000c101906 */
[----:B------:R2:W-:Y:S01]  /*0b90*/  @!P1 STG.E [R4.64+0x80], R0 ;  /* 0x0000800004009986 */ /* 0x0005e2000c101906 */
[----:B------:R-:W-:Y:S05]  /*0ba0*/  @P4 EXIT ;  /* 0x000000000000494d */ /* 0x000fea0003800000 */
[----:B--2---:R-:W-:-:S05]  /*0bb0*/  MOV R3, 0x7f800000 ;  /* 0x7f80000000037802 */ /* 0x004fca0000000f00 */
[----:B------:R-:W-:Y:S01]  /*0bc0*/  STG.E [R4.64+0xc0], R3 ;  /* 0x0000c00304007986 */ /* 0x000fe2000c101906 */
[----:B------:R-:W-:Y:S05]  /*0bd0*/  EXIT ;  /* 0x000000000000794d */ /* 0x000fea0003800000 */
.L_x_676:
[----:B------:R-:W-:Y:S01]  /*0be0*/  ISETP.NE.U32.AND P2, PT, RZ, c[0x0][0x2c0], PT ;  /* 0x0000b000ff007a0c */ /* 0x000fe20003f45070 */
[----:B------:R-:W-:Y:S01]  /*0bf0*/  IMAD.MOV.U32 R0, RZ, RZ, R17 ;  /* 0x000000ffff007224 */ /* 0x000fe200078e0011 */
[----:B------:R-:W-:Y:S02]  /*0c00*/  ISETP.NE.U32.AND P0, PT, RZ, c[0x0][0x2b8], PT ;  /* 0x0000ae00ff007a0c */ /* 0x000fe40003f05070 */
[----:B------:R-:W-:Y:S02]  /*0c10*/  ISETP.NE.AND.EX P2, PT, RZ, c[0x0][0x2c4], PT, P2 ;  /* 0x0000b100ff007a0c */ /* 0x000fe40003f45320 */
[----:B------:R-:W-:-:S11]  /*0c20*/  ISETP.NE.AND.EX P0, PT, RZ, c[0x0][0x2bc], PT, P0 ;  /* 0x0000af00ff007a0c */ /* 0x000fd60003f05300 */
[----:B------:R-:W-:Y:S01]  /*0c30*/  @P2 SHF.R.S32.HI R6, RZ, 0x1f, R17 ;  /* 0x0000001fff062819 */ /* 0x000fe20000011411 */
[----:B------:R-:W-:-:S04]  /*0c40*/  @P2 IMAD.WIDE.U32 R4, R17, c[0x0][0x2c8], RZ ;  /* 0x0000b20011042a25 */ /* 0x000fc800078e00ff */
[----:B------:R-:W-:Y:S01]  /*0c50*/  @P2 IMAD R6, R6, c[0x0][0x2c8], RZ ;  /* 0x0000b20006062a24 */ /* 0x000fe200078e02ff */
[----:B------:R-:W-:Y:S01]  /*0c60*/  CS2R R212, SRZ ;  /* 0x0000000000d47805 */ /* 0x000fe2000001ff00 */
[----:B------:R-:W-:-:S04]  /*0c70*/  @P0 IMAD.WIDE R8, R17, R204, c[0x0][0x2b8] ;  /* 0x0000ae0011080625 */ /* 0x000fc800078e02cc */
[----:B------:R-:W-:Y:S01]  /*0c80*/  @P2 IMAD R3, R17, c[0x0][0x2cc], R6 ;  /* 0x0000b30011032a24 */ /* 0x000fe200078e0206 */
[----:B------:R-:W-:Y:S01]  /*0c90*/  @P2 LEA R212, P1, R4, c[0x0][0x2c0], 0x2 ;  /* 0x0000b00004d42a11 */ /* 0x000fe200078210ff */
[----:B------:R1:W5:Y:S01]  /*0ca0*/  @P0 LDG.E R0, [R8.64] ;  /* 0x0000000608000981 */ /* 0x000362000c1e1900 */
[----:B------:R-:W-:Y:S01]  /*0cb0*/  PLOP3.LUT P0, PT, PT, PT, PT, 0x8, 0x0 ;  /* 0x000000000000781c */ /* 0x000fe20003f0e170 */
[----:B------:R-:W-:Y:S01]  /*0cc0*/  @P2 IMAD.IADD R3, R5, 0x1, R3 ;  /* 0x0000000105032824 */ /* 0x000fe200078e0203 */
[----:B------:R-:W-:-:S04]  /*0cd0*/  IABS R84, c[0x0][0x2d0] ;  /* 0x0000b40000547a13 */ /* 0x000fc80000000000 */
[----:B------:R-:W-:-:S04]  /*0ce0*/  @P2 SHF.L.U64.HI R3, R4, 0x2, R3 ;  /* 0x0000000204032819 */ /* 0x000fc80000010203 */
[----:B------:R-:W-:Y:S02]  /*0cf0*/  @P2 IADD3.X R213, R3, c[0x0][0x2c4], RZ, P1, !PT ;  /* 0x0000b10003d52a10 */ /* 0x000fe40000ffe4ff */
[----:B------:R-:W-:-:S04]  /*0d00*/  @P2 ISETP.NE.U32.AND P1, PT, R212, RZ, PT ;  /* 0x000000ffd400220c */ /* 0x000fc80003f25070 */
[----:B------:R-:W-:-:S13]  /*0d10*/  @P2 ISETP.NE.AND.EX P0, PT, R213, RZ, PT, P1 ;  /* 0x000000ffd500220c */ /* 0x000fda0003f05310 */
[----:B------:R-:W-:Y:S05]  /*0d20*/  @!P0 BRA `(.L_x_685) ;  /* 0x0000048000008947 */ /* 0x000fea0003800000 */
[----:B-1----:R-:W1:Y:S01]  /*0d30*/  I2F.RP R6, R84 ;  /* 0x0000005400067306 */ /* 0x002e620000209400 */
[----:B------:R-:W-:-:S04]  /*0d40*/  LEA R7, R133, 0xffffffc0, 0x6 ;  /* 0xffffffc085077811 */ /* 0x000fc800078e30ff */
[----:B-----5:R-:W-:-:S03]  /*0d50*/  IABS R0, R7 ;  /* 0x0000000700007213 */ /* 0x020fc60000000000 */
        /* <DEDUP_REMOVED lines=9> */
[----:B------:R-:W-:Y:S01]  /*0df0*/  IMAD R3, R84, R3, R0 ;  /* 0x0000000354037224 */ /* 0x000fe200078e0200 */
[----:B------:R-:W-:-:S04]  /*0e00*/  LOP3.LUT R0, R7, c[0x0][0x2d0], RZ, 0x3c, !PT ;  /* 0x0000b40007007a12 */ /* 0x000fc800078e3cff */
[----:B------:R-:W-:Y:S02]  /*0e10*/  ISETP.GT.U32.AND P2, PT, R84, R3, PT ;  /* 0x000000035400720c */ /* 0x000fe40003f44070 */
[----:B------:R-:W-:-:S11]  /*0e20*/  ISETP.GE.AND P1, PT, R0, RZ, PT ;  /* 0x000000ff0000720c */ /* 0x000fd60003f26270 */
[----:B------:R-:W-:Y:S01]  /*0e30*/  @!P2 IMAD.IADD R3, R3, 0x1, -R84 ;  /* 0x000000010303a824 */ /* 0x000fe200078e0a54 */
[----:B------:R-:W-:Y:S02]  /*0e40*/  @!P2 IADD3 R2, R2, 0x1, RZ ;  /* 0x000000010202a810 */ /* 0x000fe40007ffe0ff */
[----:B------:R-:W-:Y:S02]  /*0e50*/  ISETP.NE.AND P2, PT, RZ, c[0x0][0x2d0], PT ;  /* 0x0000b400ff007a0c */ /* 0x000fe40003f45270 */
[----:B------:R-:W-:-:S13]  /*0e60*/  ISETP.GE.U32.AND P3, PT, R3, R84, PT ;  /* 0x000000540300720c */ /* 0x000fda0003f66070 */
[----:B------:R-:W-:-:S04]  /*0e70*/  @P3 IADD3 R2, R2, 0x1, RZ ;  /* 0x0000000102023810 */ /* 0x000fc80007ffe0ff */
[----:B------:R-:W-:-:S05]  /*0e80*/  MOV R3, R2 ;  /* 0x0000000200037202 */ /* 0x000fca0000000f00 */
[----:B------:R-:W-:Y:S01]  /*0e90*/  @!P1 IMAD.MOV R3, RZ, RZ, -R3 ;  /* 0x000000ffff039224 */ /* 0x000fe200078e0a03 */
[----:B------:R-:W-:-:S05]  /*0ea0*/  @!P2 LOP3.LUT R3, RZ, c[0x0][0x2d0], RZ, 0x33, !PT ;  /* 0x0000b400ff03aa12 */ /* 0x000fca00078e33ff */
[----:B------:R-:W-:-:S06]  /*0eb0*/  IMAD.WIDE R24, R3, 0x4, R212 ;  /* 0x0000000403187825 */ /* 0x000fcc00078e02d4 */
[----:B------:R-:W2:Y:S01]  /*0ec0*/  LDG.E R24, [R24.64] ;  /* 0x0000000618187981 */ /* 0x000ea2000c1e1900 */
[----:B------:R-:W-:-:S04]  /*0ed0*/  IABS R0, c[0x0][0x1c8] ;  /* 0x0000720000007a13 */ /* 0x000fc80000000000 */
[----:B------:R-:W1:Y:S08]  /*0ee0*/  I2F.RP R5, R0 ;  /* 0x0000000000057306 */ /* 0x000e700000209400 */
[----:B-1----:R-:W1:Y:S02]  /*0ef0*/  MUFU.RCP R8, R5 ;  /* 0x0000000500087308 */ /* 0x002e640000001000 */
[----:B-1----:R-:W-:-:S06]  /*0f00*/  IADD3 R8, R8, 0xffffffe, RZ ;  /* 0x0ffffffe08087810 */ /* 0x002fcc0007ffe0ff */
[----:B------:R-:W1:Y:S02]  /*0f10*/  F2I.FTZ.U32.TRUNC.NTZ R9, R8 ;  /* 0x0000000800097305 */ /* 0x000e64000021f000 */
[----:B-1----:R-:W-:Y:S01]  /*0f20*/  IADD3 R2, RZ, -R9, RZ ;  /* 0x80000009ff027210 */ /* 0x002fe20007ffe0ff */
[----:B------:R-:W-:-:S04]  /*0f30*/  IMAD.MOV.U32 R8, RZ, RZ, RZ ;  /* 0x000000ffff087224 */ /* 0x000fc800078e00ff */
[----:B------:R-:W-:Y:S01]  /*0f40*/  IMAD R4, R2, R0, RZ ;  /* 0x0000000002047224 */ /* 0x000fe200078e02ff */
[----:B------:R-:W-:-:S03]  /*0f50*/  IABS R2, R22 ;  /* 0x0000001600027213 */ /* 0x000fc60000000000 */
[----:B------:R-:W-:-:S06]  /*0f60*/  IMAD.HI.U32 R9, R9, R4, R8 ;  /* 0x0000000409097227 */ /* 0x000fcc00078e0008 */
[----:B------:R-:W-:-:S05]  /*0f70*/  IMAD.HI.U32 R6, R9, R2, RZ ;  /* 0x0000000209067227 */ /* 0x000fca00078e00ff */
[----:B------:R-:W-:-:S05]  /*0f80*/  IADD3 R5, -R6, RZ, RZ ;  /* 0x000000ff06057210 */ /* 0x000fca0007ffe1ff */
[----:B------:R-:W-:Y:S01]  /*0f90*/  IMAD R5, R0, R5, R2 ;  /* 0x0000000500057224 */ /* 0x000fe200078e0202 */
[----:B------:R-:W-:-:S04]  /*0fa0*/  LOP3.LUT R2, R22, c[0x0][0x1c8], RZ, 0x3c, !PT ;  /* 0x0000720016027a12 */ /* 0x000fc800078e3cff */
[----:B------:R-:W-:-:S13]  /*0fb0*/  ISETP.GT.U32.AND P1, PT, R0, R5, PT ;  /* 0x000000050000720c */ /* 0x000fda0003f24070 */
[----:B------:R-:W-:Y:S01]  /*0fc0*/  @!P1 IMAD.IADD R5, R5, 0x1, -R0 ;  /* 0x0000000105059824 */ /* 0x000fe200078e0a00 */
[----:B------:R-:W-:Y:S02]  /*0fd0*/  @!P1 IADD3 R6, R6, 0x1, RZ ;  /* 0x0000000106069810 */ /* 0x000fe40007ffe0ff */
[----:B------:R-:W-:Y:S02]  /*0fe0*/  ISETP.GE.AND P1, PT, R2, RZ, PT ;  /* 0x000000ff0200720c */ /* 0x000fe40003f26270 */
[----:B------:R-:W-:Y:S02]  /*0ff0*/  ISETP.GE.U32.AND P2, PT, R5, R0, PT ;  /* 0x000000000500720c */ /* 0x000fe40003f46070 */
[----:B------:R-:W-:-:S05]  /*1000*/  IADD3 R0, -R3, RZ, RZ ;  /* 0x000000ff03007210 */ /* 0x000fca0007ffe1ff */
[----:B------:R-:W-:-:S05]  /*1010*/  IMAD R7, R0, c[0x0][0x2d0], R7 ;  /* 0x0000b40000077a24 */ /* 0x000fca00078e0207 */
[----:B------:R-:W-:Y:S02]  /*1020*/  SHF.R.S32.HI R3, RZ, 0x1f, R7 ;  /* 0x0000001fff037819 */ /* 0x000fe40000011407 */
[----:B------:R-:W-:Y:S02]  /*1030*/  @P2 IADD3 R6, R6, 0x1, RZ ;  /* 0x0000000106062810 */ /* 0x000fe40007ffe0ff */
[----:B------:R-:W-:Y:S01]  /*1040*/  ISETP.NE.AND P2, PT, RZ, c[0x0][0x1c8], PT ;  /* 0x00007200ff007a0c */ /* 0x000fe20003f45270 */
[----:B------:R-:W-:Y:S02]  /*1050*/  IMAD R0, R3, c[0x0][0x198], RZ ;  /* 0x0000660003007a24 */ /* 0x000fe400078e02ff */
[----:B------:R-:W-:-:S10]  /*1060*/  @!P1 IMAD.MOV R6, RZ, RZ, -R6 ;  /* 0x000000ffff069224 */ /* 0x000fd400078e0a06 */
[----:B------:R-:W-:Y:S02]  /*1070*/  @!P2 LOP3.LUT R6, RZ, c[0x0][0x1c8], RZ, 0x33, !PT ;  /* 0x00007200ff06aa12 */ /* 0x000fe400078e33ff */
[----:B--2---:R-:W-:Y:S01]  /*1080*/  SHF.R.S32.HI R11, RZ, 0x1f, R24 ;  /* 0x0000001fff0b7819 */ /* 0x004fe20000011418 */
[----:B------:R-:W-:-:S04]  /*1090*/  IMAD.WIDE.U32 R4, R24, c[0x0][0x180], RZ ;  /* 0x0000600018047a25 */ /* 0x000fc800078e00ff */
[C---:B------:R-:W-:Y:S02]  /*10a0*/  IMAD R9, R11.reuse, c[0x0][0x180], RZ ;  /* 0x000060000b097a24 */ /* 0x040fe400078e02ff */
[----:B------:R-:W-:Y:S02]  /*10b0*/  IMAD R11, R11, c[0x0][0x188], RZ ;  /* 0x000062000b0b7a24 */ /* 0x000fe400078e02ff */
[C---:B------:R-:W-:Y:S02]  /*10c0*/  IMAD R2, R24.reuse, c[0x0][0x184], R9 ;  /* 0x0000610018027a24 */ /* 0x040fe400078e0209 */
[----:B------:R-:W-:Y:S02]  /*10d0*/  IMAD R9, R7, c[0x0][0x19c], R0 ;  /* 0x0000670007097a24 */ /* 0x000fe400078e0200 */
[C---:B------:R-:W-:Y:S01]  /*10e0*/  IMAD R11, R24.reuse, c[0x0][0x18c], R11 ;  /* 0x00006300180b7a24 */ /* 0x040fe200078e020b */
[----:B------:R-:W-:Y:S01]  /*10f0*/  IADD3 R5, R5, R2, RZ ;  /* 0x0000000205057210 */ /* 0x000fe20007ffe0ff */
[----:B------:R-:W-:-:S04]  /*1100*/  IMAD.WIDE.U32 R24, R24, c[0x0][0x188], RZ ;  /* 0x0000620018187a25 */ /* 0x000fc800078e00ff */
[----:B------:R-:W-:Y:S01]  /*1110*/  IMAD.WIDE.U32 R12, R7, c[0x0][0x198], R4 ;  /* 0x00006600070c7a25 */ /* 0x000fe200078e0004 */
[----:B------:R-:W-:Y:S02]  /*1120*/  SHF.R.S32.HI R5, RZ, 0x1f, R6 ;  /* 0x0000001fff057819 */ /* 0x000fe40000011406 */
[----:B------:R-:W-:Y:S01]  /*1130*/  IADD3 R11, R25, R11, RZ ;  /* 0x0000000b190b7210 */ /* 0x000fe20007ffe0ff */
[----:B------:R-:W-:Y:S02]  /*1140*/  IMAD.IADD R13, R13, 0x1, R9 ;  /* 0x000000010d0d7824 */ /* 0x000fe400078e0209 */
[----:B------:R-:W-:Y:S02]  /*1150*/  IMAD R9, R5, c[0x0][0x1b0], RZ ;  /* 0x00006c0005097a24 */ /* 0x000fe400078e02ff */
[----:B------:R-:W-:-:S04]  /*1160*/  IMAD.WIDE.U32 R12, R6, c[0x0][0x1b0], R12 ;  /* 0x00006c00060c7a25 */ /* 0x000fc800078e000c */
[----:B------:R-:W-:Y:S01]  /*1170*/  IMAD R9, R6, c[0x0][0x1b4], R9 ;  /* 0x00006d0006097a24 */ /* 0x000fe200078e0209 */
[----:B------:R-:W-:-:S03]  /*1180*/  MOV R16, R12 ;  /* 0x0000000c00107202 */ /* 0x000fc60000000f00 */
[----:B------:R-:W-:Y:S01]  /*1190*/  IMAD.IADD R9, R13, 0x1, R9 ;  /* 0x000000010d097824 */ /* 0x000fe200078e0209 */
[----:B------:R-:W-:Y:S05]  /*11a0*/  BRA `(.L_x_686) ;  /* 0x0000044000007947 */ /* 0x000fea0003800000 */
.L_x_685:
[----:B-1----:R-:W-:-:S13]  /*11b0*/  ISETP.NE.AND P4, PT, R11, -0x1, PT ;  /* 0xffffffff0b00780c */ /* 0x002fda0003f85270 */
[----:B------:R-:W-:-:S05]  /*11c0*/  @P4 IADD3 R5, R2, R11, RZ ;  /* 0x0000000b02054210 */ /* 0x000fca0007ffe0ff */
[----:B------:R-:W-:-:S04]  /*11d0*/  @P4 IMAD.WIDE.U32 R8, R5, c[0x0][0x198], RZ ;  /* 0x0000660005084a25 */ /* 0x000fc800078e00ff */
[----:B------:R-:W-:Y:S01]  /*11e0*/  @P4 IMAD R5, R5, c[0x0][0x19c], R9 ;  /* 0x0000670005054a24 */ /* 0x000fe200078e0209 */
[----:B------:R-:W-:Y:S05]  /*11f0*/  @P4 BRA `(.L_x_687) ;  /* 0x000000a000004947 */ /* 0x000fea0003800000 */
[----:B------:R-:W-:Y:S01]  /*1200*/  SHF.R.S32.HI R5, RZ, 0x1f, R2 ;  /* 0x0000001fff057819 */ /* 0x000fe20000011402 */
[----:B------:R-:W-:Y:S01]  /*1210*/  IMAD.WIDE.U32 R6, R2, c[0x0][0x198], RZ ;  /* 0x0000660002067a25 */ /* 0x000fe200078e00ff */
[----:B-----5:R-:W-:-:S03]  /*1220*/  SHF.R.S32.HI R3, RZ, 0x1f, R0 ;  /* 0x0000001fff037819 */ /* 0x020fc60000011400 */
[----:B------:R-:W-:Y:S02]  /*1230*/  IMAD R5, R5, c[0x0][0x198], RZ ;  /* 0x0000660005057a24 */ /* 0x000fe400078e02ff */
[----:B------:R-:W-:Y:S02]  /*1240*/  IMAD R3, R3, c[0x0][0x180], RZ ;  /* 0x0000600003037a24 */ /* 0x000fe400078e02ff */
[----:B------:R-:W-:Y:S02]  /*1250*/  IMAD R4, R2, c[0x0][0x19c], R5 ;  /* 0x0000670002047a24 */ /* 0x000fe400078e0205 */
[----:B------:R-:W-:-:S03]  /*1260*/  IMAD R3, R0, c[0x0][0x184], R3 ;  /* 0x0000610000037a24 */ /* 0x000fc600078e0203 */
[----:B------:R-:W-:-:S05]  /*1270*/  IADD3 R7, R7, R4, RZ ;  /* 0x0000000407077210 */ /* 0x000fca0007ffe0ff */
[----:B------:R-:W-:-:S05]  /*1280*/  IMAD.WIDE.U32 R8, R0, c[0x0][0x180], R6 ;  /* 0x0000600000087a25 */ /* 0x000fca00078e0006 */
[----:B------:R-:W-:Y:S02]  /*1290*/  IADD3 R5, R9, R3, RZ ;  /* 0x0000000309057210 */ /* 0x000fe40007ffe0ff */
.L_x_687:
[----:B------:R-:W-:Y:S01]  /*12a0*/  IABS R6, c[0x0][0x1c8] ;  /* 0x0000720000067a13 */ /* 0x000fe20000000000 */
[----:B------:R-:W-:-:S03]  /*12b0*/  @P4 IMAD.IADD R11, R2, 0x1, R11 ;  /* 0x00000001020b4824 */ /* 0x000fc600078e020b */
[----:B------:R-:W1:Y:S01]  /*12c0*/  I2F.RP R9, R6 ;  /* 0x0000000600097306 */ /* 0x000e620000209400 */
[----:B------:R-:W-:-:S04]  /*12d0*/  @P4 IMAD.WIDE.U32 R24, R11, c[0x0][0x1a0], RZ ;  /* 0x000068000b184a25 */ /* 0x000fc800078e00ff */
[----:B------:R-:W-:-:S03]  /*12e0*/  @P4 IMAD R11, R11, c[0x0][0x1a4], R25 ;  /* 0x000069000b0b4a24 */ /* 0x000fc600078e0219 */
[----:B-1----:R-:W1:Y:S02]  /*12f0*/  MUFU.RCP R12, R9 ;  /* 0x00000009000c7308 */ /* 0x002e640000001000 */
[----:B-1----:R-:W-:Y:S02]  /*1300*/  IADD3 R12, R12, 0xffffffe, RZ ;  /* 0x0ffffffe0c0c7810 */ /* 0x002fe40007ffe0ff */
[----:B------:R-:W-:-:S04]  /*1310*/  MOV R9, R5 ;  /* 0x0000000500097202 */ /* 0x000fc80000000f00 */
[----:B------:R-:W1:Y:S02]  /*1320*/  F2I.FTZ.U32.TRUNC.NTZ R13, R12 ;  /* 0x0000000c000d7305 */ /* 0x000e64000021f000 */
[----:B-1----:R-:W-:Y:S01]  /*1330*/  IMAD.MOV R3, RZ, RZ, -R13 ;  /* 0x000000ffff037224 */ /* 0x002fe200078e0a0d */
[----:B------:R-:W-:-:S03]  /*1340*/  MOV R12, RZ ;  /* 0x000000ff000c7202 */ /* 0x000fc60000000f00 */
[----:B------:R-:W-:Y:S01]  /*1350*/  IMAD R4, R3, R6, RZ ;  /* 0x0000000603047224 */ /* 0x000fe200078e02ff */
[----:B------:R-:W-:-:S03]  /*1360*/  IABS R3, R22 ;  /* 0x0000001600037213 */ /* 0x000fc60000000000 */
[----:B------:R-:W-:-:S04]  /*1370*/  IMAD.HI.U32 R4, R13, R4, R12 ;  /* 0x000000040d047227 */ /* 0x000fc800078e000c */
[----:B------:R-:W-:-:S04]  /*1380*/  IMAD.MOV.U32 R7, RZ, RZ, R3 ;  /* 0x000000ffff077224 */ /* 0x000fc800078e0003 */
[----:B------:R-:W-:-:S05]  /*1390*/  IMAD.HI.U32 R4, R4, R7, RZ ;  /* 0x0000000704047227 */ /* 0x000fca00078e00ff */
[----:B------:R-:W-:-:S05]  /*13a0*/  IADD3 R3, -R4, RZ, RZ ;  /* 0x000000ff04037210 */ /* 0x000fca0007ffe1ff */
[----:B------:R-:W-:Y:S01]  /*13b0*/  IMAD R3, R6, R3, R7 ;  /* 0x0000000306037224 */ /* 0x000fe200078e0207 */
[----:B------:R-:W-:-:S04]  /*13c0*/  LEA R7, R133, 0xffffffc0, 0x6 ;  /* 0xffffffc085077811 */ /* 0x000fc800078e30ff */
[----:B------:R-:W-:Y:S01]  /*13d0*/  ISETP.GT.U32.AND P1, PT, R6, R3, PT ;  /* 0x000000030600720c */ /* 0x000fe20003f24070 */
[----:B------:R-:W-:-:S04]  /*13e0*/  IMAD.WIDE.U32 R8, R7, c[0x0][0x198], R8 ;  /* 0x0000660007087a25 */ /* 0x000fc800078e0008 */
[----:B------:R-:W-:-:S08]  /*13f0*/  IMAD.MOV.U32 R12, RZ, RZ, R8 ;  /* 0x000000ffff0c7224 */ /* 0x000fd000078e0008 */
[----:B------:R-:W-:Y:S01]  /*1400*/  @!P1 IMAD.IADD R3, R3, 0x1, -R6 ;  /* 0x0000000103039824 */ /* 0x000fe200078e0a06 */
[----:B------:R-:W-:Y:S02]  /*1410*/  @!P1 IADD3 R4, R4, 0x1, RZ ;  /* 0x0000000104049810 */ /* 0x000fe40007ffe0ff */
[----:B------:R-:W-:Y:S02]  /*1420*/  ISETP.NE.AND P1, PT, RZ, c[0x0][0x1c8], PT ;  /* 0x00007200ff007a0c */ /* 0x000fe40003f25270 */
[----:B------:R-:W-:Y:S02]  /*1430*/  ISETP.GE.U32.AND P3, PT, R3, R6, PT ;  /* 0x000000060300720c */ /* 0x000fe40003f66070 */
[----:B------:R-:W-:-:S04]  /*1440*/  LOP3.LUT R3, R22, c[0x0][0x1c8], RZ, 0x3c, !PT ;  /* 0x0000720016037a12 */ /* 0x000fc800078e3cff */
[----:B------:R-:W-:Y:S02]  /*1450*/  ISETP.GE.AND P2, PT, R3, RZ, PT ;  /* 0x000000ff0300720c */ /* 0x000fe40003f46270 */
[----:B------:R-:W-:-:S05]  /*1460*/  SHF.R.S32.HI R3, RZ, 0x1f, R7 ;  /* 0x0000001fff037819 */ /* 0x000fca0000011407 */
[----:B------:R-:W-:-:S04]  /*1470*/  @P3 IADD3 R4, R4, 0x1, RZ ;  /* 0x0000000104043810 */ /* 0x000fc80007ffe0ff */
[----:B------:R-:W-:Y:S01]  /*1480*/  MOV R6, R4 ;  /* 0x0000000400067202 */ /* 0x000fe20000000f00 */
[----:B------:R-:W-:-:S04]  /*1490*/  IMAD R4, R3, c[0x0][0x198], RZ ;  /* 0x0000660003047a24 */ /* 0x000fc800078e02ff */
[----:B------:R-:W-:Y:S01]  /*14a0*/  @!P2 IMAD.MOV R6, RZ, RZ, -R6 ;  /* 0x000000ffff06a224 */ /* 0x000fe200078e0a06 */
[----:B------:R-:W-:Y:S01]  /*14b0*/  @!P1 LOP3.LUT R6, RZ, c[0x0][0x1c8], RZ, 0x33, !PT ;  /* 0x00007200ff069a12 */ /* 0x000fe200078e33ff */
[----:B------:R-:W-:-:S03]  /*14c0*/  IMAD R13, R7, c[0x0][0x19c], R4 ;  /* 0x00006700070d7a24 */ /* 0x000fc600078e0204 */
[----:B------:R-:W-:Y:S02]  /*14d0*/  SHF.R.S32.HI R5, RZ, 0x1f, R6 ;  /* 0x0000001fff057819 */ /* 0x000fe40000011406 */
[----:B------:R-:W-:-:S03]  /*14e0*/  IADD3 R13, R9, R13, RZ ;  /* 0x0000000d090d7210 */ /* 0x000fc60007ffe0ff */
[----:B------:R-:W-:Y:S02]  /*14f0*/  IMAD R9, R5, c[0x0][0x1b0], RZ ;  /* 0x00006c0005097a24 */ /* 0x000fe400078e02ff */
[----:B------:R-:W-:-:S04]  /*1500*/  IMAD.WIDE.U32 R12, R6, c[0x0][0x1b0], R12 ;  /* 0x00006c00060c7a25 */ /* 0x000fc800078e000c */
[----:B------:R-:W-:Y:S01]  /*1510*/  IMAD R9, R6, c[0x0][0x1b4], R9 ;  /* 0x00006d0006097a24 */ /* 0x000fe200078e0209 */
[----:B------:R-:W-:-:S03]  /*1520*/  MOV R16, R12 ;  /* 0x0000000c00107202 */ /* 0x000fc60000000f00 */
[----:B------:R-:W-:Y:S01]  /*1530*/  IMAD.IADD R9, R13, 0x1, R9 ;  /* 0x000000010d097824 */ /* 0x000fe200078e0209 */
        /* <DEDUP_REMOVED lines=11> */
.L_x_686:
[----:B------:R-:W-:Y:S01]  /*15f0*/  ISETP.NE.AND P1, PT, R206, -0x1, PT ;  /* 0xffffffffce00780c */ /* 0x000fe20003f25270 */
[----:B------:R-:W-:Y:S01]  /*1600*/  IMAD.IADD R199, R208, 0x1, -R199 ;  /* 0x00000001d0c77824 */ /* 0x000fe200078e0ac7 */
[----:B------:R-:W-:Y:S01]  /*1610*/  SHF.R.S32.HI R10, RZ, 0x1f, R85 ;  /* 0x0000001fff0a7819 */ /* 0x000fe20000011455 */
[----:B------:R-:W-:Y:S01]  /*1620*/  IMAD R5, R5, c[0x0][0x1b8], RZ ;  /* 0x00006e0005057a24 */ /* 0x000fe200078e02ff */
[----:B------:R-:W-:Y:S02]  /*1630*/  BSSY B0, `(.L_x_688) ;  /* 0x000006f000007945 */ /* 0x000fe40003800000 */
[-C--:B------:R-:W-:Y:S01]  /*1640*/  LEA.HI R2, R10, R85.reuse, RZ, 0x3 ;  /* 0x000000550a027211 */ /* 0x080fe200078f18ff */
[----:B------:R-:W-:Y:S01]  /*1650*/  IMAD R5, R6, c[0x0][0x1bc], R5 ;  /* 0x00006f0006057a24 */ /* 0x000fe200078e0205 */
[----:B------:R-:W-:Y:S02]  /*1660*/  LEA.HI R4, R10, R85, RZ, 0x4 ;  /* 0x000000550a047211 */ /* 0x000fe400078f20ff */
[----:B------:R-:W-:-:S02]  /*1670*/  SHF.R.S32.HI R20, RZ, 0x3, R2 ;  /* 0x00000003ff147819 */ /* 0x000fc40000011402 */
[----:B-----5:R-:W-:Y:S01]  /*1680*/  SHF.R.S32.HI R0, RZ, 0x4, R4 ;  /* 0x00000004ff007819 */ /* 0x020fe20000011404 */
[----:B------:R-:W-:Y:S01]  /*1690*/  @P1 IMAD.WIDE.U32 R18, R206, c[0x0][0x190], RZ ;  /* 0x00006400ce121a25 */ /* 0x000fe200078e00ff */
[----:B------:R-:W-:Y:S02]  /*16a0*/  LOP3.LUT R2, R2, 0xfffffff8, RZ, 0xc0, !PT ;  /* 0xfffffff802027812 */ /* 0x000fe400078ec0ff */
[----:B------:R-:W-:Y:S01]  /*16b0*/  @!P1 SHF.R.S32.HI R8, RZ, 0x1f, R17 ;  /* 0x0000001fff089819 */ /* 0x000fe20000011411 */
[----:B------:R-:W-:Y:S01]  /*16c0*/  IMAD.SHL.U32 R207, R20, 0x40, RZ ;  /* 0x0000004014cf7824 */ /* 0x000fe200078e00ff */
[C---:B------:R-:W-:Y:S01]  /*16d0*/  LEA.HI R197, R4.reuse, R0, RZ, 0x1 ;  /* 0x0000000004c57211 */ /* 0x040fe200078f08ff */
[----:B------:R-:W-:Y:S01]  /*16e0*/  IMAD.IADD R2, R85, 0x1, -R2 ;  /* 0x0000000155027824 */ /* 0x000fe200078e0a02 */
[----:B------:R-:W-:Y:S01]  /*16f0*/  LOP3.LUT R4, R4, 0xfffffff0, RZ, 0xc0, !PT ;  /* 0xfffffff004047812 */ /* 0x000fe200078ec0ff */
[----:B------:R-:W-:Y:S01]  /*1700*/  @!P1 IMAD R8, R8, c[0x0][0x178], RZ ;  /* 0x00005e0008089a24 */ /* 0x000fe200078e02ff */
[----:B------:R-:W-:Y:S01]  /*1710*/  LOP3.LUT R197, R197, 0xfffffffe, RZ, 0xc0, !PT ;  /* 0xfffffffec5c57812 */ /* 0x000fe200078ec0ff */
[----:B------:R-:W-:Y:S01]  /*1720*/  IMAD.SHL.U32 R210, R2, 0x8, RZ ;  /* 0x0000000802d27824 */ /* 0x000fe200078e00ff */
[----:B------:R-:W-:Y:S01]  /*1730*/  LOP3.LUT R207, R207, 0x1c0, RZ, 0xc0, !PT ;  /* 0x000001c0cfcf7812 */ /* 0x000fe200078ec0ff */
[----:B------:R-:W-:Y:S01]  /*1740*/  @!P1 IMAD.WIDE.U32 R14, R17, c[0x0][0x178], RZ ;  /* 0x00005e00110e9a25 */ /* 0x000fe200078e00ff */
[----:B------:R-:W-:-:S02]  /*1750*/  SHF.R.S32.HI R21, RZ, 0x1f, R20 ;  /* 0x0000001fff157819 */ /* 0x000fc40000011414 */
[C---:B------:R-:W-:Y:S01]  /*1760*/  IADD3 R16, P3, R210.reuse, R16, RZ ;  /* 0x00000010d2107210 */ /* 0x040fe20007f7e0ff */
[----:B------:R-:W-:Y:S01]  /*1770*/  @!P1 IMAD R8, R17, c[0x0][0x17c], R8 ;  /* 0x00005f0011089a24 */ /* 0x000fe200078e0208 */
[----:B------:R-:W-:Y:S01]  /*1780*/  IADD3 R24, P2, R210, R24, RZ ;  /* 0x00000018d2187210 */ /* 0x000fe20007f5e0ff */
[----:B------:R-:W-:Y:S01]  /*1790*/  IMAD.IADD R197, R0, 0x1, -R197 ;  /* 0x0000000100c57824 */ /* 0x000fe200078e0ac5 */
[----:B------:R-:W-:Y:S01]  /*17a0*/  LOP3.LUT R0, R207, 0x38, R210, 0xf8, !PT ;  /* 0x00000038cf007812 */ /* 0x000fe200078ef8d2 */
[----:B------:R-:W-:Y:S01]  /*17b0*/  @P1 IMAD R13, R206, c[0x0][0x194], R19 ;  /* 0x00006500ce0d1a24 */ /* 0x000fe200078e0213 */
[----:B------:R-:W-:Y:S01]  /*17c0*/  SHF.R.U32.HI R207, RZ, 0x3, R207 ;  /* 0x00000003ffcf7819 */ /* 0x000fe200000116cf */
[----:B------:R-:W-:Y:S01]  /*17d0*/  @!P1 IMAD.IADD R13, R15, 0x1, R8 ;  /* 0x000000010f0d9824 */ /* 0x000fe200078e0208 */
[----:B------:R-:W-:Y:S01]  /*17e0*/  IADD3 R15, -R4, R85, RZ ;  /* 0x00000055040f7210 */ /* 0x000fe20007ffe1ff */
[----:B------:R-:W-:Y:S01]  /*17f0*/  @!P1 IMAD.MOV.U32 R18, RZ, RZ, R14 ;  /* 0x000000ffff129224 */ /* 0x000fe200078e000e */
[----:B------:R-:W-:Y:S01]  /*1800*/  LOP3.LUT R207, R0, R207, RZ, 0x3c, !PT ;  /* 0x000000cf00cf7212 */ /* 0x000fe200078e3cff */
[----:B------:R-:W-:Y:S01]  /*1810*/  IMAD.WIDE R26, R27, 0x40, R20 ;  /* 0x000000401b1a7825 */ /* 0x000fe200078e0214 */
[----:B------:R-:W-:-:S02]  /*1820*/  SHF.R.S32.HI R0, RZ, 0x1f, R15 ;  /* 0x0000001fff007819 */ /* 0x000fc4000001140f */
[----:B------:R-:W-:Y:S02]  /*1830*/  SHF.R.S32.HI R8, RZ, 0x1f, R210 ;  /* 0x0000001fff087819 */ /* 0x000fe400000114d2 */
[----:B------:R-:W-:Y:S02]  /*1840*/  LEA.HI R0, R0, R15, RZ, 0x3 ;  /* 0x0000000f00007211 */ /* 0x000fe400078f18ff */
[----:B------:R-:W-:Y:S01]  /*1850*/  IADD3 R18, P1, R210, R18, RZ ;  /* 0x00000012d2127210 */ /* 0x000fe20007f3e0ff */
[----:B------:R-:W-:Y:S01]  /*1860*/  IMAD.X R17, R8, 0x1, R9, P3 ;  /* 0x0000000108117824 */ /* 0x000fe200018e0609 */
[----:B------:R-:W-:Y:S01]  /*1870*/  LOP3.LUT R12, R0, 0xfffffff8, RZ, 0xc0, !PT ;  /* 0xfffffff8000c7812 */ /* 0x000fe200078ec0ff */
[----:B------:R-:W-:Y:S01]  /*1880*/  IMAD.X R25, R8, 0x1, R11, P2 ;  /* 0x0000000108197824 */ /* 0x000fe200010e060b */
[----:B------:R-:W-:Y:S01]  /*1890*/  LEA.HI R14, R10, R85, RZ, 0x6 ;  /* 0x000000550a0e7211 */ /* 0x000fe200078f30ff */
[----:B------:R-:W-:Y:S01]  /*18a0*/  IMAD.X R19, R8, 0x1, R13, P1 ;  /* 0x0000000108137824 */ /* 0x000fe200008e060d */
[----:B------:R-:W-:Y:S01]  /*18b0*/  SHF.R.S32.HI R4, RZ, 0x1f, R22 ;  /* 0x0000001fff047819 */ /* 0x000fe20000011416 */
[----:B------:R-:W-:Y:S01]  /*18c0*/  IMAD.IADD R12, R15, 0x1, -R12 ;  /* 0x000000010f0c7824 */ /* 0x000fe200078e0a0c */
[----:B------:R-:W-:Y:S01]  /*18d0*/  IADD3 R7, P1, R20, R7, RZ ;  /* 0x0000000714077210 */ /* 0x000fe20007f3e0ff */
[----:B------:R-:W-:Y:S01]  /*18e0*/  IMAD.SHL.U32 R14, R14, 0x8, RZ ;  /* 0x000000080e0e7824 */ /* 0x000fe200078e00ff */
[----:B------:R-:W-:Y:S01]  /*18f0*/  SHF.L.U32 R0, R0, 0x6, RZ ;  /* 0x0000000600007819 */ /* 0x000fe200000006ff */
[----:B------:R-:W-:Y:S01]  /*1900*/  IMAD R9, R4, c[0x0][0x1a8], RZ ;  /* 0x00006a0004097a24 */ /* 0x000fe200078e02ff */
[----:B------:R-:W-:Y:S01]  /*1910*/  IADD3.X R3, R21, R3, RZ, P1, !PT ;  /* 0x0000000315037210 */ /* 0x000fe20000ffe4ff */
[----:B------:R-:W-:Y:S01]  /*1920*/  IMAD.SHL.U32 R4, R12, 0x40, RZ ;  /* 0x000000400c047824 */ /* 0x000fe200078e00ff */
[----:B------:R-:W-:Y:S01]  /*1930*/  LOP3.LUT R207, R207, 0xfffffe00, R14, 0xf8, !PT ;  /* 0xfffffe00cfcf7812 */ /* 0x000fe200078ef80e */
[----:B------:R-:W-:Y:S01]  /*1940*/  IMAD.WIDE.U32 R14, R6, c[0x0][0x1b8], R24 ;  /* 0x00006e00060e7a25 */ /* 0x000fe200078e0018 */
[----:B------:R-:W-:-:S02]  /*1950*/  R2P PR, R12, 0x6 ;  /* 0x000000060c007804 */ /* 0x000fc40000000000 */
[----:B------:R-:W-:Y:S01]  /*1960*/  ISETP.GE.AND P3, PT, R20, R199, PT ;  /* 0x000000c71400720c */ /* 0x000fe20003f66270 */
[----:B------:R-:W-:Y:S01]  /*1970*/  IMAD.SHL.U32 R6, R197, 0x8, RZ ;  /* 0x00000008c5067824 */ /* 0x000fe200078e00ff */
[----:B------:R-:W-:Y:S01]  /*1980*/  LOP3.LUT R11, R4, 0x1c0, RZ, 0xc0, !PT ;  /* 0x000001c0040b7812 */ /* 0x000fe200078ec0ff */
[----:B------:R-:W-:Y:S01]  /*1990*/  IMAD.IADD R15, R15, 0x1, R5 ;  /* 0x000000010f0f7824 */ /* 0x000fe200078e0205 */
[----:B------:R-:W-:Y:S01]  /*19a0*/  IADD3 R201, R210, 0x40, RZ ;  /* 0x00000040d2c97810 */ /* 0x000fe20007ffe0ff */
[----:B------:R-:W-:Y:S01]  /*19b0*/  IMAD R4, R3, c[0x0][0x1a0], RZ ;  /* 0x0000680003047a24 */ /* 0x000fe200078e02ff */
[----:B------:R-:W-:Y:S01]  /*19c0*/  LOP3.LUT R6, R11, 0x8, R6, 0xf8, !PT ;  /* 0x000000080b067812 */ /* 0x000fe200078ef806 */
[----:B------:R-:W-:Y:S01]  /*19d0*/  IMAD R25, R22, c[0x0][0x1ac], R9 ;  /* 0x00006b0016197a24 */ /* 0x000fe200078e0209 */
[----:B------:R-:W-:Y:S01]  /*19e0*/  SHF.R.U32.HI R11, RZ, 0x3, R11 ;  /* 0x00000003ff0b7819 */ /* 0x000fe2000001160b */
[----:B------:R-:W-:Y:S01]  /*19f0*/  IMAD R9, R21, c[0x0][0x198], RZ ;  /* 0x0000660015097a24 */ /* 0x000fe200078e02ff */
[----:B------:R-:W-:Y:S01]  /*1a00*/  IADD3 R200, R210, 0x80, RZ ;  /* 0x00000080d2c87810 */ /* 0x000fe20007ffe0ff */
[----:B------:R-:W-:Y:S01]  /*1a10*/  IMAD.WIDE.U32 R22, R22, c[0x0][0x1a8], R18 ;  /* 0x00006a0016167a25 */ /* 0x000fe200078e0012 */
[----:B------:R-:W-:-:S03]  /*1a20*/  LOP3.LUT R3, R6, R11, RZ, 0x3c, !PT ;  /* 0x0000000b06037212 */ /* 0x000fc600078e3cff */
[----:B------:R-:W-:Y:S01]  /*1a30*/  IMAD.WIDE.U32 R134, R20, c[0x0][0x198], R16 ;  /* 0x0000660014867a25 */ /* 0x000fe200078e0010 */
[----:B------:R-:W-:-:S03]  /*1a40*/  LOP3.LUT R0, R3, 0xfffffe00, R0, 0xf8, !PT ;  /* 0xfffffe0003007812 */ /* 0x000fc600078ef800 */
[C---:B------:R-:W-:Y:S02]  /*1a50*/  IMAD R19, R7.reuse, c[0x0][0x1a4], R4 ;  /* 0x0000690007137a24 */ /* 0x040fe400078e0204 */
[----:B------:R-:W-:-:S04]  /*1a60*/  IMAD.WIDE.U32 R16, R7, c[0x0][0x1a0], R14 ;  /* 0x0000680007107a25 */ /* 0x000fc800078e000e */
[----:B------:R-:W-:Y:S02]  /*1a70*/  IMAD.MOV.U32 R13, RZ, RZ, c[0x0][0x1a0] ;  /* 0x00006800ff0d7624 */ /* 0x000fe400078e00ff */
[----:B------:R-:W-:Y:S02]  /*1a80*/  IMAD.MOV.U32 R7, RZ, RZ, 0x10 ;  /* 0x00000010ff077424 */ /* 0x000fe400078e00ff */
[----:B------:R-:W-:Y:S01]  /*1a90*/  IMAD.MOV.U32 R5, RZ, RZ, 0x20 ;  /* 0x00000020ff057424 */ /* 0x000fe200078e00ff */
[C---:B------:R-:W-:Y:S01]  /*1aa0*/  SHF.L.U64.HI R202, R13.reuse, R204, c[0x0][0x1a4] ;  /* 0x000069000dca7619 */ /* 0x040fe200000102cc */
[----:B------:R-:W-:Y:S01]  /*1ab0*/  IMAD R9, R20, c[0x0][0x19c], R9 ;  /* 0x0000670014097a24 */ /* 0x000fe200078e0209 */
[----:B------:R-:W-:Y:S01]  /*1ac0*/  SHF.L.U32 R203, R13, 0x4, RZ ;  /* 0x000000040dcb7819 */ /* 0x000fe200000006ff */
[----:B------:R-:W-:Y:S01]  /*1ad0*/  IMAD.SHL.U32 R207, R207, 0x2, RZ ;  /* 0x00000002cfcf7824 */ /* 0x000fe200078e00ff */
[----:B------:R-:W-:Y:S01]  /*1ae0*/  SEL R7, R7, 0xfffffff0, !P1 ;  /* 0xfffffff007077807 */ /* 0x000fe20004800000 */
[----:B------:R-:W-:Y:S01]  /*1af0*/  IMAD.IADD R135, R135, 0x1, R9 ;  /* 0x0000000187877824 */ /* 0x000fe200078e0209 */
[----:B------:R-:W-:Y:S01]  /*1b00*/  SEL R5, R5, 0xffffffe0, !P2 ;  /* 0xffffffe005057807 */ /* 0x000fe20005000000 */
[----:B------:R-:W-:-:S02]  /*1b10*/  IMAD.IADD R25, R23, 0x1, R25 ;  /* 0x0000000117197824 */ /* 0x000fc400078e0219 */
[----:B------:R-:W-:Y:S01]  /*1b20*/  IMAD.IADD R19, R17, 0x1, R19 ;  /* 0x0000000111137824 */ /* 0x000fe200078e0213 */
[----:B------:R-:W-:Y:S05]  /*1b30*/  @P3 BRA `(.L_x_689) ;  /* 0x000001e000003947 */ /* 0x000fea0003800000 */
[----:B------:R-:W-:Y:S01]  /*1b40*/  ISETP.GE.AND P5, PT, R210, c[0x0][0x220], PT ;  /* 0x00008800d2007a0c */ /* 0x000fe20003fa6270 */
[----:B------:R-:W-:Y:S01]  /*1b50*/  IMAD R3, R27, c[0x0][0x190], RZ ;  /* 0x000064001b037a24 */ /* 0x000fe200078e02ff */
[----:B------:R-:W-:Y:S01]  /*1b60*/  ISETP.GE.AND P4, PT, R201, c[0x0][0x220], PT ;  /* 0x00008800c9007a0c */ /* 0x000fe20003f86270 */
[----:B------:R-:W-:Y:S01]  /*1b70*/  IMAD.MOV.U32 R24, RZ, RZ, R22 ;  /* 0x000000ffff187224 */ /* 0x000fe200078e0016 */
[----:B------:R-:W-:Y:S01]  /*1b80*/  ISETP.GE.AND P3, PT, R200, c[0x0][0x220], PT ;  /* 0x00008800c8007a0c */ /* 0x000fe20003f66270 */
[C---:B------:R-:W-:Y:S02]  /*1b90*/  IMAD R3, R26.reuse, c[0x0][0x194], R3 ;  /* 0x000065001a037a24 */ /* 0x040fe400078e0203 */
[----:B------:R-:W-:-:S04]  /*1ba0*/  IMAD.WIDE.U32 R8, R26, c[0x0][0x190], R24 ;  /* 0x000064001a087a25 */ /* 0x000fc800078e0018 */
[----:B------:R-:W-:Y:S02]  /*1bb0*/  IMAD.IADD R3, R9, 0x1, R3 ;  /* 0x0000000109037824 */ /* 0x000fe400078e0203 */
[C---:B------:R-:W-:Y:S01]  /*1bc0*/  @!P5 LEA R28, P2, R8.reuse, c[0x0][0x160], 0x1 ;  /* 0x00005800081cda11 */ /* 0x040fe200078408ff */
[----:B------:R1:W-:Y:S01]  /*1bd0*/  @P5 STS.128 [R207], RZ ;  /* 0x000000ffcf005388 */ /* 0x0003e20000000c00 */
[C---:B------:R-:W-:Y:S02]  /*1be0*/  @!P4 LEA R14, P1, R8.reuse, c[0x0][0x160], 0x1 ;  /* 0x00005800080eca11 */ /* 0x040fe400078208ff */
[C-C-:B------:R-:W-:Y:S02]  /*1bf0*/  @!P5 LEA.HI.X R29, R8.reuse, c[0x0][0x164], R3.reuse, 0x1, P2 ;  /* 0x00005900081dda11 */ /* 0x140fe400010f0c03 */
[----:B------:R-:W-:-:S03]  /*1c00*/  @!P4 LEA.HI.X R15, R8, c[0x0][0x164], R3, 0x1, P1 ;  /* 0x00005900080fca11 */ /* 0x000fc600008f0c03 */
[----:B------:R-:W-:Y:S01]  /*1c10*/  @!PT LDS RZ, [RZ] ;  /* 0x00000000fffff984 */ /* 0x000fe20000000800 */
[----:B------:R-:W-:Y:S01]  /*1c20*/  @!PT LDS RZ, [RZ] ;  /* 0x00000000fffff984 */ /* 0x000fe20000000800 */
[----:B------:R-:W-:Y:S01]  /*1c30*/  @!PT LDS RZ, [RZ] ;  /* 0x00000000fffff984 */ /* 0x000fe20000000800 */
[----:B------:R1:W-:Y:S04]  /*1c40*/  @!P5 LDGSTS.E.BYPASS.LTC128B.128 [R207], [R28.64] ;  /* 0x000000001ccfdfae */ /* 0x0003e8000b901d46 */
[----:B------:R1:W-:Y:S04]  /*1c50*/  @P4 STS.128 [R207+0x2000], RZ ;  /* 0x002000ffcf004388 */ /* 0x0003e80000000c00 */
[----:B------:R-:W-:Y:S01]  /*1c60*/  @!PT LDS RZ, [RZ] ;  /* 0x00000000fffff984 */ /* 0x000fe20000000800 */
[----:B------:R-:W-:Y:S01]  /*1c70*/  @!PT LDS RZ, [RZ] ;  /* 0x00000000fffff984 */ /* 0x000fe20000000800 */
[----:B------:R-:W-:Y:S01]  /*1c80*/  @!PT LDS RZ, [RZ] ;  /* 0x00000000fffff984 */ /* 0x000fe20000000800 */
[----:B------:R1:W-:Y:S04]  /*1c90*/  @!P4 LDGSTS.E.BYPASS.LTC128B.128 [R207+0x2000], [R14.64+0x80] ;  /* 0x020000800ecfcfae */ /* 0x0003e8000b901d46 */
[----:B------:R1:W-:Y:S01]  /*1ca0*/  @P3 STS.128 [R207+0x4000], RZ ;  /* 0x004000ffcf003388 */ /* 0x0003e20000000c00 */
[----:B------:R-:W-:Y:S05]  /*1cb0*/  @P3 BRA `(.L_x_689) ;  /* 0x0000006000003947 */ /* 0x000fea0003800000 */
[----:B-1----:R-:W-:-:S04]  /*1cc0*/  LEA R14, P1, R8, c[0x0][0x160], 0x1 ;  /* 0x00005800080e7a11 */ /* 0x002fc800078208ff */
[----:B------:R-:W-:-:S05]  /*1cd0*/  LEA.HI.X R15, R8, c[0x0][0x164], R3, 0x1, P1 ;  /* 0x00005900080f7a11 */ /* 0x000fca00008f0c03 */
[----:B------:R-:W-:Y:S01]  /*1ce0*/  @!PT LDS RZ, [RZ] ;  /* 0x00000000fffff984 */ /* 0x000fe20000000800 */
[----:B------:R-:W-:Y:S01]  /*1cf0*/  @!PT LDS RZ, [RZ] ;  /* 0x00000000fffff984 */ /* 0x000fe20000000800 */
[----:B------:R-:W-:Y:S01]  /*1d00*/  @!PT LDS RZ, [RZ] ;  /* 0x00000000fffff984 */ /* 0x000fe20000000800 */
[----:B------:R1:W-:Y:S04]  /*1d10*/  LDGSTS.E.BYPASS.LTC128B.128 [R207+0x4000], [R14.64+0x100] ;  /* 0x040001000ecf7fae */ /* 0x0003e8000b901d46 */
.L_x_689:
[----:B------:R-:W-:Y:S05]  /*1d20*/  BSYNC B0 ;  /* 0x0000000000007941 */ /* 0x000fea0003800000 */
.L_x_688:
[----:B-1----:R-:W-:Y:S01]  /*1d30*/  IADD3 R14, R20, 0x10, RZ ;  /* 0x00000010140e7810 */ /* 0x002fe20007ffe0ff */
[----:B------:R-:W-:Y:S03]  /*1d40*/  BSSY B0, `(.L_x_690) ;  /* 0x0000024000007945 */ /* 0x000fe60003800000 */
[----:B------:R-:W-:-:S13]  /*1d50*/  ISETP.GE.AND P1, PT, R14, R199, PT ;  /* 0x000000c70e00720c */ /* 0x000fda0003f26270 */
[----:B------:R-:W-:Y:S05]  /*1d60*/  @P1 BRA `(.L_x_691) ;  /* 0x0000021000001947 */ /* 0x000fea0003800000 */
[----:B------:R-:W-:Y:S01]  /*1d70*/  IADD3 R4, P1, R26, 0x10, RZ ;  /* 0x000000101a047810 */ /* 0x000fe20007f3e0ff */
[----:B------:R-:W-:Y:S01]  /*1d80*/  IMAD.MOV.U32 R8, RZ, RZ, R22 ;  /* 0x000000ffff087224 */ /* 0x000fe200078e0016 */
[----:B------:R-:W-:Y:S01]  /*1d90*/  ISETP.GE.AND P4, PT, R210, c[0x0][0x220], PT ;  /* 0x00008800d2007a0c */ /* 0x000fe20003f86270 */
[----:B------:R-:W-:Y:S01]  /*1da0*/  IMAD.MOV.U32 R9, RZ, RZ, R25 ;  /* 0x000000ffff097224 */ /* 0x000fe200078e0019 */
[----:B------:R-:W-:Y:S01]  /*1db0*/  ISETP.GE.AND P3, PT, R201, c[0x0][0x220], PT ;  /* 0x00008800c9007a0c */ /* 0x000fe20003f66270 */
[----:B------:R-:W-:Y:S01]  /*1dc0*/  IMAD.X R3, RZ, RZ, R27, P1 ;  /* 0x000000ffff037224 */ /* 0x000fe200008e061b */
[----:B------:R-:W-:Y:S01]  /*1dd0*/  ISETP.GE.AND P1, PT, R200, c[0x0][0x220], PT ;  /* 0x00008800c8007a0c */ /* 0x000fe20003f26270 */
[----:B------:R-:W-:-:S04]  /*1de0*/  IMAD.WIDE.U32 R8, R4, c[0x0][0x190], R8 ;  /* 0x0000640004087a25 */ /* 0x000fc800078e0008 */
[----:B------:R-:W-:-:S04]  /*1df0*/  IMAD R3, R3, c[0x0][0x190], RZ ;  /* 0x0000640003037a24 */ /* 0x000fc800078e02ff */
[----:B------:R-:W-:Y:S01]  /*1e00*/  IMAD R3, R4, c[0x0][0x194], R3 ;  /* 0x0000650004037a24 */ /* 0x000fe200078e0203 */
[C---:B------:R-:W-:Y:S01]  /*1e10*/  @!P4 LEA R28, P5, R8.reuse, c[0x0][0x160], 0x1 ;  /* 0x00005800081cca11 */ /* 0x040fe200078a08ff */
[----:B------:R1:W-:Y:S01]  /*1e20*/  @P4 STS.128 [R207+0x800], RZ ;  /* 0x000800ffcf004388 */ /* 0x0003e20000000c00 */
[----:B------:R-:W-:Y:S01]  /*1e30*/  @!P3 LEA R30, P2, R8, c[0x0][0x160], 0x1 ;  /* 0x00005800081eba11 */ /* 0x000fe200078408ff */
[----:B------:R-:W-:-:S05]  /*1e40*/  IMAD.IADD R3, R9, 0x1, R3 ;  /* 0x0000000109037824 */ /* 0x000fca00078e0203 */
[C-C-:B------:R-:W-:Y:S02]  /*1e50*/  @!P4 LEA.HI.X R29, R8.reuse, c[0x0][0x164], R3.reuse, 0x1, P5 ;  /* 0x00005900081dca11 */ /* 0x140fe400028f0c03 */
[----:B------:R-:W-:-:S03]  /*1e60*/  @!P3 LEA.HI.X R31, R8, c[0x0][0x164], R3, 0x1, P2 ;  /* 0x00005900081fba11 */ /* 0x000fc600010f0c03 */
[----:B------:R-:W-:Y:S01]  /*1e70*/  @!PT LDS RZ, [RZ] ;  /* 0x00000000fffff984 */ /* 0x000fe20000000800 */
[----:B------:R-:W-:Y:S01]  /*1e80*/  @!PT LDS RZ, [RZ] ;  /* 0x00000000fffff984 */ /* 0x000fe20000000800 */
[----:B------:R-:W-:Y:S01]  /*1e90*/  @!PT LDS RZ, [RZ] ;  /* 0x00000000fffff984 */ /* 0x000fe20000000800 */
[----:B------:R1:W-:Y:S04]  /*1ea0*/  @!P4 LDGSTS.E.BYPASS.LTC128B.128 [R207+0x800], [R28.64] ;  /* 0x008000001ccfcfae */ /* 0x0003e8000b901d46 */
        /* <DEDUP_REMOVED lines=13> */
.L_x_691:
[----:B------:R-:W-:Y:S05]  /*1f80*/  BSYNC B0 ;  /* 0x0000000000007941 */ /* 0x000fea0003800000 */
.L_x_690:
[----:B------:R-:W-:Y:S01]  /*1f90*/  IADD3 R12, R20, 0x20, RZ ;  /* 0x00000020140c7810 */ /* 0x000fe20007ffe0ff */
        /* <DEDUP_REMOVED lines=13> */
[C---:B-1----:R-:W-:Y:S01]  /*2070*/  @!P4 LEA R28, P5, R8.reuse, c[0x0][0x160], 0x1 ;  /* 0x00005800081cca11 */ /* 0x042fe200078a08ff */
        /* <DEDUP_REMOVED lines=22> */
.L_x_693:
[----:B------:R-:W-:Y:S05]  /*21e0*/  BSYNC B0 ;  /* 0x0000000000007941 */ /* 0x000fea0003800000 */
.L_x_692:
        /* <DEDUP_REMOVED lines=30> */
[----:B--2---:R-:W-:-:S04]  /*23d0*/  LEA R24, P1, R22, c[0x0][0x160], 0x1 ;  /* 0x0000580016187a11 */ /* 0x004fc800078208ff */
[----:B------:R-:W-:-:S05]  /*23e0*/  LEA.HI.X R25, R22, c[0x0][0x164], R3, 0x1, P1 ;  /* 0x0000590016197a11 */ /* 0x000fca00008f0c03 */
[----:B------:R-:W-:Y:S01]  /*23f0*/  @!PT LDS RZ, [RZ] ;  /* 0x00000000fffff984 */ /* 0x000fe20000000800 */
[----:B------:R-:W-:Y:S01]  /*2400*/  @!PT LDS RZ, [RZ] ;  /* 0x00000000fffff984 */ /* 0x000fe20000000800 */
[----:B------:R-:W-:Y:S01]  /*2410*/  @!PT LDS RZ, [RZ] ;  /* 0x00000000fffff984 */ /* 0x000fe20000000800 */
[----:B------:R2:W-:Y:S04]  /*2420*/  LDGSTS.E.BYPASS.LTC128B.128 [R207+0x5800], [R24.64+0x100] ;  /* 0x0580010018cf7fae */ /* 0x0005e8000b901d46 */
.L_x_695:
[----:B------:R-:W-:Y:S05]  /*2430*/  BSYNC B0 ;  /* 0x0000000000007941 */ /* 0x000fea0003800000 */
.L_x_694:
[----:B------:R-:W-:Y:S01]  /*2440*/  IMAD.SHL.U32 R4, R133, 0x40, RZ ;  /* 0x0000004085047824 */ /* 0x000fe200078e00ff */
[----:B------:R-:W-:Y:S04]  /*2450*/  BSSY B0, `(.L_x_696) ;  /* 0x000001e000007945 */ /* 0x000fe80003800000 */
[----:B------:R-:W-:-:S05]  /*2460*/  IADD3 R3, R4, -0x40, RZ ;  /* 0xffffffc004037810 */ /* 0x000fca0007ffe0ff */
[----:B------:R-:W-:-:S05]  /*2470*/  IMAD.IADD R11, R86, 0x1, -R3 ;  /* 0x00000001560b7824 */ /* 0x000fca00078e0a03 */
[----:B------:R-:W-:-:S13]  /*2480*/  ISETP.GE.AND P1, PT, R20, R11, PT ;  /* 0x0000000b1400720c */ /* 0x000fda0003f26270 */
[----:B------:R-:W-:Y:S05]  /*2490*/  @P1 BRA `(.L_x_697) ;  /* 0x0000019000001947 */ /* 0x000fea0003800000 */
[----:B------:R-:W-:Y:S02]  /*24a0*/  ISETP.GE.AND P4, PT, R210, c[0x0][0x220], PT ;  /* 0x00008800d2007a0c */ /* 0x000fe40003f86270 */
[----:B------:R-:W-:Y:S02]  /*24b0*/  ISETP.GE.AND P3, PT, R201, c[0x0][0x220], PT ;  /* 0x00008800c9007a0c */ /* 0x000fe40003f66270 */
[----:B------:R-:W-:-:S09]  /*24c0*/  ISETP.GE.AND P1, PT, R200, c[0x0][0x220], PT ;  /* 0x00008800c8007a0c */ /* 0x000fd20003f26270 */
[C---:B--2---:R-:W-:Y:S01]  /*24d0*/  @!P4 LEA R24, P5, R134.reuse, c[0x0][0x168], 0x1 ;  /* 0x00005a008618ca11 */ /* 0x044fe200078a08ff */
[----:B------:R2:W-:Y:S01]  /*24e0*/  @P4 STS.128 [R207+0x6000], RZ ;  /* 0x006000ffcf004388 */ /* 0x0005e20000000c00 */
[C---:B------:R-:W-:Y:S02]  /*24f0*/  @!P3 LEA R22, P2, R134.reuse, c[0x0][0x168], 0x1 ;  /* 0x00005a008616ba11 */ /* 0x040fe400078408ff */
        /* <DEDUP_REMOVED lines=19> */
.L_x_697:
[----:B------:R-:W-:Y:S05]  /*2630*/  BSYNC B0 ;  /* 0x0000000000007941 */ /* 0x000fea0003800000 */
.L_x_696:
[----:B------:R-:W-:Y:S01]  /*2640*/  ISETP.GE.AND P1, PT, R14, R11, PT ;  /* 0x0000000b0e00720c */ /* 0x000fe20003f26270 */
[----:B------:R-:W-:Y:S01]  /*2650*/  IMAD.MOV.U32 R6, RZ, RZ, c[0x0][0x198] ;  /* 0x00006600ff067624 */ /* 0x000fe200078e00ff */
[----:B------:R-:W-:Y:S03]  /*2660*/  BSSY B0, `(.L_x_698) ;  /* 0x000001f000007945 */ /* 0x000fe60003800000 */
[C---:B------:R-:W-:Y:S01]  /*2670*/  IMAD.SHL.U32 R205, R6.reuse, 0x10, RZ ;  /* 0x0000001006cd7824 */ /* 0x040fe200078e00ff */
[----:B------:R-:W-:-:S07]  /*2680*/  SHF.L.U64.HI R204, R6, R204, c[0x0][0x19c] ;  /* 0x0000670006cc7619 */ /* 0x000fce00000102cc */
[----:B------:R-:W-:Y:S05]  /*2690*/  @P1 BRA `(.L_x_699) ;  /* 0x000001b000001947 */ /* 0x000fea0003800000 */
[----:B------:R-:W-:Y:S02]  /*26a0*/  ISETP.GE.AND P4, PT, R210, c[0x0][0x220], PT ;  /* 0x00008800d2007a0c */ /* 0x000fe40003f86270 */
[----:B------:R-:W-:Y:S02]  /*26b0*/  ISETP.GE.AND P3, PT, R201, c[0x0][0x220], PT ;  /* 0x00008800c9007a0c */ /* 0x000fe40003f66270 */
[----:B--2---:R-:W-:Y:S02]  /*26c0*/  IADD3 R22, P2, R205, R134, RZ ;  /* 0x00000086cd167210 */ /* 0x004fe40007f5e0ff */
[----:B------:R-:W-:-:S03]  /*26d0*/  ISETP.GE.AND P1, PT, R200, c[0x0][0x220], PT ;  /* 0x00008800c8007a0c */ /* 0x000fc60003f26270 */
[----:B------:R-:W-:-:S04]  /*26e0*/  IMAD.X R9, R204, 0x1, R135, P2 ;  /* 0x00000001cc097824 */ /* 0x000fc800010e0687 */
[C---:B------:R-:W-:Y:S01]  /*26f0*/  @!P4 LEA R26, P5, R22.reuse, c[0x0][0x168], 0x1 ;  /* 0x00005a00161aca11 */ /* 0x040fe200078a08ff */
        /* <DEDUP_REMOVED lines=21> */
.L_x_699:
[----:B------:R-:W-:Y:S05]  /*2850*/  BSYNC B0 ;  /* 0x0000000000007941 */ /* 0x000fea0003800000 */
.L_x_698:
[----:B------:R-:W-:Y:S01]  /*2860*/  ISETP.GE.AND P1, PT, R12, R11, PT ;  /* 0x0000000b0c00720c */ /* 0x000fe20003f26270 */
[----:B------:R-:W-:-:S12]  /*2870*/  BSSY B0, `(.L_x_700) ;  /* 0x000001e000007945 */ /* 0x000fd80003800000 */
[----:B------:R-:W-:Y:S05]  /*2880*/  @P1 BRA `(.L_x_701) ;  /* 0x000001c000001947 */ /* 0x000fea0003800000 */
[----:B------:R-:W-:Y:S01]  /*2890*/  ISETP.GE.AND P4, PT, R210, c[0x0][0x220], PT ;  /* 0x00008800d2007a0c */ /* 0x000fe20003f86270 */
[----:B------:R-:W-:Y:S01]  /*28a0*/  IMAD.MOV.U32 R9, RZ, RZ, c[0x0][0x19c] ;  /* 0x00006700ff097624 */ /* 0x000fe200078e00ff */
[----:B------:R-:W-:Y:S02]  /*28b0*/  ISETP.GE.AND P3, PT, R201, c[0x0][0x220], PT ;  /* 0x00008800c9007a0c */ /* 0x000fe40003f66270 */
[----:B--2---:R-:W-:Y:S02]  /*28c0*/  LEA R22, P2, R6, R134, 0x5 ;  /* 0x0000008606167211 */ /* 0x004fe400078428ff */
[----:B------:R-:W-:Y:S02]  /*28d0*/  ISETP.GE.AND P1, PT, R200, c[0x0][0x220], PT ;  /* 0x00008800c8007a0c */ /* 0x000fe40003f26270 */
[----:B------:R-:W-:-:S05]  /*28e0*/  LEA.HI.X R9, R6, R135, R9, 0x5, P2 ;  /* 0x0000008706097211 */ /* 0x000fca00010f2c09 */
        /* <DEDUP_REMOVED lines=22> */
.L_x_701:
[----:B------:R-:W-:Y:S05]  /*2a50*/  BSYNC B0 ;  /* 0x0000000000007941 */ /* 0x000fea0003800000 */
.L_x_700:
[----:B------:R-:W-:Y:S01]  /*2a60*/  ISETP.GE.AND P1, PT, R8, R11, PT ;  /* 0x0000000b0800720c */ /* 0x000fe20003f26270 */
[----:B------:R-:W-:-:S12]  /*2a70*/  BSSY B0, `(.L_x_702) ;  /* 0x000001f000007945 */ /* 0x000fd80003800000 */
[----:B------:R-:W-:Y:S05]  /*2a80*/  @P1 BRA `(.L_x_703) ;  /* 0x000001d000001947 */ /* 0x000fea0003800000 */
[----:B------:R-:W-:Y:S01]  /*2a90*/  ISETP.GE.AND P4, PT, R210, c[0x0][0x220], PT ;  /* 0x00008800d2007a0c */ /* 0x000fe20003f86270 */
[----:B------:R-:W-:Y:S01]  /*2aa0*/  ULDC UR4, c[0x0][0x19c] ;  /* 0x0000670000047ab9 */ /* 0x000fe20000000800 */
[----:B------:R-:W-:Y:S01]  /*2ab0*/  ISETP.GE.AND P3, PT, R201, c[0x0][0x220], PT ;  /* 0x00008800c9007a0c */ /* 0x000fe20003f66270 */
[----:B------:R-:W-:Y:S01]  /*2ac0*/  UIMAD UR4, UR4, 0x30, URZ ;  /* 0x00000030040478a4 */ /* 0x000fe2000f8e023f */
[----:B--2---:R-:W-:Y:S01]  /*2ad0*/  IMAD.WIDE.U32 R24, R6, 0x30, R134 ;  /* 0x0000003006187825 */ /* 0x004fe200078e0086 */
[----:B------:R-:W-:-:S04]  /*2ae0*/  ISETP.GE.AND P1, PT, R200, c[0x0][0x220], PT ;  /* 0x00008800c8007a0c */ /* 0x000fc80003f26270 */
[----:B------:R-:W-:-:S04]  /*2af0*/  IADD3 R9, R25, UR4, RZ ;  /* 0x0000000419097c10 */ /* 0x000fc8000fffe0ff */
        /* <DEDUP_REMOVED lines=22> */
.L_x_703:
[----:B------:R-:W-:Y:S05]  /*2c60*/  BSYNC B0 ;  /* 0x0000000000007941 */ /* 0x000fea0003800000 */
.L_x_702:
[----:B------:R-:W0:Y:S01]  /*2c70*/  LDGDEPBAR ;  /* 0x00000000000079af */ /* 0x000e220000000000 */
[----:B------:R-:W-:Y:S01]  /*2c80*/  ISETP.GE.AND P2, PT, R20, R11, PT ;  /* 0x0000000b1400720c */ /* 0x000fe20003f46270 */
[----:B------:R-:W-:Y:S01]  /*2c90*/  BSSY B0, `(.L_x_704) ;  /* 0x000001e000007945 */ /* 0x000fe20003800000 */
[----:B------:R-:W-:-:S04]  /*2ca0*/  LEA R222, P1, R16, c[0x0][0x170], 0x1 ;  /* 0x00005c0010de7a11 */ /* 0x000fc800078208ff */
[----:B------:R-:W-:Y:S01]  /*2cb0*/  LEA.HI.X R223, R16, c[0x0][0x174], R19, 0x1, P1 ;  /* 0x00005d0010df7a11 */ /* 0x000fe200008f0c13 */
[----:B------:R-:W-:-:S04]  /*2cc0*/  DEPBAR.LE SB0, 0x0 ;  /* 0x000080000000791a */ /* 0x000fc80000000000 */
[----:B------:R-:W-:Y:S06]  /*2cd0*/  BAR.SYNC.DEFER_BLOCKING 0x0 ;  /* 0x0000000000007b1d */ /* 0x000fec0000010000 */
[----:B------:R3:W-:Y:S04]  /*2ce0*/  @P2 STS.128 [R207+0xc000], RZ ;  /* 0x00c000ffcf002388 */ /* 0x0007e80000000c00 */
[----:B------:R3:W-:Y:S04]  /*2cf0*/  @P2 STS.128 [R207+0xe000], RZ ;  /* 0x00e000ffcf002388 */ /* 0x0007e80000000c00 */
[----:B------:R3:W-:Y:S01]  /*2d00*/  @P2 STS.128 [R207+0x10000], RZ ;  /* 0x010000ffcf002388 */ /* 0x0007e20000000c00 */
[----:B------:R-:W-:Y:S05]  /*2d10*/  @P2 BRA `(.L_x_705) ;  /* 0x0000015000002947 */ /* 0x000fea0003800000 */
[----:B------:R-:W-:Y:S02]  /*2d20*/  ISETP.GE.AND P3, PT, R210, c[0x0][0x220], PT ;  /* 0x00008800d2007a0c */ /* 0x000fe40003f66270 */
[----:B------:R-:W-:-:S02]  /*2d30*/  ISETP.GE.AND P2, PT, R201, c[0x0][0x220], PT ;  /* 0x00008800c9007a0c */ /* 0x000fc40003f46270 */
[----:B------:R-:W-:-:S09]  /*2d40*/  ISETP.GE.AND P1, PT, R200, c[0x0][0x220], PT ;  /* 0x00008800c8007a0c */ /* 0x000fd20003f26270 */
[----:B--2---:R-:W-:Y:S01]  /*2d50*/  @!P3 IMAD.MOV.U32 R22, RZ, RZ, R222 ;  /* 0x000000ffff16b224 */ /* 0x004fe200078e00de */
[----:B------:R2:W-:Y:S01]  /*2d60*/  @P3 STS.128 [R207+0xc000], RZ ;  /* 0x00c000ffcf003388 */ /* 0x0005e20000000c00 */
[----:B------:R-:W-:-:S05]  /*2d70*/  @!P3 IMAD.MOV.U32 R23, RZ, RZ, R223 ;  /* 0x000000ffff17b224 */ /* 0x000fca00078e00df */
        /* <DEDUP_REMOVED lines=11> */
[----:B------:R-:W-:Y:S01]  /*2e30*/  @!PT LDS RZ, [RZ] ;  /* 0x00000000fffff984 */ /* 0x000fe20000000800 */
[----:B------:R-:W-:Y:S01]  /*2e40*/  @!PT LDS RZ, [RZ] ;  /* 0x00000000fffff984 */ /* 0x000fe20000000800 */
[----:B------:R-:W-:Y:S01]  /*2e50*/  @!PT LDS RZ, [RZ] ;  /* 0x00000000fffff984 */ /* 0x000fe20000000800 */
[----:B------:R4:W-:Y:S02]  /*2e60*/  LDGSTS.E.BYPASS.LTC128B.128 [R207+0x10000], [R222.64+0x100] ;  /* 0x10000100decf7fae */ /* 0x0009e4000b901d46 */
.L_x_705:
[----:B------:R-:W-:Y:S05]  /*2e70*/  BSYNC B0 ;  /* 0x0000000000007941 */ /* 0x000fea0003800000 */
.L_x_704:
[----:B------:R-:W-:Y:S01]  /*2e80*/  ISETP.GE.AND P1, PT, R14, R11, PT ;  /* 0x0000000b0e00720c */ /* 0x000fe20003f26270 */
[----:B------:R-:W-:-:S12]  /*2e90*/  BSSY B0, `(.L_x_706) ;  /* 0x0000020000007945 */ /* 0x000fd80003800000 */
[----:B------:R1:W-:Y:S04]  /*2ea0*/  @P1 STS.128 [R207+0xc800], RZ ;  /* 0x00c800ffcf001388 */ /* 0x0003e80000000c00 */
[----:B------:R1:W-:Y:S04]  /*2eb0*/  @P1 STS.128 [R207+0xe800], RZ ;  /* 0x00e800ffcf001388 */ /* 0x0003e80000000c00 */
[----:B------:R1:W-:Y:S01]  /*2ec0*/  @P1 STS.128 [R207+0x10800], RZ ;  /* 0x010800ffcf001388 */ /* 0x0003e20000000c00 */
[----:B------:R-:W-:Y:S05]  /*2ed0*/  @P1 BRA `(.L_x_707) ;  /* 0x000001b000001947 */ /* 0x000fea0003800000 */
[----:B------:R-:W-:Y:S02]  /*2ee0*/  ISETP.GE.AND P3, PT, R210, c[0x0][0x220], PT ;  /* 0x00008800d2007a0c */ /* 0x000fe40003f66270 */
[----:B------:R-:W-:-:S02]  /*2ef0*/  ISETP.GE.AND P2, PT, R201, c[0x0][0x220], PT ;  /* 0x00008800c9007a0c */ /* 0x000fc40003f46270 */
[----:B------:R-:W-:Y:S02]  /*2f00*/  IADD3 R14, P4, R203, R16, RZ ;  /* 0x00000010cb0e7210 */ /* 0x000fe40007f9e0ff */
[----:B------:R-:W-:-:S03]  /*2f10*/  ISETP.GE.AND P1, PT, R200, c[0x0][0x220], PT ;  /* 0x00008800c8007a0c */ /* 0x000fc60003f26270 */
[----:B------:R-:W-:-:S04]  /*2f20*/  IMAD.X R9, R202, 0x1, R19, P4 ;  /* 0x00000001ca097824 */ /* 0x000fc800020e0613 */
[C---:B--2---:R-:W-:Y:S01]  /*2f30*/  @!P3 LEA R24, P5, R203.reuse, R222, 0x1 ;  /* 0x000000decb18b211 */ /* 0x044fe200078a08ff */
[----:B------:R2:W-:Y:S01]  /*2f40*/  @P3 STS.128 [R207+0xc800], RZ ;  /* 0x00c800ffcf003388 */ /* 0x0005e20000000c00 */
[C---:B------:R-:W-:Y:S02]  /*2f50*/  @!P2 LEA R22, P4, R14.reuse, c[0x0][0x170], 0x1 ;  /* 0x00005c000e16aa11 */ /* 0x040fe400078808ff */
[----:B------:R-:W-:Y:S02]  /*2f60*/  @!P3 LEA.HI.X R25, R203, R223, R202, 0x1, P5 ;  /* 0x000000dfcb19b211 */ /* 0x000fe400028f0cca */
        /* <DEDUP_REMOVED lines=18> */
.L_x_707:
[----:B------:R-:W-:Y:S05]  /*3090*/  BSYNC B0 ;  /* 0x0000000000007941 */ /* 0x000fea0003800000 */
.L_x_706:
[----:B------:R-:W-:Y:S01]  /*30a0*/  ISETP.GE.AND P1, PT, R12, R11, PT ;  /* 0x0000000b0c00720c */ /* 0x000fe20003f26270 */
[----:B------:R-:W-:-:S12]  /*30b0*/  BSSY B0, `(.L_x_708) ;  /* 0x0000023000007945 */ /* 0x000fd80003800000 */
[----:B------:R1:W-:Y:S04]  /*30c0*/  @P1 STS.128 [R207+0xd000], RZ ;  /* 0x00d000ffcf001388 */ /* 0x0003e80000000c00 */
[----:B------:R1:W-:Y:S04]  /*30d0*/  @P1 STS.128 [R207+0xf000], RZ ;  /* 0x00f000ffcf001388 */ /* 0x0003e80000000c00 */
[----:B------:R1:W-:Y:S01]  /*30e0*/  @P1 STS.128 [R207+0x11000], RZ ;  /* 0x011000ffcf001388 */ /* 0x0003e20000000c00 */
[----:B------:R-:W-:Y:S05]  /*30f0*/  @P1 BRA `(.L_x_709) ;  /* 0x000001e000001947 */ /* 0x000fea0003800000 */
[----:B------:R-:W-:Y:S01]  /*3100*/  ISETP.GE.AND P3, PT, R210, c[0x0][0x220], PT ;  /* 0x00008800d2007a0c */ /* 0x000fe20003f66270 */
[----:B------:R-:W-:Y:S01]  /*3110*/  IMAD.MOV.U32 R14, RZ, RZ, 0x5 ;  /* 0x00000005ff0e7424 */ /* 0x000fe200078e00ff */
[----:B------:R-:W-:Y:S01]  /*3120*/  ISETP.GE.AND P2, PT, R201, c[0x0][0x220], PT ;  /* 0x00008800c9007a0c */ /* 0x000fe20003f46270 */
[----:B------:R-:W-:Y:S01]  /*3130*/  IMAD.SHL.U32 R15, R13, 0x20, RZ ;  /* 0x000000200d0f7824 */ /* 0x000fe200078e00ff */
[----:B------:R-:W-:-:S02]  /*3140*/  ISETP.GE.AND P1, PT, R200, c[0x0][0x220], PT ;  /* 0x00008800c8007a0c */ /* 0x000fc40003f26270 */
[----:B------:R-:W-:Y:S02]  /*3150*/  SHF.L.U64.HI R14, R13, R14, c[0x0][0x1a4] ;  /* 0x000069000d0e7619 */ /* 0x000fe4000001020e */
[----:B------:R-:W-:-:S05]  /*3160*/  IADD3 R12, P4, R15, R16, RZ ;  /* 0x000000100f0c7210 */ /* 0x000fca0007f9e0ff */
[C---:B--2---:R-:W-:Y:S01]  /*3170*/  @!P3 LEA R24, P5, R15.reuse, R222, 0x1 ;  /* 0x000000de0f18b211 */ /* 0x044fe200078a08ff */
[----:B------:R-:W-:Y:S01]  /*3180*/  IMAD.X R9, R14, 0x1, R19, P4 ;  /* 0x000000010e097824 */ /* 0x000fe200020e0613 */
[C---:B------:R-:W-:Y:S01]  /*3190*/  @!P2 LEA R22, P4, R12.reuse, c[0x0][0x170], 0x1 ;  /* 0x00005c000c16aa11 */ /* 0x040fe200078808ff */
[----:B------:R2:W-:Y:S01]  /*31a0*/  @P3 STS.128 [R207+0xd000], RZ ;  /* 0x00d000ffcf003388 */ /* 0x0005e20000000c00 */
        /* <DEDUP_REMOVED lines=13> */
[----:B------:R-:W-:-:S04]  /*3280*/  LEA R14, P1, R12, c[0x0][0x170], 0x1 ;  /* 0x00005c000c0e7a11 */ /* 0x000fc800078208ff */
[----:B------:R-:W-:-:S05]  /*3290*/  LEA.HI.X R15, R12, c[0x0][0x174], R9, 0x1, P1 ;  /* 0x00005d000c0f7a11 */ /* 0x000fca00008f0c09 */
[----:B------:R-:W-:Y:S01]  /*32a0*/  @!PT LDS RZ, [RZ] ;  /* 0x00000000fffff984 */ /* 0x000fe20000000800 */
[----:B------:R-:W-:Y:S01]  /*32b0*/  @!PT LDS RZ, [RZ] ;  /* 0x00000000fffff984 */ /* 0x000fe20000000800 */
[----:B------:R-:W-:Y:S01]  /*32c0*/  @!PT LDS RZ, [RZ] ;  /* 0x00000000fffff984 */ /* 0x000fe20000000800 */
[----:B------:R1:W-:Y:S04]  /*32d0*/  LDGSTS.E.BYPASS.LTC128B.128 [R207+0x11000], [R14.64+0x100] ;  /* 0x110001000ecf7fae */ /* 0x0003e8000b901d46 */
.L_x_709:
[----:B------:R-:W-:Y:S05]  /*32e0*/  BSYNC B0 ;  /* 0x0000000000007941 */ /* 0x000fea0003800000 */
.L_x_708:
[----:B------:R-:W-:Y:S01]  /*32f0*/  ISETP.GE.AND P1, PT, R8, R11, PT ;  /* 0x0000000b0800720c */ /* 0x000fe20003f26270 */
[----:B------:R-:W-:Y:S01]  /*3300*/  BSSY B0, `(.L_x_710) ;  /* 0x0000026000007945 */ /* 0x000fe20003800000 */
[----:B------:R-:W-:-:S04]  /*3310*/  LEA.HI R9, R10, R85, RZ, 0x5 ;  /* 0x000000550a097211 */ /* 0x000fc800078f28ff */
[----:B------:R-:W-:-:S07]  /*3320*/  SHF.R.S32.HI R9, RZ, 0x5, R9 ;  /* 0x00000005ff097819 */ /* 0x000fce0000011409 */
[----:B------:R1:W-:Y:S04]  /*3330*/  @P1 STS.128 [R207+0xd800], RZ ;  /* 0x00d800ffcf001388 */ /* 0x0003e80000000c00 */
[----:B------:R1:W-:Y:S04]  /*3340*/  @P1 STS.128 [R207+0xf800], RZ ;  /* 0x00f800ffcf001388 */ /* 0x0003e80000000c00 */
[----:B------:R1:W-:Y:S01]  /*3350*/  @P1 STS.128 [R207+0x11800], RZ ;  /* 0x011800ffcf001388 */ /* 0x0003e20000000c00 */
[----:B------:R-:W-:Y:S05]  /*3360*/  @P1 BRA `(.L_x_711) ;  /* 0x000001f000001947 */ /* 0x000fea0003800000 */
[----:B------:R-:W-:Y:S01]  /*3370*/  ISETP.GE.AND P3, PT, R210, c[0x0][0x220], PT ;  /* 0x00008800d2007a0c */ /* 0x000fe20003f66270 */
[----:B------:R-:W-:Y:S01]  /*3380*/  IMAD.MOV.U32 R8, RZ, RZ, c[0x0][0x1a4] ;  /* 0x00006900ff087624 */ /* 0x000fe200078e00ff */
[----:B------:R-:W-:Y:S01]  /*3390*/  ISETP.GE.AND P2, PT, R201, c[0x0][0x220], PT ;  /* 0x00008800c9007a0c */ /* 0x000fe20003f46270 */
[----:B------:R-:W-:Y:S01]  /*33a0*/  IMAD.MOV.U32 R18, RZ, RZ, R16 ;  /* 0x000000ffff127224 */ /* 0x000fe200078e0010 */
[----:B------:R-:W-:Y:S01]  /*33b0*/  ISETP.GE.AND P1, PT, R200, c[0x0][0x220], PT ;  /* 0x00008800c8007a0c */ /* 0x000fe20003f26270 */
[----:B------:R-:W-:-:S02]  /*33c0*/  IMAD R10, R8, 0x30, RZ ;  /* 0x00000030080a7824 */ /* 0x000fc400078e02ff */
[----:B------:R-:W-:-:S05]  /*33d0*/  IMAD.WIDE.U32 R18, R13, 0x30, R18 ;  /* 0x000000300d127825 */ /* 0x000fca00078e0012 */
[----:B------:R-:W-:Y:S01]  /*33e0*/  IADD3 R10, R19, R10, RZ ;  /* 0x0000000a130a7210 */ /* 0x000fe20007ffe0ff */
[----:B------:R-:W-:Y:S01]  /*33f0*/  @!P3 IMAD.WIDE.U32 R12, R13, 0x60, R222 ;  /* 0x000000600d0cb825 */ /* 0x000fe200078e00de */
[----:B------:R1:W-:Y:S02]  /*3400*/  @P3 STS.128 [R207+0xd800], RZ ;  /* 0x00d800ffcf003388 */ /* 0x0003e40000000c00 */
[----:B-1----:R-:W-:Y:S01]  /*3410*/  @!P2 LEA R14, P4, R18, c[0x0][0x170], 0x1 ;  /* 0x00005c00120eaa11 */ /* 0x002fe200078808ff */
[----:B------:R-:W-:-:S03]  /*3420*/  @!P3 IMAD R8, R8, 0x60, RZ ;  /* 0x000000600808b824 */ /* 0x000fc600078e02ff */
[----:B------:R-:W-:Y:S02]  /*3430*/  @!P2 LEA.HI.X R15, R18, c[0x0][0x174], R10, 0x1, P4 ;  /* 0x00005d00120faa11 */ /* 0x000fe400020f0c0a */
[----:B------:R-:W-:-:S05]  /*3440*/  @!P3 IADD3 R13, R13, R8, RZ ;  /* 0x000000080d0db210 */ /* 0x000fca0007ffe0ff */
        /* <DEDUP_REMOVED lines=17> */
.L_x_711:
[----:B------:R-:W-:Y:S05]  /*3560*/  BSYNC B0 ;  /* 0x0000000000007941 */ /* 0x000fea0003800000 */
.L_x_710:
[C---:B------:R-:W-:Y:S01]  /*3570*/  IMAD.SHL.U32 R8, R2.reuse, 0x40, RZ ;  /* 0x0000004002087824 */ /* 0x040fe200078e00ff */
[----:B------:R-:W-:Y:S01]  /*3580*/  R2P PR, R2, 0x6 ;  /* 0x0000000602007804 */ /* 0x000fe20000000000 */
[----:B------:R-:W-:Y:S01]  /*3590*/  IMAD.SHL.U32 R20, R20, 0x8, RZ ;  /* 0x0000000814147824 */ /* 0x000fe200078e00ff */
[----:B------:R-:W0:Y:S01]  /*35a0*/  LDGDEPBAR ;  /* 0x00000000000079af */ /* 0x000e220000000000 */
[----:B------:R-:W-:Y:S01]  /*35b0*/  IMAD R198, R9, 0x400, R0 ;  /* 0x0000040009c67824 */ /* 0x000fe200078e0200 */
[----:B------:R-:W-:Y:S01]  /*35c0*/  LOP3.LUT R11, R8, 0x1c0, RZ, 0xc0, !PT ;  /* 0x000001c0080b7812 */ /* 0x000fe200078ec0ff */
[----:B------:R-:W-:Y:S02]  /*35d0*/  IMAD.SHL.U32 R85, R85, 0x2, RZ ;  /* 0x0000000255557824 */ /* 0x000fe400078e00ff */
[----:B------:R-:W-:Y:S01]  /*35e0*/  IMAD.SHL.U32 R198, R198, 0x2, RZ ;  /* 0x00000002c6c67824 */ /* 0x000fe200078e00ff */
[----:B------:R-:W-:Y:S02]  /*35f0*/  LOP3.LUT R8, R11, 0x8, R20, 0xf8, !PT ;  /* 0x000000080b087812 */ /* 0x000fe400078ef814 */
[----:B------:R-:W-:Y:S01]  /*3600*/  SHF.R.U32.HI R11, RZ, 0x3, R11 ;  /* 0x00000003ff0b7819 */ /* 0x000fe2000001160b */
[--C-:B------:R-:W-:Y:S01]  /*3610*/  IMAD R196, R7, 0x2, R198.reuse ;  /* 0x0000000207c47824 */ /* 0x100fe200078e02c6 */
[----:B------:R-:W-:Y:S01]  /*3620*/  LDSM.16.M88.4 R68, [R198] ;  /* 0x00000000c644783b */ /* 0x000fe20000000200 */
[C---:B------:R-:W-:Y:S01]  /*3630*/  IMAD R194, R5.reuse, 0x2, R198 ;  /* 0x0000000205c27824 */ /* 0x040fe200078e02c6 */
[----:B------:R-:W-:Y:S01]  /*3640*/  LOP3.LUT R8, R8, R11, RZ, 0x3c, !PT ;  /* 0x0000000b08087212 */ /* 0x000fe200078e3cff */
[----:B------:R-:W-:Y:S01]  /*3650*/  IMAD R193, R5, 0x2, R196 ;  /* 0x0000000205c17824 */ /* 0x000fe200078e02c4 */
[----:B------:R-:W-:Y:S03]  /*3660*/  LDSM.16.M88.4 R36, [R196] ;  /* 0x00000000c424783b */ /* 0x000fe60000000200 */
[----:B------:R-:W-:Y:S01]  /*3670*/  IMAD R197, R197, 0x200, R8 ;  /* 0x00000200c5c57824 */ /* 0x000fe200078e0208 */
[----:B-1----:R-:W-:Y:S03]  /*3680*/  LDSM.16.M88.4 R28, [R194] ;  /* 0x00000000c21c783b */ /* 0x002fe60000000200 */
[----:B------:R-:W-:Y:S01]  /*3690*/  IMAD.SHL.U32 R197, R197, 0x2, RZ ;  /* 0x00000002c5c57824 */ /* 0x000fe200078e00ff */
[----:B------:R-:W-:Y:S04]  /*36a0*/  LDSM.16.M88.4 R64, [R193] ;  /* 0x00000000c140783b */ /* 0x000fe80000000200 */
[----:B------:R-:W1:Y:S01]  /*36b0*/  LDSM.16.M88.4 R16, [R197+0x6800] ;  /* 0x00680000c510783b */ /* 0x000e620000000200 */
[----:B------:R-:W-:-:S02]  /*36c0*/  IADD3 R2, R197, 0x6000, RZ ;  /* 0x00006000c5027810 */ /* 0x000fc40007ffe0ff */
[----:B------:R-:W-:Y:S01]  /*36d0*/  IADD3 R195, R197, 0x6020, RZ ;  /* 0x00006020c5c37810 */ /* 0x000fe20007ffe0ff */
[----:B------:R-:W5:Y:S01]  /*36e0*/  LDSM.16.M88.4 R40, [R197+0x6000] ;  /* 0x00600000c528783b */ /* 0x000f620000000200 */
[----:B------:R-:W-:Y:S01]  /*36f0*/  @P1 IADD3 R195, R2, -0x20, RZ ;  /* 0xffffffe002c31810 */ /* 0x000fe20007ffe0ff */
[----:B------:R-:W-:Y:S02]  /*3700*/  IMAD.MOV.U32 R2, RZ, RZ, 0x40 ;  /* 0x00000040ff027424 */ /* 0x000fe400078e00ff */
[----:B------:R-:W-:Y:S01]  /*3710*/  LDSM.16.M88.4 R8, [R197+0x7000] ;  /* 0x00700000c508783b */ /* 0x000fe20000000200 */
[C---:B------:R-:W-:Y:S02]  /*3720*/  IADD3 R187, R195.reuse, 0x800, RZ ;  /* 0x00000800c3bb7810 */ /* 0x040fe40007ffe0ff */
[----:B------:R-:W-:Y:S01]  /*3730*/  SEL R2, R2, 0xffffffc0, !P2 ;  /* 0xffffffc002027807 */ /* 0x000fe20005000000 */
[----:B--2---:R-:W2:Y:S01]  /*3740*/  LDSM.16.M88.4 R24, [R195+0x800] ;  /* 0x00080000c318783b */ /* 0x004ea20000000200 */
[----:B------:R-:W-:-:S02]  /*3750*/  IADD3 R186, R195, 0x1000, RZ ;  /* 0x00001000c3ba7810 */ /* 0x000fc40007ffe0ff */
[----:B------:R-:W-:Y:S01]  /*3760*/  IADD3 R185, R195, 0x1800, RZ ;  /* 0x00001800c3b97810 */ /* 0x000fe20007ffe0ff */
[----:B------:R-:W3:Y:S01]  /*3770*/  LDSM.16.M88.4 R60, [R197+0x7800] ;  /* 0x00780000c53c783b */ /* 0x000ee20000000200 */
[----:B------:R-:W-:Y:S01]  /*3780*/  IMAD.IADD R191, R197, 0x1, R2 ;  /* 0x00000001c5bf7824 */ /* 0x000fe200078e0202 */
[C---:B------:R-:W-:Y:S01]  /*3790*/  IADD3 R183, R195.reuse, 0x2000, RZ ;  /* 0x00002000c3b77810 */ /* 0x040fe20007ffe0ff */
[----:B------:R-:W-:Y:S01]  /*37a0*/  IMAD.IADD R184, R2, 0x1, R195 ;  /* 0x0000000102b87824 */ /* 0x000fe200078e02c3 */
[----:B------:R-:W4:Y:S01]  /*37b0*/  LDSM.16.M88.4 R56, [R195] ;  /* 0x00000000c338783b */ /* 0x000f220000000200 */
[C---:B------:R-:W-:Y:S02]  /*37c0*/  IADD3 R182, R195.reuse, 0x2800, RZ ;  /* 0x00002800c3b67810 */ /* 0x040fe40007ffe0ff */
[C---:B------:R-:W-:Y:S01]  /*37d0*/  IADD3 R181, R195.reuse, 0x3000, RZ ;  /* 0x00003000c3b57810 */ /* 0x040fe20007ffe0ff */
[----:B------:R-:W2:Y:S01]  /*37e0*/  LDSM.16.M88.4 R52, [R195+0x1000] ;  /* 0x00100000c334783b */ /* 0x000ea20000000200 */
[----:B------:R-:W-:-:S02]  /*37f0*/  IADD3 R180, R195, 0x3800, RZ ;  /* 0x00003800c3b47810 */ /* 0x000fc40007ffe0ff */
[C---:B------:R-:W-:Y:S01]  /*3800*/  IADD3 R179, R195.reuse, 0x4000, RZ ;  /* 0x00004000c3b37810 */ /* 0x040fe20007ffe0ff */
[----:B------:R-:W2:Y:S01]  /*3810*/  LDSM.16.M88.4 R48, [R195+0x1800] ;  /* 0x00180000c330783b */ /* 0x000ea20000000200 */
[C---:B------:R-:W-:Y:S02]  /*3820*/  IADD3 R178, R195.reuse, 0x4800, RZ ;  /* 0x00004800c3b27810 */ /* 0x040fe40007ffe0ff */
[C---:B------:R-:W-:Y:S01]  /*3830*/  IADD3 R177, R195.reuse, 0x5000, RZ ;  /* 0x00005000c3b17810 */ /* 0x040fe20007ffe0ff */
[----:B------:R-:W2:Y:S01]  /*3840*/  LDSM.16.M88.4 R32, [R191+0x6000] ;  /* 0x00600000bf20783b */ /* 0x000ea20000000200 */
[----:B------:R-:W-:-:S03]  /*3850*/  IADD3 R176, R195, 0x5800, RZ ;  /* 0x00005800c3b07810 */ /* 0x000fc60007ffe0ff */
[----:B------:R-:W-:Y:S01]  /*3860*/  LDSM.16.M88.4 R80, [R191+0x7000] ;  /* 0x00700000bf50783b */ /* 0x000fe20000000200 */
[C---:B-1----:R-:W-:Y:S03]  /*3870*/  HMMA.16816.F32.BF16 R20, R68.reuse, R16, RZ ;  /* 0x000000104414723c */ /* 0x042fe600000418ff */
[----:B------:R-:W-:Y:S05]  /*3880*/  LDSM.16.M88.4 R76, [R191+0x7800] ;  /* 0x00780000bf4c783b */ /* 0x000fea0000000200 */
[C---:B------:R-:W-:Y:S08]  /*3890*/  HMMA.16816.F32.BF16 R16, R68.reuse, R18, RZ ;  /* 0x000000124410723c */ /* 0x040ff000000418ff */
[C---:B-----5:R-:W-:Y:S08]  /*38a0*/  HMMA.16816.F32.BF16 R44, R68.reuse, R40, RZ ;  /* 0x00000028442c723c */ /* 0x060ff000000418ff */
[----:B------:R-:W-:Y:S08]  /*38b0*/  HMMA.16816.F32.BF16 R40, R68, R42, RZ ;  /* 0x0000002a4428723c */ /* 0x000ff000000418ff */
[C---:B--2---:R-:W-:Y:S08]  /*38c0*/  HMMA.16816.F32.BF16 R20, R36.reuse, R24, R20 ;  /* 0x000000182414723c */ /* 0x044ff00000041814 */
[----:B------:R-:W-:Y:S01]  /*38d0*/  HMMA.16816.F32.BF16 R16, R36, R26, R16 ;  /* 0x0000001a2410723c */ /* 0x000fe20000041810 */
[----:B------:R-:W1:Y:S07]  /*38e0*/  LDSM.16.M88.4 R24, [R191+0x6800] ;  /* 0x00680000bf18783b */ /* 0x000e6e0000000200 */
[C---:B------:R-:W-:Y:S08]  /*38f0*/  HMMA.16816.F32.BF16 R12, R68.reuse, R8, RZ ;  /* 0x00000008440c723c */ /* 0x040ff000000418ff */
[C---:B------:R-:W-:Y:S08]  /*3900*/  HMMA.16816.F32.BF16 R8, R68.reuse, R10, RZ ;  /* 0x0000000a4408723c */ /* 0x040ff000000418ff */
[C---:B---3--:R-:W-:Y:S08]  /*3910*/  HMMA.16816.F32.BF16 R72, R68.reuse, R60, RZ ;  /* 0x0000003c4448723c */ /* 0x048ff000000418ff */
[----:B------:R-:W-:Y:S01]  /*3920*/  HMMA.16816.F32.BF16 R68, R68, R62, RZ ;  /* 0x0000003e4444723c */ /* 0x000fe200000418ff */
[----:B------:R-:W2:Y:S07]  /*3930*/  LDSM.16.M88.4 R60, [R184] ;  /* 0x00000000b83c783b */ /* 0x000eae0000000200 */
[C---:B----4-:R-:W-:Y:S08]  /*3940*/  HMMA.16816.F32.BF16 R44, R36.reuse, R56, R44 ;  /* 0x00000038242c723c */ /* 0x050ff0000004182c */
[C---:B------:R-:W-:Y:S01]  /*3950*/  HMMA.16816.F32.BF16 R40, R36.reuse, R58, R40 ;  /* 0x0000003a2428723c */ /* 0x040fe20000041828 */
[----:B------:R-:W3:Y:S07]  /*3960*/  LDSM.16.M88.4 R56, [R184+0x800] ;  /* 0x00080000b838783b */ /* 0x000eee0000000200 */
[C---:B------:R-:W-:Y:S08]  /*3970*/  HMMA.16816.F32.BF16 R12, R36.reuse, R52, R12 ;  /* 0x00000034240c723c */ /* 0x040ff0000004180c */
[C---:B------:R-:W-:Y:S01]  /*3980*/  HMMA.16816.F32.BF16 R8, R36.reuse, R54, R8 ;  /* 0x000000362408723c */ /* 0x040fe20000041808 */
[----:B------:R-:W4:Y:S07]  /*3990*/  LDSM.16.M88.4 R52, [R184+0x1000] ;  /* 0x00100000b834783b */ /* 0x000f2e0000000200 */
[C---:B------:R-:W-:Y:S08]  /*39a0*/  HMMA.16816.F32.BF16 R72, R36.reuse, R48, R72 ;  /* 0x000000302448723c */ /* 0x040ff00000041848 */
[----:B------:R-:W-:Y:S01]  /*39b0*/  HMMA.16816.F32.BF16 R68, R36, R50, R68 ;  /* 0x000000322444723c */ /* 0x000fe20000041844 */
[----:B------:R-:W5:Y:S04]  /*39c0*/  LDSM.16.M88.4 R48, [R184+0x1800] ;  /* 0x00180000b830783b */ /* 0x000f680000000200 */
[----:B------:R-:W-:Y:S03]  /*39d0*/  LDSM.16.M88.4 R36, [R198+0x2000] ;  /* 0x00200000c624783b */ /* 0x000fe60000000200 */
[C---:B------:R-:W-:Y:S08]  /*39e0*/  HMMA.16816.F32.BF16 R44, R28.reuse, R32, R44 ;  /* 0x000000201c2c723c */ /* 0x040ff0000004182c */
[C---:B------:R-:W-:Y:S01]  /*39f0*/  HMMA.16816.F32.BF16 R40, R28.reuse, R34, R40 ;  /* 0x000000221c28723c */ /* 0x040fe20000041828 */
[----:B------:R-:W2:Y:S07]  /*3a00*/  LDSM.16.M88.4 R32, [R197+0x8000] ;  /* 0x00800000c520783b */ /* 0x000eae0000000200 */
[C---:B-1----:R-:W-:Y:S08]  /*3a10*/  HMMA.16816.F32.BF16 R20, R28.reuse, R24, R20 ;  /* 0x000000181c14723c */ /* 0x042ff00000041814 */
[C---:B------:R-:W-:Y:S01]  /*3a20*/  HMMA.16816.F32.BF16 R16, R28.reuse, R26, R16 ;  /* 0x0000001a1c10723c */ /* 0x040fe20000041810 */
[----:B------:R-:W-:Y:S07]  /*3a30*/  LDSM.16.M88.4 R24, [R197+0x9800] ;  /* 0x00980000c518783b */ /* 0x000fee0000000200 */
[C---:B------:R-:W-:Y:S08]  /*3a40*/  HMMA.16816.F32.BF16 R12, R28.reuse, R80, R12 ;  /* 0x000000501c0c723c */ /* 0x040ff0000004180c */
[C---:B------:R-:W-:Y:S08]  /*3a50*/  HMMA.16816.F32.BF16 R8, R28.reuse, R82, R8 ;  /* 0x000000521c08723c */ /* 0x040ff00000041808 */
[C---:B------:R-:W-:Y:S08]  /*3a60*/  HMMA.16816.F32.BF16 R72, R28.reuse, R76, R72 ;  /* 0x0000004c1c48723c */ /* 0x040ff00000041848 */
[----:B------:R-:W-:Y:S01]  /*3a70*/  HMMA.16816.F32.BF16 R68, R28, R78, R68 ;  /* 0x0000004e1c44723c */ /* 0x000fe20000041844 */
[----:B------:R-:W-:Y:S04]  /*3a80*/  LDSM.16.M88.4 R28, [R197+0x9000] ;  /* 0x00900000c51c783b */ /* 0x000fe80000000200 */
[----:B------:R-:W-:Y:S03]  /*3a90*/  LDSM.16.M88.4 R76, [R196+0x2000] ;  /* 0x00200000c44c783b */ /* 0x000fe60000000200 */
[C---:B--2---:R-:W-:Y:S08]  /*3aa0*/  HMMA.16816.F32.BF16 R44, R64.reuse, R60, R44 ;  /* 0x0000003c402c723c */ /* 0x044ff0000004182c */
[C---:B------:R-:W-:Y:S01]  /*3ab0*/  HMMA.16816.F32.BF16 R40, R64.reuse, R62, R40 ;  /* 0x0000003e4028723c */ /* 0x040fe20000041828 */
[----:B------:R-:W1:Y:S07]  /*3ac0*/  LDSM.16.M88.4 R60, [R197+0x8800] ;  /* 0x00880000c53c783b */ /* 0x000e6e0000000200 */
[C---:B---3--:R-:W-:Y:S01]  /*3ad0*/  HMMA.16816.F32.BF16 R80, R64.reuse, R56, R20 ;  /* 0x000000384050723c */ /* 0x048fe20000041814 */
[----:B------:R-:W2:Y:S07]  /*3ae0*/  LDSM.16.M88.4 R20, [R195+0x2000] ;  /* 0x00200000c314783b */ /* 0x000eae0000000200 */
[C---:B------:R-:W-:Y:S08]  /*3af0*/  HMMA.16816.F32.BF16 R16, R64.reuse, R58, R16 ;  /* 0x0000003a4010723c */ /* 0x040ff00000041810 */
[C---:B----4-:R-:W-:Y:S08]  /*3b00*/  HMMA.16816.F32.BF16 R12, R64.reuse, R52, R12 ;  /* 0x00000034400c723c */ /* 0x050ff0000004180c */
[C---:B------:R-:W-:Y:S01]  /*3b10*/  HMMA.16816.F32.BF16 R8, R64.reuse, R54, R8 ;  /* 0x000000364008723c */ /* 0x040fe20000041808 */
[----:B------:R-:W3:Y:S07]  /*3b20*/  LDSM.16.M88.4 R52, [R195+0x2800] ;  /* 0x00280000c334783b */ /* 0x000eee0000000200 */
[C---:B-----5:R-:W-:Y:S08]  /*3b30*/  HMMA.16816.F32.BF16 R72, R64.reuse, R48, R72 ;  /* 0x000000304048723c */ /* 0x060ff00000041848 */
[----:B------:R-:W-:Y:S01]  /*3b40*/  HMMA.16816.F32.BF16 R68, R64, R50, R68 ;  /* 0x000000324044723c */ /* 0x000fe20000041844 */
[----:B------:R-:W4:Y:S04]  /*3b50*/  LDSM.16.M88.4 R48, [R195+0x3000] ;  /* 0x00300000c330783b */ /* 0x000f280000000200 */
[----:B------:R-:W-:Y:S03]  /*3b60*/  LDSM.16.M88.4 R64, [R195+0x3800] ;  /* 0x00380000c340783b */ /* 0x000fe60000000200 */
[C---:B------:R-:W-:Y:S08]  /*3b70*/  HMMA.16816.F32.BF16 R44, R36.reuse, R32, R44 ;  /* 0x00000020242c723c */ /* 0x040ff0000004182c */
[C---:B------:R-:W-:Y:S01]  /*3b80*/  HMMA.16816.F32.BF16 R56, R36.reuse, R34, R40 ;  /* 0x000000222438723c */ /* 0x040fe20000041828 */
[----:B------:R-:W-:Y:S04]  /*3b90*/  LDSM.16.M88.4 R40, [R194+0x2000] ;  /* 0x00200000c228783b */ /* 0x000fe80000000200 */
[----:B------:R-:W5:Y:S03]  /*3ba0*/  LDSM.16.M88.4 R32, [R191+0x8000] ;  /* 0x00800000bf20783b */ /* 0x000f660000000200 */
[C---:B-1----:R-:W-:Y:S08]  /*3bb0*/  HMMA.16816.F32.BF16 R80, R36.reuse, R60, R80 ;  /* 0x0000003c2450723c */ /* 0x042ff00000041850 */
[C---:B------:R-:W-:Y:S01]  /*3bc0*/  HMMA.16816.F32.BF16 R16, R36.reuse, R62, R16 ;  /* 0x0000003e2410723c */ /* 0x040fe20000041810 */
[----:B------:R-:W-:Y:S07]  /*3bd0*/  LDSM.16.M88.4 R60, [R198+0x4000] ;  /* 0x00400000c63c783b */ /* 0x000fee0000000200 */
[C---:B------:R-:W-:Y:S08]  /*3be0*/  HMMA.16816.F32.BF16 R12, R36.reuse, R28, R12 ;  /* 0x0000001c240c723c */ /* 0x040ff0000004180c */
[C---:B------:R-:W-:Y:S01]  /*3bf0*/  HMMA.16816.F32.BF16 R8, R36.reuse, R30, R8 ;  /* 0x0000001e2408723c */ /* 0x040fe20000041808 */
[----:B------:R-:W-:Y:S07]  /*3c00*/  LDSM.16.M88.4 R28, [R191+0x9800] ;  /* 0x00980000bf1c783b */ /* 0x000fee0000000200 */
[C---:B------:R-:W-:Y:S08]  /*3c10*/  HMMA.16816.F32.BF16 R72, R36.reuse, R24, R72 ;  /* 0x000000182448723c */ /* 0x040ff00000041848 */
[----:B------:R-:W-:Y:S01]  /*3c20*/  HMMA.16816.F32.BF16 R68, R36, R26, R68 ;  /* 0x0000001a2444723c */ /* 0x000fe20000041844 */
[----:B------:R-:W1:Y:S04]  /*3c30*/  LDSM.16.M88.4 R24, [R191+0x8800] ;  /* 0x00880000bf18783b */ /* 0x000e680000000200 */
[----:B------:R-:W-:Y:S03]  /*3c40*/  LDSM.16.M88.4 R36, [R184+0x2000] ;  /* 0x00200000b824783b */ /* 0x000fe60000000200 */
[C---:B--2---:R-:W-:Y:S08]  /*3c50*/  HMMA.16816.F32.BF16 R44, R76.reuse, R20, R44 ;  /* 0x000000144c2c723c */ /* 0x044ff0000004182c */
[C---:B------:R-:W-:Y:S01]  /*3c60*/  HMMA.16816.F32.BF16 R56, R76.reuse, R22, R56 ;  /* 0x000000164c38723c */ /* 0x040fe20000041838 */
[----:B------:R-:W2:Y:S07]  /*3c70*/  LDSM.16.M88.4 R20, [R191+0x9000] ;  /* 0x00900000bf14783b */ /* 0x000eae0000000200 */
[C---:B---3--:R-:W-:Y:S08]  /*3c80*/  HMMA.16816.F32.BF16 R80, R76.reuse, R52, R80 ;  /* 0x000000344c50723c */ /* 0x048ff00000041850 */
[C---:B------:R-:W-:Y:S01]  /*3c90*/  HMMA.16816.F32.BF16 R16, R76.reuse, R54, R16 ;  /* 0x000000364c10723c */ /* 0x040fe20000041810 */
[----:B------:R-:W-:Y:S07]  /*3ca0*/  LDSM.16.M88.4 R52, [R184+0x3000] ;  /* 0x00300000b834783b */ /* 0x000fee0000000200 */
[C---:B----4-:R-:W-:Y:S08]  /*3cb0*/  HMMA.16816.F32.BF16 R12, R76.reuse, R48, R12 ;  /* 0x000000304c0c723c */ /* 0x050ff0000004180c */
[----:B------:R-:W-:Y:S01]  /*3cc0*/  HMMA.16816.F32.BF16 R8, R76, R50, R8 ;  /* 0x000000324c08723c */ /* 0x000fe20000041808 */
[----:B------:R-:W3:Y:S07]  /*3cd0*/  LDSM.16.M88.4 R48, [R193+0x2000] ;  /* 0x00200000c130783b */ /* 0x000eee0000000200 */
[C---:B-----5:R-:W-:Y:S08]  /*3ce0*/  HMMA.16816.F32.BF16 R44, R40.reuse, R32, R44 ;  /* 0x00000020282c723c */ /* 0x060ff0000004182c */
[----:B------:R-:W-:Y:S01]  /*3cf0*/  HMMA.16816.F32.BF16 R56, R40, R34, R56 ;  /* 0x000000222838723c */ /* 0x000fe20000041838 */
[----:B------:R-:W4:Y:S07]  /*3d00*/  LDSM.16.M88.4 R32, [R184+0x2800] ;  /* 0x00280000b820783b */ /* 0x000f2e0000000200 */
[C---:B------:R-:W-:Y:S08]  /*3d10*/  HMMA.16816.F32.BF16 R72, R76.reuse, R64, R72 ;  /* 0x000000404c48723c */ /* 0x040ff00000041848 */
[----:B------:R-:W-:Y:S08]  /*3d20*/  HMMA.16816.F32.BF16 R68, R76, R66, R68 ;  /* 0x000000424c44723c */ /* 0x000ff00000041844 */
[C---:B-1----:R-:W-:Y:S08]  /*3d30*/  HMMA.16816.F32.BF16 R80, R40.reuse, R24, R80 ;  /* 0x000000182850723c */ /* 0x042ff00000041850 */
[C---:B------:R-:W-:Y:S01]  /*3d40*/  HMMA.16816.F32.BF16 R16, R40.reuse, R26, R16 ;  /* 0x0000001a2810723c */ /* 0x040fe20000041810 */
[----:B------:R-:W1:Y:S07]  /*3d50*/  LDSM.16.M88.4 R24, [R184+0x3800] ;  /* 0x00380000b818783b */ /* 0x000e6e0000000200 */
[C---:B--2---:R-:W-:Y:S08]  /*3d60*/  HMMA.16816.F32.BF16 R12, R40.reuse, R20, R12 ;  /* 0x00000014280c723c */ /* 0x044ff0000004180c */
[C---:B------:R-:W-:Y:S01]  /*3d70*/  HMMA.16816.F32.BF16 R64, R40.reuse, R22, R8 ;  /* 0x000000162840723c */ /* 0x040fe20000041808 */
[----:B------:R-:W2:Y:S04]  /*3d80*/  LDSM.16.M88.4 R20, [R197+0xa000] ;  /* 0x00a00000c514783b */ /* 0x000ea80000000200 */
[----:B------:R-:W5:Y:S03]  /*3d90*/  LDSM.16.M88.4 R8, [R197+0xa800] ;  /* 0x00a80000c508783b */ /* 0x000f660000000200 */
[C---:B------:R-:W-:Y:S01]  /*3da0*/  HMMA.16816.F32.BF16 R76, R40.reuse, R28, R72 ;  /* 0x0000001c284c723c */ /* 0x040fe20000041848 */
[----:B------:R-:W1:Y:S07]  /*3db0*/  LDSM.16.M88.4 R72, [R197+0xb000] ;  /* 0x00b00000c548783b */ /* 0x000e6e0000000200 */
[----:B------:R-:W-:Y:S01]  /*3dc0*/  HMMA.16816.F32.BF16 R68, R40, R30, R68 ;  /* 0x0000001e2844723c */ /* 0x000fe20000041844 */
[----:B------:R-:W1:Y:S04]  /*3dd0*/  LDSM.16.M88.4 R40, [R197+0xb800] ;  /* 0x00b80000c528783b */ /* 0x000e680000000200 */
[----:B------:R-:W-:Y:S03]  /*3de0*/  LDSM.16.M88.4 R28, [R195+0x4800] ;  /* 0x00480000c31c783b */ /* 0x000fe60000000200 */
[C---:B---3--:R-:W-:Y:S08]  /*3df0*/  HMMA.16816.F32.BF16 R44, R48.reuse, R36, R44 ;  /* 0x00000024302c723c */ /* 0x048ff0000004182c */
[C---:B------:R-:W-:Y:S01]  /*3e00*/  HMMA.16816.F32.BF16 R56, R48.reuse, R38, R56 ;  /* 0x000000263038723c */ /* 0x040fe20000041838 */
[----:B------:R-:W-:Y:S07]  /*3e10*/  LDSM.16.M88.4 R36, [R196+0x4000] ;  /* 0x00400000c424783b */ /* 0x000fee0000000200 */
[C---:B----4-:R-:W-:Y:S08]  /*3e20*/  HMMA.16816.F32.BF16 R80, R48.reuse, R32, R80 ;  /* 0x000000203050723c */ /* 0x050ff00000041850 */
[C---:B------:R-:W-:Y:S01]  /*3e30*/  HMMA.16816.F32.BF16 R16, R48.reuse, R34, R16 ;  /* 0x000000223010723c */ /* 0x040fe20000041810 */
[----:B------:R-:W3:Y:S07]  /*3e40*/  LDSM.16.M88.4 R32, [R195+0x4000] ;  /* 0x00400000c320783b */ /* 0x000eee0000000200 */
[C---:B------:R-:W-:Y:S08]  /*3e50*/  HMMA.16816.F32.BF16 R12, R48.reuse, R52, R12 ;  /* 0x00000034300c723c */ /* 0x040ff0000004180c */
[C---:B------:R-:W-:Y:S01]  /*3e60*/  HMMA.16816.F32.BF16 R64, R48.reuse, R54, R64 ;  /* 0x000000363040723c */ /* 0x040fe20000041840 */
[----:B------:R-:W4:Y:S07]  /*3e70*/  LDSM.16.M88.4 R52, [R195+0x5000] ;  /* 0x00500000c334783b */ /* 0x000f2e0000000200 */
[C---:B-1----:R-:W-:Y:S08]  /*3e80*/  HMMA.16816.F32.BF16 R76, R48.reuse, R24, R76 ;  /* 0x00000018304c723c */ /* 0x042ff0000004184c */
[----:B------:R-:W-:Y:S01]  /*3e90*/  HMMA.16816.F32.BF16 R68, R48, R26, R68 ;  /* 0x0000001a3044723c */ /* 0x000fe20000041844 */
[----:B------:R-:W1:Y:S04]  /*3ea0*/  LDSM.16.M88.4 R24, [R195+0x5800] ;  /* 0x00580000c318783b */ /* 0x000e680000000200 */
[----:B------:R-:W-:Y:S03]  /*3eb0*/  LDSM.16.M88.4 R48, [R184+0x4000] ;  /* 0x00400000b830783b */ /* 0x000fe60000000200 */
[C---:B--2---:R-:W-:Y:S08]  /*3ec0*/  HMMA.16816.F32.BF16 R44, R60.reuse, R20, R44 ;  /* 0x000000143c2c723c */ /* 0x044ff0000004182c */
[C---:B------:R-:W-:Y:S08]  /*3ed0*/  HMMA.16816.F32.BF16 R56, R60.reuse, R22, R56 ;  /* 0x000000163c38723c */ /* 0x040ff00000041838 */
[C---:B-----5:R-:W-:Y:S08]  /*3ee0*/  HMMA.16816.F32.BF16 R80, R60.reuse, R8, R80 ;  /* 0x000000083c50723c */ /* 0x060ff00000041850 */
[C---:B------:R-:W-:Y:S01]  /*3ef0*/  HMMA.16816.F32.BF16 R16, R60.reuse, R10, R16 ;  /* 0x0000000a3c10723c */ /* 0x040fe20000041810 */
[----:B------:R-:W-:Y:S07]  /*3f00*/  LDSM.16.M88.4 R8, [R191+0xa000] ;  /* 0x00a00000bf08783b */ /* 0x000fee0000000200 */
[C---:B------:R-:W-:Y:S01]  /*3f10*/  HMMA.16816.F32.BF16 R20, R60.reuse, R72, R12 ;  /* 0x000000483c14723c */ /* 0x040fe2000004180c */
[----:B------:R-:W2:Y:S07]  /*3f20*/  LDSM.16.M88.4 R12, [R194+0x4000] ;  /* 0x00400000c20c783b */ /* 0x000eae0000000200 */
[C---:B------:R-:W-:Y:S08]  /*3f30*/  HMMA.16816.F32.BF16 R64, R60.reuse, R74, R64 ;  /* 0x0000004a3c40723c */ /* 0x040ff00000041840 */
[C---:B------:R-:W-:Y:S08]  /*3f40*/  HMMA.16816.F32.BF16 R76, R60.reuse, R40, R76 ;  /* 0x000000283c4c723c */ /* 0x040ff0000004184c */
[----:B------:R-:W-:Y:S01]  /*3f50*/  HMMA.16816.F32.BF16 R68, R60, R42, R68 ;  /* 0x0000002a3c44723c */ /* 0x000fe20000041844 */
[----:B------:R-:W-:Y:S07]  /*3f60*/  LDSM.16.M88.4 R40, [R191+0xb800] ;  /* 0x00b80000bf28783b */ /* 0x000fee0000000200 */
[C---:B---3--:R-:W-:Y:S08]  /*3f70*/  HMMA.16816.F32.BF16 R44, R36.reuse, R32, R44 ;  /* 0x00000020242c723c */ /* 0x048ff0000004182c */
[C---:B------:R-:W-:Y:S01]  /*3f80*/  HMMA.16816.F32.BF16 R56, R36.reuse, R34, R56 ;  /* 0x000000222438723c */ /* 0x040fe20000041838 */
[----:B------:R-:W3:Y:S07]  /*3f90*/  LDSM.16.M88.4 R32, [R191+0xa800] ;  /* 0x00a80000bf20783b */ /* 0x000eee0000000200 */
[C---:B------:R-:W-:Y:S08]  /*3fa0*/  HMMA.16816.F32.BF16 R80, R36.reuse, R28, R80 ;  /* 0x0000001c2450723c */ /* 0x040ff00000041850 */
[C---:B------:R-:W-:Y:S01]  /*3fb0*/  HMMA.16816.F32.BF16 R16, R36.reuse, R30, R16 ;  /* 0x0000001e2410723c */ /* 0x040fe20000041810 */
[----:B------:R-:W5:Y:S07]  /*3fc0*/  LDSM.16.M88.4 R28, [R191+0xb000] ;  /* 0x00b00000bf1c783b */ /* 0x000f6e0000000200 */
[C---:B----4-:R-:W-:Y:S08]  /*3fd0*/  HMMA.16816.F32.BF16 R20, R36.reuse, R52, R20 ;  /* 0x000000342414723c */ /* 0x050ff00000041814 */
[C---:B------:R-:W-:Y:S01]  /*3fe0*/  HMMA.16816.F32.BF16 R64, R36.reuse, R54, R64 ;  /* 0x000000362440723c */ /* 0x040fe20000041840 */
[----:B------:R-:W4:Y:S07]  /*3ff0*/  LDSM.16.M88.4 R52, [R193+0x4000] ;  /* 0x00400000c134783b */ /* 0x000f2e0000000200 */
[C---:B-1----:R-:W-:Y:S08]  /*4000*/  HMMA.16816.F32.BF16 R76, R36.reuse, R24, R76 ;  /* 0x00000018244c723c */ /* 0x042ff0000004184c */
[----:B------:R-:W-:Y:S01]  /*4010*/  HMMA.16816.F32.BF16 R68, R36, R26, R68 ;  /* 0x0000001a2444723c */ /* 0x000fe20000041844 */
[----:B------:R-:W1:Y:S07]  /*4020*/  LDSM.16.M88.4 R24, [R184+0x4800] ;  /* 0x00480000b818783b */ /* 0x000e6e0000000200 */
[C---:B--2---:R-:W-:Y:S08]  /*4030*/  HMMA.16816.F32.BF16 R44, R12.reuse, R8, R44 ;  /* 0x000000080c2c723c */ /* 0x044ff0000004182c */
[C---:B------:R-:W-:Y:S01]  /*4040*/  HMMA.16816.F32.BF16 R56, R12.reuse, R10, R56 ;  /* 0x0000000a0c38723c */ /* 0x040fe20000041838 */
[----:B------:R-:W2:Y:S07]  /*4050*/  LDSM.16.M88.4 R8, [R184+0x5000] ;  /* 0x00500000b808783b */ /* 0x000eae0000000200 */
[C---:B---3--:R-:W-:Y:S08]  /*4060*/  HMMA.16816.F32.BF16 R80, R12.reuse, R32, R80 ;  /* 0x000000200c50723c */ /* 0x048ff00000041850 */
[C---:B------:R-:W-:Y:S08]  /*4070*/  HMMA.16816.F32.BF16 R16, R12.reuse, R34, R16 ;  /* 0x000000220c10723c */ /* 0x040ff00000041810 */
[C---:B-----5:R-:W-:Y:S07]  /*4080*/  HMMA.16816.F32.BF16 R20, R12.reuse, R28, R20 ;  /* 0x0000001c0c14723c */ /* 0x060fee0000041814 */
[----:B------:R-:W-:Y:S01]  /*4090*/  LOP3.LUT R28, R85, 0x6, RZ, 0xc0, !PT ;  /* 0x00000006551c7812 */ /* 0x000fe200078ec0ff */
[----:B------:R-:W-:Y:S04]  /*40a0*/  HMMA.16816.F32.BF16 R64, R12, R30, R64 ;  /* 0x0000001e0c40723c */ /* 0x000fe80000041840 */
[----:B------:R-:W-:-:S04]  /*40b0*/  IMAD R28, R133, 0x40, R28 ;  /* 0x00000040851c7824 */ /* 0x000fc800078e021c */
[C---:B------:R-:W-:Y:S01]  /*40c0*/  HMMA.16816.F32.BF16 R76, R12.reuse, R40, R76 ;  /* 0x000000280c4c723c */ /* 0x040fe2000004184c */
[C---:B------:R-:W-:Y:S02]  /*40d0*/  IADD3 R31, R28.reuse, -0x40, RZ ;  /* 0xffffffc01c1f7810 */ /* 0x040fe40007ffe0ff */
[C---:B------:R-:W-:Y:S02]  /*40e0*/  IADD3 R29, R28.reuse, -0x3f, RZ ;  /* 0xffffffc11c1d7810 */ /* 0x040fe40007ffe0ff */
[-C--:B------:R-:W-:Y:S02]  /*40f0*/  ISETP.GE.AND P4, PT, R31, R86.reuse, PT ;  /* 0x000000561f00720c */ /* 0x080fe40003f86270 */
[----:B------:R-:W-:Y:S01]  /*4100*/  ISETP.GE.AND P3, PT, R29, R86, PT ;  /* 0x000000561d00720c */ /* 0x000fe20003f66270 */
[----:B------:R-:W-:Y:S01]  /*4110*/  HMMA.16816.F32.BF16 R68, R12, R42, R68 ;  /* 0x0000002a0c44723c */ /* 0x000fe20000041844 */
[----:B------:R-:W3:Y:S01]  /*4120*/  LDSM.16.M88.4 R12, [R184+0x5800] ;  /* 0x00580000b80c783b */ /* 0x000ee20000000200 */
[----:B------:R-:W-:Y:S01]  /*4130*/  IADD3 R29, R28, -0x37, RZ ;  /* 0xffffffc91c1d7810 */ /* 0x000fe20007ffe0ff */
[----:B------:R-:W-:-:S04]  /*4140*/  DEPBAR.LE SB0, 0x0 ;  /* 0x000080000000791a */ /* 0x000fc80000000000 */
[-C--:B------:R-:W-:Y:S01]  /*4150*/  ISETP.GE.AND P1, PT, R29, R86.reuse, PT ;  /* 0x000000561d00720c */ /* 0x080fe20003f26270 */
[----:B----4-:R-:W-:Y:S01]  /*4160*/  HMMA.16816.F32.BF16 R44, R52, R48, R44 ;  /* 0x00000030342c723c */ /* 0x010fe2000004182c */
[C---:B------:R-:W-:Y:S02]  /*4170*/  IADD3 R31, R28.reuse, -0x2f, RZ ;  /* 0xffffffd11c1f7810 */ /* 0x040fe40007ffe0ff */
[----:B------:R-:W-:Y:S02]  /*4180*/  IADD3 R29, R28, -0x10, RZ ;  /* 0xfffffff01c1d7810 */ /* 0x000fe40007ffe0ff */
[----:B------:R-:W-:-:S03]  /*4190*/  ISETP.GE.AND P5, PT, R31, R86, PT ;  /* 0x000000561f00720c */ /* 0x000fc60003fa6270 */
[C---:B------:R-:W-:Y:S08]  /*41a0*/  HMMA.16816.F32.BF16 R56, R52.reuse, R50, R56 ;  /* 0x000000323438723c */ /* 0x040ff00000041838 */
[C---:B-1----:R-:W-:Y:S07]  /*41b0*/  HMMA.16816.F32.BF16 R80, R52.reuse, R24, R80 ;  /* 0x000000183450723c */ /* 0x042fee0000041850 */
[----:B------:R-:W-:Y:S01]  /*41c0*/  IADD3 R25, R28, -0x38, RZ ;  /* 0xffffffc81c197810 */ /* 0x000fe20007ffe0ff */
[----:B--2---:R-:W-:Y:S01]  /*41d0*/  HMMA.16816.F32.BF16 R64, R52, R10, R64 ;  /* 0x0000000a3440723c */ /* 0x004fe20000041840 */
[----:B------:R-:W-:-:S02]  /*41e0*/  FSEL R46, R46, -INF , !P4 ;  /* 0xff8000002e2e7808 */ /* 0x000fc40006000000 */
[-C--:B------:R-:W-:Y:S02]  /*41f0*/  ISETP.GE.AND P2, PT, R25, R86.reuse, PT ;  /* 0x000000561900720c */ /* 0x080fe40003f46270 */
[----:B------:R-:W-:Y:S02]  /*4200*/  IADD3 R25, R28, -0x30, RZ ;  /* 0xffffffd01c197810 */ /* 0x000fe40007ffe0ff */
[----:B------:R-:W-:Y:S01]  /*4210*/  FSEL R47, R47, -INF , !P3 ;  /* 0xff8000002f2f7808 */ /* 0x000fe20005800000 */
[----:B------:R-:W-:Y:S01]  /*4220*/  HMMA.16816.F32.BF16 R16, R52, R26, R16 ;  /* 0x0000001a3410723c */ /* 0x000fe20000041810 */
[----:B------:R-:W-:Y:S02]  /*4230*/  ISETP.GE.AND P6, PT, R25, R86, PT ;  /* 0x000000561900720c */ /* 0x000fe40003fc6270 */
[----:B------:R-:W-:Y:S02]  /*4240*/  FSEL R25, R44, -INF , !P4 ;  /* 0xff8000002c197808 */ /* 0x000fe40006000000 */
[----:B------:R-:W-:-:S02]  /*4250*/  FSEL R45, R45, -INF , !P3 ;  /* 0xff8000002d2d7808 */ /* 0x000fc40005800000 */
[----:B------:R-:W-:Y:S01]  /*4260*/  IADD3 R27, R28, -0x28, RZ ;  /* 0xffffffd81c1b7810 */ /* 0x000fe20007ffe0ff */
[C---:B------:R-:W-:Y:S01]  /*4270*/  HMMA.16816.F32.BF16 R20, R52.reuse, R8, R20 ;  /* 0x000000083414723c */ /* 0x040fe20000041814 */
[----:B------:R-:W-:Y:S02]  /*4280*/  FSEL R58, R58, -INF , !P2 ;  /* 0xff8000003a3a7808 */ /* 0x000fe40005000000 */
[-C--:B------:R-:W-:Y:S02]  /*4290*/  ISETP.GE.AND P4, PT, R27, R86.reuse, PT ;  /* 0x000000561b00720c */ /* 0x080fe40003f86270 */
[C---:B------:R-:W-:Y:S02]  /*42a0*/  IADD3 R27, R28.reuse, -0x27, RZ ;  /* 0xffffffd91c1b7810 */ /* 0x040fe40007ffe0ff */
[----:B------:R-:W-:Y:S01]  /*42b0*/  IADD3 R9, R28, -0x20, RZ ;  /* 0xffffffe01c097810 */ /* 0x000fe20007ffe0ff */
[----:B---3--:R-:W-:Y:S01]  /*42c0*/  HMMA.16816.F32.BF16 R76, R52, R12, R76 ;  /* 0x0000000c344c723c */ /* 0x008fe2000004184c */
[----:B------:R-:W-:-:S02]  /*42d0*/  ISETP.GE.AND P3, PT, R27, R86, PT ;  /* 0x000000561b00720c */ /* 0x000fc40003f66270 */
[----:B------:R-:W-:Y:S02]  /*42e0*/  FSEL R27, R56, -INF , !P2 ;  /* 0xff800000381b7808 */ /* 0x000fe40005000000 */
[C---:B------:R-:W-:Y:S02]  /*42f0*/  IADD3 R11, R28.reuse, -0x1f, RZ ;  /* 0xffffffe11c0b7810 */ /* 0x040fe40007ffe0ff */
[----:B------:R-:W-:Y:S01]  /*4300*/  ISETP.GE.AND P2, PT, R9, R86, PT ;  /* 0x000000560900720c */ /* 0x000fe20003f46270 */
[----:B------:R-:W-:Y:S01]  /*4310*/  HMMA.16816.F32.BF16 R68, R52, R14, R68 ;  /* 0x0000000e3444723c */ /* 0x000fe20000041844 */
[----:B------:R-:W-:Y:S02]  /*4320*/  IADD3 R9, R28, -0x18, RZ ;  /* 0xffffffe81c097810 */ /* 0x000fe40007ffe0ff */
[----:B------:R-:W-:Y:S02]  /*4330*/  FSEL R2, R59, -INF , !P1 ;  /* 0xff8000003b027808 */ /* 0x000fe40004800000 */
[----:B------:R-:W-:-:S02]  /*4340*/  FSEL R57, R57, -INF , !P1 ;  /* 0xff80000039397808 */ /* 0x000fc40004800000 */
[-C--:B------:R-:W-:Y:S02]  /*4350*/  ISETP.GE.AND P1, PT, R11, R86.reuse, PT ;  /* 0x000000560b00720c */ /* 0x080fe40003f26270 */
[----:B------:R-:W-:Y:S02]  /*4360*/  FSEL R10, R82, -INF , !P6 ;  /* 0xff800000520a7808 */ /* 0x000fe40007000000 */
[----:B------:R-:W-:Y:S02]  /*4370*/  FSEL R11, R80, -INF , !P6 ;  /* 0xff800000500b7808 */ /* 0x000fe40007000000 */
[----:B------:R-:W-:Y:S02]  /*4380*/  ISETP.GE.AND P6, PT, R9, R86, PT ;  /* 0x000000560900720c */ /* 0x000fe40003fc6270 */
[----:B------:R-:W-:Y:S02]  /*4390*/  IADD3 R9, R28, -0x17, RZ ;  /* 0xffffffe91c097810 */ /* 0x000fe40007ffe0ff */
[----:B------:R-:W-:-:S02]  /*43a0*/  FSEL R164, R66, -INF , !P6 ;  /* 0xff80000042a47808 */ /* 0x000fc40007000000 */
[----:B------:R-:W-:Y:S02]  /*43b0*/  FSEL R167, R64, -INF , !P6 ;  /* 0xff80000040a77808 */ /* 0x000fe40007000000 */
[----:B------:R-:W-:Y:S02]  /*43c0*/  ISETP.GE.AND P6, PT, R133, 0x2, PT ;  /* 0x000000028500780c */ /* 0x000fe40003fc6270 */
[----:B------:R-:W-:Y:S02]  /*43d0*/  FSEL R12, R83, -INF , !P5 ;  /* 0xff800000530c7808 */ /* 0x000fe40006800000 */
[----:B------:R-:W-:Y:S02]  /*43e0*/  FSEL R13, R81, -INF , !P5 ;  /* 0xff800000510d7808 */ /* 0x000fe40006800000 */
[----:B------:R-:W-:Y:S02]  /*43f0*/  ISETP.GE.AND P5, PT, R9, R86, PT ;  /* 0x000000560900720c */ /* 0x000fe40003fa6270 */
[----:B------:R-:W-:-:S02]  /*4400*/  FSEL R18, R18, -INF , !P4 ;  /* 0xff80000012127808 */ /* 0x000fc40006000000 */
[----:B------:R-:W-:Y:S02]  /*4410*/  FSEL R9, R16, -INF , !P4 ;  /* 0xff80000010097808 */ /* 0x000fe40006000000 */
[----:B------:R-:W-:Y:S02]  /*4420*/  ISETP.GE.AND P4, PT, R29, R86, PT ;  /* 0x000000561d00720c */ /* 0x000fe40003f86270 */
[----:B------:R-:W-:Y:S02]  /*4430*/  FSEL R8, R19, -INF , !P3 ;  /* 0xff80000013087808 */ /* 0x000fe40005800000 */
[C---:B------:R-:W-:Y:S02]  /*4440*/  IADD3 R29, R28.reuse, -0xf, RZ ;  /* 0xfffffff11c1d7810 */ /* 0x040fe40007ffe0ff */
[C---:B------:R-:W-:Y:S02]  /*4450*/  IADD3 R19, R28.reuse, -0x8, RZ ;  /* 0xfffffff81c137810 */ /* 0x040fe40007ffe0ff */
[----:B------:R-:W-:-:S02]  /*4460*/  IADD3 R15, R28, -0x7, RZ ;  /* 0xfffffff91c0f7810 */ /* 0x000fc40007ffe0ff */
[----:B------:R-:W-:Y:S02]  /*4470*/  FSEL R17, R17, -INF , !P3 ;  /* 0xff80000011117808 */ /* 0x000fe40005800000 */
[----:B------:R-:W-:Y:S02]  /*4480*/  FSEL R162, R22, -INF , !P2 ;  /* 0xff80000016a27808 */ /* 0x000fe40005000000 */
[----:B------:R-:W-:Y:S02]  /*4490*/  FSEL R169, R20, -INF , !P2 ;  /* 0xff80000014a97808 */ /* 0x000fe40005000000 */
[----:B------:R-:W-:Y:S02]  /*44a0*/  FSEL R172, R23, -INF , !P1 ;  /* 0xff80000017ac7808 */ /* 0x000fe40004800000 */
[----:B------:R-:W-:Y:S01]  /*44b0*/  FSEL R161, R21, -INF , !P1 ;  /* 0xff80000015a17808 */ /* 0x000fe20004800000 */
[----:B------:R-:W-:Y:S01]  /*44c0*/  BAR.SYNC.DEFER_BLOCKING 0x0 ;  /* 0x0000000000007b1d */ /* 0x000fe20000010000 */
[----:B------:R-:W-:-:S02]  /*44d0*/  ISETP.GE.AND P3, PT, R29, R86, PT ;  /* 0x000000561d00720c */ /* 0x000fc40003f66270 */
[-C--:B------:R-:W-:Y:S02]  /*44e0*/  ISETP.GE.AND P2, PT, R19, R86.reuse, PT ;  /* 0x000000561300720c */ /* 0x080fe40003f46270 */
[----:B------:R-:W-:Y:S02]  /*44f0*/  ISETP.GE.AND P1, PT, R15, R86, PT ;  /* 0x000000560f00720c */ /* 0x000fe40003f26270 */
[----:B------:R-:W-:Y:S02]  /*4500*/  FSEL R170, R67, -INF , !P5 ;  /* 0xff80000043aa7808 */ /* 0x000fe40006800000 */
[----:B------:R-:W-:Y:S02]  /*4510*/  FSEL R163, R65, -INF , !P5 ;  /* 0xff80000041a37808 */ /* 0x000fe40006800000 */
[----:B------:R-:W-:Y:S02]  /*4520*/  FSEL R166, R78, -INF , !P4 ;  /* 0xff8000004ea67808 */ /* 0x000fe40006000000 */
[----:B------:R-:W-:-:S02]  /*4530*/  FSEL R173, R76, -INF , !P4 ;  /* 0xff8000004cad7808 */ /* 0x000fc40006000000 */
[----:B------:R-:W-:Y:S02]  /*4540*/  FSEL R142, R79, -INF , !P3 ;  /* 0xff8000004f8e7808 */ /* 0x000fe40005800000 */
[----:B------:R-:W-:Y:S02]  /*4550*/  FSEL R171, R77, -INF , !P3 ;  /* 0xff8000004dab7808 */ /* 0x000fe40005800000 */
[----:B------:R-:W-:Y:S02]  /*4560*/  FSEL R140, R70, -INF , !P2 ;  /* 0xff800000468c7808 */ /* 0x000fe40005000000 */
[----:B------:R-:W-:Y:S02]  /*4570*/  FSEL R143, R68, -INF , !P2 ;  /* 0xff800000448f7808 */ /* 0x000fe40005000000 */
[----:B------:R-:W-:Y:S02]  /*4580*/  FSEL R160, R71, -INF , !P1 ;  /* 0xff80000047a07808 */ /* 0x000fe40004800000 */
[----:B------:R-:W-:Y:S01]  /*4590*/  FSEL R141, R69, -INF , !P1 ;  /* 0xff800000458d7808 */ /* 0x000fe20004800000 */
[----:B------:R-:W-:Y:S05]  /*45a0*/  @!P6 BRA `(.L_x_712) ;  /* 0x00000b700000e947 */ /* 0x000fea0003800000 */
[----:B------:R-:W-:Y:S05]  /*45b0*/  @!P0 BRA `(.L_x_713) ;  /* 0x0000039000008947 */ /* 0x000fea0003800000 */
[----:B------:R-:W1:Y:S01]  /*45c0*/  I2F.RP R14, R84 ;  /* 0x00000054000e7306 */ /* 0x000e620000209400 */
[----:B------:R-:W-:-:S02]  /*45d0*/  IADD3 R16, R4, -0x80, RZ ;  /* 0xffffff8004107810 */ /* 0x000fc40007ffe0ff */
[----:B------:R-:W-:Y:S02]  /*45e0*/  IABS R6, R3 ;  /* 0x0000000300067213 */ /* 0x000fe40000000000 */
[----:B------:R-:W-:Y:S02]  /*45f0*/  IABS R4, R16 ;  /* 0x0000001000047213 */ /* 0x000fe40000000000 */
[----:B------:R-:W-:Y:S02]  /*4600*/  LOP3.LUT R3, R3, c[0x0][0x2d0], RZ, 0x3c, !PT ;  /* 0x0000b40003037a12 */ /* 0x000fe400078e3cff */
[----:B------:R-:W-:Y:S02]  /*4610*/  LOP3.LUT R16, R16, c[0x0][0x2d0], RZ, 0x3c, !PT ;  /* 0x0000b40010107a12 */ /* 0x000fe400078e3cff */
[----:B------:R-:W-:Y:S01]  /*4620*/  ISETP.GE.AND P3, PT, R3, RZ, PT ;  /* 0x000000ff0300720c */ /* 0x000fe20003f66270 */
[----:B-1----:R-:W1:Y:S02]  /*4630*/  MUFU.RCP R20, R14 ;  /* 0x0000000e00147308 */ /* 0x002e640000001000 */
[----:B-1----:R-:W-:-:S06]  /*4640*/  IADD3 R20, R20, 0xffffffe, RZ ;  /* 0x0ffffffe14147810 */ /* 0x002fcc0007ffe0ff */
[----:B------:R-:W1:Y:S02]  /*4650*/  F2I.FTZ.U32.TRUNC.NTZ R21, R20 ;  /* 0x0000001400157305 */ /* 0x000e64000021f000 */
[----:B-1----:R-:W-:Y:S02]  /*4660*/  IMAD.MOV R15, RZ, RZ, -R21 ;  /* 0x000000ffff0f7224 */ /* 0x002fe400078e0a15 */
[----:B------:R-:W-:Y:S02]  /*4670*/  IMAD.MOV.U32 R20, RZ, RZ, RZ ;  /* 0x000000ffff147224 */ /* 0x000fe400078e00ff */
[----:B------:R-:W-:-:S04]  /*4680*/  IMAD R15, R15, R84, RZ ;  /* 0x000000540f0f7224 */ /* 0x000fc800078e02ff */
[----:B------:R-:W-:-:S06]  /*4690*/  IMAD.HI.U32 R15, R21, R15, R20 ;  /* 0x0000000f150f7227 */ /* 0x000fcc00078e0014 */
[----:B------:R-:W-:-:S04]  /*46a0*/  IMAD.HI.U32 R20, R15, R6, RZ ;  /* 0x000000060f147227 */ /* 0x000fc800078e00ff */
[----:B------:R-:W-:Y:S01]  /*46b0*/  IMAD.HI.U32 R14, R15, R4, RZ ;  /* 0x000000040f0e7227 */ /* 0x000fe200078e00ff */
[----:B------:R-:W-:-:S03]  /*46c0*/  IADD3 R19, -R20, RZ, RZ ;  /* 0x000000ff14137210 */ /* 0x000fc60007ffe1ff */
[----:B------:R-:W-:Y:S02]  /*46d0*/  IMAD.MOV R15, RZ, RZ, -R14 ;  /* 0x000000ffff0f7224 */ /* 0x000fe400078e0a0e */
[C---:B------:R-:W-:Y:S02]  /*46e0*/  IMAD R19, R84.reuse, R19, R6 ;  /* 0x0000001354137224 */ /* 0x040fe400078e0206 */
[C---:B------:R-:W-:Y:S01]  /*46f0*/  IMAD R15, R84.reuse, R15, R4 ;  /* 0x0000000f540f7224 */ /* 0x040fe200078e0204 */
[----:B------:R-:W-:Y:S02]  /*4700*/  LOP3.LUT R4, RZ, c[0x0][0x2d0], RZ, 0x33, !PT ;  /* 0x0000b400ff047a12 */ /* 0x000fe400078e33ff */
[C---:B------:R-:W-:Y:S02]  /*4710*/  ISETP.GT.U32.AND P1, PT, R84.reuse, R19, PT ;  /* 0x000000135400720c */ /* 0x040fe40003f24070 */
[----:B------:R-:W-:-:S11]  /*4720*/  ISETP.GT.U32.AND P2, PT, R84, R15, PT ;  /* 0x0000000f5400720c */ /* 0x000fd60003f44070 */
[----:B------:R-:W-:Y:S01]  /*4730*/  @!P1 IMAD.IADD R19, R19, 0x1, -R84 ;  /* 0x0000000113139824 */ /* 0x000fe200078e0a54 */
[----:B------:R-:W-:Y:S02]  /*4740*/  @!P1 IADD3 R20, R20, 0x1, RZ ;  /* 0x0000000114149810 */ /* 0x000fe40007ffe0ff */
[-C--:B------:R-:W-:Y:S02]  /*4750*/  @!P2 IADD3 R15, R15, -R84.reuse, RZ ;  /* 0x800000540f0fa210 */ /* 0x080fe40007ffe0ff */
[-C--:B------:R-:W-:Y:S02]  /*4760*/  ISETP.GE.U32.AND P5, PT, R19, R84.reuse, PT ;  /* 0x000000541300720c */ /* 0x080fe40003fa6070 */
[----:B------:R-:W-:Y:S02]  /*4770*/  ISETP.GE.U32.AND P4, PT, R15, R84, PT ;  /* 0x000000540f00720c */ /* 0x000fe40003f86070 */
[----:B------:R-:W-:Y:S02]  /*4780*/  ISETP.GE.AND P1, PT, R16, RZ, PT ;  /* 0x000000ff1000720c */ /* 0x000fe40003f26270 */
[----:B------:R-:W-:-:S02]  /*4790*/  @!P2 IADD3 R14, R14, 0x1, RZ ;  /* 0x000000010e0ea810 */ /* 0x000fc40007ffe0ff */
[----:B------:R-:W-:-:S05]  /*47a0*/  ISETP.NE.AND P2, PT, RZ, c[0x0][0x2d0], PT ;  /* 0x0000b400ff007a0c */ /* 0x000fca0003f45270 */
[----:B------:R-:W-:Y:S02]  /*47b0*/  @P5 IADD3 R20, R20, 0x1, RZ ;  /* 0x0000000114145810 */ /* 0x000fe40007ffe0ff */
[----:B------:R-:W-:-:S03]  /*47c0*/  @P4 IADD3 R14, R14, 0x1, RZ ;  /* 0x000000010e0e4810 */ /* 0x000fc60007ffe0ff */
[----:B------:R-:W-:Y:S02]  /*47d0*/  @!P3 IMAD.MOV R20, RZ, RZ, -R20 ;  /* 0x000000ffff14b224 */ /* 0x000fe400078e0a14 */
[----:B------:R-:W-:-:S03]  /*47e0*/  @!P1 IMAD.MOV R14, RZ, RZ, -R14 ;  /* 0x000000ffff0e9224 */ /* 0x000fc600078e0a0e */
[C---:B------:R-:W-:Y:S02]  /*47f0*/  SEL R3, R4.reuse, R20, !P2 ;  /* 0x0000001404037207 */ /* 0x040fe40005000000 */
[----:B------:R-:W-:-:S03]  /*4800*/  SEL R4, R4, R14, !P2 ;  /* 0x0000000e04047207 */ /* 0x000fc60005000000 */
[----:B------:R-:W-:-:S04]  /*4810*/  IMAD.WIDE R28, R3, 0x4, R212 ;  /* 0x00000004031c7825 */ /* 0x000fc800078e02d4 */
[----:B------:R-:W-:Y:S01]  /*4820*/  IMAD.WIDE R22, R4, 0x4, R212 ;  /* 0x0000000404167825 */ /* 0x000fe200078e02d4 */
[----:B------:R-:W2:Y:S04]  /*4830*/  LDG.E R15, [R28.64] ;  /* 0x000000061c0f7981 */ /* 0x000ea8000c1e1900 */
[----:B------:R-:W2:Y:S01]  /*4840*/  LDG.E R14, [R22.64] ;  /* 0x00000006160e7981 */ /* 0x000ea2000c1e1900 */
[----:B------:R-:W-:Y:S01]  /*4850*/  IADD3 R3, R3, -R4, RZ ;  /* 0x8000000403037210 */ /* 0x000fe20007ffe0ff */
[----:B------:R-:W-:-:S04]  /*4860*/  IMAD.MOV.U32 R6, RZ, RZ, 0x40 ;  /* 0x00000040ff067424 */ /* 0x000fc800078e00ff */
[----:B------:R-:W-:-:S04]  /*4870*/  IMAD R6, R3, c[0x0][0x2d0], -R6 ;  /* 0x0000b40003067a24 */ /* 0x000fc800078e0a06 */
[----:B------:R-:W-:Y:S01]  /*4880*/  IMAD.WIDE.U32 R20, R6, c[0x0][0x198], RZ ;  /* 0x0000660006147a25 */ /* 0x000fe200078e00ff */
[----:B------:R-:W-:-:S05]  /*4890*/  SHF.R.S32.HI R3, RZ, 0x1f, R6 ;  /* 0x0000001fff037819 */ /* 0x000fca0000011406 */
[----:B------:R-:W-:-:S04]  /*48a0*/  IMAD R3, R3, c[0x0][0x198], RZ ;  /* 0x0000660003037a24 */ /* 0x000fc800078e02ff */
[----:B------:R-:W-:-:S05]  /*48b0*/  IMAD R3, R6, c[0x0][0x19c], R3 ;  /* 0x0000670006037a24 */ /* 0x000fca00078e0203 */
[----:B------:R-:W-:Y:S01]  /*48c0*/  IADD3 R21, R21, R3, RZ ;  /* 0x0000000315157210 */ /* 0x000fe20007ffe0ff */
[----:B--2---:R-:W-:-:S04]  /*48d0*/  IMAD.IADD R14, R14, 0x1, -R15 ;  /* 0x000000010e0e7824 */ /* 0x004fc800078e0a0f */
[----:B------:R-:W-:Y:S01]  /*48e0*/  IMAD.WIDE.U32 R20, R14, c[0x0][0x180], R20 ;  /* 0x000060000e147a25 */ /* 0x000fe200078e0014 */
[----:B------:R-:W-:-:S05]  /*48f0*/  SHF.R.S32.HI R4, RZ, 0x1f, R14 ;  /* 0x0000001fff047819 */ /* 0x000fca000001140e */
[----:B------:R-:W-:-:S04]  /*4900*/  IMAD R15, R4, c[0x0][0x180], RZ ;  /* 0x00006000040f7a24 */ /* 0x000fc800078e02ff */
[----:B------:R-:W-:-:S04]  /*4910*/  IMAD R15, R14, c[0x0][0x184], R15 ;  /* 0x000061000e0f7a24 */ /* 0x000fc800078e020f */
[----:B------:R-:W-:Y:S01]  /*4920*/  IMAD.IADD R14, R21, 0x1, R15 ;  /* 0x00000001150e7824 */ /* 0x000fe200078e020f */
[----:B------:R-:W-:Y:S01]  /*4930*/  MOV R21, R20 ;  /* 0x0000001400157202 */ /* 0x000fe20000000f00 */
[----:B------:R-:W-:Y:S05]  /*4940*/  BRA `(.L_x_714) ;  /* 0x0000002000007947 */ /* 0x000fea0003800000 */
.L_x_713:
[----:B------:R-:W-:-:S04]  /*4950*/  LEA R21, -R6, RZ, 0x6 ;  /* 0x000000ff06157211 */ /* 0x000fc800078e31ff */
[----:B------:R-:W-:Y:S02]  /*4960*/  SHF.R.S32.HI R14, RZ, 0x1f, R21 ;  /* 0x0000001fff0e7819 */ /* 0x000fe40000011415 */
.L_x_714:
[----:B------:R-:W-:Y:S01]  /*4970*/  ISETP.GE.AND P5, PT, R210, c[0x0][0x220], PT ;  /* 0x00008800d2007a0c */ /* 0x000fe20003fa6270 */
[----:B------:R-:W-:Y:S01]  /*4980*/  BSSY B0, `(.L_x_715) ;  /* 0x0000076000007945 */ /* 0x000fe20003800000 */
[----:B------:R-:W-:Y:S02]  /*4990*/  ISETP.GE.AND P4, PT, R201, c[0x0][0x220], PT ;  /* 0x00008800c9007a0c */ /* 0x000fe40003f86270 */
[----:B------:R-:W-:-:S09]  /*49a0*/  ISETP.GE.AND P3, PT, R200, c[0x0][0x220], PT ;  /* 0x00008800c8007a0c */ /* 0x000fd20003f66270 */
[CC--:B------:R-:W-:Y:S01]  /*49b0*/  @!P5 IADD3 R4, P1, R21.reuse, R134.reuse, RZ ;  /* 0x000000861504d210 */ /* 0x0c0fe20007f3e0ff */
[----:B------:R1:W-:Y:S01]  /*49c0*/  @P5 STS.128 [R207+0x6000], RZ ;  /* 0x006000ffcf005388 */ /* 0x0003e20000000c00 */
[----:B------:R-:W-:-:S03]  /*49d0*/  @!P4 IADD3 R15, P2, R21, R134, RZ ;  /* 0x00000086150fc210 */ /* 0x000fc60007f5e0ff */
[--C-:B------:R-:W-:Y:S01]  /*49e0*/  @!P5 IMAD.X R3, R14, 0x1, R135.reuse, P1 ;  /* 0x000000010e03d824 */ /* 0x100fe200008e0687 */
[----:B------:R-:W-:Y:S01]  /*49f0*/  @!P5 LEA R38, P1, R4, c[0x0][0x168], 0x1 ;  /* 0x00005a000426da11 */ /* 0x000fe200078208ff */
[----:B------:R-:W-:Y:S01]  /*4a00*/  @!P4 IMAD.X R6, R14, 0x1, R135, P2 ;  /* 0x000000010e06c824 */ /* 0x000fe200010e0687 */
[----:B------:R-:W-:Y:S02]  /*4a10*/  @!P4 LEA R32, P2, R15, c[0x0][0x168], 0x1 ;  /* 0x00005a000f20ca11 */ /* 0x000fe400078408ff */
[----:B------:R-:W-:Y:S02]  /*4a20*/  @!P5 LEA.HI.X R39, R4, c[0x0][0x16c], R3, 0x1, P1 ;  /* 0x00005b000427da11 */ /* 0x000fe400008f0c03 */
[-C--:B------:R-:W-:Y:S02]  /*4a30*/  @!P3 IADD3 R4, P1, R21, R134.reuse, RZ ;  /* 0x000000861504b210 */ /* 0x080fe40007f3e0ff */
[----:B------:R-:W-:Y:S01]  /*4a40*/  @!P4 LEA.HI.X R33, R15, c[0x0][0x16c], R6, 0x1, P2 ;  /* 0x00005b000f21ca11 */ /* 0x000fe200010f0c06 */
[----:B------:R-:W-:Y:S01]  /*4a50*/  @!PT LDS RZ, [RZ] ;  /* 0x00000000fffff984 */ /* 0x000fe20000000800 */
[----:B------:R-:W-:Y:S01]  /*4a60*/  @!PT LDS RZ, [RZ] ;  /* 0x00000000fffff984 */ /* 0x000fe20000000800 */
[----:B------:R-:W-:Y:S01]  /*4a70*/  @!PT LDS RZ, [RZ] ;  /* 0x00000000fffff984 */ /* 0x000fe20000000800 */
[----:B------:R1:W-:Y:S01]  /*4a80*/  @!P5 LDGSTS.E.BYPASS.LTC128B.128 [R207+0x6000], [R38.64] ;  /* 0x0600000026cfdfae */ /* 0x0003e2000b901d46 */
[----:B------:R-:W-:Y:S01]  /*4a90*/  IADD3 R19, P2, R205, R21, RZ ;  /* 0x00000015cd137210 */ /* 0x000fe20007f5e0ff */
[----:B------:R-:W-:Y:S01]  /*4aa0*/  @!P3 IMAD.X R3, R14, 0x1, R135, P1 ;  /* 0x000000010e03b824 */ /* 0x000fe200008e0687 */
[----:B------:R-:W-:Y:S01]  /*4ab0*/  @!P3 LEA R30, P1, R4, c[0x0][0x168], 0x1 ;  /* 0x00005a00041eba11 */ /* 0x000fe200078208ff */
[----:B------:R1:W-:Y:S02]  /*4ac0*/  @P4 STS.128 [R207+0x8000], RZ ;  /* 0x008000ffcf004388 */ /* 0x0003e40000000c00 */
[----:B------:R-:W-:Y:S01]  /*4ad0*/  IMAD.X R6, R204, 0x1, R14, P2 ;  /* 0x00000001cc067824 */ /* 0x000fe200010e060e */
[----:B------:R-:W-:Y:S01]  /*4ae0*/  @!P3 LEA.HI.X R31, R4, c[0x0][0x16c], R3, 0x1, P1 ;  /* 0x00005b00041fba11 */ /* 0x000fe200008f0c03 */
[----:B------:R-:W-:Y:S01]  /*4af0*/  @!PT LDS RZ, [RZ] ;  /* 0x00000000fffff984 */ /* 0x000fe20000000800 */
[----:B------:R-:W-:Y:S01]  /*4b00*/  @!PT LDS RZ, [RZ] ;  /* 0x00000000fffff984 */ /* 0x000fe20000000800 */
[----:B------:R-:W-:Y:S01]  /*4b10*/  @!PT LDS RZ, [RZ] ;  /* 0x00000000fffff984 */ /* 0x000fe20000000800 */
[----:B------:R1:W-:Y:S01]  /*4b20*/  @!P4 LDGSTS.E.BYPASS.LTC128B.128 [R207+0x8000], [R32.64+0x80] ;  /* 0x0800008020cfcfae */ /* 0x0003e2000b901d46 */
[----:B------:R-:W-:-:S03]  /*4b30*/  @!P5 IADD3 R4, P1, R19, R134, RZ ;  /* 0x000000861304d210 */ /* 0x000fc60007f3e0ff */
[----:B------:R1:W-:Y:S01]  /*4b40*/  @P3 STS.128 [R207+0xa000], RZ ;  /* 0x00a000ffcf003388 */ /* 0x0003e20000000c00 */
[----:B------:R-:W-:Y:S01]  /*4b50*/  @!P5 LEA R36, P2, R4, c[0x0][0x168], 0x1 ;  /* 0x00005a000424da11 */ /* 0x000fe200078408ff */
[----:B------:R-:W-:Y:S01]  /*4b60*/  @!P5 IMAD.X R3, R6, 0x1, R135, P1 ;  /* 0x000000010603d824 */ /* 0x000fe200008e0687 */
[CC--:B------:R-:W-:Y:S01]  /*4b70*/  @!P4 IADD3 R16, P1, R19.reuse, R134.reuse, RZ ;  /* 0x000000861310c210 */ /* 0x0c0fe20007f3e0ff */
[----:B------:R-:W-:Y:S01]  /*4b80*/  @!PT LDS RZ, [RZ] ;  /* 0x00000000fffff984 */ /* 0x000fe20000000800 */
[----:B------:R-:W-:Y:S01]  /*4b90*/  @!PT LDS RZ, [RZ] ;  /* 0x00000000fffff984 */ /* 0x000fe20000000800 */
[----:B------:R-:W-:Y:S01]  /*4ba0*/  @!PT LDS RZ, [RZ] ;  /* 0x00000000fffff984 */ /* 0x000fe20000000800 */
[----:B------:R1:W-:Y:S03]  /*4bb0*/  @!P3 LDGSTS.E.BYPASS.LTC128B.128 [R207+0xa000], [R30.64+0x100] ;  /* 0x0a0001001ecfbfae */ /* 0x0003e6000b901d46 */
[----:B------:R-:W-:Y:S01]  /*4bc0*/  @!P5 LEA.HI.X R37, R4, c[0x0][0x16c], R3, 0x1, P2 ;  /* 0x00005b000425da11 */ /* 0x000fe200010f0c03 */
[----:B------:R-:W-:Y:S01]  /*4bd0*/  @!P4 IMAD.X R3, R6, 0x1, R135, P1 ;  /* 0x000000010603c824 */ /* 0x000fe200008e0687 */
[----:B------:R-:W-:Y:S01]  /*4be0*/  @!P4 LEA R28, P2, R16, c[0x0][0x168], 0x1 ;  /* 0x00005a00101cca11 */ /* 0x000fe200078408ff */
[----:B------:R1:W-:Y:S01]  /*4bf0*/  @P5 STS.128 [R207+0x6800], RZ ;  /* 0x006800ffcf005388 */ /* 0x0003e20000000c00 */
[----:B------:R-:W-:-:S02]  /*4c00*/  @!P3 IADD3 R4, P1, R19, R134, RZ ;  /* 0x000000861304b210 */ /* 0x000fc40007f3e0ff */
        /* <DEDUP_REMOVED lines=19> */
[-C--:B------:R-:W-:Y:S01]  /*4d40*/  @!P4 IADD3 R15, P1, R19, R134.reuse, RZ ;  /* 0x00000086130fc210 */ /* 0x080fe20007f3e0ff */
        /* <DEDUP_REMOVED lines=16> */
[C---:B------:R-:W-:Y:S01]  /*4e50*/  @!P3 LEA R42, P1, R3.reuse, c[0x0][0x168], 0x1 ;  /* 0x00005a00032aba11 */ /* 0x040fe200078208ff */
        /* <DEDUP_REMOVED lines=10> */
[C-C-:B------:R-:W-:Y:S01]  /*4f00*/  @!P5 IMAD.X R4, R6.reuse, 0x1, R135.reuse, P1 ;  /* 0x000000010604d824 */ /* 0x140fe200008e0687 */
[----:B------:R-:W-:Y:S01]  /*4f10*/  @!P4 IADD3 R3, P1, R19, R134, RZ ;  /* 0x000000861303c210 */ /* 0x000fe20007f3e0ff */
[----:B------:R-:W-:Y:S01]  /*4f20*/  @!PT LDS RZ, [RZ] ;  /* 0x00000000fffff984 */ /* 0x000fe20000000800 */
[----:B------:R-:W-:Y:S01]  /*4f30*/  @!PT LDS RZ, [RZ] ;  /* 0x00000000fffff984 */ /* 0x000fe20000000800 */
[----:B------:R-:W-:Y:S01]  /*4f40*/  @!PT LDS RZ, [RZ] ;  /* 0x00000000fffff984 */ /* 0x000fe20000000800 */
[----:B------:R1:W-:Y:S03]  /*4f50*/  @!P3 LDGSTS.E.BYPASS.LTC128B.128 [R207+0xb000], [R42.64+0x100] ;  /* 0x0b0001002acfbfae */ /* 0x0003e6000b901d46 */
[----:B------:R-:W-:Y:S01]  /*4f60*/  @!P5 LEA.HI.X R49, R15, c[0x0][0x16c], R4, 0x1, P2 ;  /* 0x00005b000f31da11 */ /* 0x000fe200010f0c04 */
[----:B------:R-:W-:Y:S01]  /*4f70*/  @!P4 IMAD.X R4, R6, 0x1, R135, P1 ;  /* 0x000000010604c824 */ /* 0x000fe200008e0687 */
[C---:B------:R-:W-:Y:S01]  /*4f80*/  @!P4 LEA R50, P1, R3.reuse, c[0x0][0x168], 0x1 ;  /* 0x00005a000332ca11 */ /* 0x040fe200078208ff */
[----:B------:R1:W-:Y:S03]  /*4f90*/  @P5 STS.128 [R207+0x7800], RZ ;  /* 0x007800ffcf005388 */ /* 0x0003e60000000c00 */
[----:B------:R-:W-:Y:S01]  /*4fa0*/  @!P4 LEA.HI.X R51, R3, c[0x0][0x16c], R4, 0x1, P1 ;  /* 0x00005b000333ca11 */ /* 0x000fe200008f0c04 */
        /* <DEDUP_REMOVED lines=11> */
[----:B------:R-:W-:-:S05]  /*5060*/  IADD3 R19, P1, R19, R134, RZ ;  /* 0x0000008613137210 */ /* 0x000fca0007f3e0ff */
[----:B------:R-:W-:Y:S01]  /*5070*/  IMAD.X R6, R6, 0x1, R135, P1 ;  /* 0x0000000106067824 */ /* 0x000fe200008e0687 */
[----:B-1----:R-:W-:-:S04]  /*5080*/  LEA R22, P1, R19, c[0x0][0x168], 0x1 ;  /* 0x00005a0013167a11 */ /* 0x002fc800078208ff */
[----:B------:R-:W-:-:S05]  /*5090*/  LEA.HI.X R23, R19, c[0x0][0x16c], R6, 0x1, P1 ;  /* 0x00005b0013177a11 */ /* 0x000fca00008f0c06 */
[----:B------:R-:W-:Y:S01]  /*50a0*/  @!PT LDS RZ, [RZ] ;  /* 0x00000000fffff984 */ /* 0x000fe20000000800 */
[----:B------:R-:W-:Y:S01]  /*50b0*/  @!PT LDS RZ, [RZ] ;  /* 0x00000000fffff984 */ /* 0x000fe20000000800 */
[----:B------:R-:W-:Y:S01]  /*50c0*/  @!PT LDS RZ, [RZ] ;  /* 0x00000000fffff984 */ /* 0x000fe20000000800 */
[----:B------:R1:W-:Y:S04]  /*50d0*/  LDGSTS.E.BYPASS.LTC128B.128 [R207+0xb800], [R22.64+0x100] ;  /* 0x0b80010016cf7fae */ /* 0x0003e8000b901d46 */
.L_x_716:
[----:B------:R-:W-:Y:S05]  /*50e0*/  BSYNC B0 ;  /* 0x0000000000007941 */ /* 0x000fea0003800000 */
.L_x_715:
[----:B------:R-:W0:Y:S01]  /*50f0*/  LDGDEPBAR ;  /* 0x00000000000079af */ /* 0x000e220000000000 */
[----:B------:R-:W-:-:S04]  /*5100*/  IADD3 R134, P1, R21, R134, RZ ;  /* 0x0000008615867210 */ /* 0x000fc80007f3e0ff */
[----:B------:R-:W-:Y:S02]  /*5110*/  IADD3.X R135, R14, R135, RZ, P1, !PT ;  /* 0x000000870e877210 */ /* 0x000fe40000ffe4ff */
.L_x_712:
[----:B------:R-:W-:Y:S02]  /*5120*/  FMNMX.FTZ R6, R25, R45, !PT ;  /* 0x0000002d19067209 */ /* 0x000fe40007810000 */
[----:B------:R-:W-:Y:S02]  /*5130*/  FMNMX.FTZ R19, R46, R47, !PT ;  /* 0x0000002f2e137209 */ /* 0x000fe40007810000 */
[----:B------:R-:W-:Y:S02]  /*5140*/  FMNMX.FTZ R6, R27, R6, !PT ;  /* 0x000000061b067209 */ /* 0x000fe40007810000 */
[----:B------:R-:W-:Y:S02]  /*5150*/  FMNMX.FTZ R19, R58, R19, !PT ;  /* 0x000000133a137209 */ /* 0x000fe40007810000 */
[----:B------:R-:W-:Y:S02]  /*5160*/  FMNMX.FTZ R6, R57, R6, !PT ;  /* 0x0000000639067209 */ /* 0x000fe40007810000 */
[----:B------:R-:W-:-:S02]  /*5170*/  FMNMX.FTZ R19, R2, R19, !PT ;  /* 0x0000001302137209 */ /* 0x000fc40007810000 */
        /* <DEDUP_REMOVED lines=24> */
[----:B------:R-:W-:Y:S01]  /*5300*/  SHF.L.U32 R192, R0, 0x1, RZ ;  /* 0x0000000100c07819 */ /* 0x000fe200000006ff */
[----:B------:R-:W2:Y:S03]  /*5310*/  SHFL.BFLY PT, R15, R6, 0x2, 0x1f ;  /* 0x0c401f00060f7f89 */ /* 0x000ea600000e0000 */
[-C--:B------:R-:W-:Y:S01]  /*5320*/  LEA R189, R5, R192.reuse, 0x1 ;  /* 0x000000c005bd7211 */ /* 0x080fe200078e08ff */
[----:B------:R-:W3:Y:S01]  /*5330*/  SHFL.BFLY PT, R4, R19, 0x2, 0x1f ;  /* 0x0c401f0013047f89 */ /* 0x000ee200000e0000 */
[----:B------:R-:W-:-:S03]  /*5340*/  LEA R190, R7, R192, 0x1 ;  /* 0x000000c007be7211 */ /* 0x000fc600078e08ff */
[----:B------:R-:W-:Y:S01]  /*5350*/  LDSM.16.MT88.4 R68, [R192+0xe000] ;  /* 0x00e00000c044783b */ /* 0x000fe20000004200 */
[----:B------:R-:W-:-:S03]  /*5360*/  LEA R188, R5, R190, 0x1 ;  /* 0x000000be05bc7211 */ /* 0x000fc600078e08ff */
[----:B------:R-:W-:Y:S04]  /*5370*/  LDSM.16.MT88.4 R84, [R189+0xe000] ;  /* 0x00e00000bd54783b */ /* 0x000fe80000004200 */
[----:B-1----:R-:W-:Y:S04]  /*5380*/  LDSM.16.MT88.4 R36, [R192+0xc000] ;  /* 0x00c00000c024783b */ /* 0x002fe80000004200 */
[----:B------:R-:W-:Y:S01]  /*5390*/  LDSM.16.MT88.4 R52, [R189+0xc000] ;  /* 0x00c00000bd34783b */ /* 0x000fe20000004200 */
[----:B--2---:R-:W-:-:S03]  /*53a0*/  FMNMX.FTZ R15, R6, R15, !PT ;  /* 0x0000000f060f7209 */ /* 0x004fc60007810000 */
[----:B------:R-:W-:Y:S01]  /*53b0*/  LDSM.16.MT88.4 R60, [R188+0xc000] ;  /* 0x00c00000bc3c783b */ /* 0x000fe20000004200 */
[----:B---3--:R-:W-:-:S03]  /*53c0*/  FMNMX.FTZ R4, R19, R4, !PT ;  /* 0x0000000413047209 */ /* 0x008fc60007810000 */
[----:B------:R-:W1:Y:S04]  /*53d0*/  SHFL.BFLY PT, R132, R15, 0x1, 0x1f ;  /* 0x0c201f000f847f89 */ /* 0x000e6800000e0000 */
[----:B------:R-:W2:Y:S04]  /*53e0*/  SHFL.BFLY PT, R3, R4, 0x1, 0x1f ;  /* 0x0c201f0004037f89 */ /* 0x000ea800000e0000 */
[----:B------:R-:W-:Y:S04]  /*53f0*/  LDSM.16.MT88.4 R76, [R190+0xe000] ;  /* 0x00e00000be4c783b */ /* 0x000fe80000004200 */
[----:B------:R-:W-:Y:S04]  /*5400*/  LDSM.16.MT88.4 R92, [R188+0xe000] ;  /* 0x00e00000bc5c783b */ /* 0x000fe80000004200 */
[----:B------:R-:W-:Y:S04]  /*5410*/  LDSM.16.MT88.4 R100, [R192+0x10000] ;  /* 0x01000000c064783b */ /* 0x000fe80000004200 */
[----:B------:R-:W-:Y:S01]  /*5420*/  LDSM.16.MT88.4 R124, [R190+0x10000] ;  /* 0x01000000be7c783b */ /* 0x000fe20000004200 */
[----:B-1----:R-:W-:-:S03]  /*5430*/  FMNMX.FTZ R132, R15, R132, !PT ;  /* 0x000000840f847209 */ /* 0x002fc60007810000 */
[----:B------:R-:W-:Y:S01]  /*5440*/  LDSM.16.MT88.4 R112, [R189+0x10000] ;  /* 0x01000000bd70783b */ /* 0x000fe20000004200 */
[----:B--2---:R-:W-:Y:S01]  /*5450*/  FMNMX.FTZ R3, R4, R3, !PT ;  /* 0x0000000304037209 */ /* 0x004fe20007810000 */
[C---:B------:R-:W-:Y:S01]  /*5460*/  FMUL.FTZ R168, R132.reuse, c[0x0][0x23c] ;  /* 0x00008f0084a87a20 */ /* 0x040fe20000410000 */
[----:B------:R-:W-:Y:S01]  /*5470*/  FSETP.NEU.FTZ.AND P1, PT, R132, -INF , PT ;  /* 0xff8000008400780b */ /* 0x000fe20003f3d000 */
[----:B------:R-:W-:Y:S02]  /*5480*/  LDSM.16.MT88.4 R4, [R188+0x10000] ;  /* 0x01000000bc04783b */ /* 0x000fe40000004200 */
[C---:B------:R-:W-:Y:S01]  /*5490*/  FMUL.FTZ R165, R3.reuse, c[0x0][0x23c] ;  /* 0x00008f0003a57a20 */ /* 0x040fe20000410000 */
[----:B------:R-:W-:Y:S01]  /*54a0*/  FSEL R168, R168, RZ, P1 ;  /* 0x000000ffa8a87208 */ /* 0x000fe20000800000 */
[----:B------:R-:W-:Y:S01]  /*54b0*/  LDSM.16.MT88.4 R20, [R192+0xc800] ;  /* 0x00c80000c014783b */ /* 0x000fe20000004200 */
[----:B------:R-:W-:-:S03]  /*54c0*/  FSETP.NEU.FTZ.AND P1, PT, R3, -INF , PT ;  /* 0xff8000000300780b */ /* 0x000fc60003f3d000 */
[--C-:B------:R-:W-:Y:S01]  /*54d0*/  FFMA.FTZ R155, R25, c[0x0][0x23c], -R168.reuse ;  /* 0x00008f00199b7a23 */ /* 0x100fe200000108a8 */
[----:B------:R-:W-:Y:S01]  /*54e0*/  FSEL R165, R165, RZ, P1 ;  /* 0x000000ffa5a57208 */ /* 0x000fe20000800000 */
[--C-:B------:R-:W-:Y:S01]  /*54f0*/  FFMA.FTZ R152, R45, c[0x0][0x23c], -R168.reuse ;  /* 0x00008f002d987a23 */ /* 0x100fe200000108a8 */
[----:B------:R-:W-:Y:S01]  /*5500*/  LDSM.16.MT88.4 R136, [R190+0xc800] ;  /* 0x00c80000be88783b */ /* 0x000fe20000004200 */
[--C-:B------:R-:W-:Y:S01]  /*5510*/  FFMA.FTZ R153, R27, c[0x0][0x23c], -R168.reuse ;  /* 0x00008f001b997a23 */ /* 0x100fe200000108a8 */
[----:B------:R-:W-:Y:S01]  /*5520*/  LEA R216, P1, R134, c[0x0][0x168], 0x1 ;  /* 0x00005a0086d87a11 */ /* 0x000fe200078208ff */
[--C-:B------:R-:W-:Y:S01]  /*5530*/  FFMA.FTZ R148, R57, c[0x0][0x23c], -R168.reuse ;  /* 0x00008f0039947a23 */ /* 0x100fe200000108a8 */
[----:B------:R-:W-:Y:S01]  /*5540*/  MUFU.EX2 R155, R155 ;  /* 0x0000009b009b7308 */ /* 0x000fe20000000800 */
[--C-:B------:R-:W-:Y:S01]  /*5550*/  FFMA.FTZ R154, R46, c[0x0][0x23c], -R165.reuse ;  /* 0x00008f002e9a7a23 */ /* 0x100fe200000108a5 */
[----:B------:R-:W-:Y:S01]  /*5560*/  LDSM.16.MT88.4 R32, [R189+0xc800] ;  /* 0x00c80000bd20783b */ /* 0x000fe20000004200 */
[----:B------:R-:W-:Y:S01]  /*5570*/  FFMA.FTZ R157, R47, c[0x0][0x23c], -R165 ;  /* 0x00008f002f9d7a23 */ /* 0x000fe200000108a5 */
[----:B------:R-:W-:Y:S01]  /*5580*/  LEA.HI.X R215, R134, c[0x0][0x16c], R135, 0x1, P1 ;  /* 0x00005b0086d77a11 */ /* 0x000fe200008f0c87 */
[--C-:B------:R-:W-:Y:S01]  /*5590*/  FFMA.FTZ R159, R58, c[0x0][0x23c], -R165.reuse ;  /* 0x00008f003a9f7a23 */ /* 0x100fe200000108a5 */
[----:B------:R-:W1:Y:S01]  /*55a0*/  LDSM.16.MT88.4 R44, [R190+0xc000] ;  /* 0x00c00000be2c783b */ /* 0x000e620000004200 */
[----:B------:R-:W-:Y:S01]  /*55b0*/  FFMA.FTZ R150, R2, c[0x0][0x23c], -R165 ;  /* 0x00008f0002967a23 */ /* 0x000fe200000108a5 */
[----:B------:R-:W2:Y:S01]  /*55c0*/  MUFU.EX2 R152, R152 ;  /* 0x0000009800987308 */ /* 0x000ea20000000800 */
[--C-:B------:R-:W-:Y:S01]  /*55d0*/  FFMA.FTZ R151, R11, c[0x0][0x23c], -R168.reuse ;  /* 0x00008f000b977a23 */ /* 0x100fe200000108a8 */
[----:B------:R-:W-:Y:S01]  /*55e0*/  LDSM.16.MT88.4 R28, [R188+0xc800] ;  /* 0x00c80000bc1c783b */ /* 0x000fe20000004200 */
[----:B------:R-:W-:-:S02]  /*55f0*/  FFMA.FTZ R147, R9, c[0x0][0x23c], -R168 ;  /* 0x00008f0009937a23 */ /* 0x000fc400000108a8 */
[--C-:B------:R-:W-:Y:S01]  /*5600*/  FFMA.FTZ R2, R17, c[0x0][0x23c], -R168.reuse ;  /* 0x00008f0011027a23 */ /* 0x100fe200000108a8 */
[----:B------:R-:W-:Y:S01]  /*5610*/  LDSM.16.MT88.4 R24, [R190+0xe800] ;  /* 0x00e80000be18783b */ /* 0x000fe20000004200 */
[--C-:B------:R-:W-:Y:S01]  /*5620*/  FFMA.FTZ R149, R10, c[0x0][0x23c], -R165.reuse ;  /* 0x00008f000a957a23 */ /* 0x100fe200000108a5 */
[----:B------:R-:W-:Y:S01]  /*5630*/  MUFU.EX2 R153, R153 ;  /* 0x0000009900997308 */ /* 0x000fe20000000800 */
[--C-:B------:R-:W-:Y:S02]  /*5640*/  FFMA.FTZ R145, R18, c[0x0][0x23c], -R165.reuse ;  /* 0x00008f0012917a23 */ /* 0x100fe400000108a5 */
[--C-:B------:R-:W-:Y:S01]  /*5650*/  FFMA.FTZ R0, R8, c[0x0][0x23c], -R165.reuse ;  /* 0x00008f0008007a23 */ /* 0x100fe200000108a5 */
[----:B------:R-:W-:Y:S01]  /*5660*/  LDSM.16.MT88.4 R16, [R189+0xe800] ;  /* 0x00e80000bd10783b */ /* 0x000fe20000004200 */
[--C-:B------:R-:W-:Y:S02]  /*5670*/  FFMA.FTZ R146, R13, c[0x0][0x23c], -R168.reuse ;  /* 0x00008f000d927a23 */ /* 0x100fe400000108a8 */
[----:B------:R-:W-:Y:S01]  /*5680*/  FFMA.FTZ R144, R12, c[0x0][0x23c], -R165 ;  /* 0x00008f000c907a23 */ /* 0x000fe200000108a5 */
[----:B------:R-:W3:Y:S01]  /*5690*/  MUFU.EX2 R148, R148 ;  /* 0x0000009400947308 */ /* 0x000ee20000000800 */
[----:B------:R-:W4:Y:S01]  /*56a0*/  LDSM.16.MT88.4 R8, [R192+0xe800] ;  /* 0x00e80000c008783b */ /* 0x000f220000004200 */
[----:B--2---:R-:W-:Y:S01]  /*56b0*/  F2FP.BF16.PACK_AB R116, R152, R155 ;  /* 0x0000009b9874723e */ /* 0x004fe200000010ff */
[----:B------:R-:W-:-:S02]  /*56c0*/  FFMA.FTZ R156, R169, c[0x0][0x23c], -R168 ;  /* 0x00008f00a99c7a23 */ /* 0x000fc400000108a8 */
[----:B------:R-:W2:Y:S01]  /*56d0*/  LDSM.16.MT88.4 R12, [R188+0xe800] ;  /* 0x00e80000bc0c783b */ /* 0x000ea20000004200 */
[--C-:B------:R-:W-:Y:S02]  /*56e0*/  FFMA.FTZ R158, R167, c[0x0][0x23c], -R168.reuse ;  /* 0x00008f00a79e7a23 */ /* 0x100fe400000108a8 */
[----:B------:R-:W-:Y:S01]  /*56f0*/  MUFU.EX2 R154, R154 ;  /* 0x0000009a009a7308 */ /* 0x000fe20000000800 */
[--C-:B------:R-:W-:Y:S02]  /*5700*/  FFMA.FTZ R161, R161, c[0x0][0x23c], -R168.reuse ;  /* 0x00008f00a1a17a23 */ /* 0x100fe400000108a8 */
[----:B------:R-:W-:Y:S02]  /*5710*/  FFMA.FTZ R163, R163, c[0x0][0x23c], -R168 ;  /* 0x00008f00a3a37a23 */ /* 0x000fe400000108a8 */
[--C-:B------:R-:W-:Y:S02]  /*5720*/  FFMA.FTZ R162, R162, c[0x0][0x23c], -R165.reuse ;  /* 0x00008f00a2a27a23 */ /* 0x100fe400000108a5 */
[--C-:B------:R-:W-:Y:S01]  /*5730*/  FFMA.FTZ R167, R172, c[0x0][0x23c], -R165.reuse ;  /* 0x00008f00aca77a23 */ /* 0x100fe200000108a5 */
[----:B------:R-:W5:Y:S01]  /*5740*/  MUFU.EX2 R157, R157 ;  /* 0x0000009d009d7308 */ /* 0x000f620000000800 */
[----:B---3--:R-:W-:Y:S01]  /*5750*/  F2FP.BF16.PACK_AB R118, R148, R153 ;  /* 0x000000999476723e */ /* 0x008fe200000010ff */
[----:B------:R-:W-:-:S02]  /*5760*/  FFMA.FTZ R164, R164, c[0x0][0x23c], -R165 ;  /* 0x00008f00a4a47a23 */ /* 0x000fc400000108a5 */
[--C-:B------:R-:W-:Y:S02]  /*5770*/  FFMA.FTZ R169, R170, c[0x0][0x23c], -R165.reuse ;  /* 0x00008f00aaa97a23 */ /* 0x100fe400000108a5 */
[--C-:B------:R-:W-:Y:S02]  /*5780*/  FFMA.FTZ R170, R173, c[0x0][0x23c], -R168.reuse ;  /* 0x00008f00adaa7a23 */ /* 0x100fe400000108a8 */
[----:B------:R-:W-:Y:S01]  /*5790*/  MUFU.EX2 R159, R159 ;  /* 0x0000009f009f7308 */ /* 0x000fe20000000800 */
[--C-:B------:R-:W-:Y:S02]  /*57a0*/  FFMA.FTZ R171, R171, c[0x0][0x23c], -R168.reuse ;  /* 0x00008f00abab7a23 */ /* 0x100fe400000108a8 */
[--C-:B------:R-:W-:Y:S02]  /*57b0*/  FFMA.FTZ R172, R143, c[0x0][0x23c], -R168.reuse ;  /* 0x00008f008fac7a23 */ /* 0x100fe400000108a8 */
[----:B------:R-:W-:Y:S02]  /*57c0*/  FFMA.FTZ R221, R141, c[0x0][0x23c], -R168 ;  /* 0x00008f008ddd7a23 */ /* 0x000fe400000108a8 */
[--C-:B------:R-:W-:Y:S01]  /*57d0*/  FFMA.FTZ R166, R166, c[0x0][0x23c], -R165.reuse ;  /* 0x00008f00a6a67a23 */ /* 0x100fe200000108a5 */
[----:B------:R-:W3:Y:S01]  /*57e0*/  MUFU.EX2 R150, R150 ;  /* 0x0000009600967308 */ /* 0x000ee20000000800 */
[----:B-----5:R-:W-:Y:S01]  /*57f0*/  F2FP.BF16.PACK_AB R117, R157, R154 ;  /* 0x0000009a9d75723e */ /* 0x020fe200000010ff */
[----:B------:R-:W-:-:S02]  /*5800*/  FFMA.FTZ R173, R142, c[0x0][0x23c], -R165 ;  /* 0x00008f008ead7a23 */ /* 0x000fc400000108a5 */
[--C-:B------:R-:W-:Y:S02]  /*5810*/  FFMA.FTZ R168, R140, c[0x0][0x23c], -R165.reuse ;  /* 0x00008f008ca87a23 */ /* 0x100fe400000108a5 */
[----:B------:R-:W-:Y:S01]  /*5820*/  FFMA.FTZ R219, R160, c[0x0][0x23c], -R165 ;  /* 0x00008f00a0db7a23 */ /* 0x000fe200000108a5 */
[----:B------:R-:W-:Y:S01]  /*5830*/  LDSM.16.MT88.4 R140, [R190+0xd800] ;  /* 0x00d80000be8c783b */ /* 0x000fe20000004200 */
[----:B------:R-:W-:Y:S01]  /*5840*/  MUFU.EX2 R151, R151 ;  /* 0x0000009700977308 */ /* 0x000fe20000000800 */
[----:B------:R-:W-:Y:S02]  /*5850*/  FADD.FTZ R152, R155, R152 ;  /* 0x000000989b987221 */ /* 0x000fe40000010000 */
[----:B------:R-:W-:Y:S02]  /*5860*/  FADD.FTZ R154, R154, R157 ;  /* 0x0000009d9a9a7221 */ /* 0x000fe40000010000 */
[----:B------:R-:W-:Y:S01]  /*5870*/  FADD.FTZ R153, R153, R152 ;  /* 0x0000009899997221 */ /* 0x000fe20000010000 */
[----:B---3--:R-:W-:-:S02]  /*5880*/  F2FP.BF16.PACK_AB R119, R150, R159 ;  /* 0x0000009f9677723e */ /* 0x008fc400000010ff */
[----:B------:R-:W3:Y:S01]  /*5890*/  MUFU.EX2 R146, R146 ;  /* 0x0000009200927308 */ /* 0x000ee20000000800 */
[----:B------:R-:W-:Y:S02]  /*58a0*/  FADD.FTZ R159, R159, R154 ;  /* 0x0000009a9f9f7221 */ /* 0x000fe40000010000 */
[----:B------:R-:W-:Y:S02]  /*58b0*/  FADD.FTZ R148, R148, R153 ;  /* 0x0000009994947221 */ /* 0x000fe40000010000 */
[----:B------:R-:W-:Y:S01]  /*58c0*/  FADD.FTZ R150, R150, R159 ;  /* 0x0000009f96967221 */ /* 0x000fe20000010000 */
[C---:B------:R-:W-:Y:S02]  /*58d0*/  HMMA.16816.F32.BF16 R64, R116.reuse, R68, RZ ;  /* 0x000000447440723c */ /* 0x040fe400000418ff */
[----:B------:R-:W-:Y:S06]  /*58e0*/  MUFU.EX2 R147, R147 ;  /* 0x0000009300937308 */ /* 0x000fec0000000800 */
[C---:B------:R-:W-:Y:S02]  /*58f0*/  HMMA.16816.F32.BF16 R80, R116.reuse, R84, RZ ;  /* 0x000000547450723c */ /* 0x040fe400000418ff */
[----:B------:R-:W-:Y:S06]  /*5900*/  MUFU.EX2 R2, R2 ;  /* 0x0000000200027308 */ /* 0x000fec0000000800 */
[C---:B------:R-:W-:Y:S02]  /*5910*/  HMMA.16816.F32.BF16 R68, R116.reuse, R70, RZ ;  /* 0x000000467444723c */ /* 0x040fe400000418ff */
[----:B------:R-:W-:Y:S06]  /*5920*/  MUFU.EX2 R149, R149 ;  /* 0x0000009500957308 */ /* 0x000fec0000000800 */
[C---:B------:R-:W-:Y:S02]  /*5930*/  HMMA.16816.F32.BF16 R84, R116.reuse, R86, RZ ;  /* 0x000000567454723c */ /* 0x040fe400000418ff */
[----:B------:R-:W5:Y:S06]  /*5940*/  MUFU.EX2 R144, R144 ;  /* 0x0000009000907308 */ /* 0x000f6c0000000800 */
[C---:B------:R-:W-:Y:S02]  /*5950*/  HMMA.16816.F32.BF16 R128, R116.reuse, R36, RZ ;  /* 0x000000247480723c */ /* 0x040fe400000418ff */
[----:B------:R-:W-:Y:S06]  /*5960*/  MUFU.EX2 R145, R145 ;  /* 0x0000009100917308 */ /* 0x000fec0000000800 */
[C---:B-1----:R-:W-:Y:S02]  /*5970*/  HMMA.16816.F32.BF16 R40, R116.reuse, R44, RZ ;  /* 0x0000002c7428723c */ /* 0x042fe400000418ff */
[----:B------:R-:W1:Y:S06]  /*5980*/  MUFU.EX2 R0, R0 ;  /* 0x0000000000007308 */ /* 0x000e6c0000000800 */
[C---:B------:R-:W-:Y:S02]  /*5990*/  HMMA.16816.F32.BF16 R48, R116.reuse, R52, RZ ;  /* 0x000000347430723c */ /* 0x040fe400000418ff */
[----:B------:R-:W-:Y:S06]  /*59a0*/  MUFU.EX2 R156, R156 ;  /* 0x0000009c009c7308 */ /* 0x000fec0000000800 */
[C---:B------:R-:W-:Y:S02]  /*59b0*/  HMMA.16816.F32.BF16 R56, R116.reuse, R60, RZ ;  /* 0x0000003c7438723c */ /* 0x040fe400000418ff */
[----:B------:R-:W1:Y:S06]  /*59c0*/  MUFU.EX2 R161, R161 ;  /* 0x000000a100a17308 */ /* 0x000e6c0000000800 */
[C---:B------:R-:W-:Y:S02]  /*59d0*/  HMMA.16816.F32.BF16 R72, R116.reuse, R76, RZ ;  /* 0x0000004c7448723c */ /* 0x040fe400000418ff */
[----:B------:R-:W-:Y:S06]  /*59e0*/  MUFU.EX2 R158, R158 ;  /* 0x0000009e009e7308 */ /* 0x000fec0000000800 */
[C---:B------:R-:W-:Y:S02]  /*59f0*/  HMMA.16816.F32.BF16 R88, R116.reuse, R92, RZ ;  /* 0x0000005c7458723c */ /* 0x040fe400000418ff */
[----:B------:R-:W-:Y:S06]  /*5a00*/  MUFU.EX2 R163, R163 ;  /* 0x000000a300a37308 */ /* 0x000fec0000000800 */
[C---:B------:R-:W-:Y:S02]  /*5a10*/  HMMA.16816.F32.BF16 R96, R116.reuse, R100, RZ ;  /* 0x000000647460723c */ /* 0x040fe400000418ff */
[----:B------:R-:W-:Y:S06]  /*5a20*/  MUFU.EX2 R162, R162 ;  /* 0x000000a200a27308 */ /* 0x000fec0000000800 */
[C---:B------:R-:W-:Y:S02]  /*5a30*/  HMMA.16816.F32.BF16 R104, R116.reuse, R124, RZ ;  /* 0x0000007c7468723c */ /* 0x040fe400000418ff */
        /* <DEDUP_REMOVED lines=21> */
[C---:B------:R-:W-:Y:S07]  /*5b90*/  HMMA.16816.F32.BF16 R120, R116.reuse, R4, RZ ;  /* 0x000000047478723c */ /* 0x040fee00000418ff */
[----:B---3--:R-:W-:Y:S01]  /*5ba0*/  F2FP.BF16.PACK_AB R4, R146, R151 ;  /* 0x000000979204723e */ /* 0x008fe200000010ff */
[----:B------:R-:W-:Y:S01]  /*5bb0*/  HMMA.16816.F32.BF16 R116, R116, R6, RZ ;  /* 0x000000067474723c */ /* 0x000fe200000418ff */
[----:B-----5:R-:W-:Y:S01]  /*5bc0*/  F2FP.BF16.PACK_AB R5, R144, R149 ;  /* 0x000000959005723e */ /* 0x020fe200000010ff */
[----:B------:R-:W-:-:S02]  /*5bd0*/  FADD.FTZ R151, R151, R148 ;  /* 0x0000009497977221 */ /* 0x000fc40000010000 */
[----:B------:R-:W-:Y:S02]  /*5be0*/  FADD.FTZ R149, R149, R150 ;  /* 0x0000009695957221 */ /* 0x000fe40000010000 */
[----:B------:R-:W-:Y:S01]  /*5bf0*/  FADD.FTZ R146, R146, R151 ;  /* 0x0000009792927221 */ /* 0x000fe20000010000 */
[----:B------:R-:W-:Y:S01]  /*5c00*/  F2FP.BF16.PACK_AB R6, R2, R147 ;  /* 0x000000930206723e */ /* 0x000fe200000010ff */
[----:B------:R-:W-:Y:S01]  /*5c10*/  FADD.FTZ R144, R144, R149 ;  /* 0x0000009590907221 */ /* 0x000fe20000010000 */
[----:B-1----:R-:W-:Y:S01]  /*5c20*/  F2FP.BF16.PACK_AB R7, R0, R145 ;  /* 0x000000910007723e */ /* 0x002fe200000010ff */
[----:B------:R-:W-:Y:S02]  /*5c30*/  FADD.FTZ R147, R147, R146 ;  /* 0x0000009293937221 */ /* 0x000fe40000010000 */
[----:B------:R-:W-:Y:S02]  /*5c40*/  FADD.FTZ R145, R145, R144 ;  /* 0x0000009091917221 */ /* 0x000fe40000010000 */
[----:B------:R-:W-:-:S02]  /*5c50*/  FADD.FTZ R147, R2, R147 ;  /* 0x0000009302937221 */ /* 0x000fc40000010000 */
[----:B----4-:R-:W-:Y:S01]  /*5c60*/  HMMA.16816.F32.BF16 R64, R4, R8, R64 ;  /* 0x000000080440723c */ /* 0x010fe20000041840 */
[----:B------:R-:W-:-:S07]  /*5c70*/  FADD.FTZ R145, R0, R145 ;  /* 0x0000009100917221 */ /* 0x000fce0000010000 */
[C---:B------:R-:W-:Y:S01]  /*5c80*/  HMMA.16816.F32.BF16 R68, R4.reuse, R10, R68 ;  /* 0x0000000a0444723c */ /* 0x040fe20000041844 */
[----:B------:R-:W1:Y:S07]  /*5c90*/  LDSM.16.MT88.4 R8, [R190+0x10800] ;  /* 0x01080000be08783b */ /* 0x000e6e0000004200 */
[C---:B------:R-:W-:Y:S08]  /*5ca0*/  HMMA.16816.F32.BF16 R80, R4.reuse, R16, R80 ;  /* 0x000000100450723c */ /* 0x040ff00000041850 */
[C---:B------:R-:W-:Y:S01]  /*5cb0*/  HMMA.16816.F32.BF16 R84, R4.reuse, R18, R84 ;  /* 0x000000120454723c */ /* 0x040fe20000041854 */
[----:B------:R-:W3:Y:S07]  /*5cc0*/  LDSM.16.MT88.4 R16, [R189+0x10800] ;  /* 0x01080000bd10783b */ /* 0x000eee0000004200 */
[C---:B------:R-:W-:Y:S08]  /*5cd0*/  HMMA.16816.F32.BF16 R128, R4.reuse, R20, R128 ;  /* 0x000000140480723c */ /* 0x040ff00000041880 */
[C---:B------:R-:W-:Y:S01]  /*5ce0*/  HMMA.16816.F32.BF16 R36, R4.reuse, R22, R36 ;  /* 0x000000160424723c */ /* 0x040fe20000041824 */
[----:B------:R-:W4:Y:S07]  /*5cf0*/  LDSM.16.MT88.4 R20, [R192+0x10800] ;  /* 0x01080000c014783b */ /* 0x000f2e0000004200 */
[C---:B--2---:R-:W-:Y:S08]  /*5d00*/  HMMA.16816.F32.BF16 R88, R4.reuse, R12, R88 ;  /* 0x0000000c0458723c */ /* 0x044ff00000041858 */
[C---:B------:R-:W-:Y:S01]  /*5d10*/  HMMA.16816.F32.BF16 R92, R4.reuse, R14, R92 ;  /* 0x0000000e045c723c */ /* 0x040fe2000004185c */
[----:B------:R-:W2:Y:S07]  /*5d20*/  LDSM.16.MT88.4 R12, [R188+0x10800] ;  /* 0x01080000bc0c783b */ /* 0x000eae0000004200 */
[C---:B-1----:R-:W-:Y:S08]  /*5d30*/  HMMA.16816.F32.BF16 R104, R4.reuse, R8, R104 ;  /* 0x000000080468723c */ /* 0x042ff00000041868 */
[C---:B------:R-:W-:Y:S01]  /*5d40*/  HMMA.16816.F32.BF16 R124, R4.reuse, R10, R124 ;  /* 0x0000000a047c723c */ /* 0x040fe2000004187c */
[----:B------:R-:W1:Y:S07]  /*5d50*/  LDSM.16.MT88.4 R8, [R192+0xd000] ;  /* 0x00d00000c008783b */ /* 0x000e6e0000004200 */
[C---:B---3--:R-:W-:Y:S08]  /*5d60*/  HMMA.16816.F32.BF16 R108, R4.reuse, R16, R108 ;  /* 0x00000010046c723c */ /* 0x048ff0000004186c */
[C---:B------:R-:W-:Y:S01]  /*5d70*/  HMMA.16816.F32.BF16 R112, R4.reuse, R18, R112 ;  /* 0x000000120470723c */ /* 0x040fe20000041870 */
[----:B------:R-:W3:Y:S07]  /*5d80*/  LDSM.16.MT88.4 R16, [R190+0xd000] ;  /* 0x00d00000be10783b */ /* 0x000eee0000004200 */
[C---:B------:R-:W-:Y:S08]  /*5d90*/  HMMA.16816.F32.BF16 R40, R4.reuse, R136, R40 ;  /* 0x000000880428723c */ /* 0x040ff00000041828 */
[C---:B------:R-:W-:Y:S01]  /*5da0*/  HMMA.16816.F32.BF16 R44, R4.reuse, R138, R44 ;  /* 0x0000008a042c723c */ /* 0x040fe2000004182c */
[----:B------:R-:W-:Y:S07]  /*5db0*/  LDSM.16.MT88.4 R136, [R189+0xd800] ;  /* 0x00d80000bd88783b */ /* 0x000fee0000004200 */
        /* <DEDUP_REMOVED lines=9> */
[C---:B----4-:R-:W-:Y:S08]  /*5e50*/  HMMA.16816.F32.BF16 R96, R4.reuse, R20, R96 ;  /* 0x000000140460723c */ /* 0x050ff00000041860 */
[C---:B------:R-:W-:Y:S01]  /*5e60*/  HMMA.16816.F32.BF16 R100, R4.reuse, R22, R100 ;  /* 0x000000160464723c */ /* 0x040fe20000041864 */
[----:B------:R-:W-:Y:S07]  /*5e70*/  LDSM.16.MT88.4 R20, [R192+0x11000] ;  /* 0x01100000c014783b */ /* 0x000fee0000004200 */
[C---:B--2---:R-:W-:Y:S08]  /*5e80*/  HMMA.16816.F32.BF16 R120, R4.reuse, R12, R120 ;  /* 0x0000000c0478723c */ /* 0x044ff00000041878 */
[----:B------:R-:W-:Y:S01]  /*5e90*/  HMMA.16816.F32.BF16 R116, R4, R14, R116 ;  /* 0x0000000e0474723c */ /* 0x000fe20000041874 */
[----:B------:R-:W2:Y:S06]  /*5ea0*/  LDSM.16.MT88.4 R12, [R192+0xf000] ;  /* 0x00f00000c00c783b */ /* 0x000eac0000004200 */
[----:B------:R-:W-:Y:S01]  /*5eb0*/  F2FP.BF16.PACK_AB R4, R161, R156 ;  /* 0x0000009ca104723e */ /* 0x000fe200000010ff */
[----:B------:R-:W-:Y:S01]  /*5ec0*/  FADD.FTZ R156, R156, R147 ;  /* 0x000000939c9c7221 */ /* 0x000fe20000010000 */
[----:B------:R-:W-:Y:S01]  /*5ed0*/  F2FP.BF16.PACK_AB R5, R167, R162 ;  /* 0x000000a2a705723e */ /* 0x000fe200000010ff */
[----:B------:R-:W-:Y:S01]  /*5ee0*/  FADD.FTZ R162, R162, R145 ;  /* 0x00000091a2a27221 */ /* 0x000fe20000010000 */
[----:B------:R-:W-:Y:S01]  /*5ef0*/  F2FP.BF16.PACK_AB R6, R163, R158 ;  /* 0x0000009ea306723e */ /* 0x000fe200000010ff */
[----:B------:R-:W-:Y:S01]  /*5f00*/  FADD.FTZ R161, R161, R156 ;  /* 0x0000009ca1a17221 */ /* 0x000fe20000010000 */
[----:B------:R-:W-:Y:S01]  /*5f10*/  F2FP.BF16.PACK_AB R7, R169, R164 ;  /* 0x000000a4a907723e */ /* 0x000fe200000010ff */
[----:B------:R-:W-:-:S02]  /*5f20*/  FADD.FTZ R167, R167, R162 ;  /* 0x000000a2a7a77221 */ /* 0x000fc40000010000 */
[----:B------:R-:W-:Y:S02]  /*5f30*/  FADD.FTZ R158, R158, R161 ;  /* 0x000000a19e9e7221 */ /* 0x000fe40000010000 */
[----:B------:R-:W-:Y:S02]  /*5f40*/  FADD.FTZ R164, R164, R167 ;  /* 0x000000a7a4a47221 */ /* 0x000fe40000010000 */
[----:B-1----:R-:W-:Y:S01]  /*5f50*/  HMMA.16816.F32.BF16 R128, R4, R8, R128 ;  /* 0x000000080480723c */ /* 0x002fe20000041880 */
[----:B------:R-:W-:Y:S02]  /*5f60*/  FADD.FTZ R163, R163, R158 ;  /* 0x0000009ea3a37221 */ /* 0x000fe40000010000 */
[----:B------:R-:W-:-:S05]  /*5f70*/  FADD.FTZ R169, R169, R164 ;  /* 0x000000a4a9a97221 */ /* 0x000fca0000010000 */
[C---:B------:R-:W-:Y:S01]  /*5f80*/  HMMA.16816.F32.BF16 R36, R4.reuse, R10, R36 ;  /* 0x0000000a0424723c */ /* 0x040fe20000041824 */
[----:B------:R-:W1:Y:S07]  /*5f90*/  LDSM.16.MT88.4 R8, [R189+0xf000] ;  /* 0x00f00000bd08783b */ /* 0x000e6e0000004200 */
[C---:B---3--:R-:W-:Y:S08]  /*5fa0*/  HMMA.16816.F32.BF16 R40, R4.reuse, R16, R40 ;  /* 0x000000100428723c */ /* 0x048ff00000041828 */
[C---:B------:R-:W-:Y:S01]  /*5fb0*/  HMMA.16816.F32.BF16 R44, R4.reuse, R18, R44 ;  /* 0x00000012042c723c */ /* 0x040fe2000004182c */
[----:B------:R-:W3:Y:S07]  /*5fc0*/  LDSM.16.MT88.4 R16, [R188+0xf000] ;  /* 0x00f00000bc10783b */ /* 0x000eee0000004200 */
[C---:B--2---:R-:W-:Y:S08]  /*5fd0*/  HMMA.16816.F32.BF16 R64, R4.reuse, R12, R64 ;  /* 0x0000000c0440723c */ /* 0x044ff00000041840 */
[C---:B------:R-:W-:Y:S01]  /*5fe0*/  HMMA.16816.F32.BF16 R68, R4.reuse, R14, R68 ;  /* 0x0000000e0444723c */ /* 0x040fe20000041844 */
[----:B------:R-:W2:Y:S07]  /*5ff0*/  LDSM.16.MT88.4 R12, [R190+0x11000] ;  /* 0x01100000be0c783b */ /* 0x000eae0000004200 */
[C---:B------:R-:W-:Y:S08]  /*6000*/  HMMA.16816.F32.BF16 R96, R4.reuse, R20, R96 ;  /* 0x000000140460723c */ /* 0x040ff00000041860 */
[C---:B-1----:R-:W-:Y:S08]  /*6010*/  HMMA.16816.F32.BF16 R80, R4.reuse, R8, R80 ;  /* 0x000000080450723c */ /* 0x042ff00000041850 */
        /* <DEDUP_REMOVED lines=8> */
[C---:B------:R-:W-:Y:S01]  /*60a0*/  HMMA.16816.F32.BF16 R100, R4.reuse, R22, R100 ;  /* 0x000000160464723c */ /* 0x040fe20000041864 */
[----:B------:R-:W-:Y:S07]  /*60b0*/  LDSM.16.MT88.4 R20, [R188+0xf800] ;  /* 0x00f80000bc14783b */ /* 0x000fee0000004200 */
        /* <DEDUP_REMOVED lines=8> */
[----:B------:R-:W4:Y:S07]  /*6140*/  LDSM.16.MT88.4 R32, [R188+0xd800] ;  /* 0x00d80000bc20783b */ /* 0x000f2e0000004200 */
[C---:B------:R-:W-:Y:S08]  /*6150*/  HMMA.16816.F32.BF16 R56, R4.reuse, R28, R56 ;  /* 0x0000001c0438723c */ /* 0x040ff00000041838 */
[C---:B------:R-:W-:Y:S01]  /*6160*/  HMMA.16816.F32.BF16 R60, R4.reuse, R30, R60 ;  /* 0x0000001e043c723c */ /* 0x040fe2000004183c */
[----:B------:R-:W5:Y:S07]  /*6170*/  LDSM.16.MT88.4 R28, [R190+0xf800] ;  /* 0x00f80000be1c783b */ /* 0x000f6e0000004200 */
[C---:B------:R-:W-:Y:S08]  /*6180*/  HMMA.16816.F32.BF16 R72, R4.reuse, R24, R72 ;  /* 0x000000180448723c */ /* 0x040ff00000041848 */
[----:B------:R-:W-:Y:S01]  /*6190*/  HMMA.16816.F32.BF16 R76, R4, R26, R76 ;  /* 0x0000001a044c723c */ /* 0x000fe2000004184c */
[----:B------:R-:W3:Y:S06]  /*61a0*/  LDSM.16.MT88.4 R24, [R189+0xf800] ;  /* 0x00f80000bd18783b */ /* 0x000eec0000004200 */
        /* <DEDUP_REMOVED lines=10> */
[----:B--2---:R-:W-:Y:S01]  /*6250*/  HMMA.16816.F32.BF16 R128, R4, R12, R128 ;  /* 0x0000000c0480723c */ /* 0x004fe20000041880 */
[----:B------:R-:W-:Y:S02]  /*6260*/  FADD.FTZ R221, R221, R172 ;  /* 0x000000acdddd7221 */ /* 0x000fe40000010000 */
[----:B------:R-:W-:-:S05]  /*6270*/  FADD.FTZ R219, R219, R168 ;  /* 0x000000a8dbdb7221 */ /* 0x000fca0000010000 */
        /* <DEDUP_REMOVED lines=9> */
[C---:B------:R-:W-:Y:S08]  /*6310*/  HMMA.16816.F32.BF16 R44, R4.reuse, R142, R44 ;  /* 0x0000008e042c723c */ /* 0x040ff0000004182c */
[C---:B------:R-:W-:Y:S08]  /*6320*/  HMMA.16816.F32.BF16 R48, R4.reuse, R136, R48 ;  /* 0x000000880430723c */ /* 0x040ff00000041830 */
[C---:B------:R-:W-:Y:S08]  /*6330*/  HMMA.16816.F32.BF16 R52, R4.reuse, R138, R52 ;  /* 0x0000008a0434723c */ /* 0x040ff00000041834 */
[C---:B----4-:R-:W-:Y:S08]  /*6340*/  HMMA.16816.F32.BF16 R56, R4.reuse, R32, R56 ;  /* 0x000000200438723c */ /* 0x050ff00000041838 */
[C---:B------:R-:W-:Y:S08]  /*6350*/  HMMA.16816.F32.BF16 R60, R4.reuse, R34, R60 ;  /* 0x00000022043c723c */ /* 0x040ff0000004183c */
[C---:B-----5:R-:W-:Y:S08]  /*6360*/  HMMA.16816.F32.BF16 R72, R4.reuse, R28, R72 ;  /* 0x0000001c0448723c */ /* 0x060ff00000041848 */
[C---:B------:R-:W-:Y:S08]  /*6370*/  HMMA.16816.F32.BF16 R76, R4.reuse, R30, R76 ;  /* 0x0000001e044c723c */ /* 0x040ff0000004184c */
[C---:B------:R-:W-:Y:S08]  /*6380*/  HMMA.16816.F32.BF16 R80, R4.reuse, R24, R80 ;  /* 0x000000180450723c */ /* 0x040ff00000041850 */
[C---:B------:R-:W-:Y:S08]  /*6390*/  HMMA.16816.F32.BF16 R84, R4.reuse, R26, R84 ;  /* 0x0000001a0454723c */ /* 0x040ff00000041854 */
[C---:B------:R-:W-:Y:S08]  /*63a0*/  HMMA.16816.F32.BF16 R88, R4.reuse, R20, R88 ;  /* 0x000000140458723c */ /* 0x040ff00000041858 */
[C---:B------:R-:W-:Y:S08]  /*63b0*/  HMMA.16816.F32.BF16 R92, R4.reuse, R22, R92 ;  /* 0x00000016045c723c */ /* 0x040ff0000004185c */
[C---:B--2---:R-:W-:Y:S08]  /*63c0*/  HMMA.16816.F32.BF16 R104, R4.reuse, R12, R104 ;  /* 0x0000000c0468723c */ /* 0x044ff00000041868 */
[C---:B------:R-:W-:Y:S08]  /*63d0*/  HMMA.16816.F32.BF16 R124, R4.reuse, R14, R124 ;  /* 0x0000000e047c723c */ /* 0x040ff0000004187c */
[C---:B-1----:R-:W-:Y:S08]  /*63e0*/  HMMA.16816.F32.BF16 R108, R4.reuse, R8, R108 ;  /* 0x00000008046c723c */ /* 0x042ff0000004186c */
[C---:B------:R-:W-:Y:S08]  /*63f0*/  HMMA.16816.F32.BF16 R112, R4.reuse, R10, R112 ;  /* 0x0000000a0470723c */ /* 0x040ff00000041870 */
[C---:B---3--:R-:W-:Y:S08]  /*6400*/  HMMA.16816.F32.BF16 R120, R4.reuse, R16, R120 ;  /* 0x000000100478723c */ /* 0x048ff00000041878 */
[----:B------:R-:W-:Y:S01]  /*6410*/  HMMA.16816.F32.BF16 R116, R4, R18, R116 ;  /* 0x000000120474723c */ /* 0x000fe20000041874 */
[----:B------:R-:W-:Y:S07]  /*6420*/  @!P6 BRA `(.L_x_717) ;  /* 0x000037a00000e947 */ /* 0x000fee0003800000 */
[----:B------:R-:W-:Y:S01]  /*6430*/  ULDC UR4, c[0x0][0x1a0] ;  /* 0x0000680000047ab9 */ /* 0x000fe20000000800 */
[----:B------:R-:W-:Y:S01]  /*6440*/  IADD3 R217, R133, -0x2, RZ ;  /* 0xfffffffe85d97810 */ /* 0x000fe20007ffe0ff */
[----:B------:R-:W-:Y:S01]  /*6450*/  ULEA UR4, -UR4, URZ, 0x6 ;  /* 0x0000003f04047291 */ /* 0x000fe2000f8e313f */
[----:B------:R-:W-:Y:S01]  /*6460*/  IMAD.MOV.U32 R0, RZ, RZ, R3 ;  /* 0x000000ffff007224 */ /* 0x000fe200078e0003 */
[----:B------:R-:W-:Y:S01]  /*6470*/  ULDC.64 UR6, c[0x0][0x118] ;  /* 0x0000460000067ab9 */ /* 0x000fe20000000a00 */
[----:B------:R-:W-:Y:S01]  /*6480*/  IMAD.MOV.U32 R133, RZ, RZ, R132 ;  /* 0x000000ffff857224 */ /* 0x000fe200078e0084 */
[----:B------:R-:W-:-:S02]  /*6490*/  USHF.R.S32.HI UR5, URZ, 0x1f, UR4 ;  /* 0x0000001f3f057899 */ /* 0x000fc40008011404 */
[----:B------:R-:W-:-:S04]  /*64a0*/  MOV R214, UR4 ;  /* 0x0000000400d67c02 */ /* 0x000fc80008000f00 */
[----:B------:R-:W-:-:S04]  /*64b0*/  MOV R209, UR5 ;  /* 0x0000000500d17c02 */ /* 0x000fc80008000f00 */
.L_x_721:
[----:B------:R-:W-:Y:S01]  /*64c0*/  MOV R132, R214 ;  /* 0x000000d600847202 */ /* 0x000fe20000000f00 */
[----:B------:R-:W-:Y:S04]  /*64d0*/  DEPBAR.LE SB0, 0x0 ;  /* 0x000080000000791a */ /* 0x000fe80000000000 */
[----:B------:R-:W-:Y:S01]  /*64e0*/  BAR.SYNC.DEFER_BLOCKING 0x0 ;  /* 0x0000000000007b1d */ /* 0x000fe20000010000 */
[----:B------:R-:W-:Y:S05]  /*64f0*/  MOV R3, R209 ;  /* 0x000000d100037202 */ /* 0x000fea0000000f00 */
[----:B------:R-:W-:-:S05]  /*6500*/  @!P0 BRA `(.L_x_718) ;  /* 0x000003c000008947 */ /* 0x000fca0003800000 */
[----:B------:R-:W-:Y:S04]  /*6510*/  IABS R2, c[0x0][0x2d0] ;  /* 0x0000b40000027a13 */ /* 0x000fe80000000000 */
[----:B------:R-:W1:Y:S10]  /*6520*/  I2F.RP R7, R2 ;  /* 0x0000000200077306 */ /* 0x000e740000209400 */
[----:B-1----:R-:W1:Y:S02]  /*6530*/  MUFU.RCP R3, R7 ;  /* 0x0000000700037308 */ /* 0x002e640000001000 */
[----:B-1----:R-:W-:Y:S01]  /*6540*/  IADD3 R8, R3, 0xffffffe, RZ ;  /* 0x0ffffffe03087810 */ /* 0x002fe20007ffe0ff */
[----:B------:R-:W-:Y:S07]  /*6550*/  IMAD.SHL.U32 R3, R217, 0x40, RZ ;  /* 0x00000040d9037824 */ /* 0x000fee00078e00ff */
[----:B------:R-:W1:Y:S01]  /*6560*/  F2I.FTZ.U32.TRUNC.NTZ R9, R8 ;  /* 0x0000000800097305 */ /* 0x000e62000021f000 */
[----:B------:R-:W-:Y:S02]  /*6570*/  IABS R4, R3 ;  /* 0x0000000300047213 */ /* 0x000fe40000000000 */
[C---:B------:R-:W-:Y:S02]  /*6580*/  IADD3 R10, R3.reuse, 0x40, RZ ;  /* 0x00000040030a7810 */ /* 0x040fe40007ffe0ff */
[----:B------:R-:W-:Y:S02]  /*6590*/  LOP3.LUT R3, R3, c[0x0][0x2d0], RZ, 0x3c, !PT ;  /* 0x0000b40003037a12 */ /* 0x000fe400078e3cff */
[----:B------:R-:W-:Y:S02]  /*65a0*/  IABS R6, R10 ;  /* 0x0000000a00067213 */ /* 0x000fe40000000000 */
[----:B------:R-:W-:Y:S02]  /*65b0*/  LOP3.LUT R10, R10, c[0x0][0x2d0], RZ, 0x3c, !PT ;  /* 0x0000b4000a0a7a12 */ /* 0x000fe400078e3cff */
[----:B------:R-:W-:Y:S02]  /*65c0*/  ISETP.GE.AND P1, PT, R3, RZ, PT ;  /* 0x000000ff0300720c */ /* 0x000fe40003f26270 */
[----:B------:R-:W-:Y:S01]  /*65d0*/  ISETP.GE.AND P3, PT, R10, RZ, PT ;  /* 0x000000ff0a00720c */ /* 0x000fe20003f66270 */
[--C-:B-1----:R-:W-:Y:S02]  /*65e0*/  IMAD.MOV R5, RZ, RZ, -R9.reuse ;  /* 0x000000ffff057224 */ /* 0x102fe400078e0a09 */
[----:B------:R-:W-:Y:S02]  /*65f0*/  IMAD.MOV.U32 R8, RZ, RZ, RZ ;  /* 0x000000ffff087224 */ /* 0x000fe400078e00ff */
[----:B------:R-:W-:Y:S04]  /*6600*/  IMAD R5, R5, R2, RZ ;  /* 0x0000000205057224 */ /* 0x000fe800078e02ff */
[----:B------:R-:W-:Y:S06]  /*6610*/  IMAD.HI.U32 R9, R9, R5, R8 ;  /* 0x0000000509097227 */ /* 0x000fec00078e0008 */
[C---:B------:R-:W-:Y:S04]  /*6620*/  IMAD.HI.U32 R8, R9.reuse, R4, RZ ;  /* 0x0000000409087227 */ /* 0x040fe800078e00ff */
[----:B------:R-:W-:Y:S04]  /*6630*/  IMAD.HI.U32 R9, R9, R6, RZ ;  /* 0x0000000609097227 */ /* 0x000fe800078e00ff */
[----:B------:R-:W-:Y:S02]  /*6640*/  IMAD.MOV R7, RZ, RZ, -R9 ;  /* 0x000000ffff077224 */ /* 0x000fe400078e0a09 */
[----:B------:R-:W-:Y:S02]  /*6650*/  IMAD.MOV R5, RZ, RZ, -R8 ;  /* 0x000000ffff057224 */ /* 0x000fe400078e0a08 */
[C---:B------:R-:W-:Y:S02]  /*6660*/  IMAD R6, R2.reuse, R7, R6 ;  /* 0x0000000702067224 */ /* 0x040fe400078e0206 */
[C---:B------:R-:W-:Y:S03]  /*6670*/  IMAD R4, R2.reuse, R5, R4 ;  /* 0x0000000502047224 */ /* 0x040fe600078e0204 */
[C---:B------:R-:W-:Y:S02]  /*6680*/  ISETP.GT.U32.AND P4, PT, R2.reuse, R6, PT ;  /* 0x000000060200720c */ /* 0x040fe40003f84070 */
[----:B------:R-:W-:Y:S11]  /*6690*/  ISETP.GT.U32.AND P2, PT, R2, R4, PT ;  /* 0x000000040200720c */ /* 0x000ff60003f44070 */
[----:B------:R-:W-:Y:S01]  /*66a0*/  @!P4 IADD3 R9, R9, 0x1, RZ ;  /* 0x000000010909c810 */ /* 0x000fe20007ffe0ff */
[--C-:B------:R-:W-:Y:S01]  /*66b0*/  @!P4 IMAD.IADD R6, R6, 0x1, -R2.reuse ;  /* 0x000000010606c824 */ /* 0x100fe200078e0a02 */
[----:B------:R-:W-:Y:S01]  /*66c0*/  @!P2 IADD3 R8, R8, 0x1, RZ ;  /* 0x000000010808a810 */ /* 0x000fe20007ffe0ff */
[----:B------:R-:W-:Y:S01]  /*66d0*/  @!P2 IMAD.IADD R4, R4, 0x1, -R2 ;  /* 0x000000010404a824 */ /* 0x000fe200078e0a02 */
[----:B------:R-:W-:Y:S02]  /*66e0*/  ISETP.NE.AND P2, PT, RZ, c[0x0][0x2d0], PT ;  /* 0x0000b400ff007a0c */ /* 0x000fe40003f45270 */
[-C--:B------:R-:W-:Y:S02]  /*66f0*/  ISETP.GE.U32.AND P6, PT, R6, R2.reuse, PT ;  /* 0x000000020600720c */ /* 0x080fe40003fc6070 */
[----:B------:R-:W-:Y:S02]  /*6700*/  ISETP.GE.U32.AND P5, PT, R4, R2, PT ;  /* 0x000000020400720c */ /* 0x000fe40003fa6070 */
[----:B------:R-:W-:Y:S09]  /*6710*/  LOP3.LUT R2, RZ, c[0x0][0x2d0], RZ, 0x33, !PT ;  /* 0x0000b400ff027a12 */ /* 0x000ff200078e33ff */
[----:B------:R-:W-:Y:S02]  /*6720*/  @P6 IADD3 R9, R9, 0x1, RZ ;  /* 0x0000000109096810 */ /* 0x000fe40007ffe0ff */
[----:B------:R-:W-:Y:S03]  /*6730*/  @P5 IADD3 R8, R8, 0x1, RZ ;  /* 0x0000000108085810 */ /* 0x000fe60007ffe0ff */
[----:B------:R-:W-:Y:S01]  /*6740*/  @!P3 IMAD.MOV R9, RZ, RZ, -R9 ;  /* 0x000000ffff09b224 */ /* 0x000fe200078e0a09 */
[----:B------:R-:W-:Y:S04]  /*6750*/  @!P1 IADD3 R8, -R8, RZ, RZ ;  /* 0x000000ff08089210 */ /* 0x000fe80007ffe1ff */
[C---:B------:R-:W-:Y:S02]  /*6760*/  SEL R3, R2.reuse, R8, !P2 ;  /* 0x0000000802037207 */ /* 0x040fe40005000000 */
[----:B------:R-:W-:Y:S02]  /*6770*/  SEL R9, R2, R9, !P2 ;  /* 0x0000000902097207 */ /* 0x000fe40005000000 */
[-C--:B------:R-:W-:Y:S02]  /*6780*/  LEA R12, P2, R3, R212.reuse, 0x2 ;  /* 0x000000d4030c7211 */ /* 0x080fe400078410ff */
[C---:B------:R-:W-:Y:S01]  /*6790*/  LEA R10, P1, R9.reuse, R212, 0x2 ;  /* 0x000000d4090a7211 */ /* 0x040fe200078210ff */
[----:B------:R-:W-:Y:S01]  /*67a0*/  IMAD.IADD R2, R9, 0x1, -R3 ;  /* 0x0000000109027824 */ /* 0x000fe200078e0a03 */
[-C--:B------:R-:W-:Y:S01]  /*67b0*/  LEA.HI.X.SX32 R13, R3, R213.reuse, 0x2, P2 ;  /* 0x000000d5030d7211 */ /* 0x080fe200010f16ff */
[----:B------:R-:W-:Y:S01]  /*67c0*/  IMAD.MOV.U32 R3, RZ, RZ, 0x40 ;  /* 0x00000040ff037424 */ /* 0x000fe200078e00ff */
[----:B------:R-:W-:Y:S03]  /*67d0*/  LEA.HI.X.SX32 R11, R9, R213, 0x2, P1 ;  /* 0x000000d5090b7211 */ /* 0x000fe600008f16ff */
[----:B------:R-:W-:Y:S01]  /*67e0*/  IMAD R3, R2, c[0x0][0x2d0], -R3 ;  /* 0x0000b40002037a24 */ /* 0x000fe200078e0a03 */
[----:B------:R-:W2:Y:S03]  /*67f0*/  LDG.E R4, [R12.64] ;  /* 0x000000060c047981 */ /* 0x000ea6000c1e1900 */
[C---:B------:R-:W-:Y:S01]  /*6800*/  IMAD.WIDE.U32 R6, R3.reuse, c[0x0][0x1a0], RZ ;  /* 0x0000680003067a25 */ /* 0x040fe200078e00ff */
[----:B------:R-:W2:Y:S01]  /*6810*/  LDG.E R5, [R10.64] ;  /* 0x000000060a057981 */ /* 0x000ea2000c1e1900 */
[----:B------:R-:W-:Y:S05]  /*6820*/  SHF.R.S32.HI R2, RZ, 0x1f, R3 ;  /* 0x0000001fff027819 */ /* 0x000fea0000011403 */
[----:B------:R-:W-:Y:S04]  /*6830*/  IMAD R2, R2, c[0x0][0x1a0], RZ ;  /* 0x0000680002027a24 */ /* 0x000fe800078e02ff */
[----:B------:R-:W-:Y:S05]  /*6840*/  IMAD R2, R3, c[0x0][0x1a4], R2 ;  /* 0x0000690003027a24 */ /* 0x000fea00078e0202 */
[----:B------:R-:W-:Y:S01]  /*6850*/  IADD3 R7, R7, R2, RZ ;  /* 0x0000000207077210 */ /* 0x000fe20007ffe0ff */
[----:B--2---:R-:W-:Y:S04]  /*6860*/  IMAD.IADD R4, R4, 0x1, -R5 ;  /* 0x0000000104047824 */ /* 0x004fe800078e0a05 */
[C---:B------:R-:W-:Y:S01]  /*6870*/  IMAD.WIDE.U32 R6, R4.reuse, c[0x0][0x188], R6 ;  /* 0x0000620004067a25 */ /* 0x040fe200078e0006 */
[----:B------:R-:W-:Y:S03]  /*6880*/  SHF.R.S32.HI R3, RZ, 0x1f, R4 ;  /* 0x0000001fff037819 */ /* 0x000fe60000011404 */
[----:B------:R-:W-:Y:S02]  /*6890*/  IMAD.MOV.U32 R132, RZ, RZ, R6 ;  /* 0x000000ffff847224 */ /* 0x000fe400078e0006 */
[----:B------:R-:W-:Y:S04]  /*68a0*/  IMAD R3, R3, c[0x0][0x188], RZ ;  /* 0x0000620003037a24 */ /* 0x000fe800078e02ff */
[----:B------:R-:W-:Y:S04]  /*68b0*/  IMAD R3, R4, c[0x0][0x18c], R3 ;  /* 0x0000630004037a24 */ /* 0x000fe800078e0203 */
[----:B------:R-:W-:Y:S02]  /*68c0*/  IMAD.IADD R3, R7, 0x1, R3 ;  /* 0x0000000107037824 */ /* 0x000fe400078e0203 */
.L_x_718:
[----:B------:R-:W-:Y:S02]  /*68d0*/  ISETP.GE.AND P5, PT, R210, c[0x0][0x220], PT ;  /* 0x00008800d2007a0c */ /* 0x000fe40003fa6270 */
[C---:B------:R-:W-:Y:S02]  /*68e0*/  IADD3 R225, P2, R132.reuse, R203, RZ ;  /* 0x000000cb84e17210 */ /* 0x040fe40007f5e0ff */
[----:B------:R-:W-:Y:S02]  /*68f0*/  ISETP.GE.AND P4, PT, R201, c[0x0][0x220], PT ;  /* 0x00008800c9007a0c */ /* 0x000fe40003f86270 */
[-C--:B------:R-:W-:Y:S01]  /*6900*/  LEA R2, P1, R132, R222.reuse, 0x1 ;  /* 0x000000de84027211 */ /* 0x080fe200078208ff */
[----:B------:R-:W-:Y:S01]  /*6910*/  IMAD.X R134, R3, 0x1, R202, P2 ;  /* 0x0000000103867824 */ /* 0x000fe200010e06ca */
[----:B------:R-:W-:Y:S02]  /*6920*/  ISETP.GE.AND P3, PT, R200, c[0x0][0x220], PT ;  /* 0x00008800c8007a0c */ /* 0x000fe40003f66270 */
[-C--:B------:R-:W-:Y:S03]  /*6930*/  LEA.HI.X R3, R132, R223.reuse, R3, 0x1, P1 ;  /* 0x000000df84037211 */ /* 0x080fe600008f0c03 */
[----:B------:R-:W-:Y:S01]  /*6940*/  @P5 STS.128 [R207+0xc000], RZ ;  /* 0x00c000ffcf005388 */ /* 0x000fe20000000c00 */
[CC--:B------:R-:W-:Y:S03]  /*6950*/  @!P5 LEA R228, P6, R225.reuse, R222.reuse, 0x1 ;  /* 0x000000dee1e4d211 */ /* 0x0c0fe600078c08ff */
[----:B------:R-:W-:Y:S01]  /*6960*/  @!PT LDS RZ, [RZ] ;  /* 0x00000000fffff984 */ /* 0x000fe20000000800 */
[----:B------:R-:W-:Y:S01]  /*6970*/  @!PT LDS RZ, [RZ] ;  /* 0x00000000fffff984 */ /* 0x000fe20000000800 */
[----:B------:R-:W-:Y:S01]  /*6980*/  @!PT LDS RZ, [RZ] ;  /* 0x00000000fffff984 */ /* 0x000fe20000000800 */
[----:B------:R1:W-:Y:S01]  /*6990*/  @!P5 LDGSTS.E.BYPASS.LTC128B.128 [R207+0xc000], [R2.64] ;  /* 0x0c00000002cfdfae */ /* 0x0003e2000b901d46 */
[CCC-:B------:R-:W-:Y:S02]  /*69a0*/  @!P5 LEA.HI.X R229, R225.reuse, R223.reuse, R134.reuse, 0x1, P6 ;  /* 0x000000dfe1e5d211 */ /* 0x1c0fe400030f0c86 */
[CC--:B------:R-:W-:Y:S01]  /*69b0*/  @!P4 LEA R226, P2, R225.reuse, R222.reuse, 0x1 ;  /* 0x000000dee1e2c211 */ /* 0x0c0fe200078408ff */
[----:B------:R-:W-:Y:S01]  /*69c0*/  @P4 STS.128 [R207+0xe000], RZ ;  /* 0x00e000ffcf004388 */ /* 0x000fe20000000c00 */
[CC--:B------:R-:W-:Y:S02]  /*69d0*/  @!P3 LEA R224, P1, R225.reuse, R222.reuse, 0x1 ;  /* 0x000000dee1e0b211 */ /* 0x0c0fe400078208ff */
[C-C-:B------:R-:W-:Y:S01]  /*69e0*/  @!P4 LEA.HI.X R227, R225.reuse, R223, R134.reuse, 0x1, P2 ;  /* 0x000000dfe1e3c211 */ /* 0x140fe200010f0c86 */
[----:B------:R-:W-:Y:S01]  /*69f0*/  @!PT LDS RZ, [RZ] ;  /* 0x00000000fffff984 */ /* 0x000fe20000000800 */
[----:B------:R-:W-:Y:S01]  /*6a00*/  @!PT LDS RZ, [RZ] ;  /* 0x00000000fffff984 */ /* 0x000fe20000000800 */
[----:B------:R-:W-:Y:S01]  /*6a10*/  @!PT LDS RZ, [RZ] ;  /* 0x00000000fffff984 */ /* 0x000fe20000000800 */
[----:B------:R1:W-:Y:S01]  /*6a20*/  @!P4 LDGSTS.E.BYPASS.LTC128B.128 [R207+0xe000], [R2.64+0x80] ;  /* 0x0e00008002cfcfae */ /* 0x0003e2000b901d46 */
[C---:B------:R-:W-:Y:S02]  /*6a30*/  IADD3 R135, P6, R225.reuse, R203, RZ ;  /* 0x000000cbe1877210 */ /* 0x040fe40007fde0ff */
[-C--:B------:R-:W-:Y:S01]  /*6a40*/  @!P3 LEA.HI.X R225, R225, R223.reuse, R134, 0x1, P1 ;  /* 0x000000dfe1e1b211 */ /* 0x080fe200008f0c86 */
[----:B------:R-:W-:Y:S01]  /*6a50*/  @P3 STS.128 [R207+0x10000], RZ ;  /* 0x010000ffcf003388 */ /* 0x000fe20000000c00 */
[CC--:B------:R-:W-:Y:S01]  /*6a60*/  @!P4 LEA R232, P2, R135.reuse, R222.reuse, 0x1 ;  /* 0x000000de87e8c211 */ /* 0x0c0fe200078408ff */
[----:B------:R-:W-:Y:S01]  /*6a70*/  IMAD.X R134, R134, 0x1, R202, P6 ;  /* 0x0000000186867824 */ /* 0x000fe200030e06ca */
[CC--:B------:R-:W-:Y:S01]  /*6a80*/  @!P5 LEA R234, P6, R135.reuse, R222.reuse, 0x1 ;  /* 0x000000de87ead211 */ /* 0x0c0fe200078c08ff */
[----:B------:R-:W-:Y:S01]  /*6a90*/  @!PT LDS RZ, [RZ] ;  /* 0x00000000fffff984 */ /* 0x000fe20000000800 */
[----:B------:R-:W-:Y:S01]  /*6aa0*/  @!PT LDS RZ, [RZ] ;  /* 0x00000000fffff984 */ /* 0x000fe20000000800 */
[----:B------:R-:W-:Y:S01]  /*6ab0*/  @!PT LDS RZ, [RZ] ;  /* 0x00000000fffff984 */ /* 0x000fe20000000800 */
[----:B------:R1:W-:Y:S01]  /*6ac0*/  @!P3 LDGSTS.E.BYPASS.LTC128B.128 [R207+0x10000], [R2.64+0x100] ;  /* 0x1000010002cfbfae */ /* 0x0003e2000b901d46 */
[CC--:B------:R-:W-:Y:S02]  /*6ad0*/  @!P3 LEA R230, P1, R135.reuse, R222.reuse, 0x1 ;  /* 0x000000de87e6b211 */ /* 0x0c0fe400078208ff */
[CCC-:B------:R-:W-:Y:S01]  /*6ae0*/  @!P5 LEA.HI.X R235, R135.reuse, R223.reuse, R134.reuse, 0x1, P6 ;  /* 0x000000df87ebd211 */ /* 0x1c0fe200030f0c86 */
[----:B------:R-:W-:Y:S01]  /*6af0*/  @P5 STS.128 [R207+0xc800], RZ ;  /* 0x00c800ffcf005388 */ /* 0x000fe20000000c00 */
[C-C-:B------:R-:W-:Y:S02]  /*6b00*/  @!P4 LEA.HI.X R233, R135.reuse, R223, R134.reuse, 0x1, P2 ;  /* 0x000000df87e9c211 */ /* 0x140fe400010f0c86 */
[C---:B------:R-:W-:Y:S01]  /*6b10*/  IADD3 R132, P6, R135.reuse, R203, RZ ;  /* 0x000000cb87847210 */ /* 0x040fe20007fde0ff */
[----:B------:R-:W-:Y:S01]  /*6b20*/  @!PT LDS RZ, [RZ] ;  /* 0x00000000fffff984 */ /* 0x000fe20000000800 */
[----:B------:R-:W-:Y:S01]  /*6b30*/  @!PT LDS RZ, [RZ] ;  /* 0x00000000fffff984 */ /* 0x000fe20000000800 */
[----:B------:R-:W-:Y:S01]  /*6b40*/  @!PT LDS RZ, [RZ] ;  /* 0x00000000fffff984 */ /* 0x000fe20000000800 */
[----:B------:R1:W-:Y:S01]  /*6b50*/  @!P5 LDGSTS.E.BYPASS.LTC128B.128 [R207+0xc800], [R228.64] ;  /* 0x0c800000e4cfdfae */ /* 0x0003e2000b901d46 */
[-C--:B------:R-:W-:Y:S02]  /*6b60*/  @!P3 LEA.HI.X R231, R135, R223.reuse, R134, 0x1, P1 ;  /* 0x000000df87e7b211 */ /* 0x080fe400008f0c86 */
[-C--:B------:R-:W-:Y:S01]  /*6b70*/  @!P4 LEA R236, P2, R132, R222.reuse, 0x1 ;  /* 0x000000de84ecc211 */ /* 0x080fe200078408ff */
[----:B------:R-:W-:Y:S01]  /*6b80*/  @P4 STS.128 [R207+0xe800], RZ ;  /* 0x00e800ffcf004388 */ /* 0x000fe20000000c00 */
[----:B------:R-:W-:Y:S01]  /*6b90*/  IMAD.X R134, R134, 0x1, R202, P6 ;  /* 0x0000000186867824 */ /* 0x000fe200030e06ca */
[CC--:B------:R-:W-:Y:S02]  /*6ba0*/  @!P5 LEA R238, P6, R132.reuse, R222.reuse, 0x1 ;  /* 0x000000de84eed211 */ /* 0x0c0fe400078c08ff */
[----:B------:R-:W-:Y:S01]  /*6bb0*/  @!PT LDS RZ, [RZ] ;  /* 0x00000000fffff984 */ /* 0x000fe20000000800 */
[----:B------:R-:W-:Y:S01]  /*6bc0*/  @!PT LDS RZ, [RZ] ;  /* 0x00000000fffff984 */ /* 0x000fe20000000800 */
[----:B------:R-:W-:Y:S01]  /*6bd0*/  @!PT LDS RZ, [RZ] ;  /* 0x00000000fffff984 */ /* 0x000fe20000000800 */
[----:B------:R1:W-:Y:S01]  /*6be0*/  @!P4 LDGSTS.E.BYPASS.LTC128B.128 [R207+0xe800], [R226.64+0x80] ;  /* 0x0e800080e2cfcfae */ /* 0x0003e2000b901d46 */
[C---:B------:R-:W-:Y:S02]  /*6bf0*/  @!P3 LEA R222, P1, R132.reuse, R222, 0x1 ;  /* 0x000000de84deb211 */ /* 0x040fe400078208ff */
[CCC-:B------:R-:W-:Y:S01]  /*6c00*/  @!P5 LEA.HI.X R239, R132.reuse, R223.reuse, R134.reuse, 0x1, P6 ;  /* 0x000000df84efd211 */ /* 0x1c0fe200030f0c86 */
[----:B------:R-:W-:Y:S01]  /*6c10*/  @P3 STS.128 [R207+0x10800], RZ ;  /* 0x010800ffcf003388 */ /* 0x000fe20000000c00 */
[CCC-:B------:R-:W-:Y:S02]  /*6c20*/  @!P4 LEA.HI.X R237, R132.reuse, R223.reuse, R134.reuse, 0x1, P2 ;  /* 0x000000df84edc211 */ /* 0x1c0fe400010f0c86 */
[----:B------:R-:W-:Y:S01]  /*6c30*/  @!P3 LEA.HI.X R223, R132, R223, R134, 0x1, P1 ;  /* 0x000000df84dfb211 */ /* 0x000fe200008f0c86 */
[----:B------:R-:W-:Y:S01]  /*6c40*/  @!PT LDS RZ, [RZ] ;  /* 0x00000000fffff984 */ /* 0x000fe20000000800 */
[----:B------:R-:W-:Y:S01]  /*6c50*/  @!PT LDS RZ, [RZ] ;  /* 0x00000000fffff984 */ /* 0x000fe20000000800 */
[----:B------:R-:W-:Y:S01]  /*6c60*/  @!PT LDS RZ, [RZ] ;  /* 0x00000000fffff984 */ /* 0x000fe20000000800 */
[----:B------:R1:W-:Y:S01]  /*6c70*/  @!P3 LDGSTS.E.BYPASS.LTC128B.128 [R207+0x10800], [R224.64+0x100] ;  /* 0x10800100e0cfbfae */ /* 0x0003e2000b901d46 */
[----:B------:R-:W-:Y:S03]  /*6c80*/  ISETP.GE.AND P1, PT, R217, 0x1, PT ;  /* 0x00000001d900780c */ /* 0x000fe60003f26270 */
[----:B------:R-:W-:Y:S04]  /*6c90*/  @P5 STS.128 [R207+0xd000], RZ ;  /* 0x00d000ffcf005388 */ /* 0x000fe80000000c00 */
[----:B------:R-:W-:Y:S01]  /*6ca0*/  @!PT LDS RZ, [RZ] ;  /* 0x00000000fffff984 */ /* 0x000fe20000000800 */
[----:B------:R-:W-:Y:S01]  /*6cb0*/  @!PT LDS RZ, [RZ] ;  /* 0x00000000fffff984 */ /* 0x000fe20000000800 */
[----:B------:R-:W-:Y:S01]  /*6cc0*/  @!PT LDS RZ, [RZ] ;  /* 0x00000000fffff984 */ /* 0x000fe20000000800 */
[----:B------:R1:W-:Y:S04]  /*6cd0*/  @!P5 LDGSTS.E.BYPASS.LTC128B.128 [R207+0xd000], [R234.64] ;  /* 0x0d000000eacfdfae */ /* 0x0003e8000b901d46 */
[----:B------:R-:W-:Y:S04]  /*6ce0*/  @P4 STS.128 [R207+0xf000], RZ ;  /* 0x00f000ffcf004388 */ /* 0x000fe80000000c00 */
[----:B------:R-:W-:Y:S01]  /*6cf0*/  @!PT LDS RZ, [RZ] ;  /* 0x00000000fffff984 */ /* 0x000fe20000000800 */
[----:B------:R-:W-:Y:S01]  /*6d00*/  @!PT LDS RZ, [RZ] ;  /* 0x00000000fffff984 */ /* 0x000fe20000000800 */
[----:B------:R-:W-:Y:S01]  /*6d10*/  @!PT LDS RZ, [RZ] ;  /* 0x00000000fffff984 */ /* 0x000fe20000000800 */
[----:B------:R1:W-:Y:S04]  /*6d20*/  @!P4 LDGSTS.E.BYPASS.LTC128B.128 [R207+0xf000], [R232.64+0x80] ;  /* 0x0f000080e8cfcfae */ /* 0x0003e8000b901d46 */
        /* <DEDUP_REMOVED lines=20> */
[----:B------:R-:W-:Y:S04]  /*6e70*/  LDSM.16.M88.4 R136, [R198] ;  /* 0x00000000c688783b */ /* 0x000fe80000000200 */
[----:B------:R-:W3:Y:S04]  /*6e80*/  LDSM.16.M88.4 R140, [R197+0x6000] ;  /* 0x00600000c58c783b */ /* 0x000ee80000000200 */
[----:B------:R-:W4:Y:S04]  /*6e90*/  LDSM.16.M88.4 R144, [R197+0x6800] ;  /* 0x00680000c590783b */ /* 0x000f280000000200 */
[----:B------:R-:W5:Y:S04]  /*6ea0*/  LDSM.16.M88.4 R148, [R197+0x7000] ;  /* 0x00700000c594783b */ /* 0x000f680000000200 */
[----:B------:R-:W0:Y:S04]  /*6eb0*/  LDGDEPBAR ;  /* 0x00000000000079af */ /* 0x000e280000000000 */
[----:B------:R-:W1:Y:S01]  /*6ec0*/  LDSM.16.M88.4 R152, [R197+0x7800] ;  /* 0x00780000c598783b */ /* 0x000e620000000200 */
[----:B--2---:R-:W-:Y:S03]  /*6ed0*/  IMAD.MOV.U32 R222, RZ, RZ, R2 ;  /* 0x000000ffffde7224 */ /* 0x004fe600078e0002 */
[----:B------:R-:W-:Y:S01]  /*6ee0*/  LDSM.16.M88.4 R156, [R196] ;  /* 0x00000000c49c783b */ /* 0x000fe20000000200 */
[----:B------:R-:W-:Y:S03]  /*6ef0*/  IMAD.MOV.U32 R223, RZ, RZ, R3 ;  /* 0x000000ffffdf7224 */ /* 0x000fe600078e0003 */
[----:B------:R-:W2:Y:S04]  /*6f00*/  LDSM.16.M88.4 R160, [R195] ;  /* 0x00000000c3a0783b */ /* 0x000ea80000000200 */
[----:B------:R-:W1:Y:S04]  /*6f10*/  LDSM.16.M88.4 R164, [R187] ;  /* 0x00000000bba4783b */ /* 0x000e680000000200 */
[----:B------:R-:W1:Y:S04]  /*6f20*/  LDSM.16.M88.4 R168, [R186] ;  /* 0x00000000baa8783b */ /* 0x000e680000000200 */
[----:B------:R-:W1:Y:S01]  /*6f30*/  LDSM.16.M88.4 R172, [R185] ;  /* 0x00000000b9ac783b */ /* 0x000e620000000200 */
[C---:B---3--:R-:W-:Y:S08]  /*6f40*/  HMMA.16816.F32.BF16 R4, R136.reuse, R140, RZ ;  /* 0x0000008c8804723c */ /* 0x048ff000000418ff */
[C---:B------:R-:W-:Y:S01]  /*6f50*/  HMMA.16816.F32.BF16 R8, R136.reuse, R142, RZ ;  /* 0x0000008e8808723c */ /* 0x040fe200000418ff */
[----:B------:R-:W-:Y:S07]  /*6f60*/  LDSM.16.M88.4 R140, [R194] ;  /* 0x00000000c28c783b */ /* 0x000fee0000000200 */
[C---:B----4-:R-:W-:Y:S08]  /*6f70*/  HMMA.16816.F32.BF16 R12, R136.reuse, R144, RZ ;  /* 0x00000090880c723c */ /* 0x050ff000000418ff */
[C---:B------:R-:W-:Y:S01]  /*6f80*/  HMMA.16816.F32.BF16 R16, R136.reuse, R146, RZ ;  /* 0x000000928810723c */ /* 0x040fe200000418ff */
[----:B------:R-:W3:Y:S07]  /*6f90*/  LDSM.16.M88.4 R144, [R191+0x6000] ;  /* 0x00600000bf90783b */ /* 0x000eee0000000200 */
[C---:B-----5:R-:W-:Y:S08]  /*6fa0*/  HMMA.16816.F32.BF16 R20, R136.reuse, R148, RZ ;  /* 0x000000948814723c */ /* 0x060ff000000418ff */
[C---:B------:R-:W-:Y:S01]  /*6fb0*/  HMMA.16816.F32.BF16 R24, R136.reuse, R150, RZ ;  /* 0x000000968818723c */ /* 0x040fe200000418ff */
[----:B------:R-:W4:Y:S07]  /*6fc0*/  LDSM.16.M88.4 R148, [R191+0x6800] ;  /* 0x00680000bf94783b */ /* 0x000f2e0000000200 */
[C---:B-1----:R-:W-:Y:S08]  /*6fd0*/  HMMA.16816.F32.BF16 R28, R136.reuse, R152, RZ ;  /* 0x00000098881c723c */ /* 0x042ff000000418ff */
[----:B------:R-:W-:Y:S01]  /*6fe0*/  HMMA.16816.F32.BF16 R32, R136, R154, RZ ;  /* 0x0000009a8820723c */ /* 0x000fe200000418ff */
[----:B------:R-:W1:Y:S04]  /*6ff0*/  LDSM.16.M88.4 R136, [R191+0x7000] ;  /* 0x00700000bf88783b */ /* 0x000e680000000200 */
[----:B------:R-:W5:Y:S03]  /*7000*/  LDSM.16.M88.4 R152, [R191+0x7800] ;  /* 0x00780000bf98783b */ /* 0x000f660000000200 */
[C---:B--2---:R-:W-:Y:S08]  /*7010*/  HMMA.16816.F32.BF16 R4, R156.reuse, R160, R4 ;  /* 0x000000a09c04723c */ /* 0x044ff00000041804 */
[C---:B------:R-:W-:Y:S01]  /*7020*/  HMMA.16816.F32.BF16 R8, R156.reuse, R162, R8 ;  /* 0x000000a29c08723c */ /* 0x040fe20000041808 */
[----:B------:R-:W-:Y:S07]  /*7030*/  LDSM.16.M88.4 R160, [R193] ;  /* 0x00000000c1a0783b */ /* 0x000fee0000000200 */
[C---:B------:R-:W-:Y:S08]  /*7040*/  HMMA.16816.F32.BF16 R12, R156.reuse, R164, R12 ;  /* 0x000000a49c0c723c */ /* 0x040ff0000004180c */
[C---:B------:R-:W-:Y:S01]  /*7050*/  HMMA.16816.F32.BF16 R16, R156.reuse, R166, R16 ;  /* 0x000000a69c10723c */ /* 0x040fe20000041810 */
[----:B------:R-:W2:Y:S07]  /*7060*/  LDSM.16.M88.4 R164, [R184] ;  /* 0x00000000b8a4783b */ /* 0x000eae0000000200 */
[C---:B------:R-:W-:Y:S08]  /*7070*/  HMMA.16816.F32.BF16 R20, R156.reuse, R168, R20 ;  /* 0x000000a89c14723c */ /* 0x040ff00000041814 */
[C---:B------:R-:W-:Y:S01]  /*7080*/  HMMA.16816.F32.BF16 R24, R156.reuse, R170, R24 ;  /* 0x000000aa9c18723c */ /* 0x040fe20000041818 */
[----:B------:R-:W1:Y:S07]  /*7090*/  LDSM.16.M88.4 R168, [R184+0x800] ;  /* 0x00080000b8a8783b */ /* 0x000e6e0000000200 */
[C---:B------:R-:W-:Y:S08]  /*70a0*/  HMMA.16816.F32.BF16 R28, R156.reuse, R172, R28 ;  /* 0x000000ac9c1c723c */ /* 0x040ff0000004181c */
[----:B------:R-:W-:Y:S01]  /*70b0*/  HMMA.16816.F32.BF16 R32, R156, R174, R32 ;  /* 0x000000ae9c20723c */ /* 0x000fe20000041820 */
[----:B------:R-:W2:Y:S04]  /*70c0*/  LDSM.16.M88.4 R156, [R184+0x1000] ;  /* 0x00100000b89c783b */ /* 0x000ea80000000200 */
[----:B------:R-:W2:Y:S03]  /*70d0*/  LDSM.16.M88.4 R172, [R184+0x1800] ;  /* 0x00180000b8ac783b */ /* 0x000ea60000000200 */
[C---:B---3--:R-:W-:Y:S08]  /*70e0*/  HMMA.16816.F32.BF16 R4, R140.reuse, R144, R4 ;  /* 0x000000908c04723c */ /* 0x048ff00000041804 */
[C---:B------:R-:W-:Y:S01]  /*70f0*/  HMMA.16816.F32.BF16 R8, R140.reuse, R146, R8 ;  /* 0x000000928c08723c */ /* 0x040fe20000041808 */
[----:B------:R-:W-:Y:S07]  /*7100*/  LDSM.16.M88.4 R144, [R197+0x8000] ;  /* 0x00800000c590783b */ /* 0x000fee0000000200 */
[C---:B----4-:R-:W-:Y:S08]  /*7110*/  HMMA.16816.F32.BF16 R12, R140.reuse, R148, R12 ;  /* 0x000000948c0c723c */ /* 0x050ff0000004180c */
[C---:B------:R-:W-:Y:S01]  /*7120*/  HMMA.16816.F32.BF16 R16, R140.reuse, R150, R16 ;  /* 0x000000968c10723c */ /* 0x040fe20000041810 */
[----:B------:R-:W-:Y:S07]  /*7130*/  LDSM.16.M88.4 R148, [R197+0x8800] ;  /* 0x00880000c594783b */ /* 0x000fee0000000200 */
[C---:B-1----:R-:W-:Y:S08]  /*7140*/  HMMA.16816.F32.BF16 R20, R140.reuse, R136, R20 ;  /* 0x000000888c14723c */ /* 0x042ff00000041814 */
[C---:B------:R-:W-:Y:S01]  /*7150*/  HMMA.16816.F32.BF16 R24, R140.reuse, R138, R24 ;  /* 0x0000008a8c18723c */ /* 0x040fe20000041818 */
[----:B------:R-:W1:Y:S07]  /*7160*/  LDSM.16.M88.4 R136, [R198+0x2000] ;  /* 0x00200000c688783b */ /* 0x000e6e0000000200 */
[C---:B-----5:R-:W-:Y:S08]  /*7170*/  HMMA.16816.F32.BF16 R28, R140.reuse, R152, R28 ;  /* 0x000000988c1c723c */ /* 0x060ff0000004181c */
[----:B------:R-:W-:Y:S01]  /*7180*/  HMMA.16816.F32.BF16 R32, R140, R154, R32 ;  /* 0x0000009a8c20723c */ /* 0x000fe20000041820 */
[----:B------:R-:W3:Y:S04]  /*7190*/  LDSM.16.M88.4 R140, [R197+0x9000] ;  /* 0x00900000c58c783b */ /* 0x000ee80000000200 */
[----:B------:R-:W4:Y:S03]  /*71a0*/  LDSM.16.M88.4 R152, [R197+0x9800] ;  /* 0x00980000c598783b */ /* 0x000f260000000200 */
[C---:B--2---:R-:W-:Y:S08]  /*71b0*/  HMMA.16816.F32.BF16 R4, R160.reuse, R164, R4 ;  /* 0x000000a4a004723c */ /* 0x044ff00000041804 */
[C---:B------:R-:W-:Y:S01]  /*71c0*/  HMMA.16816.F32.BF16 R8, R160.reuse, R166, R8 ;  /* 0x000000a6a008723c */ /* 0x040fe20000041808 */
[----:B------:R-:W-:Y:S07]  /*71d0*/  LDSM.16.M88.4 R164, [R183] ;  /* 0x00000000b7a4783b */ /* 0x000fee0000000200 */
[C---:B------:R-:W-:Y:S08]  /*71e0*/  HMMA.16816.F32.BF16 R12, R160.reuse, R168, R12 ;  /* 0x000000a8a00c723c */ /* 0x040ff0000004180c */
[C---:B------:R-:W-:Y:S01]  /*71f0*/  HMMA.16816.F32.BF16 R16, R160.reuse, R170, R16 ;  /* 0x000000aaa010723c */ /* 0x040fe20000041810 */
[----:B------:R-:W-:Y:S07]  /*7200*/  LDSM.16.M88.4 R168, [R182] ;  /* 0x00000000b6a8783b */ /* 0x000fee0000000200 */
[C---:B------:R-:W-:Y:S08]  /*7210*/  HMMA.16816.F32.BF16 R20, R160.reuse, R156, R20 ;  /* 0x0000009ca014723c */ /* 0x040ff00000041814 */
[C---:B------:R-:W-:Y:S01]  /*7220*/  HMMA.16816.F32.BF16 R24, R160.reuse, R158, R24 ;  /* 0x0000009ea018723c */ /* 0x040fe20000041818 */
[----:B------:R-:W2:Y:S07]  /*7230*/  LDSM.16.M88.4 R156, [R196+0x2000] ;  /* 0x00200000c49c783b */ /* 0x000eae0000000200 */
[C---:B------:R-:W-:Y:S08]  /*7240*/  HMMA.16816.F32.BF16 R28, R160.reuse, R172, R28 ;  /* 0x000000aca01c723c */ /* 0x040ff0000004181c */
[----:B------:R-:W-:Y:S01]  /*7250*/  HMMA.16816.F32.BF16 R32, R160, R174, R32 ;  /* 0x000000aea020723c */ /* 0x000fe20000041820 */
[----:B------:R-:W5:Y:S04]  /*7260*/  LDSM.16.M88.4 R160, [R181] ;  /* 0x00000000b5a0783b */ /* 0x000f680000000200 */
[----:B------:R-:W2:Y:S03]  /*7270*/  LDSM.16.M88.4 R172, [R180] ;  /* 0x00000000b4ac783b */ /* 0x000ea60000000200 */
[C---:B-1----:R-:W-:Y:S08]  /*7280*/  HMMA.16816.F32.BF16 R4, R136.reuse, R144, R4 ;  /* 0x000000908804723c */ /* 0x042ff00000041804 */
[C---:B------:R-:W-:Y:S01]  /*7290*/  HMMA.16816.F32.BF16 R8, R136.reuse, R146, R8 ;  /* 0x000000928808723c */ /* 0x040fe20000041808 */
[----:B------:R-:W-:Y:S07]  /*72a0*/  LDSM.16.M88.4 R144, [R191+0x8000] ;  /* 0x00800000bf90783b */ /* 0x000fee0000000200 */
[C---:B------:R-:W-:Y:S08]  /*72b0*/  HMMA.16816.F32.BF16 R12, R136.reuse, R148, R12 ;  /* 0x00000094880c723c */ /* 0x040ff0000004180c */
[C---:B------:R-:W-:Y:S01]  /*72c0*/  HMMA.16816.F32.BF16 R16, R136.reuse, R150, R16 ;  /* 0x000000968810723c */ /* 0x040fe20000041810 */
[----:B------:R-:W-:Y:S07]  /*72d0*/  LDSM.16.M88.4 R148, [R191+0x8800] ;  /* 0x00880000bf94783b */ /* 0x000fee0000000200 */
[C---:B---3--:R-:W-:Y:S08]  /*72e0*/  HMMA.16816.F32.BF16 R20, R136.reuse, R140, R20 ;  /* 0x0000008c8814723c */ /* 0x048ff00000041814 */
[C---:B------:R-:W-:Y:S01]  /*72f0*/  HMMA.16816.F32.BF16 R24, R136.reuse, R142, R24 ;  /* 0x0000008e8818723c */ /* 0x040fe20000041818 */
[----:B------:R-:W1:Y:S07]  /*7300*/  LDSM.16.M88.4 R140, [R194+0x2000] ;  /* 0x00200000c28c783b */ /* 0x000e6e0000000200 */
[C---:B----4-:R-:W-:Y:S08]  /*7310*/  HMMA.16816.F32.BF16 R28, R136.reuse, R152, R28 ;  /* 0x00000098881c723c */ /* 0x050ff0000004181c */
[----:B------:R-:W-:Y:S01]  /*7320*/  HMMA.16816.F32.BF16 R32, R136, R154, R32 ;  /* 0x0000009a8820723c */ /* 0x000fe20000041820 */
[----:B------:R-:W3:Y:S04]  /*7330*/  LDSM.16.M88.4 R136, [R191+0x9000] ;  /* 0x00900000bf88783b */ /* 0x000ee80000000200 */
[----:B------:R-:W4:Y:S03]  /*7340*/  LDSM.16.M88.4 R152, [R191+0x9800] ;  /* 0x00980000bf98783b */ /* 0x000f260000000200 */
[C---:B--2---:R-:W-:Y:S08]  /*7350*/  HMMA.16816.F32.BF16 R4, R156.reuse, R164, R4 ;  /* 0x000000a49c04723c */ /* 0x044ff00000041804 */
[C---:B------:R-:W-:Y:S01]  /*7360*/  HMMA.16816.F32.BF16 R8, R156.reuse, R166, R8 ;  /* 0x000000a69c08723c */ /* 0x040fe20000041808 */
[----:B------:R-:W-:Y:S07]  /*7370*/  LDSM.16.M88.4 R164, [R184+0x2000] ;  /* 0x00200000b8a4783b */ /* 0x000fee0000000200 */
[C---:B------:R-:W-:Y:S08]  /*7380*/  HMMA.16816.F32.BF16 R12, R156.reuse, R168, R12 ;  /* 0x000000a89c0c723c */ /* 0x040ff0000004180c */
[C---:B------:R-:W-:Y:S01]  /*7390*/  HMMA.16816.F32.BF16 R16, R156.reuse, R170, R16 ;  /* 0x000000aa9c10723c */ /* 0x040fe20000041810 */
[----:B------:R-:W-:Y:S07]  /*73a0*/  LDSM.16.M88.4 R168, [R184+0x2800] ;  /* 0x00280000b8a8783b */ /* 0x000fee0000000200 */
[C---:B-----5:R-:W-:Y:S08]  /*73b0*/  HMMA.16816.F32.BF16 R20, R156.reuse, R160, R20 ;  /* 0x000000a09c14723c */ /* 0x060ff00000041814 */
[C---:B------:R-:W-:Y:S01]  /*73c0*/  HMMA.16816.F32.BF16 R24, R156.reuse, R162, R24 ;  /* 0x000000a29c18723c */ /* 0x040fe20000041818 */
[----:B------:R-:W2:Y:S07]  /*73d0*/  LDSM.16.M88.4 R160, [R193+0x2000] ;  /* 0x00200000c1a0783b */ /* 0x000eae0000000200 */
[C---:B------:R-:W-:Y:S08]  /*73e0*/  HMMA.16816.F32.BF16 R28, R156.reuse, R172, R28 ;  /* 0x000000ac9c1c723c */ /* 0x040ff0000004181c */
[----:B------:R-:W-:Y:S01]  /*73f0*/  HMMA.16816.F32.BF16 R32, R156, R174, R32 ;  /* 0x000000ae9c20723c */ /* 0x000fe20000041820 */
[----:B------:R-:W5:Y:S04]  /*7400*/  LDSM.16.M88.4 R156, [R184+0x3000] ;  /* 0x00300000b89c783b */ /* 0x000f680000000200 */
[----:B------:R-:W2:Y:S03]  /*7410*/  LDSM.16.M88.4 R172, [R184+0x3800] ;  /* 0x00380000b8ac783b */ /* 0x000ea60000000200 */
        /* <DEDUP_REMOVED lines=19> */
[C---:B-----5:R-:W-:Y:S08]  /*7550*/  HMMA.16816.F32.BF16 R20, R160.reuse, R156, R20 ;  /* 0x0000009ca014723c */ /* 0x060ff00000041814 */
        /* <DEDUP_REMOVED lines=32> */
[C---:B-1----:R-:W-:Y:S01]  /*7760*/  HMMA.16816.F32.BF16 R4, R140.reuse, R144, R4 ;  /* 0x000000908c04723c */ /* 0x042fe20000041804 */
[----:B------:R-:W-:Y:S04]  /*7770*/  DEPBAR.LE SB0, 0x0 ;  /* 0x000080000000791a */ /* 0x000fe80000000000 */
[----:B------:R-:W-:Y:S03]  /*7780*/  BAR.SYNC.DEFER_BLOCKING 0x0 ;  /* 0x0000000000007b1d */ /* 0x000fe60000010000 */
[C---:B------:R-:W-:Y:S08]  /*7790*/  HMMA.16816.F32.BF16 R8, R140.reuse, R146, R8 ;  /* 0x000000928c08723c */ /* 0x040ff00000041808 */
[C---:B------:R-:W-:Y:S08]  /*77a0*/  HMMA.16816.F32.BF16 R12, R140.reuse, R148, R12 ;  /* 0x000000948c0c723c */ /* 0x040ff0000004180c */
[C---:B------:R-:W-:Y:S08]  /*77b0*/  HMMA.16816.F32.BF16 R16, R140.reuse, R150, R16 ;  /* 0x000000968c10723c */ /* 0x040ff00000041810 */
[C---:B---3--:R-:W-:Y:S08]  /*77c0*/  HMMA.16816.F32.BF16 R20, R140.reuse, R136, R20 ;  /* 0x000000888c14723c */ /* 0x048ff00000041814 */
[C---:B------:R-:W-:Y:S08]  /*77d0*/  HMMA.16816.F32.BF16 R24, R140.reuse, R138, R24 ;  /* 0x0000008a8c18723c */ /* 0x040ff00000041818 */
[C---:B----4-:R-:W-:Y:S08]  /*77e0*/  HMMA.16816.F32.BF16 R28, R140.reuse, R152, R28 ;  /* 0x000000988c1c723c */ /* 0x050ff0000004181c */
[----:B------:R-:W-:Y:S08]  /*77f0*/  HMMA.16816.F32.BF16 R32, R140, R154, R32 ;  /* 0x0000009a8c20723c */ /* 0x000ff00000041820 */
[C---:B--2---:R-:W-:Y:S08]  /*7800*/  HMMA.16816.F32.BF16 R4, R160.reuse, R164, R4 ;  /* 0x000000a4a004723c */ /* 0x044ff00000041804 */
[C---:B------:R-:W-:Y:S08]  /*7810*/  HMMA.16816.F32.BF16 R8, R160.reuse, R166, R8 ;  /* 0x000000a6a008723c */ /* 0x040ff00000041808 */
[C---:B------:R-:W-:Y:S08]  /*7820*/  HMMA.16816.F32.BF16 R12, R160.reuse, R168, R12 ;  /* 0x000000a8a00c723c */ /* 0x040ff0000004180c */
[C---:B------:R-:W-:Y:S08]  /*7830*/  HMMA.16816.F32.BF16 R16, R160.reuse, R170, R16 ;  /* 0x000000aaa010723c */ /* 0x040ff00000041810 */
[C---:B-----5:R-:W-:Y:S08]  /*7840*/  HMMA.16816.F32.BF16 R20, R160.reuse, R156, R20 ;  /* 0x0000009ca014723c */ /* 0x060ff00000041814 */
[C---:B------:R-:W-:Y:S08]  /*7850*/  HMMA.16816.F32.BF16 R24, R160.reuse, R158, R24 ;  /* 0x0000009ea018723c */ /* 0x040ff00000041818 */
[C---:B------:R-:W-:Y:S08]  /*7860*/  HMMA.16816.F32.BF16 R28, R160.reuse, R172, R28 ;  /* 0x000000aca01c723c */ /* 0x040ff0000004181c */
[----:B------:R-:W-:Y:S01]  /*7870*/  HMMA.16816.F32.BF16 R32, R160, R174, R32 ;  /* 0x000000aea020723c */ /* 0x000fe20000041820 */
[----:B------:R-:W-:-:S07]  /*7880*/  @!P1 BRA `(.L_x_719) ;  /* 0x000009a000009947 */ /* 0x000fce0003800000 */
[----:B------:R-:W-:Y:S02]  /*7890*/  ULDC UR5, c[0x0][0x198] ;  /* 0x0000660000057ab9 */ /* 0x000fe40000000800 */
[----:B------:R-:W-:Y:S04]  /*78a0*/  ULEA UR5, -UR5, URZ, 0x6 ;  /* 0x0000003f05057291 */ /* 0x000fe8000f8e313f */
[----:B------:R-:W-:Y:S02]  /*78b0*/  USHF.R.S32.HI UR4, URZ, 0x1f, UR5 ;  /* 0x0000001f3f047899 */ /* 0x000fe40008011405 */
[----:B------:R-:W-:Y:S04]  /*78c0*/  MOV R134, UR5 ;  /* 0x0000000500867c02 */ /* 0x000fe80008000f00 */
[----:B------:R-:W-:Y:S01]  /*78d0*/  MOV R2, UR4 ;  /* 0x0000000400027c02 */ /* 0x000fe20008000f00 */
[----:B------:R-:W-:-:S05]  /*78e0*/  @!P0 BRA `(.L_x_720) ;  /* 0x000003b000008947 */ /* 0x000fca0003800000 */
[----:B------:R-:W-:Y:S01]  /*78f0*/  IMAD.SHL.U32 R132, R217, 0x40, RZ ;  /* 0x00000040d9847824 */ /* 0x000fe200078e00ff */
[----:B------:R-:W-:Y:S01]  /*7900*/  IABS R3, c[0x0][0x2d0] ;  /* 0x0000b40000037a13 */ /* 0x000fe20000000000 */
[----:B------:R-:W-:Y:S03]  /*7910*/  IMAD.MOV.U32 R136, RZ, RZ, RZ ;  /* 0x000000ffff887224 */ /* 0x000fe600078e00ff */
[----:B------:R-:W1:Y:S01]  /*7920*/  I2F.RP R134, R3 ;  /* 0x0000000300867306 */ /* 0x000e620000209400 */
[----:B------:R-:W-:Y:S04]  /*7930*/  IADD3 R138, R132, -0x40, RZ ;  /* 0xffffffc0848a7810 */ /* 0x000fe80007ffe0ff */
[----:B------:R-:W-:Y:S02]  /*7940*/  IABS R135, R138 ;  /* 0x0000008a00877213 */ /* 0x000fe40000000000 */
[----:B------:R-:W-:Y:S03]  /*7950*/  LOP3.LUT R138, R138, c[0x0][0x2d0], RZ, 0x3c, !PT ;  /* 0x0000b4008a8a7a12 */ /* 0x000fe600078e3cff */
[----:B-1----:R-:W1:Y:S02]  /*7960*/  MUFU.RCP R2, R134 ;  /* 0x0000008600027308 */ /* 0x002e640000001000 */
[----:B-1----:R-:W-:Y:S08]  /*7970*/  IADD3 R137, R2, 0xffffffe, RZ ;  /* 0x0ffffffe02897810 */ /* 0x002ff00007ffe0ff */
[----:B------:R-:W1:Y:S02]  /*7980*/  F2I.FTZ.U32.TRUNC.NTZ R137, R137 ;  /* 0x0000008900897305 */ /* 0x000e64000021f000 */
[--C-:B-1----:R-:W-:Y:S04]  /*7990*/  IMAD.MOV R2, RZ, RZ, -R137.reuse ;  /* 0x000000ffff027224 */ /* 0x102fe800078e0a89 */
[----:B------:R-:W-:Y:S04]  /*79a0*/  IMAD R2, R2, R3, RZ ;  /* 0x0000000302027224 */ /* 0x000fe800078e02ff */
[----:B------:R-:W-:Y:S01]  /*79b0*/  IMAD.HI.U32 R2, R137, R2, R136 ;  /* 0x0000000289027227 */ /* 0x000fe200078e0088 */
[----:B------:R-:W-:Y:S02]  /*79c0*/  IABS R136, R132 ;  /* 0x0000008400887213 */ /* 0x000fe40000000000 */
[----:B------:R-:W-:Y:S03]  /*79d0*/  LOP3.LUT R132, R132, c[0x0][0x2d0], RZ, 0x3c, !PT ;  /* 0x0000b40084847a12 */ /* 0x000fe600078e3cff */
[C---:B------:R-:W-:Y:S04]  /*79e0*/  IMAD.HI.U32 R137, R2.reuse, R135, RZ ;  /* 0x0000008702897227 */ /* 0x040fe800078e00ff */
[----:B------:R-:W-:Y:S02]  /*79f0*/  IMAD.MOV R134, RZ, RZ, -R137 ;  /* 0x000000ffff867224 */ /* 0x000fe400078e0a89 */
[----:B------:R-:W-:Y:S04]  /*7a00*/  IMAD.HI.U32 R2, R2, R136, RZ ;  /* 0x0000008802027227 */ /* 0x000fe800078e00ff */
[C---:B------:R-:W-:Y:S02]  /*7a10*/  IMAD R135, R3.reuse, R134, R135 ;  /* 0x0000008603877224 */ /* 0x040fe400078e0287 */
[----:B------:R-:W-:Y:S03]  /*7a20*/  IMAD.MOV R134, RZ, RZ, -R2 ;  /* 0x000000ffff867224 */ /* 0x000fe600078e0a02 */
[C---:B------:R-:W-:Y:S01]  /*7a30*/  ISETP.GT.U32.AND P1, PT, R3.reuse, R135, PT ;  /* 0x000000870300720c */ /* 0x040fe20003f24070 */
[C---:B------:R-:W-:Y:S05]  /*7a40*/  IMAD R136, R3.reuse, R134, R136 ;  /* 0x0000008603887224 */ /* 0x040fea00078e0288 */
[----:B------:R-:W-:Y:S07]  /*7a50*/  ISETP.GT.U32.AND P2, PT, R3, R136, PT ;  /* 0x000000880300720c */ /* 0x000fee0003f44070 */
[----:B------:R-:W-:Y:S01]  /*7a60*/  @!P1 IADD3 R137, R137, 0x1, RZ ;  /* 0x0000000189899810 */ /* 0x000fe20007ffe0ff */
[--C-:B------:R-:W-:Y:S05]  /*7a70*/  @!P1 IMAD.IADD R135, R135, 0x1, -R3.reuse ;  /* 0x0000000187879824 */ /* 0x100fea00078e0a03 */
[-C--:B------:R-:W-:Y:S01]  /*7a80*/  ISETP.GE.U32.AND P6, PT, R135, R3.reuse, PT ;  /* 0x000000038700720c */ /* 0x080fe20003fc6070 */
[----:B------:R-:W-:Y:S01]  /*7a90*/  @!P2 IMAD.IADD R136, R136, 0x1, -R3 ;  /* 0x000000018888a824 */ /* 0x000fe200078e0a03 */
[----:B------:R-:W-:Y:S02]  /*7aa0*/  @!P2 IADD3 R2, R2, 0x1, RZ ;  /* 0x000000010202a810 */ /* 0x000fe40007ffe0ff */
[----:B------:R-:W-:Y:S02]  /*7ab0*/  ISETP.GE.AND P2, PT, R138, RZ, PT ;  /* 0x000000ff8a00720c */ /* 0x000fe40003f46270 */
[----:B------:R-:W-:Y:S02]  /*7ac0*/  ISETP.GE.U32.AND P1, PT, R136, R3, PT ;  /* 0x000000038800720c */ /* 0x000fe40003f26070 */
[----:B------:R-:W-:Y:S05]  /*7ad0*/  LOP3.LUT R3, RZ, c[0x0][0x2d0], RZ, 0x33, !PT ;  /* 0x0000b400ff037a12 */ /* 0x000fea00078e33ff */
[----:B------:R-:W-:Y:S02]  /*7ae0*/  @P6 IADD3 R137, R137, 0x1, RZ ;  /* 0x0000000189896810 */ /* 0x000fe40007ffe0ff */
[----:B------:R-:W-:Y:S03]  /*7af0*/  ISETP.GE.AND P6, PT, R132, RZ, PT ;  /* 0x000000ff8400720c */ /* 0x000fe60003fc6270 */
[----:B------:R-:W-:Y:S01]  /*7b00*/  @!P2 IMAD.MOV R137, RZ, RZ, -R137 ;  /* 0x000000ffff89a224 */ /* 0x000fe200078e0a89 */
[----:B------:R-:W-:Y:S02]  /*7b10*/  @P1 IADD3 R2, R2, 0x1, RZ ;  /* 0x0000000102021810 */ /* 0x000fe40007ffe0ff */
[----:B------:R-:W-:Y:S04]  /*7b20*/  ISETP.NE.AND P1, PT, RZ, c[0x0][0x2d0], PT ;  /* 0x0000b400ff007a0c */ /* 0x000fe80003f25270 */
[----:B------:R-:W-:Y:S03]  /*7b30*/  SEL R135, R3, R137, !P1 ;  /* 0x0000008903877207 */ /* 0x000fe60004800000 */
[----:B------:R-:W-:Y:S01]  /*7b40*/  @!P6 IMAD.MOV R2, RZ, RZ, -R2 ;  /* 0x000000ffff02e224 */ /* 0x000fe200078e0a02 */
[----:B------:R-:W-:Y:S04]  /*7b50*/  LEA R140, P2, R135, R212, 0x2 ;  /* 0x000000d4878c7211 */ /* 0x000fe800078410ff */
[----:B------:R-:W-:Y:S02]  /*7b60*/  SEL R3, R3, R2, !P1 ;  /* 0x0000000203037207 */ /* 0x000fe40004800000 */
[-C--:B------:R-:W-:Y:S02]  /*7b70*/  LEA.HI.X.SX32 R141, R135, R213.reuse, 0x2, P2 ;  /* 0x000000d5878d7211 */ /* 0x080fe400010f16ff */
[C---:B------:R-:W-:Y:S01]  /*7b80*/  LEA R138, P1, R3.reuse, R212, 0x2 ;  /* 0x000000d4038a7211 */ /* 0x040fe200078210ff */
[C---:B------:R-:W-:Y:S02]  /*7b90*/  IMAD.IADD R2, R3.reuse, 0x1, -R135 ;  /* 0x0000000103027824 */ /* 0x040fe400078e0a87 */
[----:B------:R-:W2:Y:S01]  /*7ba0*/  LDG.E R132, [R140.64] ;  /* 0x000000068c847981 */ /* 0x000ea2000c1e1900 */
[----:B------:R-:W-:Y:S01]  /*7bb0*/  LEA.HI.X.SX32 R139, R3, R213, 0x2, P1 ;  /* 0x000000d5038b7211 */ /* 0x000fe200008f16ff */
[----:B------:R-:W-:Y:S04]  /*7bc0*/  IMAD.MOV.U32 R3, RZ, RZ, 0x40 ;  /* 0x00000040ff037424 */ /* 0x000fe800078e00ff */
[----:B------:R-:W-:Y:S01]  /*7bd0*/  IMAD R3, R2, c[0x0][0x2d0], -R3 ;  /* 0x0000b40002037a24 */ /* 0x000fe200078e0a03 */
[----:B------:R-:W2:Y:S03]  /*7be0*/  LDG.E R137, [R138.64] ;  /* 0x000000068a897981 */ /* 0x000ea6000c1e1900 */
[C---:B------:R-:W-:Y:S01]  /*7bf0*/  IMAD.WIDE.U32 R134, R3.reuse, c[0x0][0x198], RZ ;  /* 0x0000660003867a25 */ /* 0x040fe200078e00ff */
[----:B------:R-:W-:Y:S05]  /*7c00*/  SHF.R.S32.HI R2, RZ, 0x1f, R3 ;  /* 0x0000001fff027819 */ /* 0x000fea0000011403 */
[----:B------:R-:W-:Y:S04]  /*7c10*/  IMAD R2, R2, c[0x0][0x198], RZ ;  /* 0x0000660002027a24 */ /* 0x000fe800078e02ff */
[----:B------:R-:W-:Y:S04]  /*7c20*/  IMAD R2, R3, c[0x0][0x19c], R2 ;  /* 0x0000670003027a24 */ /* 0x000fe800078e0202 */
[----:B------:R-:W-:Y:S02]  /*7c30*/  IMAD.IADD R135, R135, 0x1, R2 ;  /* 0x0000000187877824 */ /* 0x000fe400078e0202 */
[----:B--2---:R-:W-:Y:S04]  /*7c40*/  IMAD.IADD R137, R132, 0x1, -R137 ;  /* 0x0000000184897824 */ /* 0x004fe800078e0a89 */
[----:B------:R-:W-:Y:S01]  /*7c50*/  IMAD.WIDE.U32 R134, R137, c[0x0][0x180], R134 ;  /* 0x0000600089867a25 */ /* 0x000fe200078e0086 */
[----:B------:R-:W-:Y:S05]  /*7c60*/  SHF.R.S32.HI R3, RZ, 0x1f, R137 ;  /* 0x0000001fff037819 */ /* 0x000fea0000011489 */
[----:B------:R-:W-:Y:S04]  /*7c70*/  IMAD R2, R3, c[0x0][0x180], RZ ;  /* 0x0000600003027a24 */ /* 0x000fe800078e02ff */
[----:B------:R-:W-:Y:S04]  /*7c80*/  IMAD R2, R137, c[0x0][0x184], R2 ;  /* 0x0000610089027a24 */ /* 0x000fe800078e0202 */
[----:B------:R-:W-:Y:S02]  /*7c90*/  IMAD.IADD R2, R135, 0x1, R2 ;  /* 0x0000000187027824 */ /* 0x000fe400078e0202 */
.L_x_720:
[----:B------:R1:W-:Y:S01]  /*7ca0*/  @P5 STS.128 [R207+0x6000], RZ ;  /* 0x006000ffcf005388 */ /* 0x0003e20000000c00 */
[C---:B------:R-:W-:Y:S02]  /*7cb0*/  LEA R140, P1, R134.reuse, R216, 0x1 ;  /* 0x000000d8868c7211 */ /* 0x040fe400078208ff */
[----:B------:R-:W-:Y:S02]  /*7cc0*/  IADD3 R135, P2, R205, R134, RZ ;  /* 0x00000086cd877210 */ /* 0x000fe40007f5e0ff */
[-CC-:B------:R-:W-:Y:S02]  /*7cd0*/  LEA.HI.X R141, R134, R215.reuse, R2.reuse, 0x1, P1 ;  /* 0x000000d7868d7211 */ /* 0x180fe400008f0c02 */
[CC--:B------:R-:W-:Y:S01]  /*7ce0*/  @!P5 LEA R138, P6, R135.reuse, R216.reuse, 0x1 ;  /* 0x000000d8878ad211 */ /* 0x0c0fe200078c08ff */
[C---:B------:R-:W-:Y:S01]  /*7cf0*/  IMAD.X R132, R204.reuse, 0x1, R2, P2 ;  /* 0x00000001cc847824 */ /* 0x040fe200010e0602 */
[CC--:B------:R-:W-:Y:S01]  /*7d00*/  @!P4 LEA R136, P2, R135.reuse, R216.reuse, 0x1 ;  /* 0x000000d88788c211 */ /* 0x0c0fe200078408ff */
[----:B------:R-:W-:Y:S01]  /*7d10*/  @!PT LDS RZ, [RZ] ;  /* 0x00000000fffff984 */ /* 0x000fe20000000800 */
[----:B------:R-:W-:Y:S01]  /*7d20*/  @!PT LDS RZ, [RZ] ;  /* 0x00000000fffff984 */ /* 0x000fe20000000800 */
[----:B------:R-:W-:Y:S01]  /*7d30*/  @!PT LDS RZ, [RZ] ;  /* 0x00000000fffff984 */ /* 0x000fe20000000800 */
[----:B------:R1:W-:Y:S01]  /*7d40*/  @!P5 LDGSTS.E.BYPASS.LTC128B.128 [R207+0x6000], [R140.64] ;  /* 0x060000008ccfdfae */ /* 0x0003e2000b901d46 */
[CC--:B------:R-:W-:Y:S02]  /*7d50*/  @!P3 LEA R134, P1, R135.reuse, R216.reuse, 0x1 ;  /* 0x000000d88786b211 */ /* 0x0c0fe400078208ff */
[CCC-:B------:R-:W-:Y:S01]  /*7d60*/  @!P5 LEA.HI.X R139, R135.reuse, R215.reuse, R132.reuse, 0x1, P6 ;  /* 0x000000d7878bd211 */ /* 0x1c0fe200030f0c84 */
[----:B------:R1:W-:Y:S01]  /*7d70*/  @P4 STS.128 [R207+0x8000], RZ ;  /* 0x008000ffcf004388 */ /* 0x0003e20000000c00 */
[--C-:B------:R-:W-:Y:S02]  /*7d80*/  @!P4 LEA.HI.X R137, R135, R215, R132.reuse, 0x1, P2 ;  /* 0x000000d78789c211 */ /* 0x100fe400010f0c84 */
[----:B------:R-:W-:Y:S01]  /*7d90*/  IADD3 R3, P6, R205, R135, RZ ;  /* 0x00000087cd037210 */ /* 0x000fe20007fde0ff */
[----:B------:R-:W-:Y:S01]  /*7da0*/  @!PT LDS RZ, [RZ] ;  /* 0x00000000fffff984 */ /* 0x000fe20000000800 */
[----:B------:R-:W-:Y:S01]  /*7db0*/  @!PT LDS RZ, [RZ] ;  /* 0x00000000fffff984 */ /* 0x000fe20000000800 */
[----:B------:R-:W-:Y:S01]  /*7dc0*/  @!PT LDS RZ, [RZ] ;  /* 0x00000000fffff984 */ /* 0x000fe20000000800 */
[----:B------:R1:W-:Y:S01]  /*7dd0*/  @!P4 LDGSTS.E.BYPASS.LTC128B.128 [R207+0x8000], [R140.64+0x80] ;  /* 0x080000808ccfcfae */ /* 0x0003e2000b901d46 */
[-CC-:B------:R-:W-:Y:S02]  /*7de0*/  @!P3 LEA.HI.X R135, R135, R215.reuse, R132.reuse, 0x1, P1 ;  /* 0x000000d78787b211 */ /* 0x180fe400008f0c84 */
[CC--:B------:R-:W-:Y:S01]  /*7df0*/  @!P4 LEA R144, P2, R3.reuse, R216.reuse, 0x1 ;  /* 0x000000d80390c211 */ /* 0x0c0fe200078408ff */
[----:B------:R1:W-:Y:S01]  /*7e00*/  @P3 STS.128 [R207+0xa000], RZ ;  /* 0x00a000ffcf003388 */ /* 0x0003e20000000c00 */
[CC--:B------:R-:W-:Y:S01]  /*7e10*/  @!P3 LEA R142, P1, R3.reuse, R216.reuse, 0x1 ;  /* 0x000000d8038eb211 */ /* 0x0c0fe200078208ff */
[----:B------:R-:W-:Y:S01]  /*7e20*/  IMAD.X R132, R204, 0x1, R132, P6 ;  /* 0x00000001cc847824 */ /* 0x000fe200030e0684 */
[CC--:B------:R-:W-:Y:S01]  /*7e30*/  @!P5 LEA R146, P6, R3.reuse, R216.reuse, 0x1 ;  /* 0x000000d80392d211 */ /* 0x0c0fe200078c08ff */
[----:B------:R-:W-:Y:S01]  /*7e40*/  @!PT LDS RZ, [RZ] ;  /* 0x00000000fffff984 */ /* 0x000fe20000000800 */
[----:B------:R-:W-:Y:S01]  /*7e50*/  @!PT LDS RZ, [RZ] ;  /* 0x00000000fffff984 */ /* 0x000fe20000000800 */
[----:B------:R-:W-:Y:S01]  /*7e60*/  @!PT LDS RZ, [RZ] ;  /* 0x00000000fffff984 */ /* 0x000fe20000000800 */
[----:B------:R1:W-:Y:S03]  /*7e70*/  @!P3 LDGSTS.E.BYPASS.LTC128B.128 [R207+0xa000], [R140.64+0x100] ;  /* 0x0a0001008ccfbfae */ /* 0x0003e6000b901d46 */
[CCC-:B------:R-:W-:Y:S01]  /*7e80*/  @!P5 LEA.HI.X R147, R3.reuse, R215.reuse, R132.reuse, 0x1, P6 ;  /* 0x000000d70393d211 */ /* 0x1c0fe200030f0c84 */
[----:B------:R1:W-:Y:S01]  /*7e90*/  @P5 STS.128 [R207+0x6800], RZ ;  /* 0x006800ffcf005388 */ /* 0x0003e20000000c00 */
[CCC-:B------:R-:W-:Y:S02]  /*7ea0*/  @!P4 LEA.HI.X R145, R3.reuse, R215.reuse, R132.reuse, 0x1, P2 ;  /* 0x000000d70391c211 */ /* 0x1c0fe400010f0c84 */
[--C-:B------:R-:W-:Y:S01]  /*7eb0*/  @!P3 LEA.HI.X R143, R3, R215, R132.reuse, 0x1, P1 ;  /* 0x000000d7038fb211 */ /* 0x100fe200008f0c84 */
[----:B------:R-:W-:Y:S01]  /*7ec0*/  @!PT LDS RZ, [RZ] ;  /* 0x00000000fffff984 */ /* 0x000fe20000000800 */
[----:B------:R-:W-:Y:S01]  /*7ed0*/  @!PT LDS RZ, [RZ] ;  /* 0x00000000fffff984 */ /* 0x000fe20000000800 */
[----:B------:R-:W-:Y:S01]  /*7ee0*/  @!PT LDS RZ, [RZ] ;  /* 0x00000000fffff984 */ /* 0x000fe20000000800 */
[----:B------:R1:W-:Y:S01]  /*7ef0*/  @!P5 LDGSTS.E.BYPASS.LTC128B.128 [R207+0x6800], [R138.64] ;  /* 0x068000008acfdfae */ /* 0x0003e2000b901d46 */
[----:B------:R-:W-:Y:S03]  /*7f00*/  IADD3 R2, P6, R205, R3, RZ ;  /* 0x00000003cd027210 */ /* 0x000fe60007fde0ff */
[----:B------:R1:W-:Y:S01]  /*7f10*/  @P4 STS.128 [R207+0x8800], RZ ;  /* 0x008800ffcf004388 */ /* 0x0003e20000000c00 */
[-C--:B------:R-:W-:Y:S01]  /*7f20*/  @!P4 LEA R148, P2, R2, R216.reuse, 0x1 ;  /* 0x000000d80294c211 */ /* 0x080fe200078408ff */
[----:B------:R-:W-:Y:S01]  /*7f30*/  IMAD.X R132, R204, 0x1, R132, P6 ;  /* 0x00000001cc847824 */ /* 0x000fe200030e0684 */
[CC--:B------:R-:W-:Y:S01]  /*7f40*/  @!P5 LEA R150, P6, R2.reuse, R216.reuse, 0x1 ;  /* 0x000000d80296d211 */ /* 0x0c0fe200078c08ff */
[----:B------:R-:W-:Y:S01]  /*7f50*/  @!PT LDS RZ, [RZ] ;  /* 0x00000000fffff984 */ /* 0x000fe20000000800 */
[----:B------:R-:W-:Y:S01]  /*7f60*/  @!PT LDS RZ, [RZ] ;  /* 0x00000000fffff984 */ /* 0x000fe20000000800 */
[----:B------:R-:W-:Y:S01]  /*7f70*/  @!PT LDS RZ, [RZ] ;  /* 0x00000000fffff984 */ /* 0x000fe20000000800 */
[----:B------:R1:W-:Y:S01]  /*7f80*/  @!P4 LDGSTS.E.BYPASS.LTC128B.128 [R207+0x8800], [R136.64+0x80] ;  /* 0x0880008088cfcfae */ /* 0x0003e2000b901d46 */
[C---:B------:R-:W-:Y:S01]  /*7f90*/  @!P3 LEA R152, P1, R2.reuse, R216, 0x1 ;  /* 0x000000d80298b211 */ /* 0x040fe200078208ff */
[----:B------:R-:W-:Y:S01]  /*7fa0*/  IMAD.MOV.U32 R216, RZ, RZ, R140 ;  /* 0x000000ffffd87224 */ /* 0x000fe200078e008c */
[CCC-:B------:R-:W-:Y:S01]  /*7fb0*/  @!P5 LEA.HI.X R151, R2.reuse, R215.reuse, R132.reuse, 0x1, P6 ;  /* 0x000000d70297d211 */ /* 0x1c0fe200030f0c84 */
[----:B------:R1:W-:Y:S01]  /*7fc0*/  @P3 STS.128 [R207+0xa800], RZ ;  /* 0x00a800ffcf003388 */ /* 0x0003e20000000c00 */
[CCC-:B------:R-:W-:Y:S02]  /*7fd0*/  @!P4 LEA.HI.X R149, R2.reuse, R215.reuse, R132.reuse, 0x1, P2 ;  /* 0x000000d70295c211 */ /* 0x1c0fe400010f0c84 */
[----:B------:R-:W-:Y:S01]  /*7fe0*/  @!P3 LEA.HI.X R153, R2, R215, R132, 0x1, P1 ;  /* 0x000000d70299b211 */ /* 0x000fe200008f0c84 */
[----:B------:R-:W-:Y:S01]  /*7ff0*/  @!PT LDS RZ, [RZ] ;  /* 0x00000000fffff984 */ /* 0x000fe20000000800 */
[----:B------:R-:W-:Y:S01]  /*8000*/  @!PT LDS RZ, [RZ] ;  /* 0x00000000fffff984 */ /* 0x000fe20000000800 */
[----:B------:R-:W-:Y:S01]  /*8010*/  @!PT LDS RZ, [RZ] ;  /* 0x00000000fffff984 */ /* 0x000fe20000000800 */
[----:B------:R1:W-:Y:S01]  /*8020*/  @!P3 LDGSTS.E.BYPASS.LTC128B.128 [R207+0xa800], [R134.64+0x100] ;  /* 0x0a80010086cfbfae */ /* 0x0003e2000b901d46 */
[----:B------:R-:W-:Y:S03]  /*8030*/  IMAD.MOV.U32 R215, RZ, RZ, R141 ;  /* 0x000000ffffd77224 */ /* 0x000fe600078e008d */
[----:B------:R1:W-:Y:S04]  /*8040*/  @P5 STS.128 [R207+0x7000], RZ ;  /* 0x007000ffcf005388 */ /* 0x0003e80000000c00 */
        /* <DEDUP_REMOVED lines=29> */
[----:B------:R-:W0:Y:S02]  /*8220*/  LDGDEPBAR ;  /* 0x00000000000079af */ /* 0x000e240000000000 */
.L_x_719:
[----:B------:R-:W-:Y:S01]  /*8230*/  FMNMX.FTZ R2, R4, R133, !PT ;  /* 0x0000008504027209 */ /* 0x000fe20007810000 */
[----:B-1----:R-:W-:Y:S01]  /*8240*/  LDSM.16.MT88.4 R140, [R190+0xc000] ;  /* 0x00c00000be8c783b */ /* 0x002fe20000004200 */
[----:B------:R-:W-:Y:S02]  /*8250*/  FMNMX.FTZ R132, R6, R0, !PT ;  /* 0x0000000006847209 */ /* 0x000fe40007810000 */
[----:B------:R-:W-:Y:S02]  /*8260*/  FMNMX.FTZ R3, R5, R2, !PT ;  /* 0x0000000205037209 */ /* 0x000fe40007810000 */
[----:B------:R-:W-:Y:S02]  /*8270*/  FMNMX.FTZ R135, R7, R132, !PT ;  /* 0x0000008407877209 */ /* 0x000fe40007810000 */
[----:B------:R-:W-:Y:S01]  /*8280*/  FMNMX.FTZ R2, R8, R3, !PT ;  /* 0x0000000308027209 */ /* 0x000fe20007810000 */
[----:B------:R-:W-:Y:S01]  /*8290*/  LDSM.16.MT88.4 R144, [R189+0xc000] ;  /* 0x00c00000bd90783b */ /* 0x000fe20000004200 */
        /* <DEDUP_REMOVED lines=23> */
[----:B------:R-:W-:Y:S02]  /*8410*/  FMNMX.FTZ R2, R28, R3, !PT ;  /* 0x000000031c027209 */ /* 0x000fe40007810000 */
[----:B------:R-:W-:Y:S02]  /*8420*/  FMNMX.FTZ R132, R30, R135, !PT ;  /* 0x000000871e847209 */ /* 0x000fe40007810000 */
[----:B------:R-:W-:Y:S04]  /*8430*/  FMNMX.FTZ R3, R29, R2, !PT ;  /* 0x000000021d037209 */ /* 0x000fe80007810000 */
[----:B------:R-:W-:Y:S02]  /*8440*/  FMNMX.FTZ R2, R32, R3, !PT ;  /* 0x0000000320027209 */ /* 0x000fe40007810000 */
[----:B------:R-:W-:Y:S02]  /*8450*/  FMNMX.FTZ R3, R31, R132, !PT ;  /* 0x000000841f037209 */ /* 0x000fe40007810000 */
[----:B------:R-:W-:Y:S02]  /*8460*/  FMNMX.FTZ R136, R33, R2, !PT ;  /* 0x0000000221887209 */ /* 0x000fe40007810000 */
[----:B------:R-:W-:Y:S03]  /*8470*/  FMNMX.FTZ R2, R34, R3, !PT ;  /* 0x0000000322027209 */ /* 0x000fe60007810000 */
[----:B------:R-:W-:Y:S01]  /*8480*/  SHFL.BFLY PT, R3, R136, 0x2, 0x1f ;  /* 0x0c401f0088037f89 */ /* 0x000fe200000e0000 */
[----:B------:R-:W-:Y:S07]  /*8490*/  FMNMX.FTZ R137, R35, R2, !PT ;  /* 0x0000000223897209 */ /* 0x000fee0007810000 */
[----:B------:R-:W1:Y:S02]  /*84a0*/  SHFL.BFLY PT, R2, R137, 0x2, 0x1f ;  /* 0x0c401f0089027f89 */ /* 0x000e6400000e0000 */
[----:B-1----:R-:W-:Y:S02]  /*84b0*/  FMNMX.FTZ R134, R137, R2, !PT ;  /* 0x0000000289867209 */ /* 0x002fe40007810000 */
[----:B------:R-:W-:Y:S04]  /*84c0*/  FMNMX.FTZ R139, R136, R3, !PT ;  /* 0x00000003888b7209 */ /* 0x000fe80007810000 */
[----:B------:R-:W1:Y:S08]  /*84d0*/  SHFL.BFLY PT, R3, R134, 0x1, 0x1f ;  /* 0x0c201f0086037f89 */ /* 0x000e7000000e0000 */
[----:B------:R-:W2:Y:S01]  /*84e0*/  SHFL.BFLY PT, R132, R139, 0x1, 0x1f ;  /* 0x0c201f008b847f89 */ /* 0x000ea200000e0000 */
[----:B-1----:R-:W-:Y:S05]  /*84f0*/  FMNMX.FTZ R3, R134, R3, !PT ;  /* 0x0000000386037209 */ /* 0x002fea0007810000 */
[----:B------:R-:W-:Y:S01]  /*8500*/  FMUL.FTZ R167, R3, c[0x0][0x23c] ;  /* 0x00008f0003a77a20 */ /* 0x000fe20000410000 */
[----:B--2---:R-:W-:Y:S02]  /*8510*/  FMNMX.FTZ R132, R139, R132, !PT ;  /* 0x000000848b847209 */ /* 0x004fe40007810000 */
[----:B------:R-:W1:Y:S02]  /*8520*/  LDSM.16.MT88.4 R136, [R192+0xc000] ;  /* 0x00c00000c088783b */ /* 0x000e640000004200 */
[C---:B------:R-:W-:Y:S01]  /*8530*/  FSETP.NEU.FTZ.AND P1, PT, R132.reuse, -INF , PT ;  /* 0xff8000008400780b */ /* 0x040fe20003f3d000 */
[C---:B------:R-:W-:Y:S02]  /*8540*/  FADD.FTZ R2, -R132.reuse, R133 ;  /* 0x0000008584027221 */ /* 0x040fe40000010100 */
[----:B------:R-:W-:Y:S02]  /*8550*/  FMUL.FTZ R168, R132, c[0x0][0x23c] ;  /* 0x00008f0084a87a20 */ /* 0x000fe40000410000 */
[----:B------:R-:W-:Y:S02]  /*8560*/  FMUL.FTZ R135, R2, c[0x0][0x23c] ;  /* 0x00008f0002877a20 */ /* 0x000fe40000410000 */
[C---:B------:R-:W-:Y:S01]  /*8570*/  FADD.FTZ R133, -R3.reuse, R0 ;  /* 0x0000000003857221 */ /* 0x040fe20000010100 */
[----:B------:R-:W-:Y:S01]  /*8580*/  FSEL R168, R168, RZ, P1 ;  /* 0x000000ffa8a87208 */ /* 0x000fe20000800000 */
[----:B------:R2:W3:Y:S01]  /*8590*/  MUFU.EX2 R2, R135 ;  /* 0x0000008700027308 */ /* 0x0004e20000000800 */
[----:B------:R-:W-:Y:S01]  /*85a0*/  FSETP.NEU.FTZ.AND P1, PT, R3, -INF , PT ;  /* 0xff8000000300780b */ /* 0x000fe20003f3d000 */
[----:B------:R-:W-:Y:S01]  /*85b0*/  FMUL.FTZ R0, R133, c[0x0][0x23c] ;  /* 0x00008f0085007a20 */ /* 0x000fe20000410000 */
[----:B------:R-:W-:Y:S01]  /*85c0*/  MOV R133, R132 ;  /* 0x0000008400857202 */ /* 0x000fe20000000f00 */
[--C-:B------:R-:W-:Y:S01]  /*85d0*/  FFMA.FTZ R164, R4, c[0x0][0x23c], -R168.reuse ;  /* 0x00008f0004a47a23 */ /* 0x100fe200000108a8 */
[----:B------:R-:W-:Y:S01]  /*85e0*/  FSEL R167, R167, RZ, P1 ;  /* 0x000000ffa7a77208 */ /* 0x000fe20000800000 */
[--C-:B------:R-:W-:Y:S01]  /*85f0*/  FFMA.FTZ R5, R5, c[0x0][0x23c], -R168.reuse ;  /* 0x00008f0005057a23 */ /* 0x100fe200000108a8 */
[----:B------:R-:W-:Y:S01]  /*8600*/  ISETP.GT.AND P1, PT, R217, RZ, PT ;  /* 0x000000ffd900720c */ /* 0x000fe20003f24270 */
[--C-:B------:R-:W-:Y:S02]  /*8610*/  FFMA.FTZ R134, R8, c[0x0][0x23c], -R168.reuse ;  /* 0x00008f0008867a23 */ /* 0x100fe400000108a8 */
[--C-:B------:R-:W-:Y:S01]  /*8620*/  FFMA.FTZ R6, R6, c[0x0][0x23c], -R167.reuse ;  /* 0x00008f0006067a23 */ /* 0x100fe200000108a7 */
[----:B------:R-:W4:Y:S01]  /*8630*/  MUFU.EX2 R0, R0 ;  /* 0x0000000000007308 */ /* 0x000f220000000800 */
[--C-:B------:R-:W-:Y:S02]  /*8640*/  FFMA.FTZ R7, R7, c[0x0][0x23c], -R167.reuse ;  /* 0x00008f0007077a23 */ /* 0x100fe400000108a7 */
[--C-:B------:R-:W-:Y:S02]  /*8650*/  FFMA.FTZ R165, R10, c[0x0][0x23c], -R167.reuse ;  /* 0x00008f000aa57a23 */ /* 0x100fe400000108a7 */
[--C-:B------:R-:W-:Y:S02]  /*8660*/  FFMA.FTZ R166, R11, c[0x0][0x23c], -R167.reuse ;  /* 0x00008f000ba67a23 */ /* 0x100fe400000108a7 */
[--C-:B------:R-:W-:Y:S02]  /*8670*/  FFMA.FTZ R220, R32, c[0x0][0x23c], -R168.reuse ;  /* 0x00008f0020dc7a23 */ /* 0x100fe400000108a8 */
[--C-:B------:R-:W-:Y:S01]  /*8680*/  FFMA.FTZ R224, R34, c[0x0][0x23c], -R167.reuse ;  /* 0x00008f0022e07a23 */ /* 0x100fe200000108a7 */
[----:B------:R-:W-:Y:S01]  /*8690*/  MUFU.EX2 R164, R164 ;  /* 0x000000a400a47308 */ /* 0x000fe20000000800 */
[--C-:B------:R-:W-:Y:S02]  /*86a0*/  FFMA.FTZ R169, R12, c[0x0][0x23c], -R168.reuse ;  /* 0x00008f000ca97a23 */ /* 0x100fe400000108a8 */
[--C-:B--2---:R-:W-:Y:S02]  /*86b0*/  FFMA.FTZ R135, R9, c[0x0][0x23c], -R168.reuse ;  /* 0x00008f0009877a23 */ /* 0x104fe400000108a8 */
[C---:B---3--:R-:W-:Y:S02]  /*86c0*/  FMUL.FTZ R8, R2.reuse, R128 ;  /* 0x0000008002087220 */ /* 0x048fe40000410000 */
[C---:B------:R-:W-:Y:S02]  /*86d0*/  FMUL.FTZ R9, R2.reuse, R129 ;  /* 0x0000008102097220 */ /* 0x040fe40000410000 */
[C---:B------:R-:W-:Y:S01]  /*86e0*/  FMUL.FTZ R36, R2.reuse, R36 ;  /* 0x0000002402247220 */ /* 0x040fe20000410000 */
[----:B------:R-:W2:Y:S01]  /*86f0*/  MUFU.EX2 R5, R5 ;  /* 0x0000000500057308 */ /* 0x000ea20000000800 */
[C---:B------:R-:W-:Y:S02]  /*8700*/  FMUL.FTZ R37, R2.reuse, R37 ;  /* 0x0000002502257220 */ /* 0x040fe40000410000 */
[----:B------:R-:W-:Y:S02]  /*8710*/  FMUL.FTZ R40, R2, R40 ;  /* 0x0000002802287220 */ /* 0x000fe40000410000 */
[C---:B----4-:R-:W-:Y:S02]  /*8720*/  FMUL.FTZ R10, R0.reuse, R130 ;  /* 0x00000082000a7220 */ /* 0x050fe40000410000 */
[C---:B------:R-:W-:Y:S02]  /*8730*/  FMUL.FTZ R11, R0.reuse, R131 ;  /* 0x00000083000b7220 */ /* 0x040fe40000410000 */
[C---:B------:R-:W-:Y:S01]  /*8740*/  FMUL.FTZ R38, R0.reuse, R38 ;  /* 0x0000002600267220 */ /* 0x040fe20000410000 */
[----:B------:R-:W-:Y:S01]  /*8750*/  MUFU.EX2 R6, R6 ;  /* 0x0000000600067308 */ /* 0x000fe20000000800 */
[----:B------:R-:W-:Y:S02]  /*8760*/  FMUL.FTZ R39, R0, R39 ;  /* 0x0000002700277220 */ /* 0x000fe40000410000 */
[----:B------:R-:W-:Y:S02]  /*8770*/  FMUL.FTZ R41, R2, R41 ;  /* 0x0000002902297220 */ /* 0x000fe40000410000 */
[C---:B------:R-:W-:Y:S02]  /*8780*/  FMUL.FTZ R42, R0.reuse, R42 ;  /* 0x0000002a002a7220 */ /* 0x040fe40000410000 */
[----:B------:R-:W-:Y:S02]  /*8790*/  FMUL.FTZ R43, R0, R43 ;  /* 0x0000002b002b7220 */ /* 0x000fe40000410000 */
[C---:B------:R-:W-:Y:S01]  /*87a0*/  FMUL.FTZ R44, R2.reuse, R44 ;  /* 0x0000002c022c7220 */ /* 0x040fe20000410000 */
[----:B------:R-:W3:Y:S01]  /*87b0*/  MUFU.EX2 R7, R7 ;  /* 0x0000000700077308 */ /* 0x000ee20000000800 */
[----:B------:R-:W-:Y:S02]  /*87c0*/  FMUL.FTZ R45, R2, R45 ;  /* 0x0000002d022d7220 */ /* 0x000fe40000410000 */
[C---:B------:R-:W-:Y:S01]  /*87d0*/  FMUL.FTZ R46, R0.reuse, R46 ;  /* 0x0000002e002e7220 */ /* 0x040fe20000410000 */
[----:B--2---:R-:W-:Y:S01]  /*87e0*/  F2FP.BF16.PACK_AB R128, R5, R164 ;  /* 0x000000a40580723e */ /* 0x004fe200000010ff */
[----:B------:R-:W-:Y:S02]  /*87f0*/  FMUL.FTZ R47, R0, R47 ;  /* 0x0000002f002f7220 */ /* 0x000fe40000410000 */
[C---:B------:R-:W-:Y:S02]  /*8800*/  FMUL.FTZ R48, R2.reuse, R48 ;  /* 0x0000003002307220 */ /* 0x040fe40000410000 */
[----:B------:R-:W-:Y:S01]  /*8810*/  FMUL.FTZ R49, R2, R49 ;  /* 0x0000003102317220 */ /* 0x000fe20000410000 */
[----:B------:R-:W-:Y:S01]  /*8820*/  MUFU.EX2 R134, R134 ;  /* 0x0000008600867308 */ /* 0x000fe20000000800 */
[C---:B------:R-:W-:Y:S02]  /*8830*/  FMUL.FTZ R50, R0.reuse, R50 ;  /* 0x0000003200327220 */ /* 0x040fe40000410000 */
[----:B------:R-:W-:Y:S02]  /*8840*/  FMUL.FTZ R51, R0, R51 ;  /* 0x0000003300337220 */ /* 0x000fe40000410000 */
[C---:B------:R-:W-:Y:S02]  /*8850*/  FMUL.FTZ R12, R2.reuse, R124 ;  /* 0x0000007c020c7220 */ /* 0x040fe40000410000 */
[C---:B------:R-:W-:Y:S02]  /*8860*/  FMUL.FTZ R52, R2.reuse, R52 ;  /* 0x0000003402347220 */ /* 0x040fe40000410000 */
[----:B------:R-:W-:Y:S01]  /*8870*/  FMUL.FTZ R53, R2, R53 ;  /* 0x0000003502357220 */ /* 0x000fe20000410000 */
[----:B------:R-:W2:Y:S01]  /*8880*/  MUFU.EX2 R135, R135 ;  /* 0x0000008700877308 */ /* 0x000ea20000000800 */
[C---:B------:R-:W-:Y:S02]  /*8890*/  FMUL.FTZ R54, R0.reuse, R54 ;  /* 0x0000003600367220 */ /* 0x040fe40000410000 */
[----:B------:R-:W-:Y:S01]  /*88a0*/  FMUL.FTZ R55, R0, R55 ;  /* 0x0000003700377220 */ /* 0x000fe20000410000 */
[----:B---3--:R-:W-:Y:S01]  /*88b0*/  F2FP.BF16.PACK_AB R129, R7, R6 ;  /* 0x000000060781723e */ /* 0x008fe200000010ff */
[C---:B------:R-:W-:Y:S02]  /*88c0*/  FMUL.FTZ R56, R2.reuse, R56 ;  /* 0x0000003802387220 */ /* 0x040fe40000410000 */
[----:B------:R-:W-:Y:S02]  /*88d0*/  FMUL.FTZ R57, R2, R57 ;  /* 0x0000003902397220 */ /* 0x000fe40000410000 */
[C---:B------:R-:W-:Y:S01]  /*88e0*/  FMUL.FTZ R58, R0.reuse, R58 ;  /* 0x0000003a003a7220 */ /* 0x040fe20000410000 */
[----:B------:R-:W-:Y:S01]  /*88f0*/  MUFU.EX2 R165, R165 ;  /* 0x000000a500a57308 */ /* 0x000fe20000000800 */
[----:B------:R-:W-:Y:S02]  /*8900*/  FMUL.FTZ R59, R0, R59 ;  /* 0x0000003b003b7220 */ /* 0x000fe40000410000 */
[C---:B------:R-:W-:Y:S02]  /*8910*/  FMUL.FTZ R60, R2.reuse, R60 ;  /* 0x0000003c023c7220 */ /* 0x040fe40000410000 */
[----:B------:R-:W-:Y:S02]  /*8920*/  FMUL.FTZ R61, R2, R61 ;  /* 0x0000003d023d7220 */ /* 0x000fe40000410000 */
[C---:B------:R-:W-:Y:S02]  /*8930*/  FMUL.FTZ R62, R0.reuse, R62 ;  /* 0x0000003e003e7220 */ /* 0x040fe40000410000 */
[----:B------:R-:W-:Y:S01]  /*8940*/  FMUL.FTZ R63, R0, R63 ;  /* 0x0000003f003f7220 */ /* 0x000fe20000410000 */
[----:B------:R-:W3:Y:S01]  /*8950*/  MUFU.EX2 R166, R166 ;  /* 0x000000a600a67308 */ /* 0x000ee20000000800 */
[C---:B------:R-:W-:Y:S02]  /*8960*/  FMUL.FTZ R64, R2.reuse, R64 ;  /* 0x0000004002407220 */ /* 0x040fe40000410000 */
[----:B------:R-:W-:Y:S01]  /*8970*/  FMUL.FTZ R65, R2, R65 ;  /* 0x0000004102417220 */ /* 0x000fe20000410000 */
[----:B--2---:R-:W-:Y:S01]  /*8980*/  F2FP.BF16.PACK_AB R130, R135, R134 ;  /* 0x000000868782723e */ /* 0x004fe200000010ff */
        /* <DEDUP_REMOVED lines=9> */
[----:B------:R-:W-:Y:S01]  /*8a20*/  MUFU.EX2 R220, R220 ;  /* 0x000000dc00dc7308 */ /* 0x000fe20000000800 */
[C---:B------:R-:W-:Y:S02]  /*8a30*/  FMUL.FTZ R74, R0.reuse, R74 ;  /* 0x0000004a004a7220 */ /* 0x040fe40000410000 */
[----:B------:R-:W-:Y:S01]  /*8a40*/  FMUL.FTZ R75, R0, R75 ;  /* 0x0000004b004b7220 */ /* 0x000fe20000410000 */
[----:B---3--:R-:W-:Y:S01]  /*8a50*/  F2FP.BF16.PACK_AB R131, R166, R165 ;  /* 0x000000a5a683723e */ /* 0x008fe200000010ff */
[C---:B------:R-:W-:Y:S02]  /*8a60*/  FMUL.FTZ R76, R2.reuse, R76 ;  /* 0x0000004c024c7220 */ /* 0x040fe40000410000 */
[----:B------:R-:W-:Y:S02]  /*8a70*/  FMUL.FTZ R77, R2, R77 ;  /* 0x0000004d024d7220 */ /* 0x000fe40000410000 */
[C---:B------:R-:W-:Y:S01]  /*8a80*/  FMUL.FTZ R78, R0.reuse, R78 ;  /* 0x0000004e004e7220 */ /* 0x040fe20000410000 */
[----:B------:R-:W-:Y:S01]  /*8a90*/  MUFU.EX2 R224, R224 ;  /* 0x000000e000e07308 */ /* 0x000fe20000000800 */
[C---:B-1----:R-:W-:Y:S05]  /*8aa0*/  HMMA.16816.F32.BF16 R8, R128.reuse, R136, R8 ;  /* 0x000000888008723c */ /* 0x042fea0000041808 */
[----:B------:R-:W-:Y:S02]  /*8ab0*/  FMUL.FTZ R79, R0, R79 ;  /* 0x0000004f004f7220 */ /* 0x000fe40000410000 */
[C---:B------:R-:W-:Y:S01]  /*8ac0*/  FMUL.FTZ R80, R2.reuse, R80 ;  /* 0x0000005002507220 */ /* 0x040fe20000410000 */
[C---:B------:R-:W-:Y:S01]  /*8ad0*/  HMMA.16816.F32.BF16 R36, R128.reuse, R138, R36 ;  /* 0x0000008a8024723c */ /* 0x040fe20000041824 */
[----:B------:R-:W1:Y:S03]  /*8ae0*/  LDSM.16.MT88.4 R136, [R188+0xc000] ;  /* 0x00c00000bc88783b */ /* 0x000e660000004200 */
[----:B------:R-:W-:Y:S02]  /*8af0*/  FMUL.FTZ R81, R2, R81 ;  /* 0x0000005102517220 */ /* 0x000fe40000410000 */
[C---:B------:R-:W-:Y:S02]  /*8b00*/  FMUL.FTZ R82, R0.reuse, R82 ;  /* 0x0000005200527220 */ /* 0x040fe40000410000 */
[C---:B------:R-:W-:Y:S04]  /*8b10*/  HMMA.16816.F32.BF16 R40, R128.reuse, R140, R40 ;  /* 0x0000008c8028723c */ /* 0x040fe80000041828 */
[----:B------:R-:W-:Y:S02]  /*8b20*/  FMUL.FTZ R83, R0, R83 ;  /* 0x0000005300537220 */ /* 0x000fe40000410000 */
[C---:B------:R-:W-:Y:S02]  /*8b30*/  FMUL.FTZ R84, R2.reuse, R84 ;  /* 0x0000005402547220 */ /* 0x040fe40000410000 */
[C---:B------:R-:W-:Y:S01]  /*8b40*/  HMMA.16816.F32.BF16 R44, R128.reuse, R142, R44 ;  /* 0x0000008e802c723c */ /* 0x040fe2000004182c */
[----:B------:R-:W2:Y:S03]  /*8b50*/  LDSM.16.MT88.4 R140, [R192+0xe000] ;  /* 0x00e00000c08c783b */ /* 0x000ea60000004200 */
[----:B------:R-:W-:Y:S02]  /*8b60*/  FMUL.FTZ R85, R2, R85 ;  /* 0x0000005502557220 */ /* 0x000fe40000410000 */
[C---:B------:R-:W-:Y:S02]  /*8b70*/  FMUL.FTZ R86, R0.reuse, R86 ;  /* 0x0000005600567220 */ /* 0x040fe40000410000 */
[C---:B------:R-:W-:Y:S04]  /*8b80*/  HMMA.16816.F32.BF16 R48, R128.reuse, R144, R48 ;  /* 0x000000908030723c */ /* 0x040fe80000041830 */
[----:B------:R-:W-:Y:S02]  /*8b90*/  FMUL.FTZ R87, R0, R87 ;  /* 0x0000005700577220 */ /* 0x000fe40000410000 */
[C---:B------:R-:W-:Y:S02]  /*8ba0*/  FMUL.FTZ R88, R2.reuse, R88 ;  /* 0x0000005802587220 */ /* 0x040fe40000410000 */
[C---:B------:R-:W-:Y:S01]  /*8bb0*/  HMMA.16816.F32.BF16 R52, R128.reuse, R146, R52 ;  /* 0x000000928034723c */ /* 0x040fe20000041834 */
[----:B------:R-:W3:Y:S03]  /*8bc0*/  LDSM.16.MT88.4 R144, [R190+0xe000] ;  /* 0x00e00000be90783b */ /* 0x000ee60000004200 */
[----:B------:R-:W-:Y:S02]  /*8bd0*/  FMUL.FTZ R89, R2, R89 ;  /* 0x0000005902597220 */ /* 0x000fe40000410000 */
[C---:B------:R-:W-:Y:S02]  /*8be0*/  FMUL.FTZ R90, R0.reuse, R90 ;  /* 0x0000005a005a7220 */ /* 0x040fe40000410000 */
[----:B------:R-:W-:Y:S01]  /*8bf0*/  FMUL.FTZ R91, R0, R91 ;  /* 0x0000005b005b7220 */ /* 0x000fe20000410000 */
[C---:B-1----:R-:W-:Y:S03]  /*8c00*/  HMMA.16816.F32.BF16 R56, R128.reuse, R136, R56 ;  /* 0x000000888038723c */ /* 0x042fe60000041838 */
[C---:B------:R-:W-:Y:S02]  /*8c10*/  FMUL.FTZ R92, R2.reuse, R92 ;  /* 0x0000005c025c7220 */ /* 0x040fe40000410000 */
[----:B------:R-:W-:Y:S02]  /*8c20*/  FMUL.FTZ R93, R2, R93 ;  /* 0x0000005d025d7220 */ /* 0x000fe40000410000 */
[C---:B------:R-:W-:Y:S01]  /*8c30*/  FMUL.FTZ R94, R0.reuse, R94 ;  /* 0x0000005e005e7220 */ /* 0x040fe20000410000 */
[C---:B------:R-:W-:Y:S01]  /*8c40*/  HMMA.16816.F32.BF16 R60, R128.reuse, R138, R60 ;  /* 0x0000008a803c723c */ /* 0x040fe2000004183c */
[----:B------:R-:W1:Y:S03]  /*8c50*/  LDSM.16.MT88.4 R136, [R189+0xe000] ;  /* 0x00e00000bd88783b */ /* 0x000e660000004200 */
[----:B------:R-:W-:Y:S02]  /*8c60*/  FMUL.FTZ R95, R0, R95 ;  /* 0x0000005f005f7220 */ /* 0x000fe40000410000 */
[C---:B------:R-:W-:Y:S02]  /*8c70*/  FMUL.FTZ R96, R2.reuse, R96 ;  /* 0x0000006002607220 */ /* 0x040fe40000410000 */
[C---:B--2---:R-:W-:Y:S04]  /*8c80*/  HMMA.16816.F32.BF16 R64, R128.reuse, R140, R64 ;  /* 0x0000008c8040723c */ /* 0x044fe80000041840 */
[----:B------:R-:W-:Y:S02]  /*8c90*/  FMUL.FTZ R97, R2, R97 ;  /* 0x0000006102617220 */ /* 0x000fe40000410000 */
[C---:B------:R-:W-:Y:S02]  /*8ca0*/  FMUL.FTZ R98, R0.reuse, R98 ;  /* 0x0000006200627220 */ /* 0x040fe40000410000 */
[C---:B------:R-:W-:Y:S01]  /*8cb0*/  HMMA.16816.F32.BF16 R68, R128.reuse, R142, R68 ;  /* 0x0000008e8044723c */ /* 0x040fe20000041844 */
[----:B------:R-:W2:Y:S03]  /*8cc0*/  LDSM.16.MT88.4 R140, [R188+0xe000] ;  /* 0x00e00000bc8c783b */ /* 0x000ea60000004200 */
[----:B------:R-:W-:Y:S02]  /*8cd0*/  FMUL.FTZ R99, R0, R99 ;  /* 0x0000006300637220 */ /* 0x000fe40000410000 */
[C---:B------:R-:W-:Y:S02]  /*8ce0*/  FMUL.FTZ R100, R2.reuse, R100 ;  /* 0x0000006402647220 */ /* 0x040fe40000410000 */
[C---:B---3--:R-:W-:Y:S04]  /*8cf0*/  HMMA.16816.F32.BF16 R72, R128.reuse, R144, R72 ;  /* 0x000000908048723c */ /* 0x048fe80000041848 */
[----:B------:R-:W-:Y:S02]  /*8d00*/  FMUL.FTZ R101, R2, R101 ;  /* 0x0000006502657220 */ /* 0x000fe40000410000 */
[C---:B------:R-:W-:Y:S02]  /*8d10*/  FMUL.FTZ R102, R0.reuse, R102 ;  /* 0x0000006600667220 */ /* 0x040fe40000410000 */
[C---:B------:R-:W-:Y:S01]  /*8d20*/  HMMA.16816.F32.BF16 R76, R128.reuse, R146, R76 ;  /* 0x00000092804c723c */ /* 0x040fe2000004184c */
[----:B------:R-:W3:Y:S03]  /*8d30*/  LDSM.16.MT88.4 R144, [R192+0x10000] ;  /* 0x01000000c090783b */ /* 0x000ee60000004200 */
[----:B------:R-:W-:Y:S02]  /*8d40*/  FMUL.FTZ R103, R0, R103 ;  /* 0x0000006700677220 */ /* 0x000fe40000410000 */
[--C-:B------:R-:W-:Y:S02]  /*8d50*/  FFMA.FTZ R170, R13, c[0x0][0x23c], -R168.reuse ;  /* 0x00008f000daa7a23 */ /* 0x100fe400000108a8 */
[----:B------:R-:W-:Y:S01]  /*8d60*/  FMUL.FTZ R13, R2, R125 ;  /* 0x0000007d020d7220 */ /* 0x000fe20000410000 */
[C---:B-1----:R-:W-:Y:S03]  /*8d70*/  HMMA.16816.F32.BF16 R80, R128.reuse, R136, R80 ;  /* 0x000000888050723c */ /* 0x042fe60000041850 */
[--C-:B------:R-:W-:Y:S01]  /*8d80*/  FFMA.FTZ R171, R14, c[0x0][0x23c], -R167.reuse ;  /* 0x00008f000eab7a23 */ /* 0x100fe200000108a7 */
[----:B------:R-:W1:Y:S01]  /*8d90*/  MUFU.EX2 R170, R170 ;  /* 0x000000aa00aa7308 */ /* 0x000e620000000800 */
[C---:B------:R-:W-:Y:S02]  /*8da0*/  FMUL.FTZ R14, R0.reuse, R126 ;  /* 0x0000007e000e7220 */ /* 0x040fe40000410000 */
[--C-:B------:R-:W-:Y:S01]  /*8db0*/  FFMA.FTZ R172, R15, c[0x0][0x23c], -R167.reuse ;  /* 0x00008f000fac7a23 */ /* 0x100fe200000108a7 */
[C---:B------:R-:W-:Y:S01]  /*8dc0*/  HMMA.16816.F32.BF16 R84, R128.reuse, R138, R84 ;  /* 0x0000008a8054723c */ /* 0x040fe20000041854 */
[----:B------:R-:W4:Y:S03]  /*8dd0*/  LDSM.16.MT88.4 R136, [R190+0x10000] ;  /* 0x01000000be88783b */ /* 0x000f260000004200 */
[----:B------:R-:W-:Y:S02]  /*8de0*/  FMUL.FTZ R15, R0, R127 ;  /* 0x0000007f000f7220 */ /* 0x000fe40000410000 */
[C---:B------:R-:W-:Y:S01]  /*8df0*/  FMUL.FTZ R104, R2.reuse, R104 ;  /* 0x0000006802687220 */ /* 0x040fe20000410000 */
[----:B------:R-:W-:Y:S01]  /*8e00*/  MUFU.EX2 R171, R171 ;  /* 0x000000ab00ab7308 */ /* 0x000fe20000000800 */
[C---:B--2---:R-:W-:Y:S01]  /*8e10*/  HMMA.16816.F32.BF16 R88, R128.reuse, R140, R88 ;  /* 0x0000008c8058723c */ /* 0x044fe20000041858 */
[----:B------:R-:W-:Y:S03]  /*8e20*/  LDSM.16.MT88.4 R124, [R188+0x10000] ;  /* 0x01000000bc7c783b */ /* 0x000fe60000004200 */
[----:B------:R-:W-:Y:S02]  /*8e30*/  FMUL.FTZ R105, R2, R105 ;  /* 0x0000006902697220 */ /* 0x000fe40000410000 */
[C---:B------:R-:W-:Y:S02]  /*8e40*/  FMUL.FTZ R106, R0.reuse, R106 ;  /* 0x0000006a006a7220 */ /* 0x040fe40000410000 */
[C---:B------:R-:W-:Y:S01]  /*8e50*/  HMMA.16816.F32.BF16 R92, R128.reuse, R142, R92 ;  /* 0x0000008e805c723c */ /* 0x040fe2000004185c */
[----:B------:R-:W2:Y:S01]  /*8e60*/  LDSM.16.MT88.4 R140, [R189+0x10000] ;  /* 0x01000000bd8c783b */ /* 0x000ea20000004200 */
[----:B------:R-:W5:Y:S02]  /*8e70*/  MUFU.EX2 R172, R172 ;  /* 0x000000ac00ac7308 */ /* 0x000f640000000800 */
[----:B------:R-:W-:Y:S02]  /*8e80*/  FMUL.FTZ R107, R0, R107 ;  /* 0x0000006b006b7220 */ /* 0x000fe40000410000 */
[C---:B------:R-:W-:Y:S02]  /*8e90*/  FMUL.FTZ R108, R2.reuse, R108 ;  /* 0x0000006c026c7220 */ /* 0x040fe40000410000 */
[C---:B---3--:R-:W-:Y:S04]  /*8ea0*/  HMMA.16816.F32.BF16 R96, R128.reuse, R144, R96 ;  /* 0x000000908060723c */ /* 0x048fe80000041860 */
[----:B------:R-:W-:Y:S02]  /*8eb0*/  FMUL.FTZ R109, R2, R109 ;  /* 0x0000006d026d7220 */ /* 0x000fe40000410000 */
[C---:B------:R-:W-:Y:S02]  /*8ec0*/  FMUL.FTZ R110, R0.reuse, R110 ;  /* 0x0000006e006e7220 */ /* 0x040fe40000410000 */
[C---:B------:R-:W-:Y:S01]  /*8ed0*/  HMMA.16816.F32.BF16 R100, R128.reuse, R146, R100 ;  /* 0x000000928064723c */ /* 0x040fe20000041864 */
[----:B------:R-:W-:Y:S03]  /*8ee0*/  LDSM.16.MT88.4 R144, [R190+0xc800] ;  /* 0x00c80000be90783b */ /* 0x000fe60000004200 */
[----:B------:R-:W-:Y:S02]  /*8ef0*/  FMUL.FTZ R111, R0, R111 ;  /* 0x0000006f006f7220 */ /* 0x000fe40000410000 */
[--C-:B------:R-:W-:Y:S02]  /*8f00*/  FFMA.FTZ R173, R16, c[0x0][0x23c], -R168.reuse ;  /* 0x00008f0010ad7a23 */ /* 0x100fe400000108a8 */
[----:B------:R-:W-:Y:S01]  /*8f10*/  FFMA.FTZ R174, R17, c[0x0][0x23c], -R168 ;  /* 0x00008f0011ae7a23 */ /* 0x000fe200000108a8 */
[C---:B----4-:R-:W-:Y:S03]  /*8f20*/  HMMA.16816.F32.BF16 R104, R128.reuse, R136, R104 ;  /* 0x000000888068723c */ /* 0x050fe60000041868 */
[--C-:B------:R-:W-:Y:S01]  /*8f30*/  FFMA.FTZ R175, R18, c[0x0][0x23c], -R167.reuse ;  /* 0x00008f0012af7a23 */ /* 0x100fe200000108a7 */
[----:B------:R-:W-:Y:S01]  /*8f40*/  MUFU.EX2 R173, R173 ;  /* 0x000000ad00ad7308 */ /* 0x000fe20000000800 */
[----:B------:R-:W-:Y:S02]  /*8f50*/  FFMA.FTZ R218, R19, c[0x0][0x23c], -R167 ;  /* 0x00008f0013da7a23 */ /* 0x000fe400000108a7 */
[C---:B------:R-:W-:Y:S01]  /*8f60*/  FMUL.FTZ R112, R2.reuse, R112 ;  /* 0x0000007002707220 */ /* 0x040fe20000410000 */
[C---:B------:R-:W-:Y:S01]  /*8f70*/  HMMA.16816.F32.BF16 R12, R128.reuse, R138, R12 ;  /* 0x0000008a800c723c */ /* 0x040fe2000004180c */
[----:B------:R-:W3:Y:S03]  /*8f80*/  LDSM.16.MT88.4 R136, [R192+0xc800] ;  /* 0x00c80000c088783b */ /* 0x000ee60000004200 */
[----:B------:R-:W-:Y:S02]  /*8f90*/  FMUL.FTZ R113, R2, R113 ;  /* 0x0000007102717220 */ /* 0x000fe40000410000 */
[----:B------:R-:W4:Y:S01]  /*8fa0*/  MUFU.EX2 R174, R174 ;  /* 0x000000ae00ae7308 */ /* 0x000f220000000800 */
[C---:B------:R-:W-:Y:S01]  /*8fb0*/  FMUL.FTZ R114, R0.reuse, R114 ;  /* 0x0000007200727220 */ /* 0x040fe20000410000 */
[C---:B--2---:R-:W-:Y:S04]  /*8fc0*/  HMMA.16816.F32.BF16 R108, R128.reuse, R140, R108 ;  /* 0x0000008c806c723c */ /* 0x044fe8000004186c */
[----:B------:R-:W-:Y:S02]  /*8fd0*/  FMUL.FTZ R115, R0, R115 ;  /* 0x0000007300737220 */ /* 0x000fe40000410000 */
[----:B------:R-:W-:Y:S01]  /*8fe0*/  FMUL.FTZ R16, R2, R120 ;  /* 0x0000007802107220 */ /* 0x000fe20000410000 */
[----:B-1----:R-:W-:Y:S01]  /*8ff0*/  F2FP.BF16.PACK_AB R120, R170, R169 ;  /* 0x000000a9aa78723e */ /* 0x002fe200000010ff */
[----:B------:R-:W-:Y:S01]  /*9000*/  MUFU.EX2 R175, R175 ;  /* 0x000000af00af7308 */ /* 0x000fe20000000800 */
[----:B------:R-:W-:Y:S02]  /*9010*/  FMUL.FTZ R17, R2, R121 ;  /* 0x0000007902117220 */ /* 0x000fe40000410000 */
[C---:B------:R-:W-:Y:S01]  /*9020*/  HMMA.16816.F32.BF16 R112, R128.reuse, R142, R112 ;  /* 0x0000008e8070723c */ /* 0x040fe20000041870 */
[----:B------:R-:W1:Y:S02]  /*9030*/  LDSM.16.MT88.4 R140, [R189+0xc800] ;  /* 0x00c80000bd8c783b */ /* 0x000e640000004200 */
[----:B------:R-:W-:Y:S01]  /*9040*/  FMUL.FTZ R18, R0, R122 ;  /* 0x0000007a00127220 */ /* 0x000fe20000410000 */
[----:B-----5:R-:W-:Y:S01]  /*9050*/  F2FP.BF16.PACK_AB R121, R172, R171 ;  /* 0x000000abac79723e */ /* 0x020fe200000010ff */
[----:B------:R-:W-:Y:S02]  /*9060*/  FMUL.FTZ R19, R0, R123 ;  /* 0x0000007b00137220 */ /* 0x000fe40000410000 */
[----:B------:R-:W2:Y:S01]  /*9070*/  MUFU.EX2 R218, R218 ;  /* 0x000000da00da7308 */ /* 0x000ea20000000800 */
[C---:B------:R-:W-:Y:S04]  /*9080*/  FMUL.FTZ R116, R2.reuse, R116 ;  /* 0x0000007402747220 */ /* 0x040fe80000410000 */
[C---:B------:R-:W-:Y:S03]  /*9090*/  HMMA.16816.F32.BF16 R16, R128.reuse, R124, R16 ;  /* 0x0000007c8010723c */ /* 0x040fe60000041810 */
[----:B------:R-:W-:Y:S01]  /*90a0*/  FMUL.FTZ R117, R2, R117 ;  /* 0x0000007502757220 */ /* 0x000fe20000410000 */
[----:B----4-:R-:W-:Y:S01]  /*90b0*/  F2FP.BF16.PACK_AB R122, R174, R173 ;  /* 0x000000adae7a723e */ /* 0x010fe200000010ff */
[C---:B------:R-:W-:Y:S02]  /*90c0*/  FMUL.FTZ R118, R0.reuse, R118 ;  /* 0x0000007600767220 */ /* 0x040fe40000410000 */
[----:B------:R-:W-:Y:S02]  /*90d0*/  FMUL.FTZ R119, R0, R119 ;  /* 0x0000007700777220 */ /* 0x000fe40000410000 */
[----:B------:R-:W-:Y:S03]  /*90e0*/  FFMA.FTZ R164, R2, R221, R164 ;  /* 0x000000dd02a47223 */ /* 0x000fe600000100a4 */
[----:B------:R-:W-:Y:S01]  /*90f0*/  FFMA.FTZ R6, R0, R219, R6 ;  /* 0x000000db00067223 */ /* 0x000fe20000010006 */
[----:B------:R-:W-:Y:S01]  /*9100*/  IADD3 R0, R217, -0x1, RZ ;  /* 0xffffffffd9007810 */ /* 0x000fe20007ffe0ff */
[----:B------:R-:W-:Y:S01]  /*9110*/  HMMA.16816.F32.BF16 R116, R128, R126, R116 ;  /* 0x0000007e8074723c */ /* 0x000fe20000041874 */
[----:B------:R-:W4:Y:S02]  /*9120*/  LDSM.16.MT88.4 R124, [R188+0xe800] ;  /* 0x00e80000bc7c783b */ /* 0x000f240000004200 */
[----:B------:R-:W-:Y:S01]  /*9130*/  FADD.FTZ R5, R5, R164 ;  /* 0x000000a405057221 */ /* 0x000fe20000010000 */
[----:B------:R-:W-:Y:S01]  /*9140*/  MOV R217, R0 ;  /* 0x0000000000d97202 */ /* 0x000fe20000000f00 */
[----:B------:R-:W-:Y:S01]  /*9150*/  FADD.FTZ R6, R7, R6 ;  /* 0x0000000607067221 */ /* 0x000fe20000010000 */
[----:B--2---:R-:W-:Y:S01]  /*9160*/  F2FP.BF16.PACK_AB R123, R218, R175 ;  /* 0x000000afda7b723e */ /* 0x004fe200000010ff */
[----:B------:R-:W-:Y:S01]  /*9170*/  FADD.FTZ R134, R134, R5 ;  /* 0x0000000586867221 */ /* 0x000fe20000010000 */
[----:B------:R-:W-:Y:S01]  /*9180*/  MOV R0, R3 ;  /* 0x0000000300007202 */ /* 0x000fe20000000f00 */
[----:B------:R-:W2:Y:S03]  /*9190*/  LDSM.16.MT88.4 R128, [R192+0x10800] ;  /* 0x01080000c080783b */ /* 0x000ea60000004200 */
[----:B------:R-:W-:Y:S01]  /*91a0*/  FADD.FTZ R165, R165, R6 ;  /* 0x00000006a5a57221 */ /* 0x000fe20000010000 */
[C---:B---3--:R-:W-:Y:S05]  /*91b0*/  HMMA.16816.F32.BF16 R8, R120.reuse, R136, R8 ;  /* 0x000000887808723c */ /* 0x048fea0000041808 */
[----:B------:R-:W-:Y:S02]  /*91c0*/  FADD.FTZ R134, R135, R134 ;  /* 0x0000008687867221 */ /* 0x000fe40000010000 */
[----:B------:R-:W-:Y:S01]  /*91d0*/  FADD.FTZ R166, R166, R165 ;  /* 0x000000a5a6a67221 */ /* 0x000fe20000010000 */
[C---:B------:R-:W-:Y:S01]  /*91e0*/  HMMA.16816.F32.BF16 R36, R120.reuse, R138, R36 ;  /* 0x0000008a7824723c */ /* 0x040fe20000041824 */
[----:B------:R-:W3:Y:S03]  /*91f0*/  LDSM.16.MT88.4 R136, [R190+0x10800] ;  /* 0x01080000be88783b */ /* 0x000ee60000004200 */
[----:B------:R-:W-:Y:S02]  /*9200*/  FADD.FTZ R169, R169, R134 ;  /* 0x00000086a9a97221 */ /* 0x000fe40000010000 */
[----:B------:R-:W-:Y:S02]  /*9210*/  FADD.FTZ R171, R171, R166 ;  /* 0x000000a6abab7221 */ /* 0x000fe40000010000 */
[C---:B------:R-:W-:Y:S04]  /*9220*/  HMMA.16816.F32.BF16 R40, R120.reuse, R144, R40 ;  /* 0x000000907828723c */ /* 0x040fe80000041828 */
[----:B------:R-:W-:Y:S02]  /*9230*/  FADD.FTZ R170, R170, R169 ;  /* 0x000000a9aaaa7221 */ /* 0x000fe40000010000 */
[----:B------:R-:W-:Y:S02]  /*9240*/  FADD.FTZ R172, R172, R171 ;  /* 0x000000abacac7221 */ /* 0x000fe40000010000 */
[C---:B------:R-:W-:Y:S01]  /*9250*/  HMMA.16816.F32.BF16 R44, R120.reuse, R146, R44 ;  /* 0x00000092782c723c */ /* 0x040fe2000004182c */
[----:B------:R-:W-:Y:S03]  /*9260*/  LDSM.16.MT88.4 R144, [R190+0xf000] ;  /* 0x00f00000be90783b */ /* 0x000fe60000004200 */
[----:B------:R-:W-:Y:S02]  /*9270*/  FADD.FTZ R173, R173, R170 ;  /* 0x000000aaadad7221 */ /* 0x000fe40000010000 */
[----:B------:R-:W-:Y:S02]  /*9280*/  FADD.FTZ R5, R175, R172 ;  /* 0x000000acaf057221 */ /* 0x000fe40000010000 */
[C---:B-1----:R-:W-:Y:S04]  /*9290*/  HMMA.16816.F32.BF16 R48, R120.reuse, R140, R48 ;  /* 0x0000008c7830723c */ /* 0x042fe80000041830 */
[----:B------:R-:W-:Y:S02]  /*92a0*/  FADD.FTZ R173, R174, R173 ;  /* 0x000000adaead7221 */ /* 0x000fe40000010000 */
[----:B------:R-:W-:Y:S02]  /*92b0*/  FADD.FTZ R5, R218, R5 ;  /* 0x00000005da057221 */ /* 0x000fe40000010000 */
[C---:B------:R-:W-:Y:S01]  /*92c0*/  HMMA.16816.F32.BF16 R52, R120.reuse, R142, R52 ;  /* 0x0000008e7834723c */ /* 0x040fe20000041834 */
[----:B------:R-:W1:Y:S07]  /*92d0*/  LDSM.16.MT88.4 R140, [R189+0x10800] ;  /* 0x01080000bd8c783b */ /* 0x000e6e0000004200 */
[C---:B------:R-:W-:Y:S08]  /*92e0*/  HMMA.16816.F32.BF16 R56, R120.reuse, R148, R56 ;  /* 0x000000947838723c */ /* 0x040ff00000041838 */
[C---:B------:R-:W-:Y:S01]  /*92f0*/  HMMA.16816.F32.BF16 R60, R120.reuse, R150, R60 ;  /* 0x00000096783c723c */ /* 0x040fe2000004183c */
[----:B------:R-:W-:Y:S07]  /*9300*/  LDSM.16.MT88.4 R148, [R189+0xf000] ;  /* 0x00f00000bd94783b */ /* 0x000fee0000004200 */
[C---:B------:R-:W-:Y:S07]  /*9310*/  HMMA.16816.F32.BF16 R64, R120.reuse, R152, R64 ;  /* 0x000000987840723c */ /* 0x040fee0000041840 */
[--C-:B------:R-:W-:Y:S01]  /*9320*/  FFMA.FTZ R152, R20, c[0x0][0x23c], -R168.reuse ;  /* 0x00008f0014987a23 */ /* 0x100fe200000108a8 */
[C---:B------:R-:W-:Y:S04]  /*9330*/  HMMA.16816.F32.BF16 R68, R120.reuse, R154, R68 ;  /* 0x0000009a7844723c */ /* 0x040fe80000041844 */
[--C-:B------:R-:W-:Y:S01]  /*9340*/  FFMA.FTZ R153, R21, c[0x0][0x23c], -R168.reuse ;  /* 0x00008f0015997a23 */ /* 0x100fe200000108a8 */
[----:B------:R-:W-:Y:S02]  /*9350*/  MUFU.EX2 R152, R152 ;  /* 0x0000009800987308 */ /* 0x000fe40000000800 */
[--C-:B------:R-:W-:Y:S01]  /*9360*/  FFMA.FTZ R154, R22, c[0x0][0x23c], -R167.reuse ;  /* 0x00008f00169a7a23 */ /* 0x100fe200000108a7 */
[C---:B------:R-:W-:Y:S04]  /*9370*/  HMMA.16816.F32.BF16 R72, R120.reuse, R156, R72 ;  /* 0x0000009c7848723c */ /* 0x040fe80000041848 */
[--C-:B------:R-:W-:Y:S02]  /*9380*/  FFMA.FTZ R155, R23, c[0x0][0x23c], -R167.reuse ;  /* 0x00008f00179b7a23 */ /* 0x100fe400000108a7 */
[----:B------:R-:W5:Y:S01]  /*9390*/  LDSM.16.MT88.4 R20, [R188+0x10800] ;  /* 0x01080000bc14783b */ /* 0x000f620000004200 */
[--C-:B------:R-:W-:Y:S01]  /*93a0*/  FFMA.FTZ R156, R24, c[0x0][0x23c], -R168.reuse ;  /* 0x00008f00189c7a23 */ /* 0x100fe200000108a8 */
[C---:B------:R-:W-:Y:S01]  /*93b0*/  HMMA.16816.F32.BF16 R76, R120.reuse, R158, R76 ;  /* 0x0000009e784c723c */ /* 0x040fe2000004184c */
[----:B------:R-:W1:Y:S03]  /*93c0*/  MUFU.EX2 R153, R153 ;  /* 0x0000009900997308 */ /* 0x000e660000000800 */
[--C-:B------:R-:W-:Y:S03]  /*93d0*/  FFMA.FTZ R157, R25, c[0x0][0x23c], -R168.reuse ;  /* 0x00008f00199d7a23 */ /* 0x100fe600000108a8 */
[--C-:B------:R-:W-:Y:S01]  /*93e0*/  FFMA.FTZ R158, R26, c[0x0][0x23c], -R167.reuse ;  /* 0x00008f001a9e7a23 */ /* 0x100fe200000108a7 */
[C---:B------:R-:W-:Y:S03]  /*93f0*/  HMMA.16816.F32.BF16 R80, R120.reuse, R160, R80 ;  /* 0x000000a07850723c */ /* 0x040fe60000041850 */
[----:B------:R-:W-:Y:S01]  /*9400*/  MUFU.EX2 R154, R154 ;  /* 0x0000009a009a7308 */ /* 0x000fe20000000800 */
[--C-:B------:R-:W-:Y:S02]  /*9410*/  FFMA.FTZ R159, R27, c[0x0][0x23c], -R167.reuse ;  /* 0x00008f001b9f7a23 */ /* 0x100fe400000108a7 */
[----:B------:R-:W-:Y:S01]  /*9420*/  LDSM.16.MT88.4 R24, [R189+0xd000] ;  /* 0x00d00000bd18783b */ /* 0x000fe20000004200 */
[--C-:B------:R-:W-:Y:S01]  /*9430*/  FFMA.FTZ R160, R28, c[0x0][0x23c], -R168.reuse ;  /* 0x00008f001ca07a23 */ /* 0x100fe200000108a8 */
[C---:B------:R-:W-:Y:S04]  /*9440*/  HMMA.16816.F32.BF16 R84, R120.reuse, R162, R84 ;  /* 0x000000a27854723c */ /* 0x040fe80000041854 */
[--C-:B------:R-:W-:Y:S01]  /*9450*/  FFMA.FTZ R161, R29, c[0x0][0x23c], -R168.reuse ;  /* 0x00008f001da17a23 */ /* 0x100fe200000108a8 */
[----:B------:R-:W1:Y:S01]  /*9460*/  MUFU.EX2 R155, R155 ;  /* 0x0000009b009b7308 */ /* 0x000e620000000800 */
[----:B------:R-:W-:Y:S02]  /*9470*/  FFMA.FTZ R168, R33, c[0x0][0x23c], -R168 ;  /* 0x00008f0021a87a23 */ /* 0x000fe400000108a8 */
[C---:B----4-:R-:W-:Y:S04]  /*9480*/  HMMA.16816.F32.BF16 R88, R120.reuse, R124, R88 ;  /* 0x0000007c7858723c */ /* 0x050fe80000041858 */
[--C-:B------:R-:W-:Y:S02]  /*9490*/  FFMA.FTZ R162, R30, c[0x0][0x23c], -R167.reuse ;  /* 0x00008f001ea27a23 */ /* 0x100fe400000108a7 */
[--C-:B------:R-:W-:Y:S01]  /*94a0*/  FFMA.FTZ R163, R31, c[0x0][0x23c], -R167.reuse ;  /* 0x00008f001fa37a23 */ /* 0x100fe200000108a7 */
[----:B------:R-:W-:Y:S01]  /*94b0*/  MUFU.EX2 R156, R156 ;  /* 0x0000009c009c7308 */ /* 0x000fe20000000800 */
[C---:B------:R-:W-:Y:S01]  /*94c0*/  HMMA.16816.F32.BF16 R92, R120.reuse, R126, R92 ;  /* 0x0000007e785c723c */ /* 0x040fe2000004185c */
[----:B------:R-:W4:Y:S03]  /*94d0*/  LDSM.16.MT88.4 R124, [R192+0xd000] ;  /* 0x00d00000c07c783b */ /* 0x000f260000004200 */
[----:B------:R-:W-:Y:S04]  /*94e0*/  FFMA.FTZ R167, R35, c[0x0][0x23c], -R167 ;  /* 0x00008f0023a77a23 */ /* 0x000fe800000108a7 */
[C---:B--2---:R-:W-:Y:S01]  /*94f0*/  HMMA.16816.F32.BF16 R96, R120.reuse, R128, R96 ;  /* 0x000000807860723c */ /* 0x044fe20000041860 */
[----:B------:R-:W-:Y:S01]  /*9500*/  LDSM.16.MT88.4 R28, [R188+0x11000] ;  /* 0x01100000bc1c783b */ /* 0x000fe20000004200 */
[----:B------:R-:W2:Y:S06]  /*9510*/  MUFU.EX2 R157, R157 ;  /* 0x0000009d009d7308 */ /* 0x000eac0000000800 */
[C---:B------:R-:W-:Y:S01]  /*9520*/  HMMA.16816.F32.BF16 R100, R120.reuse, R130, R100 ;  /* 0x000000827864723c */ /* 0x040fe20000041864 */
[----:B------:R-:W2:Y:S03]  /*9530*/  LDSM.16.MT88.4 R128, [R190+0xd000] ;  /* 0x00d00000be80783b */ /* 0x000ea60000004200 */
[----:B------:R-:W-:Y:S04]  /*9540*/  MUFU.EX2 R158, R158 ;  /* 0x0000009e009e7308 */ /* 0x000fe80000000800 */
[C---:B---3--:R-:W-:Y:S01]  /*9550*/  HMMA.16816.F32.BF16 R104, R120.reuse, R136, R104 ;  /* 0x000000887868723c */ /* 0x048fe20000041868 */
[----:B------:R-:W-:Y:S05]  /*9560*/  LDSM.16.MT88.4 R32, [R189+0xd800] ;  /* 0x00d80000bd20783b */ /* 0x000fea0000004200 */
[----:B------:R-:W3:Y:S02]  /*9570*/  MUFU.EX2 R159, R159 ;  /* 0x0000009f009f7308 */ /* 0x000ee40000000800 */
[C---:B------:R-:W-:Y:S01]  /*9580*/  HMMA.16816.F32.BF16 R12, R120.reuse, R138, R12 ;  /* 0x0000008a780c723c */ /* 0x040fe2000004180c */
[----:B------:R-:W3:Y:S07]  /*9590*/  LDSM.16.MT88.4 R136, [R188+0xd000] ;  /* 0x00d00000bc88783b */ /* 0x000eee0000004200 */
[C---:B-1----:R-:W-:Y:S01]  /*95a0*/  HMMA.16816.F32.BF16 R108, R120.reuse, R140, R108 ;  /* 0x0000008c786c723c */ /* 0x042fe2000004186c */
[----:B------:R-:W-:Y:S07]  /*95b0*/  MUFU.EX2 R160, R160 ;  /* 0x000000a000a07308 */ /* 0x000fee0000000800 */
[C---:B------:R-:W-:Y:S01]  /*95c0*/  HMMA.16816.F32.BF16 R112, R120.reuse, R142, R112 ;  /* 0x0000008e7870723c */ /* 0x040fe20000041870 */
[----:B------:R-:W1:Y:S02]  /*95d0*/  LDSM.16.MT88.4 R140, [R192+0xf000] ;  /* 0x00f00000c08c783b */ /* 0x000e640000004200 */
[----:B------:R-:W1:Y:S05]  /*95e0*/  MUFU.EX2 R161, R161 ;  /* 0x000000a100a17308 */ /* 0x000e6a0000000800 */
[C---:B-----5:R-:W-:Y:S05]  /*95f0*/  HMMA.16816.F32.BF16 R16, R120.reuse, R20, R16 ;  /* 0x000000147810723c */ /* 0x060fea0000041810 */
[----:B------:R-:W-:Y:S02]  /*9600*/  MUFU.EX2 R162, R162 ;  /* 0x000000a200a27308 */ /* 0x000fe40000000800 */
[----:B------:R-:W-:Y:S01]  /*9610*/  F2FP.BF16.PACK_AB R20, R153, R152 ;  /* 0x000000989914723e */ /* 0x000fe200000010ff */
[----:B------:R-:W-:Y:S01]  /*9620*/  HMMA.16816.F32.BF16 R116, R120, R22, R116 ;  /* 0x000000167874723c */ /* 0x000fe20000041874 */
[----:B------:R-:W5:Y:S03]  /*9630*/  LDSM.16.MT88.4 R120, [R188+0xf000] ;  /* 0x00f00000bc78783b */ /* 0x000f660000004200 */
[----:B------:R-:W-:Y:S01]  /*9640*/  F2FP.BF16.PACK_AB R21, R155, R154 ;  /* 0x0000009a9b15723e */ /* 0x000fe200000010ff */
[----:B------:R-:W-:Y:S02]  /*9650*/  FADD.FTZ R152, R152, R173 ;  /* 0x000000ad98987221 */ /* 0x000fe40000010000 */
[----:B--2---:R-:W-:Y:S01]  /*9660*/  F2FP.BF16.PACK_AB R22, R157, R156 ;  /* 0x0000009c9d16723e */ /* 0x004fe200000010ff */
[----:B------:R-:W2:Y:S01]  /*9670*/  MUFU.EX2 R163, R163 ;  /* 0x000000a300a37308 */ /* 0x000ea20000000800 */
[----:B---3--:R-:W-:Y:S03]  /*9680*/  F2FP.BF16.PACK_AB R23, R159, R158 ;  /* 0x0000009e9f17723e */ /* 0x008fe600000010ff */
[----:B------:R-:W-:Y:S02]  /*9690*/  FADD.FTZ R154, R154, R5 ;  /* 0x000000059a9a7221 */ /* 0x000fe40000010000 */
[----:B------:R-:W-:Y:S02]  /*96a0*/  FADD.FTZ R153, R153, R152 ;  /* 0x0000009899997221 */ /* 0x000fe40000010000 */
[C---:B----4-:R-:W-:Y:S02]  /*96b0*/  HMMA.16816.F32.BF16 R8, R20.reuse, R124, R8 ;  /* 0x0000007c1408723c */ /* 0x050fe40000041808 */
[----:B------:R-:W3:Y:S03]  /*96c0*/  MUFU.EX2 R225, R168 ;  /* 0x000000a800e17308 */ /* 0x000ee60000000800 */
[----:B------:R-:W-:Y:S02]  /*96d0*/  FADD.FTZ R155, R155, R154 ;  /* 0x0000009a9b9b7221 */ /* 0x000fe40000010000 */
[----:B------:R-:W-:Y:S01]  /*96e0*/  FADD.FTZ R156, R156, R153 ;  /* 0x000000999c9c7221 */ /* 0x000fe20000010000 */
[C---:B------:R-:W-:Y:S01]  /*96f0*/  HMMA.16816.F32.BF16 R36, R20.reuse, R126, R36 ;  /* 0x0000007e1424723c */ /* 0x040fe20000041824 */
[----:B------:R-:W-:Y:S03]  /*9700*/  LDSM.16.MT88.4 R124, [R190+0x11000] ;  /* 0x01100000be7c783b */ /* 0x000fe60000004200 */
[----:B------:R-:W4:Y:S01]  /*9710*/  MUFU.EX2 R167, R167 ;  /* 0x000000a700a77308 */ /* 0x000f220000000800 */
[----:B------:R-:W-:Y:S02]  /*9720*/  FADD.FTZ R158, R158, R155 ;  /* 0x0000009b9e9e7221 */ /* 0x000fe40000010000 */
[----:B------:R-:W-:Y:S01]  /*9730*/  FADD.FTZ R157, R157, R156 ;  /* 0x0000009c9d9d7221 */ /* 0x000fe20000010000 */
[C---:B------:R-:W-:Y:S04]  /*9740*/  HMMA.16816.F32.BF16 R40, R20.reuse, R128, R40 ;  /* 0x000000801428723c */ /* 0x040fe80000041828 */
[----:B------:R-:W-:Y:S04]  /*9750*/  FADD.FTZ R159, R159, R158 ;  /* 0x0000009e9f9f7221 */ /* 0x000fe80000010000 */
[C---:B------:R-:W-:Y:S01]  /*9760*/  HMMA.16816.F32.BF16 R44, R20.reuse, R130, R44 ;  /* 0x00000082142c723c */ /* 0x040fe2000004182c */
[----:B------:R-:W-:Y:S07]  /*9770*/  LDSM.16.MT88.4 R128, [R189+0x11000] ;  /* 0x01100000bd80783b */ /* 0x000fee0000004200 */
[C---:B------:R-:W-:Y:S08]  /*9780*/  HMMA.16816.F32.BF16 R48, R20.reuse, R24, R48 ;  /* 0x000000181430723c */ /* 0x040ff00000041830 */
[C---:B------:R-:W-:Y:S01]  /*9790*/  HMMA.16816.F32.BF16 R52, R20.reuse, R26, R52 ;  /* 0x0000001a1434723c */ /* 0x040fe20000041834 */
[----:B------:R-:W2:Y:S07]  /*97a0*/  LDSM.16.MT88.4 R24, [R192+0x11000] ;  /* 0x01100000c018783b */ /* 0x000eae0000004200 */
[C---:B------:R-:W-:Y:S08]  /*97b0*/  HMMA.16816.F32.BF16 R56, R20.reuse, R136, R56 ;  /* 0x000000881438723c */ /* 0x040ff00000041838 */
[C---:B------:R-:W-:Y:S01]  /*97c0*/  HMMA.16816.F32.BF16 R60, R20.reuse, R138, R60 ;  /* 0x0000008a143c723c */ /* 0x040fe2000004183c */
[----:B------:R-:W-:Y:S07]  /*97d0*/  LDSM.16.MT88.4 R136, [R192+0xf800] ;  /* 0x00f80000c088783b */ /* 0x000fee0000004200 */
[C---:B-1----:R-:W-:Y:S08]  /*97e0*/  HMMA.16816.F32.BF16 R64, R20.reuse, R140, R64 ;  /* 0x0000008c1440723c */ /* 0x042ff00000041840 */
        /* <DEDUP_REMOVED lines=8> */
[C---:B-----5:R-:W-:Y:S08]  /*9870*/  HMMA.16816.F32.BF16 R88, R20.reuse, R120, R88 ;  /* 0x000000781458723c */ /* 0x060ff00000041858 */
[C---:B------:R-:W-:Y:S01]  /*9880*/  HMMA.16816.F32.BF16 R92, R20.reuse, R122, R92 ;  /* 0x0000007a145c723c */ /* 0x040fe2000004185c */
[----:B------:R-:W-:Y:S07]  /*9890*/  LDSM.16.MT88.4 R120, [R190+0xd800] ;  /* 0x00d80000be78783b */ /* 0x000fee0000004200 */
[C---:B--2---:R-:W-:Y:S08]  /*98a0*/  HMMA.16816.F32.BF16 R96, R20.reuse, R24, R96 ;  /* 0x000000181460723c */ /* 0x044ff00000041860 */
[C---:B------:R-:W-:Y:S01]  /*98b0*/  HMMA.16816.F32.BF16 R100, R20.reuse, R26, R100 ;  /* 0x0000001a1464723c */ /* 0x040fe20000041864 */
[----:B------:R-:W1:Y:S07]  /*98c0*/  LDSM.16.MT88.4 R24, [R192+0xd800] ;  /* 0x00d80000c018783b */ /* 0x000e6e0000004200 */
[C---:B------:R-:W-:Y:S08]  /*98d0*/  HMMA.16816.F32.BF16 R104, R20.reuse, R124, R104 ;  /* 0x0000007c1468723c */ /* 0x040ff00000041868 */
[C---:B------:R-:W-:Y:S01]  /*98e0*/  HMMA.16816.F32.BF16 R12, R20.reuse, R126, R12 ;  /* 0x0000007e140c723c */ /* 0x040fe2000004180c */
[----:B------:R-:W2:Y:S07]  /*98f0*/  LDSM.16.MT88.4 R124, [R188+0xd800] ;  /* 0x00d80000bc7c783b */ /* 0x000eae0000004200 */
[C---:B------:R-:W-:Y:S08]  /*9900*/  HMMA.16816.F32.BF16 R108, R20.reuse, R128, R108 ;  /* 0x00000080146c723c */ /* 0x040ff0000004186c */
[C---:B------:R-:W-:Y:S08]  /*9910*/  HMMA.16816.F32.BF16 R112, R20.reuse, R130, R112 ;  /* 0x000000821470723c */ /* 0x040ff00000041870 */
[C---:B------:R-:W-:Y:S08]  /*9920*/  HMMA.16816.F32.BF16 R16, R20.reuse, R28, R16 ;  /* 0x0000001c1410723c */ /* 0x040ff00000041810 */
[----:B------:R-:W-:Y:S01]  /*9930*/  HMMA.16816.F32.BF16 R116, R20, R30, R116 ;  /* 0x0000001e1474723c */ /* 0x000fe20000041874 */
[----:B------:R-:W5:Y:S06]  /*9940*/  LDSM.16.MT88.4 R28, [R189+0xf800] ;  /* 0x00f80000bd1c783b */ /* 0x000f6c0000004200 */
[----:B------:R-:W-:Y:S01]  /*9950*/  F2FP.BF16.PACK_AB R20, R161, R160 ;  /* 0x000000a0a114723e */ /* 0x000fe200000010ff */
[----:B------:R-:W-:Y:S01]  /*9960*/  FADD.FTZ R160, R160, R157 ;  /* 0x0000009da0a07221 */ /* 0x000fe20000010000 */
[----:B------:R-:W-:Y:S03]  /*9970*/  F2FP.BF16.PACK_AB R21, R163, R162 ;  /* 0x000000a2a315723e */ /* 0x000fe600000010ff */
[----:B---3--:R-:W-:Y:S01]  /*9980*/  F2FP.BF16.PACK_AB R22, R225, R220 ;  /* 0x000000dce116723e */ /* 0x008fe200000010ff */
[----:B------:R-:W-:Y:S01]  /*9990*/  FADD.FTZ R162, R162, R159 ;  /* 0x0000009fa2a27221 */ /* 0x000fe20000010000 */
[----:B----4-:R-:W-:Y:S01]  /*99a0*/  F2FP.BF16.PACK_AB R23, R167, R224 ;  /* 0x000000e0a717723e */ /* 0x010fe200000010ff */
[----:B------:R-:W-:Y:S02]  /*99b0*/  FADD.FTZ R161, R161, R160 ;  /* 0x000000a0a1a17221 */ /* 0x000fe40000010000 */
[----:B------:R-:W-:Y:S02]  /*99c0*/  FADD.FTZ R163, R163, R162 ;  /* 0x000000a2a3a37221 */ /* 0x000fe40000010000 */
[----:B------:R-:W-:Y:S02]  /*99d0*/  FADD.FTZ R220, R220, R161 ;  /* 0x000000a1dcdc7221 */ /* 0x000fe40000010000 */
[C---:B-1----:R-:W-:Y:S01]  /*99e0*/  HMMA.16816.F32.BF16 R128, R20.reuse, R24, R8 ;  /* 0x000000181480723c */ /* 0x042fe20000041808 */
[----:B------:R-:W1:Y:S02]  /*99f0*/  LDSM.16.MT88.4 R8, [R190+0x11800] ;  /* 0x01180000be08783b */ /* 0x000e640000004200 */
[----:B------:R-:W-:Y:S02]  /*9a00*/  FADD.FTZ R224, R224, R163 ;  /* 0x000000a3e0e07221 */ /* 0x000fe40000010000 */
[----:B------:R-:W-:Y:S02]  /*9a10*/  FADD.FTZ R221, R225, R220 ;  /* 0x000000dce1dd7221 */ /* 0x000fe40000010000 */
[----:B------:R-:W-:Y:S01]  /*9a20*/  FADD.FTZ R219, R167, R224 ;  /* 0x000000e0a7db7221 */ /* 0x000fe20000010000 */
[C---:B------:R-:W-:Y:S01]  /*9a30*/  HMMA.16816.F32.BF16 R36, R20.reuse, R26, R36 ;  /* 0x0000001a1424723c */ /* 0x040fe20000041824 */
[----:B------:R-:W3:Y:S07]  /*9a40*/  LDSM.16.MT88.4 R24, [R189+0x11800] ;  /* 0x01180000bd18783b */ /* 0x000eee0000004200 */
[C---:B------:R-:W-:Y:S08]  /*9a50*/  HMMA.16816.F32.BF16 R40, R20.reuse, R120, R40 ;  /* 0x000000781428723c */ /* 0x040ff00000041828 */
[C---:B------:R-:W-:Y:S08]  /*9a60*/  HMMA.16816.F32.BF16 R44, R20.reuse, R122, R44 ;  /* 0x0000007a142c723c */ /* 0x040ff0000004182c */
[C---:B------:R-:W-:Y:S08]  /*9a70*/  HMMA.16816.F32.BF16 R48, R20.reuse, R32, R48 ;  /* 0x000000201430723c */ /* 0x040ff00000041830 */
[C---:B------:R-:W-:Y:S08]  /*9a80*/  HMMA.16816.F32.BF16 R52, R20.reuse, R34, R52 ;  /* 0x000000221434723c */ /* 0x040ff00000041834 */
[C---:B--2---:R-:W-:Y:S08]  /*9a90*/  HMMA.16816.F32.BF16 R56, R20.reuse, R124, R56 ;  /* 0x0000007c1438723c */ /* 0x044ff00000041838 */
[C---:B------:R-:W-:Y:S08]  /*9aa0*/  HMMA.16816.F32.BF16 R60, R20.reuse, R126, R60 ;  /* 0x0000007e143c723c */ /* 0x040ff0000004183c */
[C---:B------:R-:W-:Y:S08]  /*9ab0*/  HMMA.16816.F32.BF16 R64, R20.reuse, R136, R64 ;  /* 0x000000881440723c */ /* 0x040ff00000041840 */
[C---:B------:R-:W-:Y:S08]  /*9ac0*/  HMMA.16816.F32.BF16 R68, R20.reuse, R138, R68 ;  /* 0x0000008a1444723c */ /* 0x040ff00000041844 */
[C---:B------:R-:W-:Y:S08]  /*9ad0*/  HMMA.16816.F32.BF16 R72, R20.reuse, R140, R72 ;  /* 0x0000008c1448723c */ /* 0x040ff00000041848 */
[C---:B------:R-:W-:Y:S08]  /*9ae0*/  HMMA.16816.F32.BF16 R76, R20.reuse, R142, R76 ;  /* 0x0000008e144c723c */ /* 0x040ff0000004184c */
[C---:B-----5:R-:W-:Y:S08]  /*9af0*/  HMMA.16816.F32.BF16 R80, R20.reuse, R28, R80 ;  /* 0x0000001c1450723c */ /* 0x060ff00000041850 */
[C---:B------:R-:W-:Y:S01]  /*9b00*/  HMMA.16816.F32.BF16 R84, R20.reuse, R30, R84 ;  /* 0x0000001e1454723c */ /* 0x040fe20000041854 */
[----:B------:R-:W2:Y:S07]  /*9b10*/  LDSM.16.MT88.4 R28, [R188+0x11800] ;  /* 0x01180000bc1c783b */ /* 0x000eae0000004200 */
[C---:B------:R-:W-:Y:S08]  /*9b20*/  HMMA.16816.F32.BF16 R88, R20.reuse, R144, R88 ;  /* 0x000000901458723c */ /* 0x040ff00000041858 */
[C---:B------:R-:W-:Y:S08]  /*9b30*/  HMMA.16816.F32.BF16 R92, R20.reuse, R146, R92 ;  /* 0x00000092145c723c */ /* 0x040ff0000004185c */
[C---:B------:R-:W-:Y:S08]  /*9b40*/  HMMA.16816.F32.BF16 R96, R20.reuse, R148, R96 ;  /* 0x000000941460723c */ /* 0x040ff00000041860 */
[C---:B------:R-:W-:Y:S08]  /*9b50*/  HMMA.16816.F32.BF16 R100, R20.reuse, R150, R100 ;  /* 0x000000961464723c */ /* 0x040ff00000041864 */
[C---:B-1----:R-:W-:Y:S08]  /*9b60*/  HMMA.16816.F32.BF16 R104, R20.reuse, R8, R104 ;  /* 0x000000081468723c */ /* 0x042ff00000041868 */
[C---:B------:R-:W-:Y:S08]  /*9b70*/  HMMA.16816.F32.BF16 R124, R20.reuse, R10, R12 ;  /* 0x0000000a147c723c */ /* 0x040ff0000004180c */
[C---:B---3--:R-:W-:Y:S08]  /*9b80*/  HMMA.16816.F32.BF16 R108, R20.reuse, R24, R108 ;  /* 0x00000018146c723c */ /* 0x048ff0000004186c */
[C---:B------:R-:W-:Y:S08]  /*9b90*/  HMMA.16816.F32.BF16 R112, R20.reuse, R26, R112 ;  /* 0x0000001a1470723c */ /* 0x040ff00000041870 */
[C---:B--2---:R-:W-:Y:S08]  /*9ba0*/  HMMA.16816.F32.BF16 R120, R20.reuse, R28, R16 ;  /* 0x0000001c1478723c */ /* 0x044ff00000041810 */
[----:B------:R-:W-:Y:S01]  /*9bb0*/  HMMA.16816.F32.BF16 R116, R20, R30, R116 ;  /* 0x0000001e1474723c */ /* 0x000fe20000041874 */
[----:B------:R-:W-:-:S07]  /*9bc0*/  @P1 BRA `(.L_x_721) ;  /* 0xffffc8f000001947 */ /* 0x000fce000383ffff */
.L_x_717:
[----:B------:R-:W1:Y:S01]  /*9bd0*/  SHFL.BFLY PT, R2, R221, 0x2, 0x1f ;  /* 0x0c401f00dd027f89 */ /* 0x000e6200000e0000 */
[----:B------:R-:W-:Y:S01]  /*9be0*/  MOV R4, 0x3f800000 ;  /* 0x3f80000000047802 */ /* 0x000fe20000000f00 */
[----:B------:R-:W-:Y:S01]  /*9bf0*/  ULDC.64 UR4, c[0x0][0x118] ;  /* 0x0000460000047ab9 */ /* 0x000fe20000000a00 */
[----:B------:R-:W-:Y:S01]  /*9c00*/  MOV R5, 0x3f800000 ;  /* 0x3f80000000057802 */ /* 0x000fe20000000f00 */
[----:B------:R-:W2:Y:S01]  /*9c10*/  SHFL.BFLY PT, R0, R219, 0x2, 0x1f ;  /* 0x0c401f00db007f89 */ /* 0x000ea200000e0000 */
[----:B------:R-:W-:Y:S01]  /*9c20*/  BSSY B0, `(.L_x_722) ;  /* 0x000012c000007945 */ /* 0x000fe20003800000 */
[----:B-1----:R-:W-:-:S02]  /*9c30*/  FADD.FTZ R9, R2, R221 ;  /* 0x000000dd02097221 */ /* 0x002fc40000010000 */
[----:B--2---:R-:W-:-:S03]  /*9c40*/  FADD.FTZ R7, R0, R219 ;  /* 0x000000db00077221 */ /* 0x004fc60000010000 */
[----:B------:R-:W1:Y:S04]  /*9c50*/  SHFL.BFLY PT, R2, R9, 0x1, 0x1f ;  /* 0x0c201f0009027f89 */ /* 0x000e6800000e0000 */
[----:B------:R-:W2:Y:S01]  /*9c60*/  SHFL.BFLY PT, R0, R7, 0x1, 0x1f ;  /* 0x0c201f0007007f89 */ /* 0x000ea200000e0000 */
[----:B-1----:R-:W-:Y:S02]  /*9c70*/  FADD.FTZ R2, R9, R2 ;  /* 0x0000000209027221 */ /* 0x002fe40000010000 */
[----:B--2---:R-:W-:-:S03]  /*9c80*/  FADD.FTZ R0, R7, R0 ;  /* 0x0000000007007221 */ /* 0x004fc60000010000 */
[----:B------:R-:W-:Y:S02]  /*9c90*/  FSETP.NE.FTZ.AND P3, PT, R2, RZ, PT ;  /* 0x000000ff0200720b */ /* 0x000fe40003f75000 */
[----:B------:R-:W-:-:S11]  /*9ca0*/  FSETP.NE.FTZ.AND P0, PT, R0, RZ, PT ;  /* 0x000000ff0000720b */ /* 0x000fd60003f15000 */
[----:B------:R-:W1:Y:S08]  /*9cb0*/  @P3 MUFU.RCP R4, R2 ;  /* 0x0000000200043308 */ /* 0x000e700000001000 */
[----:B------:R-:W2:Y:S01]  /*9cc0*/  @P0 MUFU.RCP R5, R0 ;  /* 0x0000000000050308 */ /* 0x000ea20000001000 */
[----:B-1----:R-:W-:-:S07]  /*9cd0*/  FMUL.FTZ R128, R4, R128 ;  /* 0x0000008004807220 */ /* 0x002fce0000410000 */
[----:B------:R-:W-:Y:S01]  /*9ce0*/  @P3 MUFU.LG2 R2, R2 ;  /* 0x0000000200023308 */ /* 0x000fe20000000c00 */
[C---:B------:R-:W-:Y:S02]  /*9cf0*/  FMUL.FTZ R129, R4.reuse, R129 ;  /* 0x0000008104817220 */ /* 0x040fe40000410000 */
[C---:B------:R-:W-:Y:S02]  /*9d00*/  FMUL.FTZ R36, R4.reuse, R36 ;  /* 0x0000002404247220 */ /* 0x040fe40000410000 */
[C---:B------:R-:W-:Y:S01]  /*9d10*/  FMUL.FTZ R37, R4.reuse, R37 ;  /* 0x0000002504257220 */ /* 0x040fe20000410000 */
[----:B------:R-:W-:Y:S01]  /*9d20*/  F2FP.BF16.PACK_AB R128, R129, R128 ;  /* 0x000000808180723e */ /* 0x000fe200000010ff */
[C---:B------:R-:W-:Y:S01]  /*9d30*/  FMUL.FTZ R40, R4.reuse, R40 ;  /* 0x0000002804287220 */ /* 0x040fe20000410000 */
[----:B------:R-:W1:Y:S01]  /*9d40*/  @P0 MUFU.LG2 R0, R0 ;  /* 0x0000000000000308 */ /* 0x000e620000000c00 */
[C---:B------:R-:W-:Y:S01]  /*9d50*/  FMUL.FTZ R41, R4.reuse, R41 ;  /* 0x0000002904297220 */ /* 0x040fe20000410000 */
[----:B------:R-:W-:Y:S01]  /*9d60*/  F2FP.BF16.PACK_AB R36, R37, R36 ;  /* 0x000000242524723e */ /* 0x000fe200000010ff */
[----:B------:R-:W-:-:S02]  /*9d70*/  FMUL.FTZ R44, R4, R44 ;  /* 0x0000002c042c7220 */ /* 0x000fc40000410000 */
[C---:B------:R-:W-:Y:S01]  /*9d80*/  FMUL.FTZ R45, R4.reuse, R45 ;  /* 0x0000002d042d7220 */ /* 0x040fe20000410000 */
[----:B------:R-:W-:Y:S01]  /*9d90*/  F2FP.BF16.PACK_AB R40, R41, R40 ;  /* 0x000000282928723e */ /* 0x000fe200000010ff */
[C---:B------:R-:W-:Y:S02]  /*9da0*/  FMUL.FTZ R48, R4.reuse, R48 ;  /* 0x0000003004307220 */ /* 0x040fe40000410000 */
[C---:B------:R-:W-:Y:S01]  /*9db0*/  FMUL.FTZ R49, R4.reuse, R49 ;  /* 0x0000003104317220 */ /* 0x040fe20000410000 */
[----:B------:R-:W-:Y:S01]  /*9dc0*/  F2FP.BF16.PACK_AB R44, R45, R44 ;  /* 0x0000002c2d2c723e */ /* 0x000fe200000010ff */
[C---:B------:R-:W-:Y:S02]  /*9dd0*/  FMUL.FTZ R52, R4.reuse, R52 ;  /* 0x0000003404347220 */ /* 0x040fe40000410000 */
        /* <DEDUP_REMOVED lines=8> */
[C---:B------:R-:W-:Y:S01]  /*9e60*/  FMUL.FTZ R64, R4.reuse, R64 ;  /* 0x0000004004407220 */ /* 0x040fe20000410000 */
[----:B------:R-:W3:Y:S01]  /*9e70*/  S2R R57, SR_CTAID.Z ;  /* 0x0000000000397919 */ /* 0x000ee20000002700 */
        /* <DEDUP_REMOVED lines=45> */
[----:B------:R-:W-:Y:S01]  /*a150*/  FMUL.FTZ R117, R4, R117 ;  /* 0x0000007504757220 */ /* 0x000fe20000410000 */
[----:B------:R-:W-:Y:S01]  /*a160*/  F2FP.BF16.PACK_AB R120, R121, R120 ;  /* 0x000000787978723e */ /* 0x000fe200000010ff */
[----:B------:R-:W4:Y:S01]  /*a170*/  S2R R4, SR_TID.X ;  /* 0x0000000000047919 */ /* 0x000f220000002100 */
[----:B--2---:R-:W-:-:S02]  /*a180*/  FMUL.FTZ R131, R5, R131 ;  /* 0x0000008305837220 */ /* 0x004fc40000410000 */
[----:B------:R-:W-:Y:S01]  /*a190*/  FMUL.FTZ R130, R5, R130 ;  /* 0x0000008205827220 */ /* 0x000fe20000410000 */
[----:B------:R-:W-:Y:S01]  /*a1a0*/  F2FP.BF16.PACK_AB R116, R117, R116 ;  /* 0x000000747574723e */ /* 0x000fe200000010ff */
[C---:B------:R-:W-:Y:S02]  /*a1b0*/  FMUL.FTZ R39, R5.reuse, R39 ;  /* 0x0000002705277220 */ /* 0x040fe40000410000 */
[----:B------:R-:W-:Y:S01]  /*a1c0*/  FMUL.FTZ R38, R5, R38 ;  /* 0x0000002605267220 */ /* 0x000fe20000410000 */
[----:B------:R-:W-:Y:S01]  /*a1d0*/  F2FP.BF16.PACK_AB R130, R131, R130 ;  /* 0x000000828382723e */ /* 0x000fe200000010ff */
[C---:B------:R-:W-:Y:S02]  /*a1e0*/  FMUL.FTZ R43, R5.reuse, R43 ;  /* 0x0000002b052b7220 */ /* 0x040fe40000410000 */
[----:B------:R-:W-:Y:S01]  /*a1f0*/  FMUL.FTZ R42, R5, R42 ;  /* 0x0000002a052a7220 */ /* 0x000fe20000410000 */
[----:B------:R-:W-:Y:S01]  /*a200*/  F2FP.BF16.PACK_AB R38, R39, R38 ;  /* 0x000000262726723e */ /* 0x000fe200000010ff */
[----:B------:R-:W-:-:S02]  /*a210*/  FMUL.FTZ R47, R5, R47 ;  /* 0x0000002f052f7220 */ /* 0x000fc40000410000 */
[----:B------:R-:W-:Y:S01]  /*a220*/  FMUL.FTZ R46, R5, R46 ;  /* 0x0000002e052e7220 */ /* 0x000fe20000410000 */
[----:B------:R-:W-:Y:S01]  /*a230*/  F2FP.BF16.PACK_AB R42, R43, R42 ;  /* 0x0000002a2b2a723e */ /* 0x000fe200000010ff */
[C---:B------:R-:W-:Y:S02]  /*a240*/  FMUL.FTZ R51, R5.reuse, R51 ;  /* 0x0000003305337220 */ /* 0x040fe40000410000 */
[----:B------:R-:W-:Y:S01]  /*a250*/  FMUL.FTZ R50, R5, R50 ;  /* 0x0000003205327220 */ /* 0x000fe20000410000 */
[----:B------:R-:W-:Y:S01]  /*a260*/  F2FP.BF16.PACK_AB R46, R47, R46 ;  /* 0x0000002e2f2e723e */ /* 0x000fe200000010ff */
[C---:B------:R-:W-:Y:S02]  /*a270*/  FMUL.FTZ R55, R5.reuse, R55 ;  /* 0x0000003705377220 */ /* 0x040fe40000410000 */
[C---:B------:R-:W-:Y:S01]  /*a280*/  FMUL.FTZ R54, R5.reuse, R54 ;  /* 0x0000003605367220 */ /* 0x040fe20000410000 */
[----:B----4-:R-:W-:Y:S01]  /*a290*/  SHF.R.S32.HI R7, RZ, 0x1f, R4 ;  /* 0x0000001fff077819 */ /* 0x010fe20000011404 */
[----:B------:R-:W-:Y:S01]  /*a2a0*/  FMUL.FTZ R59, R5, R59 ;  /* 0x0000003b053b7220 */ /* 0x000fe20000410000 */
[----:B------:R-:W-:Y:S01]  /*a2b0*/  F2FP.BF16.PACK_AB R50, R51, R50 ;  /* 0x000000323332723e */ /* 0x000fe200000010ff */
[----:B------:R-:W-:Y:S01]  /*a2c0*/  FMUL.FTZ R58, R5, R58 ;  /* 0x0000003a053a7220 */ /* 0x000fe20000410000 */
[----:B------:R-:W-:Y:S01]  /*a2d0*/  LEA.HI R6, R7, R4, RZ, 0x2 ;  /* 0x0000000407067211 */ /* 0x000fe200078f10ff */
[----:B------:R-:W-:Y:S01]  /*a2e0*/  FMUL.FTZ R63, R5, R63 ;  /* 0x0000003f053f7220 */ /* 0x000fe20000410000 */
[----:B------:R-:W-:Y:S01]  /*a2f0*/  F2FP.BF16.PACK_AB R54, R55, R54 ;  /* 0x000000363736723e */ /* 0x000fe200000010ff */
[C---:B------:R-:W-:Y:S01]  /*a300*/  FMUL.FTZ R62, R5.reuse, R62 ;  /* 0x0000003e053e7220 */ /* 0x040fe20000410000 */
[--C-:B------:R-:W-:Y:S01]  /*a310*/  SHF.R.S32.HI R9, RZ, 0x2, R6.reuse ;  /* 0x00000002ff097819 */ /* 0x100fe20000011406 */
[C---:B------:R-:W-:Y:S01]  /*a320*/  FMUL.FTZ R67, R5.reuse, R67 ;  /* 0x0000004305437220 */ /* 0x040fe20000410000 */
[----:B------:R-:W-:Y:S01]  /*a330*/  SHF.R.S32.HI R8, RZ, 0x1f, R6 ;  /* 0x0000001fff087819 */ /* 0x000fe20000011406 */
[----:B------:R-:W-:Y:S01]  /*a340*/  FMUL.FTZ R66, R5, R66 ;  /* 0x0000004205427220 */ /* 0x000fe20000410000 */
[----:B------:R-:W-:Y:S01]  /*a350*/  F2FP.BF16.PACK_AB R58, R59, R58 ;  /* 0x0000003a3b3a723e */ /* 0x000fe200000010ff */
[C---:B------:R-:W-:Y:S01]  /*a360*/  FMUL.FTZ R71, R5.reuse, R71 ;  /* 0x0000004705477220 */ /* 0x040fe20000410000 */
[----:B------:R-:W-:Y:S01]  /*a370*/  LEA.HI R8, R8, R9, RZ, 0x3 ;  /* 0x0000000908087211 */ /* 0x000fe200078f18ff */
[----:B------:R-:W-:Y:S01]  /*a380*/  FMUL.FTZ R70, R5, R70 ;  /* 0x0000004605467220 */ /* 0x000fe20000410000 */
[----:B------:R-:W-:Y:S01]  /*a390*/  F2FP.BF16.PACK_AB R62, R63, R62 ;  /* 0x0000003e3f3e723e */ /* 0x000fe200000010ff */
[C---:B------:R-:W-:Y:S01]  /*a3a0*/  FMUL.FTZ R75, R5.reuse, R75 ;  /* 0x0000004b054b7220 */ /* 0x040fe20000410000 */
[----:B------:R-:W-:Y:S01]  /*a3b0*/  LOP3.LUT R8, R8, 0xfffffff8, RZ, 0xc0, !PT ;  /* 0xfffffff808087812 */ /* 0x000fe200078ec0ff */
[----:B------:R-:W-:Y:S01]  /*a3c0*/  FMUL.FTZ R74, R5, R74 ;  /* 0x0000004a054a7220 */ /* 0x000fe20000410000 */
[----:B------:R-:W-:Y:S01]  /*a3d0*/  F2FP.BF16.PACK_AB R66, R67, R66 ;  /* 0x000000424342723e */ /* 0x000fe200000010ff */
[----:B------:R-:W-:Y:S01]  /*a3e0*/  FMUL.FTZ R79, R5, R79 ;  /* 0x0000004f054f7220 */ /* 0x000fe20000410000 */
[----:B------:R-:W-:Y:S01]  /*a3f0*/  IADD3 R8, R9, -R8, RZ ;  /* 0x8000000809087210 */ /* 0x000fe20007ffe0ff */
[C---:B------:R-:W-:Y:S01]  /*a400*/  FMUL.FTZ R78, R5.reuse, R78 ;  /* 0x0000004e054e7220 */ /* 0x040fe20000410000 */
[----:B------:R-:W-:Y:S01]  /*a410*/  LOP3.LUT R9, R6, 0x3ffffffc, RZ, 0xc0, !PT ;  /* 0x3ffffffc06097812 */ /* 0x000fe200078ec0ff */
[C---:B------:R-:W-:Y:S01]  /*a420*/  FMUL.FTZ R83, R5.reuse, R83 ;  /* 0x0000005305537220 */ /* 0x040fe20000410000 */
[----:B------:R-:W-:Y:S01]  /*a430*/  SHF.L.U32 R10, R8, 0x6, RZ ;  /* 0x00000006080a7819 */ /* 0x000fe200000006ff */
[----:B------:R-:W-:Y:S01]  /*a440*/  FMUL.FTZ R82, R5, R82 ;  /* 0x0000005205527220 */ /* 0x000fe20000410000 */
[----:B------:R-:W-:Y:S01]  /*a450*/  IADD3 R9, -R9, R4, RZ ;  /* 0x0000000409097210 */ /* 0x000fe20007ffe1ff */
[C---:B------:R-:W-:Y:S01]  /*a460*/  FMUL.FTZ R87, R5.reuse, R87 ;  /* 0x0000005705577220 */ /* 0x040fe20000410000 */
[----:B------:R-:W-:Y:S01]  /*a470*/  LOP3.LUT R10, R10, 0x1c0, RZ, 0xc0, !PT ;  /* 0x000001c00a0a7812 */ /* 0x000fe200078ec0ff */
[C---:B------:R-:W-:Y:S01]  /*a480*/  FMUL.FTZ R86, R5.reuse, R86 ;  /* 0x0000005605567220 */ /* 0x040fe20000410000 */
[----:B------:R-:W-:Y:S01]  /*a490*/  LOP3.LUT R11, R8, 0x1, RZ, 0xc0, !PT ;  /* 0x00000001080b7812 */ /* 0x000fe200078ec0ff */
[C---:B------:R-:W-:Y:S01]  /*a4a0*/  FMUL.FTZ R91, R5.reuse, R91 ;  /* 0x0000005b055b7220 */ /* 0x040fe20000410000 */
[----:B------:R-:W-:Y:S01]  /*a4b0*/  LEA.HI R10, R10, R10, RZ, 0x1d ;  /* 0x0000000a0a0a7211 */ /* 0x000fe200078fe8ff */
[----:B------:R-:W-:Y:S01]  /*a4c0*/  FMUL.FTZ R90, R5, R90 ;  /* 0x0000005a055a7220 */ /* 0x000fe20000410000 */
[----:B------:R-:W-:Y:S01]  /*a4d0*/  ISETP.NE.U32.AND P4, PT, R11, 0x1, PT ;  /* 0x000000010b00780c */ /* 0x000fe20003f85070 */
[----:B------:R-:W-:Y:S01]  /*a4e0*/  FMUL.FTZ R95, R5, R95 ;  /* 0x0000005f055f7220 */ /* 0x000fe20000410000 */
[----:B------:R-:W-:Y:S01]  /*a4f0*/  F2FP.BF16.PACK_AB R70, R71, R70 ;  /* 0x000000464746723e */ /* 0x000fe200000010ff */
[C---:B------:R-:W-:Y:S01]  /*a500*/  FMUL.FTZ R94, R5.reuse, R94 ;  /* 0x0000005e055e7220 */ /* 0x040fe20000410000 */
[----:B------:R-:W-:Y:S01]  /*a510*/  R2P PR, R8, 0x6 ;  /* 0x0000000608007804 */ /* 0x000fe20000000000 */
[C---:B------:R-:W-:Y:S01]  /*a520*/  FMUL.FTZ R99, R5.reuse, R99 ;  /* 0x0000006305637220 */ /* 0x040fe20000410000 */
[----:B------:R-:W-:Y:S01]  /*a530*/  MOV R8, 0x20 ;  /* 0x0000002000087802 */ /* 0x000fe20000000f00 */
[----:B------:R-:W-:Y:S01]  /*a540*/  FMUL.FTZ R98, R5, R98 ;  /* 0x0000006205627220 */ /* 0x000fe20000410000 */
[----:B------:R-:W-:Y:S01]  /*a550*/  F2FP.BF16.PACK_AB R74, R75, R74 ;  /* 0x0000004a4b4a723e */ /* 0x000fe200000010ff */
[C---:B------:R-:W-:Y:S01]  /*a560*/  FMUL.FTZ R103, R5.reuse, R103 ;  /* 0x0000006705677220 */ /* 0x040fe20000410000 */
[----:B------:R-:W-:Y:S01]  /*a570*/  SEL R8, R8, 0xffffffe0, !P1 ;  /* 0xffffffe008087807 */ /* 0x000fe20004800000 */
[----:B------:R-:W-:Y:S01]  /*a580*/  FMUL.FTZ R102, R5, R102 ;  /* 0x0000006605667220 */ /* 0x000fe20000410000 */
[----:B------:R-:W-:Y:S01]  /*a590*/  F2FP.BF16.PACK_AB R78, R79, R78 ;  /* 0x0000004e4f4e723e */ /* 0x000fe200000010ff */
        /* <DEDUP_REMOVED lines=20> */
[----:B------:R-:W-:-:S02]  /*a6e0*/  FMUL.FTZ R119, R5, R119 ;  /* 0x0000007705777220 */ /* 0x000fc40000410000 */
[----:B------:R-:W-:Y:S01]  /*a6f0*/  FMUL.FTZ R118, R5, R118 ;  /* 0x0000007605767220 */ /* 0x000fe20000410000 */
[----:B------:R-:W-:Y:S01]  /*a700*/  LEA.HI R5, R7, R4, RZ, 0x5 ;  /* 0x0000000407057211 */ /* 0x000fe200078f28ff */
[----:B-1----:R-:W-:Y:S01]  /*a710*/  @P0 FMUL.FTZ R0, R0, 0.69314718246459960938 ;  /* 0x3f31721800000820 */ /* 0x002fe20000410000 */
[----:B------:R-:W-:Y:S02]  /*a720*/  F2FP.BF16.PACK_AB R122, R123, R122 ;  /* 0x0000007a7b7a723e */ /* 0x000fe400000010ff */
[----:B------:R-:W-:Y:S02]  /*a730*/  SHF.R.S32.HI R6, RZ, 0x5, R5 ;  /* 0x00000005ff067819 */ /* 0x000fe40000011405 */
[----:B------:R-:W-:Y:S02]  /*a740*/  F2FP.BF16.PACK_AB R118, R119, R118 ;  /* 0x000000767776723e */ /* 0x000fe400000010ff */
[----:B------:R-:W-:-:S04]  /*a750*/  LEA R9, R6, R9, 0x9 ;  /* 0x0000000906097211 */ /* 0x000fc800078e48ff */
[----:B------:R-:W-:Y:S02]  /*a760*/  LEA R9, R9, R10, 0x1 ;  /* 0x0000000a09097211 */ /* 0x000fe400078e08ff */
[----:B------:R-:W-:Y:S02]  /*a770*/  MOV R10, 0x40 ;  /* 0x00000040000a7802 */ /* 0x000fe40000000f00 */
[----:B------:R-:W-:Y:S02]  /*a780*/  SHF.L.U32 R9, R9, 0x1, RZ ;  /* 0x0000000109097819 */ /* 0x000fe400000006ff */
[----:B------:R-:W-:Y:S02]  /*a790*/  SEL R10, R10, 0xffffffc0, !P2 ;  /* 0xffffffc00a0a7807 */ /* 0x000fe40005000000 */
[C---:B------:R-:W-:Y:S01]  /*a7a0*/  IADD3 R11, R9.reuse, -0x10, RZ ;  /* 0xfffffff0090b7810 */ /* 0x040fe20007ffe0ff */
[----:B------:R-:W-:Y:S01]  /*a7b0*/  STS [R9], R128 ;  /* 0x0000008009007388 */ /* 0x000fe20000000800 */
[----:B------:R-:W-:-:S02]  /*a7c0*/  @P4 IADD3 R11, R9, 0x10, RZ ;  /* 0x00000010090b4810 */ /* 0x000fc40007ffe0ff */
[C---:B------:R-:W-:Y:S01]  /*a7d0*/  IADD3 R13, R9.reuse, R8, RZ ;  /* 0x00000008090d7210 */ /* 0x040fe20007ffe0ff */
[----:B------:R-:W-:Y:S01]  /*a7e0*/  STS [R9+0x400], R130 ;  /* 0x0004008209007388 */ /* 0x000fe20000000800 */
[-C--:B------:R-:W-:Y:S02]  /*a7f0*/  IADD3 R15, R8, R11.reuse, RZ ;  /* 0x0000000b080f7210 */ /* 0x080fe40007ffe0ff */
[-C--:B------:R-:W-:Y:S01]  /*a800*/  IADD3 R17, R9, R10.reuse, RZ ;  /* 0x0000000a09117210 */ /* 0x080fe20007ffe0ff */
[----:B------:R-:W-:Y:S01]  /*a810*/  STS [R11], R36 ;  /* 0x000000240b007388 */ /* 0x000fe20000000800 */
[----:B------:R-:W-:Y:S01]  /*a820*/  IADD3 R19, R10, R11, RZ ;  /* 0x0000000b0a137210 */ /* 0x000fe20007ffe0ff */
[----:B------:R-:W1:Y:S01]  /*a830*/  LDC.U8 R8, c[0x0][0x328] ;  /* 0x0000ca00ff087b82 */ /* 0x000e620000000000 */
[-C--:B------:R-:W-:Y:S01]  /*a840*/  IADD3 R21, R13, R10.reuse, RZ ;  /* 0x0000000a0d157210 */ /* 0x080fe20007ffe0ff */
[----:B------:R-:W-:Y:S01]  /*a850*/  STS [R11+0x400], R38 ;  /* 0x000400260b007388 */ /* 0x000fe20000000800 */
[----:B------:R-:W-:-:S02]  /*a860*/  IADD3 R23, R15, R10, RZ ;  /* 0x0000000a0f177210 */ /* 0x000fc40007ffe0ff */
[----:B------:R-:W-:Y:S01]  /*a870*/  ISETP.NE.AND P2, PT, R206, -0x1, PT ;  /* 0xffffffffce00780c */ /* 0x000fe20003f45270 */
[----:B------:R-:W-:Y:S04]  /*a880*/  STS [R13], R40 ;  /* 0x000000280d007388 */ /* 0x000fe80000000800 */
[----:B------:R-:W-:Y:S04]  /*a890*/  STS [R13+0x400], R42 ;  /* 0x0004002a0d007388 */ /* 0x000fe80000000800 */
[----:B------:R-:W-:Y:S04]  /*a8a0*/  STS [R15], R44 ;  /* 0x0000002c0f007388 */ /* 0x000fe80000000800 */
[----:B------:R-:W-:Y:S04]  /*a8b0*/  STS [R15+0x400], R46 ;  /* 0x0004002e0f007388 */ /* 0x000fe80000000800 */
[----:B------:R-:W-:Y:S01]  /*a8c0*/  STS [R17], R48 ;  /* 0x0000003011007388 */ /* 0x000fe20000000800 */
[----:B-1----:R-:W-:-:S03]  /*a8d0*/  ISETP.NE.AND P4, PT, R8, RZ, PT ;  /* 0x000000ff0800720c */ /* 0x002fc60003f85270 */
[----:B------:R-:W-:Y:S01]  /*a8e0*/  STS [R17+0x400], R50 ;  /* 0x0004003211007388 */ /* 0x000fe20000000800 */
[----:B------:R-:W-:-:S03]  /*a8f0*/  ISETP.NE.OR P1, PT, R206, -0x1, !P4 ;  /* 0xffffffffce00780c */ /* 0x000fc60006725670 */
[----:B------:R-:W-:Y:S04]  /*a900*/  STS [R19], R52 ;  /* 0x0000003413007388 */ /* 0x000fe80000000800 */
[----:B------:R-:W-:Y:S04]  /*a910*/  STS [R19+0x400], R54 ;  /* 0x0004003613007388 */ /* 0x000fe80000000800 */
[----:B------:R-:W-:Y:S04]  /*a920*/  STS [R21], R56 ;  /* 0x0000003815007388 */ /* 0x000fe80000000800 */
[----:B------:R1:W-:Y:S04]  /*a930*/  STS [R21+0x400], R58 ;  /* 0x0004003a15007388 */ /* 0x0003e80000000800 */
[----:B------:R2:W-:Y:S04]  /*a940*/  STS [R23], R60 ;  /* 0x0000003c17007388 */ /* 0x0005e80000000800 */
[----:B------:R4:W-:Y:S04]  /*a950*/  STS [R23+0x400], R62 ;  /* 0x0004003e17007388 */ /* 0x0009e80000000800 */
[----:B------:R3:W-:Y:S04]  /*a960*/  STS [R9+0x2000], R64 ;  /* 0x0020004009007388 */ /* 0x0007e80000000800 */
[----:B------:R3:W-:Y:S04]  /*a970*/  STS [R9+0x2400], R66 ;  /* 0x0024004209007388 */ /* 0x0007e80000000800 */
[----:B------:R3:W-:Y:S04]  /*a980*/  STS [R11+0x2000], R68 ;  /* 0x002000440b007388 */ /* 0x0007e80000000800 */
[----:B------:R3:W-:Y:S01]  /*a990*/  STS [R11+0x2400], R70 ;  /* 0x002400460b007388 */ /* 0x0007e20000000800 */
[----:B-1----:R-:W-:-:S03]  /*a9a0*/  @P2 IMAD.WIDE.U32 R58, R206, c[0x0][0x1e8], RZ ;  /* 0x00007a00ce3a2a25 */ /* 0x002fc600078e00ff */
[----:B------:R1:W-:Y:S01]  /*a9b0*/  STS [R13+0x2000], R72 ;  /* 0x002000480d007388 */ /* 0x0003e20000000800 */
[----:B------:R-:W-:Y:S01]  /*a9c0*/  @P2 IMAD R59, R206, c[0x0][0x1ec], R59 ;  /* 0x00007b00ce3b2a24 */ /* 0x000fe200078e023b */
[----:B--2---:R-:W-:Y:S02]  /*a9d0*/  @P2 MOV R60, R58 ;  /* 0x0000003a003c2202 */ /* 0x004fe40000000f00 */
[----:B------:R1:W-:Y:S04]  /*a9e0*/  STS [R13+0x2400], R74 ;  /* 0x0024004a0d007388 */ /* 0x0003e80000000800 */
        /* <DEDUP_REMOVED lines=26> */
[----:B------:R-:W-:Y:S06]  /*ab90*/  BAR.SYNC.DEFER_BLOCKING 0x0 ;  /* 0x0000000000007b1d */ /* 0x000fec0000010000 */
[----:B------:R-:W2:Y:S04]  /*aba0*/  S2R R56, SR_CTAID.Y ;  /* 0x0000000000387919 */ /* 0x000ea80000002600 */
[----:B------:R1:W1:Y:S04]  /*abb0*/  LDS.128 R48, [R207] ;  /* 0x00000000cf307984 */ /* 0x0002680000000c00 */
[----:B------:R1:W1:Y:S01]  /*abc0*/  LDS.128 R44, [R207+0x800] ;  /* 0x00080000cf2c7984 */ /* 0x0002620000000c00 */
[----:B--2---:R-:W-:Y:S01]  /*abd0*/  @!P2 SHF.R.S32.HI R61, RZ, 0x1f, R56 ;  /* 0x0000001fff3da819 */ /* 0x004fe20000011438 */
[----:B----4-:R-:W-:-:S02]  /*abe0*/  @!P2 IMAD.WIDE.U32 R62, R56, c[0x0][0x1e0], RZ ;  /* 0x00007800383eaa25 */ /* 0x010fc400078e00ff */
[----:B------:R2:W4:Y:S02]  /*abf0*/  LDS.128 R40, [R207+0x1000] ;  /* 0x00100000cf287984 */ /* 0x0005240000000c00 */
[----:B------:R-:W-:Y:S02]  /*ac00*/  @!P2 IMAD R61, R61, c[0x0][0x1e0], RZ ;  /* 0x000078003d3daa24 */ /* 0x000fe400078e02ff */
[----:B------:R2:W1:Y:S01]  /*ac10*/  LDS.128 R36, [R207+0x1800] ;  /* 0x00180000cf247984 */ /* 0x0004620000000c00 */
[C---:B------:R-:W-:Y:S01]  /*ac20*/  @!P1 IMAD R206, R56.reuse, c[0x0][0x214], RZ ;  /* 0x0000850038ce9a24 */ /* 0x040fe200078e02ff */
[----:B------:R-:W-:Y:S01]  /*ac30*/  @!P2 MOV R60, R62 ;  /* 0x0000003e003ca202 */ /* 0x000fe20000000f00 */
[C---:B------:R-:W-:Y:S01]  /*ac40*/  @!P2 IMAD R58, R56.reuse, c[0x0][0x1e4], R61 ;  /* 0x00007900383aaa24 */ /* 0x040fe200078e023d */
[----:B------:R2:W1:Y:S01]  /*ac50*/  LDS.128 R32, [R207+0x2000] ;  /* 0x00200000cf207984 */ /* 0x0004620000000c00 */
[----:B------:R-:W-:Y:S01]  /*ac60*/  LOP3.LUT R61, R5, 0xffffffe0, RZ, 0xc0, !PT ;  /* 0xffffffe0053d7812 */ /* 0x000fe200078ec0ff */
[----:B---3--:R-:W-:Y:S01]  /*ac70*/  @!P4 IMAD R56, R56, c[0x0][0x1c0], R57 ;  /* 0x000070003838ca24 */ /* 0x008fe200078e0239 */
[----:B------:R-:W-:Y:S01]  /*ac80*/  SHF.R.S32.HI R5, RZ, 0x1f, R6 ;  /* 0x0000001fff057819 */ /* 0x000fe20000011406 */
[----:B------:R2:W3:Y:S01]  /*ac90*/  LDS.128 R28, [R207+0x2800] ;  /* 0x00280000cf1c7984 */ /* 0x0004e20000000c00 */
[----:B------:R-:W-:Y:S01]  /*aca0*/  IADD3 R61, -R61, R4, RZ ;  /* 0x000000043d3d7210 */ /* 0x000fe20007ffe1ff */
[----:B------:R-:W-:Y:S01]  /*acb0*/  @P4 IMAD R206, R57, c[0x0][0x234], R206 ;  /* 0x00008d0039ce4a24 */ /* 0x000fe200078e02ce */
[----:B------:R-:W-:Y:S01]  /*acc0*/  @!P2 IADD3 R59, R63, R58, RZ ;  /* 0x0000003a3f3ba210 */ /* 0x000fe20007ffe0ff */
[----:B------:R2:W1:Y:S01]  /*acd0*/  LDS.128 R24, [R207+0x3000] ;  /* 0x00300000cf187984 */ /* 0x0004620000000c00 */
[----:B------:R-:W-:Y:S01]  /*ace0*/  LOP3.LUT P1, RZ, R61, 0x3, RZ, 0xc0, !PT ;  /* 0x000000033dff7812 */ /* 0x000fe2000782c0ff */
[----:B------:R-:W-:Y:S01]  /*acf0*/  @P3 FMUL.FTZ R63, R2, 0.69314718246459960938 ;  /* 0x3f317218023f3820 */ /* 0x000fe20000410000 */
[----:B------:R-:W-:Y:S01]  /*ad00*/  LEA.HI R5, R5, R6, RZ, 0x2 ;  /* 0x0000000605057211 */ /* 0x000fe200078f10ff */
[----:B------:R2:W1:Y:S01]  /*ad10*/  LDS.128 R20, [R207+0x3800] ;  /* 0x00380000cf147984 */ /* 0x0004620000000c00 */
[----:B------:R-:W-:Y:S01]  /*ad20*/  SHF.R.S32.HI R58, RZ, 0x1f, R61 ;  /* 0x0000001fff3a7819 */ /* 0x000fe2000001143d */
[----:B------:R-:W-:Y:S01]  /*ad30*/  @!P4 IMAD R206, R56, c[0x0][0x214], RZ ;  /* 0x0000850038ceca24 */ /* 0x000fe200078e02ff */
[----:B------:R-:W-:Y:S01]  /*ad40*/  LOP3.LUT R5, R5, 0xffffffc, RZ, 0xc0, !PT ;  /* 0x0ffffffc05057812 */ /* 0x000fe200078ec0ff */
[----:B------:R2:W1:Y:S01]  /*ad50*/  LDS.128 R16, [R207+0x4000] ;  /* 0x00400000cf107984 */ /* 0x0004620000000c00 */
[----:B------:R-:W-:-:S02]  /*ad60*/  LEA.HI R58, R58, R61, RZ, 0x2 ;  /* 0x0000003d3a3a7211 */ /* 0x000fc400078f10ff */
[----:B------:R-:W-:Y:S01]  /*ad70*/  IADD3 R5, -R5, R6, RZ ;  /* 0x0000000605057210 */ /* 0x000fe20007ffe1ff */
[----:B------:R2:W1:Y:S01]  /*ad80*/  LDS.128 R12, [R207+0x4800] ;  /* 0x00480000cf0c7984 */ /* 0x0004620000000c00 */
[----:B------:R-:W-:Y:S02]  /*ad90*/  SHF.R.S32.HI R58, RZ, 0x2, R58 ;  /* 0x00000002ff3a7819 */ /* 0x000fe4000001143a */
[----:B------:R-:W-:Y:S01]  /*ada0*/  MOV R6, 0x7f800000 ;  /* 0x7f80000000067802 */ /* 0x000fe20000000f00 */
[----:B------:R2:W1:Y:S01]  /*adb0*/  LDS.128 R8, [R207+0x5000] ;  /* 0x00500000cf087984 */ /* 0x0004620000000c00 */
[----:B------:R-:W-:Y:S01]  /*adc0*/  MOV R61, 0x7f800000 ;  /* 0x7f800000003d7802 */ /* 0x000fe20000000f00 */
[----:B------:R-:W-:Y:S01]  /*add0*/  @P3 FFMA.FTZ R6, R132, c[0x0][0x238], R63 ;  /* 0x00008e0084063a23 */ /* 0x000fe2000001003f */
[----:B------:R-:W-:Y:S01]  /*ade0*/  LEA R58, R5, R58, 0x4 ;  /* 0x0000003a053a7211 */ /* 0x000fe200078e20ff */
[----:B------:R2:W1:Y:S01]  /*adf0*/  LDS.128 R52, [R207+0x5800] ;  /* 0x00580000cf347984 */ /* 0x0004620000000c00 */
[----:B------:R-:W-:Y:S01]  /*ae00*/  @P0 FFMA.FTZ R61, R3, c[0x0][0x238], R0 ;  /* 0x00008e00033d0a23 */ /* 0x000fe20000010000 */
[----:B------:R-:W-:Y:S05]  /*ae10*/  @P1 BRA `(.L_x_723) ;  /* 0x000000c000001947 */ /* 0x000fea0003800000 */
[----:B------:R-:W5:Y:S01]  /*ae20*/  S2R R5, SR_CTAID.X ;  /* 0x0000000000057919 */ /* 0x000f620000002500 */
[----:B------:R-:W-:-:S02]  /*ae30*/  IADD3 R2, R58, 0x8, RZ ;  /* 0x000000083a027810 */ /* 0x000fc40007ffe0ff */
[-C--:B------:R-:W-:Y:S02]  /*ae40*/  ISETP.GE.AND P2, PT, R58, R199.reuse, PT ;  /* 0x000000c73a00720c */ /* 0x080fe40003f46270 */
[----:B------:R-:W-:Y:S01]  /*ae50*/  ISETP.GE.AND P1, PT, R2, R199, PT ;  /* 0x000000c70200720c */ /* 0x000fe20003f26270 */
[----:B-----5:R-:W-:-:S05]  /*ae60*/  IMAD R5, R5, 0x40, R206 ;  /* 0x0000004005057824 */ /* 0x020fca00078e02ce */
[----:B------:R-:W-:Y:S02]  /*ae70*/  SHF.R.S32.HI R3, RZ, 0x1f, R5 ;  /* 0x0000001fff037819 */ /* 0x000fe40000011405 */
[----:B------:R-:W-:-:S04]  /*ae80*/  IADD3 R0, P0, R58, R5, RZ ;  /* 0x000000053a007210 */ /* 0x000fc80007f1e0ff */
[----:B------:R-:W-:Y:S02]  /*ae90*/  LEA.HI.X.SX32 R3, R58, R3, 0x1, P0 ;  /* 0x000000033a037211 */ /* 0x000fe400000f0eff */
[----:B------:R-:W-:-:S04]  /*aea0*/  LEA R2, P0, R0, c[0x0][0x200], 0x2 ;  /* 0x0000800000027a11 */ /* 0x000fc800078010ff */
[----:B------:R-:W-:-:S05]  /*aeb0*/  LEA.HI.X R3, R0, c[0x0][0x204], R3, 0x2, P0 ;  /* 0x0000810000037a11 */ /* 0x000fca00000f1403 */
[----:B------:R2:W-:Y:S04]  /*aec0*/  @!P2 STG.E [R2.64], R6 ;  /* 0x000000060200a986 */ /* 0x0005e8000c101904 */
[----:B------:R2:W-:Y:S02]  /*aed0*/  @!P1 STG.E [R2.64+0x20], R61 ;  /* 0x0000203d02009986 */ /* 0x0005e4000c101904 */
.L_x_723:
[----:B------:R-:W-:Y:S05]  /*aee0*/  BSYNC B0 ;  /* 0x0000000000007941 */ /* 0x000fea0003800000 */
.L_x_722:
[----:B--2---:R-:W2:Y:S01]  /*aef0*/  S2R R3, SR_CTAID.X ;  /* 0x0000000000037919 */ /* 0x004ea20000002500 */
[----:B------:R-:W-:Y:S01]  /*af00*/  SHF.R.S32.HI R211, RZ, 0x1f, R210 ;  /* 0x0000001fffd37819 */ /* 0x000fe200000114d2 */
[----:B------:R-:W-:Y:S01]  /*af10*/  BSSY B0, `(.L_x_724) ;  /* 0x0000024000007945 */ /* 0x000fe20003800000 */
[----:B------:R-:W-:Y:S01]  /*af20*/  LEA.HI R7, R7, R4, RZ, 0x3 ;  /* 0x0000000407077211 */ /* 0x000fe200078f18ff */
[----:B------:R-:W5:Y:S01]  /*af30*/  S2R R0, SR_TID.X ;  /* 0x0000000000007919 */ /* 0x000f620000002100 */
[----:B------:R-:W-:-:S05]  /*af40*/  SHF.R.S32.HI R4, RZ, 0x1f, R57 ;  /* 0x0000001fff047819 */ /* 0x000fca0000011439 */
[----:B------:R-:W-:-:S04]  /*af50*/  IMAD R4, R4, c[0x0][0x1f0], RZ ;  /* 0x00007c0004047a24 */ /* 0x000fc800078e02ff */
[----:B------:R-:W-:Y:S02]  /*af60*/  IMAD R4, R57, c[0x0][0x1f4], R4 ;  /* 0x00007d0039047a24 */ /* 0x000fe400078e0204 */
[----:B--2---:R-:W-:-:S04]  /*af70*/  IMAD.SHL.U32 R3, R3, 0x40, RZ ;  /* 0x0000004003037824 */ /* 0x004fc800078e00ff */
[----:B------:R-:W-:Y:S01]  /*af80*/  IMAD.WIDE.U32 R62, R3, c[0x0][0x1e8], R210 ;  /* 0x00007a00033e7a25 */ /* 0x000fe200078e00d2 */
[----:B------:R-:W-:Y:S02]  /*af90*/  SHF.R.S32.HI R2, RZ, 0x1f, R3 ;  /* 0x0000001fff027819 */ /* 0x000fe40000011403 */
[----:B-----5:R-:W-:Y:S02]  /*afa0*/  SHF.R.S32.HI R5, RZ, 0x1f, R0 ;  /* 0x0000001fff057819 */ /* 0x020fe40000011400 */
[----:B------:R-:W-:Y:S01]  /*afb0*/  IADD3 R60, P0, R60, R62, RZ ;  /* 0x0000003e3c3c7210 */ /* 0x000fe20007f1e0ff */
[----:B------:R-:W-:Y:S01]  /*afc0*/  IMAD R2, R2, c[0x0][0x1e8], RZ ;  /* 0x00007a0002027a24 */ /* 0x000fe200078e02ff */
[----:B------:R-:W-:-:S03]  /*afd0*/  LEA.HI R5, R5, R0, RZ, 0x3 ;  /* 0x0000000005057211 */ /* 0x000fc600078f18ff */
[----:B------:R-:W-:Y:S01]  /*afe0*/  IMAD R2, R3, c[0x0][0x1ec], R2 ;  /* 0x00007b0003027a24 */ /* 0x000fe200078e0202 */
[----:B------:R-:W-:Y:S01]  /*aff0*/  SHF.R.S32.HI R0, RZ, 0x3, R5 ;  /* 0x00000003ff007819 */ /* 0x000fe20000011405 */
[----:B------:R-:W-:-:S03]  /*b000*/  IMAD.IADD R3, R208, 0x1, -R3 ;  /* 0x00000001d0037824 */ /* 0x000fc600078e0a03 */
[----:B------:R-:W-:Y:S02]  /*b010*/  IADD3.X R61, R59, R63, R2, P0, !PT ;  /* 0x0000003f3b3d7210 */ /* 0x000fe400007fe402 */
[----:B------:R-:W-:Y:S02]  /*b020*/  SHF.R.S32.HI R2, RZ, 0x3, R7 ;  /* 0x00000003ff027819 */ /* 0x000fe40000011407 */
[----:B------:R-:W-:Y:S01]  /*b030*/  SHF.R.S32.HI R0, RZ, 0x1f, R0 ;  /* 0x0000001fff007819 */ /* 0x000fe20000011400 */
[----:B------:R-:W-:Y:S01]  /*b040*/  IMAD.WIDE.U32 R60, R57, c[0x0][0x1f0], R60 ;  /* 0x00007c00393c7a25 */ /* 0x000fe200078e003c */
[----:B------:R-:W-:-:S03]  /*b050*/  ISETP.GE.AND P0, PT, R2, R3, PT ;  /* 0x000000030200720c */ /* 0x000fc60003f06270 */
[----:B------:R-:W-:-:S10]  /*b060*/  IMAD.IADD R7, R4, 0x1, R61 ;  /* 0x0000000104077824 */ /* 0x000fd400078e023d */
[----:B------:R-:W-:Y:S05]  /*b070*/  @P0 BRA `(.L_x_725) ;  /* 0x000000d000000947 */ /* 0x000fea0003800000 */
[----:B------:R-:W-:Y:S01]  /*b080*/  IMAD R3, R0, c[0x0][0x1e8], RZ ;  /* 0x00007a0000037a24 */ /* 0x000fe200078e02ff */
[----:B------:R-:W-:Y:S01]  /*b090*/  ISETP.GE.AND P2, PT, R210, c[0x0][0x220], PT ;  /* 0x00008800d2007a0c */ /* 0x000fe20003f46270 */
[----:B------:R-:W-:Y:S01]  /*b0a0*/  IMAD.MOV.U32 R6, RZ, RZ, R60 ;  /* 0x000000ffff067224 */ /* 0x000fe200078e003c */
[----:B------:R-:W-:Y:S01]  /*b0b0*/  ISETP.GE.AND P1, PT, R201, c[0x0][0x220], PT ;  /* 0x00008800c9007a0c */ /* 0x000fe20003f26270 */
[----:B------:R-:W-:Y:S01]  /*b0c0*/  IMAD R3, R2, c[0x0][0x1ec], R3 ;  /* 0x00007b0002037a24 */ /* 0x000fe200078e0203 */
[----:B------:R-:W-:Y:S01]  /*b0d0*/  ISETP.GE.AND P0, PT, R200, c[0x0][0x220], PT ;  /* 0x00008800c8007a0c */ /* 0x000fe20003f06270 */
[----:B------:R-:W-:-:S04]  /*b0e0*/  IMAD.WIDE.U32 R4, R2, c[0x0][0x1e8], R6 ;  /* 0x00007a0002047a25 */ /* 0x000fc800078e0006 */
[----:B------:R-:W-:Y:S01]  /*b0f0*/  IMAD.IADD R3, R3, 0x1, R5 ;  /* 0x0000000103037824 */ /* 0x000fe200078e0205 */
[----:B------:R-:W-:-:S04]  /*b100*/  LEA R56, P3, R4, c[0x0][0x1d0], 0x1 ;  /* 0x0000740004387a11 */ /* 0x000fc800078608ff */
[----:B------:R-:W-:-:S05]  /*b110*/  LEA.HI.X R57, R4, c[0x0][0x1d4], R3, 0x1, P3 ;  /* 0x0000750004397a11 */ /* 0x000fca00018f0c03 */
[----:B-1----:R1:W-:Y:S04]  /*b120*/  @!P2 STG.E.128 [R56.64], R48 ;  /* 0x000000303800a986 */ /* 0x0023e8000c101d04 */
[----:B------:R1:W-:Y:S04]  /*b130*/  @!P1 STG.E.128 [R56.64+0x80], R32 ;  /* 0x0000802038009986 */ /* 0x0003e8000c101d04 */
[----:B------:R1:W-:Y:S02]  /*b140*/  @!P0 STG.E.128 [R56.64+0x100], R16 ;  /* 0x0001001038008986 */ /* 0x0003e4000c101d04 */
.L_x_725:
[----:B------:R-:W-:Y:S05]  /*b150*/  BSYNC B0 ;  /* 0x0000000000007941 */ /* 0x000fea0003800000 */
.L_x_724:
        /* <DEDUP_REMOVED lines=12> */
[----:B------:R-:W-:-:S04]  /*b220*/  IMAD R3, R3, c[0x0][0x1e8], RZ ;  /* 0x00007a0003037a24 */ /* 0x000fc800078e02ff */
[----:B------:R-:W-:Y:S01]  /*b230*/  IMAD R3, R4, c[0x0][0x1ec], R3 ;  /* 0x00007b0004037a24 */ /* 0x000fe200078e0203 */
[----:B------:R-:W-:-:S03]  /*b240*/  LEA R4, P3, R16, c[0x0][0x1d0], 0x1 ;  /* 0x0000740010047a11 */ /* 0x000fc600078608ff */
[----:B------:R-:W-:-:S05]  /*b250*/  IMAD.IADD R3, R3, 0x1, R17 ;  /* 0x0000000103037824 */ /* 0x000fca00078e0211 */
[----:B------:R-:W-:-:S05]  /*b260*/  LEA.HI.X R5, R16, c[0x0][0x1d4], R3, 0x1, P3 ;  /* 0x0000750010057a11 */ /* 0x000fca00018f0c03 */
[----:B------:R1:W-:Y:S04]  /*b270*/  @!P2 STG.E.128 [R4.64], R44 ;  /* 0x0000002c0400a986 */ /* 0x0003e8000c101d04 */
[----:B---3--:R1:W-:Y:S04]  /*b280*/  @!P1 STG.E.128 [R4.64+0x80], R28 ;  /* 0x0000801c04009986 */ /* 0x0083e8000c101d04 */
[----:B------:R1:W-:Y:S02]  /*b290*/  @!P0 STG.E.128 [R4.64+0x100], R12 ;  /* 0x0001000c04008986 */ /* 0x0003e4000c101d04 */
.L_x_727:
[----:B------:R-:W-:Y:S05]  /*b2a0*/  BSYNC B0 ;  /* 0x0000000000007941 */ /* 0x000fea0003800000 */
.L_x_726:
[----:B-1----:R-:W-:Y:S01]  /*b2b0*/  IADD3 R4, R2, 0x20, RZ ;  /* 0x0000002002047810 */ /* 0x002fe20007ffe0ff */
[----:B------:R-:W-:Y:S03]  /*b2c0*/  BSSY B0, `(.L_x_728) ;  /* 0x0000013000007945 */ /* 0x000fe60003800000 */
[----:B------:R-:W-:-:S13]  /*b2d0*/  ISETP.GE.AND P0, PT, R4, R199, PT ;  /* 0x000000c70400720c */ /* 0x000fda0003f06270 */
[----:B------:R-:W-:Y:S05]  /*b2e0*/  @P0 BRA `(.L_x_729) ;  /* 0x0000010000000947 */ /* 0x000fea0003800000 */
[----:B------:R-:W-:Y:S01]  /*b2f0*/  IADD3 R4, P0, R2, 0x20, RZ ;  /* 0x0000002002047810 */ /* 0x000fe20007f1e0ff */
[----:B------:R-:W-:Y:S01]  /*b300*/  IMAD.MOV.U32 R12, RZ, RZ, R60 ;  /* 0x000000ffff0c7224 */ /* 0x000fe200078e003c */
        /* <DEDUP_REMOVED lines=11> */
[----:B----4-:R1:W-:Y:S04]  /*b3c0*/  @!P2 STG.E.128 [R4.64], R40 ;  /* 0x000000280400a986 */ /* 0x0103e8000c101d04 */
[----:B------:R1:W-:Y:S04]  /*b3d0*/  @!P1 STG.E.128 [R4.64+0x80], R24 ;  /* 0x0000801804009986 */ /* 0x0003e8000c101d04 */
[----:B------:R1:W-:Y:S02]  /*b3e0*/  @!P0 STG.E.128 [R4.64+0x100], R8 ;  /* 0x0001000804008986 */ /* 0x0003e4000c101d04 */
.L_x_729:
[----:B------:R-:W-:Y:S05]  /*b3f0*/  BSYNC B0 ;  /* 0x0000000000007941 */ /* 0x000fea0003800000 */
.L_x_728:
[----:B-1----:R-:W-:-:S04]  /*b400*/  IADD3 R4, R2, 0x30, RZ ;  /* 0x0000003002047810 */ /* 0x002fc80007ffe0ff */
[----:B------:R-:W-:-:S13]  /*b410*/  ISETP.GE.AND P0, PT, R4, R199, PT ;  /* 0x000000c70400720c */ /* 0x000fda0003f06270 */
[----:B------:R-:W-:Y:S05]  /*b420*/  @P0 EXIT ;  /* 0x000000000000094d */ /* 0x000fea0003800000 */
[----:B------:R-:W-:Y:S01]  /*b430*/  IADD3 R2, P0, R2, 0x30, RZ ;  /* 0x0000003002027810 */ /* 0x000fe20007f1e0ff */
[----:B------:R-:W-:Y:S01]  /*b440*/  IMAD.MOV.U32 R4, RZ, RZ, R60 ;  /* 0x000000ffff047224 */ /* 0x000fe200078e003c */
[----:B------:R-:W-:Y:S02]  /*b450*/  MOV R5, R7 ;  /* 0x0000000700057202 */ /* 0x000fe40000000f00 */
[----:B------:R-:W-:Y:S01]  /*b460*/  ISETP.GE.AND P1, PT, R210, c[0x0][0x220], PT ;  /* 0x00008800d2007a0c */ /* 0x000fe20003f26270 */
[----:B------:R-:W-:Y:S01]  /*b470*/  IMAD.X R3, RZ, RZ, R0, P0 ;  /* 0x000000ffff037224 */ /* 0x000fe200000e0600 */
[----:B------:R-:W-:Y:S01]  /*b480*/  ISETP.GE.AND P0, PT, R201, c[0x0][0x220], PT ;  /* 0x00008800c9007a0c */ /* 0x000fe20003f06270 */
[----:B------:R-:W-:-:S04]  /*b490*/  IMAD.WIDE.U32 R4, R2, c[0x0][0x1e8], R4 ;  /* 0x00007a0002047a25 */ /* 0x000fc800078e0004 */
[----:B------:R-:W-:-:S04]  /*b4a0*/  IMAD R3, R3, c[0x0][0x1e8], RZ ;  /* 0x00007a0003037a24 */ /* 0x000fc800078e02ff */
[----:B------:R-:W-:Y:S01]  /*b4b0*/  IMAD R3, R2, c[0x0][0x1ec], R3 ;  /* 0x00007b0002037a24 */ /* 0x000fe200078e0203 */
[----:B------:R-:W-:-:S03]  /*b4c0*/  LEA R2, P2, R4, c[0x0][0x1d0], 0x1 ;  /* 0x0000740004027a11 */ /* 0x000fc600078408ff */
[----:B------:R-:W-:-:S05]  /*b4d0*/  IMAD.IADD R3, R3, 0x1, R5 ;  /* 0x0000000103037824 */ /* 0x000fca00078e0205 */
[----:B------:R-:W-:-:S05]  /*b4e0*/  LEA.HI.X R3, R4, c[0x0][0x1d4], R3, 0x1, P2 ;  /* 0x0000750004037a11 */ /* 0x000fca00010f0c03 */
[----:B------:R1:W-:Y:S01]  /*b4f0*/  @!P0 STG.E.128 [R2.64+0x80], R20 ;  /* 0x0000801402008986 */ /* 0x0003e2000c101d04 */
[----:B------:R-:W-:-:S03]  /*b500*/  ISETP.GE.AND P0, PT, R200, c[0x0][0x220], PT ;  /* 0x00008800c8007a0c */ /* 0x000fc60003f06270 */
[----:B------:R1:W-:Y:S10]  /*b510*/  @!P1 STG.E.128 [R2.64], R36 ;  /* 0x0000002402009986 */ /* 0x0003f4000c101d04 */
[----:B------:R-:W-:Y:S05]  /*b520*/  @P0 EXIT ;  /* 0x000000000000094d */ /* 0x000fea0003800000 */
[----:B------:R-:W-:Y:S01]  /*b530*/  STG.E.128 [R2.64+0x100], R52 ;  /* 0x0001003402007986 */ /* 0x000fe2000c101d04 */
[----:B------:R-:W-:Y:S05]  /*b540*/  EXIT ;  /* 0x000000000000794d */ /* 0x000fea0003800000 */
.L_x_730:
        /* <DEDUP_REMOVED lines=11> */
.L_x_7836:


//--------------------- .text._ZN5flash24flash_fwd_splitkv_kernelI23Flash_fwd_kernel_traitsILi192ELi64ELi64ELi4ELb0ELb0EN7cutlass10bfloat16_tE19Flash_kernel_traitsILi192ELi64ELi64ELi4ES3_EELb0ELb0ELb0ELb0ELb0ELb1ELb0ELb0EEEvNS_16Flash_fwd_paramsE --------------------------
	.section	.text._ZN5flash24flash_fwd_splitkv_kernelI23Flash_fwd_kernel_traitsILi192ELi64ELi64ELi4ELb0ELb0EN7cutlass10bfloat16_tE19Flash_kernel_traitsILi192ELi64ELi64ELi4ES3_EELb0ELb0ELb0ELb0ELb0ELb1ELb0ELb0EEEvNS_16Flash_fwd_paramsE,"ax",@progbits
	.sectioninfo	@"SHI_REGISTERS=255"
	.align	128
        .global         _ZN5flash24flash_fwd_splitkv_kernelI23Flash_fwd_kernel_traitsILi192ELi64ELi64ELi4ELb0ELb0EN7cutlass10bfloat16_tE19Flash_kernel_traitsILi192ELi64ELi64ELi4ES3_EELb0ELb0ELb0ELb0ELb0ELb1ELb0ELb0EEEvNS_16Flash_fwd_paramsE
        .type           _ZN5flash24flash_fwd_splitkv_kernelI23Flash_fwd_kernel_traitsILi192ELi64ELi64ELi4ELb0ELb0EN7cutlass10bfloat16_tE19Flash_kernel_traitsILi192ELi64ELi64ELi4ES3_EELb0ELb0ELb0ELb0ELb0ELb1ELb0ELb0EEEvNS_16Flash_fwd_paramsE,@function
        .size           _ZN5flash24flash_fwd_splitkv_kernelI23Flash_fwd_kernel_traitsILi192ELi64ELi64ELi4ELb0ELb0EN7cutlass10bfloat16_tE19Flash_kernel_traitsILi192ELi64ELi64ELi4ES3_EELb0ELb0ELb0ELb0ELb0ELb1ELb0ELb0EEEvNS_16Flash_fwd_paramsE,(.L_x_7837 - _ZN5flash24flash_fwd_splitkv_kernelI23Flash_fwd_kernel_traitsILi192ELi64ELi64ELi4ELb0ELb0EN7cutlass10bfloat16_tE19Flash_kernel_traitsILi192ELi64ELi64ELi4ES3_EELb0ELb0ELb0ELb0ELb0ELb1ELb0ELb0EEEvNS_16Flash_fwd_paramsE)
        .other          _ZN5flash24flash_fwd_splitkv_kernelI23Flash_fwd_kernel_traitsILi192ELi64ELi64ELi4ELb0ELb0EN7cutlass10bfloat16_tE19Flash_kernel_traitsILi192ELi64ELi64ELi4ES3_EELb0ELb0ELb0ELb0ELb0ELb1ELb0ELb0EEEvNS_16Flash_fwd_paramsE,@"STO_CUDA_ENTRY STV_DEFAULT"
_ZN5flash24flash_fwd_splitkv_kernelI23Flash_fwd_kernel_traitsILi192ELi64ELi64ELi4ELb0ELb0EN7cutlass10bfloat16_tE19Flash_kernel_traitsILi192ELi64ELi64ELi4ES3_EELb0ELb0ELb0ELb0ELb0ELb1ELb0ELb0EEEvNS_16Flash_fwd_paramsE:
.text._ZN5flash24flash_fwd_splitkv_kernelI23Flash_fwd_kernel_traitsILi192ELi64ELi64ELi4ELb0ELb0EN7cutlass10bfloat16_tE19Flash_kernel_traitsILi192ELi64ELi64ELi4ES3_EELb0ELb0ELb0ELb0ELb0ELb1ELb0ELb0EEEvNS_16Flash_fwd_paramsE:
        /* <DEDUP_REMOVED lines=34> */
.L_x_731:
[----:B-1-34-:R-:W-:Y:S02]  /*0220*/  MOV R0, c[0x0][0x218] ;  /* 0x0000860000007a02 */ /* 0x01afe40000000f00 */
.L_x_732:
        /* <DEDUP_REMOVED lines=73> */
.L_x_735:
[----:B------:R-:W-:Y:S05]  /*06c0*/  BSYNC B0 ;  /* 0x0000000000007941 */ /* 0x000fea0003800000 */
.L_x_734:
        /* <DEDUP_REMOVED lines=20> */
.L_x_737:
[----:B------:R-:W-:Y:S05]  /*0810*/  BSYNC B0 ;  /* 0x0000000000007941 */ /* 0x000fea0003800000 */
.L_x_736:
        /* <DEDUP_REMOVED lines=20> */
.L_x_739:
[----:B------:R-:W-:Y:S05]  /*0960*/  BSYNC B0 ;  /* 0x0000000000007941 */ /* 0x000fea0003800000 */
.L_x_738:
        /* <DEDUP_REMOVED lines=19> */
.L_x_741:
[----:B------:R-:W-:Y:S05]  /*0aa0*/  BSYNC B0 ;  /* 0x0000000000007941 */ /* 0x000fea0003800000 */
.L_x_740:
        /* <DEDUP_REMOVED lines=19> */
.L_x_733:
        /* <DEDUP_REMOVED lines=93> */
.L_x_742:
        /* <DEDUP_REMOVED lines=15> */
.L_x_744:
        /* <DEDUP_REMOVED lines=53> */
.L_x_743:
        /* <DEDUP_REMOVED lines=115> */
.L_x_746:
[----:B------:R-:W-:Y:S05]  /*1d20*/  BSYNC B0 ;  /* 0x0000000000007941 */ /* 0x000fea0003800000 */
.L_x_745:
        /* <DEDUP_REMOVED lines=37> */
.L_x_748:
[----:B------:R-:W-:Y:S05]  /*1f80*/  BSYNC B0 ;  /* 0x0000000000007941 */ /* 0x000fea0003800000 */
.L_x_747:
        /* <DEDUP_REMOVED lines=37> */
.L_x_750:
[----:B------:R-:W-:Y:S05]  /*21e0*/  BSYNC B0 ;  /* 0x0000000000007941 */ /* 0x000fea0003800000 */
.L_x_749:
        /* <DEDUP_REMOVED lines=36> */
.L_x_752:
[----:B------:R-:W-:Y:S05]  /*2430*/  BSYNC B0 ;  /* 0x0000000000007941 */ /* 0x000fea0003800000 */
.L_x_751:
        /* <DEDUP_REMOVED lines=31> */
.L_x_754:
[----:B------:R-:W-:Y:S05]  /*2630*/  BSYNC B0 ;  /* 0x0000000000007941 */ /* 0x000fea0003800000 */
.L_x_753:
        /* <DEDUP_REMOVED lines=33> */
.L_x_756:
[----:B------:R-:W-:Y:S05]  /*2850*/  BSYNC B0 ;  /* 0x0000000000007941 */ /* 0x000fea0003800000 */
.L_x_755:
        /* <DEDUP_REMOVED lines=31> */
.L_x_758:
[----:B------:R-:W-:Y:S05]  /*2a50*/  BSYNC B0 ;  /* 0x0000000000007941 */ /* 0x000fea0003800000 */
.L_x_757:
        /* <DEDUP_REMOVED lines=32> */
.L_x_760:
[----:B------:R-:W-:Y:S05]  /*2c60*/  BSYNC B0 ;  /* 0x0000000000007941 */ /* 0x000fea0003800000 */
.L_x_759:
        /* <DEDUP_REMOVED lines=32> */
.L_x_762:
[----:B------:R-:W-:Y:S05]  /*2e70*/  BSYNC B0 ;  /* 0x0000000000007941 */ /* 0x000fea0003800000 */
.L_x_761:
        /* <DEDUP_REMOVED lines=33> */
.L_x_764:
[----:B------:R-:W-:Y:S05]  /*3090*/  BSYNC B0 ;  /* 0x0000000000007941 */ /* 0x000fea0003800000 */
.L_x_763:
        /* <DEDUP_REMOVED lines=36> */
.L_x_766:
[----:B------:R-:W-:Y:S05]  /*32e0*/  BSYNC B0 ;  /* 0x0000000000007941 */ /* 0x000fea0003800000 */
.L_x_765:
        /* <DEDUP_REMOVED lines=39> */
.L_x_768:
[----:B------:R-:W-:Y:S05]  /*3560*/  BSYNC B0 ;  /* 0x0000000000007941 */ /* 0x000fea0003800000 */
.L_x_767:
        /* <DEDUP_REMOVED lines=11> */
[----:B--2---:R-:W-:Y:S01]  /*3620*/  LDSM.16.M88.4 R20, [R206] ;  /* 0x00000000ce14783b */ /* 0x004fe20000000200 */
[C---:B------:R-:W-:Y:S01]  /*3630*/  IMAD R202, R5.reuse, 0x2, R206 ;  /* 0x0000000205ca7824 */ /* 0x040fe200078e02ce */
[----:B------:R-:W-:Y:S01]  /*3640*/  LOP3.LUT R8, R8, R11, RZ, 0x3c, !PT ;  /* 0x0000000b08087212 */ /* 0x000fe200078e3cff */
[----:B------:R-:W-:Y:S01]  /*3650*/  IMAD R201, R5, 0x2, R204 ;  /* 0x0000000205c97824 */ /* 0x000fe200078e02cc */
[----:B------:R-:W-:Y:S03]  /*3660*/  LDSM.16.M88.4 R68, [R204] ;  /* 0x00000000cc44783b */ /* 0x000fe60000000200 */
[----:B------:R-:W-:Y:S01]  /*3670*/  IMAD R205, R205, 0x200, R8 ;  /* 0x00000200cdcd7824 */ /* 0x000fe200078e0208 */
[----:B------:R-:W-:Y:S03]  /*3680*/  LDSM.16.M88.4 R76, [R202] ;  /* 0x00000000ca4c783b */ /* 0x000fe60000000200 */
[----:B------:R-:W-:Y:S01]  /*3690*/  IMAD.SHL.U32 R205, R205, 0x2, RZ ;  /* 0x00000002cdcd7824 */ /* 0x000fe200078e00ff */
[----:B------:R-:W-:Y:S04]  /*36a0*/  LDSM.16.M88.4 R36, [R201] ;  /* 0x00000000c924783b */ /* 0x000fe80000000200 */
[----:B-1----:R-:W1:Y:S01]  /*36b0*/  LDSM.16.M88.4 R28, [R205+0x6000] ;  /* 0x00600000cd1c783b */ /* 0x002e620000000200 */
[----:B------:R-:W-:-:S02]  /*36c0*/  IADD3 R2, R205, 0x6000, RZ ;  /* 0x00006000cd027810 */ /* 0x000fc40007ffe0ff */
[----:B------:R-:W-:Y:S01]  /*36d0*/  IADD3 R203, R205, 0x6020, RZ ;  /* 0x00006020cdcb7810 */ /* 0x000fe20007ffe0ff */
[----:B------:R-:W2:Y:S01]  /*36e0*/  LDSM.16.M88.4 R40, [R205+0x6800] ;  /* 0x00680000cd28783b */ /* 0x000ea20000000200 */
[----:B------:R-:W-:Y:S01]  /*36f0*/  @P1 IADD3 R203, R2, -0x20, RZ ;  /* 0xffffffe002cb1810 */ /* 0x000fe20007ffe0ff */
[----:B------:R-:W-:Y:S02]  /*3700*/  IMAD.MOV.U32 R2, RZ, RZ, 0x40 ;  /* 0x00000040ff027424 */ /* 0x000fe400078e00ff */
[----:B------:R-:W-:Y:S01]  /*3710*/  LDSM.16.M88.4 R60, [R205+0x7000] ;  /* 0x00700000cd3c783b */ /* 0x000fe20000000200 */
[C---:B------:R-:W-:Y:S02]  /*3720*/  IADD3 R195, R203.reuse, 0x800, RZ ;  /* 0x00000800cbc37810 */ /* 0x040fe40007ffe0ff */
[----:B------:R-:W-:Y:S01]  /*3730*/  SEL R2, R2, 0xffffffc0, !P2 ;  /* 0xffffffc002027807 */ /* 0x000fe20005000000 */
[----:B------:R-:W5:Y:S01]  /*3740*/  LDSM.16.M88.4 R12, [R203] ;  /* 0x00000000cb0c783b */ /* 0x000f620000000200 */
[----:B------:R-:W-:-:S02]  /*3750*/  IADD3 R194, R203, 0x1000, RZ ;  /* 0x00001000cbc27810 */ /* 0x000fc40007ffe0ff */
[----:B------:R-:W-:Y:S01]  /*3760*/  IADD3 R193, R203, 0x1800, RZ ;  /* 0x00001800cbc17810 */ /* 0x000fe20007ffe0ff */
[----:B------:R-:W3:Y:S01]  /*3770*/  LDSM.16.M88.4 R24, [R205+0x7800] ;  /* 0x00780000cd18783b */ /* 0x000ee20000000200 */
[----:B------:R-:W-:Y:S01]  /*3780*/  IMAD.IADD R199, R205, 0x1, R2 ;  /* 0x00000001cdc77824 */ /* 0x000fe200078e0202 */
[C---:B------:R-:W-:Y:S01]  /*3790*/  IADD3 R191, R203.reuse, 0x2000, RZ ;  /* 0x00002000cbbf7810 */ /* 0x040fe20007ffe0ff */
[----:B------:R-:W-:Y:S01]  /*37a0*/  IMAD.IADD R192, R2, 0x1, R203 ;  /* 0x0000000102c07824 */ /* 0x000fe200078e02cb */
[----:B------:R-:W4:Y:S01]  /*37b0*/  LDSM.16.M88.4 R8, [R203+0x800] ;  /* 0x00080000cb08783b */ /* 0x000f220000000200 */
[C---:B------:R-:W-:Y:S02]  /*37c0*/  IADD3 R190, R203.reuse, 0x2800, RZ ;  /* 0x00002800cbbe7810 */ /* 0x040fe40007ffe0ff */
[C---:B------:R-:W-:Y:S01]  /*37d0*/  IADD3 R189, R203.reuse, 0x3000, RZ ;  /* 0x00003000cbbd7810 */ /* 0x040fe20007ffe0ff */
[----:B------:R-:W3:Y:S01]  /*37e0*/  LDSM.16.M88.4 R48, [R199+0x6000] ;  /* 0x00600000c730783b */ /* 0x000ee20000000200 */
[----:B------:R-:W-:-:S02]  /*37f0*/  IADD3 R188, R203, 0x3800, RZ ;  /* 0x00003800cbbc7810 */ /* 0x000fc40007ffe0ff */
[C---:B------:R-:W-:Y:S01]  /*3800*/  IADD3 R187, R203.reuse, 0x4000, RZ ;  /* 0x00004000cbbb7810 */ /* 0x040fe20007ffe0ff */
[----:B------:R-:W3:Y:S01]  /*3810*/  LDSM.16.M88.4 R84, [R203+0x1000] ;  /* 0x00100000cb54783b */ /* 0x000ee20000000200 */
[C---:B------:R-:W-:Y:S02]  /*3820*/  IADD3 R186, R203.reuse, 0x4800, RZ ;  /* 0x00004800cbba7810 */ /* 0x040fe40007ffe0ff */
[C---:B------:R-:W-:Y:S01]  /*3830*/  IADD3 R185, R203.reuse, 0x5000, RZ ;  /* 0x00005000cbb97810 */ /* 0x040fe20007ffe0ff */
[----:B------:R-:W3:Y:S01]  /*3840*/  LDSM.16.M88.4 R80, [R203+0x1800] ;  /* 0x00180000cb50783b */ /* 0x000ee20000000200 */
[----:B------:R-:W-:-:S03]  /*3850*/  IADD3 R184, R203, 0x5800, RZ ;  /* 0x00005800cbb87810 */ /* 0x000fc60007ffe0ff */
[----:B------:R-:W3:Y:S01]  /*3860*/  LDSM.16.M88.4 R32, [R199+0x6800] ;  /* 0x00680000c720783b */ /* 0x000ee20000000200 */
[C---:B-1----:R-:W-:Y:S03]  /*3870*/  HMMA.16816.F32.BF16 R16, R20.reuse, R28, RZ ;  /* 0x0000001c1410723c */ /* 0x042fe600000418ff */
[----:B------:R-:W-:Y:S04]  /*3880*/  LDSM.16.M88.4 R72, [R199+0x7000] ;  /* 0x00700000c748783b */ /* 0x000fe80000000200 */
[----:B------:R-:W-:Y:S01]  /*3890*/  LDSM.16.M88.4 R52, [R192+0x1000] ;  /* 0x00100000c034783b */ /* 0x000fe20000000200 */
[C---:B--2---:R-:W-:Y:S03]  /*38a0*/  HMMA.16816.F32.BF16 R44, R20.reuse, R40, RZ ;  /* 0x00000028142c723c */ /* 0x044fe600000418ff */
[----:B------:R-:W-:Y:S05]  /*38b0*/  LDSM.16.M88.4 R88, [R203+0x4000] ;  /* 0x00400000cb58783b */ /* 0x000fea0000000200 */
[C---:B------:R-:W-:Y:S08]  /*38c0*/  HMMA.16816.F32.BF16 R28, R20.reuse, R30, RZ ;  /* 0x0000001e141c723c */ /* 0x040ff000000418ff */
[----:B------:R-:W-:Y:S08]  /*38d0*/  HMMA.16816.F32.BF16 R40, R20, R42, RZ ;  /* 0x0000002a1428723c */ /* 0x000ff000000418ff */
[----:B-----5:R-:W-:Y:S08]  /*38e0*/  HMMA.16816.F32.BF16 R16, R68, R12, R16 ;  /* 0x0000000c4410723c */ /* 0x020ff00000041810 */
[C---:B------:R-:W-:Y:S08]  /*38f0*/  HMMA.16816.F32.BF16 R64, R20.reuse, R60, RZ ;  /* 0x0000003c1440723c */ /* 0x040ff000000418ff */
[C---:B------:R-:W-:Y:S08]  /*3900*/  HMMA.16816.F32.BF16 R60, R20.reuse, R62, RZ ;  /* 0x0000003e143c723c */ /* 0x040ff000000418ff */
[C---:B---3--:R-:W-:Y:S08]  /*3910*/  HMMA.16816.F32.BF16 R56, R20.reuse, R24, RZ ;  /* 0x000000181438723c */ /* 0x048ff000000418ff */
[----:B------:R-:W-:Y:S01]  /*3920*/  HMMA.16816.F32.BF16 R20, R20, R26, RZ ;  /* 0x0000001a1414723c */ /* 0x000fe200000418ff */
[----:B------:R-:W-:Y:S07]  /*3930*/  LDSM.16.M88.4 R24, [R199+0x7800] ;  /* 0x00780000c718783b */ /* 0x000fee0000000200 */
[C---:B------:R-:W-:Y:S01]  /*3940*/  HMMA.16816.F32.BF16 R28, R68.reuse, R14, R28 ;  /* 0x0000000e441c723c */ /* 0x040fe2000004181c */
[----:B------:R-:W1:Y:S07]  /*3950*/  LDSM.16.M88.4 R12, [R192] ;  /* 0x00000000c00c783b */ /* 0x000e6e0000000200 */
[C---:B----4-:R-:W-:Y:S08]  /*3960*/  HMMA.16816.F32.BF16 R44, R68.reuse, R8, R44 ;  /* 0x00000008442c723c */ /* 0x050ff0000004182c */
[----:B------:R-:W-:Y:S01]  /*3970*/  HMMA.16816.F32.BF16 R40, R68, R10, R40 ;  /* 0x0000000a4428723c */ /* 0x000fe20000041828 */
[----:B------:R-:W-:Y:S07]  /*3980*/  LDSM.16.M88.4 R8, [R192+0x800] ;  /* 0x00080000c008783b */ /* 0x000fee0000000200 */
[----:B------:R-:W-:Y:S08]  /*3990*/  HMMA.16816.F32.BF16 R16, R76, R48, R16 ;  /* 0x000000304c10723c */ /* 0x000ff00000041810 */
[C---:B------:R-:W-:Y:S08]  /*39a0*/  HMMA.16816.F32.BF16 R64, R68.reuse, R84, R64 ;  /* 0x000000544440723c */ /* 0x040ff00000041840 */
[C---:B------:R-:W-:Y:S01]  /*39b0*/  HMMA.16816.F32.BF16 R60, R68.reuse, R86, R60 ;  /* 0x00000056443c723c */ /* 0x040fe2000004183c */
[----:B------:R-:W-:Y:S07]  /*39c0*/  LDSM.16.M88.4 R84, [R199+0x9800] ;  /* 0x00980000c754783b */ /* 0x000fee0000000200 */
[C---:B------:R-:W-:Y:S08]  /*39d0*/  HMMA.16816.F32.BF16 R56, R68.reuse, R80, R56 ;  /* 0x000000504438723c */ /* 0x040ff00000041838 */
[----:B------:R-:W-:Y:S01]  /*39e0*/  HMMA.16816.F32.BF16 R20, R68, R82, R20 ;  /* 0x000000524414723c */ /* 0x000fe20000041814 */
[----:B------:R-:W-:Y:S04]  /*39f0*/  LDSM.16.M88.4 R68, [R192+0x1800] ;  /* 0x00180000c044783b */ /* 0x000fe80000000200 */
[----:B------:R-:W-:Y:S03]  /*3a00*/  LDSM.16.M88.4 R80, [R202+0x2000] ;  /* 0x00200000ca50783b */ /* 0x000fe60000000200 */
[C---:B------:R-:W-:Y:S01]  /*3a10*/  HMMA.16816.F32.BF16 R28, R76.reuse, R50, R28 ;  /* 0x000000324c1c723c */ /* 0x040fe2000004181c */
[----:B------:R-:W-:Y:S07]  /*3a20*/  LDSM.16.M88.4 R48, [R205+0x8000] ;  /* 0x00800000cd30783b */ /* 0x000fee0000000200 */
[C---:B------:R-:W-:Y:S08]  /*3a30*/  HMMA.16816.F32.BF16 R44, R76.reuse, R32, R44 ;  /* 0x000000204c2c723c */ /* 0x040ff0000004182c */
[----:B------:R-:W-:Y:S01]  /*3a40*/  HMMA.16816.F32.BF16 R40, R76, R34, R40 ;  /* 0x000000224c28723c */ /* 0x000fe20000041828 */
[----:B------:R-:W2:Y:S07]  /*3a50*/  LDSM.16.M88.4 R32, [R206+0x2000] ;  /* 0x00200000ce20783b */ /* 0x000eae0000000200 */
[----:B-1----:R-:W-:Y:S08]  /*3a60*/  HMMA.16816.F32.BF16 R16, R36, R12, R16 ;  /* 0x0000000c2410723c */ /* 0x002ff00000041810 */
[C---:B------:R-:W-:Y:S08]  /*3a70*/  HMMA.16816.F32.BF16 R64, R76.reuse, R72, R64 ;  /* 0x000000484c40723c */ /* 0x040ff00000041840 */
[C---:B------:R-:W-:Y:S01]  /*3a80*/  HMMA.16816.F32.BF16 R60, R76.reuse, R74, R60 ;  /* 0x0000004a4c3c723c */ /* 0x040fe2000004183c */
[----:B------:R-:W-:Y:S07]  /*3a90*/  LDSM.16.M88.4 R72, [R201+0x2000] ;  /* 0x00200000c948783b */ /* 0x000fee0000000200 */
[C---:B------:R-:W-:Y:S08]  /*3aa0*/  HMMA.16816.F32.BF16 R56, R76.reuse, R24, R56 ;  /* 0x000000184c38723c */ /* 0x040ff00000041838 */
[----:B------:R-:W-:Y:S01]  /*3ab0*/  HMMA.16816.F32.BF16 R76, R76, R26, R20 ;  /* 0x0000001a4c4c723c */ /* 0x000fe20000041814 */
[----:B------:R-:W-:Y:S04]  /*3ac0*/  LDSM.16.M88.4 R20, [R204+0x2000] ;  /* 0x00200000cc14783b */ /* 0x000fe80000000200 */
[----:B------:R-:W1:Y:S03]  /*3ad0*/  LDSM.16.M88.4 R24, [R203+0x2000] ;  /* 0x00200000cb18783b */ /* 0x000e660000000200 */
[----:B------:R-:W-:Y:S01]  /*3ae0*/  HMMA.16816.F32.BF16 R28, R36, R14, R28 ;  /* 0x0000000e241c723c */ /* 0x000fe2000004181c */
[----:B------:R-:W3:Y:S07]  /*3af0*/  LDSM.16.M88.4 R12, [R205+0x8800] ;  /* 0x00880000cd0c783b */ /* 0x000eee0000000200 */
[----:B--2---:R-:W-:Y:S08]  /*3b00*/  HMMA.16816.F32.BF16 R16, R32, R48, R16 ;  /* 0x000000302010723c */ /* 0x004ff00000041810 */
[C---:B------:R-:W-:Y:S08]  /*3b10*/  HMMA.16816.F32.BF16 R44, R36.reuse, R8, R44 ;  /* 0x00000008242c723c */ /* 0x040ff0000004182c */
[C---:B------:R-:W-:Y:S01]  /*3b20*/  HMMA.16816.F32.BF16 R40, R36.reuse, R10, R40 ;  /* 0x0000000a2428723c */ /* 0x040fe20000041828 */
[----:B------:R-:W2:Y:S07]  /*3b30*/  LDSM.16.M88.4 R8, [R205+0x9000] ;  /* 0x00900000cd08783b */ /* 0x000eae0000000200 */
[C---:B------:R-:W-:Y:S08]  /*3b40*/  HMMA.16816.F32.BF16 R64, R36.reuse, R52, R64 ;  /* 0x000000342440723c */ /* 0x040ff00000041840 */
[C---:B------:R-:W-:Y:S01]  /*3b50*/  HMMA.16816.F32.BF16 R60, R36.reuse, R54, R60 ;  /* 0x00000036243c723c */ /* 0x040fe2000004183c */
[----:B------:R-:W-:Y:S07]  /*3b60*/  LDSM.16.M88.4 R52, [R205+0x9800] ;  /* 0x00980000cd34783b */ /* 0x000fee0000000200 */
[C---:B------:R-:W-:Y:S08]  /*3b70*/  HMMA.16816.F32.BF16 R56, R36.reuse, R68, R56 ;  /* 0x000000442438723c */ /* 0x040ff00000041838 */
[----:B------:R-:W-:Y:S01]  /*3b80*/  HMMA.16816.F32.BF16 R76, R36, R70, R76 ;  /* 0x00000046244c723c */ /* 0x000fe2000004184c */
[----:B------:R-:W4:Y:S04]  /*3b90*/  LDSM.16.M88.4 R36, [R199+0x8000] ;  /* 0x00800000c724783b */ /* 0x000f280000000200 */
[----:B------:R-:W-:Y:S03]  /*3ba0*/  LDSM.16.M88.4 R68, [R199+0x8800] ;  /* 0x00880000c744783b */ /* 0x000fe60000000200 */
[----:B-1----:R-:W-:Y:S08]  /*3bb0*/  HMMA.16816.F32.BF16 R16, R20, R24, R16 ;  /* 0x000000181410723c */ /* 0x002ff00000041810 */
[C---:B------:R-:W-:Y:S01]  /*3bc0*/  HMMA.16816.F32.BF16 R28, R32.reuse, R50, R28 ;  /* 0x00000032201c723c */ /* 0x040fe2000004181c */
[----:B------:R-:W-:Y:S07]  /*3bd0*/  LDSM.16.M88.4 R48, [R192+0x2000] ;  /* 0x00200000c030783b */ /* 0x000fee0000000200 */
[C---:B---3--:R-:W-:Y:S08]  /*3be0*/  HMMA.16816.F32.BF16 R44, R32.reuse, R12, R44 ;  /* 0x0000000c202c723c */ /* 0x048ff0000004182c */
[C---:B------:R-:W-:Y:S01]  /*3bf0*/  HMMA.16816.F32.BF16 R40, R32.reuse, R14, R40 ;  /* 0x0000000e2028723c */ /* 0x040fe20000041828 */
[----:B------:R-:W1:Y:S07]  /*3c00*/  LDSM.16.M88.4 R12, [R203+0x2800] ;  /* 0x00280000cb0c783b */ /* 0x000e6e0000000200 */
[C---:B--2---:R-:W-:Y:S08]  /*3c10*/  HMMA.16816.F32.BF16 R64, R32.reuse, R8, R64 ;  /* 0x000000082040723c */ /* 0x044ff00000041840 */
[----:B------:R-:W-:Y:S01]  /*3c20*/  HMMA.16816.F32.BF16 R60, R32, R10, R60 ;  /* 0x0000000a203c723c */ /* 0x000fe2000004183c */
[----:B------:R-:W2:Y:S07]  /*3c30*/  LDSM.16.M88.4 R8, [R203+0x3000] ;  /* 0x00300000cb08783b */ /* 0x000eae0000000200 */
[----:B----4-:R-:W-:Y:S08]  /*3c40*/  HMMA.16816.F32.BF16 R16, R80, R36, R16 ;  /* 0x000000245010723c */ /* 0x010ff00000041810 */
[----:B------:R-:W-:Y:S08]  /*3c50*/  HMMA.16816.F32.BF16 R56, R32, R52, R56 ;  /* 0x000000342038723c */ /* 0x000ff00000041838 */
[----:B------:R-:W-:Y:S01]  /*3c60*/  HMMA.16816.F32.BF16 R28, R20, R26, R28 ;  /* 0x0000001a141c723c */ /* 0x000fe2000004181c */
[----:B------:R-:W-:Y:S07]  /*3c70*/  LDSM.16.M88.4 R24, [R203+0x3800] ;  /* 0x00380000cb18783b */ /* 0x000fee0000000200 */
[----:B------:R-:W-:Y:S01]  /*3c80*/  HMMA.16816.F32.BF16 R76, R32, R54, R76 ;  /* 0x00000036204c723c */ /* 0x000fe2000004184c */
[----:B------:R-:W-:Y:S04]  /*3c90*/  LDSM.16.M88.4 R52, [R206+0x4000] ;  /* 0x00400000ce34783b */ /* 0x000fe80000000200 */
[----:B------:R-:W3:Y:S03]  /*3ca0*/  LDSM.16.M88.4 R32, [R205+0xa000] ;  /* 0x00a00000cd20783b */ /* 0x000ee60000000200 */
[C---:B-1----:R-:W-:Y:S08]  /*3cb0*/  HMMA.16816.F32.BF16 R44, R20.reuse, R12, R44 ;  /* 0x0000000c142c723c */ /* 0x042ff0000004182c */
[----:B------:R-:W-:Y:S01]  /*3cc0*/  HMMA.16816.F32.BF16 R40, R20, R14, R40 ;  /* 0x0000000e1428723c */ /* 0x000fe20000041828 */
[----:B------:R-:W1:Y:S07]  /*3cd0*/  LDSM.16.M88.4 R12, [R192+0x2800] ;  /* 0x00280000c00c783b */ /* 0x000e6e0000000200 */
[----:B------:R-:W-:Y:S08]  /*3ce0*/  HMMA.16816.F32.BF16 R16, R72, R48, R16 ;  /* 0x000000304810723c */ /* 0x000ff00000041810 */
[----:B------:R-:W-:Y:S01]  /*3cf0*/  HMMA.16816.F32.BF16 R28, R80, R38, R28 ;  /* 0x00000026501c723c */ /* 0x000fe2000004181c */
[----:B------:R-:W4:Y:S07]  /*3d00*/  LDSM.16.M88.4 R36, [R204+0x4000] ;  /* 0x00400000cc24783b */ /* 0x000f2e0000000200 */
[C---:B--2---:R-:W-:Y:S08]  /*3d10*/  HMMA.16816.F32.BF16 R64, R20.reuse, R8, R64 ;  /* 0x000000081440723c */ /* 0x044ff00000041840 */
[----:B------:R-:W-:Y:S01]  /*3d20*/  HMMA.16816.F32.BF16 R60, R20, R10, R60 ;  /* 0x0000000a143c723c */ /* 0x000fe2000004183c */
[----:B------:R-:W2:Y:S07]  /*3d30*/  LDSM.16.M88.4 R8, [R199+0x9000] ;  /* 0x00900000c708783b */ /* 0x000eae0000000200 */
[----:B------:R-:W-:Y:S08]  /*3d40*/  HMMA.16816.F32.BF16 R44, R80, R68, R44 ;  /* 0x00000044502c723c */ /* 0x000ff0000004182c */
[----:B---3--:R-:W-:Y:S08]  /*3d50*/  HMMA.16816.F32.BF16 R16, R52, R32, R16 ;  /* 0x000000203410723c */ /* 0x008ff00000041810 */
[----:B------:R-:W-:Y:S01]  /*3d60*/  HMMA.16816.F32.BF16 R40, R80, R70, R40 ;  /* 0x000000465028723c */ /* 0x000fe20000041828 */
[----:B------:R-:W-:Y:S07]  /*3d70*/  LDSM.16.M88.4 R68, [R192+0x3000] ;  /* 0x00300000c044783b */ /* 0x000fee0000000200 */
[----:B------:R-:W-:Y:S08]  /*3d80*/  HMMA.16816.F32.BF16 R56, R20, R24, R56 ;  /* 0x000000181438723c */ /* 0x000ff00000041838 */
[----:B------:R-:W-:Y:S01]  /*3d90*/  HMMA.16816.F32.BF16 R28, R72, R50, R28 ;  /* 0x00000032481c723c */ /* 0x000fe2000004181c */
[----:B------:R-:W3:Y:S07]  /*3da0*/  LDSM.16.M88.4 R48, [R205+0xa800] ;  /* 0x00a80000cd30783b */ /* 0x000eee0000000200 */
[----:B------:R-:W-:Y:S01]  /*3db0*/  HMMA.16816.F32.BF16 R76, R20, R26, R76 ;  /* 0x0000001a144c723c */ /* 0x000fe2000004184c */
[----:B------:R-:W-:Y:S04]  /*3dc0*/  LDSM.16.M88.4 R24, [R202+0x4000] ;  /* 0x00400000ca18783b */ /* 0x000fe80000000200 */
[----:B------:R-:W5:Y:S03]  /*3dd0*/  LDSM.16.M88.4 R20, [R199+0xa000] ;  /* 0x00a00000c714783b */ /* 0x000f660000000200 */
[----:B-1----:R-:W-:Y:S08]  /*3de0*/  HMMA.16816.F32.BF16 R44, R72, R12, R44 ;  /* 0x0000000c482c723c */ /* 0x002ff0000004182c */
[----:B----4-:R-:W-:Y:S08]  /*3df0*/  HMMA.16816.F32.BF16 R16, R36, R88, R16 ;  /* 0x000000582410723c */ /* 0x010ff00000041810 */
[----:B------:R-:W-:Y:S01]  /*3e00*/  HMMA.16816.F32.BF16 R40, R72, R14, R40 ;  /* 0x0000000e4828723c */ /* 0x000fe20000041828 */
[----:B------:R-:W-:Y:S07]  /*3e10*/  LDSM.16.M88.4 R12, [R201+0x4000] ;  /* 0x00400000c90c783b */ /* 0x000fee0000000200 */
[----:B------:R-:W-:Y:S01]  /*3e20*/  HMMA.16816.F32.BF16 R28, R52, R34, R28 ;  /* 0x00000022341c723c */ /* 0x000fe2000004181c */
[----:B------:R-:W1:Y:S07]  /*3e30*/  LDSM.16.M88.4 R32, [R203+0x4800] ;  /* 0x00480000cb20783b */ /* 0x000e6e0000000200 */
[C---:B--2---:R-:W-:Y:S08]  /*3e40*/  HMMA.16816.F32.BF16 R64, R80.reuse, R8, R64 ;  /* 0x000000085040723c */ /* 0x044ff00000041840 */
[----:B------:R-:W-:Y:S01]  /*3e50*/  HMMA.16816.F32.BF16 R60, R80, R10, R60 ;  /* 0x0000000a503c723c */ /* 0x000fe2000004183c */
[----:B------:R-:W2:Y:S07]  /*3e60*/  LDSM.16.M88.4 R8, [R192+0x4000] ;  /* 0x00400000c008783b */ /* 0x000eae0000000200 */
[----:B---3--:R-:W-:Y:S08]  /*3e70*/  HMMA.16816.F32.BF16 R44, R52, R48, R44 ;  /* 0x00000030342c723c */ /* 0x008ff0000004182c */
[----:B-----5:R-:W-:Y:S08]  /*3e80*/  HMMA.16816.F32.BF16 R16, R24, R20, R16 ;  /* 0x000000141810723c */ /* 0x020ff00000041810 */
[----:B------:R-:W-:Y:S01]  /*3e90*/  HMMA.16816.F32.BF16 R40, R52, R50, R40 ;  /* 0x000000323428723c */ /* 0x000fe20000041828 */
[----:B------:R-:W3:Y:S07]  /*3ea0*/  LDSM.16.M88.4 R48, [R192+0x3800] ;  /* 0x00380000c030783b */ /* 0x000eee0000000200 */
[----:B------:R-:W-:Y:S01]  /*3eb0*/  HMMA.16816.F32.BF16 R28, R36, R90, R28 ;  /* 0x0000005a241c723c */ /* 0x000fe2000004181c */
[----:B------:R-:W4:Y:S07]  /*3ec0*/  LDSM.16.M88.4 R88, [R205+0xb000] ;  /* 0x00b00000cd58783b */ /* 0x000f2e0000000200 */
[----:B------:R-:W-:Y:S08]  /*3ed0*/  HMMA.16816.F32.BF16 R56, R80, R84, R56 ;  /* 0x000000545038723c */ /* 0x000ff00000041838 */
[----:B------:R-:W-:Y:S08]  /*3ee0*/  HMMA.16816.F32.BF16 R64, R72, R68, R64 ;  /* 0x000000444840723c */ /* 0x000ff00000041840 */
[----:B-1----:R-:W-:Y:S08]  /*3ef0*/  HMMA.16816.F32.BF16 R44, R36, R32, R44 ;  /* 0x00000020242c723c */ /* 0x002ff0000004182c */
[----:B--2---:R-:W-:Y:S08]  /*3f00*/  HMMA.16816.F32.BF16 R16, R12, R8, R16 ;  /* 0x000000080c10723c */ /* 0x004ff00000041810 */
[----:B------:R-:W-:Y:S01]  /*3f10*/  HMMA.16816.F32.BF16 R68, R72, R70, R60 ;  /* 0x000000464844723c */ /* 0x000fe2000004183c */
[----:B------:R-:W-:Y:S07]  /*3f20*/  LDSM.16.M88.4 R60, [R192+0x4800] ;  /* 0x00480000c03c783b */ /* 0x000fee0000000200 */
[----:B------:R-:W-:Y:S01]  /*3f30*/  HMMA.16816.F32.BF16 R40, R36, R34, R40 ;  /* 0x000000222428723c */ /* 0x000fe20000041828 */
[----:B------:R-:W1:Y:S07]  /*3f40*/  LDSM.16.M88.4 R32, [R205+0xb800] ;  /* 0x00b80000cd20783b */ /* 0x000e6e0000000200 */
[----:B------:R-:W-:Y:S01]  /*3f50*/  HMMA.16816.F32.BF16 R28, R24, R22, R28 ;  /* 0x00000016181c723c */ /* 0x000fe2000004181c */
[----:B------:R-:W2:Y:S01]  /*3f60*/  LDSM.16.M88.4 R20, [R203+0x5000] ;  /* 0x00500000cb14783b */ /* 0x000ea20000000200 */
[----:B------:R-:W-:-:S02]  /*3f70*/  FMUL.FTZ R2, R16, c[0x0][0x2ec] ;  /* 0x0000bb0010027a20 */ /* 0x000fc40000410000 */
[----:B------:R-:W-:-:S04]  /*3f80*/  FMUL.FTZ R84, R19, c[0x0][0x2ec] ;  /* 0x0000bb0013547a20 */ /* 0x000fc80000410000 */
[----:B------:R-:W-:Y:S01]  /*3f90*/  HMMA.16816.F32.BF16 R80, R80, R86, R76 ;  /* 0x000000565050723c */ /* 0x000fe2000004184c */
[----:B------:R-:W-:Y:S01]  /*3fa0*/  LDSM.16.M88.4 R76, [R199+0xa800] ;  /* 0x00a80000c74c783b */ /* 0x000fe20000000200 */
[----:B------:R-:W-:Y:S06]  /*3fb0*/  MUFU.TANH R2, R2 ;  /* 0x0000000200027308 */ /* 0x000fec0000002400 */
[----:B---3--:R-:W-:Y:S02]  /*3fc0*/  HMMA.16816.F32.BF16 R56, R72, R48, R56 ;  /* 0x000000304838723c */ /* 0x008fe40000041838 */
[----:B------:R-:W3:Y:S05]  /*3fd0*/  MUFU.TANH R84, R84 ;  /* 0x0000005400547308 */ /* 0x000eea0000002400 */
[----:B------:R-:W-:Y:S01]  /*3fe0*/  FMUL.FTZ R48, R17, c[0x0][0x2ec] ;  /* 0x0000bb0011307a20 */ /* 0x000fe20000410000 */
[----:B----4-:R-:W-:Y:S01]  /*3ff0*/  HMMA.16816.F32.BF16 R64, R52, R88, R64 ;  /* 0x000000583440723c */ /* 0x010fe20000041840 */
[----:B------:R-:W-:-:S02]  /*4000*/  FMUL.FTZ R49, R18, c[0x0][0x2ec] ;  /* 0x0000bb0012317a20 */ /* 0x000fc40000410000 */
[----:B------:R-:W4:Y:S02]  /*4010*/  LDSM.16.M88.4 R16, [R203+0x5800] ;  /* 0x00580000cb10783b */ /* 0x000f240000000200 */
[----:B------:R-:W5:Y:S03]  /*4020*/  MUFU.TANH R48, R48 ;  /* 0x0000003000307308 */ /* 0x000f660000002400 */
[----:B------:R-:W-:Y:S05]  /*4030*/  HMMA.16816.F32.BF16 R68, R52, R90, R68 ;  /* 0x0000005a3444723c */ /* 0x000fea0000041844 */
[----:B------:R-:W-:Y:S03]  /*4040*/  MUFU.TANH R49, R49 ;  /* 0x0000003100317308 */ /* 0x000fe60000002400 */
[----:B------:R-:W-:Y:S01]  /*4050*/  HMMA.16816.F32.BF16 R28, R12, R10, R28 ;  /* 0x0000000a0c1c723c */ /* 0x000fe2000004181c */
[----:B------:R-:W3:Y:S07]  /*4060*/  LDSM.16.M88.4 R8, [R199+0xb000] ;  /* 0x00b00000c708783b */ /* 0x000eee0000000200 */
[----:B------:R-:W-:Y:S08]  /*4070*/  HMMA.16816.F32.BF16 R80, R72, R50, R80 ;  /* 0x000000324850723c */ /* 0x000ff00000041850 */
[----:B-1----:R-:W-:Y:S08]  /*4080*/  HMMA.16816.F32.BF16 R56, R52, R32, R56 ;  /* 0x000000203438723c */ /* 0x002ff00000041838 */
[----:B--2---:R-:W-:Y:S01]  /*4090*/  HMMA.16816.F32.BF16 R64, R36, R20, R64 ;  /* 0x000000142440723c */ /* 0x004fe20000041840 */
[----:B------:R-:W-:-:S02]  /*40a0*/  FMUL.FTZ R28, R28, c[0x0][0x2ec] ;  /* 0x0000bb001c1c7a20 */ /* 0x000fc40000410000 */
[----:B------:R-:W-:Y:S02]  /*40b0*/  FMUL.FTZ R30, R30, c[0x0][0x2ec] ;  /* 0x0000bb001e1e7a20 */ /* 0x000fe40000410000 */
[----:B------:R-:W-:Y:S02]  /*40c0*/  FMUL.FTZ R29, R29, c[0x0][0x2ec] ;  /* 0x0000bb001d1d7a20 */ /* 0x000fe40000410000 */
[----:B------:R-:W-:Y:S01]  /*40d0*/  FMUL.FTZ R31, R31, c[0x0][0x2ec] ;  /* 0x0000bb001f1f7a20 */ /* 0x000fe20000410000 */
[----:B------:R-:W-:Y:S01]  /*40e0*/  HMMA.16816.F32.BF16 R68, R36, R22, R68 ;  /* 0x000000162444723c */ /* 0x000fe20000041844 */
[----:B------:R-:W1:Y:S01]  /*40f0*/  LDSM.16.M88.4 R20, [R199+0xb800] ;  /* 0x00b80000c714783b */ /* 0x000e620000000200 */
[----:B------:R-:W-:Y:S06]  /*4100*/  MUFU.TANH R28, R28 ;  /* 0x0000001c001c7308 */ /* 0x000fec0000002400 */
[----:B------:R-:W-:Y:S02]  /*4110*/  HMMA.16816.F32.BF16 R80, R52, R34, R80 ;  /* 0x000000223450723c */ /* 0x000fe40000041850 */
[----:B------:R-:W2:Y:S06]  /*4120*/  MUFU.TANH R30, R30 ;  /* 0x0000001e001e7308 */ /* 0x000eac0000002400 */
[----:B----4-:R-:W-:Y:S02]  /*4130*/  HMMA.16816.F32.BF16 R56, R36, R16, R56 ;  /* 0x000000102438723c */ /* 0x010fe40000041838 */
[----:B------:R-:W4:Y:S06]  /*4140*/  MUFU.TANH R29, R29 ;  /* 0x0000001d001d7308 */ /* 0x000f2c0000002400 */
[C---:B---3--:R-:W-:Y:S02]  /*4150*/  HMMA.16816.F32.BF16 R64, R24.reuse, R8, R64 ;  /* 0x000000081840723c */ /* 0x048fe40000041840 */
[----:B------:R-:W3:Y:S06]  /*4160*/  MUFU.TANH R31, R31 ;  /* 0x0000001f001f7308 */ /* 0x000eec0000002400 */
[C---:B------:R-:W-:Y:S01]  /*4170*/  HMMA.16816.F32.BF16 R68, R24.reuse, R10, R68 ;  /* 0x0000000a1844723c */ /* 0x040fe20000041844 */
[----:B------:R-:W2:Y:S07]  /*4180*/  LDSM.16.M88.4 R8, [R192+0x5800] ;  /* 0x00580000c008783b */ /* 0x000eae0000000200 */
[C---:B------:R-:W-:Y:S08]  /*4190*/  HMMA.16816.F32.BF16 R44, R24.reuse, R76, R44 ;  /* 0x0000004c182c723c */ /* 0x040ff0000004182c */
[----:B------:R-:W-:Y:S01]  /*41a0*/  HMMA.16816.F32.BF16 R40, R24, R78, R40 ;  /* 0x0000004e1828723c */ /* 0x000fe20000041828 */
[----:B------:R-:W2:Y:S01]  /*41b0*/  LDSM.16.M88.4 R76, [R192+0x5000] ;  /* 0x00500000c04c783b */ /* 0x000ea20000000200 */
[----:B------:R-:W-:-:S06]  /*41c0*/  DEPBAR.LE SB0, 0x0 ;  /* 0x000080000000791a */ /* 0x000fcc0000000000 */
[----:B------:R-:W-:Y:S07]  /*41d0*/  HMMA.16816.F32.BF16 R80, R36, R18, R80 ;  /* 0x000000122450723c */ /* 0x000fee0000041850 */
[----:B------:R-:W-:Y:S01]  /*41e0*/  LOP3.LUT R18, R93, 0x6, RZ, 0xc0, !PT ;  /* 0x000000065d127812 */ /* 0x000fe200078ec0ff */
[----:B-1----:R-:W-:Y:S04]  /*41f0*/  HMMA.16816.F32.BF16 R56, R24, R20, R56 ;  /* 0x000000141838723c */ /* 0x002fe80000041838 */
[----:B------:R-:W-:-:S04]  /*4200*/  IMAD R18, R133, 0x40, R18 ;  /* 0x0000004085127824 */ /* 0x000fc800078e0212 */
[----:B------:R-:W-:Y:S01]  /*4210*/  HMMA.16816.F32.BF16 R44, R12, R60, R44 ;  /* 0x0000003c0c2c723c */ /* 0x000fe2000004182c */
[C---:B------:R-:W-:Y:S02]  /*4220*/  IADD3 R19, R18.reuse, -0x38, RZ ;  /* 0xffffffc812137810 */ /* 0x040fe40007ffe0ff */
[C---:B------:R-:W-:Y:S02]  /*4230*/  IADD3 R21, R18.reuse, -0x3f, RZ ;  /* 0xffffffc112157810 */ /* 0x040fe40007ffe0ff */
[-C--:B------:R-:W-:Y:S02]  /*4240*/  ISETP.GE.AND P2, PT, R19, R94.reuse, PT ;  /* 0x0000005e1300720c */ /* 0x080fe40003f46270 */
[----:B------:R-:W-:Y:S01]  /*4250*/  IADD3 R19, R18, -0x30, RZ ;  /* 0xffffffd012137810 */ /* 0x000fe20007ffe0ff */
[----:B------:R-:W-:Y:S01]  /*4260*/  HMMA.16816.F32.BF16 R80, R24, R22, R80 ;  /* 0x000000161850723c */ /* 0x000fe20000041850 */
[-C--:B------:R-:W-:Y:S02]  /*4270*/  ISETP.GE.AND P3, PT, R21, R94.reuse, PT ;  /* 0x0000005e1500720c */ /* 0x080fe40003f66270 */
[----:B------:R-:W-:-:S02]  /*4280*/  ISETP.GE.AND P6, PT, R19, R94, PT ;  /* 0x0000005e1300720c */ /* 0x000fc40003fc6270 */
[----:B------:R-:W-:Y:S02]  /*4290*/  IADD3 R21, R18, -0x37, RZ ;  /* 0xffffffc912157810 */ /* 0x000fe40007ffe0ff */
[----:B------:R-:W-:Y:S01]  /*42a0*/  FSEL R84, R84, -INF , !P3 ;  /* 0xff80000054547808 */ /* 0x000fe20005800000 */
[C---:B------:R-:W-:Y:S01]  /*42b0*/  HMMA.16816.F32.BF16 R40, R12.reuse, R62, R40 ;  /* 0x0000003e0c28723c */ /* 0x040fe20000041828 */
[----:B-----5:R-:W-:Y:S02]  /*42c0*/  FSEL R48, R48, -INF , !P3 ;  /* 0xff80000030307808 */ /* 0x020fe40005800000 */
[----:B------:R-:W-:Y:S02]  /*42d0*/  ISETP.GE.AND P1, PT, R21, R94, PT ;  /* 0x0000005e1500720c */ /* 0x000fe40003f26270 */
[----:B--2---:R-:W-:Y:S02]  /*42e0*/  FSEL R30, R30, -INF , !P2 ;  /* 0xff8000001e1e7808 */ /* 0x004fe40005000000 */
[----:B------:R-:W-:Y:S01]  /*42f0*/  FSEL R21, R28, -INF , !P2 ;  /* 0xff8000001c157808 */ /* 0x000fe20005000000 */
[----:B------:R-:W-:Y:S01]  /*4300*/  HMMA.16816.F32.BF16 R56, R12, R8, R56 ;  /* 0x000000080c38723c */ /* 0x000fe20000041838 */
[----:B------:R-:W-:Y:S01]  /*4310*/  FMUL.FTZ R32, R44, c[0x0][0x2ec] ;  /* 0x0000bb002c207a20 */ /* 0x000fe20000410000 */
[----:B----4-:R-:W-:Y:S01]  /*4320*/  FSEL R29, R29, -INF , !P1 ;  /* 0xff8000001d1d7808 */ /* 0x010fe20004800000 */
[----:B------:R-:W-:-:S02]  /*4330*/  FMUL.FTZ R44, R46, c[0x0][0x2ec] ;  /* 0x0000bb002e2c7a20 */ /* 0x000fc40000410000 */
[----:B------:R-:W-:Y:S02]  /*4340*/  FMUL.FTZ R33, R45, c[0x0][0x2ec] ;  /* 0x0000bb002d217a20 */ /* 0x000fe40000410000 */
[C---:B------:R-:W-:Y:S01]  /*4350*/  IADD3 R9, R18.reuse, -0x40, RZ ;  /* 0xffffffc012097810 */ /* 0x040fe20007ffe0ff */
[C---:B------:R-:W-:Y:S01]  /*4360*/  HMMA.16816.F32.BF16 R68, R12.reuse, R78, R68 ;  /* 0x0000004e0c44723c */ /* 0x040fe20000041844 */
[----:B------:R-:W-:Y:S01]  /*4370*/  FMUL.FTZ R16, R47, c[0x0][0x2ec] ;  /* 0x0000bb002f107a20 */ /* 0x000fe20000410000 */
[----:B------:R-:W-:Y:S01]  /*4380*/  MUFU.TANH R32, R32 ;  /* 0x0000002000207308 */ /* 0x000fe20000002400 */
[-C--:B------:R-:W-:Y:S02]  /*4390*/  ISETP.GE.AND P4, PT, R9, R94.reuse, PT ;  /* 0x0000005e0900720c */ /* 0x080fe40003f86270 */
[C---:B------:R-:W-:Y:S02]  /*43a0*/  IADD3 R9, R18.reuse, -0x2f, RZ ;  /* 0xffffffd112097810 */ /* 0x040fe40007ffe0ff */
[----:B------:R-:W-:Y:S01]  /*43b0*/  FSEL R49, R49, -INF , !P4 ;  /* 0xff80000031317808 */ /* 0x000fe20006000000 */
[C---:B------:R-:W-:Y:S01]  /*43c0*/  HMMA.16816.F32.BF16 R64, R12.reuse, R76, R64 ;  /* 0x0000004c0c40723c */ /* 0x040fe20000041840 */
[-C--:B------:R-:W-:Y:S01]  /*43d0*/  ISETP.GE.AND P5, PT, R9, R94.reuse, PT ;  /* 0x0000005e0900720c */ /* 0x080fe20003fa6270 */
[----:B------:R-:W1:Y:S01]  /*43e0*/  MUFU.TANH R44, R44 ;  /* 0x0000002c002c7308 */ /* 0x000e620000002400 */
[----:B------:R-:W-:Y:S01]  /*43f0*/  IADD3 R9, R18, -0x28, RZ ;  /* 0xffffffd812097810 */ /* 0x000fe20007ffe0ff */
[----:B------:R-:W-:Y:S01]  /*4400*/  FMUL.FTZ R17, R40, c[0x0][0x2ec] ;  /* 0x0000bb0028117a20 */ /* 0x000fe20000410000 */
[----:B------:R-:W-:Y:S01]  /*4410*/  FSEL R19, R2, -INF , !P4 ;  /* 0xff80000002137808 */ /* 0x000fe20006000000 */
[----:B------:R-:W-:Y:S01]  /*4420*/  FMUL.FTZ R35, R42, c[0x0][0x2ec] ;  /* 0x0000bb002a237a20 */ /* 0x000fe20000410000 */
[-C--:B------:R-:W-:Y:S01]  /*4430*/  ISETP.GE.AND P4, PT, R9, R94.reuse, PT ;  /* 0x0000005e0900720c */ /* 0x080fe20003f86270 */
[----:B------:R-:W-:Y:S01]  /*4440*/  HMMA.16816.F32.BF16 R80, R12, R10, R80 ;  /* 0x0000000a0c50723c */ /* 0x000fe20000041850 */
[----:B------:R-:W-:Y:S01]  /*4450*/  IADD3 R9, R18, -0x27, RZ ;  /* 0xffffffd912097810 */ /* 0x000fe20007ffe0ff */
[----:B------:R-:W-:Y:S01]  /*4460*/  MUFU.TANH R33, R33 ;  /* 0x0000002100217308 */ /* 0x000fe20000002400 */
[----:B------:R-:W-:Y:S01]  /*4470*/  FMUL.FTZ R40, R41, c[0x0][0x2ec] ;  /* 0x0000bb0029287a20 */ /* 0x000fe20000410000 */
[----:B---3--:R-:W-:Y:S01]  /*4480*/  FSEL R2, R31, -INF , !P1 ;  /* 0xff8000001f027808 */ /* 0x008fe20004800000 */
[----:B------:R-:W-:Y:S01]  /*4490*/  FMUL.FTZ R34, R43, c[0x0][0x2ec] ;  /* 0x0000bb002b227a20 */ /* 0x000fe20000410000 */
[-C--:B------:R-:W-:Y:S01]  /*44a0*/  ISETP.GE.AND P3, PT, R9, R94.reuse, PT ;  /* 0x0000005e0900720c */ /* 0x080fe20003f66270 */
[----:B------:R-:W-:Y:S01]  /*44b0*/  FMUL.FTZ R56, R56, c[0x0][0x2ec] ;  /* 0x0000bb0038387a20 */ /* 0x000fe20000410000 */
[----:B------:R-:W-:Y:S01]  /*44c0*/  IADD3 R9, R18, -0x20, RZ ;  /* 0xffffffe012097810 */ /* 0x000fe20007ffe0ff */
[----:B------:R-:W-:Y:S01]  /*44d0*/  FMUL.FTZ R68, R68, c[0x0][0x2ec] ;  /* 0x0000bb0044447a20 */ /* 0x000fe20000410000 */
[----:B------:R-:W2:Y:S01]  /*44e0*/  MUFU.TANH R16, R16 ;  /* 0x0000001000107308 */ /* 0x000ea20000002400 */
[----:B------:R-:W-:Y:S01]  /*44f0*/  FMUL.FTZ R70, R70, c[0x0][0x2ec] ;  /* 0x0000bb0046467a20 */ /* 0x000fe20000410000 */
[-C--:B------:R-:W-:Y:S01]  /*4500*/  ISETP.GE.AND P2, PT, R9, R94.reuse, PT ;  /* 0x0000005e0900720c */ /* 0x080fe20003f46270 */
[----:B------:R-:W-:Y:S01]  /*4510*/  FMUL.FTZ R69, R69, c[0x0][0x2ec] ;  /* 0x0000bb0045457a20 */ /* 0x000fe20000410000 */
[----:B------:R-:W-:Y:S01]  /*4520*/  IADD3 R9, R18, -0x1f, RZ ;  /* 0xffffffe112097810 */ /* 0x000fe20007ffe0ff */
[----:B------:R-:W-:Y:S01]  /*4530*/  FMUL.FTZ R71, R71, c[0x0][0x2ec] ;  /* 0x0000bb0047477a20 */ /* 0x000fe20000410000 */
[----:B-1----:R-:W-:Y:S01]  /*4540*/  FSEL R14, R44, -INF , !P6 ;  /* 0xff8000002c0e7808 */ /* 0x002fe20007000000 */
[----:B------:R-:W-:Y:S01]  /*4550*/  FMUL.FTZ R64, R64, c[0x0][0x2ec] ;  /* 0x0000bb0040407a20 */ /* 0x000fe20000410000 */
[----:B------:R-:W1:Y:S01]  /*4560*/  MUFU.TANH R17, R17 ;  /* 0x0000001100117308 */ /* 0x000e620000002400 */
[-C--:B------:R-:W-:Y:S01]  /*4570*/  ISETP.GE.AND P1, PT, R9, R94.reuse, PT ;  /* 0x0000005e0900720c */ /* 0x080fe20003f26270 */
[----:B------:R-:W-:Y:S01]  /*4580*/  FMUL.FTZ R66, R66, c[0x0][0x2ec] ;  /* 0x0000bb0042427a20 */ /* 0x000fe20000410000 */
[----:B------:R-:W-:Y:S01]  /*4590*/  IADD3 R9, R18, -0x18, RZ ;  /* 0xffffffe812097810 */ /* 0x000fe20007ffe0ff */
[----:B------:R-:W-:Y:S01]  /*45a0*/  FMUL.FTZ R65, R65, c[0x0][0x2ec] ;  /* 0x0000bb0041417a20 */ /* 0x000fe20000410000 */
[----:B------:R-:W-:Y:S01]  /*45b0*/  FSEL R15, R32, -INF , !P6 ;  /* 0xff800000200f7808 */ /* 0x000fe20007000000 */
[----:B------:R-:W-:Y:S01]  /*45c0*/  FMUL.FTZ R67, R67, c[0x0][0x2ec] ;  /* 0x0000bb0043437a20 */ /* 0x000fe20000410000 */
[-C--:B------:R-:W-:Y:S01]  /*45d0*/  ISETP.GE.AND P6, PT, R9, R94.reuse, PT ;  /* 0x0000005e0900720c */ /* 0x080fe20003fc6270 */
[----:B------:R-:W3:Y:S01]  /*45e0*/  MUFU.TANH R35, R35 ;  /* 0x0000002300237308 */ /* 0x000ee20000002400 */
[----:B------:R-:W-:Y:S01]  /*45f0*/  IADD3 R9, R18, -0x17, RZ ;  /* 0xffffffe912097810 */ /* 0x000fe20007ffe0ff */
[----:B------:R-:W-:Y:S01]  /*4600*/  FMUL.FTZ R57, R57, c[0x0][0x2ec] ;  /* 0x0000bb0039397a20 */ /* 0x000fe20000410000 */
[----:B--2---:R-:W-:Y:S01]  /*4610*/  FSEL R12, R16, -INF , !P5 ;  /* 0xff800000100c7808 */ /* 0x004fe20006800000 */
[----:B------:R-:W-:Y:S01]  /*4620*/  FMUL.FTZ R58, R58, c[0x0][0x2ec] ;  /* 0x0000bb003a3a7a20 */ /* 0x000fe20000410000 */
[----:B------:R-:W-:Y:S01]  /*4630*/  FSEL R13, R33, -INF , !P5 ;  /* 0xff800000210d7808 */ /* 0x000fe20006800000 */
[----:B------:R-:W-:Y:S01]  /*4640*/  FMUL.FTZ R59, R59, c[0x0][0x2ec] ;  /* 0x0000bb003b3b7a20 */ /* 0x000fe20000410000 */
[----:B------:R-:W-:Y:S01]  /*4650*/  ISETP.GE.AND P5, PT, R9, R94, PT ;  /* 0x0000005e0900720c */ /* 0x000fe20003fa6270 */
[----:B------:R-:W2:Y:S01]  /*4660*/  MUFU.TANH R167, R68 ;  /* 0x0000004400a77308 */ /* 0x000ea20000002400 */
[----:B------:R-:W-:Y:S01]  /*4670*/  IADD3 R9, R18, -0x10, RZ ;  /* 0xfffffff012097810 */ /* 0x000fe20007ffe0ff */
[----:B------:R-:W-:Y:S01]  /*4680*/  FMUL.FTZ R80, R80, c[0x0][0x2ec] ;  /* 0x0000bb0050507a20 */ /* 0x000fe20000410000 */
[----:B-1----:R-:W-:Y:S01]  /*4690*/  FSEL R11, R17, -INF , !P4 ;  /* 0xff800000110b7808 */ /* 0x002fe20006000000 */
[----:B------:R-:W-:Y:S01]  /*46a0*/  FMUL.FTZ R82, R82, c[0x0][0x2ec] ;  /* 0x0000bb0052527a20 */ /* 0x000fe20000410000 */
[----:B------:R-:W-:Y:S01]  /*46b0*/  IADD3 R17, R18, -0xf, RZ ;  /* 0xfffffff112117810 */ /* 0x000fe20007ffe0ff */
[----:B------:R-:W-:-:S02]  /*46c0*/  FMUL.FTZ R81, R81, c[0x0][0x2ec] ;  /* 0x0000bb0051517a20 */ /* 0x000fc40000410000 */
[----:B------:R-:W1:Y:S01]  /*46d0*/  MUFU.TANH R164, R70 ;  /* 0x0000004600a47308 */ /* 0x000e620000002400 */
[----:B------:R-:W-:Y:S01]  /*46e0*/  FMUL.FTZ R83, R83, c[0x0][0x2ec] ;  /* 0x0000bb0053537a20 */ /* 0x000fe20000410000 */
[----:B---3--:R-:W-:Y:S02]  /*46f0*/  FSEL R10, R35, -INF , !P4 ;  /* 0xff800000230a7808 */ /* 0x008fe40006000000 */
[----:B------:R-:W-:-:S04]  /*4700*/  ISETP.GE.AND P4, PT, R9, R94, PT ;  /* 0x0000005e0900720c */ /* 0x000fc80003f86270 */
[----:B------:R-:W3:Y:S01]  /*4710*/  MUFU.TANH R40, R40 ;  /* 0x0000002800287308 */ /* 0x000ee20000002400 */
[----:B--2---:R-:W-:-:S07]  /*4720*/  FSEL R167, R167, -INF , !P6 ;  /* 0xff800000a7a77808 */ /* 0x004fce0007000000 */
[----:B------:R-:W2:Y:S01]  /*4730*/  MUFU.TANH R34, R34 ;  /* 0x0000002200227308 */ /* 0x000ea20000002400 */
[----:B-1----:R-:W-:Y:S02]  /*4740*/  FSEL R164, R164, -INF , !P6 ;  /* 0xff800000a4a47808 */ /* 0x002fe40007000000 */
[----:B------:R-:W-:-:S05]  /*4750*/  ISETP.GE.AND P6, PT, R133, 0x2, PT ;  /* 0x000000028500780c */ /* 0x000fca0003fc6270 */
[----:B------:R-:W1:Y:S01]  /*4760*/  MUFU.TANH R169, R64 ;  /* 0x0000004000a97308 */ /* 0x000e620000002400 */
[----:B---3--:R-:W-:-:S07]  /*4770*/  FSEL R9, R40, -INF , !P3 ;  /* 0xff80000028097808 */ /* 0x008fce0005800000 */
[----:B------:R-:W3:Y:S01]  /*4780*/  MUFU.TANH R162, R66 ;  /* 0x0000004200a27308 */ /* 0x000ee20000002400 */
[----:B--2---:R-:W-:Y:S02]  /*4790*/  FSEL R8, R34, -INF , !P3 ;  /* 0xff80000022087808 */ /* 0x004fe40005800000 */
[----:B------:R-:W-:Y:S02]  /*47a0*/  ISETP.GE.AND P3, PT, R17, R94, PT ;  /* 0x0000005e1100720c */ /* 0x000fe40003f66270 */
[----:B------:R-:W-:-:S03]  /*47b0*/  IADD3 R17, R18, -0x8, RZ ;  /* 0xfffffff812117810 */ /* 0x000fc60007ffe0ff */
[----:B------:R-:W2:Y:S01]  /*47c0*/  MUFU.TANH R161, R65 ;  /* 0x0000004100a17308 */ /* 0x000ea20000002400 */
[----:B-1----:R-:W-:-:S07]  /*47d0*/  FSEL R169, R169, -INF , !P2 ;  /* 0xff800000a9a97808 */ /* 0x002fce0005000000 */
[----:B------:R-:W1:Y:S01]  /*47e0*/  MUFU.TANH R172, R67 ;  /* 0x0000004300ac7308 */ /* 0x000e620000002400 */
[----:B---3--:R-:W-:Y:S02]  /*47f0*/  FSEL R162, R162, -INF , !P2 ;  /* 0xff800000a2a27808 */ /* 0x008fe40005000000 */
[----:B------:R-:W-:Y:S02]  /*4800*/  ISETP.GE.AND P2, PT, R17, R94, PT ;  /* 0x0000005e1100720c */ /* 0x000fe40003f46270 */
[----:B------:R-:W-:-:S03]  /*4810*/  IADD3 R17, R18, -0x7, RZ ;  /* 0xfffffff912117810 */ /* 0x000fc60007ffe0ff */
[----:B------:R-:W3:Y:S01]  /*4820*/  MUFU.TANH R163, R69 ;  /* 0x0000004500a37308 */ /* 0x000ee20000002400 */
[----:B--2---:R-:W-:-:S07]  /*4830*/  FSEL R161, R161, -INF , !P1 ;  /* 0xff800000a1a17808 */ /* 0x004fce0004800000 */
[----:B------:R-:W2:Y:S01]  /*4840*/  MUFU.TANH R170, R71 ;  /* 0x0000004700aa7308 */ /* 0x000ea20000002400 */
[----:B-1----:R-:W-:Y:S02]  /*4850*/  FSEL R172, R172, -INF , !P1 ;  /* 0xff800000acac7808 */ /* 0x002fe40004800000 */
[----:B------:R-:W-:-:S05]  /*4860*/  ISETP.GE.AND P1, PT, R17, R94, PT ;  /* 0x0000005e1100720c */ /* 0x000fca0003f26270 */
[----:B------:R-:W1:Y:S01]  /*4870*/  MUFU.TANH R173, R56 ;  /* 0x0000003800ad7308 */ /* 0x000e620000002400 */
[----:B---3--:R-:W-:-:S07]  /*4880*/  FSEL R163, R163, -INF , !P5 ;  /* 0xff800000a3a37808 */ /* 0x008fce0006800000 */
[----:B------:R-:W3:Y:S01]  /*4890*/  MUFU.TANH R171, R57 ;  /* 0x0000003900ab7308 */ /* 0x000ee20000002400 */
[----:B--2---:R-:W-:-:S07]  /*48a0*/  FSEL R170, R170, -INF , !P5 ;  /* 0xff800000aaaa7808 */ /* 0x004fce0006800000 */
[----:B------:R-:W2:Y:S01]  /*48b0*/  MUFU.TANH R166, R58 ;  /* 0x0000003a00a67308 */ /* 0x000ea20000002400 */
[----:B-1----:R-:W-:-:S07]  /*48c0*/  FSEL R173, R173, -INF , !P4 ;  /* 0xff800000adad7808 */ /* 0x002fce0006000000 */
        /* <DEDUP_REMOVED lines=9> */
[----:B--2---:R-:W-:Y:S02]  /*4960*/  FSEL R140, R140, -INF , !P2 ;  /* 0xff8000008c8c7808 */ /* 0x004fe40005000000 */
[----:B-1----:R-:W-:Y:S02]  /*4970*/  FSEL R160, R160, -INF , !P1 ;  /* 0xff800000a0a07808 */ /* 0x002fe40004800000 */
[----:B---3--:R-:W-:Y:S01]  /*4980*/  FSEL R141, R141, -INF , !P1 ;  /* 0xff8000008d8d7808 */ /* 0x008fe20004800000 */
[----:B------:R-:W-:Y:S06]  /*4990*/  BAR.SYNC.DEFER_BLOCKING 0x0 ;  /* 0x0000000000007b1d */ /* 0x000fec0000010000 */
        /* <DEDUP_REMOVED lines=53> */
[----:B------:R-:W-:-:S04]  /*4cf0*/  SHF.R.S32.HI R4, RZ, 0x1f, R16 ;  /* 0x0000001fff047819 */ /* 0x000fc80000011410 */
[----:B------:R-:W-:Y:S01]  /*4d00*/  MOV R25, R22 ;  /* 0x0000001600197202 */ /* 0x000fe20000000f00 */
[----:B------:R-:W-:-:S04]  /*4d10*/  IMAD R17, R4, c[0x0][0x180], RZ ;  /* 0x0000600004117a24 */ /* 0x000fc800078e02ff */
[----:B------:R-:W-:-:S04]  /*4d20*/  IMAD R17, R16, c[0x0][0x184], R17 ;  /* 0x0000610010117a24 */ /* 0x000fc800078e0211 */
[----:B------:R-:W-:Y:S01]  /*4d30*/  IMAD.IADD R16, R23, 0x1, R17 ;  /* 0x0000000117107824 */ /* 0x000fe200078e0211 */
[----:B------:R-:W-:Y:S05]  /*4d40*/  BRA `(.L_x_771) ;  /* 0x0000002000007947 */ /* 0x000fea0003800000 */
.L_x_770:
[----:B------:R-:W-:-:S04]  /*4d50*/  LEA R25, -R6, RZ, 0x6 ;  /* 0x000000ff06197211 */ /* 0x000fc800078e31ff */
[----:B------:R-:W-:Y:S02]  /*4d60*/  SHF.R.S32.HI R16, RZ, 0x1f, R25 ;  /* 0x0000001fff107819 */ /* 0x000fe40000011419 */
.L_x_771:
        /* <DEDUP_REMOVED lines=113> */
[----:B------:R-:W-:-:S04]  /*5480*/  LEA R22, P1, R23, c[0x0][0x168], 0x1 ;  /* 0x00005a0017167a11 */ /* 0x000fc800078208ff */
[----:B------:R-:W-:-:S05]  /*5490*/  LEA.HI.X R23, R23, c[0x0][0x16c], R6, 0x1, P1 ;  /* 0x00005b0017177a11 */ /* 0x000fca00008f0c06 */
[----:B------:R-:W-:Y:S01]  /*54a0*/  @!PT LDS RZ, [RZ] ;  /* 0x00000000fffff984 */ /* 0x000fe20000000800 */
[----:B------:R-:W-:Y:S01]  /*54b0*/  @!PT LDS RZ, [RZ] ;  /* 0x00000000fffff984 */ /* 0x000fe20000000800 */
[----:B------:R-:W-:Y:S01]  /*54c0*/  @!PT LDS RZ, [RZ] ;  /* 0x00000000fffff984 */ /* 0x000fe20000000800 */
[----:B------:R2:W-:Y:S04]  /*54d0*/  LDGSTS.E.BYPASS.LTC128B.128 [R215+0xb800], [R22.64+0x100] ;  /* 0x0b80010016d77fae */ /* 0x0005e8000b901d46 */
.L_x_773:
[----:B------:R-:W-:Y:S05]  /*54e0*/  BSYNC B0 ;  /* 0x0000000000007941 */ /* 0x000fea0003800000 */
.L_x_772:
[----:B------:R-:W0:Y:S01]  /*54f0*/  LDGDEPBAR ;  /* 0x00000000000079af */ /* 0x000e220000000000 */
[----:B------:R-:W-:-:S04]  /*5500*/  IADD3 R134, P1, R25, R134, RZ ;  /* 0x0000008619867210 */ /* 0x000fc80007f3e0ff */
[----:B------:R-:W-:Y:S02]  /*5510*/  IADD3.X R135, R16, R135, RZ, P1, !PT ;  /* 0x0000008710877210 */ /* 0x000fe40000ffe4ff */
.L_x_769:
[----:B------:R-:W-:Y:S02]  /*5520*/  FMNMX.FTZ R6, R19, R48, !PT ;  /* 0x0000003013067209 */ /* 0x000fe40007810000 */
[----:B--2---:R-:W-:Y:S02]  /*5530*/  FMNMX.FTZ R23, R49, R84, !PT ;  /* 0x0000005431177209 */ /* 0x004fe40007810000 */
        /* <DEDUP_REMOVED lines=33> */
[----:B-1----:R-:W-:Y:S01]  /*5750*/  LDSM.16.MT88.4 R40, [R200+0xe000] ;  /* 0x00e00000c828783b */ /* 0x002fe20000004200 */
[----:B------:R-:W-:-:S03]  /*5760*/  LEA R196, R5, R198, 0x1 ;  /* 0x000000c605c47211 */ /* 0x000fc600078e08ff */
[----:B------:R-:W-:Y:S04]  /*5770*/  LDSM.16.MT88.4 R56, [R197+0xe000] ;  /* 0x00e00000c538783b */ /* 0x000fe80000004200 */
[----:B------:R-:W-:Y:S04]  /*5780*/  LDSM.16.MT88.4 R124, [R200+0xc000] ;  /* 0x00c00000c87c783b */ /* 0x000fe80000004200 */
[----:B------:R-:W-:Y:S01]  /*5790*/  LDSM.16.MT88.4 R116, [R198+0xc000] ;  /* 0x00c00000c674783b */ /* 0x000fe20000004200 */
[----:B--2---:R-:W-:-:S03]  /*57a0*/  FMNMX.FTZ R17, R6, R17, !PT ;  /* 0x0000001106117209 */ /* 0x004fc60007810000 */
[----:B------:R-:W-:Y:S01]  /*57b0*/  LDSM.16.MT88.4 R108, [R197+0xc000] ;  /* 0x00c00000c56c783b */ /* 0x000fe20000004200 */
[----:B---3--:R-:W-:-:S03]  /*57c0*/  FMNMX.FTZ R4, R23, R4, !PT ;  /* 0x0000000417047209 */ /* 0x008fc60007810000 */
[----:B------:R-:W1:Y:S04]  /*57d0*/  SHFL.BFLY PT, R132, R17, 0x1, 0x1f ;  /* 0x0c201f0011847f89 */ /* 0x000e6800000e0000 */
[----:B------:R-:W2:Y:S04]  /*57e0*/  SHFL.BFLY PT, R3, R4, 0x1, 0x1f ;  /* 0x0c201f0004037f89 */ /* 0x000ea800000e0000 */
[----:B------:R-:W3:Y:S04]  /*57f0*/  LDSM.16.MT88.4 R100, [R196+0xc000] ;  /* 0x00c00000c464783b */ /* 0x000ee80000004200 */
        /* <DEDUP_REMOVED lines=36> */
[--C-:B------:R-:W-:Y:S01]  /*5a40*/  FFMA.FTZ R151, R15, c[0x0][0x23c], -R168.reuse ;  /* 0x00008f000f977a23 */ /* 0x100fe200000108a8 */
[----:B------:R-:W4:Y:S01]  /*5a50*/  LDSM.16.MT88.4 R8, [R200+0xe800] ;  /* 0x00e80000c808783b */ /* 0x000f220000004200 */
[--C-:B------:R-:W-:Y:S02]  /*5a60*/  FFMA.FTZ R146, R13, c[0x0][0x23c], -R168.reuse ;  /* 0x00008f000d927a23 */ /* 0x100fe400000108a8 */
[--C-:B------:R-:W-:Y:S01]  /*5a70*/  FFMA.FTZ R149, R14, c[0x0][0x23c], -R165.reuse ;  /* 0x00008f000e957a23 */ /* 0x100fe200000108a5 */
[----:B------:R-:W-:Y:S01]  /*5a80*/  LDSM.16.MT88.4 R24, [R198+0xe800] ;  /* 0x00e80000c618783b */ /* 0x000fe20000004200 */
[----:B------:R-:W-:Y:S01]  /*5a90*/  FFMA.FTZ R144, R12, c[0x0][0x23c], -R165 ;  /* 0x00008f000c907a23 */ /* 0x000fe200000108a5 */
[----:B------:R-:W5:Y:S01]  /*5aa0*/  MUFU.EX2 R148, R148 ;  /* 0x0000009400947308 */ /* 0x000f620000000800 */
[----:B--2---:R-:W-:Y:S01]  /*5ab0*/  F2FP.BF16.PACK_AB R96, R152, R155 ;  /* 0x0000009b9860723e */ /* 0x004fe200000010ff */
[----:B------:R-:W2:Y:S01]  /*5ac0*/  LDSM.16.MT88.4 R12, [R196+0xe800] ;  /* 0x00e80000c40c783b */ /* 0x000ea20000004200 */
[----:B------:R-:W-:-:S02]  /*5ad0*/  FFMA.FTZ R156, R169, c[0x0][0x23c], -R168 ;  /* 0x00008f00a99c7a23 */ /* 0x000fc400000108a8 */
[--C-:B------:R-:W-:Y:S02]  /*5ae0*/  FFMA.FTZ R158, R167, c[0x0][0x23c], -R168.reuse ;  /* 0x00008f00a79e7a23 */ /* 0x100fe400000108a8 */
[--C-:B------:R-:W-:Y:S01]  /*5af0*/  FFMA.FTZ R161, R161, c[0x0][0x23c], -R168.reuse ;  /* 0x00008f00a1a17a23 */ /* 0x100fe200000108a8 */
[----:B------:R-:W-:Y:S01]  /*5b00*/  MUFU.EX2 R154, R154 ;  /* 0x0000009a009a7308 */ /* 0x000fe20000000800 */
[----:B------:R-:W-:Y:S02]  /*5b10*/  FFMA.FTZ R163, R163, c[0x0][0x23c], -R168 ;  /* 0x00008f00a3a37a23 */ /* 0x000fe400000108a8 */
[--C-:B------:R-:W-:Y:S02]  /*5b20*/  FFMA.FTZ R162, R162, c[0x0][0x23c], -R165.reuse ;  /* 0x00008f00a2a27a23 */ /* 0x100fe400000108a5 */
[--C-:B------:R-:W-:Y:S02]  /*5b30*/  FFMA.FTZ R167, R172, c[0x0][0x23c], -R165.reuse ;  /* 0x00008f00aca77a23 */ /* 0x100fe400000108a5 */
[--C-:B------:R-:W-:Y:S01]  /*5b40*/  FFMA.FTZ R164, R164, c[0x0][0x23c], -R165.reuse ;  /* 0x00008f00a4a47a23 */ /* 0x100fe200000108a5 */
[----:B------:R-:W1:Y:S01]  /*5b50*/  MUFU.EX2 R157, R157 ;  /* 0x0000009d009d7308 */ /* 0x000e620000000800 */
[----:B-----5:R-:W-:Y:S01]  /*5b60*/  F2FP.BF16.PACK_AB R98, R148, R153 ;  /* 0x000000999462723e */ /* 0x020fe200000010ff */
[----:B------:R-:W-:-:S02]  /*5b70*/  FFMA.FTZ R169, R170, c[0x0][0x23c], -R165 ;  /* 0x00008f00aaa97a23 */ /* 0x000fc400000108a5 */
[--C-:B------:R-:W-:Y:S02]  /*5b80*/  FFMA.FTZ R170, R173, c[0x0][0x23c], -R168.reuse ;  /* 0x00008f00adaa7a23 */ /* 0x100fe400000108a8 */
[--C-:B------:R-:W-:Y:S02]  /*5b90*/  FFMA.FTZ R171, R171, c[0x0][0x23c], -R168.reuse ;  /* 0x00008f00abab7a23 */ /* 0x100fe400000108a8 */
[----:B------:R-:W-:Y:S01]  /*5ba0*/  MUFU.EX2 R159, R159 ;  /* 0x0000009f009f7308 */ /* 0x000fe20000000800 */
[--C-:B------:R-:W-:Y:S02]  /*5bb0*/  FFMA.FTZ R172, R143, c[0x0][0x23c], -R168.reuse ;  /* 0x00008f008fac7a23 */ /* 0x100fe400000108a8 */
[----:B------:R-:W-:Y:S02]  /*5bc0*/  FFMA.FTZ R229, R141, c[0x0][0x23c], -R168 ;  /* 0x00008f008de57a23 */ /* 0x000fe400000108a8 */
[--C-:B------:R-:W-:Y:S02]  /*5bd0*/  FFMA.FTZ R166, R166, c[0x0][0x23c], -R165.reuse ;  /* 0x00008f00a6a67a23 */ /* 0x100fe400000108a5 */
[--C-:B------:R-:W-:Y:S01]  /*5be0*/  FFMA.FTZ R173, R142, c[0x0][0x23c], -R165.reuse ;  /* 0x00008f008ead7a23 */ /* 0x100fe200000108a5 */
[----:B------:R-:W5:Y:S01]  /*5bf0*/  MUFU.EX2 R150, R150 ;  /* 0x0000009600967308 */ /* 0x000f620000000800 */
[----:B-1----:R-:W-:Y:S01]  /*5c00*/  F2FP.BF16.PACK_AB R97, R157, R154 ;  /* 0x0000009a9d61723e */ /* 0x002fe200000010ff */
[----:B------:R-:W-:-:S02]  /*5c10*/  FFMA.FTZ R168, R140, c[0x0][0x23c], -R165 ;  /* 0x00008f008ca87a23 */ /* 0x000fc400000108a5 */
[----:B------:R-:W-:Y:S01]  /*5c20*/  FFMA.FTZ R227, R160, c[0x0][0x23c], -R165 ;  /* 0x00008f00a0e37a23 */ /* 0x000fe200000108a5 */
[----:B------:R-:W-:Y:S01]  /*5c30*/  LDSM.16.MT88.4 R140, [R198+0xd800] ;  /* 0x00d80000c68c783b */ /* 0x000fe20000004200 */
[----:B------:R-:W-:Y:S02]  /*5c40*/  FADD.FTZ R152, R155, R152 ;  /* 0x000000989b987221 */ /* 0x000fe40000010000 */
[----:B------:R-:W-:Y:S01]  /*5c50*/  MUFU.EX2 R151, R151 ;  /* 0x0000009700977308 */ /* 0x000fe20000000800 */
[----:B------:R-:W-:Y:S02]  /*5c60*/  FADD.FTZ R154, R154, R157 ;  /* 0x0000009d9a9a7221 */ /* 0x000fe40000010000 */
[----:B------:R-:W-:-:S04]  /*5c70*/  FADD.FTZ R153, R153, R152 ;  /* 0x0000009899997221 */ /* 0x000fc80000010000 */
[----:B------:R-:W-:Y:S01]  /*5c80*/  FADD.FTZ R148, R148, R153 ;  /* 0x0000009994947221 */ /* 0x000fe20000010000 */
[----:B-----5:R-:W-:Y:S01]  /*5c90*/  F2FP.BF16.PACK_AB R99, R150, R159 ;  /* 0x0000009f9663723e */ /* 0x020fe200000010ff */
[----:B------:R-:W1:Y:S01]  /*5ca0*/  MUFU.EX2 R146, R146 ;  /* 0x0000009200927308 */ /* 0x000e620000000800 */
[----:B------:R-:W-:-:S04]  /*5cb0*/  FADD.FTZ R159, R159, R154 ;  /* 0x0000009a9f9f7221 */ /* 0x000fc80000010000 */
        /* <DEDUP_REMOVED lines=11> */
[C---:B------:R-:W-:Y:S02]  /*5d70*/  HMMA.16816.F32.BF16 R120, R96.reuse, R116, RZ ;  /* 0x000000746078723c */ /* 0x040fe400000418ff */
[----:B------:R-:W1:Y:S06]  /*5d80*/  MUFU.EX2 R0, R0 ;  /* 0x0000000000007308 */ /* 0x000e6c0000000800 */
[C---:B------:R-:W-:Y:S02]  /*5d90*/  HMMA.16816.F32.BF16 R112, R96.reuse, R108, RZ ;  /* 0x0000006c6070723c */ /* 0x040fe400000418ff */
[----:B------:R-:W-:Y:S06]  /*5da0*/  MUFU.EX2 R156, R156 ;  /* 0x0000009c009c7308 */ /* 0x000fec0000000800 */
[C---:B---3--:R-:W-:Y:S02]  /*5db0*/  HMMA.16816.F32.BF16 R104, R96.reuse, R100, RZ ;  /* 0x000000646068723c */ /* 0x048fe400000418ff */
[----:B------:R-:W3:Y:S06]  /*5dc0*/  MUFU.EX2 R161, R161 ;  /* 0x000000a100a17308 */ /* 0x000eec0000000800 */
        /* <DEDUP_REMOVED lines=27> */
[----:B------:R-:W2:Y:S06]  /*5f80*/  MUFU.EX2 R227, R227 ;  /* 0x000000e300e37308 */ /* 0x000eac0000000800 */
[C---:B------:R-:W-:Y:S07]  /*5f90*/  HMMA.16816.F32.BF16 R92, R96.reuse, R4, RZ ;  /* 0x00000004605c723c */ /* 0x040fee00000418ff */
[----:B-1----:R-:W-:Y:S01]  /*5fa0*/  F2FP.BF16.PACK_AB R4, R146, R151 ;  /* 0x000000979204723e */ /* 0x002fe200000010ff */
[----:B------:R-:W-:Y:S01]  /*5fb0*/  HMMA.16816.F32.BF16 R96, R96, R6, RZ ;  /* 0x000000066060723c */ /* 0x000fe200000418ff */
[----:B-----5:R-:W-:Y:S01]  /*5fc0*/  F2FP.BF16.PACK_AB R5, R144, R149 ;  /* 0x000000959005723e */ /* 0x020fe200000010ff */
[----:B------:R-:W-:-:S02]  /*5fd0*/  FADD.FTZ R151, R151, R148 ;  /* 0x0000009497977221 */ /* 0x000fc40000010000 */
[----:B------:R-:W-:Y:S02]  /*5fe0*/  FADD.FTZ R149, R149, R150 ;  /* 0x0000009695957221 */ /* 0x000fe40000010000 */
[----:B------:R-:W-:Y:S01]  /*5ff0*/  FADD.FTZ R146, R146, R151 ;  /* 0x0000009792927221 */ /* 0x000fe20000010000 */
[----:B------:R-:W-:Y:S01]  /*6000*/  F2FP.BF16.PACK_AB R6, R2, R147 ;  /* 0x000000930206723e */ /* 0x000fe200000010ff */
[----:B------:R-:W-:Y:S01]  /*6010*/  FADD.FTZ R144, R144, R149 ;  /* 0x0000009590907221 */ /* 0x000fe20000010000 */
[----:B------:R-:W-:Y:S01]  /*6020*/  F2FP.BF16.PACK_AB R7, R0, R145 ;  /* 0x000000910007723e */ /* 0x000fe200000010ff */
        /* <DEDUP_REMOVED lines=9> */
[----:B------:R-:W4:Y:S07]  /*60c0*/  LDSM.16.MT88.4 R16, [R197+0x10800] ;  /* 0x01080000c510783b */ /* 0x000f2e0000004200 */
[C---:B------:R-:W-:Y:S08]  /*60d0*/  HMMA.16816.F32.BF16 R128, R4.reuse, R20, R128 ;  /* 0x000000140480723c */ /* 0x040ff00000041880 */
[C---:B------:R-:W-:Y:S01]  /*60e0*/  HMMA.16816.F32.BF16 R124, R4.reuse, R22, R124 ;  /* 0x00000016047c723c */ /* 0x040fe2000004187c */
[----:B------:R-:W5:Y:S07]  /*60f0*/  LDSM.16.MT88.4 R20, [R200+0x10800] ;  /* 0x01080000c814783b */ /* 0x000f6e0000004200 */
[C---:B--2---:R-:W-:Y:S08]  /*6100*/  HMMA.16816.F32.BF16 R60, R4.reuse, R12, R60 ;  /* 0x0000000c043c723c */ /* 0x044ff0000004183c */
[C---:B------:R-:W-:Y:S01]  /*6110*/  HMMA.16816.F32.BF16 R64, R4.reuse, R14, R64 ;  /* 0x0000000e0440723c */ /* 0x040fe20000041840 */
[----:B------:R-:W2:Y:S07]  /*6120*/  LDSM.16.MT88.4 R12, [R196+0x10800] ;  /* 0x01080000c40c783b */ /* 0x000eae0000004200 */
[C---:B-1----:R-:W-:Y:S08]  /*6130*/  HMMA.16816.F32.BF16 R76, R4.reuse, R8, R76 ;  /* 0x00000008044c723c */ /* 0x042ff0000004184c */
[C---:B------:R-:W-:Y:S01]  /*6140*/  HMMA.16816.F32.BF16 R80, R4.reuse, R10, R80 ;  /* 0x0000000a0450723c */ /* 0x040fe20000041850 */
[----:B------:R-:W1:Y:S07]  /*6150*/  LDSM.16.MT88.4 R8, [R200+0xd000] ;  /* 0x00d00000c808783b */ /* 0x000e6e0000004200 */
[C---:B----4-:R-:W-:Y:S08]  /*6160*/  HMMA.16816.F32.BF16 R84, R4.reuse, R16, R84 ;  /* 0x000000100454723c */ /* 0x050ff00000041854 */
[C---:B------:R-:W-:Y:S01]  /*6170*/  HMMA.16816.F32.BF16 R88, R4.reuse, R18, R88 ;  /* 0x000000120458723c */ /* 0x040fe20000041858 */
[----:B------:R-:W4:Y:S07]  /*6180*/  LDSM.16.MT88.4 R16, [R198+0xd000] ;  /* 0x00d00000c610783b */ /* 0x000f2e0000004200 */
        /* <DEDUP_REMOVED lines=16> */
[----:B------:R-:W-:Y:S01]  /*6290*/  HMMA.16816.F32.BF16 R96, R4, R14, R96 ;  /* 0x0000000e0460723c */ /* 0x000fe20000041860 */
[----:B------:R-:W2:Y:S06]  /*62a0*/  LDSM.16.MT88.4 R12, [R200+0xf000] ;  /* 0x00f00000c80c783b */ /* 0x000eac0000004200 */
[----:B---3--:R-:W-:Y:S01]  /*62b0*/  F2FP.BF16.PACK_AB R4, R161, R156 ;  /* 0x0000009ca104723e */ /* 0x008fe200000010ff */
        /* <DEDUP_REMOVED lines=14> */
[C---:B----4-:R-:W-:Y:S08]  /*63a0*/  HMMA.16816.F32.BF16 R120, R4.reuse, R16, R120 ;  /* 0x000000100478723c */ /* 0x050ff00000041878 */
        /* <DEDUP_REMOVED lines=81> */
.L_x_778:
        /* <DEDUP_REMOVED lines=30> */
[--C-:B------:R-:W-:Y:S01]  /*6aa0*/  @!P2 IMAD.IADD R4, R4, 0x1, -R2.reuse ;  /* 0x000000010404a824 */ /* 0x100fe200078e0a02 */
[----:B------:R-:W-:Y:S01]  /*6ab0*/  @!P2 IADD3 R8, R8, 0x1, RZ ;  /* 0x000000010808a810 */ /* 0x000fe20007ffe0ff */
[----:B------:R-:W-:Y:S01]  /*6ac0*/  @!P4 IMAD.IADD R6, R6, 0x1, -R2 ;  /* 0x000000010606c824 */ /* 0x000fe200078e0a02 */
[----:B------:R-:W-:Y:S02]  /*6ad0*/  @!P4 IADD3 R9, R9, 0x1, RZ ;  /* 0x000000010909c810 */ /* 0x000fe40007ffe0ff */
[-C--:B------:R-:W-:Y:S02]  /*6ae0*/  ISETP.GE.U32.AND P5, PT, R4, R2.reuse, PT ;  /* 0x000000020400720c */ /* 0x080fe40003fa6070 */
[----:B------:R-:W-:Y:S02]  /*6af0*/  ISETP.GE.U32.AND P6, PT, R6, R2, PT ;  /* 0x000000020600720c */ /* 0x000fe40003fc6070 */
[----:B------:R-:W-:Y:S02]  /*6b00*/  ISETP.NE.AND P2, PT, RZ, c[0x0][0x2d0], PT ;  /* 0x0000b400ff007a0c */ /* 0x000fe40003f45270 */
[----:B------:R-:W-:Y:S07]  /*6b10*/  LOP3.LUT R2, RZ, c[0x0][0x2d0], RZ, 0x33, !PT ;  /* 0x0000b400ff027a12 */ /* 0x000fee00078e33ff */
[----:B------:R-:W-:Y:S02]  /*6b20*/  @P5 IADD3 R8, R8, 0x1, RZ ;  /* 0x0000000108085810 */ /* 0x000fe40007ffe0ff */
[----:B------:R-:W-:Y:S03]  /*6b30*/  @P6 IADD3 R9, R9, 0x1, RZ ;  /* 0x0000000109096810 */ /* 0x000fe60007ffe0ff */
[----:B------:R-:W-:Y:S02]  /*6b40*/  @!P1 IMAD.MOV R8, RZ, RZ, -R8 ;  /* 0x000000ffff089224 */ /* 0x000fe400078e0a08 */
[----:B------:R-:W-:Y:S03]  /*6b50*/  @!P3 IMAD.MOV R9, RZ, RZ, -R9 ;  /* 0x000000ffff09b224 */ /* 0x000fe600078e0a09 */
        /* <DEDUP_REMOVED lines=22> */
.L_x_775:
[----:B------:R-:W-:Y:S02]  /*6cc0*/  ISETP.GE.AND P5, PT, R218, c[0x0][0x220], PT ;  /* 0x00008800da007a0c */ /* 0x000fe40003fa6270 */
[C---:B------:R-:W-:Y:S02]  /*6cd0*/  LEA R2, P1, R132.reuse, R230, 0x1 ;  /* 0x000000e684027211 */ /* 0x040fe400078208ff */
[C---:B------:R-:W-:Y:S02]  /*6ce0*/  IADD3 R233, P2, R132.reuse, R211, RZ ;  /* 0x000000d384e97210 */ /* 0x040fe40007f5e0ff */
[----:B------:R-:W-:Y:S02]  /*6cf0*/  ISETP.GE.AND P4, PT, R209, c[0x0][0x220], PT ;  /* 0x00008800d1007a0c */ /* 0x000fe40003f86270 */
[----:B------:R-:W-:Y:S02]  /*6d00*/  IADD3.X R134, R3, R210, RZ, P2, !PT ;  /* 0x000000d203867210 */ /* 0x000fe400017fe4ff */
[-C--:B------:R-:W-:Y:S02]  /*6d10*/  LEA.HI.X R3, R132, R231.reuse, R3, 0x1, P1 ;  /* 0x000000e784037211 */ /* 0x080fe400008f0c03 */
[----:B------:R-:W-:Y:S01]  /*6d20*/  ISETP.GE.AND P3, PT, R208, c[0x0][0x220], PT ;  /* 0x00008800d0007a0c */ /* 0x000fe20003f66270 */
[----:B------:R-:W-:Y:S01]  /*6d30*/  @P5 STS.128 [R215+0xc000], RZ ;  /* 0x00c000ffd7005388 */ /* 0x000fe20000000c00 */
[CC--:B------:R-:W-:Y:S04]  /*6d40*/  @!P5 LEA R236, P6, R233.reuse, R230.reuse, 0x1 ;  /* 0x000000e6e9ecd211 */ /* 0x0c0fe800078c08ff */
[C-C-:B------:R-:W-:Y:S01]  /*6d50*/  @!P5 LEA.HI.X R237, R233.reuse, R231, R134.reuse, 0x1, P6 ;  /* 0x000000e7e9edd211 */ /* 0x140fe200030f0c86 */
[----:B------:R-:W-:Y:S01]  /*6d60*/  @!PT LDS RZ, [RZ] ;  /* 0x00000000fffff984 */ /* 0x000fe20000000800 */
[----:B------:R-:W-:Y:S01]  /*6d70*/  @!PT LDS RZ, [RZ] ;  /* 0x00000000fffff984 */ /* 0x000fe20000000800 */
[----:B------:R-:W-:Y:S01]  /*6d80*/  @!PT LDS RZ, [RZ] ;  /* 0x00000000fffff984 */ /* 0x000fe20000000800 */
[----:B------:R1:W-:Y:S01]  /*6d90*/  @!P5 LDGSTS.E.BYPASS.LTC128B.128 [R215+0xc000], [R2.64] ;  /* 0x0c00000002d7dfae */ /* 0x0003e2000b901d46 */
[CC--:B------:R-:W-:Y:S02]  /*6da0*/  @!P4 LEA R234, P2, R233.reuse, R230.reuse, 0x1 ;  /* 0x000000e6e9eac211 */ /* 0x0c0fe400078408ff */
[C---:B------:R-:W-:Y:S02]  /*6db0*/  IADD3 R133, P6, R233.reuse, R211, RZ ;  /* 0x000000d3e9857210 */ /* 0x040fe40007fde0ff */
[CCC-:B------:R-:W-:Y:S01]  /*6dc0*/  @!P4 LEA.HI.X R235, R233.reuse, R231.reuse, R134.reuse, 0x1, P2 ;  /* 0x000000e7e9ebc211 */ /* 0x1c0fe200010f0c86 */
[----:B------:R-:W-:Y:S01]  /*6dd0*/  @P4 STS.128 [R215+0xe000], RZ ;  /* 0x00e000ffd7004388 */ /* 0x000fe20000000c00 */
[-C--:B------:R-:W-:Y:S02]  /*6de0*/  @!P3 LEA R232, P1, R233, R230.reuse, 0x1 ;  /* 0x000000e6e9e8b211 */ /* 0x080fe400078208ff */
[----:B------:R-:W-:Y:S02]  /*6df0*/  @!P4 LEA R240, P2, R133, R230, 0x1 ;  /* 0x000000e685f0c211 */ /* 0x000fe400078408ff */
[-C--:B------:R-:W-:Y:S01]  /*6e00*/  @!P3 LEA.HI.X R233, R233, R231.reuse, R134, 0x1, P1 ;  /* 0x000000e7e9e9b211 */ /* 0x080fe200008f0c86 */
[----:B------:R-:W-:Y:S01]  /*6e10*/  @!PT LDS RZ, [RZ] ;  /* 0x00000000fffff984 */ /* 0x000fe20000000800 */
[----:B------:R-:W-:Y:S01]  /*6e20*/  @!PT LDS RZ, [RZ] ;  /* 0x00000000fffff984 */ /* 0x000fe20000000800 */
[----:B------:R-:W-:Y:S01]  /*6e30*/  @!PT LDS RZ, [RZ] ;  /* 0x00000000fffff984 */ /* 0x000fe20000000800 */
[----:B------:R1:W-:Y:S01]  /*6e40*/  @!P4 LDGSTS.E.BYPASS.LTC128B.128 [R215+0xe000], [R2.64+0x80] ;  /* 0x0e00008002d7cfae */ /* 0x0003e2000b901d46 */
[----:B------:R-:W-:Y:S02]  /*6e50*/  IADD3.X R134, R134, R210, RZ, P6, !PT ;  /* 0x000000d286867210 */ /* 0x000fe400037fe4ff */
[CC--:B------:R-:W-:Y:S02]  /*6e60*/  @!P5 LEA R242, P6, R133.reuse, R230.reuse, 0x1 ;  /* 0x000000e685f2d211 */ /* 0x0c0fe400078c08ff */
[CCC-:B------:R-:W-:Y:S01]  /*6e70*/  @!P4 LEA.HI.X R241, R133.reuse, R231.reuse, R134.reuse, 0x1, P2 ;  /* 0x000000e785f1c211 */ /* 0x1c0fe200010f0c86 */
[----:B------:R-:W-:Y:S01]  /*6e80*/  @P3 STS.128 [R215+0x10000], RZ ;  /* 0x010000ffd7003388 */ /* 0x000fe20000000c00 */
[C-C-:B------:R-:W-:Y:S02]  /*6e90*/  @!P5 LEA.HI.X R243, R133.reuse, R231, R134.reuse, 0x1, P6 ;  /* 0x000000e785f3d211 */ /* 0x140fe400030f0c86 */
[C---:B------:R-:W-:Y:S02]  /*6ea0*/  @!P3 LEA R238, P1, R133.reuse, R230, 0x1 ;  /* 0x000000e685eeb211 */ /* 0x040fe400078208ff */
[C---:B------:R-:W-:Y:S01]  /*6eb0*/  IADD3 R132, P6, R133.reuse, R211, RZ ;  /* 0x000000d385847210 */ /* 0x040fe20007fde0ff */
[----:B------:R-:W-:Y:S01]  /*6ec0*/  @!PT LDS RZ, [RZ] ;  /* 0x00000000fffff984 */ /* 0x000fe20000000800 */
[----:B------:R-:W-:Y:S01]  /*6ed0*/  @!PT LDS RZ, [RZ] ;  /* 0x00000000fffff984 */ /* 0x000fe20000000800 */
[----:B------:R-:W-:Y:S01]  /*6ee0*/  @!PT LDS RZ, [RZ] ;  /* 0x00000000fffff984 */ /* 0x000fe20000000800 */
[----:B------:R1:W-:Y:S01]  /*6ef0*/  @!P3 LDGSTS.E.BYPASS.LTC128B.128 [R215+0x10000], [R2.64+0x100] ;  /* 0x1000010002d7bfae */ /* 0x0003e2000b901d46 */
[-C--:B------:R-:W-:Y:S02]  /*6f00*/  @!P3 LEA.HI.X R239, R133, R231.reuse, R134, 0x1, P1 ;  /* 0x000000e785efb211 */ /* 0x080fe400008f0c86 */
[----:B------:R-:W-:Y:S02]  /*6f10*/  IADD3.X R134, R134, R210, RZ, P6, !PT ;  /* 0x000000d286867210 */ /* 0x000fe400037fe4ff */
[CC--:B------:R-:W-:Y:S01]  /*6f20*/  @!P5 LEA R246, P6, R132.reuse, R230.reuse, 0x1 ;  /* 0x000000e684f6d211 */ /* 0x0c0fe200078c08ff */
[----:B------:R-:W-:Y:S01]  /*6f30*/  @P5 STS.128 [R215+0xc800], RZ ;  /* 0x00c800ffd7005388 */ /* 0x000fe20000000c00 */
[CC--:B------:R-:W-:Y:S02]  /*6f40*/  @!P4 LEA R244, P2, R132.reuse, R230.reuse, 0x1 ;  /* 0x000000e684f4c211 */ /* 0x0c0fe400078408ff */
[CCC-:B------:R-:W-:Y:S02]  /*6f50*/  @!P5 LEA.HI.X R247, R132.reuse, R231.reuse, R134.reuse, 0x1, P6 ;  /* 0x000000e784f7d211 */ /* 0x1c0fe400030f0c86 */
[CCC-:B------:R-:W-:Y:S01]  /*6f60*/  @!P4 LEA.HI.X R245, R132.reuse, R231.reuse, R134.reuse, 0x1, P2 ;  /* 0x000000e784f5c211 */ /* 0x1c0fe200010f0c86 */
[----:B------:R-:W-:Y:S01]  /*6f70*/  @!PT LDS RZ, [RZ] ;  /* 0x00000000fffff984 */ /* 0x000fe20000000800 */
[----:B------:R-:W-:Y:S01]  /*6f80*/  @!PT LDS RZ, [RZ] ;  /* 0x00000000fffff984 */ /* 0x000fe20000000800 */
[----:B------:R-:W-:Y:S01]  /*6f90*/  @!PT LDS RZ, [RZ] ;  /* 0x00000000fffff984 */ /* 0x000fe20000000800 */
[----:B------:R2:W-:Y:S01]  /*6fa0*/  @!P5 LDGSTS.E.BYPASS.LTC128B.128 [R215+0xc800], [R236.64] ;  /* 0x0c800000ecd7dfae */ /* 0x0005e2000b901d46 */
[C---:B------:R-:W-:Y:S04]  /*6fb0*/  @!P3 LEA R230, P1, R132.reuse, R230, 0x1 ;  /* 0x000000e684e6b211 */ /* 0x040fe800078208ff */
[----:B------:R-:W-:Y:S01]  /*6fc0*/  @!P3 LEA.HI.X R231, R132, R231, R134, 0x1, P1 ;  /* 0x000000e784e7b211 */ /* 0x000fe200008f0c86 */
[----:B------:R-:W-:Y:S01]  /*6fd0*/  @P4 STS.128 [R215+0xe800], RZ ;  /* 0x00e800ffd7004388 */ /* 0x000fe20000000c00 */
[----:B------:R-:W-:Y:S05]  /*6fe0*/  ISETP.GE.AND P1, PT, R225, 0x1, PT ;  /* 0x00000001e100780c */ /* 0x000fea0003f26270 */
[----:B------:R-:W-:Y:S01]  /*6ff0*/  @!PT LDS RZ, [RZ] ;  /* 0x00000000fffff984 */ /* 0x000fe20000000800 */
[----:B------:R-:W-:Y:S01]  /*7000*/  @!PT LDS RZ, [RZ] ;  /* 0x00000000fffff984 */ /* 0x000fe20000000800 */
[----:B------:R-:W-:Y:S01]  /*7010*/  @!PT LDS RZ, [RZ] ;  /* 0x00000000fffff984 */ /* 0x000fe20000000800 */
[----:B------:R3:W-:Y:S06]  /*7020*/  @!P4 LDGSTS.E.BYPASS.LTC128B.128 [R215+0xe800], [R234.64+0x80] ;  /* 0x0e800080ead7cfae */ /* 0x0007ec000b901d46 */
[----:B------:R-:W-:Y:S06]  /*7030*/  @P3 STS.128 [R215+0x10800], RZ ;  /* 0x010800ffd7003388 */ /* 0x000fec0000000c00 */
        /* <DEDUP_REMOVED lines=8> */
[----:B------:R5:W-:Y:S06]  /*70c0*/  @!P5 LDGSTS.E.BYPASS.LTC128B.128 [R215+0xd000], [R242.64] ;  /* 0x0d000000f2d7dfae */ /* 0x000bec000b901d46 */
        /* <DEDUP_REMOVED lines=25> */
[----:B------:R-:W-:Y:S06]  /*7260*/  LDSM.16.M88.4 R136, [R206] ;  /* 0x00000000ce88783b */ /* 0x000fec0000000200 */
[----:B------:R-:W2:Y:S06]  /*7270*/  LDSM.16.M88.4 R140, [R205+0x6000] ;  /* 0x00600000cd8c783b */ /* 0x000eac0000000200 */
[----:B------:R-:W3:Y:S06]  /*7280*/  LDSM.16.M88.4 R144, [R205+0x6800] ;  /* 0x00680000cd90783b */ /* 0x000eec0000000200 */
[----:B------:R-:W3:Y:S01]  /*7290*/  LDSM.16.M88.4 R148, [R205+0x7000] ;  /* 0x00700000cd94783b */ /* 0x000ee20000000200 */
[----:B-1----:R-:W-:Y:S02]  /*72a0*/  MOV R230, R2 ;  /* 0x0000000200e67202 */ /* 0x002fe40000000f00 */
[----:B------:R-:W-:Y:S03]  /*72b0*/  MOV R231, R3 ;  /* 0x0000000300e77202 */ /* 0x000fe60000000f00 */
[----:B------:R-:W0:Y:S06]  /*72c0*/  LDGDEPBAR ;  /* 0x00000000000079af */ /* 0x000e2c0000000000 */
[----:B------:R-:W1:Y:S06]  /*72d0*/  LDSM.16.M88.4 R152, [R205+0x7800] ;  /* 0x00780000cd98783b */ /* 0x000e6c0000000200 */
[----:B------:R-:W-:Y:S06]  /*72e0*/  LDSM.16.M88.4 R156, [R204] ;  /* 0x00000000cc9c783b */ /* 0x000fec0000000200 */
[----:B------:R-:W1:Y:S01]  /*72f0*/  LDSM.16.M88.4 R160, [R203] ;  /* 0x00000000cba0783b */ /* 0x000e620000000200 */
[C---:B--2---:R-:W-:Y:S05]  /*7300*/  HMMA.16816.F32.BF16 R4, R136.reuse, R140, RZ ;  /* 0x0000008c8804723c */ /* 0x044fea00000418ff */
[----:B------:R-:W2:Y:S03]  /*7310*/  LDSM.16.M88.4 R164, [R195] ;  /* 0x00000000c3a4783b */ /* 0x000ea60000000200 */
[C---:B------:R-:W-:Y:S03]  /*7320*/  HMMA.16816.F32.BF16 R8, R136.reuse, R142, RZ ;  /* 0x0000008e8808723c */ /* 0x040fe600000418ff */
[----:B------:R-:W2:Y:S06]  /*7330*/  LDSM.16.M88.4 R168, [R194] ;  /* 0x00000000c2a8783b */ /* 0x000eac0000000200 */
[----:B------:R-:W2:Y:S01]  /*7340*/  LDSM.16.M88.4 R172, [R193] ;  /* 0x00000000c1ac783b */ /* 0x000ea20000000200 */
[C---:B---3--:R-:W-:Y:S05]  /*7350*/  HMMA.16816.F32.BF16 R12, R136.reuse, R144, RZ ;  /* 0x00000090880c723c */ /* 0x048fea00000418ff */
[----:B------:R-:W-:Y:S03]  /*7360*/  LDSM.16.M88.4 R176, [R202] ;  /* 0x00000000cab0783b */ /* 0x000fe60000000200 */
[C---:B------:R-:W-:Y:S03]  /*7370*/  HMMA.16816.F32.BF16 R16, R136.reuse, R146, RZ ;  /* 0x000000928810723c */ /* 0x040fe600000418ff */
[----:B------:R-:W3:Y:S05]  /*7380*/  LDSM.16.M88.4 R180, [R199+0x6000] ;  /* 0x00600000c7b4783b */ /* 0x000eea0000000200 */
[C---:B------:R-:W-:Y:S01]  /*7390*/  HMMA.16816.F32.BF16 R20, R136.reuse, R148, RZ ;  /* 0x000000948814723c */ /* 0x040fe200000418ff */
[----:B------:R-:W-:Y:S06]  /*73a0*/  LDSM.16.M88.4 R140, [R199+0x7000] ;  /* 0x00700000c78c783b */ /* 0x000fec0000000200 */
[----:B------:R-:W-:Y:S01]  /*73b0*/  LDSM.16.M88.4 R144, [R199+0x7800] ;  /* 0x00780000c790783b */ /* 0x000fe20000000200 */
[C---:B------:R-:W-:Y:S05]  /*73c0*/  HMMA.16816.F32.BF16 R24, R136.reuse, R150, RZ ;  /* 0x000000968818723c */ /* 0x040fea00000418ff */
[----:B------:R-:W-:Y:S03]  /*73d0*/  LDSM.16.M88.4 R148, [R201] ;  /* 0x00000000c994783b */ /* 0x000fe60000000200 */
[C---:B-1----:R-:W-:Y:S08]  /*73e0*/  HMMA.16816.F32.BF16 R28, R136.reuse, R152, RZ ;  /* 0x00000098881c723c */ /* 0x042ff000000418ff */
[----:B------:R-:W-:Y:S01]  /*73f0*/  HMMA.16816.F32.BF16 R32, R136, R154, RZ ;  /* 0x0000009a8820723c */ /* 0x000fe200000418ff */
[----:B------:R-:W1:Y:S06]  /*7400*/  LDSM.16.M88.4 R136, [R199+0x6800] ;  /* 0x00680000c788783b */ /* 0x000e6c0000000200 */
[----:B------:R-:W1:Y:S01]  /*7410*/  LDSM.16.M88.4 R152, [R192] ;  /* 0x00000000c098783b */ /* 0x000e620000000200 */
[C---:B------:R-:W-:Y:S08]  /*7420*/  HMMA.16816.F32.BF16 R4, R156.reuse, R160, R4 ;  /* 0x000000a09c04723c */ /* 0x040ff00000041804 */
[C---:B------:R-:W-:Y:S01]  /*7430*/  HMMA.16816.F32.BF16 R8, R156.reuse, R162, R8 ;  /* 0x000000a29c08723c */ /* 0x040fe20000041808 */
[----:B------:R-:W-:Y:S07]  /*7440*/  LDSM.16.M88.4 R160, [R192+0x1000] ;  /* 0x00100000c0a0783b */ /* 0x000fee0000000200 */
[C---:B--2---:R-:W-:Y:S08]  /*7450*/  HMMA.16816.F32.BF16 R12, R156.reuse, R164, R12 ;  /* 0x000000a49c0c723c */ /* 0x044ff0000004180c */
[C---:B------:R-:W-:Y:S01]  /*7460*/  HMMA.16816.F32.BF16 R16, R156.reuse, R166, R16 ;  /* 0x000000a69c10723c */ /* 0x040fe20000041810 */
[----:B------:R-:W-:Y:S07]  /*7470*/  LDSM.16.M88.4 R164, [R192+0x1800] ;  /* 0x00180000c0a4783b */ /* 0x000fee0000000200 */
[C---:B------:R-:W-:Y:S08]  /*7480*/  HMMA.16816.F32.BF16 R20, R156.reuse, R168, R20 ;  /* 0x000000a89c14723c */ /* 0x040ff00000041814 */
[C---:B------:R-:W-:Y:S01]  /*7490*/  HMMA.16816.F32.BF16 R24, R156.reuse, R170, R24 ;  /* 0x000000aa9c18723c */ /* 0x040fe20000041818 */
[----:B------:R-:W-:Y:S07]  /*74a0*/  LDSM.16.M88.4 R168, [R206+0x2000] ;  /* 0x00200000cea8783b */ /* 0x000fee0000000200 */
[C---:B------:R-:W-:Y:S08]  /*74b0*/  HMMA.16816.F32.BF16 R28, R156.reuse, R172, R28 ;  /* 0x000000ac9c1c723c */ /* 0x040ff0000004181c */
[----:B------:R-:W-:Y:S01]  /*74c0*/  HMMA.16816.F32.BF16 R32, R156, R174, R32 ;  /* 0x000000ae9c20723c */ /* 0x000fe20000041820 */
[----:B------:R-:W2:Y:S06]  /*74d0*/  LDSM.16.M88.4 R156, [R192+0x800] ;  /* 0x00080000c09c783b */ /* 0x000eac0000000200 */
[----:B------:R-:W2:Y:S01]  /*74e0*/  LDSM.16.M88.4 R172, [R205+0x8000] ;  /* 0x00800000cdac783b */ /* 0x000ea20000000200 */
[C---:B---3--:R-:W-:Y:S08]  /*74f0*/  HMMA.16816.F32.BF16 R4, R176.reuse, R180, R4 ;  /* 0x000000b4b004723c */ /* 0x048ff00000041804 */
[C---:B------:R-:W-:Y:S01]  /*7500*/  HMMA.16816.F32.BF16 R8, R176.reuse, R182, R8 ;  /* 0x000000b6b008723c */ /* 0x040fe20000041808 */
[----:B------:R-:W-:Y:S07]  /*7510*/  LDSM.16.M88.4 R180, [R191] ;  /* 0x00000000bfb4783b */ /* 0x000fee0000000200 */
[C---:B-1----:R-:W-:Y:S08]  /*7520*/  HMMA.16816.F32.BF16 R12, R176.reuse, R136, R12 ;  /* 0x00000088b00c723c */ /* 0x042ff0000004180c */
[C---:B------:R-:W-:Y:S01]  /*7530*/  HMMA.16816.F32.BF16 R16, R176.reuse, R138, R16 ;  /* 0x0000008ab010723c */ /* 0x040fe20000041810 */
[----:B------:R-:W1:Y:S07]  /*7540*/  LDSM.16.M88.4 R136, [R205+0x8800] ;  /* 0x00880000cd88783b */ /* 0x000e6e0000000200 */
[C---:B------:R-:W-:Y:S08]  /*7550*/  HMMA.16816.F32.BF16 R20, R176.reuse, R140, R20 ;  /* 0x0000008cb014723c */ /* 0x040ff00000041814 */
[C---:B------:R-:W-:Y:S01]  /*7560*/  HMMA.16816.F32.BF16 R24, R176.reuse, R142, R24 ;  /* 0x0000008eb018723c */ /* 0x040fe20000041818 */
[----:B------:R-:W3:Y:S07]  /*7570*/  LDSM.16.M88.4 R140, [R205+0x9000] ;  /* 0x00900000cd8c783b */ /* 0x000eee0000000200 */
[C---:B------:R-:W-:Y:S08]  /*7580*/  HMMA.16816.F32.BF16 R28, R176.reuse, R144, R28 ;  /* 0x00000090b01c723c */ /* 0x040ff0000004181c */
[----:B------:R-:W-:Y:S01]  /*7590*/  HMMA.16816.F32.BF16 R32, R176, R146, R32 ;  /* 0x00000092b020723c */ /* 0x000fe20000041820 */
[----:B------:R-:W1:Y:S06]  /*75a0*/  LDSM.16.M88.4 R144, [R205+0x9800] ;  /* 0x00980000cd90783b */ /* 0x000e6c0000000200 */
[----:B------:R-:W1:Y:S01]  /*75b0*/  LDSM.16.M88.4 R176, [R204+0x2000] ;  /* 0x00200000ccb0783b */ /* 0x000e620000000200 */
[C---:B------:R-:W-:Y:S08]  /*75c0*/  HMMA.16816.F32.BF16 R4, R148.reuse, R152, R4 ;  /* 0x000000989404723c */ /* 0x040ff00000041804 */
[C---:B------:R-:W-:Y:S01]  /*75d0*/  HMMA.16816.F32.BF16 R8, R148.reuse, R154, R8 ;  /* 0x0000009a9408723c */ /* 0x040fe20000041808 */
[----:B------:R-:W-:Y:S07]  /*75e0*/  LDSM.16.M88.4 R152, [R189] ;  /* 0x00000000bd98783b */ /* 0x000fee0000000200 */
[C---:B--2---:R-:W-:Y:S08]  /*75f0*/  HMMA.16816.F32.BF16 R12, R148.reuse, R156, R12 ;  /* 0x0000009c940c723c */ /* 0x044ff0000004180c */
[C---:B------:R-:W-:Y:S01]  /*7600*/  HMMA.16816.F32.BF16 R16, R148.reuse, R158, R16 ;  /* 0x0000009e9410723c */ /* 0x040fe20000041810 */
[----:B------:R-:W-:Y:S07]  /*7610*/  LDSM.16.M88.4 R156, [R188] ;  /* 0x00000000bc9c783b */ /* 0x000fee0000000200 */
[C---:B------:R-:W-:Y:S08]  /*7620*/  HMMA.16816.F32.BF16 R20, R148.reuse, R160, R20 ;  /* 0x000000a09414723c */ /* 0x040ff00000041814 */
[C---:B------:R-:W-:Y:S01]  /*7630*/  HMMA.16816.F32.BF16 R24, R148.reuse, R162, R24 ;  /* 0x000000a29418723c */ /* 0x040fe20000041818 */
[----:B------:R-:W-:Y:S07]  /*7640*/  LDSM.16.M88.4 R160, [R202+0x2000] ;  /* 0x00200000caa0783b */ /* 0x000fee0000000200 */
[C---:B------:R-:W-:Y:S08]  /*7650*/  HMMA.16816.F32.BF16 R28, R148.reuse, R164, R28 ;  /* 0x000000a4941c723c */ /* 0x040ff0000004181c */
[----:B------:R-:W-:Y:S01]  /*7660*/  HMMA.16816.F32.BF16 R32, R148, R166, R32 ;  /* 0x000000a69420723c */ /* 0x000fe20000041820 */
[----:B------:R-:W2:Y:S06]  /*7670*/  LDSM.16.M88.4 R148, [R190] ;  /* 0x00000000be94783b */ /* 0x000eac0000000200 */
[----:B------:R-:W2:Y:S01]  /*7680*/  LDSM.16.M88.4 R164, [R199+0x8000] ;  /* 0x00800000c7a4783b */ /* 0x000ea20000000200 */
[C---:B------:R-:W-:Y:S08]  /*7690*/  HMMA.16816.F32.BF16 R4, R168.reuse, R172, R4 ;  /* 0x000000aca804723c */ /* 0x040ff00000041804 */
[C---:B------:R-:W-:Y:S01]  /*76a0*/  HMMA.16816.F32.BF16 R8, R168.reuse, R174, R8 ;  /* 0x000000aea808723c */ /* 0x040fe20000041808 */
[----:B------:R-:W-:Y:S07]  /*76b0*/  LDSM.16.M88.4 R172, [R192+0x2000] ;  /* 0x00200000c0ac783b */ /* 0x000fee0000000200 */
[C---:B-1----:R-:W-:Y:S08]  /*76c0*/  HMMA.16816.F32.BF16 R12, R168.reuse, R136, R12 ;  /* 0x00000088a80c723c */ /* 0x042ff0000004180c */
[C---:B------:R-:W-:Y:S01]  /*76d0*/  HMMA.16816.F32.BF16 R16, R168.reuse, R138, R16 ;  /* 0x0000008aa810723c */ /* 0x040fe20000041810 */
[----:B------:R-:W1:Y:S07]  /*76e0*/  LDSM.16.M88.4 R136, [R199+0x8800] ;  /* 0x00880000c788783b */ /* 0x000e6e0000000200 */
[C---:B---3--:R-:W-:Y:S08]  /*76f0*/  HMMA.16816.F32.BF16 R20, R168.reuse, R140, R20 ;  /* 0x0000008ca814723c */ /* 0x048ff00000041814 */
        /* <DEDUP_REMOVED lines=8> */
[----:B------:R-:W-:Y:S07]  /*7780*/  LDSM.16.M88.4 R180, [R205+0xa000] ;  /* 0x00a00000cdb4783b */ /* 0x000fee0000000200 */
[C---:B--2---:R-:W-:Y:S08]  /*7790*/  HMMA.16816.F32.BF16 R12, R176.reuse, R148, R12 ;  /* 0x00000094b00c723c */ /* 0x044ff0000004180c */
[C---:B------:R-:W-:Y:S01]  /*77a0*/  HMMA.16816.F32.BF16 R16, R176.reuse, R150, R16 ;  /* 0x00000096b010723c */ /* 0x040fe20000041810 */
[----:B------:R-:W2:Y:S07]  /*77b0*/  LDSM.16.M88.4 R148, [R192+0x2800] ;  /* 0x00280000c094783b */ /* 0x000eae0000000200 */
[C---:B------:R-:W-:Y:S08]  /*77c0*/  HMMA.16816.F32.BF16 R20, R176.reuse, R152, R20 ;  /* 0x00000098b014723c */ /* 0x040ff00000041814 */
[C---:B------:R-:W-:Y:S01]  /*77d0*/  HMMA.16816.F32.BF16 R24, R176.reuse, R154, R24 ;  /* 0x0000009ab018723c */ /* 0x040fe20000041818 */
[----:B------:R-:W2:Y:S07]  /*77e0*/  LDSM.16.M88.4 R152, [R192+0x3000] ;  /* 0x00300000c098783b */ /* 0x000eae0000000200 */
[C---:B------:R-:W-:Y:S08]  /*77f0*/  HMMA.16816.F32.BF16 R28, R176.reuse, R156, R28 ;  /* 0x0000009cb01c723c */ /* 0x040ff0000004181c */
[----:B------:R-:W-:Y:S01]  /*7800*/  HMMA.16816.F32.BF16 R32, R176, R158, R32 ;  /* 0x0000009eb020723c */ /* 0x000fe20000041820 */
[----:B------:R-:W2:Y:S06]  /*7810*/  LDSM.16.M88.4 R156, [R192+0x3800] ;  /* 0x00380000c09c783b */ /* 0x000eac0000000200 */
[----:B------:R-:W2:Y:S01]  /*7820*/  LDSM.16.M88.4 R176, [R206+0x4000] ;  /* 0x00400000ceb0783b */ /* 0x000ea20000000200 */
[C---:B------:R-:W-:Y:S08]  /*7830*/  HMMA.16816.F32.BF16 R4, R160.reuse, R164, R4 ;  /* 0x000000a4a004723c */ /* 0x040ff00000041804 */
[C---:B------:R-:W-:Y:S01]  /*7840*/  HMMA.16816.F32.BF16 R8, R160.reuse, R166, R8 ;  /* 0x000000a6a008723c */ /* 0x040fe20000041808 */
[----:B------:R-:W-:Y:S07]  /*7850*/  LDSM.16.M88.4 R164, [R187] ;  /* 0x00000000bba4783b */ /* 0x000fee0000000200 */
        /* <DEDUP_REMOVED lines=15> */
[----:B------:R-:W2:Y:S07]  /*7950*/  LDSM.16.M88.4 R148, [R186] ;  /* 0x00000000ba94783b */ /* 0x000eae0000000200 */
[C---:B------:R-:W-:Y:S08]  /*7960*/  HMMA.16816.F32.BF16 R20, R168.reuse, R152, R20 ;  /* 0x00000098a814723c */ /* 0x040ff00000041814 */
[C---:B------:R-:W-:Y:S01]  /*7970*/  HMMA.16816.F32.BF16 R24, R168.reuse, R154, R24 ;  /* 0x0000009aa818723c */ /* 0x040fe20000041818 */
[----:B------:R-:W2:Y:S07]  /*7980*/  LDSM.16.M88.4 R152, [R185] ;  /* 0x00000000b998783b */ /* 0x000eae0000000200 */
        /* <DEDUP_REMOVED lines=18> */
[C---:B------:R-:W-:Y:S08]  /*7ab0*/  HMMA.16816.F32.BF16 R8, R160.reuse, R166, R8 ;  /* 0x000000a6a008723c */ /* 0x040ff00000041808 */
[C---:B--2---:R-:W-:Y:S08]  /*7ac0*/  HMMA.16816.F32.BF16 R12, R160.reuse, R148, R12 ;  /* 0x00000094a00c723c */ /* 0x044ff0000004180c */
[C---:B------:R-:W-:Y:S08]  /*7ad0*/  HMMA.16816.F32.BF16 R16, R160.reuse, R150, R16 ;  /* 0x00000096a010723c */ /* 0x040ff00000041810 */
[C---:B------:R-:W-:Y:S08]  /*7ae0*/  HMMA.16816.F32.BF16 R20, R160.reuse, R152, R20 ;  /* 0x00000098a014723c */ /* 0x040ff00000041814 */
[C---:B------:R-:W-:Y:S08]  /*7af0*/  HMMA.16816.F32.BF16 R24, R160.reuse, R154, R24 ;  /* 0x0000009aa018723c */ /* 0x040ff00000041818 */
[C---:B------:R-:W-:Y:S08]  /*7b00*/  HMMA.16816.F32.BF16 R28, R160.reuse, R156, R28 ;  /* 0x0000009ca01c723c */ /* 0x040ff0000004181c */
[----:B------:R-:W-:Y:S08]  /*7b10*/  HMMA.16816.F32.BF16 R32, R160, R158, R32 ;  /* 0x0000009ea020723c */ /* 0x000ff00000041820 */
[C---:B------:R-:W-:Y:S08]  /*7b20*/  HMMA.16816.F32.BF16 R4, R168.reuse, R172, R4 ;  /* 0x000000aca804723c */ /* 0x040ff00000041804 */
[C---:B------:R-:W-:Y:S08]  /*7b30*/  HMMA.16816.F32.BF16 R8, R168.reuse, R174, R8 ;  /* 0x000000aea808723c */ /* 0x040ff00000041808 */
[C---:B-1----:R-:W-:Y:S08]  /*7b40*/  HMMA.16816.F32.BF16 R12, R168.reuse, R136, R12 ;  /* 0x00000088a80c723c */ /* 0x042ff0000004180c */
[C---:B------:R-:W-:Y:S01]  /*7b50*/  HMMA.16816.F32.BF16 R16, R168.reuse, R138, R16 ;  /* 0x0000008aa810723c */ /* 0x040fe20000041810 */
[----:B------:R-:W1:Y:S07]  /*7b60*/  LDSM.16.M88.4 R136, [R192+0x4800] ;  /* 0x00480000c088783b */ /* 0x000e6e0000000200 */
[C---:B---3--:R-:W-:Y:S08]  /*7b70*/  HMMA.16816.F32.BF16 R20, R168.reuse, R140, R20 ;  /* 0x0000008ca814723c */ /* 0x048ff00000041814 */
[C---:B------:R-:W-:Y:S01]  /*7b80*/  HMMA.16816.F32.BF16 R24, R168.reuse, R142, R24 ;  /* 0x0000008ea818723c */ /* 0x040fe20000041818 */
[----:B------:R-:W2:Y:S07]  /*7b90*/  LDSM.16.M88.4 R140, [R192+0x5000] ;  /* 0x00500000c08c783b */ /* 0x000eae0000000200 */
[C---:B------:R-:W-:Y:S08]  /*7ba0*/  HMMA.16816.F32.BF16 R28, R168.reuse, R144, R28 ;  /* 0x00000090a81c723c */ /* 0x040ff0000004181c */
[----:B------:R-:W-:Y:S08]  /*7bb0*/  HMMA.16816.F32.BF16 R32, R168, R146, R32 ;  /* 0x00000092a820723c */ /* 0x000ff00000041820 */
[C---:B------:R-:W-:Y:S08]  /*7bc0*/  HMMA.16816.F32.BF16 R4, R176.reuse, R180, R4 ;  /* 0x000000b4b004723c */ /* 0x040ff00000041804 */
[C---:B------:R-:W-:Y:S08]  /*7bd0*/  HMMA.16816.F32.BF16 R8, R176.reuse, R182, R8 ;  /* 0x000000b6b008723c */ /* 0x040ff00000041808 */
[C---:B-1----:R-:W-:Y:S08]  /*7be0*/  HMMA.16816.F32.BF16 R12, R176.reuse, R136, R12 ;  /* 0x00000088b00c723c */ /* 0x042ff0000004180c */
[C---:B------:R-:W-:Y:S01]  /*7bf0*/  HMMA.16816.F32.BF16 R16, R176.reuse, R138, R16 ;  /* 0x0000008ab010723c */ /* 0x040fe20000041810 */
[----:B------:R-:W1:Y:S01]  /*7c00*/  LDSM.16.M88.4 R136, [R192+0x5800] ;  /* 0x00580000c088783b */ /* 0x000e620000000200 */
[----:B------:R-:W-:Y:S04]  /*7c10*/  DEPBAR.LE SB0, 0x0 ;  /* 0x000080000000791a */ /* 0x000fe80000000000 */
[----:B------:R-:W-:Y:S02]  /*7c20*/  FMUL.FTZ R226, R4, c[0x0][0x2ec] ;  /* 0x0000bb0004e27a20 */ /* 0x000fe40000410000 */
[C---:B--2---:R-:W-:Y:S02]  /*7c30*/  HMMA.16816.F32.BF16 R20, R176.reuse, R140, R20 ;  /* 0x0000008cb014723c */ /* 0x044fe40000041814 */
[----:B------:R-:W2:Y:S01]  /*7c40*/  MUFU.TANH R170, R226 ;  /* 0x000000e200aa7308 */ /* 0x000ea20000002400 */
[----:B------:R-:W-:Y:S02]  /*7c50*/  BAR.SYNC.DEFER_BLOCKING 0x0 ;  /* 0x0000000000007b1d */ /* 0x000fe40000010000 */
[----:B------:R-:W-:Y:S02]  /*7c60*/  FMUL.FTZ R133, R5, c[0x0][0x2ec] ;  /* 0x0000bb0005857a20 */ /* 0x000fe40000410000 */
[----:B------:R-:W-:Y:S01]  /*7c70*/  FMUL.FTZ R134, R7, c[0x0][0x2ec] ;  /* 0x0000bb0007867a20 */ /* 0x000fe20000410000 */
[C---:B------:R-:W-:Y:S04]  /*7c80*/  HMMA.16816.F32.BF16 R24, R176.reuse, R142, R24 ;  /* 0x0000008eb018723c */ /* 0x040fe80000041818 */
[----:B------:R3:W2:Y:S01]  /*7c90*/  MUFU.TANH R166, R133 ;  /* 0x0000008500a67308 */ /* 0x0006a20000002400 */
[----:B------:R-:W-:Y:S02]  /*7ca0*/  FMUL.FTZ R228, R9, c[0x0][0x2ec] ;  /* 0x0000bb0009e47a20 */ /* 0x000fe40000410000 */
[----:B------:R-:W-:Y:S02]  /*7cb0*/  FMUL.FTZ R132, R6, c[0x0][0x2ec] ;  /* 0x0000bb0006847a20 */ /* 0x000fe40000410000 */
[----:B------:R-:W-:Y:S03]  /*7cc0*/  FMUL.FTZ R252, R8, c[0x0][0x2ec] ;  /* 0x0000bb0008fc7a20 */ /* 0x000fe60000410000 */
[----:B------:R-:W-:Y:S02]  /*7cd0*/  FMUL.FTZ R250, R12, c[0x0][0x2ec] ;  /* 0x0000bb000cfa7a20 */ /* 0x000fe40000410000 */
[----:B------:R-:W2:Y:S01]  /*7ce0*/  MUFU.TANH R167, R134 ;  /* 0x0000008600a77308 */ /* 0x000ea20000002400 */
[----:B------:R-:W-:Y:S02]  /*7cf0*/  FMUL.FTZ R248, R13, c[0x0][0x2ec] ;  /* 0x0000bb000df87a20 */ /* 0x000fe40000410000 */
[----:B------:R-:W-:Y:S02]  /*7d00*/  FMUL.FTZ R251, R14, c[0x0][0x2ec] ;  /* 0x0000bb000efb7a20 */ /* 0x000fe40000410000 */
[----:B------:R-:W-:Y:S02]  /*7d10*/  FMUL.FTZ R249, R15, c[0x0][0x2ec] ;  /* 0x0000bb000ff97a20 */ /* 0x000fe40000410000 */
[----:B------:R-:W-:Y:S02]  /*7d20*/  FMUL.FTZ R246, R16, c[0x0][0x2ec] ;  /* 0x0000bb0010f67a20 */ /* 0x000fe40000410000 */
[----:B------:R-:W-:Y:S01]  /*7d30*/  FMUL.FTZ R244, R17, c[0x0][0x2ec] ;  /* 0x0000bb0011f47a20 */ /* 0x000fe20000410000 */
[----:B------:R2:W2:Y:S01]  /*7d40*/  MUFU.TANH R182, R228 ;  /* 0x000000e400b67308 */ /* 0x0004a20000002400 */
[C---:B-1----:R-:W-:Y:S03]  /*7d50*/  HMMA.16816.F32.BF16 R28, R176.reuse, R136, R28 ;  /* 0x00000088b01c723c */ /* 0x042fe6000004181c */
[----:B---3--:R-:W-:Y:S02]  /*7d60*/  FMUL.FTZ R133, R10, c[0x0][0x2ec] ;  /* 0x0000bb000a857a20 */ /* 0x008fe40000410000 */
[----:B------:R-:W-:Y:S02]  /*7d70*/  FMUL.FTZ R247, R18, c[0x0][0x2ec] ;  /* 0x0000bb0012f77a20 */ /* 0x000fe40000410000 */
[----:B------:R-:W-:Y:S01]  /*7d80*/  FMUL.FTZ R245, R19, c[0x0][0x2ec] ;  /* 0x0000bb0013f57a20 */ /* 0x000fe20000410000 */
[----:B------:R-:W-:Y:S01]  /*7d90*/  HMMA.16816.F32.BF16 R32, R176, R138, R32 ;  /* 0x0000008ab020723c */ /* 0x000fe20000041820 */
[----:B------:R1:W3:Y:S03]  /*7da0*/  MUFU.TANH R169, R132 ;  /* 0x0000008400a97308 */ /* 0x0002e60000002400 */
[----:B-----5:R-:W-:Y:S02]  /*7db0*/  FMUL.FTZ R242, R20, c[0x0][0x2ec] ;  /* 0x0000bb0014f27a20 */ /* 0x020fe40000410000 */
[----:B------:R-:W-:Y:S02]  /*7dc0*/  FMUL.FTZ R240, R21, c[0x0][0x2ec] ;  /* 0x0000bb0015f07a20 */ /* 0x000fe40000410000 */
[----:B------:R-:W-:Y:S03]  /*7dd0*/  FMUL.FTZ R243, R22, c[0x0][0x2ec] ;  /* 0x0000bb0016f37a20 */ /* 0x000fe60000410000 */
[----:B------:R-:W1:Y:S01]  /*7de0*/  MUFU.TANH R252, R252 ;  /* 0x000000fc00fc7308 */ /* 0x000e620000002400 */
[----:B------:R-:W-:Y:S02]  /*7df0*/  FMUL.FTZ R241, R23, c[0x0][0x2ec] ;  /* 0x0000bb0017f17a20 */ /* 0x000fe40000410000 */
[----:B------:R-:W-:Y:S02]  /*7e00*/  FMUL.FTZ R238, R24, c[0x0][0x2ec] ;  /* 0x0000bb0018ee7a20 */ /* 0x000fe40000410000 */
[----:B------:R-:W-:Y:S02]  /*7e10*/  FMUL.FTZ R236, R25, c[0x0][0x2ec] ;  /* 0x0000bb0019ec7a20 */ /* 0x000fe40000410000 */
[----:B------:R-:W-:Y:S02]  /*7e20*/  FMUL.FTZ R239, R26, c[0x0][0x2ec] ;  /* 0x0000bb001aef7a20 */ /* 0x000fe40000410000 */
[----:B------:R-:W-:Y:S01]  /*7e30*/  FMUL.FTZ R237, R27, c[0x0][0x2ec] ;  /* 0x0000bb001bed7a20 */ /* 0x000fe20000410000 */
[----:B------:R3:W3:Y:S01]  /*7e40*/  MUFU.TANH R183, R133 ;  /* 0x0000008500b77308 */ /* 0x0006e20000002400 */
[----:B----4-:R-:W-:Y:S02]  /*7e50*/  FMUL.FTZ R232, R28, c[0x0][0x2ec] ;  /* 0x0000bb001ce87a20 */ /* 0x010fe40000410000 */
[----:B------:R-:W-:Y:S02]  /*7e60*/  FMUL.FTZ R234, R29, c[0x0][0x2ec] ;  /* 0x0000bb001dea7a20 */ /* 0x000fe40000410000 */
[----:B------:R-:W-:Y:S02]  /*7e70*/  FMUL.FTZ R235, R30, c[0x0][0x2ec] ;  /* 0x0000bb001eeb7a20 */ /* 0x000fe40000410000 */
[----:B------:R-:W-:Y:S02]  /*7e80*/  FMUL.FTZ R233, R31, c[0x0][0x2ec] ;  /* 0x0000bb001fe97a20 */ /* 0x000fe40000410000 */
[----:B--2---:R-:W-:Y:S01]  /*7e90*/  FMUL.FTZ R228, R32, c[0x0][0x2ec] ;  /* 0x0000bb0020e47a20 */ /* 0x004fe20000410000 */
[----:B------:R-:W2:Y:S01]  /*7ea0*/  MUFU.TANH R250, R250 ;  /* 0x000000fa00fa7308 */ /* 0x000ea20000002400 */
[----:B------:R-:W-:Y:S02]  /*7eb0*/  FMUL.FTZ R226, R33, c[0x0][0x2ec] ;  /* 0x0000bb0021e27a20 */ /* 0x000fe40000410000 */
[----:B------:R-:W-:Y:S02]  /*7ec0*/  FMUL.FTZ R134, R34, c[0x0][0x2ec] ;  /* 0x0000bb0022867a20 */ /* 0x000fe40000410000 */
[----:B-1----:R-:W-:Y:S02]  /*7ed0*/  FMUL.FTZ R132, R11, c[0x0][0x2ec] ;  /* 0x0000bb000b847a20 */ /* 0x002fe40000410000 */
[----:B------:R-:W-:Y:S03]  /*7ee0*/  FMUL.FTZ R35, R35, c[0x0][0x2ec] ;  /* 0x0000bb0023237a20 */ /* 0x000fe60000410000 */
[----:B------:R1:W4:Y:S10]  /*7ef0*/  MUFU.TANH R181, R132 ;  /* 0x0000008400b57308 */ /* 0x0003340000002400 */
[----:B------:R-:W1:Y:S10]  /*7f00*/  MUFU.TANH R248, R248 ;  /* 0x000000f800f87308 */ /* 0x000e740000002400 */
        /* <DEDUP_REMOVED lines=21> */
[----:B------:R1:W1:Y:S01]  /*8060*/  MUFU.TANH R133, R35 ;  /* 0x0000002300857308 */ /* 0x0002620000002400 */
[----:B------:R-:W-:-:S05]  /*8070*/  @!P1 BRA `(.L_x_776) ;  /* 0x000009a000009947 */ /* 0x000fca0003800000 */
[----:B--234-:R-:W-:Y:S02]  /*8080*/  ULDC UR5, c[0x0][0x198] ;  /* 0x0000660000057ab9 */ /* 0x01cfe40000000800 */
[----:B------:R-:W-:Y:S04]  /*8090*/  ULEA UR5, -UR5, URZ, 0x6 ;  /* 0x0000003f05057291 */ /* 0x000fe8000f8e313f */
[----:B------:R-:W-:Y:S02]  /*80a0*/  USHF.R.S32.HI UR4, URZ, 0x1f, UR5 ;  /* 0x0000001f3f047899 */ /* 0x000fe40008011405 */
[----:B------:R-:W-:Y:S04]  /*80b0*/  MOV R6, UR5 ;  /* 0x0000000500067c02 */ /* 0x000fe80008000f00 */
[----:B------:R-:W-:Y:S01]  /*80c0*/  MOV R2, UR4 ;  /* 0x0000000400027c02 */ /* 0x000fe20008000f00 */
[----:B------:R-:W-:-:S05]  /*80d0*/  @!P0 BRA `(.L_x_777) ;  /* 0x000003b000008947 */ /* 0x000fca0003800000 */
[----:B------:R-:W-:Y:S01]  /*80e0*/  IMAD.SHL.U32 R4, R225, 0x40, RZ ;  /* 0x00000040e1047824 */ /* 0x000fe200078e00ff */
[----:B------:R-:W-:Y:S04]  /*80f0*/  IABS R3, c[0x0][0x2d0] ;  /* 0x0000b40000037a13 */ /* 0x000fe80000000000 */
[----:B------:R-:W2:Y:S01]  /*8100*/  I2F.RP R8, R3 ;  /* 0x0000000300087306 */ /* 0x000ea20000209400 */
[----:B------:R-:W-:Y:S04]  /*8110*/  IADD3 R9, R4, -0x40, RZ ;  /* 0xffffffc004097810 */ /* 0x000fe80007ffe0ff */
[----:B------:R-:W-:Y:S02]  /*8120*/  IABS R5, R9 ;  /* 0x0000000900057213 */ /* 0x000fe40000000000 */
[----:B------:R-:W-:Y:S03]  /*8130*/  LOP3.LUT R9, R9, c[0x0][0x2d0], RZ, 0x3c, !PT ;  /* 0x0000b40009097a12 */ /* 0x000fe600078e3cff */
[----:B--2---:R-:W2:Y:S02]  /*8140*/  MUFU.RCP R2, R8 ;  /* 0x0000000800027308 */ /* 0x004ea40000001000 */
[----:B--2---:R-:W-:Y:S08]  /*8150*/  IADD3 R6, R2, 0xffffffe, RZ ;  /* 0x0ffffffe02067810 */ /* 0x004ff00007ffe0ff */
[----:B------:R-:W2:Y:S02]  /*8160*/  F2I.FTZ.U32.TRUNC.NTZ R7, R6 ;  /* 0x0000000600077305 */ /* 0x000ea4000021f000 */
[--C-:B--2---:R-:W-:Y:S02]  /*8170*/  IMAD.MOV R2, RZ, RZ, -R7.reuse ;  /* 0x000000ffff027224 */ /* 0x104fe400078e0a07 */
[----:B------:R-:W-:Y:S02]  /*8180*/  IMAD.MOV.U32 R6, RZ, RZ, RZ ;  /* 0x000000ffff067224 */ /* 0x000fe400078e00ff */
        /* <DEDUP_REMOVED lines=48> */
.L_x_777:
        /* <DEDUP_REMOVED lines=14> */
[CCC-:B------:R-:W-:Y:S02]  /*8570*/  @!P4 LEA.HI.X R9, R5.reuse, R223.reuse, R4.reuse, 0x1, P2 ;  /* 0x000000df0509c211 */ /* 0x1c0fe400010f0c04 */
[--C-:B------:R-:W-:Y:S01]  /*8580*/  @!P3 LEA.HI.X R7, R5, R223, R4.reuse, 0x1, P1 ;  /* 0x000000df0507b211 */ /* 0x100fe200008f0c04 */
[----:B------:R-:W-:Y:S01]  /*8590*/  @!PT LDS RZ, [RZ] ;  /* 0x00000000fffff984 */ /* 0x000fe20000000800 */
[----:B------:R-:W-:Y:S01]  /*85a0*/  @!PT LDS RZ, [RZ] ;  /* 0x00000000fffff984 */ /* 0x000fe20000000800 */
[----:B------:R-:W-:Y:S01]  /*85b0*/  @!PT LDS RZ, [RZ] ;  /* 0x00000000fffff984 */ /* 0x000fe20000000800 */
[----:B------:R2:W-:Y:S01]  /*85c0*/  @!P4 LDGSTS.E.BYPASS.LTC128B.128 [R215+0x8000], [R12.64+0x80] ;  /* 0x080000800cd7cfae */ /* 0x0005e2000b901d46 */
[----:B------:R-:W-:Y:S03]  /*85d0*/  IADD3 R3, P6, R213, R5, RZ ;  /* 0x00000005d5037210 */ /* 0x000fe60007fde0ff */
[----:B------:R2:W-:Y:S01]  /*85e0*/  @P3 STS.128 [R215+0xa000], RZ ;  /* 0x00a000ffd7003388 */ /* 0x0005e20000000c00 */
        /* <DEDUP_REMOVED lines=67> */
.L_x_776:
[----:B--234-:R-:W-:Y:S01]  /*8a20*/  FMNMX.FTZ R11, R170, R135, !PT ;  /* 0x00000087aa0b7209 */ /* 0x01cfe20007810000 */
        /* <DEDUP_REMOVED lines=11> */
[----:B-1----:R-:W-:Y:S02]  /*8ae0*/  FMNMX.FTZ R2, R251, R2, !PT ;  /* 0x00000002fb027209 */ /* 0x002fe40007810000 */
        /* <DEDUP_REMOVED lines=26> */
[----:B------:R-:W-:Y:S03]  /*8c90*/  FMNMX.FTZ R7, R133, R2, !PT ;  /* 0x0000000285077209 */ /* 0x000fe60007810000 */
[----:B------:R-:W1:Y:S08]  /*8ca0*/  SHFL.BFLY PT, R6, R5, 0x2, 0x1f ;  /* 0x0c401f0005067f89 */ /* 0x000e7000000e0000 */
[----:B------:R-:W2:Y:S08]  /*8cb0*/  SHFL.BFLY PT, R2, R7, 0x2, 0x1f ;  /* 0x0c401f0007027f89 */ /* 0x000eb000000e0000 */
[----:B------:R-:W-:Y:S01]  /*8cc0*/  LDSM.16.MT88.4 R160, [R196+0xf800] ;  /* 0x00f80000c4a0783b */ /* 0x000fe20000004200 */
[----:B-1----:R-:W-:Y:S07]  /*8cd0*/  FMNMX.FTZ R9, R5, R6, !PT ;  /* 0x0000000605097209 */ /* 0x002fee0007810000 */
[----:B------:R-:W1:Y:S01]  /*8ce0*/  SHFL.BFLY PT, R132, R9, 0x1, 0x1f ;  /* 0x0c201f0009847f89 */ /* 0x000e6200000e0000 */
[----:B--2---:R-:W-:Y:S07]  /*8cf0*/  FMNMX.FTZ R4, R7, R2, !PT ;  /* 0x0000000207047209 */ /* 0x004fee0007810000 */
[----:B------:R-:W2:Y:S01]  /*8d00*/  SHFL.BFLY PT, R3, R4, 0x1, 0x1f ;  /* 0x0c201f0004037f89 */ /* 0x000ea200000e0000 */
[----:B-1----:R-:W-:Y:S04]  /*8d10*/  FMNMX.FTZ R132, R9, R132, !PT ;  /* 0x0000008409847209 */ /* 0x002fe80007810000 */
[C---:B------:R-:W-:Y:S01]  /*8d20*/  FSETP.NEU.FTZ.AND P1, PT, R132.reuse, -INF , PT ;  /* 0xff8000008400780b */ /* 0x040fe20003f3d000 */
[C---:B------:R-:W-:Y:S02]  /*8d30*/  FMUL.FTZ R145, R132.reuse, c[0x0][0x23c] ;  /* 0x00008f0084917a20 */ /* 0x040fe40000410000 */
[----:B------:R-:W-:Y:S01]  /*8d40*/  FADD.FTZ R2, -R132, R135 ;  /* 0x0000008784027221 */ /* 0x000fe20000010100 */
[----:B--2---:R-:W-:Y:S02]  /*8d50*/  FMNMX.FTZ R3, R4, R3, !PT ;  /* 0x0000000304037209 */ /* 0x004fe40007810000 */
[----:B------:R-:W-:Y:S01]  /*8d60*/  FSEL R145, R145, RZ, P1 ;  /* 0x000000ff91917208 */ /* 0x000fe20000800000 */
[----:B------:R-:W-:Y:S01]  /*8d70*/  FMUL.FTZ R6, R2, c[0x0][0x23c] ;  /* 0x00008f0002067a20 */ /* 0x000fe20000410000 */
[C---:B------:R-:W-:Y:S01]  /*8d80*/  FSETP.NEU.FTZ.AND P1, PT, R3.reuse, -INF , PT ;  /* 0xff8000000300780b */ /* 0x040fe20003f3d000 */
[C---:B------:R-:W-:Y:S01]  /*8d90*/  FMUL.FTZ R144, R3.reuse, c[0x0][0x23c] ;  /* 0x00008f0003907a20 */ /* 0x040fe20000410000 */
[----:B------:R-:W-:Y:S01]  /*8da0*/  MOV R135, R132 ;  /* 0x0000008400877202 */ /* 0x000fe20000000f00 */
[----:B------:R-:W-:Y:S01]  /*8db0*/  FADD.FTZ R5, -R3, R0 ;  /* 0x0000000003057221 */ /* 0x000fe20000010100 */
[----:B------:R-:W1:Y:S01]  /*8dc0*/  MUFU.EX2 R2, R6 ;  /* 0x0000000600027308 */ /* 0x000e620000000800 */
[--C-:B------:R-:W-:Y:S01]  /*8dd0*/  FFMA.FTZ R174, R166, c[0x0][0x23c], -R145.reuse ;  /* 0x00008f00a6ae7a23 */ /* 0x100fe20000010891 */
[----:B------:R-:W-:Y:S01]  /*8de0*/  FSEL R144, R144, RZ, P1 ;  /* 0x000000ff90907208 */ /* 0x000fe20000800000 */
[--C-:B------:R-:W-:Y:S01]  /*8df0*/  FFMA.FTZ R175, R170, c[0x0][0x23c], -R145.reuse ;  /* 0x00008f00aaaf7a23 */ /* 0x100fe20000010891 */
[----:B------:R-:W-:Y:S01]  /*8e00*/  ISETP.GT.AND P1, PT, R225, RZ, PT ;  /* 0x000000ffe100720c */ /* 0x000fe20003f24270 */
[--C-:B------:R-:W-:Y:S02]  /*8e10*/  FFMA.FTZ R173, R252, c[0x0][0x23c], -R145.reuse ;  /* 0x00008f00fcad7a23 */ /* 0x100fe40000010891 */
[--C-:B------:R-:W-:Y:S02]  /*8e20*/  FFMA.FTZ R170, R167, c[0x0][0x23c], -R144.reuse ;  /* 0x00008f00a7aa7a23 */ /* 0x100fe40000010890 */
[--C-:B------:R-:W-:Y:S01]  /*8e30*/  FFMA.FTZ R171, R169, c[0x0][0x23c], -R144.reuse ;  /* 0x00008f00a9ab7a23 */ /* 0x100fe20000010890 */
[----:B------:R-:W-:Y:S01]  /*8e40*/  MUFU.EX2 R175, R175 ;  /* 0x000000af00af7308 */ /* 0x000fe20000000800 */
[--C-:B------:R-:W-:Y:S01]  /*8e50*/  FFMA.FTZ R172, R182, c[0x0][0x23c], -R145.reuse ;  /* 0x00008f00b6ac7a23 */ /* 0x100fe20000010891 */
[----:B------:R-:W-:Y:S01]  /*8e60*/  LDSM.16.MT88.4 R164, [R200+0x11800] ;  /* 0x01180000c8a4783b */ /* 0x000fe20000004200 */
[--C-:B------:R-:W-:Y:S02]  /*8e70*/  FFMA.FTZ R169, R183, c[0x0][0x23c], -R144.reuse ;  /* 0x00008f00b7a97a23 */ /* 0x100fe40000010890 */
[--C-:B------:R-:W-:Y:S02]  /*8e80*/  FFMA.FTZ R168, R181, c[0x0][0x23c], -R144.reuse ;  /* 0x00008f00b5a87a23 */ /* 0x100fe40000010890 */
[----:B------:R-:W-:Y:S02]  /*8e90*/  FMUL.FTZ R0, R5, c[0x0][0x23c] ;  /* 0x00008f0005007a20 */ /* 0x000fe40000410000 */
[--C-:B------:R-:W-:Y:S01]  /*8ea0*/  FFMA.FTZ R176, R250, c[0x0][0x23c], -R145.reuse ;  /* 0x00008f00fab07a23 */ /* 0x100fe20000010891 */
[----:B------:R-:W2:Y:S01]  /*8eb0*/  MUFU.EX2 R174, R174 ;  /* 0x000000ae00ae7308 */ /* 0x000ea20000000800 */
[--C-:B------:R-:W-:Y:S02]  /*8ec0*/  FFMA.FTZ R177, R248, c[0x0][0x23c], -R145.reuse ;  /* 0x00008f00f8b17a23 */ /* 0x100fe40000010891 */
[--C-:B------:R-:W-:Y:S02]  /*8ed0*/  FFMA.FTZ R178, R251, c[0x0][0x23c], -R144.reuse ;  /* 0x00008f00fbb27a23 */ /* 0x100fe40000010890 */
[C---:B-1----:R-:W-:Y:S02]  /*8ee0*/  FMUL.FTZ R4, R2.reuse, R128 ;  /* 0x0000008002047220 */ /* 0x042fe40000410000 */
[C---:B------:R-:W-:Y:S02]  /*8ef0*/  FMUL.FTZ R5, R2.reuse, R129 ;  /* 0x0000008102057220 */ /* 0x040fe40000410000 */
[C---:B------:R-:W-:Y:S01]  /*8f00*/  FMUL.FTZ R8, R2.reuse, R124 ;  /* 0x0000007c02087220 */ /* 0x040fe20000410000 */
[----:B------:R-:W1:Y:S01]  /*8f10*/  MUFU.EX2 R0, R0 ;  /* 0x0000000000007308 */ /* 0x000e620000000800 */
[C---:B------:R-:W-:Y:S02]  /*8f20*/  FMUL.FTZ R9, R2.reuse, R125 ;  /* 0x0000007d02097220 */ /* 0x040fe40000410000 */
[C---:B------:R-:W-:Y:S02]  /*8f30*/  FMUL.FTZ R16, R2.reuse, R116 ;  /* 0x0000007402107220 */ /* 0x040fe40000410000 */
[C---:B------:R-:W-:Y:S02]  /*8f40*/  FMUL.FTZ R17, R2.reuse, R117 ;  /* 0x0000007502117220 */ /* 0x040fe40000410000 */
[C---:B------:R-:W-:Y:S02]  /*8f50*/  FMUL.FTZ R24, R2.reuse, R108 ;  /* 0x0000006c02187220 */ /* 0x040fe40000410000 */
[C---:B------:R-:W-:Y:S01]  /*8f60*/  FMUL.FTZ R25, R2.reuse, R109 ;  /* 0x0000006d02197220 */ /* 0x040fe20000410000 */
[----:B------:R-:W-:Y:S01]  /*8f70*/  MUFU.EX2 R171, R171 ;  /* 0x000000ab00ab7308 */ /* 0x000fe20000000800 */
[C---:B------:R-:W-:Y:S02]  /*8f80*/  FMUL.FTZ R32, R2.reuse, R100 ;  /* 0x0000006402207220 */ /* 0x040fe40000410000 */
[----:B------:R-:W-:Y:S01]  /*8f90*/  FMUL.FTZ R33, R2, R101 ;  /* 0x0000006502217220 */ /* 0x000fe20000410000 */
[----:B--2---:R-:W-:Y:S01]  /*8fa0*/  F2FP.BF16.PACK_AB R128, R174, R175 ;  /* 0x000000afae80723e */ /* 0x004fe200000010ff */
[C---:B------:R-:W-:Y:S02]  /*8fb0*/  FMUL.FTZ R36, R2.reuse, R36 ;  /* 0x0000002402247220 */ /* 0x040fe40000410000 */
[C---:B------:R-:W-:Y:S02]  /*8fc0*/  FMUL.FTZ R37, R2.reuse, R37 ;  /* 0x0000002502257220 */ /* 0x040fe40000410000 */
[C---:B------:R-:W-:Y:S01]  /*8fd0*/  FMUL.FTZ R40, R2.reuse, R40 ;  /* 0x0000002802287220 */ /* 0x040fe20000410000 */
[----:B------:R-:W2:Y:S01]  /*8fe0*/  MUFU.EX2 R170, R170 ;  /* 0x000000aa00aa7308 */ /* 0x000ea20000000800 */
[C---:B------:R-:W-:Y:S02]  /*8ff0*/  FMUL.FTZ R41, R2.reuse, R41 ;  /* 0x0000002902297220 */ /* 0x040fe40000410000 */
[----:B------:R-:W-:Y:S02]  /*9000*/  FMUL.FTZ R44, R2, R44 ;  /* 0x0000002c022c7220 */ /* 0x000fe40000410000 */
[C---:B-1----:R-:W-:Y:S02]  /*9010*/  FMUL.FTZ R6, R0.reuse, R130 ;  /* 0x0000008200067220 */ /* 0x042fe40000410000 */
[C---:B------:R-:W-:Y:S02]  /*9020*/  FMUL.FTZ R7, R0.reuse, R131 ;  /* 0x0000008300077220 */ /* 0x040fe40000410000 */
[C---:B------:R-:W-:Y:S01]  /*9030*/  FMUL.FTZ R10, R0.reuse, R126 ;  /* 0x0000007e000a7220 */ /* 0x040fe20000410000 */
[----:B------:R-:W-:Y:S01]  /*9040*/  MUFU.EX2 R173, R173 ;  /* 0x000000ad00ad7308 */ /* 0x000fe20000000800 */
[C---:B------:R-:W-:Y:S02]  /*9050*/  FMUL.FTZ R11, R0.reuse, R127 ;  /* 0x0000007f000b7220 */ /* 0x040fe40000410000 */
[C---:B------:R-:W-:Y:S01]  /*9060*/  FMUL.FTZ R18, R0.reuse, R118 ;  /* 0x0000007600127220 */ /* 0x040fe20000410000 */
[----:B------:R-:W-:Y:S01]  /*9070*/  LDSM.16.MT88.4 R124, [R200+0xe800] ;  /* 0x00e80000c87c783b */ /* 0x000fe20000004200 */
[C---:B------:R-:W-:Y:S02]  /*9080*/  FMUL.FTZ R19, R0.reuse, R119 ;  /* 0x0000007700137220 */ /* 0x040fe40000410000 */
[C---:B------:R-:W-:Y:S02]  /*9090*/  FMUL.FTZ R26, R0.reuse, R110 ;  /* 0x0000006e001a7220 */ /* 0x040fe40000410000 */
[C---:B------:R-:W-:Y:S01]  /*90a0*/  FMUL.FTZ R27, R0.reuse, R111 ;  /* 0x0000006f001b7220 */ /* 0x040fe20000410000 */
[----:B------:R-:W1:Y:S01]  /*90b0*/  MUFU.EX2 R172, R172 ;  /* 0x000000ac00ac7308 */ /* 0x000e620000000800 */
[C---:B------:R-:W-:Y:S01]  /*90c0*/  FMUL.FTZ R34, R0.reuse, R102 ;  /* 0x0000006600227220 */ /* 0x040fe20000410000 */
[----:B------:R-:W-:Y:S01]  /*90d0*/  LDSM.16.MT88.4 R108, [R196+0xe000] ;  /* 0x00e00000c46c783b */ /* 0x000fe20000004200 */
[----:B------:R-:W-:Y:S01]  /*90e0*/  FMUL.FTZ R35, R0, R103 ;  /* 0x0000006700237220 */ /* 0x000fe20000410000 */
[----:B--2---:R-:W-:Y:S01]  /*90f0*/  F2FP.BF16.PACK_AB R129, R170, R171 ;  /* 0x000000abaa81723e */ /* 0x004fe200000010ff */
[C---:B------:R-:W-:Y:S02]  /*9100*/  FMUL.FTZ R38, R0.reuse, R38 ;  /* 0x0000002600267220 */ /* 0x040fe40000410000 */
[C---:B------:R-:W-:Y:S02]  /*9110*/  FMUL.FTZ R39, R0.reuse, R39 ;  /* 0x0000002700277220 */ /* 0x040fe40000410000 */
[C---:B------:R-:W-:Y:S01]  /*9120*/  FMUL.FTZ R42, R0.reuse, R42 ;  /* 0x0000002a002a7220 */ /* 0x040fe20000410000 */
[----:B------:R-:W-:Y:S01]  /*9130*/  MUFU.EX2 R169, R169 ;  /* 0x000000a900a97308 */ /* 0x000fe20000000800 */
[----:B------:R-:W-:Y:S01]  /*9140*/  LDSM.16.MT88.4 R100, [R197+0xe000] ;  /* 0x00e00000c564783b */ /* 0x000fe20000004200 */
[----:B------:R-:W-:Y:S02]  /*9150*/  FMUL.FTZ R43, R0, R43 ;  /* 0x0000002b002b7220 */ /* 0x000fe40000410000 */
[----:B------:R-:W-:Y:S02]  /*9160*/  FMUL.FTZ R45, R2, R45 ;  /* 0x0000002d022d7220 */ /* 0x000fe40000410000 */
[C---:B------:R-:W-:Y:S02]  /*9170*/  FMUL.FTZ R46, R0.reuse, R46 ;  /* 0x0000002e002e7220 */ /* 0x040fe40000410000 */
[----:B------:R-:W-:Y:S01]  /*9180*/  FMUL.FTZ R47, R0, R47 ;  /* 0x0000002f002f7220 */ /* 0x000fe20000410000 */
[----:B------:R-:W-:Y:S01]  /*9190*/  LDSM.16.MT88.4 R116, [R198+0xc800] ;  /* 0x00c80000c674783b */ /* 0x000fe20000004200 */
[----:B------:R-:W2:Y:S01]  /*91a0*/  MUFU.EX2 R168, R168 ;  /* 0x000000a800a87308 */ /* 0x000ea20000000800 */
[C---:B------:R-:W-:Y:S02]  /*91b0*/  FMUL.FTZ R48, R2.reuse, R48 ;  /* 0x0000003002307220 */ /* 0x040fe40000410000 */
[----:B------:R-:W-:Y:S01]  /*91c0*/  FMUL.FTZ R49, R2, R49 ;  /* 0x0000003102317220 */ /* 0x000fe20000410000 */
[----:B-1----:R-:W-:Y:S01]  /*91d0*/  F2FP.BF16.PACK_AB R130, R172, R173 ;  /* 0x000000adac82723e */ /* 0x002fe200000010ff */
        /* <DEDUP_REMOVED lines=9> */
[----:B------:R-:W1:Y:S01]  /*9270*/  MUFU.EX2 R177, R177 ;  /* 0x000000b100b17308 */ /* 0x000e620000000800 */
[C---:B------:R-:W-:Y:S02]  /*9280*/  FMUL.FTZ R58, R0.reuse, R58 ;  /* 0x0000003a003a7220 */ /* 0x040fe40000410000 */
[----:B------:R-:W-:Y:S01]  /*9290*/  FMUL.FTZ R59, R0, R59 ;  /* 0x0000003b003b7220 */ /* 0x000fe20000410000 */
[----:B--2---:R-:W-:Y:S01]  /*92a0*/  F2FP.BF16.PACK_AB R131, R168, R169 ;  /* 0x000000a9a883723e */ /* 0x004fe200000010ff */
[C---:B------:R-:W-:Y:S02]  /*92b0*/  FMUL.FTZ R60, R2.reuse, R60 ;  /* 0x0000003c023c7220 */ /* 0x040fe40000410000 */
[----:B------:R-:W-:Y:S02]  /*92c0*/  FMUL.FTZ R61, R2, R61 ;  /* 0x0000003d023d7220 */ /* 0x000fe40000410000 */
[C---:B------:R-:W-:Y:S01]  /*92d0*/  FMUL.FTZ R62, R0.reuse, R62 ;  /* 0x0000003e003e7220 */ /* 0x040fe20000410000 */
[----:B------:R-:W-:Y:S01]  /*92e0*/  MUFU.EX2 R178, R178 ;  /* 0x000000b200b27308 */ /* 0x000fe20000000800 */
[C---:B------:R-:W-:Y:S05]  /*92f0*/  HMMA.16816.F32.BF16 R4, R128.reuse, R12, R4 ;  /* 0x0000000c8004723c */ /* 0x040fea0000041804 */
[----:B------:R-:W-:Y:S02]  /*9300*/  FMUL.FTZ R63, R0, R63 ;  /* 0x0000003f003f7220 */ /* 0x000fe40000410000 */
[C---:B------:R-:W-:Y:S01]  /*9310*/  FMUL.FTZ R12, R2.reuse, R120 ;  /* 0x00000078020c7220 */ /* 0x040fe20000410000 */
[C---:B------:R-:W-:Y:S04]  /*9320*/  HMMA.16816.F32.BF16 R8, R128.reuse, R14, R8 ;  /* 0x0000000e8008723c */ /* 0x040fe80000041808 */
[C---:B------:R-:W-:Y:S02]  /*9330*/  FMUL.FTZ R13, R2.reuse, R121 ;  /* 0x00000079020d7220 */ /* 0x040fe40000410000 */
[----:B------:R-:W-:Y:S02]  /*9340*/  FMUL.FTZ R64, R2, R64 ;  /* 0x0000004002407220 */ /* 0x000fe40000410000 */
[C---:B------:R-:W-:Y:S04]  /*9350*/  FMUL.FTZ R14, R0.reuse, R122 ;  /* 0x0000007a000e7220 */ /* 0x040fe80000410000 */
[----:B------:R-:W-:Y:S02]  /*9360*/  FMUL.FTZ R15, R0, R123 ;  /* 0x0000007b000f7220 */ /* 0x000fe40000410000 */
[----:B------:R-:W2:Y:S01]  /*9370*/  LDSM.16.MT88.4 R120, [R196+0xc000] ;  /* 0x00c00000c478783b */ /* 0x000ea20000004200 */
[----:B------:R-:W-:Y:S02]  /*9380*/  FMUL.FTZ R65, R2, R65 ;  /* 0x0000004102417220 */ /* 0x000fe40000410000 */
[C---:B------:R-:W-:Y:S02]  /*9390*/  FMUL.FTZ R66, R0.reuse, R66 ;  /* 0x0000004200427220 */ /* 0x040fe40000410000 */
[C---:B------:R-:W-:Y:S03]  /*93a0*/  HMMA.16816.F32.BF16 R12, R128.reuse, R20, R12 ;  /* 0x00000014800c723c */ /* 0x040fe6000004180c */
[----:B------:R-:W-:Y:S02]  /*93b0*/  FMUL.FTZ R67, R0, R67 ;  /* 0x0000004300437220 */ /* 0x000fe40000410000 */
[C---:B------:R-:W-:Y:S02]  /*93c0*/  FMUL.FTZ R68, R2.reuse, R68 ;  /* 0x0000004402447220 */ /* 0x040fe40000410000 */
[C---:B------:R-:W-:Y:S01]  /*93d0*/  FMUL.FTZ R20, R2.reuse, R112 ;  /* 0x0000007002147220 */ /* 0x040fe20000410000 */
[C---:B------:R-:W-:Y:S04]  /*93e0*/  HMMA.16816.F32.BF16 R16, R128.reuse, R22, R16 ;  /* 0x000000168010723c */ /* 0x040fe80000041810 */
[C---:B------:R-:W-:Y:S02]  /*93f0*/  FMUL.FTZ R21, R2.reuse, R113 ;  /* 0x0000007102157220 */ /* 0x040fe40000410000 */
[----:B------:R-:W-:Y:S02]  /*9400*/  FMUL.FTZ R69, R2, R69 ;  /* 0x0000004502457220 */ /* 0x000fe40000410000 */
[C---:B------:R-:W-:Y:S04]  /*9410*/  FMUL.FTZ R22, R0.reuse, R114 ;  /* 0x0000007200167220 */ /* 0x040fe80000410000 */
[C---:B------:R-:W-:Y:S02]  /*9420*/  FMUL.FTZ R23, R0.reuse, R115 ;  /* 0x0000007300177220 */ /* 0x040fe40000410000 */
[----:B------:R-:W3:Y:S01]  /*9430*/  LDSM.16.MT88.4 R112, [R200+0xe000] ;  /* 0x00e00000c870783b */ /* 0x000ee20000004200 */
[C---:B------:R-:W-:Y:S02]  /*9440*/  FMUL.FTZ R70, R0.reuse, R70 ;  /* 0x0000004600467220 */ /* 0x040fe40000410000 */
[----:B------:R-:W-:Y:S02]  /*9450*/  FMUL.FTZ R71, R0, R71 ;  /* 0x0000004700477220 */ /* 0x000fe40000410000 */
[C---:B------:R-:W-:Y:S03]  /*9460*/  HMMA.16816.F32.BF16 R20, R128.reuse, R28, R20 ;  /* 0x0000001c8014723c */ /* 0x040fe60000041814 */
[C---:B------:R-:W-:Y:S02]  /*9470*/  FMUL.FTZ R72, R2.reuse, R72 ;  /* 0x0000004802487220 */ /* 0x040fe40000410000 */
[C---:B------:R-:W-:Y:S02]  /*9480*/  FMUL.FTZ R73, R2.reuse, R73 ;  /* 0x0000004902497220 */ /* 0x040fe40000410000 */
[C---:B------:R-:W-:Y:S01]  /*9490*/  FMUL.FTZ R28, R2.reuse, R104 ;  /* 0x00000068021c7220 */ /* 0x040fe20000410000 */
[C---:B------:R-:W-:Y:S04]  /*94a0*/  HMMA.16816.F32.BF16 R24, R128.reuse, R30, R24 ;  /* 0x0000001e8018723c */ /* 0x040fe80000041818 */
[----:B------:R-:W-:Y:S02]  /*94b0*/  FMUL.FTZ R29, R2, R105 ;  /* 0x00000069021d7220 */ /* 0x000fe40000410000 */
[C---:B------:R-:W-:Y:S02]  /*94c0*/  FMUL.FTZ R74, R0.reuse, R74 ;  /* 0x0000004a004a7220 */ /* 0x040fe40000410000 */
[C---:B------:R-:W-:Y:S04]  /*94d0*/  FMUL.FTZ R30, R0.reuse, R106 ;  /* 0x0000006a001e7220 */ /* 0x040fe80000410000 */
[C---:B------:R-:W-:Y:S02]  /*94e0*/  FMUL.FTZ R31, R0.reuse, R107 ;  /* 0x0000006b001f7220 */ /* 0x040fe40000410000 */
[----:B------:R-:W4:Y:S01]  /*94f0*/  LDSM.16.MT88.4 R104, [R198+0xe000] ;  /* 0x00e00000c668783b */ /* 0x000f220000004200 */
[----:B------:R-:W-:Y:S02]  /*9500*/  FMUL.FTZ R75, R0, R75 ;  /* 0x0000004b004b7220 */ /* 0x000fe40000410000 */
[C---:B------:R-:W-:Y:S02]  /*9510*/  FMUL.FTZ R76, R2.reuse, R76 ;  /* 0x0000004c024c7220 */ /* 0x040fe40000410000 */
[C---:B--2---:R-:W-:Y:S03]  /*9520*/  HMMA.16816.F32.BF16 R28, R128.reuse, R120, R28 ;  /* 0x00000078801c723c */ /* 0x044fe6000004181c */
[----:B------:R-:W-:Y:S02]  /*9530*/  FMUL.FTZ R77, R2, R77 ;  /* 0x0000004d024d7220 */ /* 0x000fe40000410000 */
[C---:B------:R-:W-:Y:S02]  /*9540*/  FMUL.FTZ R78, R0.reuse, R78 ;  /* 0x0000004e004e7220 */ /* 0x040fe40000410000 */
[----:B------:R-:W-:Y:S01]  /*9550*/  FMUL.FTZ R79, R0, R79 ;  /* 0x0000004f004f7220 */ /* 0x000fe20000410000 */
[C---:B------:R-:W-:Y:S01]  /*9560*/  HMMA.16816.F32.BF16 R32, R128.reuse, R122, R32 ;  /* 0x0000007a8020723c */ /* 0x040fe20000041820 */
[----:B------:R-:W-:Y:S03]  /*9570*/  LDSM.16.MT88.4 R120, [R196+0xc800] ;  /* 0x00c80000c478783b */ /* 0x000fe60000004200 */
[C---:B------:R-:W-:Y:S02]  /*9580*/  FMUL.FTZ R80, R2.reuse, R80 ;  /* 0x0000005002507220 */ /* 0x040fe40000410000 */
[----:B------:R-:W-:Y:S02]  /*9590*/  FMUL.FTZ R81, R2, R81 ;  /* 0x0000005102517220 */ /* 0x000fe40000410000 */
[C---:B---3--:R-:W-:Y:S04]  /*95a0*/  HMMA.16816.F32.BF16 R36, R128.reuse, R112, R36 ;  /* 0x000000708024723c */ /* 0x048fe80000041824 */
[C---:B------:R-:W-:Y:S02]  /*95b0*/  FMUL.FTZ R82, R0.reuse, R82 ;  /* 0x0000005200527220 */ /* 0x040fe40000410000 */
[----:B------:R-:W-:Y:S02]  /*95c0*/  FMUL.FTZ R83, R0, R83 ;  /* 0x0000005300537220 */ /* 0x000fe40000410000 */
[C---:B------:R-:W-:Y:S01]  /*95d0*/  HMMA.16816.F32.BF16 R40, R128.reuse, R114, R40 ;  /* 0x000000728028723c */ /* 0x040fe20000041828 */
[----:B------:R-:W-:Y:S03]  /*95e0*/  LDSM.16.MT88.4 R112, [R200+0xc800] ;  /* 0x00c80000c870783b */ /* 0x000fe60000004200 */
[C---:B------:R-:W-:Y:S02]  /*95f0*/  FMUL.FTZ R84, R2.reuse, R84 ;  /* 0x0000005402547220 */ /* 0x040fe40000410000 */
[----:B------:R-:W-:Y:S02]  /*9600*/  FMUL.FTZ R85, R2, R85 ;  /* 0x0000005502557220 */ /* 0x000fe40000410000 */
[C---:B------:R-:W-:Y:S01]  /*9610*/  FMUL.FTZ R86, R0.reuse, R86 ;  /* 0x0000005600567220 */ /* 0x040fe20000410000 */
[C---:B----4-:R-:W-:Y:S03]  /*9620*/  HMMA.16816.F32.BF16 R44, R128.reuse, R104, R44 ;  /* 0x00000068802c723c */ /* 0x050fe6000004182c */
[----:B------:R-:W-:Y:S02]  /*9630*/  FMUL.FTZ R87, R0, R87 ;  /* 0x0000005700577220 */ /* 0x000fe40000410000 */
[--C-:B------:R-:W-:Y:S02]  /*9640*/  FFMA.FTZ R179, R249, c[0x0][0x23c], -R144.reuse ;  /* 0x00008f00f9b37a23 */ /* 0x100fe40000010890 */
[--C-:B------:R-:W-:Y:S01]  /*9650*/  FFMA.FTZ R181, R246, c[0x0][0x23c], -R145.reuse ;  /* 0x00008f00f6b57a23 */ /* 0x100fe20000010891 */
[C---:B------:R-:W-:Y:S01]  /*9660*/  HMMA.16816.F32.BF16 R48, R128.reuse, R106, R48 ;  /* 0x0000006a8030723c */ /* 0x040fe20000041830 */
[----:B------:R-:W2:Y:S02]  /*9670*/  LDSM.16.MT88.4 R104, [R200+0x10000] ;  /* 0x01000000c868783b */ /* 0x000ea40000004200 */
[----:B------:R-:W3:Y:S01]  /*9680*/  MUFU.EX2 R179, R179 ;  /* 0x000000b300b37308 */ /* 0x000ee20000000800 */
[--C-:B------:R-:W-:Y:S02]  /*9690*/  FFMA.FTZ R180, R244, c[0x0][0x23c], -R145.reuse ;  /* 0x00008f00f4b47a23 */ /* 0x100fe40000010891 */
[--C-:B------:R-:W-:Y:S02]  /*96a0*/  FFMA.FTZ R182, R247, c[0x0][0x23c], -R144.reuse ;  /* 0x00008f00f7b67a23 */ /* 0x100fe40000010890 */
[C---:B------:R-:W-:Y:S04]  /*96b0*/  HMMA.16816.F32.BF16 R52, R128.reuse, R100, R52 ;  /* 0x000000648034723c */ /* 0x040fe80000041834 */
[--C-:B------:R-:W-:Y:S01]  /*96c0*/  FFMA.FTZ R183, R245, c[0x0][0x23c], -R144.reuse ;  /* 0x00008f00f5b77a23 */ /* 0x100fe20000010890 */
[----:B------:R-:W-:Y:S01]  /*96d0*/  MUFU.EX2 R181, R181 ;  /* 0x000000b500b57308 */ /* 0x000fe20000000800 */
[C---:B------:R-:W-:Y:S02]  /*96e0*/  FMUL.FTZ R88, R2.reuse, R88 ;  /* 0x0000005802587220 */ /* 0x040fe40000410000 */
[C---:B------:R-:W-:Y:S01]  /*96f0*/  HMMA.16816.F32.BF16 R56, R128.reuse, R102, R56 ;  /* 0x000000668038723c */ /* 0x040fe20000041838 */
[----:B------:R-:W4:Y:S03]  /*9700*/  LDSM.16.MT88.4 R100, [R198+0x10000] ;  /* 0x01000000c664783b */ /* 0x000f260000004200 */
[----:B------:R-:W-:Y:S02]  /*9710*/  FMUL.FTZ R89, R2, R89 ;  /* 0x0000005902597220 */ /* 0x000fe40000410000 */
[C---:B------:R-:W-:Y:S01]  /*9720*/  FMUL.FTZ R90, R0.reuse, R90 ;  /* 0x0000005a005a7220 */ /* 0x040fe20000410000 */
[----:B------:R-:W5:Y:S01]  /*9730*/  MUFU.EX2 R180, R180 ;  /* 0x000000b400b47308 */ /* 0x000f620000000800 */
[C---:B------:R-:W-:Y:S04]  /*9740*/  HMMA.16816.F32.BF16 R60, R128.reuse, R108, R60 ;  /* 0x0000006c803c723c */ /* 0x040fe8000004183c */
[----:B------:R-:W-:Y:S02]  /*9750*/  FMUL.FTZ R91, R0, R91 ;  /* 0x0000005b005b7220 */ /* 0x000fe40000410000 */
[C---:B------:R-:W-:Y:S02]  /*9760*/  FMUL.FTZ R92, R2.reuse, R92 ;  /* 0x0000005c025c7220 */ /* 0x040fe40000410000 */
[C---:B------:R-:W-:Y:S01]  /*9770*/  HMMA.16816.F32.BF16 R64, R128.reuse, R110, R64 ;  /* 0x0000006e8040723c */ /* 0x040fe20000041840 */
[----:B------:R-:W5:Y:S01]  /*9780*/  LDSM.16.MT88.4 R108, [R197+0x10000] ;  /* 0x01000000c56c783b */ /* 0x000f620000004200 */
[----:B------:R-:W-:Y:S02]  /*9790*/  MUFU.EX2 R182, R182 ;  /* 0x000000b600b67308 */ /* 0x000fe40000000800 */
[----:B------:R-:W-:Y:S02]  /*97a0*/  FMUL.FTZ R93, R2, R93 ;  /* 0x0000005d025d7220 */ /* 0x000fe40000410000 */
[C---:B------:R-:W-:Y:S02]  /*97b0*/  FMUL.FTZ R94, R0.reuse, R94 ;  /* 0x0000005e005e7220 */ /* 0x040fe40000410000 */
[----:B------:R-:W-:Y:S01]  /*97c0*/  FMUL.FTZ R95, R0, R95 ;  /* 0x0000005f005f7220 */ /* 0x000fe20000410000 */
[C---:B--2---:R-:W-:Y:S03]  /*97d0*/  HMMA.16816.F32.BF16 R68, R128.reuse, R104, R68 ;  /* 0x000000688044723c */ /* 0x044fe60000041844 */
[C---:B------:R-:W-:Y:S01]  /*97e0*/  FMUL.FTZ R96, R2.reuse, R96 ;  /* 0x0000006002607220 */ /* 0x040fe20000410000 */
[----:B------:R-:W2:Y:S01]  /*97f0*/  MUFU.EX2 R183, R183 ;  /* 0x000000b700b77308 */ /* 0x000ea20000000800 */
[----:B------:R-:W-:Y:S02]  /*9800*/  FMUL.FTZ R97, R2, R97 ;  /* 0x0000006102617220 */ /* 0x000fe40000410000 */
[C---:B------:R-:W-:Y:S01]  /*9810*/  FMUL.FTZ R98, R0.reuse, R98 ;  /* 0x0000006200627220 */ /* 0x040fe20000410000 */
[C---:B------:R-:W-:Y:S01]  /*9820*/  HMMA.16816.F32.BF16 R72, R128.reuse, R106, R72 ;  /* 0x0000006a8048723c */ /* 0x040fe20000041848 */
[----:B------:R-:W2:Y:S03]  /*9830*/  LDSM.16.MT88.4 R104, [R196+0x10000] ;  /* 0x01000000c468783b */ /* 0x000ea60000004200 */
[----:B------:R-:W-:Y:S02]  /*9840*/  FMUL.FTZ R99, R0, R99 ;  /* 0x0000006300637220 */ /* 0x000fe40000410000 */
[--C-:B------:R-:W-:Y:S02]  /*9850*/  FFMA.FTZ R242, R242, c[0x0][0x23c], -R145.reuse ;  /* 0x00008f00f2f27a23 */ /* 0x100fe40000010891 */
[C---:B----4-:R-:W-:Y:S04]  /*9860*/  HMMA.16816.F32.BF16 R76, R128.reuse, R100, R76 ;  /* 0x00000064804c723c */ /* 0x050fe8000004184c */
[--C-:B------:R-:W-:Y:S01]  /*9870*/  FFMA.FTZ R245, R240, c[0x0][0x23c], -R145.reuse ;  /* 0x00008f00f0f57a23 */ /* 0x100fe20000010891 */
[----:B------:R-:W-:Y:S01]  /*9880*/  MUFU.EX2 R242, R242 ;  /* 0x000000f200f27308 */ /* 0x000fe20000000800 */
[--C-:B------:R-:W-:Y:S01]  /*9890*/  FFMA.FTZ R240, R243, c[0x0][0x23c], -R144.reuse ;  /* 0x00008f00f3f07a23 */ /* 0x100fe20000010890 */
[----:B-1----:R-:W-:Y:S01]  /*98a0*/  F2FP.BF16.PACK_AB R100, R177, R176 ;  /* 0x000000b0b164723e */ /* 0x002fe200000010ff */
[C---:B------:R-:W-:Y:S04]  /*98b0*/  HMMA.16816.F32.BF16 R80, R128.reuse, R102, R80 ;  /* 0x000000668050723c */ /* 0x040fe80000041850 */
[----:B---3--:R-:W-:Y:S01]  /*98c0*/  F2FP.BF16.PACK_AB R101, R179, R178 ;  /* 0x000000b2b365723e */ /* 0x008fe200000010ff */
[--C-:B------:R-:W-:Y:S02]  /*98d0*/  FFMA.FTZ R241, R241, c[0x0][0x23c], -R144.reuse ;  /* 0x00008f00f1f17a23 */ /* 0x100fe40000010890 */
[----:B-----5:R-:W-:Y:S01]  /*98e0*/  F2FP.BF16.PACK_AB R102, R180, R181 ;  /* 0x000000b5b466723e */ /* 0x020fe200000010ff */
[C---:B------:R-:W-:Y:S01]  /*98f0*/  HMMA.16816.F32.BF16 R84, R128.reuse, R108, R84 ;  /* 0x0000006c8054723c */ /* 0x040fe20000041854 */
[----:B------:R-:W1:Y:S03]  /*9900*/  MUFU.EX2 R245, R245 ;  /* 0x000000f500f57308 */ /* 0x000e660000000800 */
[----:B--2---:R-:W-:Y:S01]  /*9910*/  F2FP.BF16.PACK_AB R103, R183, R182 ;  /* 0x000000b6b767723e */ /* 0x004fe200000010ff */
[--C-:B------:R-:W-:Y:S02]  /*9920*/  FFMA.FTZ R238, R238, c[0x0][0x23c], -R145.reuse ;  /* 0x00008f00eeee7a23 */ /* 0x100fe40000010891 */
[--C-:B------:R-:W-:Y:S01]  /*9930*/  FFMA.FTZ R243, R236, c[0x0][0x23c], -R145.reuse ;  /* 0x00008f00ecf37a23 */ /* 0x100fe20000010891 */
[C---:B------:R-:W-:Y:S01]  /*9940*/  HMMA.16816.F32.BF16 R88, R128.reuse, R110, R88 ;  /* 0x0000006e8058723c */ /* 0x040fe20000041858 */
[----:B------:R-:W2:Y:S02]  /*9950*/  LDSM.16.MT88.4 R108, [R197+0xc800] ;  /* 0x00c80000c56c783b */ /* 0x000ea40000004200 */
[----:B------:R-:W-:Y:S01]  /*9960*/  MUFU.EX2 R240, R240 ;  /* 0x000000f000f07308 */ /* 0x000fe20000000800 */
[--C-:B------:R-:W-:Y:S02]  /*9970*/  FFMA.FTZ R236, R239, c[0x0][0x23c], -R144.reuse ;  /* 0x00008f00efec7a23 */ /* 0x100fe40000010890 */
[--C-:B------:R-:W-:Y:S02]  /*9980*/  FFMA.FTZ R237, R237, c[0x0][0x23c], -R144.reuse ;  /* 0x00008f00eded7a23 */ /* 0x100fe40000010890 */
[--C-:B------:R-:W-:Y:S01]  /*9990*/  FFMA.FTZ R232, R232, c[0x0][0x23c], -R145.reuse ;  /* 0x00008f00e8e87a23 */ /* 0x100fe20000010891 */
[C---:B------:R-:W-:Y:S03]  /*99a0*/  HMMA.16816.F32.BF16 R92, R128.reuse, R104, R92 ;  /* 0x00000068805c723c */ /* 0x040fe6000004185c */
[--C-:B------:R-:W-:Y:S01]  /*99b0*/  FFMA.FTZ R239, R234, c[0x0][0x23c], -R145.reuse ;  /* 0x00008f00eaef7a23 */ /* 0x100fe20000010891 */
[----:B------:R-:W3:Y:S01]  /*99c0*/  MUFU.EX2 R241, R241 ;  /* 0x000000f100f17308 */ /* 0x000ee20000000800 */
[--C-:B------:R-:W-:Y:S02]  /*99d0*/  FFMA.FTZ R234, R235, c[0x0][0x23c], -R144.reuse ;  /* 0x00008f00ebea7a23 */ /* 0x100fe40000010890 */
[--C-:B------:R-:W-:Y:S01]  /*99e0*/  FFMA.FTZ R233, R233, c[0x0][0x23c], -R144.reuse ;  /* 0x00008f00e9e97a23 */ /* 0x100fe20000010890 */
[----:B------:R-:W-:Y:S01]  /*99f0*/  HMMA.16816.F32.BF16 R96, R128, R106, R96 ;  /* 0x0000006a8060723c */ /* 0x000fe20000041860 */
[----:B------:R-:W4:Y:S03]  /*9a00*/  LDSM.16.MT88.4 R104, [R196+0xe800] ;  /* 0x00e80000c468783b */ /* 0x000f260000004200 */
[--C-:B------:R-:W-:Y:S02]  /*9a10*/  FFMA.FTZ R228, R228, c[0x0][0x23c], -R145.reuse ;  /* 0x00008f00e4e47a23 */ /* 0x100fe40000010891 */
[----:B------:R-:W-:Y:S01]  /*9a20*/  FFMA.FTZ R145, R226, c[0x0][0x23c], -R145 ;  /* 0x00008f00e2917a23 */ /* 0x000fe20000010891 */
[----:B------:R-:W-:Y:S01]  /*9a30*/  MUFU.EX2 R238, R238 ;  /* 0x000000ee00ee7308 */ /* 0x000fe20000000800 */
[C---:B------:R-:W-:Y:S01]  /*9a40*/  HMMA.16816.F32.BF16 R4, R100.reuse, R112, R4 ;  /* 0x000000706404723c */ /* 0x040fe20000041804 */
[----:B------:R-:W-:Y:S04]  /*9a50*/  LDSM.16.MT88.4 R128, [R198+0xf000] ;  /* 0x00f00000c680783b */ /* 0x000fe80000004200 */
[--C-:B------:R-:W-:Y:S02]  /*9a60*/  FFMA.FTZ R134, R134, c[0x0][0x23c], -R144.reuse ;  /* 0x00008f0086867a23 */ /* 0x100fe40000010890 */
[----:B------:R-:W-:Y:S01]  /*9a70*/  FFMA.FTZ R144, R133, c[0x0][0x23c], -R144 ;  /* 0x00008f0085907a23 */ /* 0x000fe20000010890 */
[C---:B------:R-:W-:Y:S01]  /*9a80*/  HMMA.16816.F32.BF16 R8, R100.reuse, R114, R8 ;  /* 0x000000726408723c */ /* 0x040fe20000041808 */
[----:B------:R-:W-:Y:S01]  /*9a90*/  LDSM.16.MT88.4 R112, [R198+0x10800] ;  /* 0x01080000c670783b */ /* 0x000fe20000004200 */
[----:B------:R-:W-:Y:S02]  /*9aa0*/  MUFU.EX2 R235, R145 ;  /* 0x0000009100eb7308 */ /* 0x000fe40000000800 */
[----:B------:R-:W-:Y:S02]  /*9ab0*/  FFMA.FTZ R175, R2, R229, R175 ;  /* 0x000000e502af7223 */ /* 0x000fe400000100af */
[----:B------:R-:W-:Y:S01]  /*9ac0*/  FFMA.FTZ R171, R0, R227, R171 ;  /* 0x000000e300ab7223 */ /* 0x000fe200000100ab */
[----:B------:R-:W-:Y:S01]  /*9ad0*/  IADD3 R0, R225, -0x1, RZ ;  /* 0xffffffffe1007810 */ /* 0x000fe20007ffe0ff */
[C---:B------:R-:W-:Y:S04]  /*9ae0*/  HMMA.16816.F32.BF16 R12, R100.reuse, R116, R12 ;  /* 0x00000074640c723c */ /* 0x040fe8000004180c */
[----:B------:R5:W-:Y:S01]  /*9af0*/  MUFU.EX2 R133, R144 ;  /* 0x0000009000857308 */ /* 0x000be20000000800 */
[----:B------:R-:W-:Y:S01]  /*9b00*/  FADD.FTZ R174, R174, R175 ;  /* 0x000000afaeae7221 */ /* 0x000fe20000010000 */
[----:B------:R-:W-:Y:S01]  /*9b10*/  MOV R225, R0 ;  /* 0x0000000000e17202 */ /* 0x000fe20000000f00 */
[----:B------:R-:W-:Y:S01]  /*9b20*/  FADD.FTZ R170, R170, R171 ;  /* 0x000000abaaaa7221 */ /* 0x000fe20000010000 */
[C---:B------:R-:W-:Y:S01]  /*9b30*/  HMMA.16816.F32.BF16 R16, R100.reuse, R118, R16 ;  /* 0x000000766410723c */ /* 0x040fe20000041810 */
[----:B------:R-:W-:Y:S03]  /*9b40*/  LDSM.16.MT88.4 R116, [R197+0x10800] ;  /* 0x01080000c574783b */ /* 0x000fe60000004200 */
[----:B------:R-:W-:Y:S01]  /*9b50*/  FADD.FTZ R173, R173, R174 ;  /* 0x000000aeadad7221 */ /* 0x000fe20000010000 */
[----:B------:R-:W-:Y:S01]  /*9b60*/  MOV R0, R3 ;  /* 0x0000000300007202 */ /* 0x000fe20000000f00 */
[----:B------:R-:W1:Y:S02]  /*9b70*/  MUFU.EX2 R243, R243 ;  /* 0x000000f300f37308 */ /* 0x000e640000000800 */
[C---:B--2---:R-:W-:Y:S04]  /*9b80*/  HMMA.16816.F32.BF16 R20, R100.reuse, R108, R20 ;  /* 0x0000006c6414723c */ /* 0x044fe80000041814 */
[----:B------:R-:W-:Y:S04]  /*9b90*/  FADD.FTZ R173, R172, R173 ;  /* 0x000000adacad7221 */ /* 0x000fe80000010000 */
[C---:B------:R-:W-:Y:S01]  /*9ba0*/  HMMA.16816.F32.BF16 R24, R100.reuse, R110, R24 ;  /* 0x0000006e6418723c */ /* 0x040fe20000041818 */
[----:B------:R-:W2:Y:S01]  /*9bb0*/  LDSM.16.MT88.4 R108, [R200+0x10800] ;  /* 0x01080000c86c783b */ /* 0x000ea20000004200 */
[----:B------:R-:W-:Y:S02]  /*9bc0*/  MUFU.EX2 R236, R236 ;  /* 0x000000ec00ec7308 */ /* 0x000fe40000000800 */
[----:B------:R-:W-:Y:S04]  /*9bd0*/  FADD.FTZ R176, R176, R173 ;  /* 0x000000adb0b07221 */ /* 0x000fe80000010000 */
[C---:B------:R-:W-:Y:S01]  /*9be0*/  HMMA.16816.F32.BF16 R28, R100.reuse, R120, R28 ;  /* 0x00000078641c723c */ /* 0x040fe2000004181c */
[----:B-----5:R-:W-:Y:S03]  /*9bf0*/  LDSM.16.MT88.4 R144, [R196+0xd800] ;  /* 0x00d80000c490783b */ /* 0x020fe60000004200 */
[----:B------:R-:W5:Y:S01]  /*9c00*/  MUFU.EX2 R237, R237 ;  /* 0x000000ed00ed7308 */ /* 0x000f620000000800 */
[----:B------:R-:W-:Y:S03]  /*9c10*/  FADD.FTZ R176, R177, R176 ;  /* 0x000000b0b1b07221 */ /* 0x000fe60000010000 */
[C---:B------:R-:W-:Y:S01]  /*9c20*/  HMMA.16816.F32.BF16 R32, R100.reuse, R122, R32 ;  /* 0x0000007a6420723c */ /* 0x040fe20000041820 */
[----:B------:R-:W-:Y:S03]  /*9c30*/  LDSM.16.MT88.4 R120, [R198+0xd000] ;  /* 0x00d00000c678783b */ /* 0x000fe60000004200 */
[----:B------:R-:W-:Y:S02]  /*9c40*/  FADD.FTZ R181, R181, R176 ;  /* 0x000000b0b5b57221 */ /* 0x000fe40000010000 */
[----:B------:R-:W-:Y:S02]  /*9c50*/  MUFU.EX2 R232, R232 ;  /* 0x000000e800e87308 */ /* 0x000fe40000000800 */
[C---:B------:R-:W-:Y:S04]  /*9c60*/  HMMA.16816.F32.BF16 R36, R100.reuse, R124, R36 ;  /* 0x0000007c6424723c */ /* 0x040fe80000041824 */
[----:B------:R-:W-:Y:S04]  /*9c70*/  FADD.FTZ R181, R180, R181 ;  /* 0x000000b5b4b57221 */ /* 0x000fe80000010000 */
[C---:B------:R-:W-:Y:S01]  /*9c80*/  HMMA.16816.F32.BF16 R40, R100.reuse, R126, R40 ;  /* 0x0000007e6428723c */ /* 0x040fe20000041828 */
[----:B------:R-:W-:Y:S01]  /*9c90*/  LDSM.16.MT88.4 R124, [R196+0xd000] ;  /* 0x00d00000c47c783b */ /* 0x000fe20000004200 */
[----:B------:R-:W1:Y:S06]  /*9ca0*/  MUFU.EX2 R239, R239 ;  /* 0x000000ef00ef7308 */ /* 0x000e6c0000000800 */
[C---:B------:R-:W-:Y:S04]  /*9cb0*/  HMMA.16816.F32.BF16 R44, R100.reuse, R136, R44 ;  /* 0x00000088642c723c */ /* 0x040fe8000004182c */
[----:B------:R-:W-:Y:S04]  /*9cc0*/  MUFU.EX2 R234, R234 ;  /* 0x000000ea00ea7308 */ /* 0x000fe80000000800 */
[C---:B------:R-:W-:Y:S01]  /*9cd0*/  HMMA.16816.F32.BF16 R48, R100.reuse, R138, R48 ;  /* 0x0000008a6430723c */ /* 0x040fe20000041830 */
[----:B------:R-:W-:Y:S05]  /*9ce0*/  LDSM.16.MT88.4 R136, [R197+0xf000] ;  /* 0x00f00000c588783b */ /* 0x000fea0000004200 */
[----:B------:R-:W1:Y:S02]  /*9cf0*/  MUFU.EX2 R233, R233 ;  /* 0x000000e900e97308 */ /* 0x000e640000000800 */
[C---:B------:R-:W-:Y:S08]  /*9d00*/  HMMA.16816.F32.BF16 R52, R100.reuse, R140, R52 ;  /* 0x0000008c6434723c */ /* 0x040ff00000041834 */
[C---:B------:R-:W-:Y:S01]  /*9d10*/  HMMA.16816.F32.BF16 R56, R100.reuse, R142, R56 ;  /* 0x0000008e6438723c */ /* 0x040fe20000041838 */
[----:B------:R-:W-:Y:S01]  /*9d20*/  LDSM.16.MT88.4 R140, [R197+0xd800] ;  /* 0x00d80000c58c783b */ /* 0x000fe20000004200 */
[----:B------:R-:W1:Y:S06]  /*9d30*/  MUFU.EX2 R228, R228 ;  /* 0x000000e400e47308 */ /* 0x000e6c0000000800 */
[C---:B----4-:R-:W-:Y:S04]  /*9d40*/  HMMA.16816.F32.BF16 R60, R100.reuse, R104, R60 ;  /* 0x00000068643c723c */ /* 0x050fe8000004183c */
[----:B------:R-:W4:Y:S04]  /*9d50*/  MUFU.EX2 R134, R134 ;  /* 0x0000008600867308 */ /* 0x000f280000000800 */
[C---:B------:R-:W-:Y:S01]  /*9d60*/  HMMA.16816.F32.BF16 R64, R100.reuse, R106, R64 ;  /* 0x0000006a6440723c */ /* 0x040fe20000041840 */
[----:B------:R-:W1:Y:S07]  /*9d70*/  LDSM.16.MT88.4 R104, [R196+0x10800] ;  /* 0x01080000c468783b */ /* 0x000e6e0000004200 */
[C---:B--2---:R-:W-:Y:S08]  /*9d80*/  HMMA.16816.F32.BF16 R68, R100.reuse, R108, R68 ;  /* 0x0000006c6444723c */ /* 0x044ff00000041844 */
[C---:B------:R-:W-:Y:S01]  /*9d90*/  HMMA.16816.F32.BF16 R72, R100.reuse, R110, R72 ;  /* 0x0000006e6448723c */ /* 0x040fe20000041848 */
[----:B------:R-:W2:Y:S07]  /*9da0*/  LDSM.16.MT88.4 R108, [R200+0xd000] ;  /* 0x00d00000c86c783b */ /* 0x000eae0000004200 */
[C---:B------:R-:W-:Y:S08]  /*9db0*/  HMMA.16816.F32.BF16 R76, R100.reuse, R112, R76 ;  /* 0x00000070644c723c */ /* 0x040ff0000004184c */
[C---:B------:R-:W-:Y:S01]  /*9dc0*/  HMMA.16816.F32.BF16 R80, R100.reuse, R114, R80 ;  /* 0x000000726450723c */ /* 0x040fe20000041850 */
[----:B------:R-:W2:Y:S07]  /*9dd0*/  LDSM.16.MT88.4 R112, [R197+0xd000] ;  /* 0x00d00000c570783b */ /* 0x000eae0000004200 */
[C---:B------:R-:W-:Y:S08]  /*9de0*/  HMMA.16816.F32.BF16 R84, R100.reuse, R116, R84 ;  /* 0x000000746454723c */ /* 0x040ff00000041854 */
[C---:B------:R-:W-:Y:S01]  /*9df0*/  HMMA.16816.F32.BF16 R88, R100.reuse, R118, R88 ;  /* 0x000000766458723c */ /* 0x040fe20000041858 */
[----:B------:R-:W4:Y:S07]  /*9e00*/  LDSM.16.MT88.4 R116, [R200+0xf000] ;  /* 0x00f00000c874783b */ /* 0x000f2e0000004200 */
[C---:B-1----:R-:W-:Y:S08]  /*9e10*/  HMMA.16816.F32.BF16 R92, R100.reuse, R104, R92 ;  /* 0x00000068645c723c */ /* 0x042ff0000004185c */
[----:B------:R-:W-:Y:S01]  /*9e20*/  HMMA.16816.F32.BF16 R96, R100, R106, R96 ;  /* 0x0000006a6460723c */ /* 0x000fe20000041860 */
[----:B------:R-:W1:Y:S06]  /*9e30*/  LDSM.16.MT88.4 R104, [R196+0xf000] ;  /* 0x00f00000c468783b */ /* 0x000e6c0000004200 */
[----:B------:R-:W-:Y:S01]  /*9e40*/  F2FP.BF16.PACK_AB R100, R245, R242 ;  /* 0x000000f2f564723e */ /* 0x000fe200000010ff */
[----:B------:R-:W-:Y:S01]  /*9e50*/  FADD.FTZ R242, R242, R181 ;  /* 0x000000b5f2f27221 */ /* 0x000fe20000010000 */
[----:B---3--:R-:W-:Y:S03]  /*9e60*/  F2FP.BF16.PACK_AB R101, R241, R240 ;  /* 0x000000f0f165723e */ /* 0x008fe600000010ff */
[----:B------:R-:W-:Y:S01]  /*9e70*/  F2FP.BF16.PACK_AB R102, R243, R238 ;  /* 0x000000eef366723e */ /* 0x000fe200000010ff */
[----:B------:R-:W-:Y:S01]  /*9e80*/  FADD.FTZ R245, R245, R242 ;  /* 0x000000f2f5f57221 */ /* 0x000fe20000010000 */
[----:B-----5:R-:W-:Y:S03]  /*9e90*/  F2FP.BF16.PACK_AB R103, R237, R236 ;  /* 0x000000eced67723e */ /* 0x020fe600000010ff */
[----:B------:R-:W-:Y:S04]  /*9ea0*/  FADD.FTZ R238, R238, R245 ;  /* 0x000000f5eeee7221 */ /* 0x000fe80000010000 */
[C---:B--2---:R-:W-:Y:S03]  /*9eb0*/  HMMA.16816.F32.BF16 R4, R100.reuse, R108, R4 ;  /* 0x0000006c6404723c */ /* 0x044fe60000041804 */
[----:B------:R-:W-:Y:S05]  /*9ec0*/  FADD.FTZ R243, R243, R238 ;  /* 0x000000eef3f37221 */ /* 0x000fea0000010000 */
[C---:B------:R-:W-:Y:S01]  /*9ed0*/  HMMA.16816.F32.BF16 R8, R100.reuse, R110, R8 ;  /* 0x0000006e6408723c */ /* 0x040fe20000041808 */
[----:B------:R-:W2:Y:S07]  /*9ee0*/  LDSM.16.MT88.4 R108, [R200+0x11000] ;  /* 0x01100000c86c783b */ /* 0x000eae0000004200 */
[C---:B------:R-:W-:Y:S08]  /*9ef0*/  HMMA.16816.F32.BF16 R12, R100.reuse, R120, R12 ;  /* 0x00000078640c723c */ /* 0x040ff0000004180c */
[C---:B------:R-:W-:Y:S08]  /*9f00*/  HMMA.16816.F32.BF16 R16, R100.reuse, R122, R16 ;  /* 0x0000007a6410723c */ /* 0x040ff00000041810 */
[C---:B------:R-:W-:Y:S08]  /*9f10*/  HMMA.16816.F32.BF16 R20, R100.reuse, R112, R20 ;  /* 0x000000706414723c */ /* 0x040ff00000041814 */
[C---:B------:R-:W-:Y:S01]  /*9f20*/  HMMA.16816.F32.BF16 R24, R100.reuse, R114, R24 ;  /* 0x000000726418723c */ /* 0x040fe20000041818 */
[----:B------:R-:W3:Y:S07]  /*9f30*/  LDSM.16.MT88.4 R112, [R198+0x11000] ;  /* 0x01100000c670783b */ /* 0x000eee0000004200 */
[C---:B------:R-:W-:Y:S08]  /*9f40*/  HMMA.16816.F32.BF16 R28, R100.reuse, R124, R28 ;  /* 0x0000007c641c723c */ /* 0x040ff0000004181c */
[C---:B------:R-:W-:Y:S01]  /*9f50*/  HMMA.16816.F32.BF16 R32, R100.reuse, R126, R32 ;  /* 0x0000007e6420723c */ /* 0x040fe20000041820 */
[----:B------:R-:W-:Y:S07]  /*9f60*/  LDSM.16.MT88.4 R124, [R200+0xd800] ;  /* 0x00d80000c87c783b */ /* 0x000fee0000004200 */
[C---:B----4-:R-:W-:Y:S08]  /*9f70*/  HMMA.16816.F32.BF16 R36, R100.reuse, R116, R36 ;  /* 0x000000746424723c */ /* 0x050ff00000041824 */
[C---:B------:R-:W-:Y:S01]  /*9f80*/  HMMA.16816.F32.BF16 R40, R100.reuse, R118, R40 ;  /* 0x000000766428723c */ /* 0x040fe20000041828 */
[----:B------:R-:W4:Y:S07]  /*9f90*/  LDSM.16.MT88.4 R116, [R197+0x11000] ;  /* 0x01100000c574783b */ /* 0x000f2e0000004200 */
[C---:B------:R-:W-:Y:S08]  /*9fa0*/  HMMA.16816.F32.BF16 R44, R100.reuse, R128, R44 ;  /* 0x00000080642c723c */ /* 0x040ff0000004182c */
[C---:B------:R-:W-:Y:S08]  /*9fb0*/  HMMA.16816.F32.BF16 R48, R100.reuse, R130, R48 ;  /* 0x000000826430723c */ /* 0x040ff00000041830 */
[C---:B------:R-:W-:Y:S07]  /*9fc0*/  HMMA.16816.F32.BF16 R52, R100.reuse, R136, R52 ;  /* 0x000000886434723c */ /* 0x040fee0000041834 */
[----:B------:R-:W-:Y:S01]  /*9fd0*/  F2FP.BF16.PACK_AB R136, R239, R232 ;  /* 0x000000e8ef88723e */ /* 0x000fe200000010ff */
[C---:B------:R-:W-:Y:S04]  /*9fe0*/  HMMA.16816.F32.BF16 R56, R100.reuse, R138, R56 ;  /* 0x0000008a6438723c */ /* 0x040fe80000041838 */
[----:B------:R-:W-:Y:S01]  /*9ff0*/  F2FP.BF16.PACK_AB R137, R233, R234 ;  /* 0x000000eae989723e */ /* 0x000fe200000010ff */
[----:B------:R-:W-:Y:S02]  /*a000*/  FADD.FTZ R232, R232, R243 ;  /* 0x000000f3e8e87221 */ /* 0x000fe40000010000 */
[----:B------:R-:W-:Y:S01]  /*a010*/  F2FP.BF16.PACK_AB R138, R235, R228 ;  /* 0x000000e4eb8a723e */ /* 0x000fe200000010ff */
[C---:B-1----:R-:W-:Y:S04]  /*a020*/  HMMA.16816.F32.BF16 R60, R100.reuse, R104, R60 ;  /* 0x00000068643c723c */ /* 0x042fe8000004183c */
[----:B------:R-:W-:Y:S01]  /*a030*/  F2FP.BF16.PACK_AB R139, R133, R134 ;  /* 0x00000086858b723e */ /* 0x000fe200000010ff */
[----:B------:R-:W-:Y:S03]  /*a040*/  FADD.FTZ R239, R239, R232 ;  /* 0x000000e8efef7221 */ /* 0x000fe60000010000 */
[C---:B------:R-:W-:Y:S01]  /*a050*/  HMMA.16816.F32.BF16 R64, R100.reuse, R106, R64 ;  /* 0x0000006a6440723c */ /* 0x040fe20000041840 */
[----:B------:R-:W1:Y:S03]  /*a060*/  LDSM.16.MT88.4 R104, [R196+0x11000] ;  /* 0x01100000c468783b */ /* 0x000e660000004200 */
[----:B------:R-:W-:Y:S04]  /*a070*/  FADD.FTZ R228, R228, R239 ;  /* 0x000000efe4e47221 */ /* 0x000fe80000010000 */
[C---:B--2---:R-:W-:Y:S04]  /*a080*/  HMMA.16816.F32.BF16 R68, R100.reuse, R108, R68 ;  /* 0x0000006c6444723c */ /* 0x044fe80000041844 */
[----:B------:R-:W-:Y:S04]  /*a090*/  FADD.FTZ R229, R235, R228 ;  /* 0x000000e4ebe57221 */ /* 0x000fe80000010000 */
[C---:B------:R-:W-:Y:S01]  /*a0a0*/  HMMA.16816.F32.BF16 R72, R100.reuse, R110, R72 ;  /* 0x0000006e6448723c */ /* 0x040fe20000041848 */
[----:B------:R-:W2:Y:S07]  /*a0b0*/  LDSM.16.MT88.4 R108, [R198+0xd800] ;  /* 0x00d80000c66c783b */ /* 0x000eae0000004200 */
[C---:B---3--:R-:W-:Y:S08]  /*a0c0*/  HMMA.16816.F32.BF16 R76, R100.reuse, R112, R76 ;  /* 0x00000070644c723c */ /* 0x048ff0000004184c */
[C---:B------:R-:W-:Y:S08]  /*a0d0*/  HMMA.16816.F32.BF16 R80, R100.reuse, R114, R80 ;  /* 0x000000726450723c */ /* 0x040ff00000041850 */
[C---:B----4-:R-:W-:Y:S08]  /*a0e0*/  HMMA.16816.F32.BF16 R84, R100.reuse, R116, R84 ;  /* 0x000000746454723c */ /* 0x050ff00000041854 */
[C---:B------:R-:W-:Y:S08]  /*a0f0*/  HMMA.16816.F32.BF16 R88, R100.reuse, R118, R88 ;  /* 0x000000766458723c */ /* 0x040ff00000041858 */
[C---:B-1----:R-:W-:Y:S08]  /*a100*/  HMMA.16816.F32.BF16 R92, R100.reuse, R104, R92 ;  /* 0x00000068645c723c */ /* 0x042ff0000004185c */
[----:B------:R-:W-:Y:S08]  /*a110*/  HMMA.16816.F32.BF16 R96, R100, R106, R96 ;  /* 0x0000006a6460723c */ /* 0x000ff00000041860 */
[C---:B------:R-:W-:Y:S01]  /*a120*/  HMMA.16816.F32.BF16 R128, R136.reuse, R124, R4 ;  /* 0x0000007c8880723c */ /* 0x040fe20000041804 */
[----:B------:R-:W1:Y:S07]  /*a130*/  LDSM.16.MT88.4 R4, [R198+0x11800] ;  /* 0x01180000c604783b */ /* 0x000e6e0000004200 */
[C---:B------:R-:W-:Y:S01]  /*a140*/  HMMA.16816.F32.BF16 R124, R136.reuse, R126, R8 ;  /* 0x0000007e887c723c */ /* 0x040fe20000041808 */
[----:B------:R-:W3:Y:S07]  /*a150*/  LDSM.16.MT88.4 R8, [R197+0x11800] ;  /* 0x01180000c508783b */ /* 0x000eee0000004200 */
[C---:B--2---:R-:W-:Y:S01]  /*a160*/  HMMA.16816.F32.BF16 R120, R136.reuse, R108, R12 ;  /* 0x0000006c8878723c */ /* 0x044fe2000004180c */
[----:B------:R-:W2:Y:S07]  /*a170*/  LDSM.16.MT88.4 R12, [R196+0x11800] ;  /* 0x01180000c40c783b */ /* 0x000eae0000004200 */
[C---:B------:R-:W-:Y:S08]  /*a180*/  HMMA.16816.F32.BF16 R116, R136.reuse, R110, R16 ;  /* 0x0000006e8874723c */ /* 0x040ff00000041810 */
        /* <DEDUP_REMOVED lines=14> */
[C---:B-1----:R-:W-:Y:S07]  /*a270*/  HMMA.16816.F32.BF16 R76, R136.reuse, R4, R76 ;  /* 0x00000004884c723c */ /* 0x042fee000004184c */
[----:B------:R-:W-:Y:S01]  /*a280*/  FADD.FTZ R5, R169, R170 ;  /* 0x000000aaa9057221 */ /* 0x000fe20000010000 */
[C---:B------:R-:W-:Y:S04]  /*a290*/  HMMA.16816.F32.BF16 R80, R136.reuse, R6, R80 ;  /* 0x000000068850723c */ /* 0x040fe80000041850 */
[----:B------:R-:W-:Y:S04]  /*a2a0*/  FADD.FTZ R5, R168, R5 ;  /* 0x00000005a8057221 */ /* 0x000fe80000010000 */
[C---:B---3--:R-:W-:Y:S04]  /*a2b0*/  HMMA.16816.F32.BF16 R84, R136.reuse, R8, R84 ;  /* 0x000000088854723c */ /* 0x048fe80000041854 */
[----:B------:R-:W-:Y:S04]  /*a2c0*/  FADD.FTZ R178, R178, R5 ;  /* 0x00000005b2b27221 */ /* 0x000fe80000010000 */
[C---:B------:R-:W-:Y:S04]  /*a2d0*/  HMMA.16816.F32.BF16 R88, R136.reuse, R10, R88 ;  /* 0x0000000a8858723c */ /* 0x040fe80000041858 */
[----:B------:R-:W-:Y:S04]  /*a2e0*/  FADD.FTZ R179, R179, R178 ;  /* 0x000000b2b3b37221 */ /* 0x000fe80000010000 */
[----:B------:R-:W-:Y:S01]  /*a2f0*/  FADD.FTZ R182, R182, R179 ;  /* 0x000000b3b6b67221 */ /* 0x000fe20000010000 */
[C---:B--2---:R-:W-:Y:S03]  /*a300*/  HMMA.16816.F32.BF16 R92, R136.reuse, R12, R92 ;  /* 0x0000000c885c723c */ /* 0x044fe6000004185c */
[----:B------:R-:W-:Y:S04]  /*a310*/  FADD.FTZ R183, R183, R182 ;  /* 0x000000b6b7b77221 */ /* 0x000fe80000010000 */
[----:B------:R-:W-:Y:S01]  /*a320*/  FADD.FTZ R240, R240, R183 ;  /* 0x000000b7f0f07221 */ /* 0x000fe20000010000 */
[----:B------:R-:W-:Y:S04]  /*a330*/  HMMA.16816.F32.BF16 R96, R136, R14, R96 ;  /* 0x0000000e8860723c */ /* 0x000fe80000041860 */
[----:B------:R-:W-:Y:S04]  /*a340*/  FADD.FTZ R241, R241, R240 ;  /* 0x000000f0f1f17221 */ /* 0x000fe80000010000 */
[----:B------:R-:W-:Y:S04]  /*a350*/  FADD.FTZ R236, R236, R241 ;  /* 0x000000f1ecec7221 */ /* 0x000fe80000010000 */
[----:B------:R-:W-:Y:S04]  /*a360*/  FADD.FTZ R237, R237, R236 ;  /* 0x000000eceded7221 */ /* 0x000fe80000010000 */
[----:B------:R-:W-:Y:S04]  /*a370*/  FADD.FTZ R234, R234, R237 ;  /* 0x000000edeaea7221 */ /* 0x000fe80000010000 */
[----:B------:R-:W-:Y:S04]  /*a380*/  FADD.FTZ R233, R233, R234 ;  /* 0x000000eae9e97221 */ /* 0x000fe80000010000 */
[----:B------:R-:W-:Y:S04]  /*a390*/  FADD.FTZ R134, R134, R233 ;  /* 0x000000e986867221 */ /* 0x000fe80000010000 */
[----:B------:R-:W-:Y:S01]  /*a3a0*/  FADD.FTZ R227, R133, R134 ;  /* 0x0000008685e37221 */ /* 0x000fe20000010000 */
[----:B------:R-:W-:-:S05]  /*a3b0*/  @P1 BRA `(.L_x_778) ;  /* 0xffffc50000001947 */ /* 0x000fca000383ffff */
.L_x_774:
        /* <DEDUP_REMOVED lines=62> */
[C---:B------:R-:W-:Y:S01]  /*a7a0*/  FMUL.FTZ R64, R4.reuse, R64 ;  /* 0x0000004004407220 */ /* 0x040fe20000410000 */
[----:B------:R-:W3:Y:S01]  /*a7b0*/  S2R R57, SR_CTAID.Y ;  /* 0x0000000000397919 */ /* 0x000ee20000002600 */
        /* <DEDUP_REMOVED lines=24> */
[----:B------:R-:W-:Y:S01]  /*a940*/  FMUL.FTZ R97, R4, R97 ;  /* 0x0000006104617220 */ /* 0x000fe20000410000 */
[----:B------:R-:W-:Y:S01]  /*a950*/  F2FP.BF16.PACK_AB R92, R93, R92 ;  /* 0x0000005c5d5c723e */ /* 0x000fe200000010ff */
[----:B------:R-:W4:Y:S01]  /*a960*/  S2R R4, SR_TID.X ;  /* 0x0000000000047919 */ /* 0x000f220000002100 */
[C---:B--2---:R-:W-:Y:S02]  /*a970*/  FMUL.FTZ R131, R5.reuse, R131 ;  /* 0x0000008305837220 */ /* 0x044fe40000410000 */
        /* <DEDUP_REMOVED lines=122> */
[----:B------:R-:W-:Y:S04]  /*b120*/  STS [R21+0x400], R106 ;  /* 0x0004006a15007388 */ /* 0x000fe80000000800 */
[----:B------:R-:W-:Y:S04]  /*b130*/  STS [R23], R100 ;  /* 0x0000006417007388 */ /* 0x000fe80000000800 */
[----:B------:R-:W-:Y:S04]  /*b140*/  STS [R23+0x400], R102 ;  /* 0x0004006617007388 */ /* 0x000fe80000000800 */
        /* <DEDUP_REMOVED lines=11> */
[----:B------:R3:W-:Y:S04]  /*b200*/  STS [R19+0x2400], R58 ;  /* 0x0024003a13007388 */ /* 0x0007e80000000800 */
[----:B------:R1:W-:Y:S04]  /*b210*/  STS [R21+0x2000], R60 ;  /* 0x0020003c15007388 */ /* 0x0003e80000000800 */
[----:B------:R2:W-:Y:S04]  /*b220*/  STS [R21+0x2400], R62 ;  /* 0x0024003e15007388 */ /* 0x0005e80000000800 */
[----:B------:R4:W-:Y:S04]  /*b230*/  STS [R23+0x2000], R64 ;  /* 0x0020004017007388 */ /* 0x0009e80000000800 */
[----:B------:R4:W-:Y:S04]  /*b240*/  STS [R23+0x2400], R66 ;  /* 0x0024004217007388 */ /* 0x0009e80000000800 */
[----:B------:R4:W-:Y:S04]  /*b250*/  STS [R9+0x4000], R68 ;  /* 0x0040004409007388 */ /* 0x0009e80000000800 */
[----:B------:R4:W-:Y:S01]  /*b260*/  STS [R9+0x4400], R70 ;  /* 0x0044004609007388 */ /* 0x0009e20000000800 */
[----:B---3--:R-:W-:-:S03]  /*b270*/  @!P2 SHF.R.S32.HI R58, RZ, 0x1f, R57 ;  /* 0x0000001fff3aa819 */ /* 0x008fc60000011439 */
[----:B------:R4:W-:Y:S01]  /*b280*/  STS [R11+0x4000], R72 ;  /* 0x004000480b007388 */ /* 0x0009e20000000800 */
[----:B-1----:R-:W-:-:S03]  /*b290*/  @P2 IMAD.WIDE.U32 R60, R214, c[0x0][0x1e8], RZ ;  /* 0x00007a00d63c2a25 */ /* 0x002fc600078e00ff */
[----:B------:R4:W-:Y:S01]  /*b2a0*/  STS [R11+0x4400], R74 ;  /* 0x0044004a0b007388 */ /* 0x0009e20000000800 */
[----:B------:R-:W-:Y:S01]  /*b2b0*/  @P2 IMAD R59, R214, c[0x0][0x1ec], R61 ;  /* 0x00007b00d63b2a24 */ /* 0x000fe200078e023d */
[----:B------:R-:W-:Y:S01]  /*b2c0*/  LOP3.LUT R61, R5, 0xffffffe0, RZ, 0xc0, !PT ;  /* 0xffffffe0053d7812 */ /* 0x000fe200078ec0ff */
[----:B------:R-:W-:Y:S01]  /*b2d0*/  @!P2 IMAD R58, R58, c[0x0][0x1e0], RZ ;  /* 0x000078003a3aaa24 */ /* 0x000fe200078e02ff */
[----:B------:R4:W-:Y:S01]  /*b2e0*/  STS [R13+0x4000], R76 ;  /* 0x0040004c0d007388 */ /* 0x0009e20000000800 */
[----:B--2---:R-:W-:Y:S01]  /*b2f0*/  @!P2 IMAD.WIDE.U32 R62, R57, c[0x0][0x1e0], RZ ;  /* 0x00007800393eaa25 */ /* 0x004fe200078e00ff */
[----:B------:R-:W-:Y:S02]  /*b300*/  IADD3 R61, -R61, R4, RZ ;  /* 0x000000043d3d7210 */ /* 0x000fe40007ffe1ff */
[----:B------:R4:W-:Y:S01]  /*b310*/  STS [R13+0x4400], R78 ;  /* 0x0044004e0d007388 */ /* 0x0009e20000000800 */
[C---:B------:R-:W-:Y:S01]  /*b320*/  @!P2 IMAD R58, R57.reuse, c[0x0][0x1e4], R58 ;  /* 0x00007900393aaa24 */ /* 0x040fe200078e023a */
[----:B------:R-:W-:Y:S01]  /*b330*/  SHF.R.S32.HI R5, RZ, 0x1f, R6 ;  /* 0x0000001fff057819 */ /* 0x000fe20000011406 */
[----:B------:R-:W-:Y:S01]  /*b340*/  @!P1 IMAD R214, R57, c[0x0][0x214], RZ ;  /* 0x0000850039d69a24 */ /* 0x000fe200078e02ff */
[----:B------:R4:W-:Y:S01]  /*b350*/  STS [R15+0x4000], R80 ;  /* 0x004000500f007388 */ /* 0x0009e20000000800 */
[----:B------:R-:W-:-:S02]  /*b360*/  LOP3.LUT P1, RZ, R61, 0x3, RZ, 0xc0, !PT ;  /* 0x000000033dff7812 */ /* 0x000fc4000782c0ff */
[----:B------:R-:W-:Y:S01]  /*b370*/  @!P2 IADD3 R59, R63, R58, RZ ;  /* 0x0000003a3f3ba210 */ /* 0x000fe20007ffe0ff */
[----:B------:R4:W-:Y:S01]  /*b380*/  STS [R15+0x4400], R82 ;  /* 0x004400520f007388 */ /* 0x0009e20000000800 */
[-C--:B------:R-:W-:Y:S01]  /*b390*/  LEA.HI R5, R5, R6.reuse, RZ, 0x2 ;  /* 0x0000000605057211 */ /* 0x080fe200078f10ff */
[----:B------:R-:W-:Y:S01]  /*b3a0*/  @P3 FMUL.FTZ R63, R2, 0.69314718246459960938 ;  /* 0x3f317218023f3820 */ /* 0x000fe20000410000 */
[----:B------:R-:W-:Y:S01]  /*b3b0*/  SHF.R.S32.HI R58, RZ, 0x1f, R61 ;  /* 0x0000001fff3a7819 */ /* 0x000fe2000001143d */
[----:B------:R4:W-:Y:S01]  /*b3c0*/  STS [R17+0x4000], R84 ;  /* 0x0040005411007388 */ /* 0x0009e20000000800 */
[----:B------:R-:W-:Y:S02]  /*b3d0*/  LOP3.LUT R5, R5, 0xffffffc, RZ, 0xc0, !PT ;  /* 0x0ffffffc05057812 */ /* 0x000fe400078ec0ff */
[----:B------:R-:W-:Y:S01]  /*b3e0*/  LEA.HI R58, R58, R61, RZ, 0x2 ;  /* 0x0000003d3a3a7211 */ /* 0x000fe200078f10ff */
[----:B------:R4:W-:Y:S01]  /*b3f0*/  STS [R17+0x4400], R86 ;  /* 0x0044005611007388 */ /* 0x0009e20000000800 */
[----:B------:R-:W-:-:S02]  /*b400*/  IADD3 R5, -R5, R6, RZ ;  /* 0x0000000605057210 */ /* 0x000fc40007ffe1ff */
[----:B------:R-:W-:Y:S01]  /*b410*/  SHF.R.S32.HI R58, RZ, 0x2, R58 ;  /* 0x00000002ff3a7819 */ /* 0x000fe2000001143a */
[----:B------:R4:W-:Y:S01]  /*b420*/  STS [R19+0x4000], R88 ;  /* 0x0040005813007388 */ /* 0x0009e20000000800 */
[----:B------:R-:W-:Y:S01]  /*b430*/  MOV R6, 0x7f800000 ;  /* 0x7f80000000067802 */ /* 0x000fe20000000f00 */
[----:B------:R-:W-:Y:S01]  /*b440*/  @P3 FFMA.FTZ R6, R132, c[0x0][0x238], R63 ;  /* 0x00008e0084063a23 */ /* 0x000fe2000001003f */
[----:B------:R-:W-:Y:S01]  /*b450*/  MOV R61, 0x7f800000 ;  /* 0x7f800000003d7802 */ /* 0x000fe20000000f00 */
[----:B------:R4:W-:Y:S01]  /*b460*/  STS [R19+0x4400], R90 ;  /* 0x0044005a13007388 */ /* 0x0009e20000000800 */
[----:B------:R-:W-:Y:S01]  /*b470*/  @!P2 MOV R60, R62 ;  /* 0x0000003e003ca202 */ /* 0x000fe20000000f00 */
[----:B------:R-:W-:Y:S01]  /*b480*/  @P0 FFMA.FTZ R61, R3, c[0x0][0x238], R0 ;  /* 0x00008e00033d0a23 */ /* 0x000fe20000010000 */
[----:B------:R-:W-:Y:S01]  /*b490*/  LEA R58, R5, R58, 0x4 ;  /* 0x0000003a053a7211 */ /* 0x000fe200078e20ff */
[----:B------:R4:W-:Y:S04]  /*b4a0*/  STS [R21+0x4000], R92 ;  /* 0x0040005c15007388 */ /* 0x0009e80000000800 */
[----:B------:R4:W-:Y:S04]  /*b4b0*/  STS [R21+0x4400], R94 ;  /* 0x0044005e15007388 */ /* 0x0009e80000000800 */
[----:B------:R4:W-:Y:S04]  /*b4c0*/  STS [R23+0x4000], R96 ;  /* 0x0040006017007388 */ /* 0x0009e80000000800 */
[----:B------:R4:W-:Y:S04]  /*b4d0*/  STS [R23+0x4400], R98 ;  /* 0x0044006217007388 */ /* 0x0009e80000000800 */
[----:B------:R-:W-:Y:S06]  /*b4e0*/  BAR.SYNC.DEFER_BLOCKING 0x0 ;  /* 0x0000000000007b1d */ /* 0x000fec0000010000 */
[----:B------:R-:W1:Y:S04]  /*b4f0*/  S2R R56, SR_CTAID.Z ;  /* 0x0000000000387919 */ /* 0x000e680000002700 */
[----:B------:R4:W2:Y:S04]  /*b500*/  LDS.128 R48, [R215] ;  /* 0x00000000d7307984 */ /* 0x0008a80000000c00 */
[----:B------:R4:W3:Y:S01]  /*b510*/  LDS.128 R44, [R215+0x800] ;  /* 0x00080000d72c7984 */ /* 0x0008e20000000c00 */
[----:B-1----:R-:W-:-:S03]  /*b520*/  @!P4 IMAD R57, R57, c[0x0][0x1c0], R56 ;  /* 0x000070003939ca24 */ /* 0x002fc600078e0238 */
[----:B------:R4:W1:Y:S01]  /*b530*/  LDS.128 R40, [R215+0x1000] ;  /* 0x00100000d7287984 */ /* 0x0008620000000c00 */
[----:B------:R-:W-:Y:S02]  /*b540*/  @P4 IMAD R214, R56, c[0x0][0x234], R214 ;  /* 0x00008d0038d64a24 */ /* 0x000fe400078e02d6 */
[----:B------:R-:W-:Y:S01]  /*b550*/  @!P4 IMAD R214, R57, c[0x0][0x214], RZ ;  /* 0x0000850039d6ca24 */ /* 0x000fe200078e02ff */
[----:B------:R4:W1:Y:S04]  /*b560*/  LDS.128 R36, [R215+0x1800] ;  /* 0x00180000d7247984 */ /* 0x0008680000000c00 */
[----:B------:R4:W1:Y:S04]  /*b570*/  LDS.128 R32, [R215+0x2000] ;  /* 0x00200000d7207984 */ /* 0x0008680000000c00 */
[----:B------:R4:W1:Y:S04]  /*b580*/  LDS.128 R28, [R215+0x2800] ;  /* 0x00280000d71c7984 */ /* 0x0008680000000c00 */
[----:B------:R4:W1:Y:S04]  /*b590*/  LDS.128 R24, [R215+0x3000] ;  /* 0x00300000d7187984 */ /* 0x0008680000000c00 */
[----:B------:R4:W1:Y:S04]  /*b5a0*/  LDS.128 R20, [R215+0x3800] ;  /* 0x00380000d7147984 */ /* 0x0008680000000c00 */
[----:B------:R4:W1:Y:S04]  /*b5b0*/  LDS.128 R16, [R215+0x4000] ;  /* 0x00400000d7107984 */ /* 0x0008680000000c00 */
[----:B------:R4:W1:Y:S04]  /*b5c0*/  LDS.128 R12, [R215+0x4800] ;  /* 0x00480000d70c7984 */ /* 0x0008680000000c00 */
[----:B------:R4:W1:Y:S04]  /*b5d0*/  LDS.128 R8, [R215+0x5000] ;  /* 0x00500000d7087984 */ /* 0x0008680000000c00 */
[----:B------:R4:W1:Y:S01]  /*b5e0*/  LDS.128 R52, [R215+0x5800] ;  /* 0x00580000d7347984 */ /* 0x0008620000000c00 */
[----:B------:R-:W-:Y:S05]  /*b5f0*/  @P1 BRA `(.L_x_780) ;  /* 0x000000c000001947 */ /* 0x000fea0003800000 */
[----:B--23--:R-:W2:Y:S01]  /*b600*/  S2R R5, SR_CTAID.X ;  /* 0x0000000000057919 */ /* 0x00cea20000002500 */
[----:B------:R-:W-:-:S02]  /*b610*/  IADD3 R2, R58, 0x8, RZ ;  /* 0x000000083a027810 */ /* 0x000fc40007ffe0ff */
[-C--:B------:R-:W-:Y:S02]  /*b620*/  ISETP.GE.AND P2, PT, R58, R207.reuse, PT ;  /* 0x000000cf3a00720c */ /* 0x080fe40003f46270 */
[----:B------:R-:W-:Y:S01]  /*b630*/  ISETP.GE.AND P1, PT, R2, R207, PT ;  /* 0x000000cf0200720c */ /* 0x000fe20003f26270 */
[----:B--2---:R-:W-:-:S05]  /*b640*/  IMAD R5, R5, 0x40, R214 ;  /* 0x0000004005057824 */ /* 0x004fca00078e02d6 */
[----:B------:R-:W-:Y:S02]  /*b650*/  SHF.R.S32.HI R3, RZ, 0x1f, R5 ;  /* 0x0000001fff037819 */ /* 0x000fe40000011405 */
[----:B------:R-:W-:-:S04]  /*b660*/  IADD3 R0, P0, R58, R5, RZ ;  /* 0x000000053a007210 */ /* 0x000fc80007f1e0ff */
[----:B------:R-:W-:Y:S02]  /*b670*/  LEA.HI.X.SX32 R3, R58, R3, 0x1, P0 ;  /* 0x000000033a037211 */ /* 0x000fe400000f0eff */
[----:B------:R-:W-:-:S04]  /*b680*/  LEA R2, P0, R0, c[0x0][0x200], 0x2 ;  /* 0x0000800000027a11 */ /* 0x000fc800078010ff */
[----:B------:R-:W-:-:S05]  /*b690*/  LEA.HI.X R3, R0, c[0x0][0x204], R3, 0x2, P0 ;  /* 0x0000810000037a11 */ /* 0x000fca00000f1403 */
[----:B------:R2:W-:Y:S04]  /*b6a0*/  @!P2 STG.E [R2.64], R6 ;  /* 0x000000060200a986 */ /* 0x0005e8000c101904 */
[----:B------:R2:W-:Y:S02]  /*b6b0*/  @!P1 STG.E [R2.64+0x20], R61 ;  /* 0x0000203d02009986 */ /* 0x0005e4000c101904 */
.L_x_780:
[----:B--23--:R-:W-:Y:S05]  /*b6c0*/  BSYNC B0 ;  /* 0x0000000000007941 */ /* 0x00cfea0003800000 */
.L_x_779:
[----:B------:R-:W2:Y:S01]  /*b6d0*/  S2R R3, SR_CTAID.X ;  /* 0x0000000000037919 */ /* 0x000ea20000002500 */
[----:B------:R-:W-:Y:S01]  /*b6e0*/  SHF.R.S32.HI R219, RZ, 0x1f, R218 ;  /* 0x0000001fffdb7819 */ /* 0x000fe200000114da */
[----:B------:R-:W-:Y:S01]  /*b6f0*/  BSSY B0, `(.L_x_781) ;  /* 0x0000024000007945 */ /* 0x000fe20003800000 */
[----:B------:R-:W-:Y:S01]  /*b700*/  LEA.HI R7, R7, R4, RZ, 0x3 ;  /* 0x0000000407077211 */ /* 0x000fe200078f18ff */
[----:B------:R-:W3:Y:S01]  /*b710*/  S2R R0, SR_TID.X ;  /* 0x0000000000007919 */ /* 0x000ee20000002100 */
[----:B------:R-:W-:Y:S01]  /*b720*/  SHF.R.S32.HI R4, RZ, 0x1f, R56 ;  /* 0x0000001fff047819 */ /* 0x000fe20000011438 */
[----:B--2---:R-:W-:-:S04]  /*b730*/  IMAD.SHL.U32 R3, R3, 0x40, RZ ;  /* 0x0000004003037824 */ /* 0x004fc800078e00ff */
[----:B------:R-:W-:Y:S01]  /*b740*/  IMAD.WIDE.U32 R62, R3, c[0x0][0x1e8], R218 ;  /* 0x00007a00033e7a25 */ /* 0x000fe200078e00da */
[----:B------:R-:W-:Y:S02]  /*b750*/  SHF.R.S32.HI R2, RZ, 0x1f, R3 ;  /* 0x0000001fff027819 */ /* 0x000fe40000011403 */
[----:B---3--:R-:W-:Y:S02]  /*b760*/  SHF.R.S32.HI R5, RZ, 0x1f, R0 ;  /* 0x0000001fff057819 */ /* 0x008fe40000011400 */
[----:B------:R-:W-:Y:S01]  /*b770*/  IADD3 R60, P0, R60, R62, RZ ;  /* 0x0000003e3c3c7210 */ /* 0x000fe20007f1e0ff */
[----:B------:R-:W-:Y:S01]  /*b780*/  IMAD R2, R2, c[0x0][0x1e8], RZ ;  /* 0x00007a0002027a24 */ /* 0x000fe200078e02ff */
[----:B------:R-:W-:-:S03]  /*b790*/  LEA.HI R5, R5, R0, RZ, 0x3 ;  /* 0x0000000005057211 */ /* 0x000fc600078f18ff */
[----:B------:R-:W-:Y:S01]  /*b7a0*/  IMAD R2, R3, c[0x0][0x1ec], R2 ;  /* 0x00007b0003027a24 */ /* 0x000fe200078e0202 */
[----:B------:R-:W-:Y:S01]  /*b7b0*/  SHF.R.S32.HI R0, RZ, 0x3, R5 ;  /* 0x00000003ff007819 */ /* 0x000fe20000011405 */
[----:B------:R-:W-:-:S03]  /*b7c0*/  IMAD.IADD R3, R216, 0x1, -R3 ;  /* 0x00000001d8037824 */ /* 0x000fc600078e0a03 */
[----:B------:R-:W-:Y:S02]  /*b7d0*/  IADD3.X R61, R59, R63, R2, P0, !PT ;  /* 0x0000003f3b3d7210 */ /* 0x000fe400007fe402 */
[----:B------:R-:W-:Y:S01]  /*b7e0*/  SHF.R.S32.HI R2, RZ, 0x3, R7 ;  /* 0x00000003ff027819 */ /* 0x000fe20000011407 */
[----:B------:R-:W-:Y:S01]  /*b7f0*/  IMAD R7, R4, c[0x0][0x1f0], RZ ;  /* 0x00007c0004077a24 */ /* 0x000fe200078e02ff */
[----:B------:R-:W-:Y:S01]  /*b800*/  SHF.R.S32.HI R0, RZ, 0x1f, R0 ;  /* 0x0000001fff007819 */ /* 0x000fe20000011400 */
[----:B------:R-:W-:Y:S01]  /*b810*/  IMAD.WIDE.U32 R60, R56, c[0x0][0x1f0], R60 ;  /* 0x00007c00383c7a25 */ /* 0x000fe200078e003c */
[----:B------:R-:W-:-:S03]  /*b820*/  ISETP.GE.AND P0, PT, R2, R3, PT ;  /* 0x000000030200720c */ /* 0x000fc60003f06270 */
[----:B------:R-:W-:-:S04]  /*b830*/  IMAD R7, R56, c[0x0][0x1f4], R7 ;  /* 0x00007d0038077a24 */ /* 0x000fc800078e0207 */
[----:B------:R-:W-:-:S06]  /*b840*/  IMAD.IADD R7, R7, 0x1, R61 ;  /* 0x0000000107077824 */ /* 0x000fcc00078e023d */
        /* <DEDUP_REMOVED lines=11> */
[----:B------:R2:W-:Y:S04]  /*b900*/  @!P2 STG.E.128 [R56.64], R48 ;  /* 0x000000303800a986 */ /* 0x0005e8000c101d04 */
[----:B-1----:R2:W-:Y:S04]  /*b910*/  @!P1 STG.E.128 [R56.64+0x80], R32 ;  /* 0x0000802038009986 */ /* 0x0025e8000c101d04 */
[----:B------:R2:W-:Y:S02]  /*b920*/  @!P0 STG.E.128 [R56.64+0x100], R16 ;  /* 0x0001001038008986 */ /* 0x0005e4000c101d04 */
.L_x_782:
[----:B------:R-:W-:Y:S05]  /*b930*/  BSYNC B0 ;  /* 0x0000000000007941 */ /* 0x000fea0003800000 */
.L_x_781:
[----:B------:R-:W-:Y:S01]  /*b940*/  IADD3 R4, R2, 0x10, RZ ;  /* 0x0000001002047810 */ /* 0x000fe20007ffe0ff */
[----:B------:R-:W-:Y:S03]  /*b950*/  BSSY B0, `(.L_x_783) ;  /* 0x0000013000007945 */ /* 0x000fe60003800000 */
[----:B------:R-:W-:-:S13]  /*b960*/  ISETP.GE.AND P0, PT, R4, R207, PT ;  /* 0x000000cf0400720c */ /* 0x000fda0003f06270 */
[----:B------:R-:W-:Y:S05]  /*b970*/  @P0 BRA `(.L_x_784) ;  /* 0x0000010000000947 */ /* 0x000fea0003800000 */
[----:B------:R-:W-:Y:S01]  /*b980*/  IADD3 R4, P0, R2, 0x10, RZ ;  /* 0x0000001002047810 */ /* 0x000fe20007f1e0ff */
[----:B-12---:R-:W-:Y:S01]  /*b990*/  IMAD.MOV.U32 R16, RZ, RZ, R60 ;  /* 0x000000ffff107224 */ /* 0x006fe200078e003c */
[----:B----4-:R-:W-:Y:S02]  /*b9a0*/  MOV R17, R7 ;  /* 0x0000000700117202 */ /* 0x010fe40000000f00 */
        /* <DEDUP_REMOVED lines=11> */
[----:B------:R1:W-:Y:S04]  /*ba60*/  @!P1 STG.E.128 [R4.64+0x80], R28 ;  /* 0x0000801c04009986 */ /* 0x0003e8000c101d04 */
[----:B------:R1:W-:Y:S02]  /*ba70*/  @!P0 STG.E.128 [R4.64+0x100], R12 ;  /* 0x0001000c04008986 */ /* 0x0003e4000c101d04 */
.L_x_784:
[----:B------:R-:W-:Y:S05]  /*ba80*/  BSYNC B0 ;  /* 0x0000000000007941 */ /* 0x000fea0003800000 */
.L_x_783:
[----:B-1----:R-:W-:Y:S01]  /*ba90*/  IADD3 R4, R2, 0x20, RZ ;  /* 0x0000002002047810 */ /* 0x002fe20007ffe0ff */
[----:B------:R-:W-:Y:S03]  /*baa0*/  BSSY B0, `(.L_x_785) ;  /* 0x0000013000007945 */ /* 0x000fe60003800000 */
[----:B------:R-:W-:-:S13]  /*bab0*/  ISETP.GE.AND P0, PT, R4, R207, PT ;  /* 0x000000cf0400720c */ /* 0x000fda0003f06270 */
[----:B------:R-:W-:Y:S05]  /*bac0*/  @P0 BRA `(.L_x_786) ;  /* 0x0000010000000947 */ /* 0x000fea0003800000 */
[----:B------:R-:W-:Y:S01]  /*bad0*/  IADD3 R4, P0, R2, 0x20, RZ ;  /* 0x0000002002047810 */ /* 0x000fe20007f1e0ff */
[----:B------:R-:W-:Y:S01]  /*bae0*/  IMAD.MOV.U32 R12, RZ, RZ, R60 ;  /* 0x000000ffff0c7224 */ /* 0x000fe200078e003c */
        /* <DEDUP_REMOVED lines=14> */
.L_x_786:
[----:B------:R-:W-:Y:S05]  /*bbd0*/  BSYNC B0 ;  /* 0x0000000000007941 */ /* 0x000fea0003800000 */
.L_x_785:
        /* <DEDUP_REMOVED lines=21> */
.L_x_787:
        /* <DEDUP_REMOVED lines=13> */
.L_x_7837:


//--------------------- .text._ZN5flash24flash_fwd_splitkv_kernelI23Flash_fwd_kernel_traitsILi192ELi64ELi64ELi4ELb0ELb0EN7cutlass10bfloat16_tE19Flash_kernel_traitsILi192ELi64ELi64ELi4ES3_EELb0ELb0ELb0ELb0ELb0ELb0ELb0ELb1EEEvNS_16Flash_fwd_paramsE --------------------------
	.section	.text._ZN5flash24flash_fwd_splitkv_kernelI23Flash_fwd_kernel_traitsILi192ELi64ELi64ELi4ELb0ELb0EN7cutlass10bfloat16_tE19Flash_kernel_traitsILi192ELi64ELi64ELi4ES3_EELb0ELb0ELb0ELb0ELb0ELb0ELb0ELb1EEEvNS_16Flash_fwd_paramsE,"ax",@progbits
	.sectioninfo	@"SHI_REGISTERS=229"
	.align	128
        .global         _ZN5flash24flash_fwd_splitkv_kernelI23Flash_fwd_kernel_traitsILi192ELi64ELi64ELi4ELb0ELb0EN7cutlass10bfloat16_tE19Flash_kernel_traitsILi192ELi64ELi64ELi4ES3_EELb0ELb0ELb0ELb0ELb0ELb0ELb0ELb1EEEvNS_16Flash_fwd_paramsE
        .type           _ZN5flash24flash_fwd_splitkv_kernelI23Flash_fwd_kernel_traitsILi192ELi64ELi64ELi4ELb0ELb0EN7cutlass10bfloat16_tE19Flash_kernel_traitsILi192ELi64ELi64ELi4ES3_EELb0ELb0ELb0ELb0ELb0ELb0ELb0ELb1EEEvNS_16Flash_fwd_paramsE,@function
        .size           _ZN5flash24flash_fwd_splitkv_kernelI23Flash_fwd_kernel_traitsILi192ELi64ELi64ELi4ELb0ELb0EN7cutlass10bfloat16_tE19Flash_kernel_traitsILi192ELi64ELi64ELi4ES3_EELb0ELb0ELb0ELb0ELb0ELb0ELb0ELb1EEEvNS_16Flash_fwd_paramsE,(.L_x_7783 - _ZN5flash24flash_fwd_splitkv_kernelI23Flash_fwd_kernel_traitsILi192ELi64ELi64ELi4ELb0ELb0EN7cutlass10bfloat16_tE19Flash_kernel_traitsILi192ELi64ELi64ELi4ES3_EELb0ELb0ELb0ELb0ELb0ELb0ELb0ELb1EEEvNS_16Flash_fwd_paramsE)
        .other          _ZN5flash24flash_fwd_splitkv_kernelI23Flash_fwd_kernel_traitsILi192ELi64ELi64ELi4ELb0ELb0EN7cutlass10bfloat16_tE19Flash_kernel_traitsILi192ELi64ELi64ELi4ES3_EELb0ELb0ELb0ELb0ELb0ELb0ELb0ELb1EEEvNS_16Flash_fwd_paramsE,@"STO_CUDA_ENTRY STV_DEFAULT"
_ZN5flash24flash_fwd_splitkv_kernelI23Flash_fwd_kernel_traitsILi192ELi64ELi64ELi4ELb0ELb0EN7cutlass10bfloat16_tE19Flash_kernel_traitsILi192ELi64ELi64ELi4ES3_EELb0ELb0ELb0ELb0ELb0ELb0ELb0ELb1EEEvNS_16Flash_fwd_paramsE:
.text._ZN5flash24flash_fwd_splitkv_kernelI23Flash_fwd_kernel_traitsILi192ELi64ELi64ELi4ELb0ELb0EN7cutlass10bfloat16_tE19Flash_kernel_traitsILi192ELi64ELi64ELi4ES3_EELb0ELb0ELb0ELb0ELb0ELb0ELb0ELb1EEEvNS_16Flash_fwd_paramsE:
[----:B------:R-:W-:Y:S02]  /*0000*/  MOV R1, c[0x0][0x28] ;  /* 0x00000a0000017a02 */ /* 0x000fe40000000f00 */
[----:B------:R-:W1:Y:S01]  /*0010*/  S2R R208, SR_CTAID.X ;  /* 0x0000000000d07919 */ /* 0x000e620000002500 */
[----:B------:R-:W-:Y:S01]  /*0020*/  ULDC.64 UR4, c[0x0][0x40] ;  /* 0x0000100000047ab9 */ /* 0x000fe20000000a00 */
[----:B------:R-:W-:Y:S01]  /*0030*/  BSSY B4, `(.L_x_788) ;  /* 0x0000007000047945 */ /* 0x000fe20003800000 */
[----:B------:R-:W-:Y:S01]  /*0040*/  UIADD3 UR4, UP0, UR4, 0x160, URZ ;  /* 0x0000016004047890 */ /* 0x000fe2000ff1e03f */
[----:B------:R-:W2:Y:S01]  /*0050*/  S2R R207, SR_CTAID.Y ;  /* 0x0000000000cf7919 */ /* 0x000ea20000002600 */
[----:B------:R-:W-:Y:S02]  /*0060*/  MOV R206, 0xa0 ;  /* 0x000000a000ce7802 */ /* 0x000fe40000000f00 */
[----:B------:R-:W-:Y:S01]  /*0070*/  UIADD3.X UR5, URZ, UR5, URZ, UP0, !UPT ;  /* 0x000000053f057290 */ /* 0x000fe200087fe43f */
[----:B------:R-:W3:Y:S06]  /*0080*/  S2R R205, SR_CTAID.Z ;  /* 0x0000000000cd7919 */ /* 0x000eec0000002700 */
[----:B-123--:R-:W-:Y:S05]  /*0090*/  CALL.REL.NOINC `($_ZN5flash24flash_fwd_splitkv_kernelI23Flash_fwd_kernel_traitsILi192ELi64ELi64ELi4ELb0ELb0EN7cutlass10bfloat16_tE19Flash_kernel_traitsILi192ELi64ELi64ELi4ES3_EELb0ELb0ELb0ELb0ELb0ELb0ELb0ELb1EEEvNS_16Flash_fwd_paramsE$_ZN5flash30compute_attn_1rowblock_splitkvI23Flash_fwd_kernel_traitsILi192ELi64ELi64ELi4ELb0ELb0EN7cutlass10bfloat16_tE19Flash_kernel_traitsILi192ELi64ELi64ELi4ES3_EELb0ELb0ELb0ELb0ELb0ELb0ELb0ELb1ENS_16Flash_fwd_paramsEEEvRKT8_iiiii) ;  /* 0x0000002000007944 */ /* 0x00efea0003c00000 */
[----:B------:R-:W-:Y:S05]  /*00a0*/  BSYNC B4 ;  /* 0x0000000000047941 */ /* 0x000fea0003800000 */
.L_x_788:
[----:B------:R-:W-:Y:S05]  /*00b0*/  EXIT ;  /* 0x000000000000794d */ /* 0x000fea0003800000 */
        .type           $_ZN5flash24flash_fwd_splitkv_kernelI23Flash_fwd_kernel_traitsILi192ELi64ELi64ELi4ELb0ELb0EN7cutlass10bfloat16_tE19Flash_kernel_traitsILi192ELi64ELi64ELi4ES3_EELb0ELb0ELb0ELb0ELb0ELb0ELb0ELb1EEEvNS_16Flash_fwd_paramsE$_ZN5flash30compute_attn_1rowblock_splitkvI23Flash_fwd_kernel_traitsILi192ELi64ELi64ELi4ELb0ELb0EN7cutlass10bfloat16_tE19Flash_kernel_traitsILi192ELi64ELi64ELi4ES3_EELb0ELb0ELb0ELb0ELb0ELb0ELb0ELb1ENS_16Flash_fwd_paramsEEEvRKT8_iiiii,@function
        .size           $_ZN5flash24flash_fwd_splitkv_kernelI23Flash_fwd_kernel_traitsILi192ELi64ELi64ELi4ELb0ELb0EN7cutlass10bfloat16_tE19Flash_kernel_traitsILi192ELi64ELi64ELi4ES3_EELb0ELb0ELb0ELb0ELb0ELb0ELb0ELb1EEEvNS_16Flash_fwd_paramsE$_ZN5flash30compute_attn_1rowblock_splitkvI23Flash_fwd_kernel_traitsILi192ELi64ELi64ELi4ELb0ELb0EN7cutlass10bfloat16_tE19Flash_kernel_traitsILi192ELi64ELi64ELi4ES3_EELb0ELb0ELb0ELb0ELb0ELb0ELb0ELb1ENS_16Flash_fwd_paramsEEEvRKT8_iiiii,($__internal_14_$__cuda_sm70_shflsync_bfly_p - $_ZN5flash24flash_fwd_splitkv_kernelI23Flash_fwd_kernel_traitsILi192ELi64ELi64ELi4ELb0ELb0EN7cutlass10bfloat16_tE19Flash_kernel_traitsILi192ELi64ELi64ELi4ES3_EELb0ELb0ELb0ELb0ELb0ELb0ELb0ELb1EEEvNS_16Flash_fwd_paramsE$_ZN5flash30compute_attn_1rowblock_splitkvI23Flash_fwd_kernel_traitsILi192ELi64ELi64ELi4ELb0ELb0EN7cutlass10bfloat16_tE19Flash_kernel_traitsILi192ELi64ELi64ELi4ES3_EELb0ELb0ELb0ELb0ELb0ELb0ELb0ELb1ENS_16Flash_fwd_paramsEEEvRKT8_iiiii)
$_ZN5flash24flash_fwd_splitkv_kernelI23Flash_fwd_kernel_traitsILi192ELi64ELi64ELi4ELb0ELb0EN7cutlass10bfloat16_tE19Flash_kernel_traitsILi192ELi64ELi64ELi4ES3_EELb0ELb0ELb0ELb0ELb0ELb0ELb0ELb1EEEvNS_16Flash_fwd_paramsE$_ZN5flash30compute_attn_1rowblock_splitkvI23Flash_fwd_kernel_traitsILi192ELi64ELi64ELi4ELb0ELb0EN7cutlass10bfloat16_tE19Flash_kernel_traitsILi192ELi64ELi64ELi4ES3_EELb0ELb0ELb0ELb0ELb0ELb0ELb0ELb1ENS_16Flash_fwd_paramsEEEvRKT8_iiiii:
[----:B------:R-:W-:Y:S01]  /*00c0*/  IMAD.U32 R18, RZ, RZ, UR4 ;  /* 0x00000004ff127e24 */ /* 0x000fe2000f8e00ff */
[----:B------:R-:W-:Y:S01]  /*00d0*/  ULDC.64 UR6, c[0x0][0x118] ;  /* 0x0000460000067ab9 */ /* 0x000fe20000000a00 */
[----:B------:R-:W-:-:S05]  /*00e0*/  IMAD.U32 R19, RZ, RZ, UR5 ;  /* 0x00000005ff137e24 */ /* 0x000fca000f8e00ff */
[----:B------:R-:W2:Y:S04]  /*00f0*/  LD.E.64 R2, [R18.64+0xe0] ;  /* 0x0000e00612027980 */ /* 0x000ea8000c101b00 */
[----:B------:R-:W3:Y:S01]  /*0100*/  LD.E.64 R4, [R18.64+0xe8] ;  /* 0x0000e80612047980 */ /* 0x000ee2000c101b00 */
[----:B------:R-:W-:Y:S02]  /*0110*/  MOV R210, 0xffffffff ;  /* 0xffffffff00d27802 */ /* 0x000fe40000000f00 */
[----:B--2---:R-:W-:-:S04]  /*0120*/  ISETP.NE.U32.AND P1, PT, R2, RZ, PT ;  /* 0x000000ff0200720c */ /* 0x004fc80003f25070 */
[----:B------:R-:W-:Y:S01]  /*0130*/  ISETP.NE.AND.EX P1, PT, R3, RZ, PT, P1 ;  /* 0x000000ff0300720c */ /* 0x000fe20003f25310 */
[----:B------:R-:W-:-:S12]  /*0140*/  IMAD.WIDE R2, R207, 0x4, R2 ;  /* 0x00000004cf027825 */ /* 0x000fd800078e0202 */
[----:B------:R1:W5:Y:S01]  /*0150*/  @P1 LD.E R210, [R2.64] ;  /* 0x0000000602d21980 */ /* 0x000362000c101900 */
[----:B---3--:R-:W-:Y:S01]  /*0160*/  ISETP.NE.U32.AND P0, PT, R4, RZ, PT ;  /* 0x000000ff0400720c */ /* 0x008fe20003f05070 */
[----:B------:R-:W-:Y:S01]  /*0170*/  BSSY B0, `(.L_x_789) ;  /* 0x000000a000007945 */ /* 0x000fe20003800000 */
[----:B------:R-:W-:Y:S01]  /*0180*/  IMAD.MOV.U32 R12, RZ, RZ, -0x1 ;  /* 0xffffffffff0c7424 */ /* 0x000fe200078e00ff */
[----:B------:R-:W2:Y:S01]  /*0190*/  S2R R56, SR_TID.X ;  /* 0x0000000000387919 */ /* 0x000ea20000002100 */
[----:B------:R-:W-:Y:S01]  /*01a0*/  ISETP.NE.AND.EX P0, PT, R5, RZ, PT, P0 ;  /* 0x000000ff0500720c */ /* 0x000fe20003f05300 */
[----:B------:R-:W-:-:S12]  /*01b0*/  IMAD.WIDE R4, R207, 0x4, R4 ;  /* 0x00000004cf047825 */ /* 0x000fd800078e0204 */
[----:B------:R-:W-:Y:S05]  /*01c0*/  @!P0 BRA `(.L_x_790) ;  /* 0x0000004000008947 */ /* 0x000fea0003800000 */
[----:B------:R-:W3:Y:S02]  /*01d0*/  LD.E.U8 R0, [R18.64+0x1b2] ;  /* 0x0001b20612007980 */ /* 0x000ee4000c101100 */
[----:B---3--:R-:W-:-:S13]  /*01e0*/  ISETP.NE.AND P2, PT, R0, RZ, PT ;  /* 0x000000ff0000720c */ /* 0x008fda0003f45270 */
[----:B------:R-:W-:Y:S05]  /*01f0*/  @!P2 BRA `(.L_x_790) ;  /* 0x000000100000a947 */ /* 0x000fea0003800000 */
[----:B------:R3:W5:Y:S02]  /*0200*/  LD.E R12, [R4.64] ;  /* 0x00000006040c7980 */ /* 0x000764000c101900 */
.L_x_790:
[----:B------:R-:W-:Y:S05]  /*0210*/  BSYNC B0 ;  /* 0x0000000000007941 */ /* 0x000fea0003800000 */
.L_x_789:
[----:B------:R-:W4:Y:S04]  /*0220*/  LD.E.64 R22, [R18.64+0xf0] ;  /* 0x0000f00612167980 */ /* 0x000f28000c101b00 */
[----:B---3--:R-:W3:Y:S01]  /*0230*/  @P1 LD.E R209, [R2.64+0x4] ;  /* 0x0000040602d11980 */ /* 0x008ee2000c101900 */
[----:B------:R-:W-:Y:S01]  /*0240*/  IMAD.MOV.U32 R11, RZ, RZ, RZ ;  /* 0x000000ffff0b7224 */ /* 0x000fe200078e00ff */
[----:B----4-:R-:W-:-:S04]  /*0250*/  ISETP.NE.U32.AND P4, PT, R22, RZ, PT ;  /* 0x000000ff1600720c */ /* 0x010fc80003f85070 */
[----:B------:R-:W-:Y:S01]  /*0260*/  ISETP.NE.AND.EX P4, PT, R23, RZ, PT, P4 ;  /* 0x000000ff1700720c */ /* 0x000fe20003f85340 */
[----:B------:R-:W-:Y:S01]  /*0270*/  IMAD.WIDE R22, R207, 0x4, R22 ;  /* 0x00000004cf167825 */ /* 0x000fe200078e0216 */
[----:B---3-5:R-:W-:-:S06]  /*0280*/  @P1 IADD3 R209, -R210, R209, RZ ;  /* 0x000000d1d2d11210 */ /* 0x028fcc0007ffe1ff */
[----:B------:R3:W5:Y:S05]  /*0290*/  @!P1 LD.E R209, [R18.64+0xb4] ;  /* 0x0000b40612d19980 */ /* 0x00076a000c101900 */
[----:B------:R3:W5:Y:S01]  /*02a0*/  @P4 LD.E R11, [R22.64] ;  /* 0x00000006160b4980 */ /* 0x000762000c101900 */
[----:B------:R-:W-:Y:S01]  /*02b0*/  BSSY B0, `(.L_x_791) ;  /* 0x0000009000007945 */ /* 0x000fe20003800000 */
[----:B------:R-:W-:Y:S05]  /*02c0*/  @!P0 BRA `(.L_x_792) ;  /* 0x0000006000008947 */ /* 0x000fea0003800000 */
[----:B------:R-:W4:Y:S02]  /*02d0*/  LD.E.U8 R0, [R18.64+0x1b2] ;  /* 0x0001b20612007980 */ /* 0x000f24000c101100 */
[----:B----4-:R-:W-:-:S13]  /*02e0*/  ISETP.NE.AND P0, PT, R0, RZ, PT ;  /* 0x000000ff0000720c */ /* 0x010fda0003f05270 */
[----:B-1----:R-:W4:Y:S02]  /*02f0*/  @P0 LD.E R3, [R4.64+0x4] ;  /* 0x0000040604030980 */ /* 0x002f24000c101900 */
[----:B----4-:R-:W-:-:S06]  /*0300*/  @P0 IADD3 R0, R3, -R12, RZ ;  /* 0x8000000c03000210 */ /* 0x010fcc0007ffe0ff */
[----:B------:R1:W5:Y:S01]  /*0310*/  @!P0 LD.E R0, [R4.64] ;  /* 0x0000000604008980 */ /* 0x000362000c101900 */
[----:B------:R-:W-:Y:S05]  /*0320*/  BRA `(.L_x_793) ;  /* 0x0000001000007947 */ /* 0x000fea0003800000 */
.L_x_792:
[----:B------:R4:W5:Y:S02]  /*0330*/  LD.E R0, [R18.64+0xb8] ;  /* 0x0000b80612007980 */ /* 0x000964000c101900 */
.L_x_793:
[----:B------:R-:W-:Y:S05]  /*0340*/  BSYNC B0 ;  /* 0x0000000000007941 */ /* 0x000fea0003800000 */
.L_x_791:
[----:B-1-3--:R-:W3:Y:S01]  /*0350*/  LD.E.64 R2, [R18.64+0xf8] ;  /* 0x0000f80612027980 */ /* 0x00aee2000c101b00 */
[----:B------:R-:W-:Y:S01]  /*0360*/  BSSY B1, `(.L_x_794) ;  /* 0x0000012000017945 */ /* 0x000fe20003800000 */
[----:B-----5:R-:W-:Y:S01]  /*0370*/  IMAD.IADD R71, R0, 0x1, -R11 ;  /* 0x0000000100477824 */ /* 0x020fe200078e0a0b */
[----:B---3--:R-:W-:-:S04]  /*0380*/  ISETP.NE.U32.AND P0, PT, R2, RZ, PT ;  /* 0x000000ff0200720c */ /* 0x008fc80003f05070 */
[----:B------:R-:W-:-:S13]  /*0390*/  ISETP.NE.AND.EX P0, PT, R3, RZ, PT, P0 ;  /* 0x000000ff0300720c */ /* 0x000fda0003f05300 */
[----:B------:R-:W-:Y:S05]  /*03a0*/  @!P0 BRA `(.L_x_795) ;  /* 0x0000004000008947 */ /* 0x000fea0003800000 */
[----:B------:R-:W-:-:S05]  /*03b0*/  IMAD.WIDE R2, R207, 0x4, R2 ;  /* 0x00000004cf027825 */ /* 0x000fca00078e0202 */
[----:B------:R-:W3:Y:S02]  /*03c0*/  LD.E R0, [R2.64] ;  /* 0x0000000602007980 */ /* 0x000ee4000c101900 */
[----:B---3--:R-:W-:Y:S01]  /*03d0*/  IADD3 R69, R0, -R11, RZ ;  /* 0x8000000b00457210 */ /* 0x008fe20007ffe0ff */
[----:B------:R-:W-:Y:S05]  /*03e0*/  BRA `(.L_x_796) ;  /* 0x0000009000007947 */ /* 0x000fea0003800000 */
.L_x_795:
[----:B------:R-:W3:Y:S01]  /*03f0*/  LD.E.64 R2, [R18.64+0x108] ;  /* 0x0001080612027980 */ /* 0x000ee2000c101b00 */
[----:B------:R-:W-:Y:S01]  /*0400*/  BSSY B0, `(.L_x_797) ;  /* 0x0000006000007945 */ /* 0x000fe20003800000 */
[----:B------:R-:W-:Y:S01]  /*0410*/  IMAD.MOV.U32 R0, RZ, RZ, RZ ;  /* 0x000000ffff007224 */ /* 0x000fe200078e00ff */
[----:B---3--:R-:W-:-:S04]  /*0420*/  ISETP.NE.U32.AND P0, PT, R2, RZ, PT ;  /* 0x000000ff0200720c */ /* 0x008fc80003f05070 */
[----:B------:R-:W-:-:S13]  /*0430*/  ISETP.NE.AND.EX P0, PT, R3, RZ, PT, P0 ;  /* 0x000000ff0300720c */ /* 0x000fda0003f05300 */
[----:B------:R-:W-:Y:S05]  /*0440*/  @!P0 BRA `(.L_x_798) ;  /* 0x0000001000008947 */ /* 0x000fea0003800000 */
[----:B------:R1:W5:Y:S02]  /*0450*/  LD.E R0, [R18.64+0xbc] ;  /* 0x0000bc0612007980 */ /* 0x000364000c101900 */
.L_x_798:
[----:B------:R-:W-:Y:S05]  /*0460*/  BSYNC B0 ;  /* 0x0000000000007941 */ /* 0x000fea0003800000 */
.L_x_797:
[----:B-----5:R-:W-:Y:S02]  /*0470*/  IADD3 R69, R71, R0, RZ ;  /* 0x0000000047457210 */ /* 0x020fe40007ffe0ff */
.L_x_796:
[----:B------:R-:W-:Y:S05]  /*0480*/  BSYNC B1 ;  /* 0x0000000000017941 */ /* 0x000fea0003800000 */
.L_x_794:
[----:B------:R-:W-:Y:S01]  /*0490*/  IMAD.SHL.U32 R76, R208, 0x40, RZ ;  /* 0x00000040d04c7824 */ /* 0x000fe200078e00ff */
[----:B------:R-:W-:Y:S01]  /*04a0*/  MOV R2, R206 ;  /* 0x000000ce00027202 */ /* 0x000fe20000000f00 */
[----:B------:R-:W-:-:S03]  /*04b0*/  IMAD.MOV.U32 R3, RZ, RZ, 0x0 ;  /* 0x00000000ff037424 */ /* 0x000fc600078e00ff */
[----:B------:R-:W-:-:S13]  /*04c0*/  ISETP.GT.AND P0, PT, R209, R76, PT ;  /* 0x0000004cd100720c */ /* 0x000fda0003f04270 */
[----:B------:R-:W-:Y:S05]  /*04d0*/  @!P0 RET.REL.NODEC R2 `(_ZN5flash24flash_fwd_splitkv_kernelI23Flash_fwd_kernel_traitsILi192ELi64ELi64ELi4ELb0ELb0EN7cutlass10bfloat16_tE19Flash_kernel_traitsILi192ELi64ELi64ELi4ES3_EELb0ELb0ELb0ELb0ELb0ELb0ELb0ELb1EEEvNS_16Flash_fwd_paramsE) ;  /* 0xfffffb2002008950 */ /* 0x000fea0003c3ffff */
[----:B------:R-:W3:Y:S01]  /*04e0*/  LD.E R5, [R18.64+0xb8] ;  /* 0x0000b80612057980 */ /* 0x000ee2000c101900 */
[----:B------:R-:W-:-:S04]  /*04f0*/  IADD3 R3, R69, 0x3f, RZ ;  /* 0x0000003f45037810 */ /* 0x000fc80007ffe0ff */
[----:B------:R-:W-:-:S04]  /*0500*/  SHF.R.S32.HI R0, RZ, 0x1f, R3 ;  /* 0x0000001fff007819 */ /* 0x000fc80000011403 */
[----:B------:R-:W-:-:S04]  /*0510*/  LEA.HI R0, R0, R3, RZ, 0x6 ;  /* 0x0000000300007211 */ /* 0x000fc800078f30ff */
[----:B------:R-:W-:Y:S02]  /*0520*/  SHF.R.S32.HI R0, RZ, 0x6, R0 ;  /* 0x00000006ff007819 */ /* 0x000fe40000011400 */
[----:B---3--:R-:W-:-:S04]  /*0530*/  IADD3 R5, R5, 0x3f, RZ ;  /* 0x0000003f05057810 */ /* 0x008fc80007ffe0ff */
[----:B------:R-:W-:-:S04]  /*0540*/  SHF.R.S32.HI R2, RZ, 0x1f, R5 ;  /* 0x0000001fff027819 */ /* 0x000fc80000011405 */
[----:B------:R-:W-:-:S04]  /*0550*/  LEA.HI R2, R2, R5, RZ, 0x6 ;  /* 0x0000000502027211 */ /* 0x000fc800078f30ff */
[----:B------:R-:W-:-:S04]  /*0560*/  SHF.R.S32.HI R133, RZ, 0x6, R2 ;  /* 0x00000006ff857819 */ /* 0x000fc80000011402 */
[----:B------:R-:W-:-:S04]  /*0570*/  IMNMX R133, R133, R0, PT ;  /* 0x0000000085857217 */ /* 0x000fc80003800200 */
[----:B------:R-:W-:-:S13]  /*0580*/  ISETP.GT.AND P0, PT, R133, RZ, PT ;  /* 0x000000ff8500720c */ /* 0x000fda0003f04270 */
[----:B------:R-:W-:Y:S05]  /*0590*/  @P0 BRA `(.L_x_799) ;  /* 0x000008f000000947 */ /* 0x000fea0003800000 */
[----:B------:R-:W-:Y:S01]  /*05a0*/  ISETP.NE.AND P0, PT, R210, -0x1, PT ;  /* 0xffffffffd200780c */ /* 0x000fe20003f05270 */
[----:B------:R-:W3:Y:S04]  /*05b0*/  LD.E.64 R14, [R18.64+0x88] ;  /* 0x00008806120e7980 */ /* 0x000ee8000c101b00 */
[----:B----4-:R1:W4:Y:S04]  /*05c0*/  LD.E.64 R4, [R18.64+0x90] ;  /* 0x0000900612047980 */ /* 0x010328000c101b00 */
[----:B--2---:R1:W2:Y:S04]  /*05d0*/  LD.E R2, [R18.64+0x60] ;  /* 0x0000600612027980 */ /* 0x0042a8000c101900 */
[----:B------:R1:W2:Y:S04]  /*05e0*/  @!P0 LD.E.64 R12, [R18.64+0x80] ;  /* 0x00008006120c8980 */ /* 0x0002a8000c101b00 */
[----:B------:R1:W4:Y:S01]  /*05f0*/  LD.E R3, [R18.64+0xb4] ;  /* 0x0000b40612037980 */ /* 0x000322000c101900 */
[----:B------:R-:W-:-:S03]  /*0600*/  SHF.R.S32.HI R7, RZ, 0x1f, R56 ;  /* 0x0000001fff077819 */ /* 0x000fc60000011438 */
[----:B------:R1:W5:Y:S01]  /*0610*/  LD.E R0, [R18.64+0xc0] ;  /* 0x0000c00612007980 */ /* 0x000362000c101900 */
[----:B------:R-:W-:-:S03]  /*0620*/  LEA.HI R6, R7, R56, RZ, 0x3 ;  /* 0x0000003807067211 */ /* 0x000fc600078f18ff */
[----:B------:R1:W5:Y:S01]  /*0630*/  LD.E.64 R10, [R18.64+0x70] ;  /* 0x00007006120a7980 */ /* 0x000362000c101b00 */
[----:B------:R-:W-:-:S03]  /*0640*/  LOP3.LUT R7, R6, 0xfffffff8, RZ, 0xc0, !PT ;  /* 0xfffffff806077812 */ /* 0x000fc600078ec0ff */
[----:B------:R1:W5:Y:S02]  /*0650*/  LD.E.64 R20, [R18.64+0xa0] ;  /* 0x0000a00612147980 */ /* 0x000364000c101b00 */
[----:B------:R-:W-:Y:S01]  /*0660*/  IMAD.IADD R56, R56, 0x1, -R7 ;  /* 0x0000000138387824 */ /* 0x000fe200078e0a07 */
[----:B------:R-:W-:-:S04]  /*0670*/  @!P0 SHF.R.S32.HI R8, RZ, 0x1f, R207 ;  /* 0x0000001fff088819 */ /* 0x000fc800000114cf */
[----:B------:R-:W-:-:S04]  /*0680*/  SHF.L.U32 R22, R56, 0x3, RZ ;  /* 0x0000000338167819 */ /* 0x000fc800000006ff */
[----:B------:R-:W-:Y:S02]  /*0690*/  SHF.R.S32.HI R23, RZ, 0x1f, R22 ;  /* 0x0000001fff177819 */ /* 0x000fe40000011416 */
[----:B------:R-:W-:Y:S02]  /*06a0*/  IADD3 R209, -R76, R209, RZ ;  /* 0x000000d14cd17210 */ /* 0x000fe40007ffe1ff */
[----:B------:R-:W-:Y:S01]  /*06b0*/  SHF.R.S32.HI R6, RZ, 0x3, R6 ;  /* 0x00000003ff067819 */ /* 0x000fe20000011406 */
[----:B------:R-:W-:Y:S01]  /*06c0*/  BSSY B0, `(.L_x_800) ;  /* 0x0000028000007945 */ /* 0x000fe20003800000 */
[-C--:B---3--:R-:W-:Y:S02]  /*06d0*/  @P0 IMAD R7, R15, R210.reuse, RZ ;  /* 0x000000d20f070224 */ /* 0x088fe400078e02ff */
[----:B------:R-:W-:-:S04]  /*06e0*/  @P0 IMAD.WIDE.U32 R16, R14, R210, RZ ;  /* 0x000000d20e100225 */ /* 0x000fc800078e00ff */
[----:B-1----:R-:W-:-:S04]  /*06f0*/  IMAD.WIDE.U32 R18, R76, R14, R22 ;  /* 0x0000000e4c127225 */ /* 0x002fc800078e0016 */
[-C--:B--2---:R-:W-:Y:S02]  /*0700*/  @!P0 IMAD R9, R13, R207.reuse, RZ ;  /* 0x000000cf0d098224 */ /* 0x084fe400078e02ff */
[----:B------:R-:W-:-:S04]  /*0710*/  @!P0 IMAD.WIDE.U32 R24, R12, R207, RZ ;  /* 0x000000cf0c188225 */ /* 0x000fc800078e00ff */
[----:B------:R-:W-:Y:S01]  /*0720*/  @!P0 IMAD R8, R12, R8, R9 ;  /* 0x000000080c088224 */ /* 0x000fe200078e0209 */
[----:B------:R-:W-:Y:S01]  /*0730*/  SHF.R.S32.HI R12, RZ, 0x1f, R76 ;  /* 0x0000001fff0c7819 */ /* 0x000fe2000001144c */
[----:B------:R-:W-:Y:S01]  /*0740*/  IMAD R9, R15, R76, RZ ;  /* 0x0000004c0f097224 */ /* 0x000fe200078e02ff */
[----:B------:R-:W-:Y:S01]  /*0750*/  @!P0 MOV R16, R24 ;  /* 0x0000001800108202 */ /* 0x000fe20000000f00 */
[----:B------:R-:W-:Y:S02]  /*0760*/  @P0 IMAD.IADD R7, R17, 0x1, R7 ;  /* 0x0000000111070824 */ /* 0x000fe400078e0207 */
[----:B------:R-:W-:Y:S02]  /*0770*/  IMAD R12, R14, R12, R9 ;  /* 0x0000000c0e0c7224 */ /* 0x000fe400078e0209 */
[----:B------:R-:W-:Y:S01]  /*0780*/  @!P0 IMAD.IADD R7, R25, 0x1, R8 ;  /* 0x0000000119078824 */ /* 0x000fe200078e0208 */
[----:B------:R-:W-:-:S04]  /*0790*/  IADD3 R16, P0, R16, R18, RZ ;  /* 0x0000001210107210 */ /* 0x000fc80007f1e0ff */
[----:B------:R-:W-:Y:S02]  /*07a0*/  IADD3.X R17, R7, R19, R12, P0, !PT ;  /* 0x0000001307117210 */ /* 0x000fe400007fe40c */
[----:B------:R-:W-:Y:S01]  /*07b0*/  ISETP.GE.AND P0, PT, R6, R209, PT ;  /* 0x000000d10600720c */ /* 0x000fe20003f06270 */
[----:B----4-:R-:W-:Y:S01]  /*07c0*/  IMAD R5, R5, R205, RZ ;  /* 0x000000cd05057224 */ /* 0x010fe200078e02ff */
[--C-:B------:R-:W-:Y:S01]  /*07d0*/  SHF.R.S32.HI R7, RZ, 0x1f, R205.reuse ;  /* 0x0000001fff077819 */ /* 0x100fe200000114cd */
[----:B------:R-:W-:Y:S02]  /*07e0*/  IMAD R207, R207, R2, R205 ;  /* 0x00000002cfcf7224 */ /* 0x000fe400078e02cd */
[----:B------:R-:W-:-:S04]  /*07f0*/  IMAD.WIDE.U32 R12, R205, R4, R16 ;  /* 0x00000004cd0c7225 */ /* 0x000fc800078e0010 */
[----:B------:R-:W-:Y:S01]  /*0800*/  IMAD R2, R4, R7, R5 ;  /* 0x0000000704027224 */ /* 0x000fe200078e0205 */
[C---:B------:R-:W-:Y:S01]  /*0810*/  IADD3 R7, R22.reuse, 0x40, RZ ;  /* 0x0000004016077810 */ /* 0x040fe20007ffe0ff */
[----:B------:R-:W-:Y:S01]  /*0820*/  IMAD R76, R3, R207, R76 ;  /* 0x000000cf034c7224 */ /* 0x000fe200078e024c */
[----:B------:R-:W-:Y:S01]  /*0830*/  SHF.R.S32.HI R3, RZ, 0x1f, R6 ;  /* 0x0000001fff037819 */ /* 0x000fe20000011406 */
[----:B------:R-:W-:Y:S01]  /*0840*/  IMAD.IADD R19, R13, 0x1, R2 ;  /* 0x000000010d137824 */ /* 0x000fe200078e0202 */
[----:B------:R-:W-:Y:S01]  /*0850*/  IADD3 R5, R22, 0x80, RZ ;  /* 0x0000008016057810 */ /* 0x000fe20007ffe0ff */
[----:B------:R-:W-:Y:S05]  /*0860*/  @P0 BRA `(.L_x_801) ;  /* 0x000000d000000947 */ /* 0x000fea0003800000 */
[----:B------:R-:W-:Y:S01]  /*0870*/  IMAD R2, R15, R6, RZ ;  /* 0x000000060f027224 */ /* 0x000fe200078e02ff */
[-C--:B-----5:R-:W-:Y:S01]  /*0880*/  ISETP.GE.AND P3, PT, R22, R0.reuse, PT ;  /* 0x000000001600720c */ /* 0x0a0fe20003f66270 */
[----:B------:R-:W-:Y:S01]  /*0890*/  IMAD.MOV.U32 R18, RZ, RZ, R12 ;  /* 0x000000ffff127224 */ /* 0x000fe200078e000c */
[-C--:B------:R-:W-:Y:S01]  /*08a0*/  ISETP.GE.AND P2, PT, R7, R0.reuse, PT ;  /* 0x000000000700720c */ /* 0x080fe20003f46270 */
[C---:B------:R-:W-:Y:S01]  /*08b0*/  IMAD R2, R14.reuse, R3, R2 ;  /* 0x000000030e027224 */ /* 0x040fe200078e0202 */
[----:B------:R-:W-:Y:S01]  /*08c0*/  ISETP.GE.AND P1, PT, R5, R0, PT ;  /* 0x000000000500720c */ /* 0x000fe20003f26270 */
[----:B------:R-:W-:-:S04]  /*08d0*/  IMAD.WIDE.U32 R8, R14, R6, R18 ;  /* 0x000000060e087225 */ /* 0x000fc800078e0012 */
[----:B------:R-:W-:Y:S01]  /*08e0*/  IMAD.IADD R9, R9, 0x1, R2 ;  /* 0x0000000109097824 */ /* 0x000fe200078e0202 */
[----:B------:R-:W-:-:S04]  /*08f0*/  LEA R16, P0, R8, R10, 0x1 ;  /* 0x0000000a08107211 */ /* 0x000fc800078008ff */
[----:B------:R-:W-:-:S05]  /*0900*/  LEA.HI.X R17, R8, R11, R9, 0x1, P0 ;  /* 0x0000000b08117211 */ /* 0x000fca00000f0c09 */
[----:B------:R1:W-:Y:S04]  /*0910*/  @!P3 ST.E.128 [R16.64], RZ ;  /* 0x000000ff1000b985 */ /* 0x0003e8000c101d06 */
[----:B------:R1:W-:Y:S04]  /*0920*/  @!P2 ST.E.128 [R16.64+0x80], RZ ;  /* 0x000080ff1000a985 */ /* 0x0003e8000c101d06 */
[----:B------:R1:W-:Y:S02]  /*0930*/  @!P1 ST.E.128 [R16.64+0x100], RZ ;  /* 0x000100ff10009985 */ /* 0x0003e4000c101d06 */
.L_x_801:
[----:B------:R-:W-:Y:S05]  /*0940*/  BSYNC B0 ;  /* 0x0000000000007941 */ /* 0x000fea0003800000 */
.L_x_800:
[----:B------:R-:W-:Y:S01]  /*0950*/  IADD3 R8, R6, 0x10, RZ ;  /* 0x0000001006087810 */ /* 0x000fe20007ffe0ff */
[----:B------:R-:W-:Y:S03]  /*0960*/  BSSY B0, `(.L_x_802) ;  /* 0x0000013000007945 */ /* 0x000fe60003800000 */
[----:B------:R-:W-:-:S13]  /*0970*/  ISETP.GE.AND P0, PT, R8, R209, PT ;  /* 0x000000d10800720c */ /* 0x000fda0003f06270 */
[----:B------:R-:W-:Y:S05]  /*0980*/  @P0 BRA `(.L_x_803) ;  /* 0x0000010000000947 */ /* 0x000fea0003800000 */
[----:B-1----:R-:W-:Y:S01]  /*0990*/  IADD3 R17, P0, R6, 0x10, RZ ;  /* 0x0000001006117810 */ /* 0x002fe20007f1e0ff */
[----:B------:R-:W-:Y:S01]  /*09a0*/  IMAD.MOV.U32 R24, RZ, RZ, R12 ;  /* 0x000000ffff187224 */ /* 0x000fe200078e000c */
[----:B------:R-:W-:Y:S02]  /*09b0*/  MOV R25, R19 ;  /* 0x0000001300197202 */ /* 0x000fe40000000f00 */
[-C--:B-----5:R-:W-:Y:S01]  /*09c0*/  ISETP.GE.AND P2, PT, R22, R0.reuse, PT ;  /* 0x000000001600720c */ /* 0x0a0fe20003f46270 */
[----:B------:R-:W-:Y:S01]  /*09d0*/  IMAD.X R9, RZ, RZ, R3, P0 ;  /* 0x000000ffff097224 */ /* 0x000fe200000e0603 */
[-C--:B------:R-:W-:Y:S01]  /*09e0*/  ISETP.GE.AND P1, PT, R7, R0.reuse, PT ;  /* 0x000000000700720c */ /* 0x080fe20003f26270 */
[----:B------:R-:W-:Y:S01]  /*09f0*/  IMAD.WIDE.U32 R24, R14, R17, R24 ;  /* 0x000000110e187225 */ /* 0x000fe200078e0018 */
[----:B------:R-:W-:-:S03]  /*0a00*/  ISETP.GE.AND P0, PT, R5, R0, PT ;  /* 0x000000000500720c */ /* 0x000fc60003f06270 */
[----:B------:R-:W-:Y:S01]  /*0a10*/  IMAD R9, R9, R14, RZ ;  /* 0x0000000e09097224 */ /* 0x000fe200078e02ff */
[----:B------:R-:W-:-:S03]  /*0a20*/  LEA R16, P3, R24, R10, 0x1 ;  /* 0x0000000a18107211 */ /* 0x000fc600078608ff */
[----:B------:R-:W-:-:S04]  /*0a30*/  IMAD R9, R15, R17, R9 ;  /* 0x000000110f097224 */ /* 0x000fc800078e0209 */
[----:B------:R-:W-:-:S05]  /*0a40*/  IMAD.IADD R9, R25, 0x1, R9 ;  /* 0x0000000119097824 */ /* 0x000fca00078e0209 */
[----:B------:R-:W-:-:S05]  /*0a50*/  LEA.HI.X R17, R24, R11, R9, 0x1, P3 ;  /* 0x0000000b18117211 */ /* 0x000fca00018f0c09 */
[----:B------:R1:W-:Y:S04]  /*0a60*/  @!P2 ST.E.128 [R16.64], RZ ;  /* 0x000000ff1000a985 */ /* 0x0003e8000c101d06 */
[----:B------:R1:W-:Y:S04]  /*0a70*/  @!P1 ST.E.128 [R16.64+0x80], RZ ;  /* 0x000080ff10009985 */ /* 0x0003e8000c101d06 */
[----:B------:R1:W-:Y:S02]  /*0a80*/  @!P0 ST.E.128 [R16.64+0x100], RZ ;  /* 0x000100ff10008985 */ /* 0x0003e4000c101d06 */
.L_x_803:
[----:B------:R-:W-:Y:S05]  /*0a90*/  BSYNC B0 ;  /* 0x0000000000007941 */ /* 0x000fea0003800000 */
.L_x_802:
        /* <DEDUP_REMOVED lines=20> */
.L_x_805:
[----:B------:R-:W-:Y:S05]  /*0be0*/  BSYNC B0 ;  /* 0x0000000000007941 */ /* 0x000fea0003800000 */
.L_x_804:
[----:B------:R-:W-:Y:S01]  /*0bf0*/  IADD3 R2, R6, 0x30, RZ ;  /* 0x0000003006027810 */ /* 0x000fe20007ffe0ff */
[----:B------:R-:W-:Y:S03]  /*0c00*/  BSSY B0, `(.L_x_806) ;  /* 0x0000013000007945 */ /* 0x000fe60003800000 */
[----:B------:R-:W-:-:S13]  /*0c10*/  ISETP.GE.AND P0, PT, R2, R209, PT ;  /* 0x000000d10200720c */ /* 0x000fda0003f06270 */
[----:B------:R-:W-:Y:S05]  /*0c20*/  @P0 BRA `(.L_x_807) ;  /* 0x0000010000000947 */ /* 0x000fea0003800000 */
[----:B------:R-:W-:Y:S01]  /*0c30*/  IADD3 R13, P0, R6, 0x30, RZ ;  /* 0x00000030060d7810 */ /* 0x000fe20007f1e0ff */
[----:B-1----:R-:W-:Y:S01]  /*0c40*/  IMAD.MOV.U32 R16, RZ, RZ, R12 ;  /* 0x000000ffff107224 */ /* 0x002fe200078e000c */
        /* <DEDUP_REMOVED lines=14> */
.L_x_807:
[----:B------:R-:W-:Y:S05]  /*0d30*/  BSYNC B0 ;  /* 0x0000000000007941 */ /* 0x000fea0003800000 */
.L_x_806:
[----:B------:R-:W-:Y:S01]  /*0d40*/  ISETP.NE.AND P4, PT, R56, RZ, PT ;  /* 0x000000ff3800720c */ /* 0x000fe20003f85270 */
[----:B------:R-:W-:Y:S01]  /*0d50*/  IMAD.MOV.U32 R207, RZ, RZ, 0x0 ;  /* 0x00000000ffcf7424 */ /* 0x000fe200078e00ff */
[----:B------:R-:W-:-:S02]  /*0d60*/  IADD3 R5, P0, R76, R6, RZ ;  /* 0x000000064c057210 */ /* 0x000fc40007f1e0ff */
[-C--:B------:R-:W-:Y:S02]  /*0d70*/  ISETP.GE.OR P3, PT, R6, R209.reuse, P4 ;  /* 0x000000d10600720c */ /* 0x080fe40002766670 */
[-C--:B------:R-:W-:Y:S02]  /*0d80*/  ISETP.GE.OR P2, PT, R8, R209.reuse, P4 ;  /* 0x000000d10800720c */ /* 0x080fe40002746670 */
[-C--:B------:R-:W-:Y:S02]  /*0d90*/  ISETP.GE.OR P1, PT, R4, R209.reuse, P4 ;  /* 0x000000d10400720c */ /* 0x080fe40002726670 */
[----:B------:R-:W-:Y:S02]  /*0da0*/  ISETP.GE.OR P4, PT, R2, R209, P4 ;  /* 0x000000d10200720c */ /* 0x000fe40002786670 */
[----:B------:R-:W-:Y:S02]  /*0db0*/  LEA.HI.X.SX32 R3, R76, R3, 0x1, P0 ;  /* 0x000000034c037211 */ /* 0x000fe400000f0eff */
[----:B-----5:R-:W-:-:S03]  /*0dc0*/  LEA R4, P0, R5, R20, 0x2 ;  /* 0x0000001405047211 */ /* 0x020fc600078010ff */
[----:B------:R-:W-:Y:S01]  /*0dd0*/  @!P3 IMAD.MOV.U32 R9, RZ, RZ, 0x7f800000 ;  /* 0x7f800000ff09b424 */ /* 0x000fe200078e00ff */
[----:B------:R-:W-:Y:S01]  /*0de0*/  LEA.HI.X R5, R5, R21, R3, 0x2, P0 ;  /* 0x0000001505057211 */ /* 0x000fe200000f1403 */
[----:B------:R-:W-:Y:S02]  /*0df0*/  @!P2 IMAD.MOV.U32 R7, RZ, RZ, 0x7f800000 ;  /* 0x7f800000ff07a424 */ /* 0x000fe400078e00ff */
[----:B------:R-:W-:Y:S02]  /*0e00*/  @!P1 IMAD.MOV.U32 R3, RZ, RZ, 0x7f800000 ;  /* 0x7f800000ff039424 */ /* 0x000fe400078e00ff */
[----:B------:R2:W-:Y:S04]  /*0e10*/  @!P3 ST.E [R4.64], R9 ;  /* 0x000000090400b985 */ /* 0x0005e8000c101906 */
[----:B------:R2:W-:Y:S04]  /*0e20*/  @!P2 ST.E [R4.64+0x40], R7 ;  /* 0x000040070400a985 */ /* 0x0005e8000c101906 */
[----:B------:R2:W-:Y:S01]  /*0e30*/  @!P1 ST.E [R4.64+0x80], R3 ;  /* 0x0000800304009985 */ /* 0x0005e2000c101906 */
[----:B------:R-:W-:Y:S05]  /*0e40*/  @P4 RET.REL.NODEC R206 `(_ZN5flash24flash_fwd_splitkv_kernelI23Flash_fwd_kernel_traitsILi192ELi64ELi64ELi4ELb0ELb0EN7cutlass10bfloat16_tE19Flash_kernel_traitsILi192ELi64ELi64ELi4ES3_EELb0ELb0ELb0ELb0ELb0ELb0ELb0ELb1EEEvNS_16Flash_fwd_paramsE) ;  /* 0xfffff1b0ce004950 */ /* 0x000fea0003c3ffff */
[----:B--2---:R-:W-:Y:S02]  /*0e50*/  MOV R3, 0x7f800000 ;  /* 0x7f80000000037802 */ /* 0x004fe40000000f00 */
[----:B------:R-:W-:-:S03]  /*0e60*/  MOV R207, 0x0 ;  /* 0x0000000000cf7802 */ /* 0x000fc60000000f00 */
[----:B------:R2:W-:Y:S01]  /*0e70*/  ST.E [R4.64+0xc0], R3 ;  /* 0x0000c00304007985 */ /* 0x0005e2000c101906 */
[----:B------:R-:W-:Y:S05]  /*0e80*/  RET.REL.NODEC R206 `(_ZN5flash24flash_fwd_splitkv_kernelI23Flash_fwd_kernel_traitsILi192ELi64ELi64ELi4ELb0ELb0EN7cutlass10bfloat16_tE19Flash_kernel_traitsILi192ELi64ELi64ELi4ES3_EELb0ELb0ELb0ELb0ELb0ELb0ELb0ELb1EEEvNS_16Flash_fwd_paramsE) ;  /* 0xfffff170ce007950 */ /* 0x000fea0003c3ffff */
.L_x_799:
[----:B------:R-:W3:Y:S04]  /*0e90*/  LD.E.64 R6, [R18.64+0x160] ;  /* 0x0001600612067980 */ /* 0x000ee8000c101b00 */
[----:B----4-:R-:W4:Y:S01]  /*0ea0*/  LD.E.64 R8, [R18.64+0x158] ;  /* 0x0001580612087980 */ /* 0x010f22000c101b00 */
[----:B---3--:R-:W-:-:S04]  /*0eb0*/  ISETP.NE.U32.AND P1, PT, R6, RZ, PT ;  /* 0x000000ff0600720c */ /* 0x008fc80003f25070 */
[----:B------:R-:W-:-:S13]  /*0ec0*/  ISETP.NE.AND.EX P1, PT, R7, RZ, PT, P1 ;  /* 0x000000ff0700720c */ /* 0x000fda0003f25310 */
[----:B------:R-:W3:Y:S01]  /*0ed0*/  @P1 LD.E.64 R4, [R18.64+0x168] ;  /* 0x0001680612041980 */ /* 0x000ee2000c101b00 */
[----:B----4-:R-:W-:Y:S01]  /*0ee0*/  ISETP.NE.U32.AND P0, PT, R8, RZ, PT ;  /* 0x000000ff0800720c */ /* 0x010fe20003f05070 */
[----:B------:R-:W-:-:S03]  /*0ef0*/  IMAD.MOV.U32 R10, RZ, RZ, R207 ;  /* 0x000000ffff0a7224 */ /* 0x000fc600078e00cf */
[----:B------:R-:W-:Y:S02]  /*0f00*/  ISETP.NE.AND.EX P0, PT, R9, RZ, PT, P0 ;  /* 0x000000ff0900720c */ /* 0x000fe40003f05300 */
[----:B------:R-:W-:Y:S01]  /*0f10*/  @P1 SHF.R.S32.HI R0, RZ, 0x1f, R207 ;  /* 0x0000001fff001819 */ /* 0x000fe200000114cf */
[----:B------:R-:W-:-:S10]  /*0f20*/  CS2R R212, SRZ ;  /* 0x0000000000d47805 */ /* 0x000fd4000001ff00 */
[----:B------:R-:W-:-:S05]  /*0f30*/  @P0 IMAD.WIDE R8, R207, 0x4, R8 ;  /* 0x00000004cf080825 */ /* 0x000fca00078e0208 */
[----:B------:R4:W5:Y:S01]  /*0f40*/  @P0 LD.E R10, [R8.64] ;  /* 0x00000006080a0980 */ /* 0x000962000c101900 */
[----:B------:R-:W-:Y:S01]  /*0f50*/  BSSY B0, `(.L_x_808) ;  /* 0x00000b0000007945 */ /* 0x000fe20003800000 */
[-C--:B---3--:R-:W-:Y:S02]  /*0f60*/  @P1 IMAD R5, R5, R207.reuse, RZ ;  /* 0x000000cf05051224 */ /* 0x088fe400078e02ff */
[----:B------:R-:W-:-:S04]  /*0f70*/  @P1 IMAD.WIDE.U32 R2, R4, R207, RZ ;  /* 0x000000cf04021225 */ /* 0x000fc800078e00ff */
[----:B------:R-:W-:Y:S01]  /*0f80*/  @P1 IMAD R0, R4, R0, R5 ;  /* 0x0000000004001224 */ /* 0x000fe200078e0205 */
[----:B------:R-:W-:-:S03]  /*0f90*/  @P1 LEA R212, P0, R2, R6, 0x2 ;  /* 0x0000000602d41211 */ /* 0x000fc600078010ff */
[----:B------:R-:W-:-:S05]  /*0fa0*/  @P1 IMAD.IADD R0, R3, 0x1, R0 ;  /* 0x0000000103001824 */ /* 0x000fca00078e0200 */
[----:B------:R-:W-:Y:S02]  /*0fb0*/  @P1 LEA.HI.X R213, R2, R7, R0, 0x2, P0 ;  /* 0x0000000702d51211 */ /* 0x000fe400000f1400 */
[----:B------:R-:W-:-:S04]  /*0fc0*/  ISETP.NE.U32.AND P0, PT, R212, RZ, PT ;  /* 0x000000ffd400720c */ /* 0x000fc80003f05070 */
[----:B------:R-:W-:-:S13]  /*0fd0*/  ISETP.NE.AND.EX P0, PT, R213, RZ, PT, P0 ;  /* 0x000000ffd500720c */ /* 0x000fda0003f05300 */
[----:B------:R-:W-:Y:S05]  /*0fe0*/  @!P0 BRA `(.L_x_809) ;  /* 0x0000054000008947 */ /* 0x000fea0003800000 */
[----:B----4-:R-:W3:Y:S04]  /*0ff0*/  LD.E R8, [R18.64+0x170] ;  /* 0x0001700612087980 */ /* 0x010ee8000c101900 */
[----:B------:R-:W4:Y:S01]  /*1000*/  LD.E R2, [R18.64+0x68] ;  /* 0x0000680612027980 */ /* 0x000f22000c101900 */
[----:B------:R-:W-:-:S03]  /*1010*/  LEA R9, R133, 0xffffffc0, 0x6 ;  /* 0xffffffc085097811 */ /* 0x000fc600078e30ff */
[----:B--2---:R-:W2:Y:S04]  /*1020*/  LD.E.64 R16, [R18.64+0x20] ;  /* 0x0000200612107980 */ /* 0x004ea8000c101b00 */
[----:B------:R-:W2:Y:S04]  /*1030*/  LD.E.64 R64, [R18.64+0x38] ;  /* 0x0000380612407980 */ /* 0x000ea8000c101b00 */
[----:B------:R-:W2:Y:S04]  /*1040*/  LD.E.64 R14, [R18.64+0x50] ;  /* 0x00005006120e7980 */ /* 0x000ea8000c101b00 */
[----:B------:R-:W2:Y:S04]  /*1050*/  LD.E.64 R12, [R18.64+0x28] ;  /* 0x00002806120c7980 */ /* 0x000ea8000c101b00 */
[----:B------:R1:W5:Y:S04]  /*1060*/  LD.E.64 R28, [R18.64+0x58] ;  /* 0x00005806121c7980 */ /* 0x000368000c101b00 */
[----:B------:R1:W5:Y:S01]  /*1070*/  LD.E.64 R66, [R18.64+0x40] ;  /* 0x0000400612427980 */ /* 0x000362000c101b00 */
[----:B---3--:R-:W-:-:S04]  /*1080*/  IABS R4, R8 ;  /* 0x0000000800047213 */ /* 0x008fc80000000000 */
[----:B------:R-:W3:Y:S08]  /*1090*/  I2F.RP R5, R4 ;  /* 0x0000000400057306 */ /* 0x000ef00000209400 */
[----:B---3-5:R-:W3:Y:S02]  /*10a0*/  MUFU.RCP R10, R5 ;  /* 0x00000005000a7308 */ /* 0x028ee40000001000 */
[----:B---3--:R-:W-:-:S06]  /*10b0*/  IADD3 R10, R10, 0xffffffe, RZ ;  /* 0x0ffffffe0a0a7810 */ /* 0x008fcc0007ffe0ff */
[----:B------:R-:W3:Y:S01]  /*10c0*/  F2I.FTZ.U32.TRUNC.NTZ R11, R10 ;  /* 0x0000000a000b7305 */ /* 0x000ee2000021f000 */
[----:B------:R-:W-:Y:S01]  /*10d0*/  IABS R0, R8 ;  /* 0x0000000800007213 */ /* 0x000fe20000000000 */
[----:B---3--:R-:W-:Y:S02]  /*10e0*/  IMAD.MOV R3, RZ, RZ, -R11 ;  /* 0x000000ffff037224 */ /* 0x008fe400078e0a0b */
[----:B------:R-:W-:Y:S02]  /*10f0*/  IMAD.MOV.U32 R10, RZ, RZ, RZ ;  /* 0x000000ffff0a7224 */ /* 0x000fe400078e00ff */
[----:B------:R-:W-:Y:S01]  /*1100*/  IMAD R6, R3, R4, RZ ;  /* 0x0000000403067224 */ /* 0x000fe200078e02ff */
[----:B------:R-:W-:-:S03]  /*1110*/  IABS R3, R9 ;  /* 0x0000000900037213 */ /* 0x000fc60000000000 */
[----:B------:R-:W-:Y:S01]  /*1120*/  IMAD.HI.U32 R6, R11, R6, R10 ;  /* 0x000000060b067227 */ /* 0x000fe200078e000a */
[----:B------:R-:W-:-:S05]  /*1130*/  IADD3 R0, RZ, -R0, RZ ;  /* 0x80000000ff007210 */ /* 0x000fca0007ffe0ff */
[----:B------:R-:W-:-:S04]  /*1140*/  IMAD.HI.U32 R7, R6, R3, RZ ;  /* 0x0000000306077227 */ /* 0x000fc800078e00ff */
[----:B------:R-:W-:-:S05]  /*1150*/  IMAD R3, R7, R0, R3 ;  /* 0x0000000007037224 */ /* 0x000fca00078e0203 */
[----:B------:R-:W-:Y:S02]  /*1160*/  ISETP.GT.U32.AND P1, PT, R4, R3, PT ;  /* 0x000000030400720c */ /* 0x000fe40003f24070 */
[----:B------:R-:W-:-:S11]  /*1170*/  LOP3.LUT R0, R9, R8, RZ, 0x3c, !PT ;  /* 0x0000000809007212 */ /* 0x000fd600078e3cff */
[----:B------:R-:W-:-:S05]  /*1180*/  @!P1 IMAD.IADD R3, R3, 0x1, -R4 ;  /* 0x0000000103039824 */ /* 0x000fca00078e0a04 */
[----:B------:R-:W-:Y:S02]  /*1190*/  ISETP.GE.U32.AND P2, PT, R3, R4, PT ;  /* 0x000000040300720c */ /* 0x000fe40003f46070 */
[----:B------:R-:W-:Y:S02]  /*11a0*/  ISETP.GE.AND P0, PT, R0, RZ, PT ;  /* 0x000000ff0000720c */ /* 0x000fe40003f06270 */
[----:B------:R-:W-:Y:S02]  /*11b0*/  @!P1 IADD3 R7, R7, 0x1, RZ ;  /* 0x0000000107079810 */ /* 0x000fe40007ffe0ff */
[----:B------:R-:W-:-:S07]  /*11c0*/  ISETP.NE.AND P1, PT, R8, RZ, PT ;  /* 0x000000ff0800720c */ /* 0x000fce0003f25270 */
[----:B------:R-:W-:-:S05]  /*11d0*/  @P2 IADD3 R7, R7, 0x1, RZ ;  /* 0x0000000107072810 */ /* 0x000fca0007ffe0ff */
[----:B------:R-:W-:Y:S01]  /*11e0*/  @!P0 IMAD.MOV R7, RZ, RZ, -R7 ;  /* 0x000000ffff078224 */ /* 0x000fe200078e0a07 */
[----:B------:R-:W-:-:S05]  /*11f0*/  @!P1 LOP3.LUT R7, RZ, R8, RZ, 0x33, !PT ;  /* 0x00000008ff079212 */ /* 0x000fca00078e33ff */
[----:B------:R-:W-:-:S05]  /*1200*/  IMAD.WIDE R4, R7, 0x4, R212 ;  /* 0x0000000407047825 */ /* 0x000fca00078e02d4 */
[----:B------:R3:W2:Y:S01]  /*1210*/  LD.E R0, [R4.64] ;  /* 0x0000000604007980 */ /* 0x0006a2000c101900 */
[----:B----4-:R-:W-:-:S04]  /*1220*/  IABS R6, R2 ;  /* 0x0000000200067213 */ /* 0x010fc80000000000 */
[----:B------:R-:W4:Y:S08]  /*1230*/  I2F.RP R20, R6 ;  /* 0x0000000600147306 */ /* 0x000f300000209400 */
[----:B----4-:R-:W4:Y:S02]  /*1240*/  MUFU.RCP R11, R20 ;  /* 0x00000014000b7308 */ /* 0x010f240000001000 */
[----:B----4-:R-:W-:-:S06]  /*1250*/  IADD3 R11, R11, 0xffffffe, RZ ;  /* 0x0ffffffe0b0b7810 */ /* 0x010fcc0007ffe0ff */
[----:B------:R-:W4:Y:S01]  /*1260*/  F2I.FTZ.U32.TRUNC.NTZ R25, R11 ;  /* 0x0000000b00197305 */ /* 0x000f22000021f000 */
[----:B------:R-:W-:Y:S01]  /*1270*/  IMAD.MOV.U32 R24, RZ, RZ, RZ ;  /* 0x000000ffff187224 */ /* 0x000fe200078e00ff */
[----:B---3--:R-:W-:Y:S02]  /*1280*/  IABS R5, R205 ;  /* 0x000000cd00057213 */ /* 0x008fe40000000000 */
[----:B------:R-:W-:Y:S02]  /*1290*/  IABS R4, R2 ;  /* 0x0000000200047213 */ /* 0x000fe40000000000 */
[----:B----4-:R-:W-:-:S05]  /*12a0*/  IADD3 R3, RZ, -R25, RZ ;  /* 0x80000019ff037210 */ /* 0x010fca0007ffe0ff */
[----:B------:R-:W-:-:S04]  /*12b0*/  IMAD R10, R3, R6, RZ ;  /* 0x00000006030a7224 */ /* 0x000fc800078e02ff */
[----:B------:R-:W-:-:S04]  /*12c0*/  IMAD.HI.U32 R10, R25, R10, R24 ;  /* 0x0000000a190a7227 */ /* 0x000fc800078e0018 */
[----:B------:R-:W-:Y:S02]  /*12d0*/  IMAD.MOV R4, RZ, RZ, -R4 ;  /* 0x000000ffff047224 */ /* 0x000fe400078e0a04 */
[----:B------:R-:W-:-:S04]  /*12e0*/  IMAD.HI.U32 R3, R10, R5, RZ ;  /* 0x000000050a037227 */ /* 0x000fc800078e00ff */
[----:B------:R-:W-:-:S05]  /*12f0*/  IMAD R5, R3, R4, R5 ;  /* 0x0000000403057224 */ /* 0x000fca00078e0205 */
[----:B------:R-:W-:-:S13]  /*1300*/  ISETP.GT.U32.AND P1, PT, R6, R5, PT ;  /* 0x000000050600720c */ /* 0x000fda0003f24070 */
[----:B------:R-:W-:-:S04]  /*1310*/  @!P1 IADD3 R5, R5, -R6, RZ ;  /* 0x8000000605059210 */ /* 0x000fc80007ffe0ff */
[----:B------:R-:W-:Y:S01]  /*1320*/  ISETP.GE.U32.AND P2, PT, R5, R6, PT ;  /* 0x000000060500720c */ /* 0x000fe20003f46070 */
[----:B------:R-:W-:Y:S01]  /*1330*/  IMAD.MOV R6, RZ, RZ, -R7 ;  /* 0x000000ffff067224 */ /* 0x000fe200078e0a07 */
[----:B------:R-:W-:Y:S02]  /*1340*/  LOP3.LUT R5, R205, R2, RZ, 0x3c, !PT ;  /* 0x00000002cd057212 */ /* 0x000fe400078e3cff */
[----:B------:R-:W-:Y:S02]  /*1350*/  @!P1 IADD3 R3, R3, 0x1, RZ ;  /* 0x0000000103039810 */ /* 0x000fe40007ffe0ff */
[----:B------:R-:W-:Y:S02]  /*1360*/  ISETP.GE.AND P0, PT, R5, RZ, PT ;  /* 0x000000ff0500720c */ /* 0x000fe40003f06270 */
[----:B------:R-:W-:Y:S01]  /*1370*/  ISETP.NE.AND P1, PT, R2, RZ, PT ;  /* 0x000000ff0200720c */ /* 0x000fe20003f25270 */
[----:B------:R-:W-:-:S04]  /*1380*/  IMAD R9, R8, R6, R9 ;  /* 0x0000000608097224 */ /* 0x000fc800078e0209 */
[----:B------:R-:W-:Y:S02]  /*1390*/  @P2 IADD3 R3, R3, 0x1, RZ ;  /* 0x0000000103032810 */ /* 0x000fe40007ffe0ff */
[----:B------:R-:W-:Y:S02]  /*13a0*/  SHF.R.S32.HI R21, RZ, 0x1f, R9 ;  /* 0x0000001fff157819 */ /* 0x000fe40000011409 */
[----:B--2---:R-:W-:Y:S01]  /*13b0*/  SHF.R.S32.HI R7, RZ, 0x1f, R0 ;  /* 0x0000001fff077819 */ /* 0x004fe20000011400 */
[-C--:B------:R-:W-:Y:S02]  /*13c0*/  IMAD R4, R17, R0.reuse, RZ ;  /* 0x0000000011047224 */ /* 0x080fe400078e02ff */
[----:B------:R-:W-:-:S04]  /*13d0*/  IMAD.WIDE.U32 R10, R16, R0, RZ ;  /* 0x00000000100a7225 */ /* 0x000fc800078e00ff */
[----:B------:R-:W-:-:S04]  /*13e0*/  IMAD R4, R16, R7, R4 ;  /* 0x0000000710047224 */ /* 0x000fc800078e0204 */
[----:B------:R-:W-:Y:S01]  /*13f0*/  IMAD.IADD R11, R11, 0x1, R4 ;  /* 0x000000010b0b7824 */ /* 0x000fe200078e0204 */
[----:B------:R-:W-:Y:S01]  /*1400*/  MOV R4, R3 ;  /* 0x0000000300047202 */ /* 0x000fe20000000f00 */
[----:B------:R-:W-:Y:S02]  /*1410*/  IMAD R3, R65, R9, RZ ;  /* 0x0000000941037224 */ /* 0x000fe400078e02ff */
[----:B------:R-:W-:-:S04]  /*1420*/  IMAD.WIDE.U32 R10, R9, R64, R10 ;  /* 0x00000040090a7225 */ /* 0x000fc800078e000a */
[----:B------:R-:W-:Y:S01]  /*1430*/  @!P0 IMAD.MOV R4, RZ, RZ, -R4 ;  /* 0x000000ffff048224 */ /* 0x000fe200078e0a04 */
[----:B------:R-:W-:Y:S01]  /*1440*/  @!P1 LOP3.LUT R4, RZ, R2, RZ, 0x33, !PT ;  /* 0x00000002ff049212 */ /* 0x000fe200078e33ff */
[----:B------:R-:W-:-:S03]  /*1450*/  IMAD R3, R64, R21, R3 ;  /* 0x0000001540037224 */ /* 0x000fc600078e0203 */
[----:B------:R-:W-:Y:S02]  /*1460*/  SHF.R.S32.HI R5, RZ, 0x1f, R4 ;  /* 0x0000001fff057819 */ /* 0x000fe40000011404 */
[----:B------:R-:W-:Y:S01]  /*1470*/  IADD3 R11, R11, R3, RZ ;  /* 0x000000030b0b7210 */ /* 0x000fe20007ffe0ff */
[----:B------:R-:W-:Y:S02]  /*1480*/  IMAD R3, R15, R4, RZ ;  /* 0x000000040f037224 */ /* 0x000fe400078e02ff */
[-C--:B------:R-:W-:Y:S02]  /*1490*/  IMAD R2, R13, R0.reuse, RZ ;  /* 0x000000000d027224 */ /* 0x080fe400078e02ff */
[----:B------:R-:W-:Y:S02]  /*14a0*/  IMAD R3, R14, R5, R3 ;  /* 0x000000050e037224 */ /* 0x000fe400078e0203 */
[----:B------:R-:W-:-:S04]  /*14b0*/  IMAD.WIDE.U32 R16, R12, R0, RZ ;  /* 0x000000000c107225 */ /* 0x000fc800078e00ff */
[----:B------:R-:W-:Y:S02]  /*14c0*/  IMAD R7, R12, R7, R2 ;  /* 0x000000070c077224 */ /* 0x000fe400078e0202 */
[----:B------:R-:W-:-:S03]  /*14d0*/  IMAD.WIDE.U32 R14, R4, R14, R10 ;  /* 0x0000000e040e7225 */ /* 0x000fc600078e000a */
[----:B------:R-:W-:Y:S01]  /*14e0*/  IADD3 R11, R17, R7, RZ ;  /* 0x00000007110b7210 */ /* 0x000fe20007ffe0ff */
[----:B------:R-:W-:Y:S01]  /*14f0*/  IMAD.MOV.U32 R2, RZ, RZ, R16 ;  /* 0x000000ffff027224 */ /* 0x000fe200078e0010 */
[----:B------:R-:W-:Y:S01]  /*1500*/  MOV R0, R14 ;  /* 0x0000000e00007202 */ /* 0x000fe20000000f00 */
[----:B------:R-:W-:Y:S01]  /*1510*/  IMAD.IADD R3, R15, 0x1, R3 ;  /* 0x000000010f037824 */ /* 0x000fe200078e0203 */
[----:B------:R-:W-:Y:S05]  /*1520*/  BRA `(.L_x_810) ;  /* 0x0000052000007947 */ /* 0x000fea0003800000 */
.L_x_809:
[----:B----4-:R-:W3:Y:S01]  /*1530*/  LD.E R4, [R18.64+0x68] ;  /* 0x0000680612047980 */ /* 0x010ee2000c101900 */
[----:B------:R-:W-:-:S03]  /*1540*/  ISETP.NE.AND P3, PT, R12, -0x1, PT ;  /* 0xffffffff0c00780c */ /* 0x000fc60003f65270 */
[----:B------:R-:W4:Y:S04]  /*1550*/  LD.E.64 R64, [R18.64+0x38] ;  /* 0x0000380612407980 */ /* 0x000f28000c101b00 */
[----:B--2---:R-:W2:Y:S04]  /*1560*/  LD.E.64 R66, [R18.64+0x40] ;  /* 0x0000400612427980 */ /* 0x004ea8000c101b00 */
[----:B------:R-:W2:Y:S04]  /*1570*/  LD.E.64 R14, [R18.64+0x50] ;  /* 0x00005006120e7980 */ /* 0x000ea8000c101b00 */
[----:B------:R-:W2:Y:S04]  /*1580*/  @!P3 LD.E.64 R20, [R18.64+0x20] ;  /* 0x000020061214b980 */ /* 0x000ea8000c101b00 */
[----:B------:R-:W2:Y:S04]  /*1590*/  @!P3 LD.E.64 R16, [R18.64+0x28] ;  /* 0x000028061210b980 */ /* 0x000ea8000c101b00 */
[----:B------:R1:W5:Y:S01]  /*15a0*/  LD.E.64 R28, [R18.64+0x58] ;  /* 0x00005806121c7980 */ /* 0x000362000c101b00 */
[----:B------:R-:W-:Y:S01]  /*15b0*/  IMAD.MOV.U32 R8, RZ, RZ, RZ ;  /* 0x000000ffff087224 */ /* 0x000fe200078e00ff */
[----:B---3--:R-:W-:-:S04]  /*15c0*/  IABS R3, R4 ;  /* 0x0000000400037213 */ /* 0x008fc80000000000 */
[----:B------:R-:W3:Y:S08]  /*15d0*/  I2F.RP R6, R3 ;  /* 0x0000000300067306 */ /* 0x000ef00000209400 */
[----:B---3--:R-:W3:Y:S02]  /*15e0*/  MUFU.RCP R2, R6 ;  /* 0x0000000600027308 */ /* 0x008ee40000001000 */
[----:B---3--:R-:W-:-:S06]  /*15f0*/  IADD3 R2, R2, 0xffffffe, RZ ;  /* 0x0ffffffe02027810 */ /* 0x008fcc0007ffe0ff */
[----:B------:R-:W3:Y:S01]  /*1600*/  F2I.FTZ.U32.TRUNC.NTZ R9, R2 ;  /* 0x0000000200097305 */ /* 0x000ee2000021f000 */
[----:B------:R-:W-:Y:S02]  /*1610*/  IABS R7, R4 ;  /* 0x0000000400077213 */ /* 0x000fe40000000000 */
[----:B---3--:R-:W-:-:S05]  /*1620*/  IADD3 R0, RZ, -R9, RZ ;  /* 0x80000009ff007210 */ /* 0x008fca0007ffe0ff */
[----:B------:R-:W-:Y:S01]  /*1630*/  IMAD R5, R0, R3, RZ ;  /* 0x0000000300057224 */ /* 0x000fe200078e02ff */
[----:B------:R-:W-:-:S03]  /*1640*/  IABS R0, R205 ;  /* 0x000000cd00007213 */ /* 0x000fc60000000000 */
[----:B------:R-:W-:Y:S01]  /*1650*/  IMAD.HI.U32 R5, R9, R5, R8 ;  /* 0x0000000509057227 */ /* 0x000fe200078e0008 */
[----:B------:R-:W-:-:S05]  /*1660*/  IADD3 R7, RZ, -R7, RZ ;  /* 0x80000007ff077210 */ /* 0x000fca0007ffe0ff */
[----:B------:R-:W-:-:S04]  /*1670*/  IMAD.HI.U32 R2, R5, R0, RZ ;  /* 0x0000000005027227 */ /* 0x000fc800078e00ff */
[----:B------:R-:W-:-:S05]  /*1680*/  IMAD R0, R2, R7, R0 ;  /* 0x0000000702007224 */ /* 0x000fca00078e0200 */
[----:B------:R-:W-:Y:S01]  /*1690*/  ISETP.GT.U32.AND P0, PT, R3, R0, PT ;  /* 0x000000000300720c */ /* 0x000fe20003f04070 */
[-C--:B----4-:R-:W-:Y:S01]  /*16a0*/  @!P3 IMAD R5, R65, R11.reuse, RZ ;  /* 0x0000000b4105b224 */ /* 0x090fe200078e02ff */
[----:B------:R-:W-:Y:S01]  /*16b0*/  @!P3 SHF.R.S32.HI R6, RZ, 0x1f, R11 ;  /* 0x0000001fff06b819 */ /* 0x000fe2000001140b */
[----:B------:R-:W-:-:S04]  /*16c0*/  @!P3 IMAD.WIDE.U32 R26, R64, R11, RZ ;  /* 0x0000000b401ab225 */ /* 0x000fc800078e00ff */
[----:B------:R-:W-:Y:S02]  /*16d0*/  @!P3 IMAD R5, R6, R64, R5 ;  /* 0x000000400605b224 */ /* 0x000fe400078e0205 */
[----:B------:R-:W-:Y:S01]  /*16e0*/  @P3 IMAD.IADD R8, R11, 0x1, R12 ;  /* 0x000000010b083824 */ /* 0x000fe200078e020c */
[----:B-----5:R-:W-:-:S03]  /*16f0*/  @!P3 SHF.R.S32.HI R6, RZ, 0x1f, R10 ;  /* 0x0000001fff06b819 */ /* 0x020fc6000001140a */
[----:B------:R-:W-:Y:S01]  /*1700*/  @!P0 IADD3 R0, R0, -R3, RZ ;  /* 0x8000000300008210 */ /* 0x000fe20007ffe0ff */
[----:B------:R-:W-:Y:S01]  /*1710*/  @P3 IMAD R7, R65, R8, RZ ;  /* 0x0000000841073224 */ /* 0x000fe200078e02ff */
[----:B------:R-:W-:Y:S01]  /*1720*/  @!P3 IADD3 R9, R27, R5, RZ ;  /* 0x000000051b09b210 */ /* 0x000fe20007ffe0ff */
[----:B--2---:R-:W-:Y:S01]  /*1730*/  @!P3 IMAD R5, R21, R10, RZ ;  /* 0x0000000a1505b224 */ /* 0x004fe200078e02ff */
[----:B------:R-:W-:Y:S01]  /*1740*/  ISETP.GE.U32.AND P2, PT, R0, R3, PT ;  /* 0x000000030000720c */ /* 0x000fe20003f46070 */
[----:B------:R-:W-:Y:S01]  /*1750*/  @P3 IMAD.WIDE.U32 R24, R64, R8, RZ ;  /* 0x0000000840183225 */ /* 0x000fe200078e00ff */
[----:B------:R-:W-:-:S03]  /*1760*/  LOP3.LUT R0, R205, R4, RZ, 0x3c, !PT ;  /* 0x00000004cd007212 */ /* 0x000fc600078e3cff */
[----:B------:R-:W-:Y:S02]  /*1770*/  @!P3 IMAD.MOV.U32 R8, RZ, RZ, R26 ;  /* 0x000000ffff08b224 */ /* 0x000fe400078e001a */
[C---:B------:R-:W-:Y:S02]  /*1780*/  @!P3 IMAD R5, R20.reuse, R6, R5 ;  /* 0x000000061405b224 */ /* 0x040fe400078e0205 */
[----:B------:R-:W-:Y:S01]  /*1790*/  @!P3 IMAD.WIDE.U32 R20, R20, R10, R8 ;  /* 0x0000000a1414b225 */ /* 0x000fe200078e0008 */
[----:B------:R-:W-:Y:S02]  /*17a0*/  @P3 IADD3 R7, R25, R7, RZ ;  /* 0x0000000719073210 */ /* 0x000fe40007ffe0ff */
[----:B------:R-:W-:Y:S01]  /*17b0*/  ISETP.GE.AND P1, PT, R0, RZ, PT ;  /* 0x000000ff0000720c */ /* 0x000fe20003f26270 */
[----:B------:R-:W-:Y:S01]  /*17c0*/  @P3 IMAD.MOV.U32 R8, RZ, RZ, R24 ;  /* 0x000000ffff083224 */ /* 0x000fe200078e0018 */
[----:B------:R-:W-:Y:S01]  /*17d0*/  @!P0 IADD3 R2, R2, 0x1, RZ ;  /* 0x0000000102028810 */ /* 0x000fe20007ffe0ff */
[----:B------:R-:W-:Y:S01]  /*17e0*/  @!P3 IMAD.IADD R7, R21, 0x1, R5 ;  /* 0x000000011507b824 */ /* 0x000fe200078e0205 */
[----:B------:R-:W-:-:S02]  /*17f0*/  ISETP.NE.AND P0, PT, R4, RZ, PT ;  /* 0x000000ff0400720c */ /* 0x000fc40003f05270 */
[----:B------:R-:W-:Y:S02]  /*1800*/  LEA R9, R133, 0xffffffc0, 0x6 ;  /* 0xffffffc085097811 */ /* 0x000fe400078e30ff */
[----:B------:R-:W-:Y:S01]  /*1810*/  @!P3 MOV R8, R20 ;  /* 0x000000140008b202 */ /* 0x000fe20000000f00 */
[----:B------:R-:W-:Y:S01]  /*1820*/  @!P3 IMAD R5, R67, R11, RZ ;  /* 0x0000000b4305b224 */ /* 0x000fe200078e02ff */
[----:B------:R-:W-:Y:S02]  /*1830*/  @!P3 SHF.R.S32.HI R3, RZ, 0x1f, R11 ;  /* 0x0000001fff03b819 */ /* 0x000fe4000001140b */
[----:B------:R-:W-:Y:S01]  /*1840*/  @P2 IADD3 R2, R2, 0x1, RZ ;  /* 0x0000000102022810 */ /* 0x000fe20007ffe0ff */
[----:B------:R-:W-:Y:S01]  /*1850*/  IMAD R6, R65, R9, RZ ;  /* 0x0000000941067224 */ /* 0x000fe200078e02ff */
[----:B------:R-:W-:Y:S01]  /*1860*/  SHF.R.S32.HI R21, RZ, 0x1f, R9 ;  /* 0x0000001fff157819 */ /* 0x000fe20000011409 */
[----:B------:R-:W-:Y:S01]  /*1870*/  IMAD.MOV.U32 R26, RZ, RZ, R8 ;  /* 0x000000ffff1a7224 */ /* 0x000fe200078e0008 */
[----:B------:R-:W-:Y:S01]  /*1880*/  MOV R27, R7 ;  /* 0x00000007001b7202 */ /* 0x000fe20000000f00 */
[----:B------:R-:W-:Y:S01]  /*1890*/  @!P3 IMAD R3, R3, R66, R5 ;  /* 0x000000420303b224 */ /* 0x000fe200078e0205 */
[----:B------:R-:W-:Y:S01]  /*18a0*/  MOV R7, R2 ;  /* 0x0000000200077202 */ /* 0x000fe20000000f00 */
[----:B------:R-:W-:Y:S01]  /*18b0*/  @!P3 IMAD.WIDE.U32 R24, R66, R11, RZ ;  /* 0x0000000b4218b225 */ /* 0x000fe200078e00ff */
[----:B------:R-:W-:-:S03]  /*18c0*/  @P3 IADD3 R0, R11, R12, RZ ;  /* 0x0000000c0b003210 */ /* 0x000fc60007ffe0ff */
[----:B------:R-:W-:Y:S02]  /*18d0*/  IMAD R6, R21, R64, R6 ;  /* 0x0000004015067224 */ /* 0x000fe400078e0206 */
[----:B------:R-:W-:Y:S01]  /*18e0*/  IMAD.WIDE.U32 R26, R64, R9, R26 ;  /* 0x00000009401a7225 */ /* 0x000fe200078e001a */
[----:B------:R-:W-:-:S03]  /*18f0*/  @!P1 IADD3 R7, -R7, RZ, RZ ;  /* 0x000000ff07079210 */ /* 0x000fc60007ffe1ff */
[----:B------:R-:W-:Y:S01]  /*1900*/  @!P3 IMAD.IADD R25, R25, 0x1, R3 ;  /* 0x000000011919b824 */ /* 0x000fe200078e0203 */
[----:B------:R-:W-:Y:S01]  /*1910*/  @!P3 SHF.R.S32.HI R3, RZ, 0x1f, R10 ;  /* 0x0000001fff03b819 */ /* 0x000fe2000001140a */
[----:B------:R-:W-:Y:S01]  /*1920*/  @!P3 IMAD R2, R17, R10, RZ ;  /* 0x0000000a1102b224 */ /* 0x000fe200078e02ff */
[----:B------:R-:W-:Y:S01]  /*1930*/  @!P0 LOP3.LUT R7, RZ, R4, RZ, 0x33, !PT ;  /* 0x00000004ff078212 */ /* 0x000fe200078e33ff */
[----:B------:R-:W-:Y:S01]  /*1940*/  IMAD.MOV.U32 R12, RZ, RZ, R26 ;  /* 0x000000ffff0c7224 */ /* 0x000fe200078e001a */
[----:B------:R-:W-:Y:S01]  /*1950*/  IADD3 R13, R27, R6, RZ ;  /* 0x000000061b0d7210 */ /* 0x000fe20007ffe0ff */
[-C--:B------:R-:W-:Y:S01]  /*1960*/  @P3 IMAD R11, R67, R0.reuse, RZ ;  /* 0x00000000430b3224 */ /* 0x080fe200078e02ff */
[----:B------:R-:W-:Y:S01]  /*1970*/  SHF.R.S32.HI R5, RZ, 0x1f, R7 ;  /* 0x0000001fff057819 */ /* 0x000fe20000011407 */
[----:B------:R-:W-:-:S04]  /*1980*/  @P3 IMAD.WIDE.U32 R26, R66, R0, RZ ;  /* 0x00000000421a3225 */ /* 0x000fc800078e00ff */
[C---:B------:R-:W-:Y:S02]  /*1990*/  @!P3 IMAD R0, R16.reuse, R3, R2 ;  /* 0x000000031000b224 */ /* 0x040fe400078e0202 */
[----:B------:R-:W-:Y:S02]  /*19a0*/  IMAD R3, R15, R7, RZ ;  /* 0x000000070f037224 */ /* 0x000fe400078e02ff */
[----:B------:R-:W-:Y:S01]  /*19b0*/  @!P3 IMAD.WIDE.U32 R16, R16, R10, R24 ;  /* 0x0000000a1010b225 */ /* 0x000fe200078e0018 */
[----:B------:R-:W-:-:S03]  /*19c0*/  @P3 IADD3 R11, R27, R11, RZ ;  /* 0x0000000b1b0b3210 */ /* 0x000fc60007ffe0ff */
[----:B------:R-:W-:-:S04]  /*19d0*/  IMAD.WIDE.U32 R12, R14, R7, R12 ;  /* 0x000000070e0c7225 */ /* 0x000fc800078e000c */
[----:B------:R-:W-:Y:S01]  /*19e0*/  IMAD R3, R14, R5, R3 ;  /* 0x000000050e037224 */ /* 0x000fe200078e0203 */
[----:B------:R-:W-:Y:S01]  /*19f0*/  @!P3 IADD3 R11, R17, R0, RZ ;  /* 0x00000000110bb210 */ /* 0x000fe20007ffe0ff */
[----:B------:R-:W-:Y:S01]  /*1a00*/  @P3 IMAD.MOV.U32 R2, RZ, RZ, R26 ;  /* 0x000000ffff023224 */ /* 0x000fe200078e001a */
[----:B------:R-:W-:Y:S01]  /*1a10*/  @!P3 MOV R2, R16 ;  /* 0x000000100002b202 */ /* 0x000fe20000000f00 */
[----:B------:R-:W-:Y:S01]  /*1a20*/  IMAD.MOV.U32 R0, RZ, RZ, R12 ;  /* 0x000000ffff007224 */ /* 0x000fe200078e000c */
[----:B------:R-:W-:Y:S02]  /*1a30*/  IADD3 R3, R13, R3, RZ ;  /* 0x000000030d037210 */ /* 0x000fe40007ffe0ff */
[----:B------:R-:W-:Y:S02]  /*1a40*/  MOV R4, R7 ;  /* 0x0000000700047202 */ /* 0x000fe40000000f00 */
.L_x_810:
[----:B-1----:R-:W-:Y:S05]  /*1a50*/  BSYNC B0 ;  /* 0x0000000000007941 */ /* 0x002fea0003800000 */
.L_x_808:
[----:B------:R-:W-:Y:S01]  /*1a60*/  ISETP.NE.AND P0, PT, R210, -0x1, PT ;  /* 0xffffffffd200780c */ /* 0x000fe20003f05270 */
[----:B------:R-:W2:Y:S04]  /*1a70*/  LD.E.64 R174, [R18.64+0x30] ;  /* 0x0000300612ae7980 */ /* 0x000ea8000c101b00 */
[----:B------:R-:W3:Y:S04]  /*1a80*/  LD.E.64 R24, [R18.64+0x48] ;  /* 0x0000480612187980 */ /* 0x000ee8000c101b00 */
[----:B------:R-:W4:Y:S04]  /*1a90*/  LD.E R75, [R18.64+0xc0] ;  /* 0x0000c006124b7980 */ /* 0x000f28000c101900 */
[----:B------:R-:W3:Y:S04]  /*1aa0*/  @!P0 LD.E.64 R26, [R18.64+0x18] ;  /* 0x00001806121a8980 */ /* 0x000ee8000c101b00 */
[----:B------:R1:W5:Y:S04]  /*1ab0*/  @P4 LD.E R16, [R22.64] ;  /* 0x0000000616104980 */ /* 0x000368000c101900 */
[----:B------:R-:W4:Y:S04]  /*1ac0*/  LD.E.64 R158, [R18.64+0x8] ;  /* 0x00000806129e7980 */ /* 0x000f28000c101b00 */
[----:B------:R-:W4:Y:S04]  /*1ad0*/  LD.E.64 R168, [R18.64+0x10] ;  /* 0x0000100612a87980 */ /* 0x000f28000c101b00 */
[----:B------:R1:W5:Y:S01]  /*1ae0*/  LD.E.64 R176, [R18.64] ;  /* 0x0000000612b07980 */ /* 0x000362000c101b00 */
[----:B------:R-:W-:-:S04]  /*1af0*/  SHF.R.S32.HI R7, RZ, 0x1f, R56 ;  /* 0x0000001fff077819 */ /* 0x000fc80000011438 */
[CC--:B------:R-:W-:Y:S02]  /*1b00*/  LEA.HI R166, R7.reuse, R56.reuse, RZ, 0x3 ;  /* 0x0000003807a67211 */ /* 0x0c0fe400078f18ff */
[----:B------:R-:W-:Y:S02]  /*1b10*/  LEA.HI R70, R7, R56, RZ, 0x4 ;  /* 0x0000003807467211 */ /* 0x000fe400078f20ff */
[----:B------:R-:W-:Y:S02]  /*1b20*/  LOP3.LUT R17, R166, 0xfffffff8, RZ, 0xc0, !PT ;  /* 0xfffffff8a6117812 */ /* 0x000fe400078ec0ff */
[----:B------:R-:W-:Y:S02]  /*1b30*/  LOP3.LUT R15, R70, 0xfffffff0, RZ, 0xc0, !PT ;  /* 0xfffffff0460f7812 */ /* 0x000fe400078ec0ff */
[----:B------:R-:W-:Y:S01]  /*1b40*/  SHF.R.S32.HI R13, RZ, 0x4, R70 ;  /* 0x00000004ff0d7819 */ /* 0x000fe20000011446 */
[C---:B------:R-:W-:Y:S02]  /*1b50*/  IMAD.IADD R68, R56.reuse, 0x1, -R17 ;  /* 0x0000000138447824 */ /* 0x040fe400078e0a11 */
[----:B------:R-:W-:Y:S01]  /*1b60*/  IMAD.IADD R15, R56, 0x1, -R15 ;  /* 0x00000001380f7824 */ /* 0x000fe200078e0a0f */
[----:B------:R-:W-:Y:S01]  /*1b70*/  LEA.HI R70, R70, R13, RZ, 0x1 ;  /* 0x0000000d46467211 */ /* 0x000fe200078f08ff */
[----:B------:R-:W-:Y:S01]  /*1b80*/  IMAD.SHL.U32 R12, R68, 0x8, RZ ;  /* 0x00000008440c7824 */ /* 0x000fe200078e00ff */
[----:B------:R-:W-:-:S02]  /*1b90*/  SHF.R.S32.HI R166, RZ, 0x3, R166 ;  /* 0x00000003ffa67819 */ /* 0x000fc400000114a6 */
[----:B------:R-:W-:Y:S02]  /*1ba0*/  SHF.R.S32.HI R6, RZ, 0x1f, R15 ;  /* 0x0000001fff067819 */ /* 0x000fe4000001140f */
[----:B------:R-:W-:Y:S02]  /*1bb0*/  LOP3.LUT R70, R70, 0xfffffffe, RZ, 0xc0, !PT ;  /* 0xfffffffe46467812 */ /* 0x000fe400078ec0ff */
[----:B------:R-:W-:Y:S01]  /*1bc0*/  IADD3 R20, P1, R12, R2, RZ ;  /* 0x000000020c147210 */ /* 0x000fe20007f3e0ff */
[----:B-1----:R-:W-:Y:S01]  /*1bd0*/  IMAD.SHL.U32 R23, R166, 0x40, RZ ;  /* 0x00000040a6177824 */ /* 0x002fe200078e00ff */
[----:B------:R-:W-:Y:S01]  /*1be0*/  LEA.HI R2, R6, R15, RZ, 0x3 ;  /* 0x0000000f06027211 */ /* 0x000fe200078f18ff */
[----:B------:R-:W-:Y:S01]  /*1bf0*/  IMAD.IADD R70, R13, 0x1, -R70 ;  /* 0x000000010d467824 */ /* 0x000fe200078e0a46 */
[----:B------:R-:W-:Y:S02]  /*1c00*/  SHF.R.S32.HI R13, RZ, 0x1f, R12 ;  /* 0x0000001fff0d7819 */ /* 0x000fe4000001140c */
[----:B------:R-:W-:Y:S01]  /*1c10*/  LOP3.LUT R8, R2, 0xfffffff8, RZ, 0xc0, !PT ;  /* 0xfffffff802087812 */ /* 0x000fe200078ec0ff */
[----:B------:R-:W-:Y:S01]  /*1c20*/  IMAD R6, R21, R66, RZ ;  /* 0x0000004215067224 */ /* 0x000fe200078e02ff */
[----:B------:R-:W-:Y:S01]  /*1c30*/  LOP3.LUT R23, R23, 0x1c0, RZ, 0xc0, !PT ;  /* 0x000001c017177812 */ /* 0x000fe200078ec0ff */
[----:B------:R-:W-:Y:S01]  /*1c40*/  IMAD.X R21, R13, 0x1, R11, P1 ;  /* 0x000000010d157824 */ /* 0x000fe200008e060b */
[----:B------:R-:W-:Y:S01]  /*1c50*/  LEA.HI R7, R7, R56, RZ, 0x6 ;  /* 0x0000003807077211 */ /* 0x000fe200078f30ff */
[----:B------:R-:W-:Y:S01]  /*1c60*/  IMAD.IADD R8, R15, 0x1, -R8 ;  /* 0x000000010f087824 */ /* 0x000fe200078e0a08 */
[----:B------:R-:W-:-:S02]  /*1c70*/  LOP3.LUT R17, R23, 0x38, R12, 0xf8, !PT ;  /* 0x0000003817117812 */ /* 0x000fc400078ef80c */
[----:B------:R-:W-:Y:S01]  /*1c80*/  SHF.R.U32.HI R10, RZ, 0x3, R23 ;  /* 0x00000003ff0a7819 */ /* 0x000fe20000011617 */
[C---:B------:R-:W-:Y:S02]  /*1c90*/  IMAD R6, R9.reuse, R67, R6 ;  /* 0x0000004309067224 */ /* 0x040fe400078e0206 */
[----:B------:R-:W-:Y:S01]  /*1ca0*/  IMAD.WIDE.U32 R20, R9, R66, R20 ;  /* 0x0000004209147225 */ /* 0x000fe200078e0014 */
[----:B------:R-:W-:-:S03]  /*1cb0*/  LOP3.LUT R10, R17, R10, RZ, 0x3c, !PT ;  /* 0x0000000a110a7212 */ /* 0x000fc600078e3cff */
[----:B------:R-:W-:Y:S02]  /*1cc0*/  IMAD.SHL.U32 R14, R8, 0x40, RZ ;  /* 0x00000040080e7824 */ /* 0x000fe400078e00ff */
[----:B------:R-:W-:Y:S01]  /*1cd0*/  IMAD.SHL.U32 R9, R7, 0x8, RZ ;  /* 0x0000000807097824 */ /* 0x000fe200078e00ff */
[----:B------:R-:W-:Y:S01]  /*1ce0*/  SHF.R.S32.HI R72, RZ, 0x1f, R207 ;  /* 0x0000001fff487819 */ /* 0x000fe200000114cf */
[----:B------:R-:W-:Y:S01]  /*1cf0*/  IMAD.SHL.U32 R7, R70, 0x8, RZ ;  /* 0x0000000846077824 */ /* 0x000fe200078e00ff */
[----:B------:R-:W-:Y:S02]  /*1d00*/  LOP3.LUT R14, R14, 0x1c0, RZ, 0xc0, !PT ;  /* 0x000001c00e0e7812 */ /* 0x000fe400078ec0ff */
[----:B------:R-:W-:Y:S01]  /*1d10*/  LOP3.LUT R154, R10, 0xfffffe00, R9, 0xf8, !PT ;  /* 0xfffffe000a9a7812 */ /* 0x000fe200078ef809 */
[----:B------:R-:W-:Y:S01]  /*1d20*/  IMAD.IADD R11, R21, 0x1, R6 ;  /* 0x00000001150b7824 */ /* 0x000fe200078e0206 */
[----:B------:R-:W-:Y:S02]  /*1d30*/  LOP3.LUT R7, R14, 0x8, R7, 0xf8, !PT ;  /* 0x000000080e077812 */ /* 0x000fe400078ef807 */
[----:B------:R-:W-:-:S02]  /*1d40*/  SHF.R.U32.HI R54, RZ, 0x3, R14 ;  /* 0x00000003ff367819 */ /* 0x000fc4000001160e */
[C---:B------:R-:W-:Y:S02]  /*1d50*/  LOP3.LUT P3, RZ, R8.reuse, 0x4, RZ, 0xc0, !PT ;  /* 0x0000000408ff7812 */ /* 0x040fe4000786c0ff */
[----:B------:R-:W-:Y:S02]  /*1d60*/  LOP3.LUT P2, RZ, R8, 0x2, RZ, 0xc0, !PT ;  /* 0x0000000208ff7812 */ /* 0x000fe4000784c0ff */
[----:B------:R-:W-:Y:S01]  /*1d70*/  LOP3.LUT R54, R7, R54, RZ, 0x3c, !PT ;  /* 0x0000003607367212 */ /* 0x000fe200078e3cff */
[----:B------:R-:W-:Y:S02]  /*1d80*/  IMAD R162, R29, R4, RZ ;  /* 0x000000041da27224 */ /* 0x000fe400078e02ff */
[----:B------:R-:W-:Y:S02]  /*1d90*/  IMAD.MOV.U32 R10, RZ, RZ, R20 ;  /* 0x000000ffff0a7224 */ /* 0x000fe400078e0014 */
[-C--:B------:R-:W-:Y:S02]  /*1da0*/  IMAD R162, R5, R28.reuse, R162 ;  /* 0x0000001c05a27224 */ /* 0x080fe400078e02a2 */
[----:B------:R-:W-:Y:S01]  /*1db0*/  IMAD.WIDE.U32 R28, R4, R28, R10 ;  /* 0x0000001c041c7225 */ /* 0x000fe200078e000a */
[----:B------:R-:W-:-:S02]  /*1dc0*/  IADD3 R10, R12, 0x40, RZ ;  /* 0x000000400c0a7810 */ /* 0x000fc40007ffe0ff */
[----:B------:R-:W-:-:S04]  /*1dd0*/  SHF.R.S32.HI R98, RZ, 0x1f, R71 ;  /* 0x0000001fff627819 */ /* 0x000fc80000011447 */
[----:B------:R-:W-:-:S04]  /*1de0*/  LEA.HI R98, R98, R71, RZ, 0x6 ;  /* 0x0000004762627211 */ /* 0x000fc800078f30ff */
[----:B------:R-:W-:Y:S02]  /*1df0*/  SHF.R.S32.HI R98, RZ, 0x6, R98 ;  /* 0x00000006ff627819 */ /* 0x000fe40000011462 */
[----:B------:R-:W-:Y:S02]  /*1e00*/  SHF.R.S32.HI R167, RZ, 0x1f, R166 ;  /* 0x0000001fffa77819 */ /* 0x000fe400000114a6 */
[----:B------:R-:W-:Y:S01]  /*1e10*/  IMNMX R98, RZ, R98, !PT ;  /* 0x00000062ff627217 */ /* 0x000fe20007800200 */
[----:B------:R-:W-:Y:S02]  /*1e20*/  IMAD.IADD R163, R29, 0x1, R162 ;  /* 0x000000011da37824 */ /* 0x000fe400078e02a2 */
[----:B------:R-:W-:-:S04]  /*1e30*/  IMAD.WIDE R170, R208, 0x40, R166 ;  /* 0x00000040d0aa7825 */ /* 0x000fc800078e02a6 */
[----:B------:R-:W-:Y:S02]  /*1e40*/  IMAD.MOV.U32 R162, RZ, RZ, R28 ;  /* 0x000000ffffa27224 */ /* 0x000fe400078e001c */
[-C--:B------:R-:W-:Y:S02]  /*1e50*/  IMAD R155, R65, R166.reuse, RZ ;  /* 0x000000a6419b7224 */ /* 0x080fe400078e02ff */
[----:B------:R-:W-:Y:S02]  /*1e60*/  IMAD R165, R67, R166, RZ ;  /* 0x000000a643a57224 */ /* 0x000fe400078e02ff */
[C---:B------:R-:W-:Y:S02]  /*1e70*/  IMAD R155, R167.reuse, R64, R155 ;  /* 0x00000040a79b7224 */ /* 0x040fe400078e029b */
[-C--:B------:R-:W-:Y:S02]  /*1e80*/  IMAD R165, R167, R66.reuse, R165 ;  /* 0x00000042a7a57224 */ /* 0x080fe400078e02a5 */
[----:B------:R-:W-:-:S04]  /*1e90*/  IMAD.WIDE.U32 R162, R166, R66, R162 ;  /* 0x00000042a6a27225 */ /* 0x000fc800078e00a2 */
[----:B------:R-:W-:Y:S02]  /*1ea0*/  IMAD.MOV.U32 R57, RZ, RZ, 0x10 ;  /* 0x00000010ff397424 */ /* 0x000fe400078e00ff */
[----:B------:R-:W-:Y:S02]  /*1eb0*/  IMAD.MOV.U32 R55, RZ, RZ, 0x20 ;  /* 0x00000020ff377424 */ /* 0x000fe400078e00ff */
[----:B------:R-:W-:Y:S01]  /*1ec0*/  IMAD.IADD R165, R163, 0x1, R165 ;  /* 0x00000001a3a57824 */ /* 0x000fe200078e02a5 */
[C---:B------:R-:W-:Y:S01]  /*1ed0*/  SHF.L.U64.HI R202, R64.reuse, 0x4, R65 ;  /* 0x0000000440ca7819 */ /* 0x040fe20000010241 */
[----:B------:R-:W-:Y:S01]  /*1ee0*/  IMAD.SHL.U32 R201, R64, 0x10, RZ ;  /* 0x0000001040c97824 */ /* 0x000fe200078e00ff */
[C---:B------:R-:W-:Y:S01]  /*1ef0*/  SHF.L.U64.HI R200, R66.reuse, 0x4, R67 ;  /* 0x0000000442c87819 */ /* 0x040fe20000010243 */
[----:B------:R-:W-:Y:S01]  /*1f00*/  IMAD.SHL.U32 R199, R66, 0x10, RZ ;  /* 0x0000001042c77824 */ /* 0x000fe200078e00ff */
[----:B------:R-:W-:Y:S01]  /*1f10*/  SEL R57, R57, 0xfffffff0, !P2 ;  /* 0xfffffff039397807 */ /* 0x000fe20005000000 */
[----:B------:R-:W-:Y:S01]  /*1f20*/  IMAD.SHL.U32 R73, R68, 0x4, RZ ;  /* 0x0000000444497824 */ /* 0x000fe200078e00ff */
[----:B------:R-:W-:Y:S01]  /*1f30*/  SEL R55, R55, 0xffffffe0, !P3 ;  /* 0xffffffe037377807 */ /* 0x000fe20005800000 */
[----:B--2---:R-:W-:-:S04]  /*1f40*/  @P0 IMAD.WIDE.U32 R14, R174, R210, RZ ;  /* 0x000000d2ae0e0225 */ /* 0x004fc800078e00ff */
[----:B------:R-:W-:Y:S02]  /*1f50*/  @P0 IMAD R7, R175, R210, RZ ;  /* 0x000000d2af070224 */ /* 0x000fe400078e02ff */
[----:B---3--:R-:W-:-:S04]  /*1f60*/  @!P0 IMAD R9, R27, R207, RZ ;  /* 0x000000cf1b098224 */ /* 0x008fc800078e02ff */
[C---:B------:R-:W-:Y:S02]  /*1f70*/  @!P0 IMAD R6, R26.reuse, R72, R9 ;  /* 0x000000481a068224 */ /* 0x040fe400078e0209 */
[----:B------:R-:W-:-:S04]  /*1f80*/  @!P0 IMAD.WIDE.U32 R26, R26, R207, RZ ;  /* 0x000000cf1a1a8225 */ /* 0x000fc800078e00ff */
[----:B------:R-:W-:Y:S02]  /*1f90*/  @P0 IMAD.MOV.U32 R8, RZ, RZ, R14 ;  /* 0x000000ffff080224 */ /* 0x000fe400078e000e */
[----:B------:R-:W-:Y:S02]  /*1fa0*/  IMAD.SHL.U32 R9, R2, 0x40, RZ ;  /* 0x0000004002097824 */ /* 0x000fe400078e00ff */
[----:B------:R-:W-:Y:S02]  /*1fb0*/  @!P0 IMAD.MOV.U32 R8, RZ, RZ, R26 ;  /* 0x000000ffff088224 */ /* 0x000fe400078e001a */
[----:B------:R-:W-:Y:S01]  /*1fc0*/  @P0 IMAD.IADD R7, R15, 0x1, R7 ;  /* 0x000000010f070824 */ /* 0x000fe200078e0207 */
[----:B------:R-:W-:Y:S01]  /*1fd0*/  LOP3.LUT R54, R54, 0xfffffe00, R9, 0xf8, !PT ;  /* 0xfffffe0036367812 */ /* 0x000fe200078ef809 */
[----:B------:R-:W-:Y:S01]  /*1fe0*/  @!P0 IMAD.IADD R7, R27, 0x1, R6 ;  /* 0x000000011b078824 */ /* 0x000fe200078e0206 */
[----:B------:R-:W-:Y:S01]  /*1ff0*/  IADD3 R6, P1, R12, R8, RZ ;  /* 0x000000080c067210 */ /* 0x000fe20007f3e0ff */
[----:B------:R-:W-:Y:S01]  /*2000*/  IMAD R2, R25, R205, RZ ;  /* 0x000000cd19027224 */ /* 0x000fe200078e02ff */
[----:B------:R-:W-:-:S02]  /*2010*/  SHF.R.S32.HI R9, RZ, 0x1f, R205 ;  /* 0x0000001fff097819 */ /* 0x000fc400000114cd */
[----:B----4-:R-:W-:Y:S01]  /*2020*/  ISETP.GE.AND P0, PT, R10, R75, PT ;  /* 0x0000004b0a00720c */ /* 0x010fe20003f06270 */
[----:B------:R-:W-:Y:S02]  /*2030*/  IMAD.X R7, R13, 0x1, R7, P1 ;  /* 0x000000010d077824 */ /* 0x000fe400008e0607 */
[----:B------:R-:W-:Y:S01]  /*2040*/  IMAD R2, R24, R9, R2 ;  /* 0x0000000918027224 */ /* 0x000fe200078e0202 */
[----:B------:R-:W-:Y:S01]  /*2050*/  IADD3 R9, R12, 0x80, RZ ;  /* 0x000000800c097810 */ /* 0x000fe20007ffe0ff */
[----:B------:R-:W-:Y:S01]  /*2060*/  IMAD.WIDE.U32 R24, R205, R24, R6 ;  /* 0x00000018cd187225 */ /* 0x000fe200078e0006 */
[----:B------:R-:W-:Y:S02]  /*2070*/  SEL R7, RZ, 0xffffffff, P0 ;  /* 0xffffffffff077807 */ /* 0x000fe40000000000 */
[----:B------:R-:W-:Y:S01]  /*2080*/  ISETP.GE.AND P0, PT, R9, R75, PT ;  /* 0x0000004b0900720c */ /* 0x000fe20003f06270 */
[----:B------:R-:W-:-:S03]  /*2090*/  @!P4 IMAD.MOV.U32 R16, RZ, RZ, RZ ;  /* 0x000000ffff10c224 */ /* 0x000fc600078e00ff */
[----:B------:R-:W-:Y:S02]  /*20a0*/  SEL R74, RZ, 0x4, P0 ;  /* 0x00000004ff4a7807 */ /* 0x000fe40000000000 */
[C---:B------:R-:W-:Y:S02]  /*20b0*/  IADD3 R156, P0, R12.reuse, R0, RZ ;  /* 0x000000000c9c7210 */ /* 0x040fe40007f1e0ff */
[----:B------:R-:W-:Y:S02]  /*20c0*/  ISETP.GT.AND P4, PT, R133, R98, PT ;  /* 0x000000628500720c */ /* 0x000fe40003f84270 */
[----:B------:R-:W-:Y:S01]  /*20d0*/  ISETP.GE.AND P1, PT, R12, R75, PT ;  /* 0x0000004b0c00720c */ /* 0x000fe20003f26270 */
[----:B------:R-:W-:Y:S02]  /*20e0*/  IMAD.X R157, R13, 0x1, R3, P0 ;  /* 0x000000010d9d7824 */ /* 0x000fe400000e0603 */
[----:B------:R-:W-:Y:S01]  /*20f0*/  IMAD.SHL.U32 R7, R7, 0x2, RZ ;  /* 0x0000000207077824 */ /* 0x000fe200078e00ff */
[----:B------:R-:W-:Y:S01]  /*2100*/  SEL R6, RZ, 0x1, P1 ;  /* 0x00000001ff067807 */ /* 0x000fe20000800000 */
[----:B------:R-:W-:-:S02]  /*2110*/  IMAD R173, R171, R174, RZ ;  /* 0x000000aeabad7224 */ /* 0x000fc400078e02ff */
[----:B------:R-:W-:-:S04]  /*2120*/  IMAD.WIDE.U32 R156, R166, R64, R156 ;  /* 0x00000040a69c7225 */ /* 0x000fc800078e009c */
[----:B------:R-:W-:Y:S01]  /*2130*/  IMAD.IADD R25, R25, 0x1, R2 ;  /* 0x0000000119197824 */ /* 0x000fe200078e0202 */
[----:B------:R-:W-:Y:S01]  /*2140*/  LOP3.LUT R7, R7, 0x2, R6, 0xe2, !PT ;  /* 0x0000000207077812 */ /* 0x000fe200078ee206 */
[----:B------:R-:W-:Y:S01]  /*2150*/  IMAD R173, R170, R175, R173 ;  /* 0x000000afaaad7224 */ /* 0x000fe200078e02ad */
[----:B------:R-:W-:Y:S01]  /*2160*/  LEA R204, P1, R156, R158, 0x1 ;  /* 0x0000009e9ccc7211 */ /* 0x000fe200078208ff */
[----:B------:R-:W-:Y:S01]  /*2170*/  IMAD.IADD R155, R157, 0x1, R155 ;  /* 0x000000019d9b7824 */ /* 0x000fe200078e029b */
[----:B------:R-:W-:Y:S01]  /*2180*/  LEA R160, P0, R162, R168, 0x1 ;  /* 0x000000a8a2a07211 */ /* 0x000fe200078008ff */
[----:B------:R-:W-:Y:S01]  /*2190*/  IMAD.WIDE.U32 R170, R170, R174, R24 ;  /* 0x000000aeaaaa7225 */ /* 0x000fe200078e0018 */
[----:B------:R-:W-:Y:S02]  /*21a0*/  LOP3.LUT R74, R7, R74, RZ, 0xfc, !PT ;  /* 0x0000004a074a7212 */ /* 0x000fe400078efcff */
[----:B------:R-:W-:Y:S01]  /*21b0*/  LEA.HI.X R203, R156, R159, R155, 0x1, P1 ;  /* 0x0000009f9ccb7211 */ /* 0x000fe200008f0c9b */
[----:B------:R-:W-:Y:S01]  /*21c0*/  IMAD.IADD R173, R171, 0x1, R173 ;  /* 0x00000001abad7824 */ /* 0x000fe200078e02ad */
[----:B------:R-:W-:Y:S01]  /*21d0*/  LEA.HI.X R161, R162, R169, R165, 0x1, P0 ;  /* 0x000000a9a2a17211 */ /* 0x000fe200000f0ca5 */
[----:B------:R-:W-:Y:S05]  /*21e0*/  @!P4 BRA `(.L_x_811) ;  /* 0x00008eb00000c947 */ /* 0x000fea0003800000 */
[----:B------:R-:W2:Y:S04]  /*21f0*/  LD.E.64 R30, [R18.64+0x120] ;  /* 0x00012006121e7980 */ /* 0x000ea8000c101b00 */
[----:B------:R-:W3:Y:S04]  /*2200*/  LD.E.64 R32, [R18.64+0x118] ;  /* 0x0001180612207980 */ /* 0x000ee8000c101b00 */
[----:B------:R-:W4:Y:S04]  /*2210*/  LD.E.64 R180, [R18.64+0x130] ;  /* 0x0001300612b47980 */ /* 0x000f28000c101b00 */
[----:B------:R-:W4:Y:S04]  /*2220*/  LD.E.64 R182, [R18.64+0x128] ;  /* 0x0001280612b67980 */ /* 0x000f28000c101b00 */
[----:B------:R-:W4:Y:S04]  /*2230*/  LD.E.64 R26, [R18.64+0x140] ;  /* 0x00014006121a7980 */ /* 0x000f28000c101b00 */
[----:B------:R-:W4:Y:S04]  /*2240*/  LD.E.64 R24, [R18.64+0x138] ;  /* 0x0001380612187980 */ /* 0x000f28000c101b00 */
[----:B------:R-:W4:Y:S04]  /*2250*/  LD.E R8, [R18.64+0xd0] ;  /* 0x0000d00612087980 */ /* 0x000f28000c101900 */
[----:B------:R-:W4:Y:S04]  /*2260*/  LD.E.64 R20, [R18.64+0x110] ;  /* 0x0001100612147980 */ /* 0x000f28000c101b00 */
[----:B------:R-:W4:Y:S04]  /*2270*/  LD.E.64 R22, [R18.64+0x108] ;  /* 0x0001080612167980 */ /* 0x000f28000c101b00 */
[----:B------:R-:W4:Y:S04]  /*2280*/  LD.E.64 R14, [R18.64+0x150] ;  /* 0x00015006120e7980 */ /* 0x000f28000c101b00 */
[----:B------:R-:W4:Y:S01]  /*2290*/  LD.E.64 R6, [R18.64+0x148] ;  /* 0x0001480612067980 */ /* 0x000f22000c101b00 */
[----:B------:R-:W-:-:S04]  /*22a0*/  LEA R17, R133, 0xffffffc0, 0x6 ;  /* 0xffffffc085117811 */ /* 0x000fc800078e30ff */
[----:B------:R-:W-:Y:S01]  /*22b0*/  SHF.R.S32.HI R2, RZ, 0x1f, R17 ;  /* 0x0000001fff027819 */ /* 0x000fe20000011411 */
[----:B-----5:R-:W-:Y:S02]  /*22c0*/  IMAD.IADD R16, R17, 0x1, R16 ;  /* 0x0000000111107824 */ /* 0x020fe400078e0210 */
[----:B------:R-:W-:Y:S01]  /*22d0*/  IMAD.WIDE.U32 R178, R66, 0x60, RZ ;  /* 0x0000006042b27825 */ /* 0x000fe200078e00ff */
[----:B------:R-:W-:Y:S02]  /*22e0*/  LOP3.LUT R150, R74, 0xffff, RZ, 0xc0, !PT ;  /* 0x0000ffff4a967812 */ /* 0x000fe400078ec0ff */
[C---:B------:R-:W-:Y:S01]  /*22f0*/  SHF.L.U64.HI R82, R66.reuse, 0x5, R67 ;  /* 0x0000000542527819 */ /* 0x040fe20000010243 */
[----:B------:R-:W-:Y:S01]  /*2300*/  IMAD.SHL.U32 R81, R66, 0x20, RZ ;  /* 0x0000002042517824 */ /* 0x000fe200078e00ff */
[----:B------:R-:W-:Y:S01]  /*2310*/  LOP3.LUT R152, R150, 0x1, RZ, 0xc0, !PT ;  /* 0x0000000196987812 */ /* 0x000fe200078ec0ff */
[----:B------:R-:W-:Y:S01]  /*2320*/  IMAD.SHL.U32 R95, R64, 0x20, RZ ;  /* 0x00000020405f7824 */ /* 0x000fe200078e00ff */
[----:B------:R-:W-:Y:S01]  /*2330*/  LOP3.LUT R151, R150, 0x2, RZ, 0xc0, !PT ;  /* 0x0000000296977812 */ /* 0x000fe200078ec0ff */
[----:B------:R-:W-:Y:S01]  /*2340*/  IMAD.MOV.U32 R128, RZ, RZ, R204 ;  /* 0x000000ffff807224 */ /* 0x000fe200078e00cc */
[C---:B------:R-:W-:Y:S01]  /*2350*/  SHF.L.U64.HI R82, R81.reuse, 0x1, R82 ;  /* 0x0000000151527819 */ /* 0x040fe20000010252 */
[----:B------:R-:W-:Y:S01]  /*2360*/  IMAD.MOV.U32 R129, RZ, RZ, R203 ;  /* 0x000000ffff817224 */ /* 0x000fe200078e00cb */
[C---:B------:R-:W-:Y:S01]  /*2370*/  IADD3 R79, R166.reuse, 0x10, RZ ;  /* 0x00000010a64f7810 */ /* 0x040fe20007ffe0ff */
[----:B------:R-:W-:Y:S01]  /*2380*/  IMAD.MOV.U32 R130, RZ, RZ, R160 ;  /* 0x000000ffff827224 */ /* 0x000fe200078e00a0 */
[C---:B------:R-:W-:Y:S01]  /*2390*/  IADD3 R78, R166.reuse, 0x20, RZ ;  /* 0x00000020a64e7810 */ /* 0x040fe20007ffe0ff */
[----:B------:R-:W-:Y:S01]  /*23a0*/  IMAD.SHL.U32 R81, R81, 0x2, RZ ;  /* 0x0000000251517824 */ /* 0x000fe200078e00ff */
[----:B------:R-:W-:-:S02]  /*23b0*/  IADD3 R77, R166, 0x30, RZ ;  /* 0x00000030a64d7810 */ /* 0x000fc40007ffe0ff */
[----:B------:R-:W-:Y:S02]  /*23c0*/  SHF.L.U64.HI R96, R64, 0x5, R65 ;  /* 0x0000000540607819 */ /* 0x000fe40000010241 */
[----:B------:R-:W-:Y:S02]  /*23d0*/  MOV R131, R161 ;  /* 0x000000a100837202 */ /* 0x000fe40000000f00 */
[----:B------:R-:W-:Y:S01]  /*23e0*/  LOP3.LUT R150, R150, 0x4, RZ, 0xc0, !PT ;  /* 0x0000000496967812 */ /* 0x000fe200078ec0ff */
[----:B--2---:R-:W-:-:S04]  /*23f0*/  IMAD R3, R31, R207, RZ ;  /* 0x000000cf1f037224 */ /* 0x004fc800078e02ff */
[----:B------:R-:W-:Y:S02]  /*2400*/  IMAD R0, R30, R72, R3 ;  /* 0x000000481e007224 */ /* 0x000fe400078e0203 */
[----:B------:R-:W-:-:S04]  /*2410*/  IMAD.WIDE.U32 R30, R207, R30, R12 ;  /* 0x0000001ecf1e7225 */ /* 0x000fc800078e000c */
[----:B---3--:R-:W-:Y:S02]  /*2420*/  IMAD R3, R33, R207, RZ ;  /* 0x000000cf21037224 */ /* 0x008fe400078e02ff */
[----:B------:R-:W-:Y:S02]  /*2430*/  IMAD.IADD R31, R31, 0x1, R0 ;  /* 0x000000011f1f7824 */ /* 0x000fe400078e0200 */
[----:B------:R-:W-:-:S04]  /*2440*/  IMAD.WIDE.U32 R28, R207, R32, R12 ;  /* 0x00000020cf1c7225 */ /* 0x000fc800078e000c */
[----:B------:R-:W-:Y:S02]  /*2450*/  IMAD R0, R32, R72, R3 ;  /* 0x0000004820007224 */ /* 0x000fe400078e0203 */
[-C--:B----4-:R-:W-:Y:S02]  /*2460*/  IMAD R11, R181, R17.reuse, RZ ;  /* 0x00000011b50b7224 */ /* 0x090fe400078e02ff */
[----:B------:R-:W-:Y:S02]  /*2470*/  IMAD R3, R183, R17, RZ ;  /* 0x00000011b7037224 */ /* 0x000fe400078e02ff */
[----:B------:R-:W-:Y:S02]  /*2480*/  IMAD.IADD R29, R29, 0x1, R0 ;  /* 0x000000011d1d7824 */ /* 0x000fe400078e0200 */
[----:B------:R-:W-:Y:S02]  /*2490*/  IMAD R11, R180, R2, R11 ;  /* 0x00000002b40b7224 */ /* 0x000fe400078e020b */
[----:B------:R-:W-:-:S04]  /*24a0*/  IMAD.WIDE.U32 R30, R17, R180, R30 ;  /* 0x000000b4111e7225 */ /* 0x000fc800078e001e */
[C---:B------:R-:W-:Y:S02]  /*24b0*/  IMAD R3, R182.reuse, R2, R3 ;  /* 0x00000002b6037224 */ /* 0x040fe400078e0203 */
[----:B------:R-:W-:-:S04]  /*24c0*/  IMAD.WIDE.U32 R28, R182, R17, R28 ;  /* 0x00000011b61c7225 */ /* 0x000fc800078e001c */
[----:B------:R-:W-:Y:S01]  /*24d0*/  IMAD.IADD R31, R31, 0x1, R11 ;  /* 0x000000011f1f7824 */ /* 0x000fe200078e020b */
[----:B------:R-:W-:Y:S01]  /*24e0*/  SHF.R.S32.HI R11, RZ, 0x1f, R71 ;  /* 0x0000001fff0b7819 */ /* 0x000fe20000011447 */
[----:B------:R-:W-:Y:S01]  /*24f0*/  IMAD.IADD R29, R29, 0x1, R3 ;  /* 0x000000011d1d7824 */ /* 0x000fe200078e0203 */
[----:B------:R-:W-:Y:S01]  /*2500*/  IADD3 R3, P0, -R71, R166, RZ ;  /* 0x000000a647037210 */ /* 0x000fe20007f1e1ff */
[----:B------:R-:W-:Y:S01]  /*2510*/  IMAD R2, R27, R4, RZ ;  /* 0x000000041b027224 */ /* 0x000fe200078e02ff */
[----:B------:R-:W-:Y:S01]  /*2520*/  LEA.HI R147, R8, R8, RZ, 0x1 ;  /* 0x0000000808937211 */ /* 0x000fe200078f08ff */
[-C--:B------:R-:W-:Y:S01]  /*2530*/  IMAD R0, R25, R4.reuse, RZ ;  /* 0x0000000419007224 */ /* 0x080fe200078e02ff */
[----:B------:R-:W-:Y:S01]  /*2540*/  IADD3.X R11, R167, ~R11, RZ, P0, !PT ;  /* 0x8000000ba70b7210 */ /* 0x000fe200007fe4ff */
[C---:B------:R-:W-:Y:S02]  /*2550*/  IMAD R2, R26.reuse, R5, R2 ;  /* 0x000000051a027224 */ /* 0x040fe400078e0202 */
[----:B------:R-:W-:Y:S01]  /*2560*/  IMAD.WIDE.U32 R26, R26, R4, R30 ;  /* 0x000000041a1a7225 */ /* 0x000fe200078e001e */
[----:B------:R-:W-:-:S03]  /*2570*/  SHF.R.S32.HI R147, RZ, 0x1, R147 ;  /* 0x00000001ff937819 */ /* 0x000fc60000011493 */
[C---:B------:R-:W-:Y:S02]  /*2580*/  IMAD R0, R24.reuse, R5, R0 ;  /* 0x0000000518007224 */ /* 0x040fe400078e0200 */
[----:B------:R-:W-:-:S04]  /*2590*/  IMAD.WIDE.U32 R4, R24, R4, R28 ;  /* 0x0000000418047225 */ /* 0x000fc800078e001c */
[----:B------:R-:W-:Y:S02]  /*25a0*/  IMAD.IADD R27, R27, 0x1, R2 ;  /* 0x000000011b1b7824 */ /* 0x000fe400078e0202 */
[----:B------:R-:W-:Y:S01]  /*25b0*/  IMAD R119, R11, R180, RZ ;  /* 0x000000b40b777224 */ /* 0x000fe200078e02ff */
[----:B------:R-:W-:Y:S01]  /*25c0*/  MOV R24, R4 ;  /* 0x0000000400187202 */ /* 0x000fe20000000f00 */
[----:B------:R-:W-:Y:S02]  /*25d0*/  IMAD R127, R147, R16, RZ ;  /* 0x00000010937f7224 */ /* 0x000fe400078e02ff */
[-C--:B------:R-:W-:Y:S02]  /*25e0*/  IMAD R119, R181, R3.reuse, R119 ;  /* 0x00000003b5777224 */ /* 0x080fe400078e0277 */
[----:B------:R-:W-:-:S04]  /*25f0*/  IMAD.WIDE.U32 R16, R180, R3, R26 ;  /* 0x00000003b4107225 */ /* 0x000fc800078e001a */
[----:B------:R-:W-:Y:S02]  /*2600*/  IMAD R4, R166, R147, R73 ;  /* 0x00000093a6047224 */ /* 0x000fe400078e0249 */
[----:B------:R-:W-:Y:S02]  /*2610*/  IMAD.IADD R25, R5, 0x1, R0 ;  /* 0x0000000105197824 */ /* 0x000fe400078e0200 */
[----:B------:R-:W-:Y:S01]  /*2620*/  IMAD R123, R11, R182, RZ ;  /* 0x000000b60b7b7224 */ /* 0x000fe200078e02ff */
[----:B------:R-:W-:Y:S01]  /*2630*/  LEA R120, P1, R16, R20, 0x1 ;  /* 0x0000001410787211 */ /* 0x000fe200078208ff */
[----:B------:R-:W-:Y:S01]  /*2640*/  IMAD.IADD R119, R17, 0x1, R119 ;  /* 0x0000000111777824 */ /* 0x000fe200078e0277 */
[----:B------:R-:W-:Y:S01]  /*2650*/  SHF.R.S32.HI R2, RZ, 0x1f, R127 ;  /* 0x0000001fff027819 */ /* 0x000fe2000001147f */
[-C--:B------:R-:W-:Y:S01]  /*2660*/  IMAD R123, R183, R3.reuse, R123 ;  /* 0x00000003b77b7224 */ /* 0x080fe200078e027b */
[----:B------:R-:W-:Y:S01]  /*2670*/  IADD3 R0, P3, R127, R4, RZ ;  /* 0x000000047f007210 */ /* 0x000fe20007f7e0ff */
[----:B------:R-:W-:Y:S01]  /*2680*/  IMAD.WIDE.U32 R24, R182, R3, R24 ;  /* 0x00000003b6187225 */ /* 0x000fe200078e0018 */
[----:B------:R-:W-:-:S02]  /*2690*/  LEA.HI.X R119, R16, R21, R119, 0x1, P1 ;  /* 0x0000001510777211 */ /* 0x000fc400008f0c77 */
[----:B------:R-:W-:Y:S01]  /*26a0*/  LEA.HI.X.SX32 R5, R4, R2, 0x1, P3 ;  /* 0x0000000204057211 */ /* 0x000fe200018f0eff */
[----:B------:R-:W-:Y:S01]  /*26b0*/  IMAD.IADD R3, R73, 0x1, R4 ;  /* 0x0000000149037824 */ /* 0x000fe200078e0204 */
[----:B------:R-:W-:Y:S01]  /*26c0*/  SHF.L.U32 R16, R0, 0x1, RZ ;  /* 0x0000000100107819 */ /* 0x000fe200000006ff */
[----:B------:R-:W-:Y:S01]  /*26d0*/  IMAD.IADD R123, R25, 0x1, R123 ;  /* 0x00000001197b7824 */ /* 0x000fe200078e027b */
[----:B------:R-:W-:Y:S02]  /*26e0*/  LEA R122, P0, R24, R22, 0x1 ;  /* 0x00000016187a7211 */ /* 0x000fe400078008ff */
[----:B------:R-:W-:Y:S02]  /*26f0*/  SHF.L.U64.HI R0, R0, 0x1, R5 ;  /* 0x0000000100007819 */ /* 0x000fe40000010205 */
[----:B------:R-:W-:Y:S02]  /*2700*/  IADD3 R58, P1, R14, R16, RZ ;  /* 0x000000100e3a7210 */ /* 0x000fe40007f3e0ff */
[----:B------:R-:W-:-:S02]  /*2710*/  IADD3 R127, P2, R127, R3, RZ ;  /* 0x000000037f7f7210 */ /* 0x000fc40007f5e0ff */
[----:B------:R-:W-:Y:S02]  /*2720*/  LEA.HI.X R123, R24, R23, R123, 0x1, P0 ;  /* 0x00000017187b7211 */ /* 0x000fe400000f0c7b */
[----:B------:R-:W-:Y:S01]  /*2730*/  IADD3 R16, P0, R6, R16, RZ ;  /* 0x0000001006107210 */ /* 0x000fe20007f1e0ff */
[----:B------:R-:W-:Y:S01]  /*2740*/  IMAD.X R59, R15, 0x1, R0, P1 ;  /* 0x000000010f3b7824 */ /* 0x000fe200008e0600 */
[----:B------:R-:W-:Y:S01]  /*2750*/  IADD3 R94, P1, R201, 0x40, RZ ;  /* 0x00000040c95e7810 */ /* 0x000fe20007f3e0ff */
[----:B------:R-:W-:Y:S01]  /*2760*/  IMAD.SHL.U32 R126, R127, 0x2, RZ ;  /* 0x000000027f7e7824 */ /* 0x000fe200078e00ff */
[----:B------:R-:W-:Y:S02]  /*2770*/  LEA.HI.X.SX32 R2, R3, R2, 0x1, P2 ;  /* 0x0000000203027211 */ /* 0x000fe400010f0eff */
[----:B------:R-:W-:Y:S02]  /*2780*/  IADD3.X R17, R7, R0, RZ, P0, !PT ;  /* 0x0000000007117210 */ /* 0x000fe400007fe4ff */
[----:B------:R-:W-:Y:S01]  /*2790*/  IADD3 R90, P0, R201, 0x80, RZ ;  /* 0x00000080c95a7810 */ /* 0x000fe20007f1e0ff */
[----:B------:R-:W-:Y:S01]  /*27a0*/  IMAD.SHL.U32 R153, R147, 0x10, RZ ;  /* 0x0000001093997824 */ /* 0x000fe200078e00ff */
[----:B------:R-:W-:Y:S01]  /*27b0*/  SHF.L.U64.HI R127, R127, 0x1, R2 ;  /* 0x000000017f7f7819 */ /* 0x000fe20000010202 */
[----:B------:R-:W-:Y:S01]  /*27c0*/  IMAD.X R93, RZ, RZ, R202, P1 ;  /* 0x000000ffff5d7224 */ /* 0x000fe200008e06ca */
[----:B------:R-:W-:-:S02]  /*27d0*/  IADD3 R124, P3, R14, R126, RZ ;  /* 0x0000007e0e7c7210 */ /* 0x000fc40007f7e0ff */
[----:B------:R-:W-:Y:S02]  /*27e0*/  IADD3 R126, P2, R6, R126, RZ ;  /* 0x0000007e067e7210 */ /* 0x000fe40007f5e0ff */
[-C--:B------:R-:W-:Y:S02]  /*27f0*/  IADD3 R92, P1, R94, R201.reuse, RZ ;  /* 0x000000c95e5c7210 */ /* 0x080fe40007f3e0ff */
[----:B------:R-:W-:Y:S01]  /*2800*/  IADD3.X R89, RZ, R202, RZ, P0, !PT ;  /* 0x000000caff597210 */ /* 0x000fe200007fe4ff */
[----:B------:R-:W-:Y:S01]  /*2810*/  IMAD.SHL.U32 R100, R182, 0x10, RZ ;  /* 0x00000010b6647824 */ /* 0x000fe200078e00ff */
[-C--:B------:R-:W-:Y:S01]  /*2820*/  IADD3 R88, P0, R90, R201.reuse, RZ ;  /* 0x000000c95a587210 */ /* 0x080fe20007f1e0ff */
[--C-:B------:R-:W-:Y:S01]  /*2830*/  IMAD.X R125, R15, 0x1, R127.reuse, P3 ;  /* 0x000000010f7d7824 */ /* 0x100fe200018e067f */
[C---:B------:R-:W-:Y:S02]  /*2840*/  IADD3 R148, R153.reuse, 0x40, RZ ;  /* 0x0000004099947810 */ /* 0x040fe40007ffe0ff */
[----:B------:R-:W-:Y:S01]  /*2850*/  IADD3 R146, R153, 0x80, RZ ;  /* 0x0000008099927810 */ /* 0x000fe20007ffe0ff */
[----:B------:R-:W-:Y:S01]  /*2860*/  IMAD.X R127, R7, 0x1, R127, P2 ;  /* 0x00000001077f7824 */ /* 0x000fe200010e067f */
[-C--:B------:R-:W-:Y:S01]  /*2870*/  IADD3 R86, P2, R92, R201.reuse, RZ ;  /* 0x000000c95c567210 */ /* 0x080fe20007f5e0ff */
[--C-:B------:R-:W-:Y:S01]  /*2880*/  IMAD.X R91, R93, 0x1, R202.reuse, P1 ;  /* 0x000000015d5b7824 */ /* 0x100fe200008e06ca */
[----:B------:R-:W-:Y:S01]  /*2890*/  IADD3 R84, P1, R88, R201, RZ ;  /* 0x000000c958547210 */ /* 0x000fe20007f3e0ff */
[----:B------:R-:W-:Y:S01]  /*28a0*/  IMAD.X R87, R89, 0x1, R202, P0 ;  /* 0x0000000159577824 */ /* 0x000fe200000e06ca */
[----:B------:R-:W-:Y:S01]  /*28b0*/  SHF.L.U64.HI R97, R182, 0x4, R183 ;  /* 0x00000004b6617819 */ /* 0x000fe200000102b7 */
[----:B------:R-:W-:Y:S01]  /*28c0*/  IMAD R3, R67, 0x60, RZ ;  /* 0x0000006043037824 */ /* 0x000fe200078e02ff */
[----:B------:R-:W-:Y:S01]  /*28d0*/  IADD3 R103, P0, R100, 0x80, RZ ;  /* 0x0000008064677810 */ /* 0x000fe20007f1e0ff */
[C---:B------:R-:W-:Y:S01]  /*28e0*/  IMAD.IADD R145, R153.reuse, 0x1, R148 ;  /* 0x0000000199917824 */ /* 0x040fe200078e0294 */
[----:B------:R-:W-:Y:S01]  /*28f0*/  SHF.L.U32 R110, R182, 0x5, RZ ;  /* 0x00000005b66e7819 */ /* 0x000fe200000006ff */
[----:B------:R-:W-:Y:S01]  /*2900*/  IMAD.IADD R144, R153, 0x1, R146 ;  /* 0x0000000199907824 */ /* 0x000fe200078e0292 */
[----:B------:R-:W-:Y:S01]  /*2910*/  IADD3 R99, P3, R100, 0x40, RZ ;  /* 0x0000004064637810 */ /* 0x000fe20007f7e0ff */
[----:B------:R-:W-:Y:S01]  /*2920*/  IMAD.IADD R80, R179, 0x1, R3 ;  /* 0x00000001b3507824 */ /* 0x000fe200078e0203 */
[C-C-:B------:R-:W-:Y:S01]  /*2930*/  SHF.L.U64.HI R0, R180.reuse, 0x4, R181.reuse ;  /* 0x00000004b4007819 */ /* 0x140fe200000102b5 */
[C---:B------:R-:W-:Y:S01]  /*2940*/  IMAD.SHL.U32 R115, R180.reuse, 0x10, RZ ;  /* 0x00000010b4737824 */ /* 0x040fe200078e00ff */
[C---:B------:R-:W-:Y:S01]  /*2950*/  SHF.L.U64.HI R116, R180.reuse, 0x5, R181 ;  /* 0x00000005b4747819 */ /* 0x040fe200000102b5 */
[----:B------:R-:W-:Y:S01]  /*2960*/  IMAD.SHL.U32 R117, R180, 0x20, RZ ;  /* 0x00000020b4757824 */ /* 0x000fe200078e00ff */
[----:B------:R-:W-:Y:S01]  /*2970*/  SHF.L.U64.HI R107, R182, 0x5, R183 ;  /* 0x00000005b66b7819 */ /* 0x000fe200000102b7 */
[--C-:B------:R-:W-:Y:S01]  /*2980*/  IMAD.X R85, R91, 0x1, R202.reuse, P2 ;  /* 0x000000015b557824 */ /* 0x100fe200010e06ca */
[----:B------:R-:W-:Y:S01]  /*2990*/  IADD3.X R102, RZ, R97, RZ, P3, !PT ;  /* 0x00000061ff667210 */ /* 0x000fe20001ffe4ff */
[----:B------:R-:W-:Y:S01]  /*29a0*/  IMAD.X R83, R87, 0x1, R202, P1 ;  /* 0x0000000157537824 */ /* 0x000fe200008e06ca */
[-C--:B------:R-:W-:Y:S01]  /*29b0*/  IADD3 R108, P2, R103, R100.reuse, RZ ;  /* 0x00000064676c7210 */ /* 0x080fe20007f5e0ff */
[----:B------:R-:W-:Y:S01]  /*29c0*/  IMAD.SHL.U32 R149, R147, 0x20, RZ ;  /* 0x0000002093957824 */ /* 0x000fe200078e00ff */
[C---:B------:R-:W-:Y:S01]  /*29d0*/  IADD3 R112, P1, R110.reuse, R99, RZ ;  /* 0x000000636e707210 */ /* 0x040fe20007f3e0ff */
[----:B------:R-:W-:Y:S01]  /*29e0*/  IMAD R3, R181, 0x60, RZ ;  /* 0x00000060b5037824 */ /* 0x000fe200078e02ff */
[----:B------:R-:W-:Y:S01]  /*29f0*/  IADD3 R104, P3, R99, R100, RZ ;  /* 0x0000006463687210 */ /* 0x000fe20007f7e0ff */
[----:B------:R-:W-:Y:S01]  /*2a00*/  IMAD.X R106, RZ, RZ, R97, P0 ;  /* 0x000000ffff6a7224 */ /* 0x000fe200000e0661 */
[----:B------:R-:W-:Y:S01]  /*2a10*/  IADD3 R114, P0, R110, R103, RZ ;  /* 0x000000676e727210 */ /* 0x000fe20007f1e0ff */
[----:B------:R-:W-:Y:S01]  /*2a20*/  IMAD R147, R147, 0x30, RZ ;  /* 0x0000003093937824 */ /* 0x000fe200078e02ff */
[C---:B------:R-:W-:Y:S01]  /*2a30*/  IADD3 R143, R153.reuse, R145, RZ ;  /* 0x00000091998f7210 */ /* 0x040fe20007ffe0ff */
[----:B------:R-:W-:-:S02]  /*2a40*/  IMAD.IADD R142, R153, 0x1, R144 ;  /* 0x00000001998e7824 */ /* 0x000fc400078e0290 */
[----:B------:R-:W-:Y:S01]  /*2a50*/  IMAD.WIDE.U32 R180, R180, 0x60, RZ ;  /* 0x00000060b4b47825 */ /* 0x000fe200078e00ff */
[----:B------:R-:W-:Y:S02]  /*2a60*/  SHF.L.U64.HI R113, R115, 0x1, R0 ;  /* 0x0000000173717819 */ /* 0x000fe40000010200 */
[----:B------:R-:W-:Y:S01]  /*2a70*/  SHF.L.U64.HI R116, R117, 0x1, R116 ;  /* 0x0000000175747819 */ /* 0x000fe20000010274 */
[----:B------:R-:W-:Y:S01]  /*2a80*/  IMAD.SHL.U32 R115, R115, 0x2, RZ ;  /* 0x0000000273737824 */ /* 0x000fe200078e00ff */
[----:B------:R-:W-:Y:S01]  /*2a90*/  MOV R11, R133 ;  /* 0x00000085000b7202 */ /* 0x000fe20000000f00 */
[----:B------:R-:W-:Y:S01]  /*2aa0*/  IMAD.IADD R118, R181, 0x1, R3 ;  /* 0x00000001b5767824 */ /* 0x000fe200078e0203 */
[----:B------:R-:W-:Y:S01]  /*2ab0*/  SHF.L.U32 R117, R117, 0x1, RZ ;  /* 0x0000000175757819 */ /* 0x000fe200000006ff */
[----:B------:R-:W-:Y:S01]  /*2ac0*/  IMAD.X R105, R106, 0x1, R97, P2 ;  /* 0x000000016a697824 */ /* 0x000fe200010e0661 */
[----:B------:R-:W-:Y:S01]  /*2ad0*/  IADD3.X R101, R102, R97, RZ, P3, !PT ;  /* 0x0000006166657210 */ /* 0x000fe20001ffe4ff */
[C---:B------:R-:W-:Y:S01]  /*2ae0*/  IMAD.X R109, R107.reuse, 0x1, R102, P1 ;  /* 0x000000016b6d7824 */ /* 0x040fe200008e0666 */
[----:B------:R-:W-:-:S02]  /*2af0*/  IADD3.X R111, R107, R106, RZ, P0, !PT ;  /* 0x0000006a6b6f7210 */ /* 0x000fc400007fe4ff */
[----:B------:R-:W-:Y:S02]  /*2b00*/  SHF.R.S32.HI R141, RZ, 0x1f, R153 ;  /* 0x0000001fff8d7819 */ /* 0x000fe40000011499 */
[----:B------:R-:W-:Y:S02]  /*2b10*/  SHF.R.S32.HI R140, RZ, 0x1f, R149 ;  /* 0x0000001fff8c7819 */ /* 0x000fe40000011495 */
[----:B------:R-:W-:Y:S02]  /*2b20*/  SHF.R.S32.HI R138, RZ, 0x1f, R147 ;  /* 0x0000001fff8a7819 */ /* 0x000fe40000011493 */
[----:B------:R-:W-:Y:S02]  /*2b30*/  SHF.R.S32.HI R139, RZ, 0x1f, R148 ;  /* 0x0000001fff8b7819 */ /* 0x000fe40000011494 */
[----:B------:R-:W-:Y:S02]  /*2b40*/  SHF.R.S32.HI R137, RZ, 0x1f, R146 ;  /* 0x0000001fff897819 */ /* 0x000fe40000011492 */
[----:B------:R-:W-:-:S02]  /*2b50*/  SHF.R.S32.HI R136, RZ, 0x1f, R145 ;  /* 0x0000001fff887819 */ /* 0x000fc40000011491 */
[----:B------:R-:W-:Y:S02]  /*2b60*/  SHF.R.S32.HI R135, RZ, 0x1f, R144 ;  /* 0x0000001fff877819 */ /* 0x000fe40000011490 */
[----:B------:R-:W-:Y:S02]  /*2b70*/  SHF.R.S32.HI R134, RZ, 0x1f, R143 ;  /* 0x0000001fff867819 */ /* 0x000fe4000001148f */
[----:B------:R-:W-:Y:S02]  /*2b80*/  SHF.R.S32.HI R132, RZ, 0x1f, R142 ;  /* 0x0000001fff847819 */ /* 0x000fe4000001148e */
.L_x_905:
[----:B------:R-:W-:Y:S01]  /*2b90*/  IMAD.SHL.U32 R15, R11, 0x40, RZ ;  /* 0x000000400b0f7824 */ /* 0x000fe200078e00ff */
[----:B------:R-:W-:Y:S01]  /*2ba0*/  BSSY B0, `(.L_x_812) ;  /* 0x0000012000007945 */ /* 0x000fe20003800000 */
[----:B-----5:R-:W-:Y:S03]  /*2bb0*/  IMAD.MOV.U32 R121, RZ, RZ, R119 ;  /* 0x000000ffff797224 */ /* 0x020fe600078e0077 */
[----:B------:R-:W-:Y:S04]  /*2bc0*/  IADD3 R14, R15, -0x40, RZ ;  /* 0xffffffc00f0e7810 */ /* 0x000fe80007ffe0ff */
[----:B------:R-:W-:Y:S01]  /*2bd0*/  IADD3 R184, R71, -R14, RZ ;  /* 0x8000000e47b87210 */ /* 0x000fe20007ffe0ff */
[----:B------:R-:W-:Y:S05]  /*2be0*/  IMAD.IADD R186, R69, 0x1, -R14 ;  /* 0x0000000145ba7824 */ /* 0x000fea00078e0a0e */
[C---:B------:R-:W-:Y:S04]  /*2bf0*/  ISETP.GE.AND P2, PT, R166.reuse, R186, PT ;  /* 0x000000baa600720c */ /* 0x040fe80003f46270 */
[----:B------:R-:W-:Y:S11]  /*2c00*/  ISETP.GE.AND P2, PT, R166, R184, !P2 ;  /* 0x000000b8a600720c */ /* 0x000ff60005746270 */
[----:B------:R-:W-:Y:S02]  /*2c10*/  @!UPT UIADD3 URZ, URZ, URZ, URZ ;  /* 0x0000003f3f3ff290 */ /* 0x000fe4000fffe03f */
[----:B------:R-:W-:-:S05]  /*2c20*/  @!P2 BRA `(.L_x_813) ;  /* 0x000000900000a947 */ /* 0x000fca0003800000 */
[----:B------:R-:W-:Y:S02]  /*2c30*/  ISETP.NE.AND P0, PT, R152, RZ, PT ;  /* 0x000000ff9800720c */ /* 0x000fe40003f05270 */
[----:B------:R-:W-:Y:S11]  /*2c40*/  ISETP.NE.AND P1, PT, R151, RZ, PT ;  /* 0x000000ff9700720c */ /* 0x000ff60003f25270 */
[----:B------:R-:W2:Y:S04]  /*2c50*/  @P0 LD.E.128 R24, [R120.64] ;  /* 0x0000000678180980 */ /* 0x000ea8000c101d00 */
[----:B--2---:R1:W-:Y:S01]  /*2c60*/  @P0 ST.E.128 [R130.64], R24 ;  /* 0x0000001882000985 */ /* 0x0043e2000c101d06 */
[----:B------:R-:W-:Y:S03]  /*2c70*/  ISETP.NE.AND P0, PT, R150, RZ, PT ;  /* 0x000000ff9600720c */ /* 0x000fe60003f05270 */
[----:B------:R-:W2:Y:S04]  /*2c80*/  @P1 LD.E.128 R20, [R120.64+0x80] ;  /* 0x0000800678141980 */ /* 0x000ea8000c101d00 */
[----:B--2---:R1:W-:Y:S06]  /*2c90*/  @P1 ST.E.128 [R130.64+0x80], R20 ;  /* 0x0000801482001985 */ /* 0x0043ec000c101d06 */
[----:B------:R-:W2:Y:S04]  /*2ca0*/  @P0 LD.E.128 R4, [R120.64+0x100] ;  /* 0x0001000678040980 */ /* 0x000ea8000c101d00 */
[----:B--2---:R1:W-:Y:S02]  /*2cb0*/  @P0 ST.E.128 [R130.64+0x100], R4 ;  /* 0x0001000482000985 */ /* 0x0043e4000c101d06 */
.L_x_813:
[----:B------:R-:W-:Y:S05]  /*2cc0*/  BSYNC B0 ;  /* 0x0000000000007941 */ /* 0x000fea0003800000 */
.L_x_812:
[C---:B------:R-:W-:Y:S01]  /*2cd0*/  ISETP.GE.AND P0, PT, R79.reuse, R186, PT ;  /* 0x000000ba4f00720c */ /* 0x040fe20003f06270 */
[----:B------:R-:W-:Y:S03]  /*2ce0*/  BSSY B0, `(.L_x_814) ;  /* 0x0000011000007945 */ /* 0x000fe60003800000 */
[----:B------:R-:W-:Y:S11]  /*2cf0*/  ISETP.GE.AND P0, PT, R79, R184, !P0 ;  /* 0x000000b84f00720c */ /* 0x000ff60004706270 */
[----:B------:R-:W-:Y:S02]  /*2d00*/  @!UPT UIADD3 URZ, URZ, URZ, URZ ;  /* 0x0000003f3f3ff290 */ /* 0x000fe4000fffe03f */
[----:B------:R-:W-:-:S05]  /*2d10*/  @!P0 BRA `(.L_x_815) ;  /* 0x000000d000008947 */ /* 0x000fca0003800000 */
[----:B------:R-:W-:Y:S02]  /*2d20*/  ISETP.NE.AND P1, PT, R152, RZ, PT ;  /* 0x000000ff9800720c */ /* 0x000fe40003f25270 */
[----:B------:R-:W-:Y:S02]  /*2d30*/  IADD3 R28, P0, R120, R115, RZ ;  /* 0x00000073781c7210 */ /* 0x000fe40007f1e0ff */
[----:B------:R-:W-:Y:S03]  /*2d40*/  LEA R2, P3, R199, R130, 0x1 ;  /* 0x00000082c7027211 */ /* 0x000fe600078608ff */
[----:B------:R-:W-:Y:S01]  /*2d50*/  IMAD.X R29, R121, 0x1, R113, P0 ;  /* 0x00000001791d7824 */ /* 0x000fe200000e0671 */
[----:B------:R-:W-:Y:S02]  /*2d60*/  ISETP.NE.AND P0, PT, R151, RZ, PT ;  /* 0x000000ff9700720c */ /* 0x000fe40003f05270 */
[----:B------:R-:W-:Y:S03]  /*2d70*/  LEA.HI.X R3, R199, R131, R200, 0x1, P3 ;  /* 0x00000083c7037211 */ /* 0x000fe600018f0cc8 */
[----:B-1----:R-:W2:Y:S04]  /*2d80*/  @P1 LD.E.128 R24, [R28.64] ;  /* 0x000000061c181980 */ /* 0x002ea8000c101d00 */
[----:B--2---:R1:W-:Y:S01]  /*2d90*/  @P1 ST.E.128 [R2.64], R24 ;  /* 0x0000001802001985 */ /* 0x0043e2000c101d06 */
[----:B------:R-:W-:Y:S03]  /*2da0*/  ISETP.NE.AND P1, PT, R150, RZ, PT ;  /* 0x000000ff9600720c */ /* 0x000fe60003f25270 */
[----:B------:R-:W2:Y:S04]  /*2db0*/  @P0 LD.E.128 R20, [R28.64+0x80] ;  /* 0x000080061c140980 */ /* 0x000ea8000c101d00 */
[----:B--2---:R1:W-:Y:S06]  /*2dc0*/  @P0 ST.E.128 [R2.64+0x80], R20 ;  /* 0x0000801402000985 */ /* 0x0043ec000c101d06 */
[----:B------:R-:W2:Y:S04]  /*2dd0*/  @P1 LD.E.128 R4, [R28.64+0x100] ;  /* 0x000100061c041980 */ /* 0x000ea8000c101d00 */
[----:B--2---:R1:W-:Y:S02]  /*2de0*/  @P1 ST.E.128 [R2.64+0x100], R4 ;  /* 0x0001000402001985 */ /* 0x0043e4000c101d06 */
.L_x_815:
[----:B------:R-:W-:Y:S05]  /*2df0*/  BSYNC B0 ;  /* 0x0000000000007941 */ /* 0x000fea0003800000 */
.L_x_814:
[C---:B------:R-:W-:Y:S01]  /*2e00*/  ISETP.GE.AND P0, PT, R78.reuse, R186, PT ;  /* 0x000000ba4e00720c */ /* 0x040fe20003f06270 */
[----:B------:R-:W-:Y:S03]  /*2e10*/  BSSY B0, `(.L_x_816) ;  /* 0x0000011000007945 */ /* 0x000fe60003800000 */
[----:B------:R-:W-:Y:S11]  /*2e20*/  ISETP.GE.AND P0, PT, R78, R184, !P0 ;  /* 0x000000b84e00720c */ /* 0x000ff60004706270 */
[----:B------:R-:W-:Y:S02]  /*2e30*/  @!UPT UIADD3 URZ, URZ, URZ, URZ ;  /* 0x0000003f3f3ff290 */ /* 0x000fe4000fffe03f */
[----:B------:R-:W-:-:S05]  /*2e40*/  @!P0 BRA `(.L_x_817) ;  /* 0x000000d000008947 */ /* 0x000fca0003800000 */
[----:B------:R-:W-:Y:S02]  /*2e50*/  ISETP.NE.AND P1, PT, R152, RZ, PT ;  /* 0x000000ff9800720c */ /* 0x000fe40003f25270 */
[----:B------:R-:W-:Y:S02]  /*2e60*/  IADD3 R28, P0, R120, R117, RZ ;  /* 0x00000075781c7210 */ /* 0x000fe40007f1e0ff */
[----:B-1----:R-:W-:Y:S03]  /*2e70*/  IADD3 R2, P3, R130, R81, RZ ;  /* 0x0000005182027210 */ /* 0x002fe60007f7e0ff */
[----:B------:R-:W-:Y:S01]  /*2e80*/  IMAD.X R29, R121, 0x1, R116, P0 ;  /* 0x00000001791d7824 */ /* 0x000fe200000e0674 */
[----:B------:R-:W-:Y:S01]  /*2e90*/  ISETP.NE.AND P0, PT, R151, RZ, PT ;  /* 0x000000ff9700720c */ /* 0x000fe20003f05270 */
[----:B------:R-:W-:Y:S04]  /*2ea0*/  IMAD.X R3, R131, 0x1, R82, P3 ;  /* 0x0000000183037824 */ /* 0x000fe800018e0652 */
[----:B------:R-:W2:Y:S04]  /*2eb0*/  @P1 LD.E.128 R24, [R28.64] ;  /* 0x000000061c181980 */ /* 0x000ea8000c101d00 */
[----:B--2---:R1:W-:Y:S01]  /*2ec0*/  @P1 ST.E.128 [R2.64], R24 ;  /* 0x0000001802001985 */ /* 0x0043e2000c101d06 */
[----:B------:R-:W-:Y:S03]  /*2ed0*/  ISETP.NE.AND P1, PT, R150, RZ, PT ;  /* 0x000000ff9600720c */ /* 0x000fe60003f25270 */
[----:B------:R-:W2:Y:S04]  /*2ee0*/  @P0 LD.E.128 R20, [R28.64+0x80] ;  /* 0x000080061c140980 */ /* 0x000ea8000c101d00 */
[----:B--2---:R1:W-:Y:S06]  /*2ef0*/  @P0 ST.E.128 [R2.64+0x80], R20 ;  /* 0x0000801402000985 */ /* 0x0043ec000c101d06 */
[----:B------:R-:W2:Y:S04]  /*2f00*/  @P1 LD.E.128 R4, [R28.64+0x100] ;  /* 0x000100061c041980 */ /* 0x000ea8000c101d00 */
[----:B--2---:R1:W-:Y:S02]  /*2f10*/  @P1 ST.E.128 [R2.64+0x100], R4 ;  /* 0x0001000402001985 */ /* 0x0043e4000c101d06 */
.L_x_817:
[----:B------:R-:W-:Y:S05]  /*2f20*/  BSYNC B0 ;  /* 0x0000000000007941 */ /* 0x000fea0003800000 */
.L_x_816:
        /* <DEDUP_REMOVED lines=18> */
.L_x_819:
[----:B------:R-:W-:Y:S05]  /*3050*/  BSYNC B0 ;  /* 0x0000000000007941 */ /* 0x000fea0003800000 */
.L_x_818:
[----:B-1----:R-:W2:Y:S01]  /*3060*/  LD.E R21, [R18.64+0xd0] ;  /* 0x0000d00612157980 */ /* 0x002ea2000c101900 */
[----:B------:R-:W-:Y:S03]  /*3070*/  BSSY B3, `(.L_x_820) ;  /* 0x000079c000037945 */ /* 0x000fe60003800000 */
[----:B------:R-:W3:Y:S01]  /*3080*/  LD.E R119, [R18.64+0x130] ;  /* 0x0001300612777980 */ /* 0x000ee2000c101900 */
[----:B--2---:R-:W-:Y:S01]  /*3090*/  ISETP.NE.AND P1, PT, R21, RZ, PT ;  /* 0x000000ff1500720c */ /* 0x004fe20003f25270 */
[----:B---3--:R-:W-:Y:S05]  /*30a0*/  IMAD.U32 R119, R119, -0x40, RZ ;  /* 0xffffffc077777824 */ /* 0x008fea00078e00ff */
[C---:B------:R-:W-:Y:S04]  /*30b0*/  LEA R120, P0, R119.reuse, R120, 0x1 ;  /* 0x0000007877787211 */ /* 0x040fe800078008ff */
[----:B------:R-:W-:Y:S03]  /*30c0*/  LEA.HI.X.SX32 R119, R119, R121, 0x1, P0 ;  /* 0x0000007977777211 */ /* 0x000fe600000f0eff */
[----:B------:R-:W-:-:S05]  /*30d0*/  @!P1 BRA `(.L_x_821) ;  /* 0x0000736000009947 */ /* 0x000fca0003800000 */
[----:B------:R-:W2:Y:S04]  /*30e0*/  LD.E.U8 R0, [R18.64+0x1b3] ;  /* 0x0001b30612007980 */ /* 0x000ea8000c101100 */
[----:B------:R1:W5:Y:S01]  /*30f0*/  LD.E R121, [R18.64+0xc0] ;  /* 0x0000c00612797980 */ /* 0x000362000c101900 */
[----:B--2---:R-:W-:Y:S11]  /*3100*/  ISETP.NE.AND P0, PT, R0, RZ, PT ;  /* 0x000000ff0000720c */ /* 0x004ff60003f05270 */
[----:B------:R-:W-:Y:S02]  /*3110*/  @!UPT UIADD3 URZ, URZ, URZ, URZ ;  /* 0x0000003f3f3ff290 */ /* 0x000fe4000fffe03f */
[----:B------:R-:W-:-:S05]  /*3120*/  @!P0 BRA `(.L_x_822) ;  /* 0x00002a4000008947 */ /* 0x000fca0003800000 */
[----:B-1----:R-:W-:Y:S01]  /*3130*/  BSSY B1, `(.L_x_823) ;  /* 0x0000099000017945 */ /* 0x002fe20003800000 */
[----:B------:R-:W-:-:S05]  /*3140*/  @!P2 BRA `(.L_x_824) ;  /* 0x000009700000a947 */ /* 0x000fca0003800000 */
[----:B-----5:R-:W-:Y:S01]  /*3150*/  ISETP.GE.AND P0, PT, R12, R121, PT ;  /* 0x000000790c00720c */ /* 0x020fe20003f06270 */
[----:B------:R-:W-:Y:S01]  /*3160*/  @!UPT UIADD3 URZ, URZ, URZ, URZ ;  /* 0x0000003f3f3ff290 */ /* 0x000fe2000fffe03f */
[----:B------:R-:W-:Y:S11]  /*3170*/  BSSY B0, `(.L_x_825) ;  /* 0x0000030000007945 */ /* 0x000ff60003800000 */
[----:B------:R-:W-:-:S05]  /*3180*/  @P0 BRA `(.L_x_826) ;  /* 0x000002e000000947 */ /* 0x000fca0003800000 */
[----:B------:R-:W-:Y:S01]  /*3190*/  ISETP.GE.AND P0, PT, R12, R21, PT ;  /* 0x000000150c00720c */ /* 0x000fe20003f06270 */
[----:B------:R-:W2:Y:S11]  /*31a0*/  LD.E.128 R24, [R122.64] ;  /* 0x000000067a187980 */ /* 0x000eb6000c101d00 */
[----:B------:R-:W-:Y:S01]  /*31b0*/  @!UPT UIADD3 URZ, URZ, URZ, URZ ;  /* 0x0000003f3f3ff290 */ /* 0x000fe2000fffe03f */
[----:B------:R-:W3:Y:S06]  /*31c0*/  @!P0 LD.E.64 R6, [R16.64] ;  /* 0x0000000610068980 */ /* 0x000eec000c101b00 */
[----:B------:R-:W4:Y:S01]  /*31d0*/  @!P0 LD.E.64 R30, [R58.64] ;  /* 0x000000063a1e8980 */ /* 0x000f22000c101b00 */
[C---:B--2---:R-:W-:Y:S01]  /*31e0*/  @!P0 LOP3.LUT R23, R24.reuse, 0xffff0000, RZ, 0xc0, !PT ;  /* 0xffff000018178812 */ /* 0x044fe200078ec0ff */
[----:B------:R-:W-:Y:S01]  /*31f0*/  @!P0 IMAD.U32 R29, R24, 0x10000, RZ ;  /* 0x00010000181d8824 */ /* 0x000fe200078e00ff */
[----:B------:R-:W-:Y:S02]  /*3200*/  @!P0 LOP3.LUT R20, R26, 0xffff0000, RZ, 0xc0, !PT ;  /* 0xffff00001a148812 */ /* 0x000fe400078ec0ff */
[----:B------:R-:W-:Y:S02]  /*3210*/  @!P0 SHF.L.U32 R32, R27, 0x10, RZ ;  /* 0x000000101b208819 */ /* 0x000fe400000006ff */
[C---:B---3--:R-:W-:Y:S02]  /*3220*/  @!P0 SHF.L.U32 R8, R6.reuse, 0x10, RZ ;  /* 0x0000001006088819 */ /* 0x048fe400000006ff */
[----:B------:R-:W-:Y:S02]  /*3230*/  @!P0 LOP3.LUT R6, R6, 0xffff0000, RZ, 0xc0, !PT ;  /* 0xffff000006068812 */ /* 0x000fe400078ec0ff */
[----:B------:R-:W-:Y:S01]  /*3240*/  @!P0 SHF.L.U32 R5, R7, 0x10, RZ ;  /* 0x0000001007058819 */ /* 0x000fe200000006ff */
[----:B------:R-:W-:Y:S01]  /*3250*/  @!P0 FMUL.FTZ R0, R23, R8 ;  /* 0x0000000817008220 */ /* 0x000fe20000410000 */
[C---:B----4-:R-:W-:Y:S01]  /*3260*/  @!P0 LOP3.LUT R28, R30.reuse, 0xffff0000, RZ, 0xc0, !PT ;  /* 0xffff00001e1c8812 */ /* 0x050fe200078ec0ff */
[----:B------:R-:W-:Y:S01]  /*3270*/  @!P0 IMAD.U32 R22, R30, 0x10000, RZ ;  /* 0x000100001e168824 */ /* 0x000fe200078e00ff */
[----:B------:R-:W-:Y:S01]  /*3280*/  @!P0 LOP3.LUT R7, R7, 0xffff0000, RZ, 0xc0, !PT ;  /* 0xffff000007078812 */ /* 0x000fe200078ec0ff */
[----:B------:R-:W-:Y:S01]  /*3290*/  @!P0 FMUL.FTZ R3, R20, R5 ;  /* 0x0000000514038220 */ /* 0x000fe20000410000 */
[----:B------:R-:W-:Y:S01]  /*32a0*/  @!P0 SHF.L.U32 R30, R31, 0x10, RZ ;  /* 0x000000101f1e8819 */ /* 0x000fe200000006ff */
[----:B------:R-:W-:Y:S01]  /*32b0*/  @!P0 FMUL.FTZ R33, R23, R22 ;  /* 0x0000001617218220 */ /* 0x000fe20000410000 */
[----:B------:R-:W-:Y:S01]  /*32c0*/  @!P0 LOP3.LUT R23, R25, 0xffff0000, RZ, 0xc0, !PT ;  /* 0xffff000019178812 */ /* 0x000fe200078ec0ff */
[----:B------:R-:W-:Y:S01]  /*32d0*/  @!P0 FFMA.FTZ R0, R22, R29, R0 ;  /* 0x0000001d16008223 */ /* 0x000fe20000010000 */
[----:B------:R-:W-:Y:S01]  /*32e0*/  @!P0 LOP3.LUT R31, R31, 0xffff0000, RZ, 0xc0, !PT ;  /* 0xffff00001f1f8812 */ /* 0x000fe200078ec0ff */
[----:B------:R-:W-:Y:S01]  /*32f0*/  @!P0 FFMA.FTZ R33, R29, R8, -R33 ;  /* 0x000000081d218223 */ /* 0x000fe20000010821 */
[----:B------:R-:W-:Y:S01]  /*3300*/  @!P0 SHF.L.U32 R29, R25, 0x10, RZ ;  /* 0x00000010191d8819 */ /* 0x000fe200000006ff */
[----:B------:R-:W-:Y:S01]  /*3310*/  @!P0 FMUL.FTZ R2, R23, R6 ;  /* 0x0000000617028220 */ /* 0x000fe20000410000 */
[----:B------:R-:W-:Y:S01]  /*3320*/  @!P0 LOP3.LUT R8, R27, 0xffff0000, RZ, 0xc0, !PT ;  /* 0xffff00001b088812 */ /* 0x000fe200078ec0ff */
[----:B------:R-:W-:Y:S01]  /*3330*/  @!P0 IMAD.U32 R22, R26, 0x10000, RZ ;  /* 0x000100001a168824 */ /* 0x000fe200078e00ff */
[----:B------:R-:W-:Y:S01]  /*3340*/  @!P0 F2FP.BF16.PACK_AB R33, R0, R33 ;  /* 0x000000210021823e */ /* 0x000fe200000010ff */
[----:B------:R-:W-:Y:S02]  /*3350*/  @!P0 FMUL.FTZ R35, R23, R28 ;  /* 0x0000001c17238220 */ /* 0x000fe40000410000 */
[----:B------:R-:W-:Y:S01]  /*3360*/  @!P0 FMUL.FTZ R34, R20, R30 ;  /* 0x0000001e14228220 */ /* 0x000fe20000410000 */
[----:B------:R-:W-:Y:S01]  /*3370*/  @!P0 MOV R24, R33 ;  /* 0x0000002100188202 */ /* 0x000fe20000000f00 */
[C---:B------:R-:W-:Y:S02]  /*3380*/  @!P0 FMUL.FTZ R36, R8.reuse, R31 ;  /* 0x0000001f08248220 */ /* 0x040fe40000410000 */
[----:B------:R-:W-:Y:S02]  /*3390*/  @!P0 FMUL.FTZ R4, R8, R7 ;  /* 0x0000000708048220 */ /* 0x000fe40000410000 */
[----:B------:R-:W-:Y:S02]  /*33a0*/  @!P0 FFMA.FTZ R2, R28, R29, R2 ;  /* 0x0000001d1c028223 */ /* 0x000fe40000010002 */
[----:B------:R-:W-:Y:S02]  /*33b0*/  @!P0 FFMA.FTZ R3, R30, R22, R3 ;  /* 0x000000161e038223 */ /* 0x000fe40000010003 */
[----:B------:R-:W-:Y:S02]  /*33c0*/  @!P0 FFMA.FTZ R35, R29, R6, -R35 ;  /* 0x000000061d238223 */ /* 0x000fe40000010823 */
[----:B------:R-:W-:Y:S02]  /*33d0*/  @!P0 FFMA.FTZ R34, R22, R5, -R34 ;  /* 0x0000000516228223 */ /* 0x000fe40000010822 */
[----:B------:R-:W-:Y:S01]  /*33e0*/  @!P0 FFMA.FTZ R36, R32, R7, -R36 ;  /* 0x0000000720248223 */ /* 0x000fe20000010824 */
[----:B------:R-:W-:Y:S01]  /*33f0*/  @!P0 F2FP.BF16.PACK_AB R38, R2, R35 ;  /* 0x000000230226823e */ /* 0x000fe200000010ff */
[----:B------:R-:W-:Y:S01]  /*3400*/  @!P0 FFMA.FTZ R4, R31, R32, R4 ;  /* 0x000000201f048223 */ /* 0x000fe20000010004 */
[----:B------:R-:W-:Y:S03]  /*3410*/  @!P0 F2FP.BF16.PACK_AB R34, R3, R34 ;  /* 0x000000220322823e */ /* 0x000fe600000010ff */
[----:B------:R-:W-:Y:S01]  /*3420*/  @!P0 IMAD.MOV.U32 R25, RZ, RZ, R38 ;  /* 0x000000ffff198224 */ /* 0x000fe200078e0026 */
[----:B------:R-:W-:Y:S02]  /*3430*/  @!P0 F2FP.BF16.PACK_AB R35, R4, R36 ;  /* 0x000000240423823e */ /* 0x000fe400000010ff */
[----:B------:R-:W-:Y:S02]  /*3440*/  @!P0 MOV R26, R34 ;  /* 0x00000022001a8202 */ /* 0x000fe40000000f00 */
[----:B------:R-:W-:Y:S05]  /*3450*/  @!P0 MOV R27, R35 ;  /* 0x00000023001b8202 */ /* 0x000fea0000000f00 */
[----:B------:R1:W-:Y:S02]  /*3460*/  ST.E.128 [R128.64], R24 ;  /* 0x0000001880007985 */ /* 0x0003e4000c101d06 */
.L_x_826:
[----:B------:R-:W-:Y:S05]  /*3470*/  BSYNC B0 ;  /* 0x0000000000007941 */ /* 0x000fea0003800000 */
.L_x_825:
[----:B------:R-:W-:Y:S01]  /*3480*/  ISETP.GE.AND P0, PT, R10, R121, PT ;  /* 0x000000790a00720c */ /* 0x000fe20003f06270 */
[----:B------:R-:W-:Y:S01]  /*3490*/  @!UPT UIADD3 URZ, URZ, URZ, URZ ;  /* 0x0000003f3f3ff290 */ /* 0x000fe2000fffe03f */
[----:B------:R-:W-:Y:S11]  /*34a0*/  BSSY B0, `(.L_x_827) ;  /* 0x0000030000007945 */ /* 0x000ff60003800000 */
[----:B------:R-:W-:-:S05]  /*34b0*/  @P0 BRA `(.L_x_828) ;  /* 0x000002e000000947 */ /* 0x000fca0003800000 */
[----:B------:R-:W-:Y:S01]  /*34c0*/  ISETP.GE.AND P0, PT, R10, R21, PT ;  /* 0x000000150a00720c */ /* 0x000fe20003f06270 */
[----:B-1----:R-:W2:Y:S11]  /*34d0*/  LD.E.128 R24, [R122.64+0x80] ;  /* 0x000080067a187980 */ /* 0x002eb6000c101d00 */
[----:B------:R-:W-:Y:S01]  /*34e0*/  @!UPT UIADD3 URZ, URZ, URZ, URZ ;  /* 0x0000003f3f3ff290 */ /* 0x000fe2000fffe03f */
[----:B------:R-:W3:Y:S06]  /*34f0*/  @!P0 LD.E.64 R6, [R16.64+0x40] ;  /* 0x0000400610068980 */ /* 0x000eec000c101b00 */
[----:B------:R-:W4:Y:S01]  /*3500*/  @!P0 LD.E.64 R30, [R58.64+0x40] ;  /* 0x000040063a1e8980 */ /* 0x000f22000c101b00 */
        /* <DEDUP_REMOVED lines=40> */
[----:B------:R1:W-:Y:S02]  /*3790*/  ST.E.128 [R128.64+0x80], R24 ;  /* 0x0000801880007985 */ /* 0x0003e4000c101d06 */
.L_x_828:
[----:B------:R-:W-:Y:S05]  /*37a0*/  BSYNC B0 ;  /* 0x0000000000007941 */ /* 0x000fea0003800000 */
.L_x_827:
[----:B------:R-:W-:Y:S11]  /*37b0*/  ISETP.GE.AND P0, PT, R9, R121, PT ;  /* 0x000000790900720c */ /* 0x000ff60003f06270 */
[----:B------:R-:W-:Y:S02]  /*37c0*/  @!UPT UIADD3 URZ, URZ, URZ, URZ ;  /* 0x0000003f3f3ff290 */ /* 0x000fe4000fffe03f */
        /* <DEDUP_REMOVED lines=47> */
.L_x_824:
[----:B------:R-:W-:Y:S05]  /*3ac0*/  BSYNC B1 ;  /* 0x0000000000017941 */ /* 0x000fea0003800000 */
.L_x_823:
[C---:B------:R-:W-:Y:S01]  /*3ad0*/  ISETP.GE.AND P0, PT, R79.reuse, R186, PT ;  /* 0x000000ba4f00720c */ /* 0x040fe20003f06270 */
[----:B------:R-:W-:Y:S03]  /*3ae0*/  BSSY B1, `(.L_x_829) ;  /* 0x00000a9000017945 */ /* 0x000fe60003800000 */
[----:B------:R-:W-:Y:S11]  /*3af0*/  ISETP.GE.AND P0, PT, R79, R184, !P0 ;  /* 0x000000b84f00720c */ /* 0x000ff60004706270 */
[----:B------:R-:W-:Y:S02]  /*3b00*/  @!UPT UIADD3 URZ, URZ, URZ, URZ ;  /* 0x0000003f3f3ff290 */ /* 0x000fe4000fffe03f */
[----:B------:R-:W-:-:S05]  /*3b10*/  @!P0 BRA `(.L_x_830) ;  /* 0x00000a5000008947 */ /* 0x000fca0003800000 */
[----:B-----5:R-:W-:Y:S01]  /*3b20*/  ISETP.GE.AND P0, PT, R12, R121, PT ;  /* 0x000000790c00720c */ /* 0x020fe20003f06270 */
[C---:B------:R-:W-:Y:S01]  /*3b30*/  IMAD.SHL.U32 R5, R153.reuse, 0x2, RZ ;  /* 0x0000000299057824 */ /* 0x040fe200078e00ff */
[----:B------:R-:W-:Y:S01]  /*3b40*/  SHF.L.U64.HI R3, R153, 0x1, R141 ;  /* 0x0000000199037819 */ /* 0x000fe2000001028d */
[----:B------:R-:W-:Y:S03]  /*3b50*/  BSSY B0, `(.L_x_831) ;  /* 0x0000037000007945 */ /* 0x000fe60003800000 */
[-C--:B------:R-:W-:Y:S02]  /*3b60*/  IADD3 R22, P2, R16, R5.reuse, RZ ;  /* 0x0000000510167210 */ /* 0x080fe40007f5e0ff */
[----:B------:R-:W-:Y:S03]  /*3b70*/  IADD3 R36, P1, R58, R5, RZ ;  /* 0x000000053a247210 */ /* 0x000fe60007f3e0ff */
[--C-:B------:R-:W-:Y:S02]  /*3b80*/  IMAD.X R23, R17, 0x1, R3.reuse, P2 ;  /* 0x0000000111177824 */ /* 0x100fe400010e0603 */
[----:B------:R-:W-:Y:S01]  /*3b90*/  IMAD.X R37, R59, 0x1, R3, P1 ;  /* 0x000000013b257824 */ /* 0x000fe200008e0603 */
[----:B------:R-:W-:-:S05]  /*3ba0*/  @P0 BRA `(.L_x_832) ;  /* 0x0000031000000947 */ /* 0x000fca0003800000 */
[----:B------:R-:W-:Y:S02]  /*3bb0*/  ISETP.GE.AND P0, PT, R12, R21, PT ;  /* 0x000000150c00720c */ /* 0x000fe40003f06270 */
[C---:B------:R-:W-:Y:S04]  /*3bc0*/  LEA R38, P1, R100.reuse, R122, 0x1 ;  /* 0x0000007a64267211 */ /* 0x040fe800078208ff */
[----:B------:R-:W-:Y:S02]  /*3bd0*/  LEA.HI.X R39, R100, R123, R97, 0x1, P1 ;  /* 0x0000007b64277211 */ /* 0x000fe400008f0c61 */
[C---:B------:R-:W-:Y:S03]  /*3be0*/  LEA R44, P1, R201.reuse, R128, 0x1 ;  /* 0x00000080c92c7211 */ /* 0x040fe600078208ff */
[----:B-1----:R-:W2:Y:S01]  /*3bf0*/  LD.E.128 R24, [R38.64] ;  /* 0x0000000626187980 */ /* 0x002ea2000c101d00 */
[----:B------:R-:W-:Y:S07]  /*3c00*/  LEA.HI.X R45, R201, R129, R202, 0x1, P1 ;  /* 0x00000081c92d7211 */ /* 0x000fee00008f0cca */
[----:B------:R-:W3:Y:S06]  /*3c10*/  @!P0 LD.E.64 R32, [R36.64] ;  /* 0x0000000624208980 */ /* 0x000eec000c101b00 */
[----:B------:R-:W4:Y:S01]  /*3c20*/  @!P0 LD.E.64 R6, [R22.64] ;  /* 0x0000000616068980 */ /* 0x000f22000c101b00 */
[----:B--2---:R-:W-:Y:S01]  /*3c30*/  @!P0 IMAD.U32 R34, R27, 0x10000, RZ ;  /* 0x000100001b228824 */ /* 0x004fe200078e00ff */
[C---:B------:R-:W-:Y:S02]  /*3c40*/  @!P0 LOP3.LUT R29, R24.reuse, 0xffff0000, RZ, 0xc0, !PT ;  /* 0xffff0000181d8812 */ /* 0x040fe400078ec0ff */
[----:B------:R-:W-:Y:S02]  /*3c50*/  @!P0 SHF.L.U32 R31, R24, 0x10, RZ ;  /* 0x00000010181f8819 */ /* 0x000fe400000006ff */
[----:B------:R-:W-:Y:S02]  /*3c60*/  @!P0 LOP3.LUT R20, R26, 0xffff0000, RZ, 0xc0, !PT ;  /* 0xffff00001a148812 */ /* 0x000fe400078ec0ff */
[C---:B---3--:R-:W-:Y:S02]  /*3c70*/  @!P0 SHF.L.U32 R28, R32.reuse, 0x10, RZ ;  /* 0x00000010201c8819 */ /* 0x048fe400000006ff */
[----:B------:R-:W-:Y:S01]  /*3c80*/  @!P0 LOP3.LUT R30, R32, 0xffff0000, RZ, 0xc0, !PT ;  /* 0xffff0000201e8812 */ /* 0x000fe200078ec0ff */
[C---:B------:R-:W-:Y:S01]  /*3c90*/  @!P0 IMAD.U32 R32, R33.reuse, 0x10000, RZ ;  /* 0x0001000021208824 */ /* 0x040fe200078e00ff */
[----:B------:R-:W-:Y:S01]  /*3ca0*/  @!P0 LOP3.LUT R33, R33, 0xffff0000, RZ, 0xc0, !PT ;  /* 0xffff000021218812 */ /* 0x000fe200078ec0ff */
[----:B------:R-:W-:Y:S02]  /*3cb0*/  @!P0 FMUL.FTZ R35, R29, R28 ;  /* 0x0000001c1d238220 */ /* 0x000fe40000410000 */
[C---:B----4-:R-:W-:Y:S01]  /*3cc0*/  @!P0 IMAD.U32 R8, R6.reuse, 0x10000, RZ ;  /* 0x0001000006088824 */ /* 0x050fe200078e00ff */
[----:B------:R-:W-:Y:S01]  /*3cd0*/  @!P0 LOP3.LUT R6, R6, 0xffff0000, RZ, 0xc0, !PT ;  /* 0xffff000006068812 */ /* 0x000fe200078ec0ff */
[C---:B------:R-:W-:Y:S01]  /*3ce0*/  @!P0 IMAD.U32 R5, R7.reuse, 0x10000, RZ ;  /* 0x0001000007058824 */ /* 0x040fe200078e00ff */
[----:B------:R-:W-:Y:S01]  /*3cf0*/  @!P0 LOP3.LUT R7, R7, 0xffff0000, RZ, 0xc0, !PT ;  /* 0xffff000007078812 */ /* 0x000fe200078ec0ff */
[-C--:B------:R-:W-:Y:S01]  /*3d00*/  @!P0 FMUL.FTZ R0, R29, R8.reuse ;  /* 0x000000081d008220 */ /* 0x080fe20000410000 */
[----:B------:R-:W-:Y:S01]  /*3d10*/  @!P0 LOP3.LUT R29, R25, 0xffff0000, RZ, 0xc0, !PT ;  /* 0xffff0000191d8812 */ /* 0x000fe200078ec0ff */
[----:B------:R-:W-:Y:S01]  /*3d20*/  @!P0 FFMA.FTZ R35, R31, R8, -R35 ;  /* 0x000000081f238223 */ /* 0x000fe20000010823 */
[----:B------:R-:W-:Y:S01]  /*3d30*/  @!P0 LOP3.LUT R8, R27, 0xffff0000, RZ, 0xc0, !PT ;  /* 0xffff00001b088812 */ /* 0x000fe200078ec0ff */
[----:B------:R-:W-:Y:S01]  /*3d40*/  @!P0 FFMA.FTZ R0, R28, R31, R0 ;  /* 0x0000001f1c008223 */ /* 0x000fe20000010000 */
[----:B------:R-:W-:Y:S01]  /*3d50*/  @!P0 SHF.L.U32 R28, R26, 0x10, RZ ;  /* 0x000000101a1c8819 */ /* 0x000fe200000006ff */
[----:B------:R-:W-:Y:S02]  /*3d60*/  @!P0 IMAD.U32 R31, R25, 0x10000, RZ ;  /* 0x00010000191f8824 */ /* 0x000fe400078e00ff */
[C---:B------:R-:W-:Y:S01]  /*3d70*/  @!P0 FMUL.FTZ R2, R29.reuse, R6 ;  /* 0x000000061d028220 */ /* 0x040fe20000410000 */
[----:B------:R-:W-:Y:S01]  /*3d80*/  @!P0 F2FP.BF16.PACK_AB R35, R0, R35 ;  /* 0x000000230023823e */ /* 0x000fe200000010ff */
[C---:B------:R-:W-:Y:S02]  /*3d90*/  @!P0 FMUL.FTZ R3, R20.reuse, R5 ;  /* 0x0000000514038220 */ /* 0x040fe40000410000 */
[----:B------:R-:W-:Y:S01]  /*3da0*/  @!P0 FMUL.FTZ R39, R29, R30 ;  /* 0x0000001e1d278220 */ /* 0x000fe20000410000 */
[----:B------:R-:W-:Y:S01]  /*3db0*/  @!P0 MOV R24, R35 ;  /* 0x0000002300188202 */ /* 0x000fe20000000f00 */
[----:B------:R-:W-:Y:S02]  /*3dc0*/  @!P0 FMUL.FTZ R38, R20, R32 ;  /* 0x0000002014268220 */ /* 0x000fe40000410000 */
        /* <DEDUP_REMOVED lines=15> */
.L_x_832:
[----:B------:R-:W-:Y:S05]  /*3ec0*/  BSYNC B0 ;  /* 0x0000000000007941 */ /* 0x000fea0003800000 */
.L_x_831:
[----:B------:R-:W-:Y:S01]  /*3ed0*/  ISETP.GE.AND P0, PT, R10, R121, PT ;  /* 0x000000790a00720c */ /* 0x000fe20003f06270 */
[----:B------:R-:W-:Y:S01]  /*3ee0*/  @!UPT UIADD3 URZ, URZ, URZ, URZ ;  /* 0x0000003f3f3ff290 */ /* 0x000fe2000fffe03f */
[----:B------:R-:W-:Y:S11]  /*3ef0*/  BSSY B0, `(.L_x_833) ;  /* 0x0000033000007945 */ /* 0x000ff60003800000 */
[----:B------:R-:W-:-:S05]  /*3f00*/  @P0 BRA `(.L_x_834) ;  /* 0x0000031000000947 */ /* 0x000fca0003800000 */
[----:B------:R-:W-:Y:S02]  /*3f10*/  ISETP.GE.AND P0, PT, R10, R21, PT ;  /* 0x000000150a00720c */ /* 0x000fe40003f06270 */
[C---:B------:R-:W-:Y:S04]  /*3f20*/  LEA R38, P1, R99.reuse, R122, 0x1 ;  /* 0x0000007a63267211 */ /* 0x040fe800078208ff */
[----:B------:R-:W-:Y:S02]  /*3f30*/  LEA.HI.X R39, R99, R123, R102, 0x1, P1 ;  /* 0x0000007b63277211 */ /* 0x000fe400008f0c66 */
[C---:B-1----:R-:W-:Y:S03]  /*3f40*/  LEA R44, P1, R94.reuse, R128, 0x1 ;  /* 0x000000805e2c7211 */ /* 0x042fe600078208ff */
[----:B------:R-:W2:Y:S01]  /*3f50*/  LD.E.128 R24, [R38.64] ;  /* 0x0000000626187980 */ /* 0x000ea2000c101d00 */
[----:B------:R-:W-:Y:S07]  /*3f60*/  LEA.HI.X R45, R94, R129, R93, 0x1, P1 ;  /* 0x000000815e2d7211 */ /* 0x000fee00008f0c5d */
[----:B------:R-:W3:Y:S06]  /*3f70*/  @!P0 LD.E.64 R32, [R36.64+0x40] ;  /* 0x0000400624208980 */ /* 0x000eec000c101b00 */
[----:B------:R-:W4:Y:S01]  /*3f80*/  @!P0 LD.E.64 R6, [R22.64+0x40] ;  /* 0x0000400616068980 */ /* 0x000f22000c101b00 */
        /* <DEDUP_REMOVED lines=41> */
.L_x_834:
[----:B------:R-:W-:Y:S05]  /*4220*/  BSYNC B0 ;  /* 0x0000000000007941 */ /* 0x000fea0003800000 */
.L_x_833:
[----:B------:R-:W-:Y:S11]  /*4230*/  ISETP.GE.AND P0, PT, R9, R121, PT ;  /* 0x000000790900720c */ /* 0x000ff60003f06270 */
[----:B------:R-:W-:Y:S02]  /*4240*/  @!UPT UIADD3 URZ, URZ, URZ, URZ ;  /* 0x0000003f3f3ff290 */ /* 0x000fe4000fffe03f */
        /* <DEDUP_REMOVED lines=8> */
[----:B------:R1:W4:Y:S01]  /*42d0*/  @!P0 LD.E.64 R6, [R22.64+0x80] ;  /* 0x0000800616068980 */ /* 0x000322000c101b00 */
[----:B--2---:R-:W-:Y:S01]  /*42e0*/  @!P0 IMAD.U32 R34, R27, 0x10000, RZ ;  /* 0x000100001b228824 */ /* 0x004fe200078e00ff */
[C---:B------:R-:W-:Y:S02]  /*42f0*/  @!P0 LOP3.LUT R29, R24.reuse, 0xffff0000, RZ, 0xc0, !PT ;  /* 0xffff0000181d8812 */ /* 0x040fe400078ec0ff */
[----:B------:R-:W-:Y:S02]  /*4300*/  @!P0 SHF.L.U32 R31, R24, 0x10, RZ ;  /* 0x00000010181f8819 */ /* 0x000fe400000006ff */
[----:B-1----:R-:W-:Y:S02]  /*4310*/  @!P0 LOP3.LUT R23, R25, 0xffff0000, RZ, 0xc0, !PT ;  /* 0xffff000019178812 */ /* 0x002fe400078ec0ff */
[----:B------:R-:W-:Y:S01]  /*4320*/  @!P0 LOP3.LUT R20, R26, 0xffff0000, RZ, 0xc0, !PT ;  /* 0xffff00001a148812 */ /* 0x000fe200078ec0ff */
[C---:B---3--:R-:W-:Y:S01]  /*4330*/  @!P0 IMAD.U32 R32, R37.reuse, 0x10000, RZ ;  /* 0x0001000025208824 */ /* 0x048fe200078e00ff */
[C---:B------:R-:W-:Y:S02]  /*4340*/  @!P0 SHF.L.U32 R28, R36.reuse, 0x10, RZ ;  /* 0x00000010241c8819 */ /* 0x040fe400000006ff */
[----:B------:R-:W-:Y:S01]  /*4350*/  @!P0 LOP3.LUT R30, R36, 0xffff0000, RZ, 0xc0, !PT ;  /* 0xffff0000241e8812 */ /* 0x000fe200078ec0ff */
[----:B------:R-:W-:Y:S01]  /*4360*/  @!P0 FMUL.FTZ R38, R20, R32 ;  /* 0x0000002014268220 */ /* 0x000fe20000410000 */
[----:B------:R-:W-:Y:S01]  /*4370*/  @!P0 LOP3.LUT R33, R37, 0xffff0000, RZ, 0xc0, !PT ;  /* 0xffff000025218812 */ /* 0x000fe200078ec0ff */
[C---:B----4-:R-:W-:Y:S01]  /*4380*/  @!P0 IMAD.U32 R8, R6.reuse, 0x10000, RZ ;  /* 0x0001000006088824 */ /* 0x050fe200078e00ff */
[----:B------:R-:W-:Y:S01]  /*4390*/  @!P0 LOP3.LUT R6, R6, 0xffff0000, RZ, 0xc0, !PT ;  /* 0xffff000006068812 */ /* 0x000fe200078ec0ff */
[C---:B------:R-:W-:Y:S02]  /*43a0*/  @!P0 FMUL.FTZ R35, R29.reuse, R28 ;  /* 0x0000001c1d238220 */ /* 0x040fe40000410000 */
[-C--:B------:R-:W-:Y:S02]  /*43b0*/  @!P0 FMUL.FTZ R0, R29, R8.reuse ;  /* 0x000000081d008220 */ /* 0x080fe40000410000 */
[C---:B------:R-:W-:Y:S01]  /*43c0*/  @!P0 IMAD.U32 R5, R7.reuse, 0x10000, RZ ;  /* 0x0001000007058824 */ /* 0x040fe200078e00ff */
        /* <DEDUP_REMOVED lines=26> */
.L_x_830:
[----:B------:R-:W-:Y:S05]  /*4570*/  BSYNC B1 ;  /* 0x0000000000017941 */ /* 0x000fea0003800000 */
.L_x_829:
        /* <DEDUP_REMOVED lines=17> */
[C---:B-1----:R-:W-:Y:S03]  /*4690*/  LEA R44, P1, R95.reuse, R128, 0x1 ;  /* 0x000000805f2c7211 */ /* 0x042fe600078208ff */
[----:B------:R-:W2:Y:S01]  /*46a0*/  LD.E.128 R24, [R38.64] ;  /* 0x0000000626187980 */ /* 0x000ea2000c101d00 */
        /* <DEDUP_REMOVED lines=44> */
.L_x_838:
[----:B------:R-:W-:Y:S05]  /*4970*/  BSYNC B0 ;  /* 0x0000000000007941 */ /* 0x000fea0003800000 */
.L_x_837:
        /* <DEDUP_REMOVED lines=53> */
.L_x_840:
[----:B------:R-:W-:Y:S05]  /*4cd0*/  BSYNC B0 ;  /* 0x0000000000007941 */ /* 0x000fea0003800000 */
.L_x_839:
        /* <DEDUP_REMOVED lines=52> */
.L_x_836:
[----:B------:R-:W-:Y:S05]  /*5020*/  BSYNC B1 ;  /* 0x0000000000017941 */ /* 0x000fea0003800000 */
.L_x_835:
        /* <DEDUP_REMOVED lines=14> */
[----:B------:R-:W-:Y:S01]  /*5110*/  IMAD R35, R183, 0x60, RZ ;  /* 0x00000060b7237824 */ /* 0x000fe200078e02ff */
[----:B------:R-:W-:Y:S01]  /*5120*/  ISETP.GE.AND P0, PT, R12, R21, PT ;  /* 0x000000150c00720c */ /* 0x000fe20003f06270 */
[----:B------:R-:W-:Y:S04]  /*5130*/  IMAD.WIDE.U32 R38, R182, 0x60, R122 ;  /* 0x00000060b6267825 */ /* 0x000fe800078e007a */
[----:B-1----:R-:W-:Y:S01]  /*5140*/  IMAD.WIDE.U32 R44, R64, 0x60, R128 ;  /* 0x00000060402c7825 */ /* 0x002fe200078e0080 */
[----:B------:R-:W-:Y:S03]  /*5150*/  IADD3 R39, R39, R35, RZ ;  /* 0x0000002327277210 */ /* 0x000fe60007ffe0ff */
[----:B------:R-:W-:Y:S02]  /*5160*/  IMAD R41, R65, 0x60, RZ ;  /* 0x0000006041297824 */ /* 0x000fe400078e02ff */
[----:B------:R-:W2:Y:S03]  /*5170*/  LD.E.128 R24, [R38.64] ;  /* 0x0000000626187980 */ /* 0x000ea6000c101d00 */
[----:B------:R-:W-:Y:S05]  /*5180*/  IADD3 R45, R45, R41, RZ ;  /* 0x000000292d2d7210 */ /* 0x000fea0007ffe0ff */
[----:B------:R-:W3:Y:S06]  /*5190*/  @!P0 LD.E.64 R6, [R28.64] ;  /* 0x000000061c068980 */ /* 0x000eec000c101b00 */
[----:B------:R-:W4:Y:S01]  /*51a0*/  @!P0 LD.E.64 R32, [R36.64] ;  /* 0x0000000624208980 */ /* 0x000f22000c101b00 */
[C---:B--2---:R-:W-:Y:S02]  /*51b0*/  @!P0 LOP3.LUT R23, R24.reuse, 0xffff0000, RZ, 0xc0, !PT ;  /* 0xffff000018178812 */ /* 0x044fe400078ec0ff */
[----:B------:R-:W-:Y:S02]  /*51c0*/  @!P0 SHF.L.U32 R31, R24, 0x10, RZ ;  /* 0x00000010181f8819 */ /* 0x000fe400000006ff */
[----:B------:R-:W-:Y:S02]  /*51d0*/  @!P0 LOP3.LUT R20, R26, 0xffff0000, RZ, 0xc0, !PT ;  /* 0xffff00001a148812 */ /* 0x000fe400078ec0ff */
[----:B------:R-:W-:Y:S02]  /*51e0*/  @!P0 SHF.L.U32 R34, R27, 0x10, RZ ;  /* 0x000000101b228819 */ /* 0x000fe400000006ff */
[C---:B---3--:R-:W-:Y:S02]  /*51f0*/  @!P0 SHF.L.U32 R8, R6.reuse, 0x10, RZ ;  /* 0x0000001006088819 */ /* 0x048fe400000006ff */
[----:B------:R-:W-:Y:S02]  /*5200*/  @!P0 LOP3.LUT R6, R6, 0xffff0000, RZ, 0xc0, !PT ;  /* 0xffff000006068812 */ /* 0x000fe400078ec0ff */
[----:B------:R-:W-:Y:S01]  /*5210*/  @!P0 SHF.L.U32 R5, R7, 0x10, RZ ;  /* 0x0000001007058819 */ /* 0x000fe200000006ff */
[----:B------:R-:W-:Y:S01]  /*5220*/  @!P0 FMUL.FTZ R0, R23, R8 ;  /* 0x0000000817008220 */ /* 0x000fe20000410000 */
[----:B------:R-:W-:Y:S01]  /*5230*/  @!P0 LOP3.LUT R7, R7, 0xffff0000, RZ, 0xc0, !PT ;  /* 0xffff000007078812 */ /* 0x000fe200078ec0ff */
[C---:B----4-:R-:W-:Y:S01]  /*5240*/  @!P0 IMAD.U32 R22, R32.reuse, 0x10000, RZ ;  /* 0x0001000020168824 */ /* 0x050fe200078e00ff */
[----:B------:R-:W-:Y:S01]  /*5250*/  @!P0 LOP3.LUT R30, R32, 0xffff0000, RZ, 0xc0, !PT ;  /* 0xffff0000201e8812 */ /* 0x000fe200078ec0ff */
[----:B------:R-:W-:Y:S01]  /*5260*/  @!P0 FMUL.FTZ R3, R20, R5 ;  /* 0x0000000514038220 */ /* 0x000fe20000410000 */
[----:B------:R-:W-:Y:S01]  /*5270*/  @!P0 SHF.L.U32 R32, R33, 0x10, RZ ;  /* 0x0000001021208819 */ /* 0x000fe200000006ff */
[----:B------:R-:W-:Y:S01]  /*5280*/  @!P0 FMUL.FTZ R35, R23, R22 ;  /* 0x0000001617238220 */ /* 0x000fe20000410000 */
[----:B------:R-:W-:Y:S01]  /*5290*/  @!P0 LOP3.LUT R23, R25, 0xffff0000, RZ, 0xc0, !PT ;  /* 0xffff000019178812 */ /* 0x000fe200078ec0ff */
[----:B------:R-:W-:Y:S01]  /*52a0*/  @!P0 FFMA.FTZ R0, R22, R31, R0 ;  /* 0x0000001f16008223 */ /* 0x000fe20000010000 */
[----:B------:R-:W-:Y:S01]  /*52b0*/  @!P0 SHF.L.U32 R22, R26, 0x10, RZ ;  /* 0x000000101a168819 */ /* 0x000fe200000006ff */
[----:B------:R-:W-:Y:S01]  /*52c0*/  @!P0 FFMA.FTZ R35, R31, R8, -R35 ;  /* 0x000000081f238223 */ /* 0x000fe20000010823 */
[----:B------:R-:W-:Y:S01]  /*52d0*/  @!P0 LOP3.LUT R8, R27, 0xffff0000, RZ, 0xc0, !PT ;  /* 0xffff00001b088812 */ /* 0x000fe200078ec0ff */
[----:B------:R-:W-:Y:S01]  /*52e0*/  @!P0 IMAD.U32 R31, R25, 0x10000, RZ ;  /* 0x00010000191f8824 */ /* 0x000fe200078e00ff */
[----:B------:R-:W-:Y:S01]  /*52f0*/  @!P0 LOP3.LUT R33, R33, 0xffff0000, RZ, 0xc0, !PT ;  /* 0xffff000021218812 */ /* 0x000fe200078ec0ff */
[C---:B------:R-:W-:Y:S01]  /*5300*/  @!P0 FMUL.FTZ R2, R23.reuse, R6 ;  /* 0x0000000617028220 */ /* 0x040fe20000410000 */
[----:B------:R-:W-:Y:S01]  /*5310*/  @!P0 F2FP.BF16.PACK_AB R35, R0, R35 ;  /* 0x000000230023823e */ /* 0x000fe200000010ff */
[----:B------:R-:W-:Y:S02]  /*5320*/  @!P0 FMUL.FTZ R39, R23, R30 ;  /* 0x0000001e17278220 */ /* 0x000fe40000410000 */
        /* <DEDUP_REMOVED lines=10> */
[----:B------:R-:W-:Y:S01]  /*53d0*/  @!P0 F2FP.BF16.PACK_AB R38, R3, R38 ;  /* 0x000000260326823e */ /* 0x000fe200000010ff */
[----:B------:R-:W-:Y:S01]  /*53e0*/  @!P0 IMAD.MOV.U32 R24, RZ, RZ, R35 ;  /* 0x000000ffff188224 */ /* 0x000fe200078e0023 */
[----:B------:R-:W-:Y:S02]  /*53f0*/  @!P0 MOV R25, R42 ;  /* 0x0000002a00198202 */ /* 0x000fe40000000f00 */
[----:B------:R-:W-:Y:S02]  /*5400*/  @!P0 F2FP.BF16.PACK_AB R39, R4, R40 ;  /* 0x000000280427823e */ /* 0x000fe400000010ff */
[----:B------:R-:W-:Y:S02]  /*5410*/  @!P0 MOV R26, R38 ;  /* 0x00000026001a8202 */ /* 0x000fe40000000f00 */
[----:B------:R-:W-:Y:S05]  /*5420*/  @!P0 MOV R27, R39 ;  /* 0x00000027001b8202 */ /* 0x000fea0000000f00 */
[----:B------:R1:W-:Y:S02]  /*5430*/  ST.E.128 [R44.64], R24 ;  /* 0x000000182c007985 */ /* 0x0003e4000c101d06 */
.L_x_844:
[----:B------:R-:W-:Y:S05]  /*5440*/  BSYNC B0 ;  /* 0x0000000000007941 */ /* 0x000fea0003800000 */
.L_x_843:
        /* <DEDUP_REMOVED lines=53> */
.L_x_846:
[----:B------:R-:W-:Y:S05]  /*57a0*/  BSYNC B0 ;  /* 0x0000000000007941 */ /* 0x000fea0003800000 */
.L_x_845:
[----:B------:R-:W-:Y:S11]  /*57b0*/  ISETP.GE.AND P0, PT, R9, R121, PT ;  /* 0x000000790900720c */ /* 0x000ff60003f06270 */
[----:B------:R-:W-:Y:S02]  /*57c0*/  @!UPT UIADD3 URZ, URZ, URZ, URZ ;  /* 0x0000003f3f3ff290 */ /* 0x000fe4000fffe03f */
[----:B------:R-:W-:-:S05]  /*57d0*/  @P0 BRA `(.L_x_842) ;  /* 0x0000031000000947 */ /* 0x000fca0003800000 */
[----:B------:R-:W-:Y:S02]  /*57e0*/  ISETP.GE.AND P0, PT, R9, R21, PT ;  /* 0x000000150900720c */ /* 0x000fe40003f06270 */
[C---:B------:R-:W-:Y:S04]  /*57f0*/  LEA R38, P1, R114.reuse, R122, 0x1 ;  /* 0x0000007a72267211 */ /* 0x040fe800078208ff */
[----:B------:R-:W-:Y:S02]  /*5800*/  LEA.HI.X R39, R114, R123, R111, 0x1, P1 ;  /* 0x0000007b72277211 */ /* 0x000fe400008f0c6f */
[C---:B------:R-:W-:Y:S03]  /*5810*/  LEA R42, P1, R84.reuse, R128, 0x1 ;  /* 0x00000080542a7211 */ /* 0x040fe600078208ff */
[----:B------:R-:W2:Y:S01]  /*5820*/  LD.E.128 R20, [R38.64] ;  /* 0x0000000626147980 */ /* 0x000ea2000c101d00 */
[----:B------:R-:W-:Y:S07]  /*5830*/  LEA.HI.X R43, R84, R129, R83, 0x1, P1 ;  /* 0x00000081542b7211 */ /* 0x000fee00008f0c53 */
[----:B------:R-:W3:Y:S06]  /*5840*/  @!P0 LD.E.64 R36, [R36.64+0x80] ;  /* 0x0000800624248980 */ /* 0x000eec000c101b00 */
[----:B------:R-:W4:Y:S01]  /*5850*/  @!P0 LD.E.64 R6, [R28.64+0x80] ;  /* 0x000080061c068980 */ /* 0x000f22000c101b00 */
[----:B--2---:R-:W-:Y:S01]  /*5860*/  @!P0 IMAD.U32 R32, R23, 0x10000, RZ ;  /* 0x0001000017208824 */ /* 0x004fe200078e00ff */
[C---:B-1----:R-:W-:Y:S02]  /*5870*/  @!P0 LOP3.LUT R25, R20.reuse, 0xffff0000, RZ, 0xc0, !PT ;  /* 0xffff000014198812 */ /* 0x042fe400078ec0ff */
[----:B------:R-:W-:Y:S02]  /*5880*/  @!P0 SHF.L.U32 R27, R20, 0x10, RZ ;  /* 0x00000010141b8819 */ /* 0x000fe400000006ff */
        /* <DEDUP_REMOVED lines=9> */
[-C--:B------:R-:W-:Y:S01]  /*5920*/  @!P0 FMUL.FTZ R0, R25, R8.reuse ;  /* 0x0000000819008220 */ /* 0x080fe20000410000 */
[----:B------:R-:W-:Y:S01]  /*5930*/  @!P0 LOP3.LUT R25, R21, 0xffff0000, RZ, 0xc0, !PT ;  /* 0xffff000015198812 */ /* 0x000fe200078ec0ff */
        /* <DEDUP_REMOVED lines=27> */
.L_x_842:
[----:B------:R-:W-:Y:S05]  /*5af0*/  BSYNC B1 ;  /* 0x0000000000017941 */ /* 0x000fea0003800000 */
.L_x_841:
[----:B------:R-:W2:Y:S02]  /*5b00*/  LD.E R3, [R18.64+0xd0] ;  /* 0x0000d00612037980 */ /* 0x000ea4000c101900 */
[----:B--2---:R-:W-:Y:S05]  /*5b10*/  IMAD.U32 R3, R3, -0x20, RZ ;  /* 0xffffffe003037824 */ /* 0x004fea00078e00ff */
[C---:B------:R-:W-:Y:S02]  /*5b20*/  LEA R16, P1, R3.reuse, R16, 0x1 ;  /* 0x0000001003107211 */ /* 0x040fe400078208ff */
[C---:B------:R-:W-:Y:S02]  /*5b30*/  LEA R58, P0, R3.reuse, R58, 0x1 ;  /* 0x0000003a033a7211 */ /* 0x040fe400078008ff */
[C---:B------:R-:W-:Y:S02]  /*5b40*/  LEA.HI.X.SX32 R17, R3.reuse, R17, 0x1, P1 ;  /* 0x0000001103117211 */ /* 0x040fe400008f0eff */
[----:B------:R-:W-:Y:S01]  /*5b50*/  LEA.HI.X.SX32 R59, R3, R59, 0x1, P0 ;  /* 0x0000003b033b7211 */ /* 0x000fe200000f0eff */
[----:B------:R-:W-:-:S05]  /*5b60*/  BRA `(.L_x_847) ;  /* 0x00004ec000007947 */ /* 0x000fca0003800000 */
.L_x_822:
[----:B-1----:R-:W-:Y:S01]  /*5b70*/  BSSY B2, `(.L_x_848) ;  /* 0x000010e000027945 */ /* 0x002fe20003800000 */
[----:B------:R-:W-:-:S05]  /*5b80*/  @!P2 BRA `(.L_x_849) ;  /* 0x000010c00000a947 */ /* 0x000fca0003800000 */
[----:B-----5:R-:W-:Y:S01]  /*5b90*/  ISETP.GE.AND P0, PT, R12, R121, PT ;  /* 0x000000790c00720c */ /* 0x020fe20003f06270 */
[----:B------:R-:W-:Y:S01]  /*5ba0*/  @!UPT UIADD3 URZ, URZ, URZ, URZ ;  /* 0x0000003f3f3ff290 */ /* 0x000fe2000fffe03f */
[----:B------:R-:W-:Y:S11]  /*5bb0*/  BSSY B1, `(.L_x_850) ;  /* 0x0000057000017945 */ /* 0x000ff60003800000 */
[----:B------:R-:W-:-:S05]  /*5bc0*/  @P0 BRA `(.L_x_851) ;  /* 0x0000055000000947 */ /* 0x000fca0003800000 */
[----:B------:R1:W5:Y:S01]  /*5bd0*/  LD.E.128 R48, [R122.64] ;  /* 0x000000067a307980 */ /* 0x000362000c101d00 */
[----:B------:R-:W-:Y:S01]  /*5be0*/  ISETP.GE.AND P0, PT, R12, R21, PT ;  /* 0x000000150c00720c */ /* 0x000fe20003f06270 */
[----:B------:R-:W-:Y:S01]  /*5bf0*/  @!UPT UIADD3 URZ, URZ, URZ, URZ ;  /* 0x0000003f3f3ff290 */ /* 0x000fe2000fffe03f */
[----:B------:R-:W-:Y:S11]  /*5c00*/  BSSY B0, `(.L_x_852) ;  /* 0x0000050000007945 */ /* 0x000ff60003800000 */
[----:B------:R-:W-:-:S05]  /*5c10*/  @P0 BRA `(.L_x_853) ;  /* 0x000004e000000947 */ /* 0x000fca0003800000 */
[----:B------:R-:W-:Y:S01]  /*5c20*/  LEA.HI R187, R21, R21, RZ, 0x1 ;  /* 0x0000001515bb7211 */ /* 0x000fe200078f08ff */
[----:B------:R-:W-:Y:S01]  /*5c30*/  IMAD.MOV.U32 R189, RZ, RZ, RZ ;  /* 0x000000ffffbd7224 */ /* 0x000fe200078e00ff */
[C---:B-----5:R-:W-:Y:S01]  /*5c40*/  LOP3.LUT R41, R48.reuse, 0xffff0000, RZ, 0xc0, !PT ;  /* 0xffff000030297812 */ /* 0x060fe200078ec0ff */
[----:B------:R-:W-:Y:S01]  /*5c50*/  IMAD.U32 R39, R48, 0x10000, RZ ;  /* 0x0001000030277824 */ /* 0x000fe200078e00ff */
[----:B------:R-:W-:Y:S01]  /*5c60*/  SHF.R.S32.HI R187, RZ, 0x1, R187 ;  /* 0x00000001ffbb7819 */ /* 0x000fe200000114bb */
[----:B------:R-:W-:Y:S01]  /*5c70*/  IMAD.U32 R46, R50, 0x10000, RZ ;  /* 0x00010000322e7824 */ /* 0x000fe200078e00ff */
[C---:B------:R-:W-:Y:S02]  /*5c80*/  SHF.L.U32 R42, R49.reuse, 0x10, RZ ;  /* 0x00000010312a7819 */ /* 0x040fe400000006ff */
[-C--:B------:R-:W-:Y:S02]  /*5c90*/  ISETP.GE.AND P1, PT, R12, R187.reuse, PT ;  /* 0x000000bb0c00720c */ /* 0x080fe40003f26270 */
[----:B------:R-:W-:Y:S02]  /*5ca0*/  MOV R185, R187 ;  /* 0x000000bb00b97202 */ /* 0x000fe40000000f00 */
[----:B------:R-:W-:Y:S02]  /*5cb0*/  LOP3.LUT R45, R49, 0xffff0000, RZ, 0xc0, !PT ;  /* 0xffff0000312d7812 */ /* 0x000fe400078ec0ff */
[----:B------:R-:W-:Y:S02]  /*5cc0*/  LOP3.LUT R49, R50, 0xffff0000, RZ, 0xc0, !PT ;  /* 0xffff000032317812 */ /* 0x000fe400078ec0ff */
[C---:B------:R-:W-:Y:S02]  /*5cd0*/  SHF.L.U32 R50, R51.reuse, 0x10, RZ ;  /* 0x0000001033327819 */ /* 0x040fe400000006ff */
[----:B------:R-:W-:Y:S03]  /*5ce0*/  LOP3.LUT R53, R51, 0xffff0000, RZ, 0xc0, !PT ;  /* 0xffff000033357812 */ /* 0x000fe600078ec0ff */
[--C-:B------:R-:W-:Y:S02]  /*5cf0*/  @P1 IMAD.MOV R189, RZ, RZ, -R187.reuse ;  /* 0x000000ffffbd1224 */ /* 0x100fe400078e0abb */
[----:B------:R-:W-:Y:S03]  /*5d00*/  @P1 IMAD.MOV R185, RZ, RZ, -R187 ;  /* 0x000000ffffb91224 */ /* 0x000fe600078e0abb */
[C---:B------:R-:W-:Y:S04]  /*5d10*/  LEA R190, P0, R189.reuse, R124, 0x1 ;  /* 0x0000007cbdbe7211 */ /* 0x040fe800078008ff */
[----:B------:R-:W-:Y:S02]  /*5d20*/  LEA.HI.X.SX32 R191, R189, R125, 0x1, P0 ;  /* 0x0000007dbdbf7211 */ /* 0x000fe400000f0eff */
[C---:B------:R-:W-:Y:S04]  /*5d30*/  LEA R22, P0, R185.reuse, R122, 0x1 ;  /* 0x0000007ab9167211 */ /* 0x040fe800078008ff */
[----:B------:R-:W-:Y:S01]  /*5d40*/  LEA.HI.X.SX32 R23, R185, R123, 0x1, P0 ;  /* 0x0000007bb9177211 */ /* 0x000fe200000f0eff */
[----:B------:R-:W-:Y:S01]  /*5d50*/  IMAD.MOV.U32 R185, RZ, RZ, RZ ;  /* 0x000000ffffb97224 */ /* 0x000fe200078e00ff */
[----:B------:R-:W-:Y:S01]  /*5d60*/  @P1 IADD3 R185, -R187, RZ, RZ ;  /* 0x000000ffbbb91210 */ /* 0x000fe20007ffe1ff */
[----:B------:R-:W2:Y:S03]  /*5d70*/  LD.E.128 R188, [R190.64] ;  /* 0x00000006bebc7980 */ /* 0x000ea6000c101d00 */
[C---:B------:R-:W-:Y:S04]  /*5d80*/  LEA R60, P0, R185.reuse, R126, 0x1 ;  /* 0x0000007eb93c7211 */ /* 0x040fe800078008ff */
[----:B------:R-:W-:Y:S01]  /*5d90*/  LEA.HI.X.SX32 R61, R185, R127, 0x1, P0 ;  /* 0x0000007fb93d7211 */ /* 0x000fe200000f0eff */
[----:B------:R3:W4:Y:S08]  /*5da0*/  LD.E.128 R24, [R22.64] ;  /* 0x0000000616187980 */ /* 0x000730000c101d00 */
[----:B------:R-:W4:Y:S01]  /*5db0*/  LD.E.128 R60, [R60.64] ;  /* 0x000000063c3c7980 */ /* 0x000f22000c101d00 */
[C---:B--2---:R-:W-:Y:S01]  /*5dc0*/  IMAD.U32 R36, R188.reuse, 0x10000, RZ ;  /* 0x00010000bc247824 */ /* 0x044fe200078e00ff */
[----:B------:R-:W-:Y:S01]  /*5dd0*/  LOP3.LUT R32, R188, 0xffff0000, RZ, 0xc0, !PT ;  /* 0xffff0000bc207812 */ /* 0x000fe200078ec0ff */
[----:B------:R-:W-:Y:S01]  /*5de0*/  IMAD.U32 R28, R190, 0x10000, RZ ;  /* 0x00010000be1c7824 */ /* 0x000fe200078e00ff */
[C---:B------:R-:W-:Y:S01]  /*5df0*/  SHF.L.U32 R30, R189.reuse, 0x10, RZ ;  /* 0x00000010bd1e7819 */ /* 0x040fe200000006ff */
[----:B------:R-:W-:Y:S01]  /*5e00*/  @!P1 FADD.FTZ R36, -R36, -RZ ;  /* 0x800000ff24249221 */ /* 0x000fe20000010100 */
[----:B------:R-:W-:Y:S01]  /*5e10*/  LOP3.LUT R29, R189, 0xffff0000, RZ, 0xc0, !PT ;  /* 0xffff0000bd1d7812 */ /* 0x000fe200078ec0ff */
[----:B------:R-:W-:Y:S01]  /*5e20*/  @!P1 FADD.FTZ R32, -R32, -RZ ;  /* 0x800000ff20209221 */ /* 0x000fe20000010100 */
[----:B---3--:R-:W-:Y:S01]  /*5e30*/  LOP3.LUT R23, R190, 0xffff0000, RZ, 0xc0, !PT ;  /* 0xffff0000be177812 */ /* 0x008fe200078ec0ff */
[C---:B----4-:R-:W-:Y:S01]  /*5e40*/  IMAD.U32 R37, R24.reuse, 0x10000, RZ ;  /* 0x0001000018257824 */ /* 0x050fe200078e00ff */
[----:B------:R-:W-:Y:S01]  /*5e50*/  LOP3.LUT R35, R24, 0xffff0000, RZ, 0xc0, !PT ;  /* 0xffff000018237812 */ /* 0x000fe200078ec0ff */
[----:B------:R-:W-:Y:S01]  /*5e60*/  @!P1 FADD.FTZ R30, -R30, -RZ ;  /* 0x800000ff1e1e9221 */ /* 0x000fe20000010100 */
[----:B------:R-:W-:Y:S01]  /*5e70*/  SHF.L.U32 R33, R25, 0x10, RZ ;  /* 0x0000001019217819 */ /* 0x000fe200000006ff */
[----:B------:R-:W-:Y:S01]  /*5e80*/  FMUL.FTZ R0, R37, R36 ;  /* 0x0000002425007220 */ /* 0x000fe20000410000 */
[----:B------:R-:W-:Y:S01]  /*5e90*/  LOP3.LUT R34, R25, 0xffff0000, RZ, 0xc0, !PT ;  /* 0xffff000019227812 */ /* 0x000fe200078ec0ff */
[----:B------:R-:W-:Y:S01]  /*5ea0*/  @!P1 FADD.FTZ R29, -R29, -RZ ;  /* 0x800000ff1d1d9221 */ /* 0x000fe20000010100 */
[----:B------:R-:W-:Y:S01]  /*5eb0*/  SHF.L.U32 R22, R191, 0x10, RZ ;  /* 0x00000010bf167819 */ /* 0x000fe200000006ff */
[C---:B------:R-:W-:Y:S01]  /*5ec0*/  IMAD.U32 R38, R60.reuse, 0x10000, RZ ;  /* 0x000100003c267824 */ /* 0x040fe200078e00ff */
[----:B------:R-:W-:Y:S01]  /*5ed0*/  LOP3.LUT R40, R60, 0xffff0000, RZ, 0xc0, !PT ;  /* 0xffff00003c287812 */ /* 0x000fe200078ec0ff */
[----:B------:R-:W-:Y:S01]  /*5ee0*/  FMUL.FTZ R2, R35, R32 ;  /* 0x0000002023027220 */ /* 0x000fe20000410000 */
[----:B------:R-:W-:Y:S01]  /*5ef0*/  SHF.L.U32 R43, R61, 0x10, RZ ;  /* 0x000000103d2b7819 */ /* 0x000fe200000006ff */
[C---:B------:R-:W-:Y:S01]  /*5f00*/  IMAD.U32 R31, R26.reuse, 0x10000, RZ ;  /* 0x000100001a1f7824 */ /* 0x040fe200078e00ff */
[----:B------:R-:W-:Y:S01]  /*5f10*/  LOP3.LUT R20, R191, 0xffff0000, RZ, 0xc0, !PT ;  /* 0xffff0000bf147812 */ /* 0x000fe200078ec0ff */
[----:B------:R-:W-:Y:S01]  /*5f20*/  FMUL.FTZ R3, R33, R30 ;  /* 0x0000001e21037220 */ /* 0x000fe20000410000 */
[----:B------:R-:W-:Y:S01]  /*5f30*/  LOP3.LUT R24, R26, 0xffff0000, RZ, 0xc0, !PT ;  /* 0xffff00001a187812 */ /* 0x000fe200078ec0ff */
[----:B------:R-:W-:Y:S01]  /*5f40*/  @!P1 FADD.FTZ R28, -R28, -RZ ;  /* 0x800000ff1c1c9221 */ /* 0x000fe20000010100 */
[----:B------:R-:W-:Y:S01]  /*5f50*/  LOP3.LUT R44, R61, 0xffff0000, RZ, 0xc0, !PT ;  /* 0xffff00003d2c7812 */ /* 0x000fe200078ec0ff */
[----:B------:R-:W-:Y:S01]  /*5f60*/  FFMA.FTZ R0, R39, R38, R0 ;  /* 0x0000002627007223 */ /* 0x000fe20000010000 */
[C---:B------:R-:W-:Y:S01]  /*5f70*/  SHF.L.U32 R25, R27.reuse, 0x10, RZ ;  /* 0x000000101b197819 */ /* 0x040fe200000006ff */
[----:B------:R-:W-:Y:S01]  /*5f80*/  FMUL.FTZ R4, R34, R29 ;  /* 0x0000001d22047220 */ /* 0x000fe20000410000 */
[----:B------:R-:W-:Y:S01]  /*5f90*/  LOP3.LUT R27, R27, 0xffff0000, RZ, 0xc0, !PT ;  /* 0xffff00001b1b7812 */ /* 0x000fe200078ec0ff */
[----:B------:R-:W-:Y:S01]  /*5fa0*/  @!P1 FADD.FTZ R23, -R23, -RZ ;  /* 0x800000ff17179221 */ /* 0x000fe20000010100 */
[----:B------:R-:W-:Y:S01]  /*5fb0*/  LOP3.LUT R48, R62, 0xffff0000, RZ, 0xc0, !PT ;  /* 0xffff00003e307812 */ /* 0x000fe200078ec0ff */
[----:B------:R-:W-:Y:S01]  /*5fc0*/  FFMA.FTZ R2, R41, R40, R2 ;  /* 0x0000002829027223 */ /* 0x000fe20000010002 */
[C---:B------:R-:W-:Y:S01]  /*5fd0*/  SHF.L.U32 R51, R63.reuse, 0x10, RZ ;  /* 0x000000103f337819 */ /* 0x040fe200000006ff */
[----:B------:R-:W-:Y:S01]  /*5fe0*/  @!P1 FADD.FTZ R22, -R22, -RZ ;  /* 0x800000ff16169221 */ /* 0x000fe20000010100 */
[----:B------:R-:W-:Y:S01]  /*5ff0*/  LOP3.LUT R52, R63, 0xffff0000, RZ, 0xc0, !PT ;  /* 0xffff00003f347812 */ /* 0x000fe200078ec0ff */
[----:B------:R-:W-:Y:S02]  /*6000*/  FMUL.FTZ R5, R31, R28 ;  /* 0x0000001c1f057220 */ /* 0x000fe40000410000 */
[----:B------:R-:W-:Y:S02]  /*6010*/  IMAD.U32 R47, R62, 0x10000, RZ ;  /* 0x000100003e2f7824 */ /* 0x000fe400078e00ff */
[----:B------:R-:W-:Y:S02]  /*6020*/  FFMA.FTZ R3, R42, R43, R3 ;  /* 0x0000002b2a037223 */ /* 0x000fe40000010003 */
[----:B------:R-:W-:Y:S02]  /*6030*/  @!P1 FADD.FTZ R20, -R20, -RZ ;  /* 0x800000ff14149221 */ /* 0x000fe40000010100 */
[----:B------:R-:W-:Y:S02]  /*6040*/  FMUL.FTZ R6, R24, R23 ;  /* 0x0000001718067220 */ /* 0x000fe40000410000 */
[----:B------:R-:W-:Y:S02]  /*6050*/  FFMA.FTZ R4, R45, R44, R4 ;  /* 0x0000002c2d047223 */ /* 0x000fe40000010004 */
[----:B------:R-:W-:Y:S02]  /*6060*/  FMUL.FTZ R7, R25, R22 ;  /* 0x0000001619077220 */ /* 0x000fe40000410000 */
[----:B------:R-:W-:Y:S02]  /*6070*/  FFMA.FTZ R5, R46, R47, R5 ;  /* 0x0000002f2e057223 */ /* 0x000fe40000010005 */
[----:B------:R-:W-:Y:S02]  /*6080*/  FMUL.FTZ R8, R27, R20 ;  /* 0x000000141b087220 */ /* 0x000fe40000410000 */
[----:B------:R-:W-:Y:S01]  /*6090*/  FFMA.FTZ R6, R49, R48, R6 ;  /* 0x0000003031067223 */ /* 0x000fe20000010006 */
[----:B------:R-:W-:Y:S01]  /*60a0*/  F2FP.BF16.PACK_AB R48, R2, R0 ;  /* 0x000000000230723e */ /* 0x000fe200000010ff */
[----:B------:R-:W-:Y:S01]  /*60b0*/  FFMA.FTZ R7, R50, R51, R7 ;  /* 0x0000003332077223 */ /* 0x000fe20000010007 */
[----:B------:R-:W-:Y:S01]  /*60c0*/  F2FP.BF16.PACK_AB R49, R4, R3 ;  /* 0x000000030431723e */ /* 0x000fe200000010ff */
[----:B------:R-:W-:Y:S01]  /*60d0*/  FFMA.FTZ R8, R53, R52, R8 ;  /* 0x0000003435087223 */ /* 0x000fe20000010008 */
[----:B------:R-:W-:Y:S04]  /*60e0*/  F2FP.BF16.PACK_AB R50, R6, R5 ;  /* 0x000000050632723e */ /* 0x000fe800000010ff */
[----:B------:R-:W-:Y:S02]  /*60f0*/  F2FP.BF16.PACK_AB R51, R8, R7 ;  /* 0x000000070833723e */ /* 0x000fe400000010ff */
.L_x_853:
[----:B------:R-:W-:Y:S05]  /*6100*/  BSYNC B0 ;  /* 0x0000000000007941 */ /* 0x000fea0003800000 */
.L_x_852:
[----:B-----5:R2:W-:Y:S02]  /*6110*/  ST.E.128 [R128.64], R48 ;  /* 0x0000003080007985 */ /* 0x0205e4000c101d06 */
.L_x_851:
[----:B------:R-:W-:Y:S05]  /*6120*/  BSYNC B1 ;  /* 0x0000000000017941 */ /* 0x000fea0003800000 */
.L_x_850:
[----:B------:R-:W-:Y:S01]  /*6130*/  ISETP.GE.AND P0, PT, R10, R121, PT ;  /* 0x000000790a00720c */ /* 0x000fe20003f06270 */
[----:B------:R-:W-:Y:S01]  /*6140*/  @!UPT UIADD3 URZ, URZ, URZ, URZ ;  /* 0x0000003f3f3ff290 */ /* 0x000fe2000fffe03f */
[----:B------:R-:W-:Y:S11]  /*6150*/  BSSY B1, `(.L_x_854) ;  /* 0x0000057000017945 */ /* 0x000ff60003800000 */
[----:B------:R-:W-:-:S05]  /*6160*/  @P0 BRA `(.L_x_855) ;  /* 0x0000055000000947 */ /* 0x000fca0003800000 */
[----:B--2---:R2:W5:Y:S01]  /*6170*/  LD.E.128 R48, [R122.64+0x80] ;  /* 0x000080067a307980 */ /* 0x004562000c101d00 */
        /* <DEDUP_REMOVED lines=25> */
[----:B------:R-:W3:Y:S03]  /*6310*/  LD.E.128 R188, [R190.64+0x80] ;  /* 0x00008006bebc7980 */ /* 0x000ee6000c101d00 */
[C---:B------:R-:W-:Y:S04]  /*6320*/  LEA R60, P0, R187.reuse, R126, 0x1 ;  /* 0x0000007ebb3c7211 */ /* 0x040fe800078008ff */
[----:B------:R-:W-:Y:S01]  /*6330*/  LEA.HI.X.SX32 R61, R187, R127, 0x1, P0 ;  /* 0x0000007fbb3d7211 */ /* 0x000fe200000f0eff */
[----:B--2---:R4:W2:Y:S08]  /*6340*/  LD.E.128 R24, [R22.64+0x80] ;  /* 0x0000800616187980 */ /* 0x0048b0000c101d00 */
[----:B------:R-:W2:Y:S01]  /*6350*/  LD.E.128 R60, [R60.64+0x80] ;  /* 0x000080063c3c7980 */ /* 0x000ea2000c101d00 */
[C---:B---3--:R-:W-:Y:S01]  /*6360*/  IMAD.U32 R36, R188.reuse, 0x10000, RZ ;  /* 0x00010000bc247824 */ /* 0x048fe200078e00ff */
[----:B------:R-:W-:Y:S01]  /*6370*/  LOP3.LUT R32, R188, 0xffff0000, RZ, 0xc0, !PT ;  /* 0xffff0000bc207812 */ /* 0x000fe200078ec0ff */
[----:B------:R-:W-:Y:S01]  /*6380*/  IMAD.U32 R28, R190, 0x10000, RZ ;  /* 0x00010000be1c7824 */ /* 0x000fe200078e00ff */
[C---:B------:R-:W-:Y:S01]  /*6390*/  SHF.L.U32 R30, R189.reuse, 0x10, RZ ;  /* 0x00000010bd1e7819 */ /* 0x040fe200000006ff */
[----:B------:R-:W-:Y:S01]  /*63a0*/  @!P1 FADD.FTZ R36, -R36, -RZ ;  /* 0x800000ff24249221 */ /* 0x000fe20000010100 */
[----:B------:R-:W-:Y:S01]  /*63b0*/  LOP3.LUT R29, R189, 0xffff0000, RZ, 0xc0, !PT ;  /* 0xffff0000bd1d7812 */ /* 0x000fe200078ec0ff */
[----:B------:R-:W-:Y:S01]  /*63c0*/  @!P1 FADD.FTZ R32, -R32, -RZ ;  /* 0x800000ff20209221 */ /* 0x000fe20000010100 */
[----:B----4-:R-:W-:Y:S01]  /*63d0*/  LOP3.LUT R23, R190, 0xffff0000, RZ, 0xc0, !PT ;  /* 0xffff0000be177812 */ /* 0x010fe200078ec0ff */
[C---:B--2---:R-:W-:Y:S01]  /*63e0*/  IMAD.U32 R37, R24.reuse, 0x10000, RZ ;  /* 0x0001000018257824 */ /* 0x044fe200078e00ff */
        /* <DEDUP_REMOVED lines=43> */
.L_x_857:
[----:B------:R-:W-:Y:S05]  /*66a0*/  BSYNC B0 ;  /* 0x0000000000007941 */ /* 0x000fea0003800000 */
.L_x_856:
[----:B-----5:R3:W-:Y:S02]  /*66b0*/  ST.E.128 [R128.64+0x80], R48 ;  /* 0x0000803080007985 */ /* 0x0207e4000c101d06 */
.L_x_855:
[----:B------:R-:W-:Y:S05]  /*66c0*/  BSYNC B1 ;  /* 0x0000000000017941 */ /* 0x000fea0003800000 */
.L_x_854:
[----:B------:R-:W-:Y:S11]  /*66d0*/  ISETP.GE.AND P0, PT, R9, R121, PT ;  /* 0x000000790900720c */ /* 0x000ff60003f06270 */
[----:B------:R-:W-:Y:S02]  /*66e0*/  @!UPT UIADD3 URZ, URZ, URZ, URZ ;  /* 0x0000003f3f3ff290 */ /* 0x000fe4000fffe03f */
[----:B------:R-:W-:-:S05]  /*66f0*/  @P0 BRA `(.L_x_849) ;  /* 0x0000055000000947 */ /* 0x000fca0003800000 */
[----:B--23--:R2:W5:Y:S01]  /*6700*/  LD.E.128 R48, [R122.64+0x100] ;  /* 0x000100067a307980 */ /* 0x00c562000c101d00 */
        /* <DEDUP_REMOVED lines=9> */
[C---:B------:R-:W-:Y:S01]  /*67a0*/  IMAD.U32 R46, R50.reuse, 0x10000, RZ ;  /* 0x00010000322e7824 */ /* 0x040fe200078e00ff */
[----:B------:R-:W-:Y:S02]  /*67b0*/  SHF.L.U32 R42, R49, 0x10, RZ ;  /* 0x00000010312a7819 */ /* 0x000fe400000006ff */
        /* <DEDUP_REMOVED lines=71> */
.L_x_859:
[----:B------:R-:W-:Y:S05]  /*6c30*/  BSYNC B0 ;  /* 0x0000000000007941 */ /* 0x000fea0003800000 */
.L_x_858:
[----:B-----5:R3:W-:Y:S02]  /*6c40*/  ST.E.128 [R128.64+0x100], R48 ;  /* 0x0001003080007985 */ /* 0x0207e4000c101d06 */
.L_x_849:
[----:B------:R-:W-:Y:S05]  /*6c50*/  BSYNC B2 ;  /* 0x0000000000027941 */ /* 0x000fea0003800000 */
.L_x_848:
[C---:B------:R-:W-:Y:S01]  /*6c60*/  ISETP.GE.AND P0, PT, R79.reuse, R186, PT ;  /* 0x000000ba4f00720c */ /* 0x040fe20003f06270 */
[----:B------:R-:W-:Y:S03]  /*6c70*/  BSSY B2, `(.L_x_860) ;  /* 0x0000125000027945 */ /* 0x000fe60003800000 */
[----:B------:R-:W-:Y:S11]  /*6c80*/  ISETP.GE.AND P0, PT, R79, R184, !P0 ;  /* 0x000000b84f00720c */ /* 0x000ff60004706270 */
[----:B------:R-:W-:Y:S02]  /*6c90*/  @!UPT UIADD3 URZ, URZ, URZ, URZ ;  /* 0x0000003f3f3ff290 */ /* 0x000fe4000fffe03f */
[----:B------:R-:W-:-:S05]  /*6ca0*/  @!P0 BRA `(.L_x_861) ;  /* 0x0000121000008947 */ /* 0x000fca0003800000 */
[----:B-----5:R-:W-:Y:S01]  /*6cb0*/  ISETP.GE.AND P0, PT, R12, R121, PT ;  /* 0x000000790c00720c */ /* 0x020fe20003f06270 */
[----:B------:R-:W-:Y:S01]  /*6cc0*/  @!UPT UIADD3 URZ, URZ, URZ, URZ ;  /* 0x0000003f3f3ff290 */ /* 0x000fe2000fffe03f */
[----:B------:R-:W-:Y:S11]  /*6cd0*/  BSSY B1, `(.L_x_862) ;  /* 0x000005e000017945 */ /* 0x000ff60003800000 */
[----:B------:R-:W-:-:S05]  /*6ce0*/  @P0 BRA `(.L_x_863) ;  /* 0x000005c000000947 */ /* 0x000fca0003800000 */
[C---:B------:R-:W-:Y:S01]  /*6cf0*/  LEA R190, P0, R100.reuse, R122, 0x1 ;  /* 0x0000007a64be7211 */ /* 0x040fe200078008ff */
[----:B------:R-:W-:Y:S03]  /*6d00*/  BSSY B0, `(.L_x_864) ;  /* 0x0000057000007945 */ /* 0x000fe60003800000 */
[----:B------:R-:W-:Y:S02]  /*6d10*/  LEA.HI.X R191, R100, R123, R97, 0x1, P0 ;  /* 0x0000007b64bf7211 */ /* 0x000fe400000f0c61 */
[----:B------:R-:W-:Y:S03]  /*6d20*/  ISETP.GE.AND P0, PT, R12, R21, PT ;  /* 0x000000150c00720c */ /* 0x000fe60003f06270 */
[----:B--23--:R2:W5:Y:S10]  /*6d30*/  LD.E.128 R48, [R190.64] ;  /* 0x00000006be307980 */ /* 0x00c574000c101d00 */
[----:B------:R-:W-:-:S05]  /*6d40*/  @P0 BRA `(.L_x_865) ;  /* 0x0000052000000947 */ /* 0x000fca0003800000 */
[----:B------:R-:W-:Y:S01]  /*6d50*/  LEA.HI R53, R21, R21, RZ, 0x1 ;  /* 0x0000001515357211 */ /* 0x000fe200078f08ff */
[----:B------:R-:W-:Y:S01]  /*6d60*/  IMAD.MOV.U32 R188, RZ, RZ, RZ ;  /* 0x000000ffffbc7224 */ /* 0x000fe200078e00ff */
[C---:B-----5:R-:W-:Y:S01]  /*6d70*/  LOP3.LUT R41, R48.reuse, 0xffff0000, RZ, 0xc0, !PT ;  /* 0xffff000030297812 */ /* 0x060fe200078ec0ff */
[----:B------:R-:W-:Y:S01]  /*6d80*/  IMAD.MOV.U32 R192, RZ, RZ, RZ ;  /* 0x000000ffffc07224 */ /* 0x000fe200078e00ff */
[----:B------:R-:W-:Y:S01]  /*6d90*/  SHF.R.S32.HI R53, RZ, 0x1, R53 ;  /* 0x00000001ff357819 */ /* 0x000fe20000011435 */
[----:B------:R-:W-:Y:S01]  /*6da0*/  IMAD.U32 R39, R48, 0x10000, RZ ;  /* 0x0001000030277824 */ /* 0x000fe200078e00ff */
[C---:B------:R-:W-:Y:S01]  /*6db0*/  LOP3.LUT R43, R49.reuse, 0xffff0000, RZ, 0xc0, !PT ;  /* 0xffff0000312b7812 */ /* 0x040fe200078ec0ff */
[----:B------:R-:W-:Y:S01]  /*6dc0*/  IMAD.U32 R40, R49, 0x10000, RZ ;  /* 0x0001000031287824 */ /* 0x000fe200078e00ff */
[----:B------:R-:W-:Y:S01]  /*6dd0*/  ISETP.GE.AND P1, PT, R12, R53, PT ;  /* 0x000000350c00720c */ /* 0x000fe20003f26270 */
[--C-:B------:R-:W-:Y:S01]  /*6de0*/  IMAD.MOV.U32 R187, RZ, RZ, R53.reuse ;  /* 0x000000ffffbb7224 */ /* 0x100fe200078e0035 */
[C---:B------:R-:W-:Y:S02]  /*6df0*/  SHF.L.U32 R46, R50.reuse, 0x10, RZ ;  /* 0x00000010322e7819 */ /* 0x040fe400000006ff */
[----:B------:R-:W-:Y:S01]  /*6e00*/  LOP3.LUT R47, R50, 0xffff0000, RZ, 0xc0, !PT ;  /* 0xffff0000322f7812 */ /* 0x000fe200078ec0ff */
[C---:B------:R-:W-:Y:S01]  /*6e10*/  IMAD.U32 R50, R51.reuse, 0x10000, RZ ;  /* 0x0001000033327824 */ /* 0x040fe200078e00ff */
[----:B------:R-:W-:Y:S07]  /*6e20*/  LOP3.LUT R51, R51, 0xffff0000, RZ, 0xc0, !PT ;  /* 0xffff000033337812 */ /* 0x000fee00078ec0ff */
[C---:B------:R-:W-:Y:S01]  /*6e30*/  @P1 IADD3 R187, -R53.reuse, RZ, RZ ;  /* 0x000000ff35bb1210 */ /* 0x040fe20007ffe1ff */
[----:B------:R-:W-:Y:S01]  /*6e40*/  @P1 IMAD.MOV R188, RZ, RZ, -R53 ;  /* 0x000000ffffbc1224 */ /* 0x000fe200078e0a35 */
[----:B------:R-:W-:Y:S02]  /*6e50*/  @P1 IADD3 R192, -R53, RZ, RZ ;  /* 0x000000ff35c01210 */ /* 0x000fe40007ffe1ff */
[----:B------:R-:W-:Y:S02]  /*6e60*/  LEA R22, P0, R187, R190, 0x1 ;  /* 0x000000bebb167211 */ /* 0x000fe400078008ff */
[----:B------:R-:W-:Y:S02]  /*6e70*/  IADD3 R185, P2, R153, R188, RZ ;  /* 0x000000bc99b97210 */ /* 0x000fe40007f5e0ff */
[----:B------:R-:W-:Y:S02]  /*6e80*/  LEA.HI.X.SX32 R23, R187, R191, 0x1, P0 ;  /* 0x000000bfbb177211 */ /* 0x000fe400000f0eff */
[----:B------:R-:W-:Y:S02]  /*6e90*/  LEA.HI.X.SX32 R188, R188, R141, 0x1, P2 ;  /* 0x0000008dbcbc7211 */ /* 0x000fe400010f0eff */
[C---:B--2---:R-:W-:Y:S01]  /*6ea0*/  LEA R190, P0, R185.reuse, R124, 0x1 ;  /* 0x0000007cb9be7211 */ /* 0x044fe200078008ff */
[----:B------:R-:W2:Y:S03]  /*6eb0*/  LD.E.128 R24, [R22.64] ;  /* 0x0000000616187980 */ /* 0x000ea6000c101d00 */
[----:B------:R-:W-:Y:S02]  /*6ec0*/  LEA.HI.X R191, R185, R125, R188, 0x1, P0 ;  /* 0x0000007db9bf7211 */ /* 0x000fe400000f0cbc */
[----:B------:R-:W-:Y:S04]  /*6ed0*/  IADD3 R53, P0, R153, R192, RZ ;  /* 0x000000c099357210 */ /* 0x000fe80007f1e0ff */
[----:B------:R-:W3:Y:S01]  /*6ee0*/  LD.E.128 R188, [R190.64] ;  /* 0x00000006bebc7980 */ /* 0x000ee2000c101d00 */
[----:B------:R-:W-:Y:S02]  /*6ef0*/  LEA.HI.X.SX32 R192, R192, R141, 0x1, P0 ;  /* 0x0000008dc0c07211 */ /* 0x000fe400000f0eff */
[C---:B------:R-:W-:Y:S04]  /*6f00*/  LEA R44, P0, R53.reuse, R126, 0x1 ;  /* 0x0000007e352c7211 */ /* 0x040fe800078008ff */
[----:B------:R-:W-:Y:S05]  /*6f10*/  LEA.HI.X R45, R53, R127, R192, 0x1, P0 ;  /* 0x0000007f352d7211 */ /* 0x000fea00000f0cc0 */
[----:B------:R-:W4:Y:S01]  /*6f20*/  LD.E.128 R60, [R44.64] ;  /* 0x000000062c3c7980 */ /* 0x000f22000c101d00 */
[C---:B--2---:R-:W-:Y:S01]  /*6f30*/  IMAD.U32 R32, R24.reuse, 0x10000, RZ ;  /* 0x0001000018207824 */ /* 0x044fe200078e00ff */
[----:B------:R-:W-:Y:S01]  /*6f40*/  LOP3.LUT R31, R24, 0xffff0000, RZ, 0xc0, !PT ;  /* 0xffff0000181f7812 */ /* 0x000fe200078ec0ff */
[C---:B------:R-:W-:Y:S01]  /*6f50*/  IMAD.U32 R28, R26.reuse, 0x10000, RZ ;  /* 0x000100001a1c7824 */ /* 0x040fe200078e00ff */
[----:B------:R-:W-:Y:S01]  /*6f60*/  LOP3.LUT R24, R26, 0xffff0000, RZ, 0xc0, !PT ;  /* 0xffff00001a187812 */ /* 0x000fe200078ec0ff */
[----:B------:R-:W-:Y:S01]  /*6f70*/  IMAD.U32 R20, R27, 0x10000, RZ ;  /* 0x000100001b147824 */ /* 0x000fe200078e00ff */
[C---:B------:R-:W-:Y:S02]  /*6f80*/  SHF.L.U32 R29, R25.reuse, 0x10, RZ ;  /* 0x00000010191d7819 */ /* 0x040fe400000006ff */
[----:B------:R-:W-:Y:S01]  /*6f90*/  LOP3.LUT R30, R25, 0xffff0000, RZ, 0xc0, !PT ;  /* 0xffff0000191e7812 */ /* 0x000fe200078ec0ff */
[C---:B---3--:R-:W-:Y:S01]  /*6fa0*/  IMAD.U32 R26, R189.reuse, 0x10000, RZ ;  /* 0x00010000bd1a7824 */ /* 0x048fe200078e00ff */
[----:B------:R-:W-:Y:S01]  /*6fb0*/  SHF.L.U32 R37, R188, 0x10, RZ ;  /* 0x00000010bc257819 */ /* 0x000fe200000006ff */
[----:B------:R-:W-:Y:S01]  /*6fc0*/  IMAD.U32 R33, R190, 0x10000, RZ ;  /* 0x00010000be217824 */ /* 0x000fe200078e00ff */
[----:B------:R-:W-:Y:S01]  /*6fd0*/  LOP3.LUT R34, R188, 0xffff0000, RZ, 0xc0, !PT ;  /* 0xffff0000bc227812 */ /* 0x000fe200078ec0ff */
[----:B------:R-:W-:Y:S01]  /*6fe0*/  @!P1 FADD.FTZ R26, -R26, -RZ ;  /* 0x800000ff1a1a9221 */ /* 0x000fe20000010100 */
[----:B------:R-:W-:Y:S01]  /*6ff0*/  LOP3.LUT R35, R189, 0xffff0000, RZ, 0xc0, !PT ;  /* 0xffff0000bd237812 */ /* 0x000fe200078ec0ff */
[----:B------:R-:W-:Y:S01]  /*7000*/  @!P1 FADD.FTZ R37, -R37, -RZ ;  /* 0x800000ff25259221 */ /* 0x000fe20000010100 */
[----:B------:R-:W-:Y:S01]  /*7010*/  LOP3.LUT R23, R27, 0xffff0000, RZ, 0xc0, !PT ;  /* 0xffff00001b177812 */ /* 0x000fe200078ec0ff */
[----:B------:R-:W-:Y:S01]  /*7020*/  @!P1 FADD.FTZ R34, -R34, -RZ ;  /* 0x800000ff22229221 */ /* 0x000fe20000010100 */
[----:B------:R-:W-:Y:S01]  /*7030*/  LOP3.LUT R27, R190, 0xffff0000, RZ, 0xc0, !PT ;  /* 0xffff0000be1b7812 */ /* 0x000fe200078ec0ff */
[----:B------:R-:W-:Y:S01]  /*7040*/  FMUL.FTZ R0, R32, R37 ;  /* 0x0000002520007220 */ /* 0x000fe20000410000 */
[----:B------:R-:W-:Y:S01]  /*7050*/  SHF.L.U32 R25, R191, 0x10, RZ ;  /* 0x00000010bf197819 */ /* 0x000fe200000006ff */
[C---:B----4-:R-:W-:Y:S01]  /*7060*/  IMAD.U32 R36, R60.reuse, 0x10000, RZ ;  /* 0x000100003c247824 */ /* 0x050fe200078e00ff */
[----:B------:R-:W-:Y:S01]  /*7070*/  LOP3.LUT R38, R60, 0xffff0000, RZ, 0xc0, !PT ;  /* 0xffff00003c267812 */ /* 0x000fe200078ec0ff */
[----:B------:R-:W-:Y:S01]  /*7080*/  @!P1 FADD.FTZ R35, -R35, -RZ ;  /* 0x800000ff23239221 */ /* 0x000fe20000010100 */
[----:B------:R-:W-:Y:S01]  /*7090*/  SHF.L.U32 R42, R61, 0x10, RZ ;  /* 0x000000103d2a7819 */ /* 0x000fe200000006ff */
[----:B------:R-:W-:Y:S01]  /*70a0*/  FMUL.FTZ R2, R31, R34 ;  /* 0x000000221f027220 */ /* 0x000fe20000410000 */
        /* <DEDUP_REMOVED lines=9> */
[----:B------:R-:W-:Y:S02]  /*7140*/  @!P1 FADD.FTZ R27, -R27, -RZ ;  /* 0x800000ff1b1b9221 */ /* 0x000fe40000010100 */
[----:B------:R-:W-:Y:S02]  /*7150*/  FFMA.FTZ R2, R41, R38, R2 ;  /* 0x0000002629027223 */ /* 0x000fe40000010002 */
[----:B------:R-:W-:Y:S02]  /*7160*/  @!P1 FADD.FTZ R25, -R25, -RZ ;  /* 0x800000ff19199221 */ /* 0x000fe40000010100 */
        /* <DEDUP_REMOVED lines=16> */
.L_x_865:
[----:B------:R-:W-:Y:S05]  /*7270*/  BSYNC B0 ;  /* 0x0000000000007941 */ /* 0x000fea0003800000 */
.L_x_864:
[C---:B------:R-:W-:Y:S04]  /*7280*/  LEA R2, P0, R201.reuse, R128, 0x1 ;  /* 0x00000080c9027211 */ /* 0x040fe800078008ff */
[----:B------:R-:W-:Y:S05]  /*7290*/  LEA.HI.X R3, R201, R129, R202, 0x1, P0 ;  /* 0x00000081c9037211 */ /* 0x000fea00000f0cca */
[----:B-----5:R3:W-:Y:S04]  /*72a0*/  ST.E.128 [R2.64], R48 ;  /* 0x0000003002007985 */ /* 0x0207e8000c101d06 */
.L_x_863:
[----:B------:R-:W-:Y:S05]  /*72b0*/  BSYNC B1 ;  /* 0x0000000000017941 */ /* 0x000fea0003800000 */
.L_x_862:
[----:B------:R-:W-:Y:S01]  /*72c0*/  ISETP.GE.AND P0, PT, R10, R121, PT ;  /* 0x000000790a00720c */ /* 0x000fe20003f06270 */
[----:B------:R-:W-:Y:S01]  /*72d0*/  @!UPT UIADD3 URZ, URZ, URZ, URZ ;  /* 0x0000003f3f3ff290 */ /* 0x000fe2000fffe03f */
[----:B------:R-:W-:Y:S11]  /*72e0*/  BSSY B1, `(.L_x_866) ;  /* 0x000005e000017945 */ /* 0x000ff60003800000 */
[----:B------:R-:W-:-:S05]  /*72f0*/  @P0 BRA `(.L_x_867) ;  /* 0x000005c000000947 */ /* 0x000fca0003800000 */
[C---:B--2---:R-:W-:Y:S01]  /*7300*/  LEA R190, P0, R99.reuse, R122, 0x1 ;  /* 0x0000007a63be7211 */ /* 0x044fe200078008ff */
[----:B------:R-:W-:Y:S03]  /*7310*/  BSSY B0, `(.L_x_868) ;  /* 0x0000057000007945 */ /* 0x000fe60003800000 */
[----:B------:R-:W-:Y:S02]  /*7320*/  LEA.HI.X R191, R99, R123, R102, 0x1, P0 ;  /* 0x0000007b63bf7211 */ /* 0x000fe400000f0c66 */
[----:B------:R-:W-:Y:S03]  /*7330*/  ISETP.GE.AND P0, PT, R10, R21, PT ;  /* 0x000000150a00720c */ /* 0x000fe60003f06270 */
[----:B---3--:R2:W5:Y:S10]  /*7340*/  LD.E.128 R48, [R190.64] ;  /* 0x00000006be307980 */ /* 0x008574000c101d00 */
        /* <DEDUP_REMOVED lines=18> */
[C---:B------:R-:W-:Y:S02]  /*7470*/  LEA R22, P0, R187.reuse, R190, 0x1 ;  /* 0x000000bebb167211 */ /* 0x040fe400078008ff */
        /* <DEDUP_REMOVED lines=64> */
.L_x_869:
[----:B------:R-:W-:Y:S05]  /*7880*/  BSYNC B0 ;  /* 0x0000000000007941 */ /* 0x000fea0003800000 */
.L_x_868:
[C---:B------:R-:W-:Y:S04]  /*7890*/  LEA R2, P0, R94.reuse, R128, 0x1 ;  /* 0x000000805e027211 */ /* 0x040fe800078008ff */
[----:B------:R-:W-:Y:S05]  /*78a0*/  LEA.HI.X R3, R94, R129, R93, 0x1, P0 ;  /* 0x000000815e037211 */ /* 0x000fea00000f0c5d */
[----:B-----5:R3:W-:Y:S04]  /*78b0*/  ST.E.128 [R2.64], R48 ;  /* 0x0000003002007985 */ /* 0x0207e8000c101d06 */
.L_x_867:
[----:B------:R-:W-:Y:S05]  /*78c0*/  BSYNC B1 ;  /* 0x0000000000017941 */ /* 0x000fea0003800000 */
.L_x_866:
[----:B------:R-:W-:Y:S11]  /*78d0*/  ISETP.GE.AND P0, PT, R9, R121, PT ;  /* 0x000000790900720c */ /* 0x000ff60003f06270 */
[----:B------:R-:W-:Y:S02]  /*78e0*/  @!UPT UIADD3 URZ, URZ, URZ, URZ ;  /* 0x0000003f3f3ff290 */ /* 0x000fe4000fffe03f */
        /* <DEDUP_REMOVED lines=10> */
[----:B------:R-:W-:Y:S01]  /*7990*/  IMAD.U32 R39, R48, 0x10000, RZ ;  /* 0x0001000030277824 */ /* 0x000fe200078e00ff */
[----:B------:R-:W-:Y:S01]  /*79a0*/  SHF.R.S32.HI R192, RZ, 0x1, R192 ;  /* 0x00000001ffc07819 */ /* 0x000fe200000114c0 */
[C---:B------:R-:W-:Y:S01]  /*79b0*/  IMAD.U32 R40, R49.reuse, 0x10000, RZ ;  /* 0x0001000031287824 */ /* 0x040fe200078e00ff */
[----:B------:R-:W-:Y:S02]  /*79c0*/  LOP3.LUT R43, R49, 0xffff0000, RZ, 0xc0, !PT ;  /* 0xffff0000312b7812 */ /* 0x000fe400078ec0ff */
[----:B------:R-:W-:Y:S01]  /*79d0*/  ISETP.GE.AND P1, PT, R9, R192, PT ;  /* 0x000000c00900720c */ /* 0x000fe20003f26270 */
[--C-:B------:R-:W-:Y:S01]  /*79e0*/  IMAD.MOV.U32 R185, RZ, RZ, R192.reuse ;  /* 0x000000ffffb97224 */ /* 0x100fe200078e00c0 */
[C---:B------:R-:W-:Y:S02]  /*79f0*/  SHF.L.U32 R46, R50.reuse, 0x10, RZ ;  /* 0x00000010322e7819 */ /* 0x040fe400000006ff */
[----:B------:R-:W-:Y:S01]  /*7a00*/  LOP3.LUT R47, R50, 0xffff0000, RZ, 0xc0, !PT ;  /* 0xffff0000322f7812 */ /* 0x000fe200078ec0ff */
[C---:B------:R-:W-:Y:S01]  /*7a10*/  IMAD.U32 R50, R51.reuse, 0x10000, RZ ;  /* 0x0001000033327824 */ /* 0x040fe200078e00ff */
[----:B------:R-:W-:Y:S07]  /*7a20*/  LOP3.LUT R51, R51, 0xffff0000, RZ, 0xc0, !PT ;  /* 0xffff000033337812 */ /* 0x000fee00078ec0ff */
[----:B------:R-:W-:Y:S01]  /*7a30*/  @P1 IADD3 R185, -R192, RZ, RZ ;  /* 0x000000ffc0b91210 */ /* 0x000fe20007ffe1ff */
[----:B------:R-:W-:Y:S03]  /*7a40*/  @P1 IMAD.MOV R188, RZ, RZ, -R192 ;  /* 0x000000ffffbc1224 */ /* 0x000fe600078e0ac0 */
[C---:B------:R-:W-:Y:S02]  /*7a50*/  LEA R22, P0, R185.reuse, R190, 0x1 ;  /* 0x000000beb9167211 */ /* 0x040fe400078008ff */
[----:B------:R-:W-:Y:S02]  /*7a60*/  IADD3 R53, P2, R146, R188, RZ ;  /* 0x000000bc92357210 */ /* 0x000fe40007f5e0ff */
[----:B------:R-:W-:Y:S01]  /*7a70*/  LEA.HI.X.SX32 R23, R185, R191, 0x1, P0 ;  /* 0x000000bfb9177211 */ /* 0x000fe200000f0eff */
[----:B------:R-:W-:Y:S01]  /*7a80*/  IMAD.MOV.U32 R185, RZ, RZ, RZ ;  /* 0x000000ffffb97224 */ /* 0x000fe200078e00ff */
[----:B------:R-:W-:Y:S02]  /*7a90*/  LEA.HI.X.SX32 R188, R188, R137, 0x1, P2 ;  /* 0x00000089bcbc7211 */ /* 0x000fe400010f0eff */
[C---:B--2---:R-:W-:Y:S01]  /*7aa0*/  LEA R190, P0, R53.reuse, R124, 0x1 ;  /* 0x0000007c35be7211 */ /* 0x044fe200078008ff */
[----:B------:R-:W2:Y:S01]  /*7ab0*/  LD.E.128 R24, [R22.64] ;  /* 0x0000000616187980 */ /* 0x000ea2000c101d00 */
[----:B------:R-:W-:Y:S02]  /*7ac0*/  @P1 IADD3 R185, -R192, RZ, RZ ;  /* 0x000000ffc0b91210 */ /* 0x000fe40007ffe1ff */
        /* <DEDUP_REMOVED lines=59> */
.L_x_871:
[----:B------:R-:W-:Y:S05]  /*7e80*/  BSYNC B0 ;  /* 0x0000000000007941 */ /* 0x000fea0003800000 */
.L_x_870:
[C---:B------:R-:W-:Y:S04]  /*7e90*/  LEA R2, P0, R90.reuse, R128, 0x1 ;  /* 0x000000805a027211 */ /* 0x040fe800078008ff */
[----:B------:R-:W-:Y:S05]  /*7ea0*/  LEA.HI.X R3, R90, R129, R89, 0x1, P0 ;  /* 0x000000815a037211 */ /* 0x000fea00000f0c59 */
[----:B-----5:R3:W-:Y:S04]  /*7eb0*/  ST.E.128 [R2.64], R48 ;  /* 0x0000003002007985 */ /* 0x0207e8000c101d06 */
.L_x_861:
[----:B------:R-:W-:Y:S05]  /*7ec0*/  BSYNC B2 ;  /* 0x0000000000027941 */ /* 0x000fea0003800000 */
.L_x_860:
        /* <DEDUP_REMOVED lines=97> */
.L_x_877:
[----:B------:R-:W-:Y:S05]  /*84e0*/  BSYNC B0 ;  /* 0x0000000000007941 */ /* 0x000fea0003800000 */
.L_x_876:
[C---:B------:R-:W-:Y:S04]  /*84f0*/  LEA R2, P0, R95.reuse, R128, 0x1 ;  /* 0x000000805f027211 */ /* 0x040fe800078008ff */
[----:B------:R-:W-:Y:S05]  /*8500*/  LEA.HI.X R3, R95, R129, R96, 0x1, P0 ;  /* 0x000000815f037211 */ /* 0x000fea00000f0c60 */
[----:B-----5:R3:W-:Y:S04]  /*8510*/  ST.E.128 [R2.64], R48 ;  /* 0x0000003002007985 */ /* 0x0207e8000c101d06 */
.L_x_875:
[----:B------:R-:W-:Y:S05]  /*8520*/  BSYNC B1 ;  /* 0x0000000000017941 */ /* 0x000fea0003800000 */
.L_x_874:
        /* <DEDUP_REMOVED lines=92> */
.L_x_881:
[----:B------:R-:W-:Y:S05]  /*8af0*/  BSYNC B0 ;  /* 0x0000000000007941 */ /* 0x000fea0003800000 */
.L_x_880:
[C---:B------:R-:W-:Y:S04]  /*8b00*/  LEA R2, P0, R92.reuse, R128, 0x1 ;  /* 0x000000805c027211 */ /* 0x040fe800078008ff */
[----:B------:R-:W-:Y:S05]  /*8b10*/  LEA.HI.X R3, R92, R129, R91, 0x1, P0 ;  /* 0x000000815c037211 */ /* 0x000fea00000f0c5b */
[----:B-----5:R3:W-:Y:S04]  /*8b20*/  ST.E.128 [R2.64], R48 ;  /* 0x0000003002007985 */ /* 0x0207e8000c101d06 */
.L_x_879:
[----:B------:R-:W-:Y:S05]  /*8b30*/  BSYNC B1 ;  /* 0x0000000000017941 */ /* 0x000fea0003800000 */
.L_x_878:
        /* <DEDUP_REMOVED lines=91> */
.L_x_883:
[----:B------:R-:W-:Y:S05]  /*90f0*/  BSYNC B0 ;  /* 0x0000000000007941 */ /* 0x000fea0003800000 */
.L_x_882:
[C---:B------:R-:W-:Y:S04]  /*9100*/  LEA R2, P0, R88.reuse, R128, 0x1 ;  /* 0x0000008058027211 */ /* 0x040fe800078008ff */
[----:B------:R-:W-:Y:S05]  /*9110*/  LEA.HI.X R3, R88, R129, R87, 0x1, P0 ;  /* 0x0000008158037211 */ /* 0x000fea00000f0c57 */
[----:B-----5:R3:W-:Y:S04]  /*9120*/  ST.E.128 [R2.64], R48 ;  /* 0x0000003002007985 */ /* 0x0207e8000c101d06 */
.L_x_873:
[----:B------:R-:W-:Y:S05]  /*9130*/  BSYNC B2 ;  /* 0x0000000000027941 */ /* 0x000fea0003800000 */
.L_x_872:
        /* <DEDUP_REMOVED lines=9> */
[----:B------:R-:W-:Y:S01]  /*91d0*/  IMAD.WIDE.U32 R188, R182, 0x60, R122 ;  /* 0x00000060b6bc7825 */ /* 0x000fe200078e007a */
[----:B------:R-:W-:Y:S01]  /*91e0*/  ISETP.GE.AND P0, PT, R12, R21, PT ;  /* 0x000000150c00720c */ /* 0x000fe20003f06270 */
[----:B------:R-:W-:Y:S02]  /*91f0*/  BSSY B0, `(.L_x_888) ;  /* 0x0000057000007945 */ /* 0x000fe40003800000 */
[----:B------:R-:W-:Y:S05]  /*9200*/  IMAD R0, R183, 0x60, RZ ;  /* 0x00000060b7007824 */ /* 0x000fea00078e02ff */
[----:B------:R-:W-:Y:S05]  /*9210*/  IADD3 R189, R189, R0, RZ ;  /* 0x00000000bdbd7210 */ /* 0x000fea0007ffe0ff */
[----:B--23--:R2:W5:Y:S01]  /*9220*/  LD.E.128 R48, [R188.64] ;  /* 0x00000006bc307980 */ /* 0x00c562000c101d00 */
        /* <DEDUP_REMOVED lines=16> */
[C---:B------:R-:W-:Y:S01]  /*9330*/  LEA R22, P0, R186.reuse, R188, 0x1 ;  /* 0x000000bcba167211 */ /* 0x040fe200078008ff */
[----:B--2---:R-:W-:Y:S01]  /*9340*/  IMAD.MOV.U32 R188, RZ, RZ, RZ ;  /* 0x000000ffffbc7224 */ /* 0x004fe200078e00ff */
[----:B------:R-:W-:Y:S02]  /*9350*/  IADD3 R185, P2, R147, R184, RZ ;  /* 0x000000b893b97210 */ /* 0x000fe40007f5e0ff */
[----:B------:R-:W-:Y:S02]  /*9360*/  LEA.HI.X.SX32 R23, R186, R189, 0x1, P0 ;  /* 0x000000bdba177211 */ /* 0x000fe400000f0eff */
[----:B------:R-:W-:Y:S02]  /*9370*/  LEA.HI.X.SX32 R184, R184, R138, 0x1, P2 ;  /* 0x0000008ab8b87211 */ /* 0x000fe400010f0eff */
[----:B------:R-:W-:Y:S01]  /*9380*/  LEA R190, P0, R185, R124, 0x1 ;  /* 0x0000007cb9be7211 */ /* 0x000fe200078008ff */
[----:B------:R-:W2:Y:S01]  /*9390*/  LD.E.128 R24, [R22.64] ;  /* 0x0000000616187980 */ /* 0x000ea2000c101d00 */
[----:B------:R-:W-:Y:S02]  /*93a0*/  @P1 IADD3 R188, -R53, RZ, RZ ;  /* 0x000000ff35bc1210 */ /* 0x000fe40007ffe1ff */
[----:B------:R-:W-:Y:S02]  /*93b0*/  LEA.HI.X R191, R185, R125, R184, 0x1, P0 ;  /* 0x0000007db9bf7211 */ /* 0x000fe400000f0cb8 */
[----:B------:R-:W-:Y:S03]  /*93c0*/  IADD3 R53, P0, R147, R188, RZ ;  /* 0x000000bc93357210 */ /* 0x000fe60007f1e0ff */
        /* <DEDUP_REMOVED lines=57> */
.L_x_889:
[----:B------:R-:W-:Y:S05]  /*9760*/  BSYNC B0 ;  /* 0x0000000000007941 */ /* 0x000fea0003800000 */
.L_x_888:
[----:B------:R-:W-:Y:S02]  /*9770*/  IMAD R0, R65, 0x60, RZ ;  /* 0x0000006041007824 */ /* 0x000fe400078e02ff */
[----:B------:R-:W-:Y:S05]  /*9780*/  IMAD.WIDE.U32 R2, R64, 0x60, R128 ;  /* 0x0000006040027825 */ /* 0x000fea00078e0080 */
[----:B------:R-:W-:Y:S05]  /*9790*/  IADD3 R3, R3, R0, RZ ;  /* 0x0000000003037210 */ /* 0x000fea0007ffe0ff */
[----:B-----5:R3:W-:Y:S02]  /*97a0*/  ST.E.128 [R2.64], R48 ;  /* 0x0000003002007985 */ /* 0x0207e4000c101d06 */
.L_x_887:
[----:B------:R-:W-:Y:S05]  /*97b0*/  BSYNC B1 ;  /* 0x0000000000017941 */ /* 0x000fea0003800000 */
.L_x_886:
        /* <DEDUP_REMOVED lines=92> */
.L_x_893:
[----:B------:R-:W-:Y:S05]  /*9d80*/  BSYNC B0 ;  /* 0x0000000000007941 */ /* 0x000fea0003800000 */
.L_x_892:
[C---:B------:R-:W-:Y:S04]  /*9d90*/  LEA R2, P0, R86.reuse, R128, 0x1 ;  /* 0x0000008056027211 */ /* 0x040fe800078008ff */
[----:B------:R-:W-:Y:S05]  /*9da0*/  LEA.HI.X R3, R86, R129, R85, 0x1, P0 ;  /* 0x0000008156037211 */ /* 0x000fea00000f0c55 */
[----:B-----5:R3:W-:Y:S04]  /*9db0*/  ST.E.128 [R2.64], R48 ;  /* 0x0000003002007985 */ /* 0x0207e8000c101d06 */
.L_x_891:
[----:B------:R-:W-:Y:S05]  /*9dc0*/  BSYNC B1 ;  /* 0x0000000000017941 */ /* 0x000fea0003800000 */
.L_x_890:
[----:B------:R-:W-:Y:S11]  /*9dd0*/  ISETP.GE.AND P0, PT, R9, R121, PT ;  /* 0x000000790900720c */ /* 0x000ff60003f06270 */
[----:B------:R-:W-:Y:S02]  /*9de0*/  @!UPT UIADD3 URZ, URZ, URZ, URZ ;  /* 0x0000003f3f3ff290 */ /* 0x000fe4000fffe03f */
        /* <DEDUP_REMOVED lines=17> */
[C---:B------:R-:W-:Y:S01]  /*9f00*/  SHF.L.U32 R44, R50.reuse, 0x10, RZ ;  /* 0x00000010322c7819 */ /* 0x040fe200000006ff */
[C---:B------:R-:W-:Y:S01]  /*9f10*/  IMAD.U32 R48, R51.reuse, 0x10000, RZ ;  /* 0x0001000033307824 */ /* 0x040fe200078e00ff */
[----:B------:R-:W-:Y:S02]  /*9f20*/  LOP3.LUT R47, R50, 0xffff0000, RZ, 0xc0, !PT ;  /* 0xffff0000322f7812 */ /* 0x000fe400078ec0ff */
        /* <DEDUP_REMOVED lines=8> */
[C---:B--2---:R-:W-:Y:S02]  /*9fb0*/  LEA R186, P0, R121.reuse, R124, 0x1 ;  /* 0x0000007c79ba7211 */ /* 0x044fe400078008ff */
[----:B------:R-:W2:Y:S02]  /*9fc0*/  LD.E.128 R20, [R20.64] ;  /* 0x0000000614147980 */ /* 0x000ea4000c101d00 */
        /* <DEDUP_REMOVED lines=10> */
[----:B------:R-:W-:Y:S01]  /*a070*/  SHF.L.U32 R26, R21, 0x10, RZ ;  /* 0x00000010151a7819 */ /* 0x000fe200000006ff */
[----:B------:R-:W-:Y:S01]  /*a080*/  IMAD.U32 R20, R23, 0x10000, RZ ;  /* 0x0001000017147824 */ /* 0x000fe200078e00ff */
[----:B------:R-:W-:Y:S02]  /*a090*/  LOP3.LUT R28, R21, 0xffff0000, RZ, 0xc0, !PT ;  /* 0xffff0000151c7812 */ /* 0x000fe400078ec0ff */
[----:B------:R-:W-:Y:S01]  /*a0a0*/  LOP3.LUT R24, R22, 0xffff0000, RZ, 0xc0, !PT ;  /* 0xffff000016187812 */ /* 0x000fe200078ec0ff */
[----:B---3--:R-:W-:Y:S01]  /*a0b0*/  IMAD.U32 R35, R185, 0x10000, RZ ;  /* 0x00010000b9237824 */ /* 0x008fe200078e00ff */
        /* <DEDUP_REMOVED lines=37> */
[----:B------:R-:W-:Y:S02]  /*a310*/  FFMA.FTZ R6, R47, R46, R6 ;  /* 0x0000002e2f067223 */ /* 0x000fe40000010006 */
[----:B------:R-:W-:Y:S01]  /*a320*/  FFMA.FTZ R7, R48, R49, R7 ;  /* 0x0000003130077223 */ /* 0x000fe20000010007 */
[----:B------:R-:W-:Y:S01]  /*a330*/  F2FP.BF16.PACK_AB R48, R2, R0 ;  /* 0x000000000230723e */ /* 0x000fe200000010ff */
[----:B------:R-:W-:Y:S01]  /*a340*/  FFMA.FTZ R8, R51, R50, R8 ;  /* 0x0000003233087223 */ /* 0x000fe20000010008 */
[----:B------:R-:W-:Y:S02]  /*a350*/  F2FP.BF16.PACK_AB R49, R4, R3 ;  /* 0x000000030431723e */ /* 0x000fe400000010ff */
[----:B------:R-:W-:Y:S02]  /*a360*/  F2FP.BF16.PACK_AB R50, R6, R5 ;  /* 0x000000050632723e */ /* 0x000fe400000010ff */
[----:B------:R-:W-:Y:S02]  /*a370*/  F2FP.BF16.PACK_AB R51, R8, R7 ;  /* 0x000000070833723e */ /* 0x000fe400000010ff */
.L_x_895:
[----:B------:R-:W-:Y:S05]  /*a380*/  BSYNC B0 ;  /* 0x0000000000007941 */ /* 0x000fea0003800000 */
.L_x_894:
[C---:B------:R-:W-:Y:S04]  /*a390*/  LEA R2, P0, R84.reuse, R128, 0x1 ;  /* 0x0000008054027211 */ /* 0x040fe800078008ff */
[----:B------:R-:W-:Y:S05]  /*a3a0*/  LEA.HI.X R3, R84, R129, R83, 0x1, P0 ;  /* 0x0000008154037211 */ /* 0x000fea00000f0c53 */
[----:B-----5:R3:W-:Y:S04]  /*a3b0*/  ST.E.128 [R2.64], R48 ;  /* 0x0000003002007985 */ /* 0x0207e8000c101d06 */
.L_x_885:
[----:B------:R-:W-:Y:S05]  /*a3c0*/  BSYNC B2 ;  /* 0x0000000000027941 */ /* 0x000fea0003800000 */
.L_x_884:
[----:B---3--:R-:W3:Y:S02]  /*a3d0*/  LD.E R3, [R18.64+0xd0] ;  /* 0x0000d00612037980 */ /* 0x008ee4000c101900 */
[----:B---3--:R-:W-:Y:S05]  /*a3e0*/  IMAD.U32 R3, R3, -0x20, RZ ;  /* 0xffffffe003037824 */ /* 0x008fea00078e00ff */
[C---:B------:R-:W-:Y:S02]  /*a3f0*/  LEA R126, P1, R3.reuse, R126, 0x1 ;  /* 0x0000007e037e7211 */ /* 0x040fe400078208ff */
[C---:B------:R-:W-:Y:S02]  /*a400*/  LEA R124, P0, R3.reuse, R124, 0x1 ;  /* 0x0000007c037c7211 */ /* 0x040fe400078008ff */
[C---:B------:R-:W-:Y:S02]  /*a410*/  LEA.HI.X.SX32 R127, R3.reuse, R127, 0x1, P1 ;  /* 0x0000007f037f7211 */ /* 0x040fe400008f0eff */
[----:B------:R-:W-:Y:S01]  /*a420*/  LEA.HI.X.SX32 R125, R3, R125, 0x1, P0 ;  /* 0x0000007d037d7211 */ /* 0x000fe200000f0eff */
[----:B------:R-:W-:-:S05]  /*a430*/  BRA `(.L_x_847) ;  /* 0x000005f000007947 */ /* 0x000fca0003800000 */
.L_x_821:
[----:B------:R-:W-:Y:S01]  /*a440*/  BSSY B0, `(.L_x_896) ;  /* 0x000000b000007945 */ /* 0x000fe20003800000 */
        /* <DEDUP_REMOVED lines=10> */
.L_x_897:
[----:B------:R-:W-:Y:S05]  /*a4f0*/  BSYNC B0 ;  /* 0x0000000000007941 */ /* 0x000fea0003800000 */
.L_x_896:
[C---:B------:R-:W-:Y:S01]  /*a500*/  ISETP.GE.AND P0, PT, R79.reuse, R186, PT ;  /* 0x000000ba4f00720c */ /* 0x040fe20003f06270 */
[----:B------:R-:W-:Y:S03]  /*a510*/  BSSY B0, `(.L_x_898) ;  /* 0x000001a000007945 */ /* 0x000fe60003800000 */
[----:B------:R-:W-:Y:S11]  /*a520*/  ISETP.GE.AND P0, PT, R79, R184, !P0 ;  /* 0x000000b84f00720c */ /* 0x000ff60004706270 */
[----:B------:R-:W-:Y:S02]  /*a530*/  @!UPT UIADD3 URZ, URZ, URZ, URZ ;  /* 0x0000003f3f3ff290 */ /* 0x000fe4000fffe03f */
[----:B------:R-:W-:-:S05]  /*a540*/  @!P0 BRA `(.L_x_899) ;  /* 0x0000016000008947 */ /* 0x000fca0003800000 */
[----:B------:R-:W-:Y:S02]  /*a550*/  ISETP.NE.AND P2, PT, R152, RZ, PT ;  /* 0x000000ff9800720c */ /* 0x000fe40003f45270 */
[----:B------:R-:W-:Y:S11]  /*a560*/  ISETP.NE.AND P3, PT, R151, RZ, PT ;  /* 0x000000ff9700720c */ /* 0x000ff60003f65270 */
[C---:B-1----:R-:W-:Y:S02]  /*a570*/  @P2 LEA R4, P0, R100.reuse, R122, 0x1 ;  /* 0x0000007a64042211 */ /* 0x042fe400078008ff */
[----:B------:R-:W-:Y:S02]  /*a580*/  @P2 LEA R32, P1, R201, R128, 0x1 ;  /* 0x00000080c9202211 */ /* 0x000fe400078208ff */
[----:B------:R-:W-:Y:S02]  /*a590*/  @P2 LEA.HI.X R5, R100, R123, R97, 0x1, P0 ;  /* 0x0000007b64052211 */ /* 0x000fe400000f0c61 */
[-C--:B------:R-:W-:Y:S02]  /*a5a0*/  @P3 LEA R30, P0, R99, R122.reuse, 0x1 ;  /* 0x0000007a631e3211 */ /* 0x080fe400078008ff */
[----:B------:R-:W-:Y:S01]  /*a5b0*/  @P2 LEA.HI.X R33, R201, R129, R202, 0x1, P1 ;  /* 0x00000081c9212211 */ /* 0x000fe200008f0cca */
[----:B------:R-:W2:Y:S01]  /*a5c0*/  @P2 LD.E.128 R24, [R4.64] ;  /* 0x0000000604182980 */ /* 0x000ea2000c101d00 */
[-C--:B------:R-:W-:Y:S02]  /*a5d0*/  @P3 LEA.HI.X R31, R99, R123.reuse, R102, 0x1, P0 ;  /* 0x0000007b631f3211 */ /* 0x080fe400000f0c66 */
[----:B------:R-:W-:Y:S11]  /*a5e0*/  ISETP.NE.AND P1, PT, R150, RZ, PT ;  /* 0x000000ff9600720c */ /* 0x000ff60003f25270 */
[----:B------:R-:W-:Y:S02]  /*a5f0*/  @!UPT UIADD3 URZ, URZ, URZ, URZ ;  /* 0x0000003f3f3ff290 */ /* 0x000fe4000fffe03f */
[C---:B------:R-:W-:Y:S04]  /*a600*/  @P1 LEA R2, P0, R103.reuse, R122, 0x1 ;  /* 0x0000007a67021211 */ /* 0x040fe800078008ff */
[----:B------:R-:W-:Y:S02]  /*a610*/  @P1 LEA.HI.X R3, R103, R123, R106, 0x1, P0 ;  /* 0x0000007b67031211 */ /* 0x000fe400000f0c6a */
[CC--:B------:R-:W-:Y:S04]  /*a620*/  @P1 LEA R34, P0, R90.reuse, R128.reuse, 0x1 ;  /* 0x000000805a221211 */ /* 0x0c0fe800078008ff */
[-C--:B------:R-:W-:Y:S01]  /*a630*/  @P1 LEA.HI.X R35, R90, R129.reuse, R89, 0x1, P0 ;  /* 0x000000815a231211 */ /* 0x080fe200000f0c59 */
[----:B--2---:R1:W-:Y:S01]  /*a640*/  @P2 ST.E.128 [R32.64], R24 ;  /* 0x0000001820002985 */ /* 0x0043e2000c101d06 */
[C---:B------:R-:W-:Y:S03]  /*a650*/  @P3 LEA R28, P2, R94.reuse, R128, 0x1 ;  /* 0x000000805e1c3211 */ /* 0x040fe600078408ff */
[----:B------:R-:W2:Y:S01]  /*a660*/  @P3 LD.E.128 R20, [R30.64] ;  /* 0x000000061e143980 */ /* 0x000ea2000c101d00 */
[----:B------:R-:W-:Y:S05]  /*a670*/  @P3 LEA.HI.X R29, R94, R129, R93, 0x1, P2 ;  /* 0x000000815e1d3211 */ /* 0x000fea00010f0c5d */
[----:B--2---:R1:W-:Y:S04]  /*a680*/  @P3 ST.E.128 [R28.64], R20 ;  /* 0x000000141c003985 */ /* 0x0043e8000c101d06 */
[----:B------:R-:W2:Y:S04]  /*a690*/  @P1 LD.E.128 R4, [R2.64] ;  /* 0x0000000602041980 */ /* 0x000ea8000c101d00 */
[----:B--2---:R1:W-:Y:S02]  /*a6a0*/  @P1 ST.E.128 [R34.64], R4 ;  /* 0x0000000422001985 */ /* 0x0043e4000c101d06 */
.L_x_899:
[----:B------:R-:W-:Y:S05]  /*a6b0*/  BSYNC B0 ;  /* 0x0000000000007941 */ /* 0x000fea0003800000 */
.L_x_898:
        /* <DEDUP_REMOVED lines=8> */
[C---:B------:R-:W-:Y:S02]  /*a740*/  @P2 LEA R32, P1, R95.reuse, R128, 0x1 ;  /* 0x000000805f202211 */ /* 0x040fe400078208ff */
[----:B------:R-:W-:Y:S02]  /*a750*/  @P2 LEA.HI.X R5, R110, R123, R107, 0x1, P0 ;  /* 0x0000007b6e052211 */ /* 0x000fe400000f0c6b */
[CC--:B------:R-:W-:Y:S02]  /*a760*/  @P3 LEA R30, P0, R104.reuse, R122.reuse, 0x1 ;  /* 0x0000007a681e3211 */ /* 0x0c0fe400078008ff */
        /* <DEDUP_REMOVED lines=16> */
.L_x_901:
[----:B------:R-:W-:Y:S05]  /*a870*/  BSYNC B0 ;  /* 0x0000000000007941 */ /* 0x000fea0003800000 */
.L_x_900:
[C---:B------:R-:W-:Y:S04]  /*a880*/  ISETP.GE.AND P0, PT, R77.reuse, R186, PT ;  /* 0x000000ba4d00720c */ /* 0x040fe80003f06270 */
[----:B------:R-:W-:Y:S11]  /*a890*/  ISETP.GE.AND P0, PT, R77, R184, !P0 ;  /* 0x000000b84d00720c */ /* 0x000ff60004706270 */
[----:B------:R-:W-:Y:S02]  /*a8a0*/  @!UPT UIADD3 URZ, URZ, URZ, URZ ;  /* 0x0000003f3f3ff290 */ /* 0x000fe4000fffe03f */
[----:B------:R-:W-:-:S05]  /*a8b0*/  @!P0 BRA `(.L_x_847) ;  /* 0x0000017000008947 */ /* 0x000fca0003800000 */
[----:B------:R-:W-:Y:S02]  /*a8c0*/  ISETP.NE.AND P1, PT, R152, RZ, PT ;  /* 0x000000ff9800720c */ /* 0x000fe40003f25270 */
[----:B------:R-:W-:Y:S11]  /*a8d0*/  ISETP.NE.AND P3, PT, R151, RZ, PT ;  /* 0x000000ff9700720c */ /* 0x000ff60003f65270 */
[----:B------:R-:W-:Y:S02]  /*a8e0*/  @P1 IMAD.WIDE.U32 R2, R182, 0x60, R122 ;  /* 0x00000060b6021825 */ /* 0x000fe400078e007a */
[----:B------:R-:W-:Y:S02]  /*a8f0*/  @P3 LEA R30, P2, R86, R128, 0x1 ;  /* 0x00000080561e3211 */ /* 0x000fe400078408ff */
[----:B------:R-:W-:Y:S02]  /*a900*/  @P1 IMAD R0, R183, 0x60, RZ ;  /* 0x00000060b7001824 */ /* 0x000fe400078e02ff */
[----:B-1----:R-:W-:Y:S01]  /*a910*/  @P1 IMAD.WIDE.U32 R4, R64, 0x60, R128 ;  /* 0x0000006040041825 */ /* 0x002fe200078e0080 */
[----:B------:R-:W-:Y:S03]  /*a920*/  @P3 LEA.HI.X R31, R86, R129, R85, 0x1, P2 ;  /* 0x00000081561f3211 */ /* 0x000fe600010f0c55 */
[----:B------:R-:W-:Y:S02]  /*a930*/  @P1 IMAD.IADD R3, R3, 0x1, R0 ;  /* 0x0000000103031824 */ /* 0x000fe400078e0200 */
[----:B------:R-:W-:Y:S03]  /*a940*/  @P1 IMAD R0, R65, 0x60, RZ ;  /* 0x0000006041001824 */ /* 0x000fe600078e02ff */
[----:B------:R1:W2:Y:S01]  /*a950*/  @P1 LD.E.128 R24, [R2.64] ;  /* 0x0000000602181980 */ /* 0x0002a2000c101d00 */
[----:B------:R-:W-:Y:S01]  /*a960*/  @P1 IMAD.IADD R5, R5, 0x1, R0 ;  /* 0x0000000105051824 */ /* 0x000fe200078e0200 */
[CC--:B-1----:R-:W-:Y:S04]  /*a970*/  @P3 LEA R2, P0, R112.reuse, R122.reuse, 0x1 ;  /* 0x0000007a70023211 */ /* 0x0c2fe800078008ff */
[-C--:B------:R-:W-:Y:S01]  /*a980*/  @P3 LEA.HI.X R3, R112, R123.reuse, R109, 0x1, P0 ;  /* 0x0000007b70033211 */ /* 0x080fe200000f0c6d */
[----:B--2---:R1:W-:Y:S01]  /*a990*/  @P1 ST.E.128 [R4.64], R24 ;  /* 0x0000001804001985 */ /* 0x0043e2000c101d06 */
[----:B------:R-:W-:Y:S03]  /*a9a0*/  ISETP.NE.AND P1, PT, R150, RZ, PT ;  /* 0x000000ff9600720c */ /* 0x000fe60003f25270 */
[----:B------:R-:W2:Y:S10]  /*a9b0*/  @P3 LD.E.128 R20, [R2.64] ;  /* 0x0000000602143980 */ /* 0x000eb4000c101d00 */
[C---:B------:R-:W-:Y:S04]  /*a9c0*/  @P1 LEA R28, P0, R114.reuse, R122, 0x1 ;  /* 0x0000007a721c1211 */ /* 0x040fe800078008ff */
[----:B------:R-:W-:Y:S02]  /*a9d0*/  @P1 LEA.HI.X R29, R114, R123, R111, 0x1, P0 ;  /* 0x0000007b721d1211 */ /* 0x000fe400000f0c6f */
[C---:B------:R-:W-:Y:S04]  /*a9e0*/  @P1 LEA R32, P0, R84.reuse, R128, 0x1 ;  /* 0x0000008054201211 */ /* 0x040fe800078008ff */
[----:B------:R-:W-:Y:S01]  /*a9f0*/  @P1 LEA.HI.X R33, R84, R129, R83, 0x1, P0 ;  /* 0x0000008154211211 */ /* 0x000fe200000f0c53 */
[----:B--2---:R2:W-:Y:S04]  /*aa00*/  @P3 ST.E.128 [R30.64], R20 ;  /* 0x000000141e003985 */ /* 0x0045e8000c101d06 */
[----:B-1----:R-:W3:Y:S04]  /*aa10*/  @P1 LD.E.128 R4, [R28.64] ;  /* 0x000000061c041980 */ /* 0x002ee8000c101d00 */
[----:B---3--:R2:W-:Y:S02]  /*aa20*/  @P1 ST.E.128 [R32.64], R4 ;  /* 0x0000000420001985 */ /* 0x0085e4000c101d06 */
.L_x_847:
[----:B------:R-:W-:Y:S05]  /*aa30*/  BSYNC B3 ;  /* 0x0000000000037941 */ /* 0x000fea0003800000 */
.L_x_820:
[----:B------:R-:W-:Y:S01]  /*aa40*/  ISETP.NE.U32.AND P1, PT, R212, RZ, PT ;  /* 0x000000ffd400720c */ /* 0x000fe20003f25070 */
[----:B------:R-:W3:Y:S01]  /*aa50*/  LD.E R3, [R18.64+0x128] ;  /* 0x0001280612037980 */ /* 0x000ee2000c101900 */
[----:B------:R-:W-:Y:S02]  /*aa60*/  BSSY B0, `(.L_x_902) ;  /* 0x000005f000007945 */ /* 0x000fe40003800000 */
[----:B------:R-:W-:Y:S01]  /*aa70*/  ISETP.NE.AND.EX P1, PT, R213, RZ, PT, P1 ;  /* 0x000000ffd500720c */ /* 0x000fe20003f25310 */
[----:B---3--:R-:W-:Y:S05]  /*aa80*/  IMAD.U32 R3, R3, -0x40, RZ ;  /* 0xffffffc003037824 */ /* 0x008fea00078e00ff */
[C---:B-12---:R-:W-:Y:S04]  /*aa90*/  LEA R122, P0, R3.reuse, R122, 0x1 ;  /* 0x0000007a037a7211 */ /* 0x046fe800078008ff */
[----:B------:R-:W-:Y:S03]  /*aaa0*/  LEA.HI.X.SX32 R123, R3, R123, 0x1, P0 ;  /* 0x0000007b037b7211 */ /* 0x000fe600000f0eff */
[----:B------:R-:W-:-:S05]  /*aab0*/  @!P1 BRA `(.L_x_903) ;  /* 0x0000051000009947 */ /* 0x000fca0003800000 */
[----:B------:R-:W-:Y:S04]  /*aac0*/  IADD3 R3, R11, -0x1, RZ ;  /* 0xffffffff0b037810 */ /* 0x000fe80007ffe0ff */
[----:B------:R-:W-:Y:S11]  /*aad0*/  ISETP.GT.AND P0, PT, R3, R98, PT ;  /* 0x000000620300720c */ /* 0x000ff60003f04270 */
[----:B------:R-:W-:Y:S02]  /*aae0*/  @!UPT UIADD3 URZ, URZ, URZ, URZ ;  /* 0x0000003f3f3ff290 */ /* 0x000fe4000fffe03f */
[----:B------:R-:W-:-:S05]  /*aaf0*/  @!P0 BRA `(.L_x_904) ;  /* 0x0000055000008947 */ /* 0x000fca0003800000 */
[----:B------:R-:W-:Y:S01]  /*ab00*/  IMAD.MOV.U32 R24, RZ, RZ, RZ ;  /* 0x000000ffff187224 */ /* 0x000fe200078e00ff */
[----:B------:R-:W2:Y:S01]  /*ab10*/  LD.E R2, [R18.64+0x170] ;  /* 0x0001700612027980 */ /* 0x000ea2000c101900 */
[----:B------:R-:W-:Y:S02]  /*ab20*/  IADD3 R15, R15, -0x80, RZ ;  /* 0xffffff800f0f7810 */ /* 0x000fe40007ffe0ff */
[----:B------:R-:W-:Y:S01]  /*ab30*/  IABS R8, R14 ;  /* 0x0000000e00087213 */ /* 0x000fe20000000000 */
[----:B------:R-:W3:Y:S01]  /*ab40*/  LD.E.64 R28, [R18.64+0x40] ;  /* 0x00004006121c7980 */ /* 0x000ee2000c101b00 */
[-C--:B------:R-:W-:Y:S05]  /*ab50*/  IADD3 R0, -R14, R15.reuse, RZ ;  /* 0x0000000f0e007210 */ /* 0x080fea0007ffe1ff */
[----:B------:R-:W4:Y:S01]  /*ab60*/  LD.E.64 R26, [R18.64+0x20] ;  /* 0x00002006121a7980 */ /* 0x000f22000c101b00 */
[-C--:B--2---:R-:W-:Y:S02]  /*ab70*/  IABS R5, R2.reuse ;  /* 0x0000000200057213 */ /* 0x084fe40000000000 */
[-C--:B------:R-:W-:Y:S02]  /*ab80*/  IABS R21, R2.reuse ;  /* 0x0000000200157213 */ /* 0x080fe40000000000 */
[----:B------:R-:W1:Y:S01]  /*ab90*/  I2F.RP R23, R5 ;  /* 0x0000000500177306 */ /* 0x000e620000209400 */
[----:B------:R-:W-:Y:S02]  /*aba0*/  LOP3.LUT R3, RZ, R2, RZ, 0x33, !PT ;  /* 0x00000002ff037212 */ /* 0x000fe400078e33ff */
[----:B------:R-:W-:Y:S07]  /*abb0*/  IMAD.MOV R21, RZ, RZ, -R21 ;  /* 0x000000ffff157224 */ /* 0x000fee00078e0a15 */
[----:B-1----:R-:W1:Y:S02]  /*abc0*/  MUFU.RCP R7, R23 ;  /* 0x0000001700077308 */ /* 0x002e640000001000 */
[----:B-1----:R-:W-:Y:S02]  /*abd0*/  IADD3 R22, R7, 0xffffffe, RZ ;  /* 0x0ffffffe07167810 */ /* 0x002fe40007ffe0ff */
[----:B------:R-:W-:Y:S06]  /*abe0*/  IABS R7, R15 ;  /* 0x0000000f00077213 */ /* 0x000fec0000000000 */
[----:B------:R-:W1:Y:S02]  /*abf0*/  F2I.FTZ.U32.TRUNC.NTZ R25, R22 ;  /* 0x0000001600197305 */ /* 0x000e64000021f000 */
[--C-:B-1----:R-:W-:Y:S01]  /*ac00*/  IMAD.MOV R20, RZ, RZ, -R25.reuse ;  /* 0x000000ffff147224 */ /* 0x102fe200078e0a19 */
[----:B------:R-:W2:Y:S03]  /*ac10*/  LD.E.64 R22, [R18.64+0x38] ;  /* 0x0000380612167980 */ /* 0x000ea6000c101b00 */
[----:B------:R-:W-:Y:S04]  /*ac20*/  IMAD R20, R20, R5, RZ ;  /* 0x0000000514147224 */ /* 0x000fe800078e02ff */
[----:B------:R-:W-:Y:S02]  /*ac30*/  IMAD.HI.U32 R20, R25, R20, R24 ;  /* 0x0000001419147227 */ /* 0x000fe400078e0018 */
[----:B------:R-:W2:Y:S04]  /*ac40*/  LD.E.64 R24, [R18.64+0x28] ;  /* 0x0000280612187980 */ /* 0x000ea8000c101b00 */
[C---:B------:R-:W-:Y:S04]  /*ac50*/  IMAD.HI.U32 R4, R20.reuse, R7, RZ ;  /* 0x0000000714047227 */ /* 0x040fe800078e00ff */
[----:B------:R-:W-:Y:S04]  /*ac60*/  IMAD.HI.U32 R6, R20, R8, RZ ;  /* 0x0000000814067227 */ /* 0x000fe800078e00ff */
[-C--:B------:R-:W-:Y:S02]  /*ac70*/  IMAD R7, R4, R21.reuse, R7 ;  /* 0x0000001504077224 */ /* 0x080fe400078e0207 */
[----:B------:R-:W-:Y:S03]  /*ac80*/  IMAD R8, R6, R21, R8 ;  /* 0x0000001506087224 */ /* 0x000fe600078e0208 */
        /* <DEDUP_REMOVED lines=8> */
[-C--:B------:R-:W-:Y:S02]  /*ad10*/  LOP3.LUT R5, R15, R2.reuse, RZ, 0x3c, !PT ;  /* 0x000000020f057212 */ /* 0x080fe400078e3cff */
[----:B------:R-:W-:Y:S02]  /*ad20*/  LOP3.LUT R7, R14, R2, RZ, 0x3c, !PT ;  /* 0x000000020e077212 */ /* 0x000fe400078e3cff */
[----:B------:R-:W-:Y:S02]  /*ad30*/  ISETP.GE.AND P1, PT, R5, RZ, PT ;  /* 0x000000ff0500720c */ /* 0x000fe40003f26270 */
[----:B------:R-:W-:Y:S02]  /*ad40*/  ISETP.GE.AND P2, PT, R7, RZ, PT ;  /* 0x000000ff0700720c */ /* 0x000fe40003f46270 */
[----:B------:R-:W-:Y:S02]  /*ad50*/  ISETP.NE.AND P0, PT, R2, RZ, PT ;  /* 0x000000ff0200720c */ /* 0x000fe40003f05270 */
[----:B------:R-:W-:Y:S02]  /*ad60*/  @P4 IADD3 R4, R4, 0x1, RZ ;  /* 0x0000000104044810 */ /* 0x000fe40007ffe0ff */
[----:B------:R-:W-:Y:S05]  /*ad70*/  @P5 IADD3 R6, R6, 0x1, RZ ;  /* 0x0000000106065810 */ /* 0x000fea0007ffe0ff */
[----:B------:R-:W-:Y:S02]  /*ad80*/  @!P1 IMAD.MOV R4, RZ, RZ, -R4 ;  /* 0x000000ffff049224 */ /* 0x000fe400078e0a04 */
[----:B------:R-:W-:Y:S03]  /*ad90*/  @!P2 IMAD.MOV R6, RZ, RZ, -R6 ;  /* 0x000000ffff06a224 */ /* 0x000fe600078e0a06 */
[C---:B------:R-:W-:Y:S02]  /*ada0*/  SEL R4, R3.reuse, R4, !P0 ;  /* 0x0000000403047207 */ /* 0x040fe40004000000 */
[----:B------:R-:W-:Y:S02]  /*adb0*/  SEL R3, R3, R6, !P0 ;  /* 0x0000000603037207 */ /* 0x000fe40004000000 */
[CC--:B------:R-:W-:Y:S02]  /*adc0*/  LEA R32, P1, R4.reuse, R212.reuse, 0x2 ;  /* 0x000000d404207211 */ /* 0x0c0fe400078210ff */
[C---:B------:R-:W-:Y:S02]  /*add0*/  LEA R30, P0, R3.reuse, R212, 0x2 ;  /* 0x000000d4031e7211 */ /* 0x040fe400078010ff */
[-C--:B------:R-:W-:Y:S02]  /*ade0*/  LEA.HI.X.SX32 R33, R4, R213.reuse, 0x2, P1 ;  /* 0x000000d504217211 */ /* 0x080fe400008f16ff */
[C---:B------:R-:W-:Y:S01]  /*adf0*/  LEA.HI.X.SX32 R31, R3.reuse, R213, 0x2, P0 ;  /* 0x000000d5031f7211 */ /* 0x040fe200000f16ff */
[----:B------:R-:W-:Y:S02]  /*ae00*/  IMAD.IADD R3, R3, 0x1, -R4 ;  /* 0x0000000103037824 */ /* 0x000fe400078e0a04 */
[----:B------:R-:W2:Y:S02]  /*ae10*/  LD.E R5, [R32.64] ;  /* 0x0000000620057980 */ /* 0x000ea4000c101900 */
[----:B------:R-:W-:Y:S02]  /*ae20*/  IMAD R0, R3, R2, R0 ;  /* 0x0000000203007224 */ /* 0x000fe400078e0200 */
[----:B------:R1:W2:Y:S02]  /*ae30*/  LD.E R8, [R30.64] ;  /* 0x000000061e087980 */ /* 0x0002a4000c101900 */
[-C--:B---3--:R-:W-:Y:S01]  /*ae40*/  IMAD R20, R29, R0.reuse, RZ ;  /* 0x000000001d147224 */ /* 0x088fe200078e02ff */
[----:B------:R-:W-:Y:S01]  /*ae50*/  SHF.R.S32.HI R7, RZ, 0x1f, R0 ;  /* 0x0000001fff077819 */ /* 0x000fe20000011400 */
[C---:B-1----:R-:W-:Y:S04]  /*ae60*/  IMAD.WIDE.U32 R30, R28.reuse, R0, RZ ;  /* 0x000000001c1e7225 */ /* 0x042fe800078e00ff */
[----:B--2---:R-:W-:Y:S02]  /*ae70*/  IMAD.IADD R21, R5, 0x1, -R8 ;  /* 0x0000000105157824 */ /* 0x004fe400078e0a08 */
[----:B------:R-:W-:Y:S02]  /*ae80*/  IMAD R8, R28, R7, R20 ;  /* 0x000000071c087224 */ /* 0x000fe400078e0214 */
[-C--:B----4-:R-:W-:Y:S01]  /*ae90*/  IMAD R5, R27, R21.reuse, RZ ;  /* 0x000000151b057224 */ /* 0x090fe200078e02ff */
[----:B------:R-:W-:Y:S01]  /*aea0*/  SHF.R.S32.HI R20, RZ, 0x1f, R21 ;  /* 0x0000001fff147819 */ /* 0x000fe20000011415 */
[CC--:B------:R-:W-:Y:S04]  /*aeb0*/  IMAD.WIDE.U32 R28, R26.reuse, R21.reuse, RZ ;  /* 0x000000151a1c7225 */ /* 0x0c0fe800078e00ff */
[----:B------:R-:W-:Y:S01]  /*aec0*/  IMAD R5, R26, R20, R5 ;  /* 0x000000141a057224 */ /* 0x000fe200078e0205 */
[----:B------:R-:W-:Y:S01]  /*aed0*/  MOV R26, R30 ;  /* 0x0000001e001a7202 */ /* 0x000fe20000000f00 */
[----:B------:R-:W-:Y:S02]  /*aee0*/  IMAD.IADD R27, R31, 0x1, R8 ;  /* 0x000000011f1b7824 */ /* 0x000fe400078e0208 */
[----:B------:R-:W-:Y:S02]  /*aef0*/  IMAD.IADD R29, R29, 0x1, R5 ;  /* 0x000000011d1d7824 */ /* 0x000fe400078e0205 */
[----:B------:R-:W-:Y:S04]  /*af00*/  IMAD.WIDE.U32 R26, R21, R24, R26 ;  /* 0x00000018151a7225 */ /* 0x000fe800078e001a */
[----:B------:R-:W-:Y:S01]  /*af10*/  IMAD R21, R25, R21, RZ ;  /* 0x0000001519157224 */ /* 0x000fe200078e02ff */
[----:B------:R-:W-:Y:S01]  /*af20*/  LEA R130, P1, R26, R130, 0x1 ;  /* 0x000000821a827211 */ /* 0x000fe200078208ff */
[----:B------:R-:W-:Y:S02]  /*af30*/  IMAD R8, R23, R0, RZ ;  /* 0x0000000017087224 */ /* 0x000fe400078e02ff */
[----:B------:R-:W-:Y:S04]  /*af40*/  IMAD.WIDE.U32 R28, R0, R22, R28 ;  /* 0x00000016001c7225 */ /* 0x000fe800078e001c */
[----:B------:R-:W-:Y:S01]  /*af50*/  IMAD R21, R24, R20, R21 ;  /* 0x0000001418157224 */ /* 0x000fe200078e0215 */
[----:B------:R-:W-:Y:S01]  /*af60*/  LEA R128, P0, R28, R128, 0x1 ;  /* 0x000000801c807211 */ /* 0x000fe200078008ff */
[----:B------:R-:W-:Y:S02]  /*af70*/  IMAD R8, R22, R7, R8 ;  /* 0x0000000716087224 */ /* 0x000fe400078e0208 */
[----:B------:R-:W-:Y:S02]  /*af80*/  IMAD.IADD R20, R27, 0x1, R21 ;  /* 0x000000011b147824 */ /* 0x000fe400078e0215 */
[----:B------:R-:W-:Y:S03]  /*af90*/  IMAD.IADD R8, R29, 0x1, R8 ;  /* 0x000000011d087824 */ /* 0x000fe600078e0208 */
[----:B------:R-:W-:Y:S02]  /*afa0*/  LEA.HI.X R131, R26, R131, R20, 0x1, P1 ;  /* 0x000000831a837211 */ /* 0x000fe400008f0c14 */
[----:B------:R-:W-:Y:S01]  /*afb0*/  LEA.HI.X R129, R28, R129, R8, 0x1, P0 ;  /* 0x000000811c817211 */ /* 0x000fe200000f0c08 */
[----:B------:R-:W-:-:S05]  /*afc0*/  BRA `(.L_x_904) ;  /* 0x0000008000007947 */ /* 0x000fca0003800000 */
.L_x_903:
[----:B------:R-:W2:Y:S04]  /*afd0*/  LD.E R5, [R18.64+0x40] ;  /* 0x0000400612057980 */ /* 0x000ea8000c101900 */
[----:B------:R-:W3:Y:S02]  /*afe0*/  LD.E R3, [R18.64+0x38] ;  /* 0x0000380612037980 */ /* 0x000ee4000c101900 */
[----:B---3--:R-:W-:Y:S02]  /*aff0*/  IMAD.U32 R3, R3, -0x40, RZ ;  /* 0xffffffc003037824 */ /* 0x008fe400078e00ff */
[----:B--2---:R-:W-:Y:S03]  /*b000*/  IMAD.U32 R5, R5, -0x40, RZ ;  /* 0xffffffc005057824 */ /* 0x004fe600078e00ff */
[----:B------:R-:W-:Y:S02]  /*b010*/  LEA R128, P0, R3, R128, 0x1 ;  /* 0x0000008003807211 */ /* 0x000fe400078008ff */
[----:B------:R-:W-:Y:S02]  /*b020*/  LEA R130, P1, R5, R130, 0x1 ;  /* 0x0000008205827211 */ /* 0x000fe400078208ff */
[----:B------:R-:W-:Y:S02]  /*b030*/  LEA.HI.X.SX32 R129, R3, R129, 0x1, P0 ;  /* 0x0000008103817211 */ /* 0x000fe400000f0eff */
[----:B------:R-:W-:Y:S04]  /*b040*/  LEA.HI.X.SX32 R131, R5, R131, 0x1, P1 ;  /* 0x0000008305837211 */ /* 0x000fe800008f0eff */
.L_x_904:
[----:B------:R-:W-:Y:S05]  /*b050*/  BSYNC B0 ;  /* 0x0000000000007941 */ /* 0x000fea0003800000 */
.L_x_902:
[----:B------:R-:W-:Y:S04]  /*b060*/  IADD3 R11, R11, -0x1, RZ ;  /* 0xffffffff0b0b7810 */ /* 0x000fe80007ffe0ff */
[----:B------:R-:W-:Y:S11]  /*b070*/  ISETP.GT.AND P0, PT, R11, R98, PT ;  /* 0x000000620b00720c */ /* 0x000ff60003f04270 */
[----:B------:R-:W-:Y:S02]  /*b080*/  @!UPT UIADD3 URZ, URZ, URZ, URZ ;  /* 0x0000003f3f3ff290 */ /* 0x000fe4000fffe03f */
[----:B------:R-:W-:-:S05]  /*b090*/  @P0 BRA `(.L_x_905) ;  /* 0xffff7af000000947 */ /* 0x000fca000383ffff */
.L_x_811:
[----:B------:R-:W-:Y:S01]  /*b0a0*/  WARPSYNC 0xffffffff ;  /* 0xffffffff00007948 */ /* 0x000fe20003800000 */
[----:B------:R-:W-:Y:S06]  /*b0b0*/  BAR.SYNC.DEFER_BLOCKING 0x0 ;  /* 0x0000000000007b1d */ /* 0x000fec0000010000 */
[----:B------:R-:W2:Y:S01]  /*b0c0*/  LD.E R7, [R18.64+0xd0] ;  /* 0x0000d00612077980 */ /* 0x000ea2000c101900 */
[----:B------:R-:W-:Y:S01]  /*b0d0*/  BSSY B3, `(.L_x_906) ;  /* 0x0000758000037945 */ /* 0x000fe20003800000 */
[----:B------:R-:W-:Y:S01]  /*b0e0*/  IMAD.SHL.U32 R211, R154, 0x2, RZ ;  /* 0x000000029ad37824 */ /* 0x000fe200078e00ff */
[C---:B------:R-:W-:Y:S01]  /*b0f0*/  SHF.L.U64.HI R15, R174.reuse, 0x4, R175 ;  /* 0x00000004ae0f7819 */ /* 0x040fe200000102af */
[----:B------:R-:W-:Y:S01]  /*b100*/  IMAD.SHL.U32 R5, R174, 0x10, RZ ;  /* 0x00000010ae057824 */ /* 0x000fe200078e00ff */
[----:B--2---:R-:W-:-:S13]  /*b110*/  ISETP.NE.AND P0, PT, R7, RZ, PT ;  /* 0x000000ff0700720c */ /* 0x004fda0003f05270 */
[----:B------:R-:W-:Y:S05]  /*b120*/  @!P0 BRA `(.L_x_907) ;  /* 0x00006da000008947 */ /* 0x000fea0003800000 */
[----:B------:R-:W2:Y:S04]  /*b130*/  LD.E.64 R2, [R18.64+0xf0] ;  /* 0x0000f00612027980 */ /* 0x000ea8000c101b00 */
[----:B------:R-:W3:Y:S04]  /*b140*/  LD.E.U8 R0, [R18.64+0x1b3] ;  /* 0x0001b30612007980 */ /* 0x000ee8000c101100 */
[----:B------:R1:W5:Y:S04]  /*b150*/  LD.E R11, [R18.64+0xc0] ;  /* 0x0000c006120b7980 */ /* 0x000368000c101900 */
[----:B------:R1:W5:Y:S04]  /*b160*/  LD.E.64 R40, [R18.64+0x148] ;  /* 0x0001480612287980 */ /* 0x000368000c101b00 */
[----:B------:R1:W5:Y:S01]  /*b170*/  LD.E.64 R38, [R18.64+0x150] ;  /* 0x0001500612267980 */ /* 0x000362000c101b00 */
[----:B--2---:R-:W-:-:S04]  /*b180*/  ISETP.NE.U32.AND P1, PT, R2, RZ, PT ;  /* 0x000000ff0200720c */ /* 0x004fc80003f25070 */
[----:B------:R-:W-:-:S13]  /*b190*/  ISETP.NE.AND.EX P1, PT, R3, RZ, PT, P1 ;  /* 0x000000ff0300720c */ /* 0x000fda0003f25310 */
[----:B-----5:R-:W-:Y:S01]  /*b1a0*/  @P1 LEA R16, P0, R207, R2, 0x2 ;  /* 0x00000002cf101211 */ /* 0x020fe200078010ff */
[----:B------:R-:W-:-:S03]  /*b1b0*/  IMAD.MOV.U32 R2, RZ, RZ, RZ ;  /* 0x000000ffff027224 */ /* 0x000fc600078e00ff */
[----:B------:R-:W-:-:S05]  /*b1c0*/  @P1 LEA.HI.X R17, R207, R3, R72, 0x2, P0 ;  /* 0x00000003cf111211 */ /* 0x000fca00000f1448 */
[----:B------:R2:W4:Y:S01]  /*b1d0*/  @P1 LD.E R2, [R16.64] ;  /* 0x0000000610021980 */ /* 0x000522000c101900 */
[----:B------:R-:W-:Y:S01]  /*b1e0*/  IADD3 R5, P1, R5, R170, RZ ;  /* 0x000000aa05057210 */ /* 0x000fe20007f3e0ff */
[----:B------:R-:W-:Y:S01]  /*b1f0*/  IMAD.MOV.U32 R172, RZ, RZ, R170 ;  /* 0x000000ffffac7224 */ /* 0x000fe200078e00aa */
[----:B------:R-:W-:Y:S02]  /*b200*/  LEA R44, P2, R170, R176, 0x1 ;  /* 0x000000b0aa2c7211 */ /* 0x000fe400078408ff */
[----:B------:R-:W-:Y:S01]  /*b210*/  LEA R3, P0, R174, R170, 0x5 ;  /* 0x000000aaae037211 */ /* 0x000fe200078028ff */
[--C-:B------:R-:W-:Y:S01]  /*b220*/  IMAD.X R15, R15, 0x1, R173.reuse, P1 ;  /* 0x000000010f0f7824 */ /* 0x100fe200008e06ad */
[----:B---3--:R-:W-:Y:S02]  /*b230*/  ISETP.NE.AND P4, PT, R0, RZ, PT ;  /* 0x000000ff0000720c */ /* 0x008fe40003f85270 */
[----:B------:R-:W-:Y:S01]  /*b240*/  LEA R42, P1, R5, R176, 0x1 ;  /* 0x000000b0052a7211 */ /* 0x000fe200078208ff */
[----:B------:R-:W-:Y:S01]  /*b250*/  IMAD R4, R175, 0x30, RZ ;  /* 0x00000030af047824 */ /* 0x000fe200078e02ff */
[----:B------:R-:W-:-:S02]  /*b260*/  LEA.HI.X R45, R170, R177, R173, 0x1, P2 ;  /* 0x000000b1aa2d7211 */ /* 0x000fc400010f0cad */
[C---:B------:R-:W-:Y:S01]  /*b270*/  LEA.HI.X R6, R174.reuse, R173, R175, 0x5, P0 ;  /* 0x000000adae067211 */ /* 0x040fe200000f2caf */
[----:B------:R-:W-:Y:S01]  /*b280*/  IMAD.WIDE.U32 R172, R174, 0x30, R172 ;  /* 0x00000030aeac7825 */ /* 0x000fe200078e00ac */
[----:B------:R-:W-:Y:S02]  /*b290*/  LEA R36, P0, R3, R176, 0x1 ;  /* 0x000000b003247211 */ /* 0x000fe400078008ff */
[-C--:B------:R-:W-:Y:S01]  /*b2a0*/  LEA.HI.X R43, R5, R177.reuse, R15, 0x1, P1 ;  /* 0x000000b1052b7211 */ /* 0x080fe200008f0c0f */
[----:B------:R-:W-:Y:S01]  /*b2b0*/  IMAD.IADD R15, R209, 0x1, -R76 ;  /* 0x00000001d10f7824 */ /* 0x000fe200078e0a4c */
[----:B------:R-:W-:Y:S01]  /*b2c0*/  LEA.HI.X R37, R3, R177, R6, 0x1, P0 ;  /* 0x000000b103257211 */ /* 0x000fe200000f0c06 */
[----:B------:R-:W-:-:S03]  /*b2d0*/  IMAD.IADD R5, R173, 0x1, R4 ;  /* 0x00000001ad057824 */ /* 0x000fc600078e0204 */
[----:B------:R-:W-:Y:S02]  /*b2e0*/  ISETP.GE.AND P0, PT, R166, R15, PT ;  /* 0x0000000fa600720c */ /* 0x000fe40003f06270 */
[----:B--2---:R-:W-:Y:S02]  /*b2f0*/  LEA R16, P1, R172, R176, 0x1 ;  /* 0x000000b0ac107211 */ /* 0x004fe400078208ff */
[----:B------:R-:W-:Y:S02]  /*b300*/  ISETP.GT.AND P0, PT, R56, -0x8, !P0 ;  /* 0xfffffff83800780c */ /* 0x000fe40004704270 */
[----:B------:R-:W-:Y:S01]  /*b310*/  LEA.HI.X R17, R172, R177, R5, 0x1, P1 ;  /* 0x000000b1ac117211 */ /* 0x000fe200008f0c05 */
[----:B----4-:R-:W-:Y:S01]  /*b320*/  IMAD.IADD R71, R71, 0x1, R2 ;  /* 0x0000000147477824 */ /* 0x010fe200078e0202 */
[----:B------:R-:W-:-:S04]  /*b330*/  LEA.HI R2, R7, R7, RZ, 0x1 ;  /* 0x0000000707027211 */ /* 0x000fc800078f08ff */
[----:B------:R-:W-:-:S05]  /*b340*/  SHF.R.S32.HI R2, RZ, 0x1, R2 ;  /* 0x00000001ff027819 */ /* 0x000fca0000011402 */
[----:B------:R-:W-:-:S05]  /*b350*/  IMAD R71, R2, R71, RZ ;  /* 0x0000004702477224 */ /* 0x000fca00078e02ff */
[----:B------:R-:W-:Y:S02]  /*b360*/  SHF.R.S32.HI R4, RZ, 0x1f, R71 ;  /* 0x0000001fff047819 */ /* 0x000fe40000011447 */
[CC--:B------:R-:W-:Y:S02]  /*b370*/  IADD3 R0, P3, R73.reuse, R71.reuse, RZ ;  /* 0x0000004749007210 */ /* 0x0c0fe40007f7e0ff */
[----:B------:R-:W-:Y:S01]  /*b380*/  IADD3 R3, P2, R12, R71, RZ ;  /* 0x000000470c037210 */ /* 0x000fe20007f5e0ff */
[----:B------:R-:W-:Y:S01]  /*b390*/  IMAD.MOV.U32 R5, RZ, RZ, R2 ;  /* 0x000000ffff057224 */ /* 0x000fe200078e0002 */
[----:B------:R-:W-:-:S03]  /*b3a0*/  LEA.HI.X.SX32 R73, R73, R4, 0x1, P3 ;  /* 0x0000000449497211 */ /* 0x000fc600018f0eff */
[----:B------:R-:W-:Y:S01]  /*b3b0*/  IMAD.X R4, R13, 0x1, R4, P2 ;  /* 0x000000010d047824 */ /* 0x000fe200010e0604 */
[----:B------:R-:W-:Y:S05]  /*b3c0*/  @!P4 BRA `(.L_x_908) ;  /* 0x000026800000c947 */ /* 0x000fea0003800000 */
[C---:B-1----:R-:W-:Y:S01]  /*b3d0*/  IMAD.SHL.U32 R27, R0.reuse, 0x2, RZ ;  /* 0x00000002001b7824 */ /* 0x042fe200078e00ff */
[----:B------:R-:W-:Y:S01]  /*b3e0*/  SHF.L.U64.HI R73, R0, 0x1, R73 ;  /* 0x0000000100497819 */ /* 0x000fe20000010249 */
[----:B------:R-:W-:Y:S03]  /*b3f0*/  BSSY B2, `(.L_x_909) ;  /* 0x000009a000027945 */ /* 0x000fe60003800000 */
[-C--:B------:R-:W-:Y:S02]  /*b400*/  IADD3 R24, P2, R40, R27.reuse, RZ ;  /* 0x0000001b28187210 */ /* 0x080fe40007f5e0ff */
[----:B------:R-:W-:-:S03]  /*b410*/  IADD3 R26, P1, R38, R27, RZ ;  /* 0x0000001b261a7210 */ /* 0x000fc60007f3e0ff */
[--C-:B------:R-:W-:Y:S02]  /*b420*/  IMAD.X R25, R41, 0x1, R73.reuse, P2 ;  /* 0x0000000129197824 */ /* 0x100fe400010e0649 */
[----:B------:R-:W-:Y:S01]  /*b430*/  IMAD.X R27, R39, 0x1, R73, P1 ;  /* 0x00000001271b7824 */ /* 0x000fe200008e0649 */
[----:B------:R-:W-:Y:S05]  /*b440*/  @!P0 BRA `(.L_x_910) ;  /* 0x0000094000008947 */ /* 0x000fea0003800000 */
[----:B------:R-:W-:Y:S01]  /*b450*/  ISETP.GE.AND P0, PT, R12, R11, PT ;  /* 0x0000000b0c00720c */ /* 0x000fe20003f06270 */
[----:B------:R-:W-:-:S12]  /*b460*/  BSSY B1, `(.L_x_911) ;  /* 0x0000030000017945 */ /* 0x000fd80003800000 */
[----:B------:R1:W-:Y:S01]  /*b470*/  @P0 STS.128 [R211], RZ ;  /* 0x000000ffd3000388 */ /* 0x0003e20000000c00 */
[----:B------:R-:W-:Y:S05]  /*b480*/  @P0 BRA `(.L_x_912) ;  /* 0x000002d000000947 */ /* 0x000fea0003800000 */
[----:B------:R2:W5:Y:S01]  /*b490*/  LD.E.128 R20, [R44.64] ;  /* 0x000000062c147980 */ /* 0x000562000c101d00 */
[----:B------:R-:W-:Y:S01]  /*b4a0*/  ISETP.GE.AND P0, PT, R12, R7, PT ;  /* 0x000000070c00720c */ /* 0x000fe20003f06270 */
[----:B------:R-:W-:-:S12]  /*b4b0*/  BSSY B0, `(.L_x_913) ;  /* 0x0000029000007945 */ /* 0x000fd80003800000 */
[----:B------:R-:W-:Y:S05]  /*b4c0*/  @P0 BRA `(.L_x_914) ;  /* 0x0000027000000947 */ /* 0x000fea0003800000 */
[----:B------:R-:W3:Y:S04]  /*b4d0*/  LD.E.64 R2, [R26.64] ;  /* 0x000000061a027980 */ /* 0x000ee8000c101b00 */
[----:B------:R-:W4:Y:S01]  /*b4e0*/  LD.E.64 R4, [R24.64] ;  /* 0x0000000618047980 */ /* 0x000f22000c101b00 */
[C---:B-----5:R-:W-:Y:S01]  /*b4f0*/  SHF.L.U32 R33, R23.reuse, 0x10, RZ ;  /* 0x0000001017217819 */ /* 0x060fe200000006ff */
[----:B------:R-:W-:Y:S01]  /*b500*/  IMAD.U32 R28, R22, 0x10000, RZ ;  /* 0x00010000161c7824 */ /* 0x000fe200078e00ff */
[----:B------:R-:W-:Y:S02]  /*b510*/  LOP3.LUT R31, R23, 0xffff0000, RZ, 0xc0, !PT ;  /* 0xffff0000171f7812 */ /* 0x000fe400078ec0ff */
[C---:B------:R-:W-:Y:S02]  /*b520*/  LOP3.LUT R0, R21.reuse, 0xffff0000, RZ, 0xc0, !PT ;  /* 0xffff000015007812 */ /* 0x040fe400078ec0ff */
[----:B------:R-:W-:-:S02]  /*b530*/  SHF.L.U32 R6, R21, 0x10, RZ ;  /* 0x0000001015067819 */ /* 0x000fc400000006ff */
[C---:B------:R-:W-:Y:S02]  /*b540*/  SHF.L.U32 R8, R20.reuse, 0x10, RZ ;  /* 0x0000001014087819 */ /* 0x040fe400000006ff */
[----:B------:R-:W-:Y:S02]  /*b550*/  LOP3.LUT R30, R20, 0xffff0000, RZ, 0xc0, !PT ;  /* 0xffff0000141e7812 */ /* 0x000fe400078ec0ff */
[----:B------:R-:W-:Y:S02]  /*b560*/  LOP3.LUT R32, R22, 0xffff0000, RZ, 0xc0, !PT ;  /* 0xffff000016207812 */ /* 0x000fe400078ec0ff */
[----:B---3--:R-:W-:Y:S02]  /*b570*/  LOP3.LUT R23, R2, 0xffff0000, RZ, 0xc0, !PT ;  /* 0xffff000002177812 */ /* 0x008fe400078ec0ff */
[C---:B------:R-:W-:Y:S01]  /*b580*/  LOP3.LUT R14, R3.reuse, 0xffff0000, RZ, 0xc0, !PT ;  /* 0xffff0000030e7812 */ /* 0x040fe200078ec0ff */
[----:B------:R-:W-:Y:S01]  /*b590*/  IMAD.U32 R3, R3, 0x10000, RZ ;  /* 0x0001000003037824 */ /* 0x000fe200078e00ff */
[----:B----4-:R-:W-:Y:S01]  /*b5a0*/  LOP3.LUT R29, R4, 0xffff0000, RZ, 0xc0, !PT ;  /* 0xffff0000041d7812 */ /* 0x010fe200078ec0ff */
[C---:B------:R-:W-:Y:S01]  /*b5b0*/  FMUL.FTZ R21, R0.reuse, R23 ;  /* 0x0000001700157220 */ /* 0x040fe20000410000 */
[----:B------:R-:W-:Y:S01]  /*b5c0*/  LOP3.LUT R20, R5, 0xffff0000, RZ, 0xc0, !PT ;  /* 0xffff000005147812 */ /* 0x000fe200078ec0ff */
[----:B------:R-:W-:Y:S01]  /*b5d0*/  FMUL.FTZ R22, R31, R14 ;  /* 0x0000000e1f167220 */ /* 0x000fe20000410000 */
[----:B------:R-:W-:Y:S01]  /*b5e0*/  SHF.L.U32 R5, R5, 0x10, RZ ;  /* 0x0000001005057819 */ /* 0x000fe200000006ff */
[----:B------:R-:W-:-:S02]  /*b5f0*/  FMUL.FTZ R0, R0, R29 ;  /* 0x0000001d00007220 */ /* 0x000fc40000410000 */
[----:B------:R-:W-:Y:S01]  /*b600*/  FFMA.FTZ R21, R6, R29, -R21 ;  /* 0x0000001d06157223 */ /* 0x000fe20000010815 */
[----:B------:R-:W-:Y:S01]  /*b610*/  SHF.L.U32 R29, R4, 0x10, RZ ;  /* 0x00000010041d7819 */ /* 0x000fe200000006ff */
[----:B------:R-:W-:Y:S01]  /*b620*/  FFMA.FTZ R0, R6, R23, R0 ;  /* 0x0000001706007223 */ /* 0x000fe20000010000 */
[----:B------:R-:W-:Y:S01]  /*b630*/  SHF.L.U32 R23, R2, 0x10, RZ ;  /* 0x0000001002177819 */ /* 0x000fe200000006ff */
[----:B------:R-:W-:Y:S02]  /*b640*/  FMUL.FTZ R31, R31, R20 ;  /* 0x000000141f1f7220 */ /* 0x000fe40000410000 */
[----:B------:R-:W-:Y:S01]  /*b650*/  FMUL.FTZ R4, R32, R3 ;  /* 0x0000000320047220 */ /* 0x000fe20000410000 */
[----:B------:R-:W-:Y:S01]  /*b660*/  F2FP.BF16.PACK_AB R21, R0, R21 ;  /* 0x000000150015723e */ /* 0x000fe200000010ff */
[C---:B------:R-:W-:Y:S02]  /*b670*/  FMUL.FTZ R2, R30.reuse, R23 ;  /* 0x000000171e027220 */ /* 0x040fe40000410000 */
[----:B------:R-:W-:-:S02]  /*b680*/  FMUL.FTZ R30, R30, R29 ;  /* 0x0000001d1e1e7220 */ /* 0x000fc40000410000 */
[C---:B------:R-:W-:Y:S02]  /*b690*/  FFMA.FTZ R22, R33.reuse, R20, -R22 ;  /* 0x0000001421167223 */ /* 0x040fe40000010816 */
[----:B------:R-:W-:Y:S02]  /*b6a0*/  FFMA.FTZ R31, R33, R14, R31 ;  /* 0x0000000e211f7223 */ /* 0x000fe4000001001f */
[----:B------:R-:W-:Y:S02]  /*b6b0*/  FMUL.FTZ R32, R32, R5 ;  /* 0x0000000520207220 */ /* 0x000fe40000410000 */
[C---:B------:R-:W-:Y:S01]  /*b6c0*/  FFMA.FTZ R2, R8.reuse, R29, -R2 ;  /* 0x0000001d08027223 */ /* 0x040fe20000010802 */
[----:B------:R-:W-:Y:S01]  /*b6d0*/  F2FP.BF16.PACK_AB R31, R31, R22 ;  /* 0x000000161f1f723e */ /* 0x000fe200000010ff */
[----:B------:R-:W-:Y:S02]  /*b6e0*/  FFMA.FTZ R23, R8, R23, R30 ;  /* 0x0000001708177223 */ /* 0x000fe4000001001e */
[----:B------:R-:W-:-:S02]  /*b6f0*/  FFMA.FTZ R4, R28, R5, -R4 ;  /* 0x000000051c047223 */ /* 0x000fc40000010804 */
[----:B------:R-:W-:Y:S01]  /*b700*/  FFMA.FTZ R3, R28, R3, R32 ;  /* 0x000000031c037223 */ /* 0x000fe20000010020 */
[----:B------:R-:W-:Y:S02]  /*b710*/  F2FP.BF16.PACK_AB R20, R23, R2 ;  /* 0x000000021714723e */ /* 0x000fe400000010ff */
[----:B------:R-:W-:Y:S02]  /*b720*/  MOV R23, R31 ;  /* 0x0000001f00177202 */ /* 0x000fe40000000f00 */
[----:B------:R-:W-:Y:S02]  /*b730*/  F2FP.BF16.PACK_AB R22, R3, R4 ;  /* 0x000000040316723e */ /* 0x000fe400000010ff */
.L_x_914:
[----:B------:R-:W-:Y:S05]  /*b740*/  BSYNC B0 ;  /* 0x0000000000007941 */ /* 0x000fea0003800000 */
.L_x_913:
[----:B-----5:R3:W-:Y:S02]  /*b750*/  STS.128 [R211], R20 ;  /* 0x00000014d3007388 */ /* 0x0207e40000000c00 */
.L_x_912:
[----:B------:R-:W-:Y:S05]  /*b760*/  BSYNC B1 ;  /* 0x0000000000017941 */ /* 0x000fea0003800000 */
.L_x_911:
[----:B------:R-:W-:Y:S01]  /*b770*/  ISETP.GE.AND P0, PT, R10, R11, PT ;  /* 0x0000000b0a00720c */ /* 0x000fe20003f06270 */
[----:B------:R-:W-:-:S12]  /*b780*/  BSSY B1, `(.L_x_915) ;  /* 0x0000030000017945 */ /* 0x000fd80003800000 */
[----:B------:R4:W-:Y:S01]  /*b790*/  @P0 STS.128 [R211+0x2000], RZ ;  /* 0x002000ffd3000388 */ /* 0x0009e20000000c00 */
[----:B------:R-:W-:Y:S05]  /*b7a0*/  @P0 BRA `(.L_x_916) ;  /* 0x000002d000000947 */ /* 0x000fea0003800000 */
[----:B---3--:R3:W5:Y:S01]  /*b7b0*/  LD.E.128 R20, [R44.64+0x80] ;  /* 0x000080062c147980 */ /* 0x008762000c101d00 */
[----:B------:R-:W-:Y:S01]  /*b7c0*/  ISETP.GE.AND P0, PT, R10, R7, PT ;  /* 0x000000070a00720c */ /* 0x000fe20003f06270 */
[----:B------:R-:W-:-:S12]  /*b7d0*/  BSSY B0, `(.L_x_917) ;  /* 0x0000029000007945 */ /* 0x000fd80003800000 */
[----:B------:R-:W-:Y:S05]  /*b7e0*/  @P0 BRA `(.L_x_918) ;  /* 0x0000027000000947 */ /* 0x000fea0003800000 */
[----:B--2---:R-:W2:Y:S04]  /*b7f0*/  LD.E.64 R2, [R26.64+0x40] ;  /* 0x000040061a027980 */ /* 0x004ea8000c101b00 */
[----:B---3--:R-:W3:Y:S01]  /*b800*/  LD.E.64 R4, [R24.64+0x40] ;  /* 0x0000400618047980 */ /* 0x008ee2000c101b00 */
        /* <DEDUP_REMOVED lines=8> */
[----:B--2---:R-:W-:Y:S02]  /*b890*/  LOP3.LUT R23, R2, 0xffff0000, RZ, 0xc0, !PT ;  /* 0xffff000002177812 */ /* 0x004fe400078ec0ff */
[C---:B------:R-:W-:Y:S01]  /*b8a0*/  LOP3.LUT R14, R3.reuse, 0xffff0000, RZ, 0xc0, !PT ;  /* 0xffff0000030e7812 */ /* 0x040fe200078ec0ff */
[----:B------:R-:W-:Y:S01]  /*b8b0*/  IMAD.U32 R3, R3, 0x10000, RZ ;  /* 0x0001000003037824 */ /* 0x000fe200078e00ff */
[----:B---3--:R-:W-:Y:S01]  /*b8c0*/  LOP3.LUT R29, R4, 0xffff0000, RZ, 0xc0, !PT ;  /* 0xffff0000041d7812 */ /* 0x008fe200078ec0ff */
        /* <DEDUP_REMOVED lines=25> */
.L_x_918:
[----:B------:R-:W-:Y:S05]  /*ba60*/  BSYNC B0 ;  /* 0x0000000000007941 */ /* 0x000fea0003800000 */
.L_x_917:
[----:B-----5:R1:W-:Y:S02]  /*ba70*/  STS.128 [R211+0x2000], R20 ;  /* 0x00200014d3007388 */ /* 0x0203e40000000c00 */
.L_x_916:
[----:B------:R-:W-:Y:S05]  /*ba80*/  BSYNC B1 ;  /* 0x0000000000017941 */ /* 0x000fea0003800000 */
.L_x_915:
[----:B------:R-:W-:-:S13]  /*ba90*/  ISETP.GE.AND P0, PT, R9, R11, PT ;  /* 0x0000000b0900720c */ /* 0x000fda0003f06270 */
[----:B------:R1:W-:Y:S01]  /*baa0*/  @P0 STS.128 [R211+0x4000], RZ ;  /* 0x004000ffd3000388 */ /* 0x0003e20000000c00 */
[----:B------:R-:W-:Y:S05]  /*bab0*/  @P0 BRA `(.L_x_910) ;  /* 0x000002d000000947 */ /* 0x000fea0003800000 */
[----:B-1-3--:R1:W5:Y:S01]  /*bac0*/  LD.E.128 R20, [R44.64+0x100] ;  /* 0x000100062c147980 */ /* 0x00a362000c101d00 */
[----:B------:R-:W-:Y:S01]  /*bad0*/  ISETP.GE.AND P0, PT, R9, R7, PT ;  /* 0x000000070900720c */ /* 0x000fe20003f06270 */
[----:B------:R-:W-:-:S12]  /*bae0*/  BSSY B0, `(.L_x_919) ;  /* 0x0000029000007945 */ /* 0x000fd80003800000 */
[----:B------:R-:W-:Y:S05]  /*baf0*/  @P0 BRA `(.L_x_920) ;  /* 0x0000027000000947 */ /* 0x000fea0003800000 */
[----:B------:R-:W3:Y:S04]  /*bb00*/  LD.E.64 R2, [R26.64+0x80] ;  /* 0x000080061a027980 */ /* 0x000ee8000c101b00 */
[----:B--2---:R-:W2:Y:S01]  /*bb10*/  LD.E.64 R4, [R24.64+0x80] ;  /* 0x0000800618047980 */ /* 0x004ea2000c101b00 */
        /* <DEDUP_REMOVED lines=11> */
[----:B--2---:R-:W-:Y:S01]  /*bbd0*/  LOP3.LUT R29, R4, 0xffff0000, RZ, 0xc0, !PT ;  /* 0xffff0000041d7812 */ /* 0x004fe200078ec0ff */
        /* <DEDUP_REMOVED lines=25> */
.L_x_920:
[----:B------:R-:W-:Y:S05]  /*bd70*/  BSYNC B0 ;  /* 0x0000000000007941 */ /* 0x000fea0003800000 */
.L_x_919:
[----:B-----5:R3:W-:Y:S02]  /*bd80*/  STS.128 [R211+0x4000], R20 ;  /* 0x00400014d3007388 */ /* 0x0207e40000000c00 */
.L_x_910:
[----:B------:R-:W-:Y:S05]  /*bd90*/  BSYNC B2 ;  /* 0x0000000000027941 */ /* 0x000fea0003800000 */
.L_x_909:
[----:B------:R-:W-:Y:S01]  /*bda0*/  IADD3 R0, R166, 0x10, RZ ;  /* 0x00000010a6007810 */ /* 0x000fe20007ffe0ff */
[----:B------:R-:W-:Y:S03]  /*bdb0*/  BSSY B2, `(.L_x_921) ;  /* 0x0000097000027945 */ /* 0x000fe60003800000 */
[----:B------:R-:W-:-:S04]  /*bdc0*/  ISETP.GE.AND P0, PT, R0, R15, PT ;  /* 0x0000000f0000720c */ /* 0x000fc80003f06270 */
[----:B------:R-:W-:-:S13]  /*bdd0*/  ISETP.LT.OR P0, PT, R56, -0x87, P0 ;  /* 0xffffff793800780c */ /* 0x000fda0000701670 */
[----:B------:R-:W-:Y:S05]  /*bde0*/  @P0 BRA `(.L_x_922) ;  /* 0x0000093000000947 */ /* 0x000fea0003800000 */
[----:B------:R-:W-:Y:S01]  /*bdf0*/  ISETP.GE.AND P0, PT, R12, R11, PT ;  /* 0x0000000b0c00720c */ /* 0x000fe20003f06270 */
[----:B------:R-:W-:-:S12]  /*be00*/  BSSY B1, `(.L_x_923) ;  /* 0x0000030000017945 */ /* 0x000fd80003800000 */
[----:B------:R1:W-:Y:S01]  /*be10*/  @P0 STS.128 [R211+0x800], RZ ;  /* 0x000800ffd3000388 */ /* 0x0003e20000000c00 */
[----:B------:R-:W-:Y:S05]  /*be20*/  @P0 BRA `(.L_x_924) ;  /* 0x000002d000000947 */ /* 0x000fea0003800000 */
[----:B-1-3--:R1:W5:Y:S01]  /*be30*/  LD.E.128 R20, [R42.64] ;  /* 0x000000062a147980 */ /* 0x00a362000c101d00 */
[----:B------:R-:W-:Y:S01]  /*be40*/  ISETP.GE.AND P0, PT, R12, R7, PT ;  /* 0x000000070c00720c */ /* 0x000fe20003f06270 */
[----:B------:R-:W-:-:S12]  /*be50*/  BSSY B0, `(.L_x_925) ;  /* 0x0000029000007945 */ /* 0x000fd80003800000 */
[----:B------:R-:W-:Y:S05]  /*be60*/  @P0 BRA `(.L_x_926) ;  /* 0x0000027000000947 */ /* 0x000fea0003800000 */
[----:B------:R-:W3:Y:S04]  /*be70*/  LD.E.64 R2, [R26.64] ;  /* 0x000000061a027980 */ /* 0x000ee8000c101b00 */
[----:B--2---:R-:W2:Y:S01]  /*be80*/  LD.E.64 R4, [R24.64] ;  /* 0x0000000618047980 */ /* 0x004ea2000c101b00 */
        /* <DEDUP_REMOVED lines=37> */
.L_x_926:
[----:B------:R-:W-:Y:S05]  /*c0e0*/  BSYNC B0 ;  /* 0x0000000000007941 */ /* 0x000fea0003800000 */
.L_x_925:
[----:B-----5:R3:W-:Y:S02]  /*c0f0*/  STS.128 [R211+0x800], R20 ;  /* 0x00080014d3007388 */ /* 0x0207e40000000c00 */
.L_x_924:
[----:B------:R-:W-:Y:S05]  /*c100*/  BSYNC B1 ;  /* 0x0000000000017941 */ /* 0x000fea0003800000 */
.L_x_923:
[----:B------:R-:W-:Y:S01]  /*c110*/  ISETP.GE.AND P0, PT, R10, R11, PT ;  /* 0x0000000b0a00720c */ /* 0x000fe20003f06270 */
[----:B------:R-:W-:-:S12]  /*c120*/  BSSY B1, `(.L_x_927) ;  /* 0x0000030000017945 */ /* 0x000fd80003800000 */
        /* <DEDUP_REMOVED lines=45> */
.L_x_930:
[----:B------:R-:W-:Y:S05]  /*c400*/  BSYNC B0 ;  /* 0x0000000000007941 */ /* 0x000fea0003800000 */
.L_x_929:
[----:B-----5:R3:W-:Y:S02]  /*c410*/  STS.128 [R211+0x2800], R20 ;  /* 0x00280014d3007388 */ /* 0x0207e40000000c00 */
.L_x_928:
[----:B------:R-:W-:Y:S05]  /*c420*/  BSYNC B1 ;  /* 0x0000000000017941 */ /* 0x000fea0003800000 */
.L_x_927:
[----:B------:R-:W-:-:S13]  /*c430*/  ISETP.GE.AND P0, PT, R9, R11, PT ;  /* 0x0000000b0900720c */ /* 0x000fda0003f06270 */
[----:B------:R1:W-:Y:S01]  /*c440*/  @P0 STS.128 [R211+0x4800], RZ ;  /* 0x004800ffd3000388 */ /* 0x0003e20000000c00 */
[----:B------:R-:W-:Y:S05]  /*c450*/  @P0 BRA `(.L_x_922) ;  /* 0x000002c000000947 */ /* 0x000fea0003800000 */
[----:B-1----:R-:W5:Y:S01]  /*c460*/  LD.E.128 R40, [R42.64+0x100] ;  /* 0x000100062a287980 */ /* 0x002f62000c101d00 */
[----:B------:R-:W-:Y:S01]  /*c470*/  ISETP.GE.AND P0, PT, R9, R7, PT ;  /* 0x000000070900720c */ /* 0x000fe20003f06270 */
[----:B------:R-:W-:-:S12]  /*c480*/  BSSY B0, `(.L_x_931) ;  /* 0x0000028000007945 */ /* 0x000fd80003800000 */
[----:B------:R-:W-:Y:S05]  /*c490*/  @P0 BRA `(.L_x_932) ;  /* 0x0000026000000947 */ /* 0x000fea0003800000 */
[----:B--2---:R-:W2:Y:S04]  /*c4a0*/  LD.E.64 R2, [R26.64+0x80] ;  /* 0x000080061a027980 */ /* 0x004ea8000c101b00 */
[----:B---3--:R-:W3:Y:S01]  /*c4b0*/  LD.E.64 R4, [R24.64+0x80] ;  /* 0x0000800618047980 */ /* 0x008ee2000c101b00 */
[C---:B-----5:R-:W-:Y:S01]  /*c4c0*/  LOP3.LUT R6, R41.reuse, 0xffff0000, RZ, 0xc0, !PT ;  /* 0xffff000029067812 */ /* 0x060fe200078ec0ff */
[----:B------:R-:W-:Y:S01]  /*c4d0*/  IMAD.U32 R28, R42, 0x10000, RZ ;  /* 0x000100002a1c7824 */ /* 0x000fe200078e00ff */
[----:B------:R-:W-:Y:S02]  /*c4e0*/  SHF.L.U32 R8, R41, 0x10, RZ ;  /* 0x0000001029087819 */ /* 0x000fe400000006ff */
[C---:B------:R-:W-:Y:S02]  /*c4f0*/  SHF.L.U32 R14, R40.reuse, 0x10, RZ ;  /* 0x00000010280e7819 */ /* 0x040fe400000006ff */
[----:B------:R-:W-:-:S02]  /*c500*/  LOP3.LUT R40, R40, 0xffff0000, RZ, 0xc0, !PT ;  /* 0xffff000028287812 */ /* 0x000fc400078ec0ff */
[C---:B------:R-:W-:Y:S02]  /*c510*/  LOP3.LUT R31, R43.reuse, 0xffff0000, RZ, 0xc0, !PT ;  /* 0xffff00002b1f7812 */ /* 0x040fe400078ec0ff */
[----:B------:R-:W-:Y:S02]  /*c520*/  LOP3.LUT R42, R42, 0xffff0000, RZ, 0xc0, !PT ;  /* 0xffff00002a2a7812 */ /* 0x000fe400078ec0ff */
[----:B------:R-:W-:Y:S02]  /*c530*/  SHF.L.U32 R33, R43, 0x10, RZ ;  /* 0x000000102b217819 */ /* 0x000fe400000006ff */
[----:B--2---:R-:W-:Y:S02]  /*c540*/  LOP3.LUT R23, R2, 0xffff0000, RZ, 0xc0, !PT ;  /* 0xffff000002177812 */ /* 0x004fe400078ec0ff */
[----:B------:R-:W-:Y:S02]  /*c550*/  LOP3.LUT R20, R3, 0xffff0000, RZ, 0xc0, !PT ;  /* 0xffff000003147812 */ /* 0x000fe400078ec0ff */
[----:B---3--:R-:W-:Y:S01]  /*c560*/  LOP3.LUT R29, R4, 0xffff0000, RZ, 0xc0, !PT ;  /* 0xffff0000041d7812 */ /* 0x008fe200078ec0ff */
[C---:B------:R-:W-:Y:S01]  /*c570*/  FMUL.FTZ R21, R6.reuse, R23 ;  /* 0x0000001706157220 */ /* 0x040fe20000410000 */
[----:B------:R-:W-:Y:S01]  /*c580*/  LOP3.LUT R22, R5, 0xffff0000, RZ, 0xc0, !PT ;  /* 0xffff000005167812 */ /* 0x000fe200078ec0ff */
[----:B------:R-:W-:Y:S01]  /*c590*/  FMUL.FTZ R30, R31, R20 ;  /* 0x000000141f1e7220 */ /* 0x000fe20000410000 */
[----:B------:R-:W-:Y:S01]  /*c5a0*/  SHF.L.U32 R3, R3, 0x10, RZ ;  /* 0x0000001003037819 */ /* 0x000fe200000006ff */
[-C--:B------:R-:W-:Y:S01]  /*c5b0*/  FMUL.FTZ R6, R6, R29.reuse ;  /* 0x0000001d06067220 */ /* 0x080fe20000410000 */
[----:B------:R-:W-:Y:S01]  /*c5c0*/  SHF.L.U32 R5, R5, 0x10, RZ ;  /* 0x0000001005057819 */ /* 0x000fe200000006ff */
[----:B------:R-:W-:-:S02]  /*c5d0*/  FFMA.FTZ R21, R8, R29, -R21 ;  /* 0x0000001d08157223 */ /* 0x000fc40000010815 */
[----:B------:R-:W-:Y:S01]  /*c5e0*/  FFMA.FTZ R6, R8, R23, R6 ;  /* 0x0000001708067223 */ /* 0x000fe20000010006 */
[----:B------:R-:W-:Y:S01]  /*c5f0*/  SHF.L.U32 R23, R2, 0x10, RZ ;  /* 0x0000001002177819 */ /* 0x000fe200000006ff */
[----:B------:R-:W-:Y:S02]  /*c600*/  IMAD.U32 R29, R4, 0x10000, RZ ;  /* 0x00010000041d7824 */ /* 0x000fe400078e00ff */
[----:B------:R-:W-:Y:S01]  /*c610*/  FMUL.FTZ R4, R42, R3 ;  /* 0x000000032a047220 */ /* 0x000fe20000410000 */
[----:B------:R-:W-:Y:S01]  /*c620*/  F2FP.BF16.PACK_AB R41, R6, R21 ;  /* 0x000000150629723e */ /* 0x000fe200000010ff */
[C---:B------:R-:W-:Y:S02]  /*c630*/  FMUL.FTZ R2, R40.reuse, R23 ;  /* 0x0000001728027220 */ /* 0x040fe40000410000 */
[----:B------:R-:W-:Y:S02]  /*c640*/  FMUL.FTZ R31, R31, R22 ;  /* 0x000000161f1f7220 */ /* 0x000fe40000410000 */
[----:B------:R-:W-:-:S02]  /*c650*/  FMUL.FTZ R40, R40, R29 ;  /* 0x0000001d28287220 */ /* 0x000fc40000410000 */
[----:B------:R-:W-:Y:S02]  /*c660*/  FMUL.FTZ R42, R42, R5 ;  /* 0x000000052a2a7220 */ /* 0x000fe40000410000 */
[C---:B------:R-:W-:Y:S02]  /*c670*/  FFMA.FTZ R30, R33.reuse, R22, -R30 ;  /* 0x00000016211e7223 */ /* 0x040fe4000001081e */
[----:B------:R-:W-:Y:S02]  /*c680*/  FFMA.FTZ R31, R33, R20, R31 ;  /* 0x00000014211f7223 */ /* 0x000fe4000001001f */
[C---:B------:R-:W-:Y:S02]  /*c690*/  FFMA.FTZ R2, R14.reuse, R29, -R2 ;  /* 0x0000001d0e027223 */ /* 0x040fe40000010802 */
[----:B------:R-:W-:Y:S01]  /*c6a0*/  FFMA.FTZ R23, R14, R23, R40 ;  /* 0x000000170e177223 */ /* 0x000fe20000010028 */
[----:B------:R-:W-:Y:S01]  /*c6b0*/  F2FP.BF16.PACK_AB R43, R31, R30 ;  /* 0x0000001e1f2b723e */ /* 0x000fe200000010ff */
[----:B------:R-:W-:-:S02]  /*c6c0*/  FFMA.FTZ R4, R28, R5, -R4 ;  /* 0x000000051c047223 */ /* 0x000fc40000010804 */
[----:B------:R-:W-:Y:S01]  /*c6d0*/  FFMA.FTZ R3, R28, R3, R42 ;  /* 0x000000031c037223 */ /* 0x000fe2000001002a */
[----:B------:R-:W-:-:S04]  /*c6e0*/  F2FP.BF16.PACK_AB R40, R23, R2 ;  /* 0x000000021728723e */ /* 0x000fc800000010ff */
[----:B------:R-:W-:Y:S02]  /*c6f0*/  F2FP.BF16.PACK_AB R42, R3, R4 ;  /* 0x00000004032a723e */ /* 0x000fe400000010ff */
.L_x_932:
[----:B------:R-:W-:Y:S05]  /*c700*/  BSYNC B0 ;  /* 0x0000000000007941 */ /* 0x000fea0003800000 */
.L_x_931:
[----:B-----5:R1:W-:Y:S02]  /*c710*/  STS.128 [R211+0x4800], R40 ;  /* 0x00480028d3007388 */ /* 0x0203e40000000c00 */
.L_x_922:
[----:B------:R-:W-:Y:S05]  /*c720*/  BSYNC B2 ;  /* 0x0000000000027941 */ /* 0x000fea0003800000 */
.L_x_921:
        /* <DEDUP_REMOVED lines=15> */
[----:B-----5:R-:W-:Y:S01]  /*c820*/  LOP3.LUT R8, R21, 0xffff0000, RZ, 0xc0, !PT ;  /* 0xffff000015087812 */ /* 0x020fe200078ec0ff */
[----:B------:R-:W-:Y:S01]  /*c830*/  IMAD.U32 R35, R23, 0x10000, RZ ;  /* 0x0001000017237824 */ /* 0x000fe200078e00ff */
[----:B------:R-:W-:Y:S02]  /*c840*/  SHF.L.U32 R14, R21, 0x10, RZ ;  /* 0x00000010150e7819 */ /* 0x000fe400000006ff */
[C---:B------:R-:W-:Y:S02]  /*c850*/  SHF.L.U32 R21, R20.reuse, 0x10, RZ ;  /* 0x0000001014157819 */ /* 0x040fe400000006ff */
[----:B------:R-:W-:-:S02]  /*c860*/  LOP3.LUT R32, R20, 0xffff0000, RZ, 0xc0, !PT ;  /* 0xffff000014207812 */ /* 0x000fc400078ec0ff */
[----:B------:R-:W-:Y:S02]  /*c870*/  LOP3.LUT R33, R23, 0xffff0000, RZ, 0xc0, !PT ;  /* 0xffff000017217812 */ /* 0x000fe400078ec0ff */
[C---:B------:R-:W-:Y:S02]  /*c880*/  SHF.L.U32 R30, R22.reuse, 0x10, RZ ;  /* 0x00000010161e7819 */ /* 0x040fe400000006ff */
[----:B------:R-:W-:Y:S02]  /*c890*/  LOP3.LUT R34, R22, 0xffff0000, RZ, 0xc0, !PT ;  /* 0xffff000016227812 */ /* 0x000fe400078ec0ff */
[C---:B---3--:R-:W-:Y:S01]  /*c8a0*/  LOP3.LUT R29, R2.reuse, 0xffff0000, RZ, 0xc0, !PT ;  /* 0xffff0000021d7812 */ /* 0x048fe200078ec0ff */
[----:B------:R-:W-:Y:S01]  /*c8b0*/  IMAD.U32 R2, R2, 0x10000, RZ ;  /* 0x0001000002027824 */ /* 0x000fe200078e00ff */
[----:B------:R-:W-:Y:S02]  /*c8c0*/  LOP3.LUT R20, R3, 0xffff0000, RZ, 0xc0, !PT ;  /* 0xffff000003147812 */ /* 0x000fe400078ec0ff */
[----:B--2---:R-:W-:Y:S01]  /*c8d0*/  LOP3.LUT R31, R4, 0xffff0000, RZ, 0xc0, !PT ;  /* 0xffff0000041f7812 */ /* 0x004fe200078ec0ff */
[----:B------:R-:W-:Y:S01]  /*c8e0*/  FMUL.FTZ R23, R8, R29 ;  /* 0x0000001d08177220 */ /* 0x000fe20000410000 */
[----:B------:R-:W-:Y:S01]  /*c8f0*/  LOP3.LUT R28, R5, 0xffff0000, RZ, 0xc0, !PT ;  /* 0xffff0000051c7812 */ /* 0x000fe200078ec0ff */
[----:B------:R-:W-:Y:S01]  /*c900*/  FMUL.FTZ R22, R33, R20 ;  /* 0x0000001421167220 */ /* 0x000fe20000410000 */
[----:B------:R-:W-:Y:S01]  /*c910*/  SHF.L.U32 R4, R4, 0x10, RZ ;  /* 0x0000001004047819 */ /* 0x000fe200000006ff */
[----:B------:R-:W-:Y:S01]  /*c920*/  FMUL.FTZ R8, R8, R31 ;  /* 0x0000001f08087220 */ /* 0x000fe20000410000 */
[----:B------:R-:W-:Y:S01]  /*c930*/  SHF.L.U32 R3, R3, 0x10, RZ ;  /* 0x0000001003037819 */ /* 0x000fe200000006ff */
[----:B------:R-:W-:-:S02]  /*c940*/  FMUL.FTZ R33, R33, R28 ;  /* 0x0000001c21217220 */ /* 0x000fc40000410000 */
[C---:B------:R-:W-:Y:S02]  /*c950*/  FFMA.FTZ R23, R14.reuse, R31, -R23 ;  /* 0x0000001f0e177223 */ /* 0x040fe40000010817 */
[----:B------:R-:W-:Y:S02]  /*c960*/  FFMA.FTZ R8, R14, R29, R8 ;  /* 0x0000001d0e087223 */ /* 0x000fe40000010008 */
[----:B------:R-:W-:Y:S02]  /*c970*/  IMAD.U32 R5, R5, 0x10000, RZ ;  /* 0x0001000005057824 */ /* 0x000fe400078e00ff */
[----:B------:R-:W-:Y:S01]  /*c980*/  FMUL.FTZ R14, R32, R2 ;  /* 0x00000002200e7220 */ /* 0x000fe20000410000 */
[----:B------:R-:W-:Y:S01]  /*c990*/  F2FP.BF16.PACK_AB R8, R8, R23 ;  /* 0x000000170808723e */ /* 0x000fe200000010ff */
[----:B------:R-:W-:Y:S02]  /*c9a0*/  FMUL.FTZ R32, R32, R4 ;  /* 0x0000000420207220 */ /* 0x000fe40000410000 */
[----:B------:R-:W-:-:S02]  /*c9b0*/  FFMA.FTZ R33, R35, R20, R33 ;  /* 0x0000001423217223 */ /* 0x000fc40000010021 */
[C---:B------:R-:W-:Y:S02]  /*c9c0*/  FMUL.FTZ R20, R34.reuse, R3 ;  /* 0x0000000322147220 */ /* 0x040fe40000410000 */
[-C--:B------:R-:W-:Y:S02]  /*c9d0*/  FMUL.FTZ R34, R34, R5.reuse ;  /* 0x0000000522227220 */ /* 0x080fe40000410000 */
[C---:B------:R-:W-:Y:S02]  /*c9e0*/  FFMA.FTZ R14, R21.reuse, R4, -R14 ;  /* 0x00000004150e7223 */ /* 0x040fe4000001080e */
[----:B------:R-:W-:Y:S02]  /*c9f0*/  FFMA.FTZ R21, R21, R2, R32 ;  /* 0x0000000215157223 */ /* 0x000fe40000010020 */
[----:B------:R-:W-:Y:S02]  /*ca00*/  FFMA.FTZ R22, R35, R28, -R22 ;  /* 0x0000001c23167223 */ /* 0x000fe40000010816 */
[C---:B------:R-:W-:Y:S01]  /*ca10*/  FFMA.FTZ R20, R30.reuse, R5, -R20 ;  /* 0x000000051e147223 */ /* 0x040fe20000010814 */
[----:B------:R-:W-:Y:S01]  /*ca20*/  F2FP.BF16.PACK_AB R5, R21, R14 ;  /* 0x0000000e1505723e */ /* 0x000fe200000010ff */
[----:B------:R-:W-:Y:S01]  /*ca30*/  FFMA.FTZ R3, R30, R3, R34 ;  /* 0x000000031e037223 */ /* 0x000fe20000010022 */
[----:B------:R-:W-:-:S02]  /*ca40*/  F2FP.BF16.PACK_AB R23, R33, R22 ;  /* 0x000000162117723e */ /* 0x000fc400000010ff */
[----:B------:R-:W-:Y:S02]  /*ca50*/  MOV R21, R8 ;  /* 0x0000000800157202 */ /* 0x000fe40000000f00 */
[----:B------:R-:W-:Y:S02]  /*ca60*/  F2FP.BF16.PACK_AB R22, R3, R20 ;  /* 0x000000140316723e */ /* 0x000fe400000010ff */
[----:B------:R-:W-:Y:S02]  /*ca70*/  MOV R20, R5 ;  /* 0x0000000500147202 */ /* 0x000fe40000000f00 */
.L_x_938:
[----:B------:R-:W-:Y:S05]  /*ca80*/  BSYNC B0 ;  /* 0x0000000000007941 */ /* 0x000fea0003800000 */
.L_x_937:
[----:B-----5:R3:W-:Y:S02]  /*ca90*/  STS.128 [R211+0x1000], R20 ;  /* 0x00100014d3007388 */ /* 0x0207e40000000c00 */
.L_x_936:
[----:B------:R-:W-:Y:S05]  /*caa0*/  BSYNC B1 ;  /* 0x0000000000017941 */ /* 0x000fea0003800000 */
.L_x_935:
        /* <DEDUP_REMOVED lines=48> */
.L_x_942:
[----:B------:R-:W-:Y:S05]  /*cdb0*/  BSYNC B0 ;  /* 0x0000000000007941 */ /* 0x000fea0003800000 */
.L_x_941:
[----:B-----5:R3:W-:Y:S02]  /*cdc0*/  STS.128 [R211+0x3000], R20 ;  /* 0x00300014d3007388 */ /* 0x0207e40000000c00 */
.L_x_940:
[----:B------:R-:W-:Y:S05]  /*cdd0*/  BSYNC B1 ;  /* 0x0000000000017941 */ /* 0x000fea0003800000 */
.L_x_939:
        /* <DEDUP_REMOVED lines=45> */
.L_x_944:
[----:B------:R-:W-:Y:S05]  /*d0b0*/  BSYNC B0 ;  /* 0x0000000000007941 */ /* 0x000fea0003800000 */
.L_x_943:
[----:B-----5:R1:W-:Y:S02]  /*d0c0*/  STS.128 [R211+0x5000], R36 ;  /* 0x00500024d3007388 */ /* 0x0203e40000000c00 */
.L_x_934:
[----:B------:R-:W-:Y:S05]  /*d0d0*/  BSYNC B2 ;  /* 0x0000000000027941 */ /* 0x000fea0003800000 */
.L_x_933:
[----:B------:R-:W-:-:S04]  /*d0e0*/  IADD3 R8, R166, 0x30, RZ ;  /* 0x00000030a6087810 */ /* 0x000fc80007ffe0ff */
        /* <DEDUP_REMOVED lines=16> */
[----:B------:R-:W-:Y:S02]  /*d1f0*/  LOP3.LUT R28, R23, 0xffff0000, RZ, 0xc0, !PT ;  /* 0xffff0000171c7812 */ /* 0x000fe400078ec0ff */
[----:B------:R-:W-:-:S02]  /*d200*/  SHF.L.U32 R14, R20, 0x10, RZ ;  /* 0x00000010140e7819 */ /* 0x000fc400000006ff */
[----:B------:R-:W-:Y:S02]  /*d210*/  LOP3.LUT R32, R20, 0xffff0000, RZ, 0xc0, !PT ;  /* 0xffff000014207812 */ /* 0x000fe400078ec0ff */
[----:B------:R-:W-:Y:S02]  /*d220*/  SHF.L.U32 R30, R23, 0x10, RZ ;  /* 0x00000010171e7819 */ /* 0x000fe400000006ff */
[----:B------:R-:W-:Y:S02]  /*d230*/  LOP3.LUT R33, R22, 0xffff0000, RZ, 0xc0, !PT ;  /* 0xffff000016217812 */ /* 0x000fe400078ec0ff */
[----:B---3--:R-:W-:Y:S02]  /*d240*/  LOP3.LUT R21, R2, 0xffff0000, RZ, 0xc0, !PT ;  /* 0xffff000002157812 */ /* 0x008fe400078ec0ff */
[----:B------:R-:W-:Y:S02]  /*d250*/  LOP3.LUT R15, R3, 0xffff0000, RZ, 0xc0, !PT ;  /* 0xffff0000030f7812 */ /* 0x000fe400078ec0ff */
[----:B--2---:R-:W-:Y:S01]  /*d260*/  LOP3.LUT R29, R4, 0xffff0000, RZ, 0xc0, !PT ;  /* 0xffff0000041d7812 */ /* 0x004fe200078ec0ff */
[----:B------:R-:W-:Y:S01]  /*d270*/  FMUL.FTZ R20, R12, R21 ;  /* 0x000000150c147220 */ /* 0x000fe20000410000 */
[----:B------:R-:W-:Y:S01]  /*d280*/  LOP3.LUT R23, R5, 0xffff0000, RZ, 0xc0, !PT ;  /* 0xffff000005177812 */ /* 0x000fe200078ec0ff */
[----:B------:R-:W-:-:S02]  /*d290*/  FMUL.FTZ R22, R28, R15 ;  /* 0x0000000f1c167220 */ /* 0x000fc40000410000 */
[-C--:B------:R-:W-:Y:S02]  /*d2a0*/  FMUL.FTZ R12, R12, R29.reuse ;  /* 0x0000001d0c0c7220 */ /* 0x080fe40000410000 */
[C---:B------:R-:W-:Y:S02]  /*d2b0*/  FFMA.FTZ R20, R13.reuse, R29, -R20 ;  /* 0x0000001d0d147223 */ /* 0x040fe40000010814 */
[----:B------:R-:W-:Y:S01]  /*d2c0*/  FFMA.FTZ R13, R13, R21, R12 ;  /* 0x000000150d0d7223 */ /* 0x000fe2000001000c */
[----:B------:R-:W-:Y:S01]  /*d2d0*/  SHF.L.U32 R21, R2, 0x10, RZ ;  /* 0x0000001002157819 */ /* 0x000fe200000006ff */
[-C--:B------:R-:W-:Y:S01]  /*d2e0*/  FMUL.FTZ R28, R28, R23.reuse ;  /* 0x000000171c1c7220 */ /* 0x080fe20000410000 */
[----:B------:R-:W-:Y:S01]  /*d2f0*/  SHF.L.U32 R2, R3, 0x10, RZ ;  /* 0x0000001003027819 */ /* 0x000fe200000006ff */
[----:B------:R-:W-:Y:S02]  /*d300*/  FFMA.FTZ R22, R30, R23, -R22 ;  /* 0x000000171e167223 */ /* 0x000fe40000010816 */
[----:B------:R-:W-:Y:S01]  /*d310*/  IMAD.U32 R23, R4, 0x10000, RZ ;  /* 0x0001000004177824 */ /* 0x000fe200078e00ff */
[----:B------:R-:W-:Y:S01]  /*d320*/  SHF.L.U32 R4, R5, 0x10, RZ ;  /* 0x0000001005047819 */ /* 0x000fe200000006ff */
[----:B------:R-:W-:-:S02]  /*d330*/  FMUL.FTZ R3, R32, R21 ;  /* 0x0000001520037220 */ /* 0x000fc40000410000 */
[C---:B------:R-:W-:Y:S02]  /*d340*/  FMUL.FTZ R5, R33.reuse, R2 ;  /* 0x0000000221057220 */ /* 0x040fe40000410000 */
[----:B------:R-:W-:Y:S02]  /*d350*/  FMUL.FTZ R32, R32, R23 ;  /* 0x0000001720207220 */ /* 0x000fe40000410000 */
[----:B------:R-:W-:Y:S02]  /*d360*/  FMUL.FTZ R33, R33, R4 ;  /* 0x0000000421217220 */ /* 0x000fe40000410000 */
[----:B------:R-:W-:Y:S02]  /*d370*/  FFMA.FTZ R15, R30, R15, R28 ;  /* 0x0000000f1e0f7223 */ /* 0x000fe4000001001c */
[C---:B------:R-:W-:Y:S02]  /*d380*/  FFMA.FTZ R3, R14.reuse, R23, -R3 ;  /* 0x000000170e037223 */ /* 0x040fe40000010803 */
[----:B------:R-:W-:Y:S01]  /*d390*/  FFMA.FTZ R32, R14, R21, R32 ;  /* 0x000000150e207223 */ /* 0x000fe20000010020 */
[----:B------:R-:W-:Y:S01]  /*d3a0*/  F2FP.BF16.PACK_AB R21, R13, R20 ;  /* 0x000000140d15723e */ /* 0x000fe200000010ff */
[----:B------:R-:W-:Y:S01]  /*d3b0*/  FFMA.FTZ R5, R31, R4, -R5 ;  /* 0x000000041f057223 */ /* 0x000fe20000010805 */
[----:B------:R-:W-:Y:S01]  /*d3c0*/  F2FP.BF16.PACK_AB R23, R15, R22 ;  /* 0x000000160f17723e */ /* 0x000fe200000010ff */
[----:B------:R-:W-:Y:S01]  /*d3d0*/  FFMA.FTZ R2, R31, R2, R33 ;  /* 0x000000021f027223 */ /* 0x000fe20000010021 */
[----:B------:R-:W-:-:S04]  /*d3e0*/  F2FP.BF16.PACK_AB R20, R32, R3 ;  /* 0x000000032014723e */ /* 0x000fc800000010ff */
[----:B------:R-:W-:Y:S02]  /*d3f0*/  F2FP.BF16.PACK_AB R22, R2, R5 ;  /* 0x000000050216723e */ /* 0x000fe400000010ff */
.L_x_949:
[----:B------:R-:W-:Y:S05]  /*d400*/  BSYNC B0 ;  /* 0x0000000000007941 */ /* 0x000fea0003800000 */
.L_x_948:
[----:B-----5:R3:W-:Y:S02]  /*d410*/  STS.128 [R211+0x1800], R20 ;  /* 0x00180014d3007388 */ /* 0x0207e40000000c00 */
.L_x_947:
[----:B------:R-:W-:Y:S05]  /*d420*/  BSYNC B1 ;  /* 0x0000000000017941 */ /* 0x000fea0003800000 */
.L_x_946:
[----:B------:R-:W-:Y:S01]  /*d430*/  ISETP.GE.AND P0, PT, R10, R11, PT ;  /* 0x0000000b0a00720c */ /* 0x000fe20003f06270 */
[----:B------:R-:W-:-:S12]  /*d440*/  BSSY B1, `(.L_x_950) ;  /* 0x0000030000017945 */ /* 0x000fd80003800000 */
[----:B------:R1:W-:Y:S01]  /*d450*/  @P0 STS.128 [R211+0x3800], RZ ;  /* 0x003800ffd3000388 */ /* 0x0003e20000000c00 */
[----:B------:R-:W-:Y:S05]  /*d460*/  @P0 BRA `(.L_x_951) ;  /* 0x000002d000000947 */ /* 0x000fea0003800000 */
[----:B------:R1:W5:Y:S01]  /*d470*/  LD.E.128 R12, [R16.64+0x80] ;  /* 0x00008006100c7980 */ /* 0x000362000c101d00 */
[----:B------:R-:W-:Y:S01]  /*d480*/  ISETP.GE.AND P0, PT, R10, R7, PT ;  /* 0x000000070a00720c */ /* 0x000fe20003f06270 */
[----:B------:R-:W-:-:S12]  /*d490*/  BSSY B0, `(.L_x_952) ;  /* 0x0000029000007945 */ /* 0x000fd80003800000 */
[----:B------:R-:W-:Y:S05]  /*d4a0*/  @P0 BRA `(.L_x_953) ;  /* 0x0000027000000947 */ /* 0x000fea0003800000 */
[----:B--2---:R-:W2:Y:S04]  /*d4b0*/  LD.E.64 R2, [R26.64+0x40] ;  /* 0x000040061a027980 */ /* 0x004ea8000c101b00 */
[----:B---3--:R-:W3:Y:S01]  /*d4c0*/  LD.E.64 R4, [R24.64+0x40] ;  /* 0x0000400618047980 */ /* 0x008ee2000c101b00 */
[C---:B-1---5:R-:W-:Y:S01]  /*d4d0*/  SHF.L.U32 R20, R13.reuse, 0x10, RZ ;  /* 0x000000100d147819 */ /* 0x062fe200000006ff */
[----:B------:R-:W-:Y:S01]  /*d4e0*/  IMAD.U32 R28, R14, 0x10000, RZ ;  /* 0x000100000e1c7824 */ /* 0x000fe200078e00ff */
[----:B------:R-:W-:Y:S02]  /*d4f0*/  LOP3.LUT R10, R13, 0xffff0000, RZ, 0xc0, !PT ;  /* 0xffff00000d0a7812 */ /* 0x000fe400078ec0ff */
[C---:B------:R-:W-:Y:S02]  /*d500*/  SHF.L.U32 R13, R12.reuse, 0x10, RZ ;  /* 0x000000100c0d7819 */ /* 0x040fe400000006ff */
[----:B------:R-:W-:-:S02]  /*d510*/  LOP3.LUT R30, R12, 0xffff0000, RZ, 0xc0, !PT ;  /* 0xffff00000c1e7812 */ /* 0x000fc400078ec0ff */
[C---:B------:R-:W-:Y:S02]  /*d520*/  LOP3.LUT R29, R15.reuse, 0xffff0000, RZ, 0xc0, !PT ;  /* 0xffff00000f1d7812 */ /* 0x040fe400078ec0ff */
[----:B------:R-:W-:Y:S02]  /*d530*/  LOP3.LUT R32, R14, 0xffff0000, RZ, 0xc0, !PT ;  /* 0xffff00000e207812 */ /* 0x000fe400078ec0ff */
[----:B------:R-:W-:Y:S02]  /*d540*/  SHF.L.U32 R31, R15, 0x10, RZ ;  /* 0x000000100f1f7819 */ /* 0x000fe400000006ff */
[C---:B--2---:R-:W-:Y:S01]  /*d550*/  LOP3.LUT R12, R3.reuse, 0xffff0000, RZ, 0xc0, !PT ;  /* 0xffff0000030c7812 */ /* 0x044fe200078ec0ff */
[----:B------:R-:W-:Y:S01]  /*d560*/  IMAD.U32 R3, R3, 0x10000, RZ ;  /* 0x0001000003037824 */ /* 0x000fe200078e00ff */
[----:B------:R-:W-:Y:S02]  /*d570*/  LOP3.LUT R21, R2, 0xffff0000, RZ, 0xc0, !PT ;  /* 0xffff000002157812 */ /* 0x000fe400078ec0ff */
[----:B---3--:R-:W-:Y:S01]  /*d580*/  LOP3.LUT R22, R5, 0xffff0000, RZ, 0xc0, !PT ;  /* 0xffff000005167812 */ /* 0x008fe200078ec0ff */
[C---:B------:R-:W-:Y:S01]  /*d590*/  FMUL.FTZ R14, R29.reuse, R12 ;  /* 0x0000000c1d0e7220 */ /* 0x040fe20000410000 */
[----:B------:R-:W-:Y:S01]  /*d5a0*/  LOP3.LUT R23, R4, 0xffff0000, RZ, 0xc0, !PT ;  /* 0xffff000004177812 */ /* 0x000fe200078ec0ff */
[----:B------:R-:W-:Y:S01]  /*d5b0*/  FMUL.FTZ R15, R10, R21 ;  /* 0x000000150a0f7220 */ /* 0x000fe20000410000 */
[----:B------:R-:W-:Y:S01]  /*d5c0*/  SHF.L.U32 R2, R2, 0x10, RZ ;  /* 0x0000001002027819 */ /* 0x000fe200000006ff */
[----:B------:R-:W-:Y:S01]  /*d5d0*/  FMUL.FTZ R29, R29, R22 ;  /* 0x000000161d1d7220 */ /* 0x000fe20000410000 */
[----:B------:R-:W-:Y:S01]  /*d5e0*/  SHF.L.U32 R4, R4, 0x10, RZ ;  /* 0x0000001004047819 */ /* 0x000fe200000006ff */
[----:B------:R-:W-:Y:S01]  /*d5f0*/  FMUL.FTZ R10, R10, R23 ;  /* 0x000000170a0a7220 */ /* 0x000fe20000410000 */
[----:B------:R-:W-:Y:S01]  /*d600*/  SHF.L.U32 R5, R5, 0x10, RZ ;  /* 0x0000001005057819 */ /* 0x000fe200000006ff */
[----:B------:R-:W-:-:S02]  /*d610*/  FFMA.FTZ R29, R31, R12, R29 ;  /* 0x0000000c1f1d7223 */ /* 0x000fc4000001001d */
[C---:B------:R-:W-:Y:S02]  /*d620*/  FFMA.FTZ R15, R20.reuse, R23, -R15 ;  /* 0x00000017140f7223 */ /* 0x040fe4000001080f */
[----:B------:R-:W-:Y:S02]  /*d630*/  FFMA.FTZ R10, R20, R21, R10 ;  /* 0x00000015140a7223 */ /* 0x000fe4000001000a */
[C---:B------:R-:W-:Y:S02]  /*d640*/  FMUL.FTZ R12, R30.reuse, R2 ;  /* 0x000000021e0c7220 */ /* 0x040fe40000410000 */
[----:B------:R-:W-:Y:S01]  /*d650*/  FMUL.FTZ R30, R30, R4 ;  /* 0x000000041e1e7220 */ /* 0x000fe20000410000 */
[----:B------:R-:W-:Y:S01]  /*d660*/  F2FP.BF16.PACK_AB R10, R10, R15 ;  /* 0x0000000f0a0a723e */ /* 0x000fe200000010ff */
[C---:B------:R-:W-:Y:S02]  /*d670*/  FMUL.FTZ R20, R32.reuse, R3 ;  /* 0x0000000320147220 */ /* 0x040fe40000410000 */
[----:B------:R-:W-:-:S02]  /*d680*/  FMUL.FTZ R32, R32, R5 ;  /* 0x0000000520207220 */ /* 0x000fc40000410000 */
[----:B------:R-:W-:Y:S02]  /*d690*/  FFMA.FTZ R12, R13, R4, -R12 ;  /* 0x000000040d0c7223 */ /* 0x000fe4000001080c */
[----:B------:R-:W-:Y:S02]  /*d6a0*/  FFMA.FTZ R14, R31, R22, -R14 ;  /* 0x000000161f0e7223 */ /* 0x000fe4000001080e */
[----:B------:R-:W-:Y:S02]  /*d6b0*/  FFMA.FTZ R13, R13, R2, R30 ;  /* 0x000000020d0d7223 */ /* 0x000fe4000001001e */
[C---:B------:R-:W-:Y:S01]  /*d6c0*/  FFMA.FTZ R20, R28.reuse, R5, -R20 ;  /* 0x000000051c147223 */ /* 0x040fe20000010814 */
[----:B------:R-:W-:Y:S01]  /*d6d0*/  F2FP.BF16.PACK_AB R15, R29, R14 ;  /* 0x0000000e1d0f723e */ /* 0x000fe200000010ff */
[----:B------:R-:W-:Y:S01]  /*d6e0*/  FFMA.FTZ R3, R28, R3, R32 ;  /* 0x000000031c037223 */ /* 0x000fe20000010020 */
[----:B------:R-:W-:Y:S02]  /*d6f0*/  F2FP.BF16.PACK_AB R12, R13, R12 ;  /* 0x0000000c0d0c723e */ /* 0x000fe400000010ff */
[----:B------:R-:W-:-:S02]  /*d700*/  MOV R13, R10 ;  /* 0x0000000a000d7202 */ /* 0x000fc40000000f00 */
[----:B------:R-:W-:Y:S02]  /*d710*/  F2FP.BF16.PACK_AB R14, R3, R20 ;  /* 0x00000014030e723e */ /* 0x000fe400000010ff */
.L_x_953:
[----:B------:R-:W-:Y:S05]  /*d720*/  BSYNC B0 ;  /* 0x0000000000007941 */ /* 0x000fea0003800000 */
.L_x_952:
[----:B-----5:R1:W-:Y:S02]  /*d730*/  STS.128 [R211+0x3800], R12 ;  /* 0x0038000cd3007388 */ /* 0x0203e40000000c00 */
.L_x_951:
[----:B------:R-:W-:Y:S05]  /*d740*/  BSYNC B1 ;  /* 0x0000000000017941 */ /* 0x000fea0003800000 */
.L_x_950:
[----:B------:R-:W-:-:S13]  /*d750*/  ISETP.GE.AND P0, PT, R9, R11, PT ;  /* 0x0000000b0900720c */ /* 0x000fda0003f06270 */
[----:B------:R1:W-:Y:S01]  /*d760*/  @P0 STS.128 [R211+0x5800], RZ ;  /* 0x005800ffd3000388 */ /* 0x0003e20000000c00 */
[----:B------:R-:W-:Y:S05]  /*d770*/  @P0 BRA `(.L_x_945) ;  /* 0x00004ed000000947 */ /* 0x000fea0003800000 */
[----:B-1----:R1:W5:Y:S01]  /*d780*/  LD.E.128 R12, [R16.64+0x100] ;  /* 0x00010006100c7980 */ /* 0x002362000c101d00 */
[----:B------:R-:W-:Y:S01]  /*d790*/  ISETP.GE.AND P0, PT, R9, R7, PT ;  /* 0x000000070900720c */ /* 0x000fe20003f06270 */
[----:B------:R-:W-:-:S12]  /*d7a0*/  BSSY B0, `(.L_x_954) ;  /* 0x0000028000007945 */ /* 0x000fd80003800000 */
[----:B------:R-:W-:Y:S05]  /*d7b0*/  @P0 BRA `(.L_x_955) ;  /* 0x0000026000000947 */ /* 0x000fea0003800000 */
[----:B--2---:R-:W2:Y:S04]  /*d7c0*/  LD.E.64 R2, [R26.64+0x80] ;  /* 0x000080061a027980 */ /* 0x004ea8000c101b00 */
[----:B---3--:R-:W3:Y:S01]  /*d7d0*/  LD.E.64 R4, [R24.64+0x80] ;  /* 0x0000800618047980 */ /* 0x008ee2000c101b00 */
[C---:B-----5:R-:W-:Y:S02]  /*d7e0*/  LOP3.LUT R7, R13.reuse, 0xffff0000, RZ, 0xc0, !PT ;  /* 0xffff00000d077812 */ /* 0x060fe400078ec0ff */
[C---:B------:R-:W-:Y:S02]  /*d7f0*/  SHF.L.U32 R10, R12.reuse, 0x10, RZ ;  /* 0x000000100c0a7819 */ /* 0x040fe400000006ff */
[----:B-1----:R-:W-:Y:S02]  /*d800*/  LOP3.LUT R17, R12, 0xffff0000, RZ, 0xc0, !PT ;  /* 0xffff00000c117812 */ /* 0x002fe400078ec0ff */
[----:B------:R-:W-:-:S02]  /*d810*/  SHF.L.U32 R9, R13, 0x10, RZ ;  /* 0x000000100d097819 */ /* 0x000fc400000006ff */
[C---:B------:R-:W-:Y:S02]  /*d820*/  LOP3.LUT R22, R15.reuse, 0xffff0000, RZ, 0xc0, !PT ;  /* 0xffff00000f167812 */ /* 0x040fe400078ec0ff */
[C---:B------:R-:W-:Y:S02]  /*d830*/  LOP3.LUT R21, R14.reuse, 0xffff0000, RZ, 0xc0, !PT ;  /* 0xffff00000e157812 */ /* 0x040fe400078ec0ff */
[----:B------:R-:W-:Y:S01]  /*d840*/  SHF.L.U32 R28, R15, 0x10, RZ ;  /* 0x000000100f1c7819 */ /* 0x000fe200000006ff */
[----:B------:R-:W-:Y:S01]  /*d850*/  IMAD.U32 R15, R14, 0x10000, RZ ;  /* 0x000100000e0f7824 */ /* 0x000fe200078e00ff */
[----:B--2---:R-:W-:Y:S02]  /*d860*/  LOP3.LUT R16, R2, 0xffff0000, RZ, 0xc0, !PT ;  /* 0xffff000002107812 */ /* 0x004fe400078ec0ff */
[----:B------:R-:W-:Y:S02]  /*d870*/  LOP3.LUT R11, R3, 0xffff0000, RZ, 0xc0, !PT ;  /* 0xffff0000030b7812 */ /* 0x000fe400078ec0ff */
[C---:B---3--:R-:W-:Y:S01]  /*d880*/  LOP3.LUT R20, R4.reuse, 0xffff0000, RZ, 0xc0, !PT ;  /* 0xffff000004147812 */ /* 0x048fe200078ec0ff */
[----:B------:R-:W-:Y:S01]  /*d890*/  FMUL.FTZ R12, R7, R16 ;  /* 0x00000010070c7220 */ /* 0x000fe20000410000 */
[----:B------:R-:W-:Y:S01]  /*d8a0*/  LOP3.LUT R13, R5, 0xffff0000, RZ, 0xc0, !PT ;  /* 0xffff0000050d7812 */ /* 0x000fe200078ec0ff */
[----:B------:R-:W-:Y:S01]  /*d8b0*/  IMAD.U32 R4, R4, 0x10000, RZ ;  /* 0x0001000004047824 */ /* 0x000fe200078e00ff */
[----:B------:R-:W-:Y:S01]  /*d8c0*/  SHF.L.U32 R2, R2, 0x10, RZ ;  /* 0x0000001002027819 */ /* 0x000fe200000006ff */
[----:B------:R-:W-:-:S02]  /*d8d0*/  FMUL.FTZ R7, R7, R20 ;  /* 0x0000001407077220 */ /* 0x000fc40000410000 */
[----:B------:R-:W-:Y:S01]  /*d8e0*/  FFMA.FTZ R12, R9, R20, -R12 ;  /* 0x00000014090c7223 */ /* 0x000fe2000001080c */
[----:B------:R-:W-:Y:S01]  /*d8f0*/  SHF.L.U32 R20, R5, 0x10, RZ ;  /* 0x0000001005147819 */ /* 0x000fe200000006ff */
[----:B------:R-:W-:Y:S01]  /*d900*/  FFMA.FTZ R7, R9, R16, R7 ;  /* 0x0000001009077223 */ /* 0x000fe20000010007 */
[----:B------:R-:W-:Y:S01]  /*d910*/  SHF.L.U32 R16, R3, 0x10, RZ ;  /* 0x0000001003107819 */ /* 0x000fe200000006ff */
[C---:B------:R-:W-:Y:S02]  /*d920*/  FMUL.FTZ R14, R22.reuse, R11 ;  /* 0x0000000b160e7220 */ /* 0x040fe40000410000 */
[----:B------:R-:W-:Y:S02]  /*d930*/  FMUL.FTZ R22, R22, R13 ;  /* 0x0000000d16167220 */ /* 0x000fe40000410000 */
[----:B------:R-:W-:Y:S02]  /*d940*/  FMUL.FTZ R3, R17, R2 ;  /* 0x0000000211037220 */ /* 0x000fe40000410000 */
[----:B------:R-:W-:-:S02]  /*d950*/  FMUL.FTZ R5, R21, R16 ;  /* 0x0000001015057220 */ /* 0x000fc40000410000 */
[----:B------:R-:W-:Y:S02]  /*d960*/  FMUL.FTZ R17, R17, R4 ;  /* 0x0000000411117220 */ /* 0x000fe40000410000 */
[----:B------:R-:W-:Y:S02]  /*d970*/  FMUL.FTZ R21, R21, R20 ;  /* 0x0000001415157220 */ /* 0x000fe40000410000 */
[C---:B------:R-:W-:Y:S01]  /*d980*/  FFMA.FTZ R14, R28.reuse, R13, -R14 ;  /* 0x0000000d1c0e7223 */ /* 0x040fe2000001080e */
[----:B------:R-:W-:Y:S01]  /*d990*/  F2FP.BF16.PACK_AB R13, R7, R12 ;  /* 0x0000000c070d723e */ /* 0x000fe200000010ff */
[----:B------:R-:W-:Y:S02]  /*d9a0*/  FFMA.FTZ R11, R28, R11, R22 ;  /* 0x0000000b1c0b7223 */ /* 0x000fe40000010016 */
[C---:B------:R-:W-:Y:S02]  /*d9b0*/  FFMA.FTZ R3, R10.reuse, R4, -R3 ;  /* 0x000000040a037223 */ /* 0x040fe40000010803 */
[----:B------:R-:W-:-:S02]  /*d9c0*/  FFMA.FTZ R2, R10, R2, R17 ;  /* 0x000000020a027223 */ /* 0x000fc40000010011 */
[C---:B------:R-:W-:Y:S02]  /*d9d0*/  FFMA.FTZ R5, R15.reuse, R20, -R5 ;  /* 0x000000140f057223 */ /* 0x040fe40000010805 */
[----:B------:R-:W-:Y:S01]  /*d9e0*/  FFMA.FTZ R16, R15, R16, R21 ;  /* 0x000000100f107223 */ /* 0x000fe20000010015 */
[----:B------:R-:W-:Y:S02]  /*d9f0*/  F2FP.BF16.PACK_AB R15, R11, R14 ;  /* 0x0000000e0b0f723e */ /* 0x000fe400000010ff */
[----:B------:R-:W-:Y:S02]  /*da00*/  F2FP.BF16.PACK_AB R12, R2, R3 ;  /* 0x00000003020c723e */ /* 0x000fe400000010ff */
[----:B------:R-:W-:Y:S02]  /*da10*/  F2FP.BF16.PACK_AB R14, R16, R5 ;  /* 0x00000005100e723e */ /* 0x000fe400000010ff */
.L_x_955:
[----:B------:R-:W-:Y:S05]  /*da20*/  BSYNC B0 ;  /* 0x0000000000007941 */ /* 0x000fea0003800000 */
.L_x_954:
[----:B-----5:R1:W-:Y:S01]  /*da30*/  STS.128 [R211+0x5800], R12 ;  /* 0x0058000cd3007388 */ /* 0x0203e20000000c00 */
[----:B------:R-:W-:Y:S05]  /*da40*/  BRA `(.L_x_945) ;  /* 0x00004c0000007947 */ /* 0x000fea0003800000 */
.L_x_908:
[----:B-1----:R-:W-:Y:S01]  /*da50*/  BSSY B2, `(.L_x_956) ;  /* 0x000010e000027945 */ /* 0x002fe20003800000 */
        /* <DEDUP_REMOVED lines=9> */
[----:B------:R-:W-:Y:S01]  /*daf0*/  ISETP.GE.AND P0, PT, R12, R5, PT ;  /* 0x000000050c00720c */ /* 0x000fe20003f06270 */
[----:B------:R-:W-:Y:S02]  /*db00*/  IMAD.MOV.U32 R25, RZ, RZ, RZ ;  /* 0x000000ffff197224 */ /* 0x000fe400078e00ff */
[----:B------:R-:W-:-:S10]  /*db10*/  IMAD.MOV.U32 R21, RZ, RZ, R5 ;  /* 0x000000ffff157224 */ /* 0x000fd400078e0005 */
[----:B------:R-:W-:Y:S01]  /*db20*/  @P0 IADD3 R25, -R2, RZ, RZ ;  /* 0x000000ff02190210 */ /* 0x000fe20007ffe1ff */
[----:B------:R-:W-:-:S03]  /*db30*/  @P0 IMAD.MOV R21, RZ, RZ, -R2 ;  /* 0x000000ffff150224 */ /* 0x000fc600078e0a02 */
[----:B------:R-:W-:Y:S01]  /*db40*/  IADD3 R27, P1, R25, R3, RZ ;  /* 0x00000003191b7210 */ /* 0x000fe20007f3e0ff */
[----:B------:R-:W-:-:S03]  /*db50*/  IMAD.WIDE R20, R21, 0x2, R44 ;  /* 0x0000000215147825 */ /* 0x000fc600078e022c */
[----:B------:R-:W-:Y:S01]  /*db60*/  LEA.HI.X.SX32 R25, R25, R4, 0x1, P1 ;  /* 0x0000000419197211 */ /* 0x000fe200008f0eff */
[----:B------:R-:W-:Y:S01]  /*db70*/  IMAD.MOV.U32 R29, RZ, RZ, RZ ;  /* 0x000000ffff1d7224 */ /* 0x000fe200078e00ff */
[C---:B------:R-:W-:Y:S01]  /*db80*/  LEA R24, P1, R27.reuse, R38, 0x1 ;  /* 0x000000261b187211 */ /* 0x040fe200078208ff */
[----:B------:R-:W3:Y:S01]  /*db90*/  LD.E.128 R20, [R20.64] ;  /* 0x0000000614147980 */ /* 0x000ee2000c101d00 */
[----:B------:R-:W-:Y:S02]  /*dba0*/  @P0 IADD3 R29, -R2, RZ, RZ ;  /* 0x000000ff021d0210 */ /* 0x000fe40007ffe1ff */
[----:B------:R-:W-:Y:S02]  /*dbb0*/  LEA.HI.X R25, R27, R39, R25, 0x1, P1 ;  /* 0x000000271b197211 */ /* 0x000fe400008f0c19 */
[----:B------:R-:W-:-:S04]  /*dbc0*/  IADD3 R31, P1, R29, R3, RZ ;  /* 0x000000031d1f7210 */ /* 0x000fc80007f3e0ff */
[----:B------:R-:W4:Y:S01]  /*dbd0*/  LD.E.128 R24, [R24.64] ;  /* 0x0000000618187980 */ /* 0x000f22000c101d00 */
[----:B------:R-:W-:Y:S02]  /*dbe0*/  LEA.HI.X.SX32 R29, R29, R4, 0x1, P1 ;  /* 0x000000041d1d7211 */ /* 0x000fe400008f0eff */
[----:B------:R-:W-:-:S04]  /*dbf0*/  LEA R28, P1, R31, R40, 0x1 ;  /* 0x000000281f1c7211 */ /* 0x000fc800078208ff */
[----:B------:R-:W-:-:S06]  /*dc00*/  LEA.HI.X R29, R31, R41, R29, 0x1, P1 ;  /* 0x000000291f1d7211 */ /* 0x000fcc00008f0c1d */
[----:B--2---:R-:W2:Y:S01]  /*dc10*/  LD.E.128 R28, [R28.64] ;  /* 0x000000061c1c7980 */ /* 0x004ea2000c101d00 */
[C---:B-----5:R-:W-:Y:S01]  /*dc20*/  IMAD.U32 R8, R32.reuse, 0x10000, RZ ;  /* 0x0001000020087824 */ /* 0x060fe200078e00ff */
[----:B------:R-:W-:Y:S02]  /*dc30*/  LOP3.LUT R6, R32, 0xffff0000, RZ, 0xc0, !PT ;  /* 0xffff000020067812 */ /* 0x000fe400078ec0ff */
[C---:B------:R-:W-:Y:S02]  /*dc40*/  LOP3.LUT R0, R33.reuse, 0xffff0000, RZ, 0xc0, !PT ;  /* 0xffff000021007812 */ /* 0x040fe400078ec0ff */
[----:B------:R-:W-:Y:S01]  /*dc50*/  SHF.L.U32 R46, R33, 0x10, RZ ;  /* 0x00000010212e7819 */ /* 0x000fe200000006ff */
[C---:B------:R-:W-:Y:S01]  /*dc60*/  IMAD.U32 R33, R34.reuse, 0x10000, RZ ;  /* 0x0001000022217824 */ /* 0x040fe200078e00ff */
[----:B------:R-:W-:Y:S02]  /*dc70*/  LOP3.LUT R32, R34, 0xffff0000, RZ, 0xc0, !PT ;  /* 0xffff000022207812 */ /* 0x000fe400078ec0ff */
[----:B------:R-:W-:-:S02]  /*dc80*/  LOP3.LUT R14, R35, 0xffff0000, RZ, 0xc0, !PT ;  /* 0xffff0000230e7812 */ /* 0x000fc400078ec0ff */
[----:B------:R-:W-:Y:S01]  /*dc90*/  SHF.L.U32 R47, R35, 0x10, RZ ;  /* 0x00000010232f7819 */ /* 0x000fe200000006ff */
[C---:B---3--:R-:W-:Y:S01]  /*dca0*/  IMAD.U32 R35, R20.reuse, 0x10000, RZ ;  /* 0x0001000014237824 */ /* 0x048fe200078e00ff */
[----:B------:R-:W-:Y:S01]  /*dcb0*/  LOP3.LUT R34, R20, 0xffff0000, RZ, 0xc0, !PT ;  /* 0xffff000014227812 */ /* 0x000fe200078ec0ff */
[----:B------:R-:W-:Y:S01]  /*dcc0*/  IMAD.U32 R48, R22, 0x10000, RZ ;  /* 0x0001000016307824 */ /* 0x000fe200078e00ff */
[C---:B------:R-:W-:Y:S02]  /*dcd0*/  SHF.L.U32 R20, R21.reuse, 0x10, RZ ;  /* 0x0000001015147819 */ /* 0x040fe400000006ff */
[----:B------:R-:W-:Y:S02]  /*dce0*/  LOP3.LUT R49, R21, 0xffff0000, RZ, 0xc0, !PT ;  /* 0xffff000015317812 */ /* 0x000fe400078ec0ff */
[C---:B------:R-:W-:Y:S02]  /*dcf0*/  SHF.L.U32 R21, R23.reuse, 0x10, RZ ;  /* 0x0000001017157819 */ /* 0x040fe400000006ff */
[----:B------:R-:W-:Y:S01]  /*dd00*/  LOP3.LUT R52, R23, 0xffff0000, RZ, 0xc0, !PT ;  /* 0xffff000017347812 */ /* 0x000fe200078ec0ff */
[C---:B----4-:R-:W-:Y:S01]  /*dd10*/  IMAD.U32 R50, R24.reuse, 0x10000, RZ ;  /* 0x0001000018327824 */ /* 0x050fe200078e00ff */
[----:B------:R-:W-:Y:S01]  /*dd20*/  LOP3.LUT R51, R24, 0xffff0000, RZ, 0xc0, !PT ;  /* 0xffff000018337812 */ /* 0x000fe200078ec0ff */
[----:B------:R-:W-:Y:S01]  /*dd30*/  IMAD.U32 R53, R26, 0x10000, RZ ;  /* 0x000100001a357824 */ /* 0x000fe200078e00ff */
[C---:B------:R-:W-:Y:S01]  /*dd40*/  SHF.L.U32 R23, R25.reuse, 0x10, RZ ;  /* 0x0000001019177819 */ /* 0x040fe200000006ff */
[----:B------:R-:W-:Y:S01]  /*dd50*/  @!P0 FADD.FTZ R50, -R50, -RZ ;  /* 0x800000ff32328221 */ /* 0x000fe20000010100 */
[----:B------:R-:W-:Y:S01]  /*dd60*/  LOP3.LUT R58, R25, 0xffff0000, RZ, 0xc0, !PT ;  /* 0xffff0000193a7812 */ /* 0x000fe200078ec0ff */
[----:B------:R-:W-:Y:S01]  /*dd70*/  @!P0 FADD.FTZ R51, -R51, -RZ ;  /* 0x800000ff33338221 */ /* 0x000fe20000010100 */
[----:B------:R-:W-:Y:S01]  /*dd80*/  LOP3.LUT R25, R26, 0xffff0000, RZ, 0xc0, !PT ;  /* 0xffff00001a197812 */ /* 0x000fe200078ec0ff */
[----:B------:R-:W-:Y:S01]  /*dd90*/  @!P0 FADD.FTZ R23, -R23, -RZ ;  /* 0x800000ff17178221 */ /* 0x000fe20000010100 */
[----:B------:R-:W-:Y:S01]  /*dda0*/  SHF.L.U32 R24, R27, 0x10, RZ ;  /* 0x000000101b187819 */ /* 0x000fe200000006ff */
[----:B------:R-:W-:Y:S01]  /*ddb0*/  @!P0 FADD.FTZ R58, -R58, -RZ ;  /* 0x800000ff3a3a8221 */ /* 0x000fe20000010100 */
[----:B------:R-:W-:Y:S01]  /*ddc0*/  LOP3.LUT R22, R22, 0xffff0000, RZ, 0xc0, !PT ;  /* 0xffff000016167812 */ /* 0x000fe200078ec0ff */
[----:B------:R-:W-:Y:S01]  /*ddd0*/  @!P0 FADD.FTZ R25, -R25, -RZ ;  /* 0x800000ff19198221 */ /* 0x000fe20000010100 */
[----:B------:R-:W-:Y:S01]  /*dde0*/  LOP3.LUT R27, R27, 0xffff0000, RZ, 0xc0, !PT ;  /* 0xffff00001b1b7812 */ /* 0x000fe200078ec0ff */
[----:B------:R-:W-:Y:S01]  /*ddf0*/  @!P0 FADD.FTZ R24, -R24, -RZ ;  /* 0x800000ff18188221 */ /* 0x000fe20000010100 */
[----:B--2---:R-:W-:Y:S01]  /*de00*/  SHF.L.U32 R26, R31, 0x10, RZ ;  /* 0x000000101f1a7819 */ /* 0x004fe200000006ff */
[----:B------:R-:W-:Y:S01]  /*de10*/  FMUL.FTZ R51, R34, R51 ;  /* 0x0000003322337220 */ /* 0x000fe20000410000 */
[C---:B------:R-:W-:Y:S01]  /*de20*/  LOP3.LUT R34, R29.reuse, 0xffff0000, RZ, 0xc0, !PT ;  /* 0xffff00001d227812 */ /* 0x040fe200078ec0ff */
[----:B------:R-:W-:Y:S01]  /*de30*/  FMUL.FTZ R23, R20, R23 ;  /* 0x0000001714177220 */ /* 0x000fe20000410000 */
[----:B------:R-:W-:Y:S01]  /*de40*/  SHF.L.U32 R20, R29, 0x10, RZ ;  /* 0x000000101d147819 */ /* 0x000fe200000006ff */
[----:B------:R-:W-:-:S02]  /*de50*/  @!P0 FADD.FTZ R53, -R53, -RZ ;  /* 0x800000ff35358221 */ /* 0x000fc40000010100 */
[----:B------:R-:W-:Y:S02]  /*de60*/  @!P0 FADD.FTZ R27, -R27, -RZ ;  /* 0x800000ff1b1b8221 */ /* 0x000fe40000010100 */
[----:B------:R-:W-:Y:S02]  /*de70*/  FMUL.FTZ R25, R22, R25 ;  /* 0x0000001916197220 */ /* 0x000fe40000410000 */
[----:B------:R-:W-:Y:S01]  /*de80*/  FMUL.FTZ R24, R21, R24 ;  /* 0x0000001815187220 */ /* 0x000fe20000410000 */
[C---:B------:R-:W-:Y:S01]  /*de90*/  LOP3.LUT R21, R28.reuse, 0xffff0000, RZ, 0xc0, !PT ;  /* 0xffff00001c157812 */ /* 0x040fe200078ec0ff */
[----:B------:R-:W-:Y:S01]  /*dea0*/  IMAD.U32 R22, R28, 0x10000, RZ ;  /* 0x000100001c167824 */ /* 0x000fe200078e00ff */
[C---:B------:R-:W-:Y:S01]  /*deb0*/  LOP3.LUT R28, R30.reuse, 0xffff0000, RZ, 0xc0, !PT ;  /* 0xffff00001e1c7812 */ /* 0x040fe200078ec0ff */
[----:B------:R-:W-:Y:S01]  /*dec0*/  IMAD.U32 R29, R30, 0x10000, RZ ;  /* 0x000100001e1d7824 */ /* 0x000fe200078e00ff */
[----:B------:R-:W-:Y:S01]  /*ded0*/  LOP3.LUT R30, R31, 0xffff0000, RZ, 0xc0, !PT ;  /* 0xffff00001f1e7812 */ /* 0x000fe200078ec0ff */
[----:B------:R-:W-:-:S02]  /*dee0*/  FMUL.FTZ R35, R35, R50 ;  /* 0x0000003223237220 */ /* 0x000fc40000410000 */
[----:B------:R-:W-:Y:S02]  /*def0*/  FMUL.FTZ R49, R49, R58 ;  /* 0x0000003a31317220 */ /* 0x000fe40000410000 */
[----:B------:R-:W-:Y:S02]  /*df00*/  FMUL.FTZ R48, R48, R53 ;  /* 0x0000003530307220 */ /* 0x000fe40000410000 */
[----:B------:R-:W-:Y:S02]  /*df10*/  FMUL.FTZ R27, R52, R27 ;  /* 0x0000001b341b7220 */ /* 0x000fe40000410000 */
[----:B------:R-:W-:Y:S02]  /*df20*/  FFMA.FTZ R8, R8, R22, R35 ;  /* 0x0000001608087223 */ /* 0x000fe40000010023 */
[----:B------:R-:W-:Y:S02]  /*df30*/  FFMA.FTZ R21, R6, R21, R51 ;  /* 0x0000001506157223 */ /* 0x000fe40000010033 */
[----:B------:R-:W-:-:S02]  /*df40*/  FFMA.FTZ R20, R46, R20, R23 ;  /* 0x000000142e147223 */ /* 0x000fc40000010017 */
[----:B------:R-:W-:Y:S02]  /*df50*/  FFMA.FTZ R49, R0, R34, R49 ;  /* 0x0000002200317223 */ /* 0x000fe40000010031 */
[----:B------:R-:W-:Y:S02]  /*df60*/  FFMA.FTZ R29, R33, R29, R48 ;  /* 0x0000001d211d7223 */ /* 0x000fe40000010030 */
[----:B------:R-:W-:Y:S01]  /*df70*/  FFMA.FTZ R24, R47, R26, R24 ;  /* 0x0000001a2f187223 */ /* 0x000fe20000010018 */
[----:B------:R-:W-:Y:S01]  /*df80*/  F2FP.BF16.PACK_AB R33, R49, R20 ;  /* 0x000000143121723e */ /* 0x000fe200000010ff */
[----:B------:R-:W-:Y:S02]  /*df90*/  FFMA.FTZ R27, R14, R30, R27 ;  /* 0x0000001e0e1b7223 */ /* 0x000fe4000001001b */
[----:B------:R-:W-:Y:S01]  /*dfa0*/  FFMA.FTZ R28, R32, R28, R25 ;  /* 0x0000001c201c7223 */ /* 0x000fe20000010019 */
[----:B------:R-:W-:Y:S02]  /*dfb0*/  F2FP.BF16.PACK_AB R32, R21, R8 ;  /* 0x000000081520723e */ /* 0x000fe400000010ff */
[----:B------:R-:W-:-:S02]  /*dfc0*/  F2FP.BF16.PACK_AB R35, R27, R24 ;  /* 0x000000181b23723e */ /* 0x000fc400000010ff */
[----:B------:R-:W-:Y:S02]  /*dfd0*/  F2FP.BF16.PACK_AB R34, R28, R29 ;  /* 0x0000001d1c22723e */ /* 0x000fe400000010ff */
.L_x_961:
[----:B------:R-:W-:Y:S05]  /*dfe0*/  BSYNC B0 ;  /* 0x0000000000007941 */ /* 0x000fea0003800000 */
.L_x_960:
[----:B-----5:R3:W-:Y:S02]  /*dff0*/  STS.128 [R211], R32 ;  /* 0x00000020d3007388 */ /* 0x0207e40000000c00 */
.L_x_959:
[----:B------:R-:W-:Y:S05]  /*e000*/  BSYNC B1 ;  /* 0x0000000000017941 */ /* 0x000fea0003800000 */
.L_x_958:
        /* <DEDUP_REMOVED lines=18> */
[----:B--2---:R-:W2:Y:S01]  /*e130*/  LD.E.128 R20, [R20.64+0x80] ;  /* 0x0000800614147980 */ /* 0x004ea2000c101d00 */
[----:B------:R-:W-:Y:S02]  /*e140*/  @P0 IADD3 R29, -R2, RZ, RZ ;  /* 0x000000ff021d0210 */ /* 0x000fe40007ffe1ff */
[----:B------:R-:W-:Y:S02]  /*e150*/  LEA.HI.X R25, R27, R39, R25, 0x1, P1 ;  /* 0x000000271b197211 */ /* 0x000fe400008f0c19 */
[----:B------:R-:W-:-:S04]  /*e160*/  IADD3 R31, P1, R29, R3, RZ ;  /* 0x000000031d1f7210 */ /* 0x000fc80007f3e0ff */
[----:B---3--:R-:W3:Y:S01]  /*e170*/  LD.E.128 R24, [R24.64+0x80] ;  /* 0x0000800618187980 */ /* 0x008ee2000c101d00 */
[----:B------:R-:W-:Y:S02]  /*e180*/  LEA.HI.X.SX32 R29, R29, R4, 0x1, P1 ;  /* 0x000000041d1d7211 */ /* 0x000fe400008f0eff */
[----:B------:R-:W-:-:S04]  /*e190*/  LEA R28, P1, R31, R40, 0x1 ;  /* 0x000000281f1c7211 */ /* 0x000fc800078208ff */
[----:B------:R-:W-:-:S06]  /*e1a0*/  LEA.HI.X R29, R31, R41, R29, 0x1, P1 ;  /* 0x000000291f1d7211 */ /* 0x000fcc00008f0c1d */
[----:B----4-:R-:W4:Y:S01]  /*e1b0*/  LD.E.128 R28, [R28.64+0x80] ;  /* 0x000080061c1c7980 */ /* 0x010f22000c101d00 */
        /* <DEDUP_REMOVED lines=8> */
[C---:B--2---:R-:W-:Y:S01]  /*e240*/  IMAD.U32 R35, R20.reuse, 0x10000, RZ ;  /* 0x0001000014237824 */ /* 0x044fe200078e00ff */
[----:B------:R-:W-:Y:S01]  /*e250*/  LOP3.LUT R34, R20, 0xffff0000, RZ, 0xc0, !PT ;  /* 0xffff000014227812 */ /* 0x000fe200078ec0ff */
[----:B------:R-:W-:Y:S01]  /*e260*/  IMAD.U32 R48, R22, 0x10000, RZ ;  /* 0x0001000016307824 */ /* 0x000fe200078e00ff */
[C---:B------:R-:W-:Y:S02]  /*e270*/  SHF.L.U32 R20, R21.reuse, 0x10, RZ ;  /* 0x0000001015147819 */ /* 0x040fe400000006ff */
[----:B------:R-:W-:Y:S02]  /*e280*/  LOP3.LUT R49, R21, 0xffff0000, RZ, 0xc0, !PT ;  /* 0xffff000015317812 */ /* 0x000fe400078ec0ff */
[C---:B------:R-:W-:Y:S02]  /*e290*/  SHF.L.U32 R21, R23.reuse, 0x10, RZ ;  /* 0x0000001017157819 */ /* 0x040fe400000006ff */
[----:B------:R-:W-:Y:S01]  /*e2a0*/  LOP3.LUT R52, R23, 0xffff0000, RZ, 0xc0, !PT ;  /* 0xffff000017347812 */ /* 0x000fe200078ec0ff */
[C---:B---3--:R-:W-:Y:S01]  /*e2b0*/  IMAD.U32 R50, R24.reuse, 0x10000, RZ ;  /* 0x0001000018327824 */ /* 0x048fe200078e00ff */
        /* <DEDUP_REMOVED lines=14> */
[----:B----4-:R-:W-:Y:S01]  /*e3a0*/  SHF.L.U32 R26, R31, 0x10, RZ ;  /* 0x000000101f1a7819 */ /* 0x010fe200000006ff */
        /* <DEDUP_REMOVED lines=29> */
.L_x_965:
[----:B------:R-:W-:Y:S05]  /*e580*/  BSYNC B0 ;  /* 0x0000000000007941 */ /* 0x000fea0003800000 */
.L_x_964:
[----:B-----5:R1:W-:Y:S02]  /*e590*/  STS.128 [R211+0x2000], R32 ;  /* 0x00200020d3007388 */ /* 0x0203e40000000c00 */
.L_x_963:
[----:B------:R-:W-:Y:S05]  /*e5a0*/  BSYNC B1 ;  /* 0x0000000000017941 */ /* 0x000fea0003800000 */
.L_x_962:
[----:B------:R-:W-:-:S13]  /*e5b0*/  ISETP.GE.AND P0, PT, R9, R11, PT ;  /* 0x0000000b0900720c */ /* 0x000fda0003f06270 */
[----:B------:R1:W-:Y:S01]  /*e5c0*/  @P0 STS.128 [R211+0x4000], RZ ;  /* 0x004000ffd3000388 */ /* 0x0003e20000000c00 */
[----:B------:R-:W-:Y:S05]  /*e5d0*/  @P0 BRA `(.L_x_957) ;  /* 0x0000055000000947 */ /* 0x000fea0003800000 */
[----:B-1-3--:R1:W5:Y:S01]  /*e5e0*/  LD.E.128 R32, [R44.64+0x100] ;  /* 0x000100062c207980 */ /* 0x00a362000c101d00 */
        /* <DEDUP_REMOVED lines=13> */
[----:B------:R-:W3:Y:S01]  /*e6c0*/  LD.E.128 R20, [R20.64+0x100] ;  /* 0x0001000614147980 */ /* 0x000ee2000c101d00 */
[----:B------:R-:W-:Y:S02]  /*e6d0*/  @P0 IADD3 R29, -R2, RZ, RZ ;  /* 0x000000ff021d0210 */ /* 0x000fe40007ffe1ff */
[----:B------:R-:W-:Y:S02]  /*e6e0*/  LEA.HI.X R25, R25, R39, R0, 0x1, P1 ;  /* 0x0000002719197211 */ /* 0x000fe400008f0c00 */
[----:B------:R-:W-:-:S04]  /*e6f0*/  IADD3 R31, P1, R29, R3, RZ ;  /* 0x000000031d1f7210 */ /* 0x000fc80007f3e0ff */
[----:B--2---:R-:W2:Y:S01]  /*e700*/  LD.E.128 R24, [R24.64+0x100] ;  /* 0x0001000618187980 */ /* 0x004ea2000c101d00 */
[----:B------:R-:W-:Y:S02]  /*e710*/  LEA.HI.X.SX32 R29, R29, R4, 0x1, P1 ;  /* 0x000000041d1d7211 */ /* 0x000fe400008f0eff */
[----:B------:R-:W-:-:S04]  /*e720*/  LEA R28, P1, R31, R40, 0x1 ;  /* 0x000000281f1c7211 */ /* 0x000fc800078208ff */
[----:B------:R-:W-:-:S06]  /*e730*/  LEA.HI.X R29, R31, R41, R29, 0x1, P1 ;  /* 0x000000291f1d7211 */ /* 0x000fcc00008f0c1d */
[----:B----4-:R-:W4:Y:S01]  /*e740*/  LD.E.128 R28, [R28.64+0x100] ;  /* 0x000100061c1c7980 */ /* 0x010f22000c101d00 */
[C---:B-----5:R-:W-:Y:S01]  /*e750*/  IMAD.U32 R8, R32.reuse, 0x10000, RZ ;  /* 0x0001000020087824 */ /* 0x060fe200078e00ff */
[----:B------:R-:W-:Y:S02]  /*e760*/  LOP3.LUT R6, R32, 0xffff0000, RZ, 0xc0, !PT ;  /* 0xffff000020067812 */ /* 0x000fe400078ec0ff */
[C---:B------:R-:W-:Y:S02]  /*e770*/  LOP3.LUT R0, R33.reuse, 0xffff0000, RZ, 0xc0, !PT ;  /* 0xffff000021007812 */ /* 0x040fe400078ec0ff */
[----:B-1----:R-:W-:Y:S01]  /*e780*/  SHF.L.U32 R44, R33, 0x10, RZ ;  /* 0x00000010212c7819 */ /* 0x002fe200000006ff */
        /* <DEDUP_REMOVED lines=11> */
[C---:B--2---:R-:W-:Y:S01]  /*e840*/  IMAD.U32 R48, R24.reuse, 0x10000, RZ ;  /* 0x0001000018307824 */ /* 0x044fe200078e00ff */
        /* <DEDUP_REMOVED lines=44> */
.L_x_967:
[----:B------:R-:W-:Y:S05]  /*eb10*/  BSYNC B0 ;  /* 0x0000000000007941 */ /* 0x000fea0003800000 */
.L_x_966:
[----:B-----5:R3:W-:Y:S02]  /*eb20*/  STS.128 [R211+0x4000], R32 ;  /* 0x00400020d3007388 */ /* 0x0207e40000000c00 */
.L_x_957:
[----:B------:R-:W-:Y:S05]  /*eb30*/  BSYNC B2 ;  /* 0x0000000000027941 */ /* 0x000fea0003800000 */
.L_x_956:
        /* <DEDUP_REMOVED lines=27> */
[----:B--2---:R-:W2:Y:S01]  /*ecf0*/  LD.E.128 R24, [R24.64] ;  /* 0x0000000618187980 */ /* 0x004ea2000c101d00 */
[----:B------:R-:W-:Y:S02]  /*ed00*/  LEA.HI.X.SX32 R29, R29, R4, 0x1, P1 ;  /* 0x000000041d1d7211 */ /* 0x000fe400008f0eff */
[----:B------:R-:W-:-:S04]  /*ed10*/  LEA R28, P1, R31, R40, 0x1 ;  /* 0x000000281f1c7211 */ /* 0x000fc800078208ff */
[----:B------:R-:W-:-:S06]  /*ed20*/  LEA.HI.X R29, R31, R41, R29, 0x1, P1 ;  /* 0x000000291f1d7211 */ /* 0x000fcc00008f0c1d */
[----:B----4-:R-:W4:Y:S01]  /*ed30*/  LD.E.128 R28, [R28.64] ;  /* 0x000000061c1c7980 */ /* 0x010f22000c101d00 */
[C---:B-----5:R-:W-:Y:S01]  /*ed40*/  IMAD.U32 R14, R32.reuse, 0x10000, RZ ;  /* 0x00010000200e7824 */ /* 0x060fe200078e00ff */
[----:B------:R-:W-:Y:S01]  /*ed50*/  LOP3.LUT R8, R32, 0xffff0000, RZ, 0xc0, !PT ;  /* 0xffff000020087812 */ /* 0x000fe200078ec0ff */
[C---:B------:R-:W-:Y:S01]  /*ed60*/  IMAD.U32 R44, R34.reuse, 0x10000, RZ ;  /* 0x00010000222c7824 */ /* 0x040fe200078e00ff */
[C---:B------:R-:W-:Y:S02]  /*ed70*/  LOP3.LUT R6, R33.reuse, 0xffff0000, RZ, 0xc0, !PT ;  /* 0xffff000021067812 */ /* 0x040fe400078ec0ff */
[----:B------:R-:W-:Y:S02]  /*ed80*/  SHF.L.U32 R45, R33, 0x10, RZ ;  /* 0x00000010212d7819 */ /* 0x000fe400000006ff */
        /* <DEDUP_REMOVED lines=25> */
[----:B----4-:R-:W-:Y:S01]  /*ef20*/  LOP3.LUT R27, R30, 0xffff0000, RZ, 0xc0, !PT ;  /* 0xffff00001e1b7812 */ /* 0x010fe200078ec0ff */
[----:B------:R-:W-:-:S02]  /*ef30*/  @!P0 FADD.FTZ R26, -R26, -RZ ;  /* 0x800000ff1a1a8221 */ /* 0x000fc40000010100 */
[----:B------:R-:W-:Y:S02]  /*ef40*/  @!P0 FADD.FTZ R52, -R52, -RZ ;  /* 0x800000ff34348221 */ /* 0x000fe40000010100 */
[----:B------:R-:W-:Y:S02]  /*ef50*/  FMUL.FTZ R22, R22, R25 ;  /* 0x0000001916167220 */ /* 0x000fe40000410000 */
[----:B------:R-:W-:Y:S01]  /*ef60*/  FMUL.FTZ R21, R21, R24 ;  /* 0x0000001815157220 */ /* 0x000fe20000410000 */
[----:B------:R-:W-:Y:S01]  /*ef70*/  LOP3.LUT R24, R28, 0xffff0000, RZ, 0xc0, !PT ;  /* 0xffff00001c187812 */ /* 0x000fe200078ec0ff */
[----:B------:R-:W-:Y:S01]  /*ef80*/  FMUL.FTZ R20, R20, R23 ;  /* 0x0000001714147220 */ /* 0x000fe20000410000 */
[C---:B------:R-:W-:Y:S01]  /*ef90*/  SHF.L.U32 R23, R29.reuse, 0x10, RZ ;  /* 0x000000101d177819 */ /* 0x040fe200000006ff */
[----:B------:R-:W-:Y:S01]  /*efa0*/  IMAD.U32 R25, R28, 0x10000, RZ ;  /* 0x000100001c197824 */ /* 0x000fe200078e00ff */
[----:B------:R-:W-:Y:S01]  /*efb0*/  LOP3.LUT R29, R29, 0xffff0000, RZ, 0xc0, !PT ;  /* 0xffff00001d1d7812 */ /* 0x000fe200078ec0ff */
[----:B------:R-:W-:Y:S01]  /*efc0*/  FMUL.FTZ R51, R51, R26 ;  /* 0x0000001a33337220 */ /* 0x000fe20000410000 */
[C---:B------:R-:W-:Y:S01]  /*efd0*/  SHF.L.U32 R26, R31.reuse, 0x10, RZ ;  /* 0x000000101f1a7819 */ /* 0x040fe200000006ff */
        /* <DEDUP_REMOVED lines=11> */
[----:B------:R-:W-:Y:S02]  /*f090*/  FFMA.FTZ R21, R46, R26, R21 ;  /* 0x0000001a2e157223 */ /* 0x000fe40000010015 */
[----:B------:R-:W-:Y:S01]  /*f0a0*/  FFMA.FTZ R30, R32, R30, R51 ;  /* 0x0000001e201e7223 */ /* 0x000fe20000010033 */
[----:B------:R-:W-:Y:S01]  /*f0b0*/  F2FP.BF16.PACK_AB R32, R49, R14 ;  /* 0x0000000e3120723e */ /* 0x000fe200000010ff */
[----:B------:R-:W-:Y:S01]  /*f0c0*/  FFMA.FTZ R27, R33, R27, R22 ;  /* 0x0000001b211b7223 */ /* 0x000fe20000010016 */
[----:B------:R-:W-:Y:S02]  /*f0d0*/  F2FP.BF16.PACK_AB R33, R29, R20 ;  /* 0x000000141d21723e */ /* 0x000fe400000010ff */
[----:B------:R-:W-:-:S02]  /*f0e0*/  F2FP.BF16.PACK_AB R35, R30, R21 ;  /* 0x000000151e23723e */ /* 0x000fc400000010ff */
[----:B------:R-:W-:Y:S02]  /*f0f0*/  F2FP.BF16.PACK_AB R34, R27, R28 ;  /* 0x0000001c1b22723e */ /* 0x000fe400000010ff */
.L_x_973:
[----:B------:R-:W-:Y:S05]  /*f100*/  BSYNC B0 ;  /* 0x0000000000007941 */ /* 0x000fea0003800000 */
.L_x_972:
[----:B-----5:R3:W-:Y:S02]  /*f110*/  STS.128 [R211+0x800], R32 ;  /* 0x00080020d3007388 */ /* 0x0207e40000000c00 */
.L_x_971:
[----:B------:R-:W-:Y:S05]  /*f120*/  BSYNC B1 ;  /* 0x0000000000017941 */ /* 0x000fea0003800000 */
.L_x_970:
        /* <DEDUP_REMOVED lines=87> */
.L_x_977:
[----:B------:R-:W-:Y:S05]  /*f6a0*/  BSYNC B0 ;  /* 0x0000000000007941 */ /* 0x000fea0003800000 */
.L_x_976:
[----:B-----5:R3:W-:Y:S02]  /*f6b0*/  STS.128 [R211+0x2800], R32 ;  /* 0x00280020d3007388 */ /* 0x0207e40000000c00 */
.L_x_975:
[----:B------:R-:W-:Y:S05]  /*f6c0*/  BSYNC B1 ;  /* 0x0000000000017941 */ /* 0x000fea0003800000 */
.L_x_974:
        /* <DEDUP_REMOVED lines=28> */
[C---:B-1----:R-:W-:Y:S01]  /*f890*/  IMAD.U32 R42, R34.reuse, 0x10000, RZ ;  /* 0x00010000222a7824 */ /* 0x042fe200078e00ff */
        /* <DEDUP_REMOVED lines=57> */
.L_x_979:
[----:B------:R-:W-:Y:S05]  /*fc30*/  BSYNC B0 ;  /* 0x0000000000007941 */ /* 0x000fea0003800000 */
.L_x_978:
[----:B-----5:R3:W-:Y:S02]  /*fc40*/  STS.128 [R211+0x4800], R32 ;  /* 0x00480020d3007388 */ /* 0x0207e40000000c00 */
.L_x_969:
[----:B------:R-:W-:Y:S05]  /*fc50*/  BSYNC B2 ;  /* 0x0000000000027941 */ /* 0x000fea0003800000 */
.L_x_968:
        /* <DEDUP_REMOVED lines=92> */
.L_x_985:
[----:B------:R-:W-:Y:S05]  /*10220*/  BSYNC B0 ;  /* 0x0000000000007941 */ /* 0x000fea0003800000 */
.L_x_984:
[----:B-----5:R3:W-:Y:S02]  /*10230*/  STS.128 [R211+0x1000], R32 ;  /* 0x00100020d3007388 */ /* 0x0207e40000000c00 */
.L_x_983:
[----:B------:R-:W-:Y:S05]  /*10240*/  BSYNC B1 ;  /* 0x0000000000017941 */ /* 0x000fea0003800000 */
.L_x_982:
        /* <DEDUP_REMOVED lines=87> */
.L_x_989:
[----:B------:R-:W-:Y:S05]  /*107c0*/  BSYNC B0 ;  /* 0x0000000000007941 */ /* 0x000fea0003800000 */
.L_x_988:
[----:B-----5:R3:W-:Y:S02]  /*107d0*/  STS.128 [R211+0x3000], R32 ;  /* 0x00300020d3007388 */ /* 0x0207e40000000c00 */
.L_x_987:
[----:B------:R-:W-:Y:S05]  /*107e0*/  BSYNC B1 ;  /* 0x0000000000017941 */ /* 0x000fea0003800000 */
.L_x_986:
        /* <DEDUP_REMOVED lines=26> */
[C---:B-1---5:R-:W-:Y:S01]  /*10990*/  IMAD.U32 R36, R32.reuse, 0x10000, RZ ;  /* 0x0001000020247824 */ /* 0x062fe200078e00ff */
        /* <DEDUP_REMOVED lines=59> */
.L_x_991:
[----:B------:R-:W-:Y:S05]  /*10d50*/  BSYNC B0 ;  /* 0x0000000000007941 */ /* 0x000fea0003800000 */
.L_x_990:
[----:B-----5:R3:W-:Y:S02]  /*10d60*/  STS.128 [R211+0x5000], R32 ;  /* 0x00500020d3007388 */ /* 0x0207e40000000c00 */
.L_x_981:
[----:B------:R-:W-:Y:S05]  /*10d70*/  BSYNC B2 ;  /* 0x0000000000027941 */ /* 0x000fea0003800000 */
.L_x_980:
        /* <DEDUP_REMOVED lines=8> */
[----:B------:R1:W5:Y:S01]  /*10e00*/  LD.E.128 R20, [R16.64] ;  /* 0x0000000610147980 */ /* 0x000362000c101d00 */
[----:B------:R-:W-:Y:S01]  /*10e10*/  ISETP.GE.AND P0, PT, R12, R7, PT ;  /* 0x000000070c00720c */ /* 0x000fe20003f06270 */
[----:B------:R-:W-:-:S12]  /*10e20*/  BSSY B0, `(.L_x_994) ;  /* 0x0000052000007945 */ /* 0x000fd80003800000 */
[----:B------:R-:W-:Y:S05]  /*10e30*/  @P0 BRA `(.L_x_995) ;  /* 0x0000050000000947 */ /* 0x000fea0003800000 */
[----:B------:R-:W-:Y:S01]  /*10e40*/  ISETP.GE.AND P0, PT, R12, R5, PT ;  /* 0x000000050c00720c */ /* 0x000fe20003f06270 */
[----:B------:R-:W-:Y:S02]  /*10e50*/  IMAD.MOV.U32 R25, RZ, RZ, RZ ;  /* 0x000000ffff197224 */ /* 0x000fe400078e00ff */
[----:B------:R-:W-:Y:S01]  /*10e60*/  IMAD.MOV.U32 R13, RZ, RZ, R5 ;  /* 0x000000ffff0d7224 */ /* 0x000fe200078e0005 */
[----:B------:R-:W-:-:S09]  /*10e70*/  MOV R29, RZ ;  /* 0x000000ff001d7202 */ /* 0x000fd20000000f00 */
[----:B------:R-:W-:Y:S01]  /*10e80*/  @P0 IADD3 R25, -R2, RZ, RZ ;  /* 0x000000ff02190210 */ /* 0x000fe20007ffe1ff */
[----:B------:R-:W-:-:S03]  /*10e90*/  @P0 IMAD.MOV R13, RZ, RZ, -R2 ;  /* 0x000000ffff0d0224 */ /* 0x000fc600078e0a02 */
[----:B------:R-:W-:Y:S01]  /*10ea0*/  IADD3 R27, P1, R25, R3, RZ ;  /* 0x00000003191b7210 */ /* 0x000fe20007f3e0ff */
[----:B------:R-:W-:-:S03]  /*10eb0*/  IMAD.WIDE R12, R13, 0x2, R16 ;  /* 0x000000020d0c7825 */ /* 0x000fc600078e0210 */
[----:B------:R-:W-:Y:S01]  /*10ec0*/  LEA.HI.X.SX32 R25, R25, R4, 0x1, P1 ;  /* 0x0000000419197211 */ /* 0x000fe200008f0eff */
[----:B------:R-:W-:Y:S01]  /*10ed0*/  @P0 IMAD.MOV R29, RZ, RZ, -R2 ;  /* 0x000000ffff1d0224 */ /* 0x000fe200078e0a02 */
[C---:B------:R-:W-:Y:S01]  /*10ee0*/  LEA R24, P1, R27.reuse, R38, 0x1 ;  /* 0x000000261b187211 */ /* 0x040fe200078208ff */
[----:B--2---:R-:W2:Y:S03]  /*10ef0*/  LD.E.128 R12, [R12.64] ;  /* 0x000000060c0c7980 */ /* 0x004ea6000c101d00 */
[----:B------:R-:W-:Y:S02]  /*10f00*/  LEA.HI.X R25, R27, R39, R25, 0x1, P1 ;  /* 0x000000271b197211 */ /* 0x000fe400008f0c19 */
[----:B------:R-:W-:-:S04]  /*10f10*/  IADD3 R31, P1, R29, R3, RZ ;  /* 0x000000031d1f7210 */ /* 0x000fc80007f3e0ff */
[----:B---3--:R-:W3:Y:S01]  /*10f20*/  LD.E.128 R24, [R24.64] ;  /* 0x0000000618187980 */ /* 0x008ee2000c101d00 */
[----:B------:R-:W-:Y:S02]  /*10f30*/  LEA.HI.X.SX32 R29, R29, R4, 0x1, P1 ;  /* 0x000000041d1d7211 */ /* 0x000fe400008f0eff */
[----:B------:R-:W-:-:S04]  /*10f40*/  LEA R28, P1, R31, R40, 0x1 ;  /* 0x000000281f1c7211 */ /* 0x000fc800078208ff */
[----:B------:R-:W-:-:S06]  /*10f50*/  LEA.HI.X R29, R31, R41, R29, 0x1, P1 ;  /* 0x000000291f1d7211 */ /* 0x000fcc00008f0c1d */
[----:B----4-:R-:W4:Y:S01]  /*10f60*/  LD.E.128 R28, [R28.64] ;  /* 0x000000061c1c7980 */ /* 0x010f22000c101d00 */
[C---:B-1---5:R-:W-:Y:S01]  /*10f70*/  SHF.L.U32 R33, R20.reuse, 0x10, RZ ;  /* 0x0000001014217819 */ /* 0x062fe200000006ff */
[----:B------:R-:W-:Y:S01]  /*10f80*/  IMAD.U32 R35, R21, 0x10000, RZ ;  /* 0x0001000015237824 */ /* 0x000fe200078e00ff */
[----:B------:R-:W-:Y:S01]  /*10f90*/  LOP3.LUT R32, R20, 0xffff0000, RZ, 0xc0, !PT ;  /* 0xffff000014207812 */ /* 0x000fe200078ec0ff */
[----:B------:R-:W-:Y:S01]  /*10fa0*/  IMAD.U32 R37, R23, 0x10000, RZ ;  /* 0x0001000017257824 */ /* 0x000fe200078e00ff */
[----:B------:R-:W-:Y:S02]  /*10fb0*/  LOP3.LUT R20, R21, 0xffff0000, RZ, 0xc0, !PT ;  /* 0xffff000015147812 */ /* 0x000fe400078ec0ff */
[----:B------:R-:W-:Y:S02]  /*10fc0*/  LOP3.LUT R21, R23, 0xffff0000, RZ, 0xc0, !PT ;  /* 0xffff000017157812 */ /* 0x000fe400078ec0ff */
[C---:B------:R-:W-:Y:S02]  /*10fd0*/  SHF.L.U32 R34, R22.reuse, 0x10, RZ ;  /* 0x0000001016227819 */ /* 0x040fe400000006ff */
[----:B------:R-:W-:-:S02]  /*10fe0*/  LOP3.LUT R22, R22, 0xffff0000, RZ, 0xc0, !PT ;  /* 0xffff000016167812 */ /* 0x000fc400078ec0ff */
[C---:B--2---:R-:W-:Y:S02]  /*10ff0*/  SHF.L.U32 R36, R12.reuse, 0x10, RZ ;  /* 0x000000100c247819 */ /* 0x044fe400000006ff */
[----:B------:R-:W-:Y:S01]  /*11000*/  LOP3.LUT R23, R12, 0xffff0000, RZ, 0xc0, !PT ;  /* 0xffff00000c177812 */ /* 0x000fe200078ec0ff */
[C---:B------:R-:W-:Y:S01]  /*11010*/  IMAD.U32 R12, R13.reuse, 0x10000, RZ ;  /* 0x000100000d0c7824 */ /* 0x040fe200078e00ff */
[----:B------:R-:W-:Y:S01]  /*11020*/  LOP3.LUT R43, R13, 0xffff0000, RZ, 0xc0, !PT ;  /* 0xffff00000d2b7812 */ /* 0x000fe200078ec0ff */
[C---:B------:R-:W-:Y:S01]  /*11030*/  IMAD.U32 R13, R15.reuse, 0x10000, RZ ;  /* 0x000100000f0d7824 */ /* 0x040fe200078e00ff */
[----:B------:R-:W-:Y:S02]  /*11040*/  LOP3.LUT R44, R15, 0xffff0000, RZ, 0xc0, !PT ;  /* 0xffff00000f2c7812 */ /* 0x000fe400078ec0ff */
[----:B------:R-:W-:Y:S01]  /*11050*/  SHF.L.U32 R42, R14, 0x10, RZ ;  /* 0x000000100e2a7819 */ /* 0x000fe200000006ff */
[C---:B---3--:R-:W-:Y:S01]  /*11060*/  IMAD.U32 R15, R25.reuse, 0x10000, RZ ;  /* 0x00010000190f7824 */ /* 0x048fe200078e00ff */
[----:B------:R-:W-:-:S02]  /*11070*/  LOP3.LUT R46, R25, 0xffff0000, RZ, 0xc0, !PT ;  /* 0xffff0000192e7812 */ /* 0x000fc400078ec0ff */
[C---:B------:R-:W-:Y:S01]  /*11080*/  SHF.L.U32 R47, R26.reuse, 0x10, RZ ;  /* 0x000000101a2f7819 */ /* 0x040fe200000006ff */
[----:B------:R-:W-:Y:S01]  /*11090*/  @!P0 FADD.FTZ R15, -R15, -RZ ;  /* 0x800000ff0f0f8221 */ /* 0x000fe20000010100 */
[----:B------:R-:W-:Y:S01]  /*110a0*/  LOP3.LUT R25, R26, 0xffff0000, RZ, 0xc0, !PT ;  /* 0xffff00001a197812 */ /* 0x000fe200078ec0ff */
[C---:B------:R-:W-:Y:S01]  /*110b0*/  IMAD.U32 R26, R27.reuse, 0x10000, RZ ;  /* 0x000100001b1a7824 */ /* 0x040fe200078e00ff */
[----:B------:R-:W-:Y:S01]  /*110c0*/  LOP3.LUT R27, R27, 0xffff0000, RZ, 0xc0, !PT ;  /* 0xffff00001b1b7812 */ /* 0x000fe200078ec0ff */
[----:B------:R-:W-:Y:S01]  /*110d0*/  @!P0 FADD.FTZ R46, -R46, -RZ ;  /* 0x800000ff2e2e8221 */ /* 0x000fe20000010100 */
[----:B------:R-:W-:Y:S01]  /*110e0*/  SHF.L.U32 R45, R24, 0x10, RZ ;  /* 0x00000010182d7819 */ /* 0x000fe200000006ff */
[----:B------:R-:W-:Y:S01]  /*110f0*/  @!P0 FADD.FTZ R26, -R26, -RZ ;  /* 0x800000ff1a1a8221 */ /* 0x000fe20000010100 */
[----:B------:R-:W-:Y:S01]  /*11100*/  LOP3.LUT R24, R24, 0xffff0000, RZ, 0xc0, !PT ;  /* 0xffff000018187812 */ /* 0x000fe200078ec0ff */
[----:B------:R-:W-:Y:S01]  /*11110*/  @!P0 FADD.FTZ R25, -R25, -RZ ;  /* 0x800000ff19198221 */ /* 0x000fe20000010100 */
[----:B------:R-:W-:Y:S01]  /*11120*/  LOP3.LUT R14, R14, 0xffff0000, RZ, 0xc0, !PT ;  /* 0xffff00000e0e7812 */ /* 0x000fe200078ec0ff */
[----:B------:R-:W-:-:S02]  /*11130*/  @!P0 FADD.FTZ R27, -R27, -RZ ;  /* 0x800000ff1b1b8221 */ /* 0x000fc40000010100 */
[----:B------:R-:W-:Y:S02]  /*11140*/  FMUL.FTZ R26, R13, R26 ;  /* 0x0000001a0d1a7220 */ /* 0x000fe40000410000 */
[----:B------:R-:W-:Y:S02]  /*11150*/  @!P0 FADD.FTZ R24, -R24, -RZ ;  /* 0x800000ff18188221 */ /* 0x000fe40000010100 */
[C---:B----4-:R-:W-:Y:S01]  /*11160*/  IMAD.U32 R13, R29.reuse, 0x10000, RZ ;  /* 0x000100001d0d7824 */ /* 0x050fe200078e00ff */
[----:B------:R-:W-:Y:S01]  /*11170*/  LOP3.LUT R29, R29, 0xffff0000, RZ, 0xc0, !PT ;  /* 0xffff00001d1d7812 */ /* 0x000fe200078ec0ff */
[----:B------:R-:W-:Y:S01]  /*11180*/  FMUL.FTZ R12, R12, R15 ;  /* 0x0000000f0c0c7220 */ /* 0x000fe20000410000 */
[----:B------:R-:W-:Y:S01]  /*11190*/  SHF.L.U32 R15, R28, 0x10, RZ ;  /* 0x000000101c0f7819 */ /* 0x000fe200000006ff */
[----:B------:R-:W-:Y:S01]  /*111a0*/  FMUL.FTZ R25, R14, R25 ;  /* 0x000000190e197220 */ /* 0x000fe20000410000 */
[----:B------:R-:W-:Y:S01]  /*111b0*/  LOP3.LUT R14, R28, 0xffff0000, RZ, 0xc0, !PT ;  /* 0xffff00001c0e7812 */ /* 0x000fe200078ec0ff */
[----:B------:R-:W-:Y:S01]  /*111c0*/  @!P0 FADD.FTZ R45, -R45, -RZ ;  /* 0x800000ff2d2d8221 */ /* 0x000fe20000010100 */
[----:B------:R-:W-:Y:S01]  /*111d0*/  SHF.L.U32 R28, R30, 0x10, RZ ;  /* 0x000000101e1c7819 */ /* 0x000fe200000006ff */
[----:B------:R-:W-:-:S02]  /*111e0*/  FMUL.FTZ R43, R43, R46 ;  /* 0x0000002e2b2b7220 */ /* 0x000fc40000410000 */
[----:B------:R-:W-:Y:S02]  /*111f0*/  @!P0 FADD.FTZ R47, -R47, -RZ ;  /* 0x800000ff2f2f8221 */ /* 0x000fe40000010100 */
[----:B------:R-:W-:Y:S01]  /*11200*/  FMUL.FTZ R44, R44, R27 ;  /* 0x0000001b2c2c7220 */ /* 0x000fe20000410000 */
[----:B------:R-:W-:Y:S01]  /*11210*/  LOP3.LUT R27, R30, 0xffff0000, RZ, 0xc0, !PT ;  /* 0xffff00001e1b7812 */ /* 0x000fe200078ec0ff */
[----:B------:R-:W-:Y:S01]  /*11220*/  FMUL.FTZ R23, R23, R24 ;  /* 0x0000001817177220 */ /* 0x000fe20000410000 */
[C---:B------:R-:W-:Y:S01]  /*11230*/  LOP3.LUT R30, R31.reuse, 0xffff0000, RZ, 0xc0, !PT ;  /* 0xffff00001f1e7812 */ /* 0x040fe200078ec0ff */
[----:B------:R-:W-:Y:S02]  /*11240*/  IMAD.U32 R24, R31, 0x10000, RZ ;  /* 0x000100001f187824 */ /* 0x000fe400078e00ff */
[----:B------:R-:W-:Y:S02]  /*11250*/  FMUL.FTZ R36, R36, R45 ;  /* 0x0000002d24247220 */ /* 0x000fe40000410000 */
[----:B------:R-:W-:-:S02]  /*11260*/  FMUL.FTZ R47, R42, R47 ;  /* 0x0000002f2a2f7220 */ /* 0x000fc40000410000 */
[----:B------:R-:W-:Y:S02]  /*11270*/  FFMA.FTZ R12, R35, R13, R12 ;  /* 0x0000000d230c7223 */ /* 0x000fe4000001000c */
[----:B------:R-:W-:Y:S02]  /*11280*/  FFMA.FTZ R29, R20, R29, R43 ;  /* 0x0000001d141d7223 */ /* 0x000fe4000001002b */
[----:B------:R-:W-:Y:S02]  /*11290*/  FFMA.FTZ R24, R37, R24, R26 ;  /* 0x0000001825187223 */ /* 0x000fe4000001001a */
[----:B------:R-:W-:Y:S01]  /*112a0*/  FFMA.FTZ R21, R21, R30, R44 ;  /* 0x0000001e15157223 */ /* 0x000fe2000001002c */
[----:B------:R-:W-:Y:S01]  /*112b0*/  F2FP.BF16.PACK_AB R12, R29, R12 ;  /* 0x0000000c1d0c723e */ /* 0x000fe200000010ff */
[----:B------:R-:W-:Y:S02]  /*112c0*/  FFMA.FTZ R15, R33, R15, R36 ;  /* 0x0000000f210f7223 */ /* 0x000fe40000010024 */
[----:B------:R-:W-:Y:S01]  /*112d0*/  FFMA.FTZ R14, R32, R14, R23 ;  /* 0x0000000e200e7223 */ /* 0x000fe20000010017 */
[----:B------:R-:W-:Y:S01]  /*112e0*/  F2FP.BF16.PACK_AB R23, R21, R24 ;  /* 0x000000181517723e */ /* 0x000fe200000010ff */
[----:B------:R-:W-:Y:S01]  /*112f0*/  FFMA.FTZ R28, R34, R28, R47 ;  /* 0x0000001c221c7223 */ /* 0x000fe2000001002f */
[----:B------:R-:W-:Y:S01]  /*11300*/  MOV R21, R12 ;  /* 0x0000000c00157202 */ /* 0x000fe20000000f00 */
[----:B------:R-:W-:Y:S01]  /*11310*/  FFMA.FTZ R25, R22, R27, R25 ;  /* 0x0000001b16197223 */ /* 0x000fe20000010019 */
[----:B------:R-:W-:-:S04]  /*11320*/  F2FP.BF16.PACK_AB R20, R14, R15 ;  /* 0x0000000f0e14723e */ /* 0x000fc800000010ff */
[----:B------:R-:W-:Y:S02]  /*11330*/  F2FP.BF16.PACK_AB R22, R25, R28 ;  /* 0x0000001c1916723e */ /* 0x000fe400000010ff */
.L_x_995:
[----:B------:R-:W-:Y:S05]  /*11340*/  BSYNC B0 ;  /* 0x0000000000007941 */ /* 0x000fea0003800000 */
.L_x_994:
[----:B-----5:R1:W-:Y:S02]  /*11350*/  STS.128 [R211+0x1800], R20 ;  /* 0x00180014d3007388 */ /* 0x0203e40000000c00 */
.L_x_993:
[----:B------:R-:W-:Y:S05]  /*11360*/  BSYNC B1 ;  /* 0x0000000000017941 */ /* 0x000fea0003800000 */
.L_x_992:
        /* <DEDUP_REMOVED lines=8> */
[----:B------:R-:W-:Y:S01]  /*113f0*/  ISETP.GE.AND P0, PT, R10, R5, PT ;  /* 0x000000050a00720c */ /* 0x000fe20003f06270 */
[----:B------:R-:W-:Y:S02]  /*11400*/  IMAD.MOV.U32 R25, RZ, RZ, RZ ;  /* 0x000000ffff197224 */ /* 0x000fe400078e00ff */
[----:B-1----:R-:W-:-:S10]  /*11410*/  IMAD.MOV.U32 R21, RZ, RZ, R5 ;  /* 0x000000ffff157224 */ /* 0x002fd400078e0005 */
[----:B------:R-:W-:Y:S01]  /*11420*/  @P0 IADD3 R25, -R2, RZ, RZ ;  /* 0x000000ff02190210 */ /* 0x000fe20007ffe1ff */
[----:B------:R-:W-:-:S03]  /*11430*/  @P0 IMAD.MOV R21, RZ, RZ, -R2 ;  /* 0x000000ffff150224 */ /* 0x000fc600078e0a02 */
[----:B------:R-:W-:Y:S01]  /*11440*/  IADD3 R27, P1, R25, R3, RZ ;  /* 0x00000003191b7210 */ /* 0x000fe20007f3e0ff */
[----:B------:R-:W-:-:S03]  /*11450*/  IMAD.WIDE R20, R21, 0x2, R16 ;  /* 0x0000000215147825 */ /* 0x000fc600078e0210 */
[----:B------:R-:W-:Y:S02]  /*11460*/  LEA.HI.X.SX32 R25, R25, R4, 0x1, P1 ;  /* 0x0000000419197211 */ /* 0x000fe400008f0eff */
[C---:B------:R-:W-:Y:S01]  /*11470*/  LEA R24, P1, R27.reuse, R38, 0x1 ;  /* 0x000000261b187211 */ /* 0x040fe200078208ff */
[----:B------:R-:W-:Y:S01]  /*11480*/  IMAD.MOV.U32 R29, RZ, RZ, RZ ;  /* 0x000000ffff1d7224 */ /* 0x000fe200078e00ff */
[----:B------:R-:W-:Y:S01]  /*11490*/  @P0 IADD3 R29, -R2, RZ, RZ ;  /* 0x000000ff021d0210 */ /* 0x000fe20007ffe1ff */
[----:B--2---:R-:W2:Y:S01]  /*114a0*/  LD.E.128 R20, [R20.64+0x80] ;  /* 0x0000800614147980 */ /* 0x004ea2000c101d00 */
[----:B------:R-:W-:Y:S02]  /*114b0*/  LEA.HI.X R25, R27, R39, R25, 0x1, P1 ;  /* 0x000000271b197211 */ /* 0x000fe400008f0c19 */
[----:B------:R-:W-:-:S04]  /*114c0*/  IADD3 R31, P1, R29, R3, RZ ;  /* 0x000000031d1f7210 */ /* 0x000fc80007f3e0ff */
[----:B---3--:R-:W3:Y:S01]  /*114d0*/  LD.E.128 R24, [R24.64+0x80] ;  /* 0x0000800618187980 */ /* 0x008ee2000c101d00 */
[----:B------:R-:W-:Y:S02]  /*114e0*/  LEA.HI.X.SX32 R29, R29, R4, 0x1, P1 ;  /* 0x000000041d1d7211 */ /* 0x000fe400008f0eff */
[----:B------:R-:W-:-:S04]  /*114f0*/  LEA R28, P1, R31, R40, 0x1 ;  /* 0x000000281f1c7211 */ /* 0x000fc800078208ff */
[----:B------:R-:W-:-:S06]  /*11500*/  LEA.HI.X R29, R31, R41, R29, 0x1, P1 ;  /* 0x000000291f1d7211 */ /* 0x000fcc00008f0c1d */
[----:B----4-:R-:W4:Y:S01]  /*11510*/  LD.E.128 R28, [R28.64+0x80] ;  /* 0x000080061c1c7980 */ /* 0x010f22000c101d00 */
[C---:B-----5:R-:W-:Y:S01]  /*11520*/  LOP3.LUT R10, R13.reuse, 0xffff0000, RZ, 0xc0, !PT ;  /* 0xffff00000d0a7812 */ /* 0x060fe200078ec0ff */
[----:B------:R-:W-:Y:S01]  /*11530*/  IMAD.U32 R32, R12, 0x10000, RZ ;  /* 0x000100000c207824 */ /* 0x000fe200078e00ff */
[----:B------:R-:W-:Y:S01]  /*11540*/  SHF.L.U32 R34, R13, 0x10, RZ ;  /* 0x000000100d227819 */ /* 0x000fe200000006ff */
[----:B------:R-:W-:Y:S01]  /*11550*/  IMAD.U32 R33, R14, 0x10000, RZ ;  /* 0x000100000e217824 */ /* 0x000fe200078e00ff */
[C---:B------:R-:W-:Y:S02]  /*11560*/  LOP3.LUT R13, R15.reuse, 0xffff0000, RZ, 0xc0, !PT ;  /* 0xffff00000f0d7812 */ /* 0x040fe400078ec0ff */
[----:B------:R-:W-:Y:S02]  /*11570*/  SHF.L.U32 R36, R15, 0x10, RZ ;  /* 0x000000100f247819 */ /* 0x000fe400000006ff */
[----:B------:R-:W-:Y:S02]  /*11580*/  LOP3.LUT R12, R12, 0xffff0000, RZ, 0xc0, !PT ;  /* 0xffff00000c0c7812 */ /* 0x000fe400078ec0ff */
[----:B------:R-:W-:-:S02]  /*11590*/  LOP3.LUT R14, R14, 0xffff0000, RZ, 0xc0, !PT ;  /* 0xffff00000e0e7812 */ /* 0x000fc400078ec0ff */
[C---:B--2---:R-:W-:Y:S01]  /*115a0*/  SHF.L.U32 R15, R21.reuse, 0x10, RZ ;  /* 0x00000010150f7819 */ /* 0x044fe200000006ff */
[----:B------:R-:W-:Y:S01]  /*115b0*/  IMAD.U32 R35, R20, 0x10000, RZ ;  /* 0x0001000014237824 */ /* 0x000fe200078e00ff */
[----:B------:R-:W-:Y:S01]  /*115c0*/  LOP3.LUT R42, R21, 0xffff0000, RZ, 0xc0, !PT ;  /* 0xffff0000152a7812 */ /* 0x000fe200078ec0ff */
[----:B------:R-:W-:Y:S01]  /*115d0*/  IMAD.U32 R37, R22, 0x10000, RZ ;  /* 0x0001000016257824 */ /* 0x000fe200078e00ff */
        /* <DEDUP_REMOVED lines=17> */
[----:B------:R-:W-:Y:S01]  /*116f0*/  LOP3.LUT R48, R27, 0xffff0000, RZ, 0xc0, !PT ;  /* 0xffff00001b307812 */ /* 0x000fe200078ec0ff */
[----:B------:R-:W-:Y:S01]  /*11700*/  FMUL.FTZ R23, R20, R23 ;  /* 0x0000001714177220 */ /* 0x000fe20000410000 */
[----:B----4-:R-:W-:Y:S01]  /*11710*/  SHF.L.U32 R20, R29, 0x10, RZ ;  /* 0x000000101d147819 */ /* 0x010fe200000006ff */
[----:B------:R-:W-:Y:S01]  /*11720*/  FMUL.FTZ R15, R15, R24 ;  /* 0x000000180f0f7220 */ /* 0x000fe20000410000 */
[----:B------:R-:W-:Y:S01]  /*11730*/  LOP3.LUT R29, R29, 0xffff0000, RZ, 0xc0, !PT ;  /* 0xffff00001d1d7812 */ /* 0x000fe200078ec0ff */
[----:B------:R-:W-:Y:S01]  /*11740*/  @!P0 FADD.FTZ R46, -R46, -RZ ;  /* 0x800000ff2e2e8221 */ /* 0x000fe20000010100 */
[----:B------:R-:W-:Y:S01]  /*11750*/  LOP3.LUT R27, R30, 0xffff0000, RZ, 0xc0, !PT ;  /* 0xffff00001e1b7812 */ /* 0x000fe200078ec0ff */
[----:B------:R-:W-:-:S02]  /*11760*/  @!P0 FADD.FTZ R48, -R48, -RZ ;  /* 0x800000ff30308221 */ /* 0x000fc40000010100 */
[----:B------:R-:W-:Y:S01]  /*11770*/  FMUL.FTZ R25, R22, R25 ;  /* 0x0000001916197220 */ /* 0x000fe20000410000 */
[C---:B------:R-:W-:Y:S01]  /*11780*/  LOP3.LUT R22, R28.reuse, 0xffff0000, RZ, 0xc0, !PT ;  /* 0xffff00001c167812 */ /* 0x040fe200078ec0ff */
[----:B------:R-:W-:Y:S02]  /*11790*/  IMAD.U32 R24, R28, 0x10000, RZ ;  /* 0x000100001c187824 */ /* 0x000fe400078e00ff */
[----:B------:R-:W-:Y:S01]  /*117a0*/  FMUL.FTZ R21, R21, R26 ;  /* 0x0000001a15157220 */ /* 0x000fe20000410000 */
[C---:B------:R-:W-:Y:S01]  /*117b0*/  SHF.L.U32 R26, R31.reuse, 0x10, RZ ;  /* 0x000000101f1a7819 */ /* 0x040fe200000006ff */
[----:B------:R-:W-:Y:S01]  /*117c0*/  IMAD.U32 R28, R30, 0x10000, RZ ;  /* 0x000100001e1c7824 */ /* 0x000fe200078e00ff */
[----:B------:R-:W-:Y:S01]  /*117d0*/  LOP3.LUT R30, R31, 0xffff0000, RZ, 0xc0, !PT ;  /* 0xffff00001f1e7812 */ /* 0x000fe200078ec0ff */
[----:B------:R-:W-:Y:S02]  /*117e0*/  FMUL.FTZ R45, R42, R45 ;  /* 0x0000002d2a2d7220 */ /* 0x000fe40000410000 */
[----:B------:R-:W-:-:S02]  /*117f0*/  FMUL.FTZ R35, R35, R44 ;  /* 0x0000002c23237220 */ /* 0x000fc40000410000 */
[----:B------:R-:W-:Y:S02]  /*11800*/  FMUL.FTZ R46, R37, R46 ;  /* 0x0000002e252e7220 */ /* 0x000fe40000410000 */
[----:B------:R-:W-:Y:S02]  /*11810*/  FMUL.FTZ R48, R43, R48 ;  /* 0x000000302b307220 */ /* 0x000fe40000410000 */
[----:B------:R-:W-:Y:S02]  /*11820*/  FFMA.FTZ R15, R34, R20, R15 ;  /* 0x00000014220f7223 */ /* 0x000fe4000001000f */
[----:B------:R-:W-:Y:S02]  /*11830*/  FFMA.FTZ R10, R10, R29, R45 ;  /* 0x0000001d0a0a7223 */ /* 0x000fe4000001002d */
[----:B------:R-:W-:Y:S02]  /*11840*/  FFMA.FTZ R24, R32, R24, R35 ;  /* 0x0000001820187223 */ /* 0x000fe40000010023 */
[----:B------:R-:W-:-:S02]  /*11850*/  FFMA.FTZ R23, R12, R22, R23 ;  /* 0x000000160c177223 */ /* 0x000fc40000010017 */
[----:B------:R-:W-:Y:S02]  /*11860*/  FFMA.FTZ R28, R33, R28, R46 ;  /* 0x0000001c211c7223 */ /* 0x000fe4000001002e */
[----:B------:R-:W-:Y:S01]  /*11870*/  FFMA.FTZ R21, R36, R26, R21 ;  /* 0x0000001a24157223 */ /* 0x000fe20000010015 */
[----:B------:R-:W-:Y:S01]  /*11880*/  F2FP.BF16.PACK_AB R12, R23, R24 ;  /* 0x00000018170c723e */ /* 0x000fe200000010ff */
[----:B------:R-:W-:Y:S01]  /*11890*/  FFMA.FTZ R30, R13, R30, R48 ;  /* 0x0000001e0d1e7223 */ /* 0x000fe20000010030 */
[----:B------:R-:W-:Y:S01]  /*118a0*/  F2FP.BF16.PACK_AB R13, R10, R15 ;  /* 0x0000000f0a0d723e */ /* 0x000fe200000010ff */
[----:B------:R-:W-:-:S03]  /*118b0*/  FFMA.FTZ R25, R14, R27, R25 ;  /* 0x0000001b0e197223 */ /* 0x000fc60000010019 */
[----:B------:R-:W-:Y:S02]  /*118c0*/  F2FP.BF16.PACK_AB R15, R30, R21 ;  /* 0x000000151e0f723e */ /* 0x000fe400000010ff */
[----:B------:R-:W-:Y:S02]  /*118d0*/  F2FP.BF16.PACK_AB R14, R25, R28 ;  /* 0x0000001c190e723e */ /* 0x000fe400000010ff */
.L_x_999:
[----:B------:R-:W-:Y:S05]  /*118e0*/  BSYNC B0 ;  /* 0x0000000000007941 */ /* 0x000fea0003800000 */
.L_x_998:
[----:B-----5:R1:W-:Y:S02]  /*118f0*/  STS.128 [R211+0x3800], R12 ;  /* 0x0038000cd3007388 */ /* 0x0203e40000000c00 */
.L_x_997:
[----:B------:R-:W-:Y:S05]  /*11900*/  BSYNC B1 ;  /* 0x0000000000017941 */ /* 0x000fea0003800000 */
.L_x_996:
[----:B------:R-:W-:-:S13]  /*11910*/  ISETP.GE.AND P0, PT, R9, R11, PT ;  /* 0x0000000b0900720c */ /* 0x000fda0003f06270 */
[----:B------:R1:W-:Y:S01]  /*11920*/  @P0 STS.128 [R211+0x5800], RZ ;  /* 0x005800ffd3000388 */ /* 0x0003e20000000c00 */
[----:B------:R-:W-:Y:S05]  /*11930*/  @P0 BRA `(.L_x_945) ;  /* 0x00000d1000000947 */ /* 0x000fea0003800000 */
[----:B-1----:R1:W5:Y:S01]  /*11940*/  LD.E.128 R12, [R16.64+0x100] ;  /* 0x00010006100c7980 */ /* 0x002362000c101d00 */
[----:B------:R-:W-:Y:S01]  /*11950*/  ISETP.GE.AND P0, PT, R9, R7, PT ;  /* 0x000000070900720c */ /* 0x000fe20003f06270 */
[----:B------:R-:W-:Y:S01]  /*11960*/  BSSY B0, `(.L_x_1000) ;  /* 0x0000054000007945 */ /* 0x000fe20003800000 */
[----:B------:R-:W-:-:S05]  /*11970*/  IADD3 R10, P1, R16, 0x100, RZ ;  /* 0x00000100100a7810 */ /* 0x000fca0007f3e0ff */
[----:B------:R-:W-:-:S06]  /*11980*/  IMAD.X R11, RZ, RZ, R17, P1 ;  /* 0x000000ffff0b7224 */ /* 0x000fcc00008e0611 */
[----:B------:R-:W-:Y:S05]  /*11990*/  @P0 BRA `(.L_x_1001) ;  /* 0x0000050000000947 */ /* 0x000fea0003800000 */
[----:B------:R-:W-:Y:S01]  /*119a0*/  ISETP.GE.AND P0, PT, R9, R5, PT ;  /* 0x000000050900720c */ /* 0x000fe20003f06270 */
[----:B------:R-:W-:Y:S01]  /*119b0*/  IMAD.MOV.U32 R9, RZ, RZ, RZ ;  /* 0x000000ffff097224 */ /* 0x000fe200078e00ff */
[----:B------:R-:W-:-:S05]  /*119c0*/  IADD3 R3, P1, R3, 0x80, RZ ;  /* 0x0000008003037810 */ /* 0x000fca0007f3e0ff */
[----:B------:R-:W-:-:S06]  /*119d0*/  IMAD.X R4, RZ, RZ, R4, P1 ;  /* 0x000000ffff047224 */ /* 0x000fcc00008e0604 */
[----:B------:R-:W-:Y:S01]  /*119e0*/  @P0 IMAD.MOV R9, RZ, RZ, -R2 ;  /* 0x000000ffff090224 */ /* 0x000fe200078e0a02 */
[----:B------:R-:W-:-:S04]  /*119f0*/  @P0 IADD3 R5, -R2, RZ, RZ ;  /* 0x000000ff02050210 */ /* 0x000fc80007ffe1ff */
[----:B------:R-:W-:Y:S01]  /*11a00*/  IADD3 R7, P1, R9, R3, RZ ;  /* 0x0000000309077210 */ /* 0x000fe20007f3e0ff */
[----:B------:R-:W-:-:S03]  /*11a10*/  IMAD.WIDE R10, R5, 0x2, R10 ;  /* 0x00000002050a7825 */ /* 0x000fc600078e020a */
[----:B------:R-:W-:Y:S02]  /*11a20*/  LEA.HI.X.SX32 R5, R9, R4, 0x1, P1 ;  /* 0x0000000409057211 */ /* 0x000fe400008f0eff */
[C---:B------:R-:W-:Y:S01]  /*11a30*/  LEA R24, P1, R7.reuse, R38, 0x1 ;  /* 0x0000002607187211 */ /* 0x040fe200078208ff */
[----:B--2---:R-:W2:Y:S03]  /*11a40*/  LD.E.128 R20, [R10.64] ;  /* 0x000000060a147980 */ /* 0x004ea6000c101d00 */
[----:B------:R-:W-:Y:S01]  /*11a50*/  LEA.HI.X R25, R7, R39, R5, 0x1, P1 ;  /* 0x0000002707197211 */ /* 0x000fe200008f0c05 */
[----:B------:R-:W-:Y:S01]  /*11a60*/  IMAD.MOV.U32 R5, RZ, RZ, RZ ;  /* 0x000000ffff057224 */ /* 0x000fe200078e00ff */
[----:B------:R-:W-:-:S04]  /*11a70*/  @P0 IADD3 R5, -R2, RZ, RZ ;  /* 0x000000ff02050210 */ /* 0x000fc80007ffe1ff */
[C---:B------:R-:W-:Y:S01]  /*11a80*/  IADD3 R3, P1, R5.reuse, R3, RZ ;  /* 0x0000000305037210 */ /* 0x040fe20007f3e0ff */
[----:B---3--:R-:W3:Y:S03]  /*11a90*/  LD.E.128 R24, [R24.64] ;  /* 0x0000000618187980 */ /* 0x008ee6000c101d00 */
        /* <DEDUP_REMOVED lines=12> */
[C---:B--2---:R-:W-:Y:S01]  /*11b60*/  IMAD.U32 R13, R20.reuse, 0x10000, RZ ;  /* 0x00010000140d7824 */ /* 0x044fe200078e00ff */
[----:B------:R-:W-:Y:S01]  /*11b70*/  LOP3.LUT R11, R20, 0xffff0000, RZ, 0xc0, !PT ;  /* 0xffff0000140b7812 */ /* 0x000fe200078ec0ff */
[C---:B-1----:R-:W-:Y:S01]  /*11b80*/  IMAD.U32 R17, R22.reuse, 0x10000, RZ ;  /* 0x0001000016117824 */ /* 0x042fe200078e00ff */
[C---:B------:R-:W-:Y:S02]  /*11b90*/  SHF.L.U32 R10, R21.reuse, 0x10, RZ ;  /* 0x00000010150a7819 */ /* 0x040fe400000006ff */
[----:B------:R-:W-:Y:S02]  /*11ba0*/  LOP3.LUT R20, R21, 0xffff0000, RZ, 0xc0, !PT ;  /* 0xffff000015147812 */ /* 0x000fe400078ec0ff */
[----:B------:R-:W-:Y:S02]  /*11bb0*/  LOP3.LUT R16, R22, 0xffff0000, RZ, 0xc0, !PT ;  /* 0xffff000016107812 */ /* 0x000fe400078ec0ff */
[----:B------:R-:W-:Y:S01]  /*11bc0*/  SHF.L.U32 R15, R23, 0x10, RZ ;  /* 0x00000010170f7819 */ /* 0x000fe200000006ff */
[----:B---3--:R-:W-:Y:S01]  /*11bd0*/  IMAD.U32 R32, R24, 0x10000, RZ ;  /* 0x0001000018207824 */ /* 0x008fe200078e00ff */
[C---:B------:R-:W-:Y:S01]  /*11be0*/  SHF.L.U32 R21, R25.reuse, 0x10, RZ ;  /* 0x0000001019157819 */ /* 0x040fe200000006ff */
[----:B------:R-:W-:Y:S01]  /*11bf0*/  IMAD.U32 R34, R26, 0x10000, RZ ;  /* 0x000100001a227824 */ /* 0x000fe200078e00ff */
[----:B------:R-:W-:Y:S01]  /*11c00*/  LOP3.LUT R33, R25, 0xffff0000, RZ, 0xc0, !PT ;  /* 0xffff000019217812 */ /* 0x000fe200078ec0ff */
[----:B------:R-:W-:Y:S01]  /*11c10*/  @!P0 FADD.FTZ R32, -R32, -RZ ;  /* 0x800000ff20208221 */ /* 0x000fe20000010100 */
[----:B------:R-:W-:Y:S01]  /*11c20*/  LOP3.LUT R22, R24, 0xffff0000, RZ, 0xc0, !PT ;  /* 0xffff000018167812 */ /* 0x000fe200078ec0ff */
[----:B------:R-:W-:Y:S01]  /*11c30*/  @!P0 FADD.FTZ R34, -R34, -RZ ;  /* 0x800000ff22228221 */ /* 0x000fe20000010100 */
[----:B------:R-:W-:Y:S01]  /*11c40*/  LOP3.LUT R25, R26, 0xffff0000, RZ, 0xc0, !PT ;  /* 0xffff00001a197812 */ /* 0x000fe200078ec0ff */
[----:B------:R-:W-:Y:S01]  /*11c50*/  @!P0 FADD.FTZ R33, -R33, -RZ ;  /* 0x800000ff21218221 */ /* 0x000fe20000010100 */
[C---:B------:R-:W-:Y:S01]  /*11c60*/  SHF.L.U32 R24, R27.reuse, 0x10, RZ ;  /* 0x000000101b187819 */ /* 0x040fe200000006ff */
[----:B------:R-:W-:Y:S01]  /*11c70*/  @!P0 FADD.FTZ R22, -R22, -RZ ;  /* 0x800000ff16168221 */ /* 0x000fe20000010100 */
[----:B------:R-:W-:Y:S01]  /*11c80*/  LOP3.LUT R26, R27, 0xffff0000, RZ, 0xc0, !PT ;  /* 0xffff00001b1a7812 */ /* 0x000fe200078ec0ff */
[----:B------:R-:W-:Y:S01]  /*11c90*/  @!P0 FADD.FTZ R21, -R21, -RZ ;  /* 0x800000ff15158221 */ /* 0x000fe20000010100 */
[----:B------:R-:W-:Y:S01]  /*11ca0*/  LOP3.LUT R23, R23, 0xffff0000, RZ, 0xc0, !PT ;  /* 0xffff000017177812 */ /* 0x000fe200078ec0ff */
[----:B------:R-:W-:-:S02]  /*11cb0*/  @!P0 FADD.FTZ R24, -R24, -RZ ;  /* 0x800000ff18188221 */ /* 0x000fc40000010100 */
[----:B------:R-:W-:Y:S02]  /*11cc0*/  @!P0 FADD.FTZ R26, -R26, -RZ ;  /* 0x800000ff1a1a8221 */ /* 0x000fe40000010100 */
[----:B------:R-:W-:Y:S02]  /*11cd0*/  @!P0 FADD.FTZ R25, -R25, -RZ ;  /* 0x800000ff19198221 */ /* 0x000fe40000010100 */
[----:B------:R-:W-:Y:S02]  /*11ce0*/  FMUL.FTZ R15, R15, R24 ;  /* 0x000000180f0f7220 */ /* 0x000fe40000410000 */
[----:B------:R-:W-:Y:S01]  /*11cf0*/  FMUL.FTZ R26, R23, R26 ;  /* 0x0000001a171a7220 */ /* 0x000fe20000410000 */
[----:B----4-:R-:W-:Y:S01]  /*11d00*/  LOP3.LUT R23, R30, 0xffff0000, RZ, 0xc0, !PT ;  /* 0xffff00001e177812 */ /* 0x010fe200078ec0ff */
[----:B------:R-:W-:Y:S01]  /*11d10*/  FMUL.FTZ R22, R11, R22 ;  /* 0x000000160b167220 */ /* 0x000fe20000410000 */
[----:B------:R-:W-:Y:S01]  /*11d20*/  LOP3.LUT R11, R28, 0xffff0000, RZ, 0xc0, !PT ;  /* 0xffff00001c0b7812 */ /* 0x000fe200078ec0ff */
[----:B------:R-:W-:Y:S01]  /*11d30*/  FMUL.FTZ R33, R20, R33 ;  /* 0x0000002114217220 */ /* 0x000fe20000410000 */
[----:B------:R-:W-:Y:S01]  /*11d40*/  SHF.L.U32 R20, R31, 0x10, RZ ;  /* 0x000000101f147819 */ /* 0x000fe200000006ff */
[----:B------:R-:W-:-:S02]  /*11d50*/  FMUL.FTZ R34, R17, R34 ;  /* 0x0000002211227220 */ /* 0x000fc40000410000 */
[----:B------:R-:W-:Y:S01]  /*11d60*/  IMAD.U32 R24, R30, 0x10000, RZ ;  /* 0x000100001e187824 */ /* 0x000fe200078e00ff */
[----:B------:R-:W-:Y:S01]  /*11d70*/  LOP3.LUT R30, R31, 0xffff0000, RZ, 0xc0, !PT ;  /* 0xffff00001f1e7812 */ /* 0x000fe200078ec0ff */
[----:B------:R-:W-:Y:S01]  /*11d80*/  FMUL.FTZ R21, R10, R21 ;  /* 0x000000150a157220 */ /* 0x000fe20000410000 */
[C---:B------:R-:W-:Y:S01]  /*11d90*/  SHF.L.U32 R10, R29.reuse, 0x10, RZ ;  /* 0x000000101d0a7819 */ /* 0x040fe200000006ff */
[----:B------:R-:W-:Y:S01]  /*11da0*/  IMAD.U32 R17, R28, 0x10000, RZ ;  /* 0x000100001c117824 */ /* 0x000fe200078e00ff */
[----:B------:R-:W-:Y:S01]  /*11db0*/  LOP3.LUT R28, R29, 0xffff0000, RZ, 0xc0, !PT ;  /* 0xffff00001d1c7812 */ /* 0x000fe200078ec0ff */
[----:B------:R-:W-:Y:S02]  /*11dc0*/  FMUL.FTZ R13, R13, R32 ;  /* 0x000000200d0d7220 */ /* 0x000fe40000410000 */
[----:B------:R-:W-:Y:S02]  /*11dd0*/  FMUL.FTZ R16, R16, R25 ;  /* 0x0000001910107220 */ /* 0x000fe40000410000 */
[----:B------:R-:W-:-:S02]  /*11de0*/  FFMA.FTZ R14, R14, R20, R15 ;  /* 0x000000140e0e7223 */ /* 0x000fc4000001000f */
[----:B------:R-:W-:Y:S02]  /*11df0*/  FFMA.FTZ R5, R5, R30, R26 ;  /* 0x0000001e05057223 */ /* 0x000fe4000001001a */
[----:B------:R-:W-:Y:S02]  /*11e00*/  FFMA.FTZ R4, R4, R17, R13 ;  /* 0x0000001104047223 */ /* 0x000fe4000001000d */
[----:B------:R-:W-:Y:S01]  /*11e10*/  FFMA.FTZ R3, R3, R11, R22 ;  /* 0x0000000b03037223 */ /* 0x000fe20000010016 */
[----:B------:R-:W-:Y:S01]  /*11e20*/  F2FP.BF16.PACK_AB R15, R5, R14 ;  /* 0x0000000e050f723e */ /* 0x000fe200000010ff */
[----:B------:R-:W-:Y:S02]  /*11e30*/  FFMA.FTZ R10, R12, R10, R21 ;  /* 0x0000000a0c0a7223 */ /* 0x000fe40000010015 */
[----:B------:R-:W-:Y:S01]  /*11e40*/  FFMA.FTZ R33, R2, R28, R33 ;  /* 0x0000001c02217223 */ /* 0x000fe20000010021 */
[----:B------:R-:W-:Y:S01]  /*11e50*/  F2FP.BF16.PACK_AB R12, R3, R4 ;  /* 0x00000004030c723e */ /* 0x000fe200000010ff */
[----:B------:R-:W-:-:S02]  /*11e60*/  FFMA.FTZ R9, R9, R24, R34 ;  /* 0x0000001809097223 */ /* 0x000fc40000010022 */
[----:B------:R-:W-:Y:S01]  /*11e70*/  FFMA.FTZ R16, R7, R23, R16 ;  /* 0x0000001707107223 */ /* 0x000fe20000010010 */
[----:B------:R-:W-:-:S04]  /*11e80*/  F2FP.BF16.PACK_AB R13, R33, R10 ;  /* 0x0000000a210d723e */ /* 0x000fc800000010ff */
[----:B------:R-:W-:Y:S02]  /*11e90*/  F2FP.BF16.PACK_AB R14, R16, R9 ;  /* 0x00000009100e723e */ /* 0x000fe400000010ff */
.L_x_1001:
[----:B------:R-:W-:Y:S05]  /*11ea0*/  BSYNC B0 ;  /* 0x0000000000007941 */ /* 0x000fea0003800000 */
.L_x_1000:
[----:B-----5:R1:W-:Y:S01]  /*11eb0*/  STS.128 [R211+0x5800], R12 ;  /* 0x0058000cd3007388 */ /* 0x0203e20000000c00 */
[----:B------:R-:W-:Y:S05]  /*11ec0*/  BRA `(.L_x_945) ;  /* 0x0000078000007947 */ /* 0x000fea0003800000 */
.L_x_907:
[----:B------:R-:W-:Y:S01]  /*11ed0*/  IMAD.IADD R3, R209, 0x1, -R76 ;  /* 0x00000001d1037824 */ /* 0x000fe200078e0a4c */
[----:B------:R-:W-:Y:S01]  /*11ee0*/  BSSY B0, `(.L_x_1002) ;  /* 0x000001c000007945 */ /* 0x000fe20003800000 */
[-C--:B------:R-:W-:Y:S02]  /*11ef0*/  ISETP.GE.AND P1, PT, R9, R75.reuse, PT ;  /* 0x0000004b0900720c */ /* 0x080fe40003f26270 */
[----:B------:R-:W-:Y:S02]  /*11f00*/  ISETP.GE.AND P0, PT, R10, R75, PT ;  /* 0x0000004b0a00720c */ /* 0x000fe40003f06270 */
[----:B------:R-:W-:-:S13]  /*11f10*/  ISETP.GE.AND P2, PT, R166, R3, PT ;  /* 0x00000003a600720c */ /* 0x000fda0003f46270 */
[----:B------:R-:W-:Y:S05]  /*11f20*/  @P2 BRA `(.L_x_1003) ;  /* 0x0000017000002947 */ /* 0x000fea0003800000 */
[----:B------:R-:W-:Y:S02]  /*11f30*/  ISETP.GE.AND P4, PT, R12, R75, PT ;  /* 0x0000004b0c00720c */ /* 0x000fe40003f86270 */
[----:B-----5:R-:W-:-:S04]  /*11f40*/  @!P0 LEA R6, P2, R170, R176, 0x1 ;  /* 0x000000b0aa068211 */ /* 0x020fc800078408ff */
[----:B------:R-:W-:-:S07]  /*11f50*/  @!P0 LEA.HI.X R7, R170, R177, R173, 0x1, P2 ;  /* 0x000000b1aa078211 */ /* 0x000fce00010f0cad */
[C---:B------:R-:W-:Y:S01]  /*11f60*/  @!P4 LEA R8, P3, R170.reuse, R176, 0x1 ;  /* 0x000000b0aa08c211 */ /* 0x040fe200078608ff */
[----:B------:R1:W-:Y:S03]  /*11f70*/  @P4 STS.128 [R211], RZ ;  /* 0x000000ffd3004388 */ /* 0x0003e60000000c00 */
[----:B------:R-:W-:-:S05]  /*11f80*/  @!P4 LEA.HI.X R9, R170, R177, R173, 0x1, P3 ;  /* 0x000000b1aa09c211 */ /* 0x000fca00018f0cad */
        /* <DEDUP_REMOVED lines=11> */
[----:B-1----:R-:W-:-:S04]  /*12040*/  LEA R6, P2, R170, R176, 0x1 ;  /* 0x000000b0aa067211 */ /* 0x002fc800078408ff */
[----:B------:R-:W-:-:S05]  /*12050*/  LEA.HI.X R7, R170, R177, R173, 0x1, P2 ;  /* 0x000000b1aa077211 */ /* 0x000fca00010f0cad */
[----:B------:R-:W-:Y:S01]  /*12060*/  @!PT LDS RZ, [RZ] ;  /* 0x00000000fffff984 */ /* 0x000fe20000000800 */
[----:B------:R-:W-:Y:S01]  /*12070*/  @!PT LDS RZ, [RZ] ;  /* 0x00000000fffff984 */ /* 0x000fe20000000800 */
[----:B------:R-:W-:Y:S01]  /*12080*/  @!PT LDS RZ, [RZ] ;  /* 0x00000000fffff984 */ /* 0x000fe20000000800 */
[----:B------:R1:W-:Y:S04]  /*12090*/  LDGSTS.E.BYPASS.LTC128B.128 [R211+0x4000], [R6.64+0x100] ;  /* 0x0400010006d37fae */ /* 0x0003e8000b901d46 */
.L_x_1003:
[----:B------:R-:W-:Y:S05]  /*120a0*/  BSYNC B0 ;  /* 0x0000000000007941 */ /* 0x000fea0003800000 */
.L_x_1002:
[----:B------:R-:W-:Y:S01]  /*120b0*/  IADD3 R0, R166, 0x10, RZ ;  /* 0x00000010a6007810 */ /* 0x000fe20007ffe0ff */
[----:B------:R-:W-:Y:S03]  /*120c0*/  BSSY B0, `(.L_x_1004) ;  /* 0x000001c000007945 */ /* 0x000fe60003800000 */
[----:B------:R-:W-:-:S13]  /*120d0*/  ISETP.GE.AND P2, PT, R0, R3, PT ;  /* 0x000000030000720c */ /* 0x000fda0003f46270 */
[----:B------:R-:W-:Y:S05]  /*120e0*/  @P2 BRA `(.L_x_1005) ;  /* 0x0000019000002947 */ /* 0x000fea0003800000 */
[----:B------:R-:W-:Y:S02]  /*120f0*/  ISETP.GE.AND P3, PT, R12, R75, PT ;  /* 0x0000004b0c00720c */ /* 0x000fe40003f66270 */
[----:B------:R-:W-:-:S05]  /*12100*/  IADD3 R5, P2, R5, R170, RZ ;  /* 0x000000aa05057210 */ /* 0x000fca0007f5e0ff */
[----:B------:R-:W-:Y:S01]  /*12110*/  IMAD.X R15, R15, 0x1, R173, P2 ;  /* 0x000000010f0f7824 */ /* 0x000fe200010e06ad */
[----:B-1---5:R-:W-:-:S04]  /*12120*/  @!P0 LEA R6, P2, R5, R176, 0x1 ;  /* 0x000000b005068211 */ /* 0x022fc800078408ff */
[C---:B------:R-:W-:Y:S01]  /*12130*/  @!P0 LEA.HI.X R7, R5.reuse, R177, R15, 0x1, P2 ;  /* 0x000000b105078211 */ /* 0x040fe200010f0c0f */
[----:B------:R1:W-:Y:S01]  /*12140*/  @P3 STS.128 [R211+0x800], RZ ;  /* 0x000800ffd3003388 */ /* 0x0003e20000000c00 */
[----:B------:R-:W-:-:S04]  /*12150*/  @!P3 LEA R8, P4, R5, R176, 0x1 ;  /* 0x000000b00508b211 */ /* 0x000fc800078808ff */
[----:B------:R-:W-:-:S05]  /*12160*/  @!P3 LEA.HI.X R9, R5, R177, R15, 0x1, P4 ;  /* 0x000000b10509b211 */ /* 0x000fca00020f0c0f */
        /* <DEDUP_REMOVED lines=11> */
[----:B------:R-:W-:-:S04]  /*12220*/  LEA R4, P2, R5, R176, 0x1 ;  /* 0x000000b005047211 */ /* 0x000fc800078408ff */
[----:B------:R-:W-:-:S05]  /*12230*/  LEA.HI.X R5, R5, R177, R15, 0x1, P2 ;  /* 0x000000b105057211 */ /* 0x000fca00010f0c0f */
[----:B------:R-:W-:Y:S01]  /*12240*/  @!PT LDS RZ, [RZ] ;  /* 0x00000000fffff984 */ /* 0x000fe20000000800 */
[----:B------:R-:W-:Y:S01]  /*12250*/  @!PT LDS RZ, [RZ] ;  /* 0x00000000fffff984 */ /* 0x000fe20000000800 */
[----:B------:R-:W-:Y:S01]  /*12260*/  @!PT LDS RZ, [RZ] ;  /* 0x00000000fffff984 */ /* 0x000fe20000000800 */
[----:B------:R2:W-:Y:S04]  /*12270*/  LDGSTS.E.BYPASS.LTC128B.128 [R211+0x4800], [R4.64+0x100] ;  /* 0x0480010004d37fae */ /* 0x0005e8000b901d46 */
.L_x_1005:
[----:B------:R-:W-:Y:S05]  /*12280*/  BSYNC B0 ;  /* 0x0000000000007941 */ /* 0x000fea0003800000 */
.L_x_1004:
[----:B-1----:R-:W-:Y:S01]  /*12290*/  IADD3 R6, R166, 0x20, RZ ;  /* 0x00000020a6067810 */ /* 0x002fe20007ffe0ff */
[----:B------:R-:W-:Y:S03]  /*122a0*/  BSSY B0, `(.L_x_1006) ;  /* 0x000001c000007945 */ /* 0x000fe60003800000 */
[----:B------:R-:W-:-:S13]  /*122b0*/  ISETP.GE.AND P2, PT, R6, R3, PT ;  /* 0x000000030600720c */ /* 0x000fda0003f46270 */
[----:B------:R-:W-:Y:S05]  /*122c0*/  @P2 BRA `(.L_x_1007) ;  /* 0x0000019000002947 */ /* 0x000fea0003800000 */
[----:B------:R-:W-:Y:S02]  /*122d0*/  ISETP.GE.AND P3, PT, R12, R75, PT ;  /* 0x0000004b0c00720c */ /* 0x000fe40003f66270 */
[----:B------:R-:W-:-:S04]  /*122e0*/  LEA R7, P2, R174, R170, 0x5 ;  /* 0x000000aaae077211 */ /* 0x000fc800078428ff */
[----:B--2---:R-:W-:Y:S02]  /*122f0*/  LEA.HI.X R5, R174, R173, R175, 0x5, P2 ;  /* 0x000000adae057211 */ /* 0x004fe400010f2caf */
[----:B-----5:R-:W-:-:S04]  /*12300*/  @!P0 LEA R8, P2, R7, R176, 0x1 ;  /* 0x000000b007088211 */ /* 0x020fc800078408ff */
        /* <DEDUP_REMOVED lines=21> */
.L_x_1007:
[----:B------:R-:W-:Y:S05]  /*12460*/  BSYNC B0 ;  /* 0x0000000000007941 */ /* 0x000fea0003800000 */
.L_x_1006:
[----:B-1----:R-:W-:-:S04]  /*12470*/  IADD3 R8, R166, 0x30, RZ ;  /* 0x00000030a6087810 */ /* 0x002fc80007ffe0ff */
[----:B------:R-:W-:-:S13]  /*12480*/  ISETP.GE.AND P2, PT, R8, R3, PT ;  /* 0x000000030800720c */ /* 0x000fda0003f46270 */
[----:B------:R-:W-:Y:S05]  /*12490*/  @P2 BRA `(.L_x_945) ;  /* 0x000001b000002947 */ /* 0x000fea0003800000 */
[----:B------:R-:W-:Y:S01]  /*124a0*/  ISETP.GE.AND P3, PT, R12, R75, PT ;  /* 0x0000004b0c00720c */ /* 0x000fe20003f66270 */
[----:B------:R-:W-:Y:S02]  /*124b0*/  IMAD.MOV.U32 R171, RZ, RZ, R173 ;  /* 0x000000ffffab7224 */ /* 0x000fe400078e00ad */
[----:B------:R-:W-:Y:S02]  /*124c0*/  IMAD R2, R175, 0x30, RZ ;  /* 0x00000030af027824 */ /* 0x000fe400078e02ff */
[----:B------:R-:W-:-:S04]  /*124d0*/  IMAD.WIDE.U32 R174, R174, 0x30, R170 ;  /* 0x00000030aeae7825 */ /* 0x000fc800078e00aa */
[----:B------:R-:W-:Y:S01]  /*124e0*/  IMAD.IADD R3, R2, 0x1, R175 ;  /* 0x0000000102037824 */ /* 0x000fe200078e02af */
[----:B--2--5:R-:W-:-:S03]  /*124f0*/  @!P0 LEA R4, P2, R174, R176, 0x1 ;  /* 0x000000b0ae048211 */ /* 0x024fc600078408ff */
[C---:B------:R-:W-:Y:S01]  /*12500*/  @!P3 LEA R10, P4, R174.reuse, R176, 0x1 ;  /* 0x000000b0ae0ab211 */ /* 0x040fe200078808ff */
[----:B------:R1:W-:Y:S01]  /*12510*/  @P3 STS.128 [R211+0x1800], RZ ;  /* 0x001800ffd3003388 */ /* 0x0003e20000000c00 */
[CCC-:B------:R-:W-:Y:S02]  /*12520*/  @!P0 LEA.HI.X R5, R174.reuse, R177.reuse, R3.reuse, 0x1, P2 ;  /* 0x000000b1ae058211 */ /* 0x1c0fe400010f0c03 */
        /* <DEDUP_REMOVED lines=18> */
.L_x_945:
[----:B------:R-:W-:Y:S05]  /*12650*/  BSYNC B3 ;  /* 0x0000000000037941 */ /* 0x000fea0003800000 */
.L_x_906:
[----:B--2---:R-:W-:Y:S01]  /*12660*/  LEA R2, R133, 0xffffffc0, 0x6 ;  /* 0xffffffc085027811 */ /* 0x004fe200078e30ff */
[----:B------:R-:W-:Y:S01]  /*12670*/  BSSY B0, `(.L_x_1008) ;  /* 0x000001f000007945 */ /* 0x000fe20003800000 */
[----:B------:R-:W-:-:S03]  /*12680*/  LOP3.LUT R214, R74, 0xff, RZ, 0xc0, !PT ;  /* 0x000000ff4ad67812 */ /* 0x000fc600078ec0ff */
[----:B------:R-:W-:-:S05]  /*12690*/  IMAD.IADD R3, R69, 0x1, -R2 ;  /* 0x0000000145037824 */ /* 0x000fca00078e0a02 */
[----:B------:R-:W-:-:S13]  /*126a0*/  ISETP.GE.AND P0, PT, R166, R3, PT ;  /* 0x00000003a600720c */ /* 0x000fda0003f06270 */
[----:B------:R-:W-:Y:S05]  /*126b0*/  @P0 BRA `(.L_x_1009) ;  /* 0x000001a000000947 */ /* 0x000fea0003800000 */
[C---:B-1----:R-:W-:Y:S02]  /*126c0*/  LOP3.LUT R4, R214.reuse, 0x1, RZ, 0xc0, !PT ;  /* 0x00000001d6047812 */ /* 0x042fe400078ec0ff */
[----:B------:R-:W-:Y:S02]  /*126d0*/  R2P PR, R214, 0x6 ;  /* 0x00000006d6007804 */ /* 0x000fe40000000000 */
[----:B------:R-:W-:-:S11]  /*126e0*/  ISETP.NE.U32.AND P0, PT, R4, 0x1, PT ;  /* 0x000000010400780c */ /* 0x000fd60003f05070 */
[----:B------:R-:W-:Y:S02]  /*126f0*/  @P1 IMAD.MOV.U32 R4, RZ, RZ, R204 ;  /* 0x000000ffff041224 */ /* 0x000fe400078e00cc */
[----:B------:R-:W-:Y:S01]  /*12700*/  @!P0 MOV R10, R204 ;  /* 0x000000cc000a8202 */ /* 0x000fe20000000f00 */
[--C-:B------:R-:W-:Y:S02]  /*12710*/  @!P0 IMAD.MOV.U32 R11, RZ, RZ, R203.reuse ;  /* 0x000000ffff0b8224 */ /* 0x100fe400078e00cb */
[----:B------:R-:W-:-:S03]  /*12720*/  @P1 IMAD.MOV.U32 R5, RZ, RZ, R203 ;  /* 0x000000ffff051224 */ /* 0x000fc600078e00cb */
        /* <DEDUP_REMOVED lines=8> */
[----:B------:R1:W-:Y:S04]  /*127b0*/  @P1 LDGSTS.E.BYPASS.LTC128B.128 [R211+0x8000], [R4.64+0x80] ;  /* 0x0800008004d31fae */ /* 0x0003e8000b901d46 */
[----:B------:R1:W-:Y:S01]  /*127c0*/  @!P1 STS.128 [R211+0x8000], RZ ;  /* 0x008000ffd3009388 */ /* 0x0003e20000000c00 */
[----:B------:R-:W-:Y:S05]  /*127d0*/  @!P2 BRA `(.L_x_1010) ;  /* 0x000000700000a947 */ /* 0x000fea0003800000 */
[----:B-1----:R-:W-:Y:S02]  /*127e0*/  MOV R4, R204 ;  /* 0x000000cc00047202 */ /* 0x002fe40000000f00 */
[----:B------:R-:W-:-:S05]  /*127f0*/  MOV R5, R203 ;  /* 0x000000cb00057202 */ /* 0x000fca0000000f00 */
[----:B------:R-:W-:Y:S01]  /*12800*/  @!PT LDS RZ, [RZ] ;  /* 0x00000000fffff984 */ /* 0x000fe20000000800 */
[----:B------:R-:W-:Y:S01]  /*12810*/  @!PT LDS RZ, [RZ] ;  /* 0x00000000fffff984 */ /* 0x000fe20000000800 */
[----:B------:R-:W-:Y:S01]  /*12820*/  @!PT LDS RZ, [RZ] ;  /* 0x00000000fffff984 */ /* 0x000fe20000000800 */
[----:B------:R1:W-:Y:S01]  /*12830*/  LDGSTS.E.BYPASS.LTC128B.128 [R211+0xa000], [R4.64+0x100] ;  /* 0x0a00010004d37fae */ /* 0x0003e2000b901d46 */
[----:B------:R-:W-:Y:S05]  /*12840*/  BRA `(.L_x_1009) ;  /* 0x0000001000007947 */ /* 0x000fea0003800000 */
.L_x_1010:
[----:B------:R2:W-:Y:S02]  /*12850*/  STS.128 [R211+0xa000], RZ ;  /* 0x00a000ffd3007388 */ /* 0x0005e40000000c00 */
.L_x_1009:
[----:B------:R-:W-:Y:S05]  /*12860*/  BSYNC B0 ;  /* 0x0000000000007941 */ /* 0x000fea0003800000 */
.L_x_1008:
[----:B------:R-:W-:Y:S01]  /*12870*/  ISETP.GE.AND P0, PT, R0, R3, PT ;  /* 0x000000030000720c */ /* 0x000fe20003f06270 */
[----:B------:R-:W-:-:S12]  /*12880*/  BSSY B0, `(.L_x_1011) ;  /* 0x000001f000007945 */ /* 0x000fd80003800000 */
[----:B------:R-:W-:Y:S05]  /*12890*/  @P0 BRA `(.L_x_1012) ;  /* 0x000001d000000947 */ /* 0x000fea0003800000 */
[C---:B-1----:R-:W-:Y:S02]  /*128a0*/  LOP3.LUT R4, R214.reuse, 0x1, RZ, 0xc0, !PT ;  /* 0x00000001d6047812 */ /* 0x042fe400078ec0ff */
[----:B------:R-:W-:Y:S02]  /*128b0*/  LOP3.LUT P0, RZ, R214, 0x2, RZ, 0xc0, !PT ;  /* 0x00000002d6ff7812 */ /* 0x000fe4000780c0ff */
[----:B------:R-:W-:Y:S02]  /*128c0*/  ISETP.NE.U32.AND P1, PT, R4, 0x1, PT ;  /* 0x000000010400780c */ /* 0x000fe40003f25070 */
[----:B------:R-:W-:-:S05]  /*128d0*/  IADD3 R7, P2, R201, R156, RZ ;  /* 0x0000009cc9077210 */ /* 0x000fca0007f5e0ff */
[----:B------:R-:W-:-:S04]  /*128e0*/  IMAD.X R5, R202, 0x1, R155, P2 ;  /* 0x00000001ca057824 */ /* 0x000fc800010e069b */
[----:B------:R-:W-:Y:S02]  /*128f0*/  @P0 LEA R10, P2, R7, R158, 0x1 ;  /* 0x0000009e070a0211 */ /* 0x000fe400078408ff */
[----:B------:R-:W-:Y:S02]  /*12900*/  @!P1 LEA R12, P3, R201, R204, 0x1 ;  /* 0x000000ccc90c9211 */ /* 0x000fe400078608ff */
[----:B------:R-:W-:Y:S02]  /*12910*/  @P0 LEA.HI.X R11, R7, R159, R5, 0x1, P2 ;  /* 0x0000009f070b0211 */ /* 0x000fe400010f0c05 */
        /* <DEDUP_REMOVED lines=11> */
[----:B------:R-:W-:-:S13]  /*129d0*/  LOP3.LUT P0, RZ, R214, 0x4, RZ, 0xc0, !PT ;  /* 0x00000004d6ff7812 */ /* 0x000fda000780c0ff */
[----:B------:R-:W-:Y:S05]  /*129e0*/  @!P0 BRA `(.L_x_1013) ;  /* 0x0000007000008947 */ /* 0x000fea0003800000 */
[----:B------:R-:W-:-:S04]  /*129f0*/  LEA R4, P0, R7, R158, 0x1 ;  /* 0x0000009e07047211 */ /* 0x000fc800078008ff */
[----:B------:R-:W-:-:S05]  /*12a00*/  LEA.HI.X R5, R7, R159, R5, 0x1, P0 ;  /* 0x0000009f07057211 */ /* 0x000fca00000f0c05 */
[----:B------:R-:W-:Y:S01]  /*12a10*/  @!PT LDS RZ, [RZ] ;  /* 0x00000000fffff984 */ /* 0x000fe20000000800 */
[----:B------:R-:W-:Y:S01]  /*12a20*/  @!PT LDS RZ, [RZ] ;  /* 0x00000000fffff984 */ /* 0x000fe20000000800 */
[----:B------:R-:W-:Y:S01]  /*12a30*/  @!PT LDS RZ, [RZ] ;  /* 0x00000000fffff984 */ /* 0x000fe20000000800 */
[----:B------:R1:W-:Y:S01]  /*12a40*/  LDGSTS.E.BYPASS.LTC128B.128 [R211+0xa800], [R4.64+0x100] ;  /* 0x0a80010004d37fae */ /* 0x0003e2000b901d46 */
[----:B------:R-:W-:Y:S05]  /*12a50*/  BRA `(.L_x_1012) ;  /* 0x0000001000007947 */ /* 0x000fea0003800000 */
.L_x_1013:
[----:B------:R1:W-:Y:S02]  /*12a60*/  STS.128 [R211+0xa800], RZ ;  /* 0x00a800ffd3007388 */ /* 0x0003e40000000c00 */
.L_x_1012:
[----:B------:R-:W-:Y:S05]  /*12a70*/  BSYNC B0 ;  /* 0x0000000000007941 */ /* 0x000fea0003800000 */
.L_x_1011:
[----:B------:R-:W-:Y:S01]  /*12a80*/  ISETP.GE.AND P0, PT, R6, R3, PT ;  /* 0x000000030600720c */ /* 0x000fe20003f06270 */
[----:B------:R-:W-:-:S12]  /*12a90*/  BSSY B0, `(.L_x_1014) ;  /* 0x0000021000007945 */ /* 0x000fd80003800000 */
[----:B------:R-:W-:Y:S05]  /*12aa0*/  @P0 BRA `(.L_x_1015) ;  /* 0x000001f000000947 */ /* 0x000fea0003800000 */
[C---:B-1----:R-:W-:Y:S02]  /*12ab0*/  LOP3.LUT R4, R214.reuse, 0x1, RZ, 0xc0, !PT ;  /* 0x00000001d6047812 */ /* 0x042fe400078ec0ff */
[----:B------:R-:W-:Y:S02]  /*12ac0*/  LOP3.LUT P0, RZ, R214, 0x2, RZ, 0xc0, !PT ;  /* 0x00000002d6ff7812 */ /* 0x000fe4000780c0ff */
[----:B------:R-:W-:Y:S01]  /*12ad0*/  ISETP.NE.U32.AND P1, PT, R4, 0x1, PT ;  /* 0x000000010400780c */ /* 0x000fe20003f25070 */
[C---:B------:R-:W-:Y:S01]  /*12ae0*/  IMAD.SHL.U32 R4, R64.reuse, 0x20, RZ ;  /* 0x0000002040047824 */ /* 0x040fe200078e00ff */
[C---:B------:R-:W-:Y:S02]  /*12af0*/  LEA R9, P2, R64.reuse, R156, 0x5 ;  /* 0x0000009c40097211 */ /* 0x040fe400078428ff */
[C-C-:B------:R-:W-:Y:S02]  /*12b00*/  SHF.L.U64.HI R5, R64.reuse, 0x5, R65.reuse ;  /* 0x0000000540057819 */ /* 0x140fe40000010241 */
[----:B------:R-:W-:-:S05]  /*12b10*/  LEA.HI.X R7, R64, R155, R65, 0x5, P2 ;  /* 0x0000009b40077211 */ /* 0x000fca00010f2c41 */
[C---:B------:R-:W-:Y:S02]  /*12b20*/  @P0 LEA R10, P2, R9.reuse, R158, 0x1 ;  /* 0x0000009e090a0211 */ /* 0x040fe400078408ff */
[C---:B------:R-:W-:Y:S02]  /*12b30*/  @!P1 LEA R12, P3, R4.reuse, R204, 0x1 ;  /* 0x000000cc040c9211 */ /* 0x040fe400078608ff */
        /* <DEDUP_REMOVED lines=21> */
.L_x_1016:
[----:B------:R1:W-:Y:S02]  /*12c90*/  STS.128 [R211+0xb000], RZ ;  /* 0x00b000ffd3007388 */ /* 0x0003e40000000c00 */
.L_x_1015:
[----:B------:R-:W-:Y:S05]  /*12ca0*/  BSYNC B0 ;  /* 0x0000000000007941 */ /* 0x000fea0003800000 */
.L_x_1014:
[----:B------:R-:W-:Y:S01]  /*12cb0*/  ISETP.GE.AND P0, PT, R8, R3, PT ;  /* 0x000000030800720c */ /* 0x000fe20003f06270 */
[----:B------:R-:W-:-:S12]  /*12cc0*/  BSSY B0, `(.L_x_1017) ;  /* 0x0000022000007945 */ /* 0x000fd80003800000 */
[----:B------:R-:W-:Y:S05]  /*12cd0*/  @P0 BRA `(.L_x_1018) ;  /* 0x0000020000000947 */ /* 0x000fea0003800000 */
[C---:B-1----:R-:W-:Y:S01]  /*12ce0*/  LOP3.LUT R4, R214.reuse, 0x1, RZ, 0xc0, !PT ;  /* 0x00000001d6047812 */ /* 0x042fe200078ec0ff */
[----:B------:R-:W-:Y:S01]  /*12cf0*/  IMAD.MOV.U32 R154, RZ, RZ, R156 ;  /* 0x000000ffff9a7224 */ /* 0x000fe200078e009c */
[----:B------:R-:W-:Y:S02]  /*12d00*/  LOP3.LUT P2, RZ, R214, 0x2, RZ, 0xc0, !PT ;  /* 0x00000002d6ff7812 */ /* 0x000fe4000784c0ff */
[----:B------:R-:W-:Y:S01]  /*12d10*/  ISETP.NE.U32.AND P3, PT, R4, 0x1, PT ;  /* 0x000000010400780c */ /* 0x000fe20003f65070 */
[----:B------:R-:W-:Y:S01]  /*12d20*/  IMAD R4, R65, 0x30, RZ ;  /* 0x0000003041047824 */ /* 0x000fe200078e02ff */
[----:B------:R-:W-:Y:S01]  /*12d30*/  LOP3.LUT P1, RZ, R214, 0x4, RZ, 0xc0, !PT ;  /* 0x00000004d6ff7812 */ /* 0x000fe2000782c0ff */
[----:B------:R-:W-:-:S04]  /*12d40*/  IMAD.WIDE.U32 R10, R64, 0x30, R154 ;  /* 0x00000030400a7825 */ /* 0x000fc800078e009a */
[----:B------:R-:W-:-:S04]  /*12d50*/  IMAD.IADD R5, R11, 0x1, R4 ;  /* 0x000000010b057824 */ /* 0x000fc800078e0204 */
[CC--:B------:R-:W-:Y:S02]  /*12d60*/  @P2 LEA R14, P4, R10.reuse, R158.reuse, 0x1 ;  /* 0x0000009e0a0e2211 */ /* 0x0c0fe400078808ff */
[----:B------:R-:W-:Y:S01]  /*12d70*/  @!P3 MOV R13, R203 ;  /* 0x000000cb000db202 */ /* 0x000fe20000000f00 */
[----:B------:R-:W-:Y:S01]  /*12d80*/  @!P3 IMAD.MOV.U32 R12, RZ, RZ, R204 ;  /* 0x000000ffff0cb224 */ /* 0x000fe200078e00cc */
[C---:B------:R-:W-:Y:S01]  /*12d90*/  @P1 LEA R4, P0, R10.reuse, R158, 0x1 ;  /* 0x0000009e0a041211 */ /* 0x040fe200078008ff */
[----:B------:R-:W-:Y:S01]  /*12da0*/  @!P3 IMAD R65, R65, 0x60, RZ ;  /* 0x000000604141b824 */ /* 0x000fe200078e02ff */
[-C--:B------:R-:W-:Y:S01]  /*12db0*/  @P2 LEA.HI.X R15, R10, R159.reuse, R5, 0x1, P4 ;  /* 0x0000009f0a0f2211 */ /* 0x080fe200020f0c05 */
[----:B------:R-:W-:Y:S01]  /*12dc0*/  @!P3 IMAD.WIDE.U32 R12, R64, 0x60, R12 ;  /* 0x00000060400cb825 */ /* 0x000fe200078e000c */
[----:B------:R-:W-:-:S04]  /*12dd0*/  @P1 LEA.HI.X R5, R10, R159, R5, 0x1, P0 ;  /* 0x0000009f0a051211 */ /* 0x000fc800000f0c05 */
        /* <DEDUP_REMOVED lines=10> */
[----:B------:R1:W-:Y:S04]  /*12e80*/  @!P2 STS.128 [R211+0x9800], RZ ;  /* 0x009800ffd300a388 */ /* 0x0003e80000000c00 */
[----:B------:R-:W-:Y:S01]  /*12e90*/  @!PT LDS RZ, [RZ] ;  /* 0x00000000fffff984 */ /* 0x000fe20000000800 */
[----:B------:R-:W-:Y:S01]  /*12ea0*/  @!PT LDS RZ, [RZ] ;  /* 0x00000000fffff984 */ /* 0x000fe20000000800 */
[----:B------:R-:W-:Y:S01]  /*12eb0*/  @!PT LDS RZ, [RZ] ;  /* 0x00000000fffff984 */ /* 0x000fe20000000800 */
[----:B------:R1:W-:Y:S04]  /*12ec0*/  @P1 LDGSTS.E.BYPASS.LTC128B.128 [R211+0xb800], [R4.64+0x100] ;  /* 0x0b80010004d31fae */ /* 0x0003e8000b901d46 */
[----:B------:R1:W-:Y:S02]  /*12ed0*/  @!P1 STS.128 [R211+0xb800], RZ ;  /* 0x00b800ffd3009388 */ /* 0x0003e40000000c00 */
.L_x_1018:
[----:B------:R-:W-:Y:S05]  /*12ee0*/  BSYNC B0 ;  /* 0x0000000000007941 */ /* 0x000fea0003800000 */
.L_x_1017:
[----:B------:R-:W0:Y:S01]  /*12ef0*/  LDGDEPBAR ;  /* 0x00000000000079af */ /* 0x000e220000000000 */
[----:B------:R-:W-:Y:S01]  /*12f00*/  ISETP.GE.AND P0, PT, R166, R3, PT ;  /* 0x00000003a600720c */ /* 0x000fe20003f06270 */
[----:B------:R-:W-:Y:S01]  /*12f10*/  BSSY B0, `(.L_x_1019) ;  /* 0x000001d000007945 */ /* 0x000fe20003800000 */
[----:B------:R-:W-:-:S04]  /*12f20*/  DEPBAR.LE SB0, 0x0 ;  /* 0x000080000000791a */ /* 0x000fc80000000000 */
[----:B------:R-:W-:Y:S07]  /*12f30*/  BAR.SYNC.DEFER_BLOCKING 0x0 ;  /* 0x0000000000007b1d */ /* 0x000fee0000010000 */
[----:B------:R1:W-:Y:S04]  /*12f40*/  @P0 STS.128 [R211+0xc000], RZ ;  /* 0x00c000ffd3000388 */ /* 0x0003e80000000c00 */
[----:B------:R1:W-:Y:S04]  /*12f50*/  @P0 STS.128 [R211+0xe000], RZ ;  /* 0x00e000ffd3000388 */ /* 0x0003e80000000c00 */
[----:B------:R1:W-:Y:S01]  /*12f60*/  @P0 STS.128 [R211+0x10000], RZ ;  /* 0x010000ffd3000388 */ /* 0x0003e20000000c00 */
[----:B------:R-:W-:Y:S05]  /*12f70*/  @P0 BRA `(.L_x_1020) ;  /* 0x0000016000000947 */ /* 0x000fea0003800000 */
[C---:B-1----:R-:W-:Y:S02]  /*12f80*/  LOP3.LUT R4, R214.reuse, 0x1, RZ, 0xc0, !PT ;  /* 0x00000001d6047812 */ /* 0x042fe400078ec0ff */
[----:B------:R-:W-:-:S02]  /*12f90*/  R2P PR, R214, 0x6 ;  /* 0x00000006d6007804 */ /* 0x000fc40000000000 */
[----:B------:R-:W-:-:S13]  /*12fa0*/  ISETP.NE.U32.AND P0, PT, R4, 0x1, PT ;  /* 0x000000010400780c */ /* 0x000fda0003f05070 */
[----:B------:R-:W-:Y:S02]  /*12fb0*/  @!P0 IMAD.MOV.U32 R4, RZ, RZ, R160 ;  /* 0x000000ffff048224 */ /* 0x000fe400078e00a0 */
        /* <DEDUP_REMOVED lines=12> */
[----:B------:R-:W-:Y:S01]  /*13080*/  @!PT LDS RZ, [RZ] ;  /* 0x00000000fffff984 */ /* 0x000fe20000000800 */
[----:B------:R-:W-:Y:S01]  /*13090*/  @!PT LDS RZ, [RZ] ;  /* 0x00000000fffff984 */ /* 0x000fe20000000800 */
[----:B------:R-:W-:Y:S01]  /*130a0*/  @!PT LDS RZ, [RZ] ;  /* 0x00000000fffff984 */ /* 0x000fe20000000800 */
[----:B------:R1:W-:Y:S01]  /*130b0*/  LDGSTS.E.BYPASS.LTC128B.128 [R211+0x10000], [R160.64+0x100] ;  /* 0x10000100a0d37fae */ /* 0x0003e2000b901d46 */
[----:B------:R-:W-:Y:S05]  /*130c0*/  BRA `(.L_x_1020) ;  /* 0x0000001000007947 */ /* 0x000fea0003800000 */
.L_x_1021:
[----:B------:R1:W-:Y:S02]  /*130d0*/  STS.128 [R211+0x10000], RZ ;  /* 0x010000ffd3007388 */ /* 0x0003e40000000c00 */
.L_x_1020:
[----:B------:R-:W-:Y:S05]  /*130e0*/  BSYNC B0 ;  /* 0x0000000000007941 */ /* 0x000fea0003800000 */
.L_x_1019:
[----:B------:R-:W-:Y:S01]  /*130f0*/  ISETP.GE.AND P0, PT, R0, R3, PT ;  /* 0x000000030000720c */ /* 0x000fe20003f06270 */
[----:B------:R-:W-:-:S12]  /*13100*/  BSSY B0, `(.L_x_1022) ;  /* 0x0000022000007945 */ /* 0x000fd80003800000 */
[----:B------:R1:W-:Y:S04]  /*13110*/  @P0 STS.128 [R211+0xc800], RZ ;  /* 0x00c800ffd3000388 */ /* 0x0003e80000000c00 */
[----:B------:R1:W-:Y:S04]  /*13120*/  @P0 STS.128 [R211+0xe800], RZ ;  /* 0x00e800ffd3000388 */ /* 0x0003e80000000c00 */
[----:B------:R1:W-:Y:S01]  /*13130*/  @P0 STS.128 [R211+0x10800], RZ ;  /* 0x010800ffd3000388 */ /* 0x0003e20000000c00 */
[----:B------:R-:W-:Y:S05]  /*13140*/  @P0 BRA `(.L_x_1023) ;  /* 0x000001d000000947 */ /* 0x000fea0003800000 */
[C---:B------:R-:W-:Y:S02]  /*13150*/  LOP3.LUT R0, R214.reuse, 0x1, RZ, 0xc0, !PT ;  /* 0x00000001d6007812 */ /* 0x040fe400078ec0ff */
[----:B------:R-:W-:-:S02]  /*13160*/  LOP3.LUT P0, RZ, R214, 0x2, RZ, 0xc0, !PT ;  /* 0x00000002d6ff7812 */ /* 0x000fc4000780c0ff */
[----:B------:R-:W-:Y:S02]  /*13170*/  ISETP.NE.U32.AND P1, PT, R0, 0x1, PT ;  /* 0x000000010000780c */ /* 0x000fe40003f25070 */
[----:B------:R-:W-:-:S05]  /*13180*/  IADD3 R7, P2, R199, R162, RZ ;  /* 0x000000a2c7077210 */ /* 0x000fca0007f5e0ff */
[----:B-1----:R-:W-:-:S04]  /*13190*/  IMAD.X R5, R200, 0x1, R165, P2 ;  /* 0x00000001c8057824 */ /* 0x002fc800010e06a5 */
        /* <DEDUP_REMOVED lines=23> */
.L_x_1024:
[----:B------:R1:W-:Y:S02]  /*13310*/  STS.128 [R211+0x10800], RZ ;  /* 0x010800ffd3007388 */ /* 0x0003e40000000c00 */
.L_x_1023:
[----:B------:R-:W-:Y:S05]  /*13320*/  BSYNC B0 ;  /* 0x0000000000007941 */ /* 0x000fea0003800000 */
.L_x_1022:
        /* <DEDUP_REMOVED lines=8> */
[----:B------:R-:W-:Y:S01]  /*133b0*/  ISETP.NE.U32.AND P1, PT, R0, 0x1, PT ;  /* 0x000000010000780c */ /* 0x000fe20003f25070 */
[C---:B------:R-:W-:Y:S01]  /*133c0*/  IMAD.SHL.U32 R0, R66.reuse, 0x20, RZ ;  /* 0x0000002042007824 */ /* 0x040fe200078e00ff */
[C---:B------:R-:W-:Y:S02]  /*133d0*/  LEA R7, P2, R66.reuse, R162, 0x5 ;  /* 0x000000a242077211 */ /* 0x040fe400078428ff */
[C-C-:B-1----:R-:W-:Y:S02]  /*133e0*/  SHF.L.U64.HI R4, R66.reuse, 0x5, R67.reuse ;  /* 0x0000000542047819 */ /* 0x142fe40000010243 */
        /* <DEDUP_REMOVED lines=24> */
.L_x_1027:
[----:B------:R1:W-:Y:S02]  /*13570*/  STS.128 [R211+0x11000], RZ ;  /* 0x011000ffd3007388 */ /* 0x0003e40000000c00 */
.L_x_1026:
[----:B------:R-:W-:Y:S05]  /*13580*/  BSYNC B0 ;  /* 0x0000000000007941 */ /* 0x000fea0003800000 */
.L_x_1025:
[----:B------:R-:W-:Y:S01]  /*13590*/  ISETP.GE.AND P0, PT, R8, R3, PT ;  /* 0x000000030800720c */ /* 0x000fe20003f06270 */
[----:B------:R-:W-:Y:S01]  /*135a0*/  BSSY B0, `(.L_x_1028) ;  /* 0x0000026000007945 */ /* 0x000fe20003800000 */
[----:B------:R-:W-:-:S04]  /*135b0*/  SHF.R.S32.HI R3, RZ, 0x1f, R56 ;  /* 0x0000001fff037819 */ /* 0x000fc80000011438 */
[----:B------:R-:W-:-:S04]  /*135c0*/  LEA.HI R3, R3, R56, RZ, 0x5 ;  /* 0x0000003803037211 */ /* 0x000fc800078f28ff */
[----:B------:R-:W-:-:S03]  /*135d0*/  SHF.R.S32.HI R3, RZ, 0x5, R3 ;  /* 0x00000005ff037819 */ /* 0x000fc60000011403 */
[----:B------:R1:W-:Y:S04]  /*135e0*/  @P0 STS.128 [R211+0xd800], RZ ;  /* 0x00d800ffd3000388 */ /* 0x0003e80000000c00 */
[----:B------:R1:W-:Y:S04]  /*135f0*/  @P0 STS.128 [R211+0xf800], RZ ;  /* 0x00f800ffd3000388 */ /* 0x0003e80000000c00 */
[----:B------:R1:W-:Y:S01]  /*13600*/  @P0 STS.128 [R211+0x11800], RZ ;  /* 0x011800ffd3000388 */ /* 0x0003e20000000c00 */
[----:B------:R-:W-:Y:S05]  /*13610*/  @P0 BRA `(.L_x_1029) ;  /* 0x000001e000000947 */ /* 0x000fea0003800000 */
[C---:B------:R-:W-:Y:S01]  /*13620*/  LOP3.LUT R0, R214.reuse, 0x1, RZ, 0xc0, !PT ;  /* 0x00000001d6007812 */ /* 0x040fe200078ec0ff */
[----:B------:R-:W-:Y:S01]  /*13630*/  IMAD.MOV.U32 R164, RZ, RZ, R162 ;  /* 0x000000ffffa47224 */ /* 0x000fe200078e00a2 */
[----:B------:R-:W-:-:S02]  /*13640*/  LOP3.LUT P2, RZ, R214, 0x2, RZ, 0xc0, !PT ;  /* 0x00000002d6ff7812 */ /* 0x000fc4000784c0ff */
[----:B------:R-:W-:Y:S01]  /*13650*/  ISETP.NE.U32.AND P3, PT, R0, 0x1, PT ;  /* 0x000000010000780c */ /* 0x000fe20003f65070 */
[----:B------:R-:W-:Y:S01]  /*13660*/  IMAD R0, R67, 0x30, RZ ;  /* 0x0000003043007824 */ /* 0x000fe200078e02ff */
[----:B------:R-:W-:Y:S01]  /*13670*/  LOP3.LUT P1, RZ, R214, 0x4, RZ, 0xc0, !PT ;  /* 0x00000004d6ff7812 */ /* 0x000fe2000782c0ff */
[----:B------:R-:W-:-:S04]  /*13680*/  IMAD.WIDE.U32 R164, R66, 0x30, R164 ;  /* 0x0000003042a47825 */ /* 0x000fc800078e00a4 */
[----:B-1----:R-:W-:-:S04]  /*13690*/  IMAD.IADD R5, R165, 0x1, R0 ;  /* 0x00000001a5057824 */ /* 0x002fc800078e0200 */
[-C--:B------:R-:W-:Y:S02]  /*136a0*/  @P2 LEA R8, P4, R164, R168.reuse, 0x1 ;  /* 0x000000a8a4082211 */ /* 0x080fe400078808ff */
[----:B------:R-:W-:Y:S02]  /*136b0*/  @!P3 IMAD.WIDE.U32 R6, R66, 0x60, R160 ;  /* 0x000000604206b825 */ /* 0x000fe400078e00a0 */
[C---:B------:R-:W-:Y:S02]  /*136c0*/  @P1 LEA R4, P0, R164.reuse, R168, 0x1 ;  /* 0x000000a8a4041211 */ /* 0x040fe400078008ff */
[----:B------:R-:W-:Y:S01]  /*136d0*/  @!P3 IMAD R67, R67, 0x60, RZ ;  /* 0x000000604343b824 */ /* 0x000fe200078e02ff */
[CCC-:B------:R-:W-:Y:S02]  /*136e0*/  @P2 LEA.HI.X R9, R164.reuse, R169.reuse, R5.reuse, 0x1, P4 ;  /* 0x000000a9a4092211 */ /* 0x1c0fe400020f0c05 */
[----:B------:R-:W-:Y:S01]  /*136f0*/  @P1 LEA.HI.X R5, R164, R169, R5, 0x1, P0 ;  /* 0x000000a9a4051211 */ /* 0x000fe200000f0c05 */
[----:B------:R-:W-:-:S05]  /*13700*/  @!P3 IMAD.IADD R7, R67, 0x1, R7 ;  /* 0x000000014307b824 */ /* 0x000fca00078e0207 */
        /* <DEDUP_REMOVED lines=15> */
.L_x_1029:
[----:B------:R-:W-:Y:S05]  /*13800*/  BSYNC B0 ;  /* 0x0000000000007941 */ /* 0x000fea0003800000 */
.L_x_1028:
[C---:B------:R-:W-:Y:S01]  /*13810*/  IMAD.SHL.U32 R0, R68.reuse, 0x40, RZ ;  /* 0x0000004044007824 */ /* 0x040fe200078e00ff */
[----:B------:R-:W-:Y:S01]  /*13820*/  R2P PR, R68, 0x6 ;  /* 0x0000000644007804 */ /* 0x000fe20000000000 */
[----:B------:R-:W-:Y:S01]  /*13830*/  IMAD.SHL.U32 R166, R166, 0x8, RZ ;  /* 0x00000008a6a67824 */ /* 0x000fe200078e00ff */
[----:B------:R-:W0:Y:S01]  /*13840*/  LDGDEPBAR ;  /* 0x00000000000079af */ /* 0x000e220000000000 */
[----:B------:R-:W-:Y:S01]  /*13850*/  IMAD R194, R3, 0x400, R54 ;  /* 0x0000040003c27824 */ /* 0x000fe200078e0236 */
[----:B-1----:R-:W-:Y:S01]  /*13860*/  LOP3.LUT R5, R0, 0x1c0, RZ, 0xc0, !PT ;  /* 0x000001c000057812 */ /* 0x002fe200078ec0ff */
[----:B------:R-:W-:Y:S01]  /*13870*/  IMAD.SHL.U32 R56, R56, 0x2, RZ ;  /* 0x0000000238387824 */ /* 0x000fe200078e00ff */
[----:B------:R-:W-:Y:S01]  /*13880*/  BSSY B1, `(.L_x_1030) ;  /* 0x00001a4000017945 */ /* 0x000fe20003800000 */
[----:B------:R-:W-:Y:S01]  /*13890*/  IMAD.SHL.U32 R194, R194, 0x2, RZ ;  /* 0x00000002c2c27824 */ /* 0x000fe200078e00ff */
[----:B------:R-:W-:-:S02]  /*138a0*/  LOP3.LUT R166, R5, 0x8, R166, 0xf8, !PT ;  /* 0x0000000805a67812 */ /* 0x000fc400078ef8a6 */
[----:B------:R-:W-:Y:S01]  /*138b0*/  SHF.R.U32.HI R193, RZ, 0x3, R5 ;  /* 0x00000003ffc17819 */ /* 0x000fe20000011605 */
[--C-:B------:R-:W-:Y:S01]  /*138c0*/  IMAD R192, R57, 0x2, R194.reuse ;  /* 0x0000000239c07824 */ /* 0x100fe200078e02c2 */
[----:B------:R-:W-:Y:S01]  /*138d0*/  LDSM.16.M88.4 R84, [R194] ;  /* 0x00000000c254783b */ /* 0x000fe20000000200 */
[C---:B------:R-:W-:Y:S01]  /*138e0*/  IMAD R190, R55.reuse, 0x2, R194 ;  /* 0x0000000237be7824 */ /* 0x040fe200078e02c2 */
[----:B------:R-:W-:Y:S01]  /*138f0*/  LOP3.LUT R193, R166, R193, RZ, 0x3c, !PT ;  /* 0x000000c1a6c17212 */ /* 0x000fe200078e3cff */
[----:B------:R-:W-:Y:S01]  /*13900*/  IMAD R189, R55, 0x2, R192 ;  /* 0x0000000237bd7824 */ /* 0x000fe200078e02c0 */
[----:B---3--:R-:W-:Y:S01]  /*13910*/  LDSM.16.M88.4 R20, [R192] ;  /* 0x00000000c014783b */ /* 0x008fe20000000200 */
[----:B------:R-:W-:Y:S02]  /*13920*/  LOP3.LUT R56, R56, 0x6, RZ, 0xc0, !PT ;  /* 0x0000000638387812 */ /* 0x000fe400078ec0ff */
[----:B------:R-:W-:Y:S01]  /*13930*/  IMAD R193, R70, 0x200, R193 ;  /* 0x0000020046c17824 */ /* 0x000fe200078e02c1 */
[----:B------:R-:W-:Y:S02]  /*13940*/  LDSM.16.M88.4 R12, [R190] ;  /* 0x00000000be0c783b */ /* 0x000fe40000000200 */
[----:B------:R-:W-:-:S02]  /*13950*/  IMAD R3, R133, 0x40, R56 ;  /* 0x0000004085037824 */ /* 0x000fc400078e0238 */
[----:B------:R-:W-:-:S03]  /*13960*/  IMAD.SHL.U32 R193, R193, 0x2, RZ ;  /* 0x00000002c1c17824 */ /* 0x000fc600078e00ff */
[----:B-----5:R-:W-:Y:S02]  /*13970*/  IADD3 R16, R3, -0x3f, RZ ;  /* 0xffffffc103107810 */ /* 0x020fe40007ffe0ff */
[----:B------:R-:W1:Y:S01]  /*13980*/  LDSM.16.M88.4 R44, [R193+0x6000] ;  /* 0x00600000c12c783b */ /* 0x000e620000000200 */
[C---:B------:R-:W-:Y:S02]  /*13990*/  IADD3 R0, R193.reuse, 0x6000, RZ ;  /* 0x00006000c1007810 */ /* 0x040fe40007ffe0ff */
[----:B------:R-:W-:Y:S01]  /*139a0*/  IADD3 R191, R193, 0x6020, RZ ;  /* 0x00006020c1bf7810 */ /* 0x000fe20007ffe0ff */
[----:B------:R-:W3:Y:S01]  /*139b0*/  LDSM.16.M88.4 R36, [R193+0x6800] ;  /* 0x00680000c124783b */ /* 0x000ee20000000200 */
[----:B------:R-:W-:Y:S01]  /*139c0*/  @P1 IADD3 R191, R0, -0x20, RZ ;  /* 0xffffffe000bf1810 */ /* 0x000fe20007ffe0ff */
[----:B------:R-:W-:Y:S01]  /*139d0*/  IMAD.MOV.U32 R0, RZ, RZ, 0x40 ;  /* 0x00000040ff007424 */ /* 0x000fe200078e00ff */
[----:B------:R-:W-:Y:S01]  /*139e0*/  ISETP.GE.AND P0, PT, R16, R69, PT ;  /* 0x000000451000720c */ /* 0x000fe20003f06270 */
[----:B------:R-:W2:Y:S01]  /*139f0*/  LDSM.16.M88.4 R28, [R193+0x7000] ;  /* 0x00700000c11c783b */ /* 0x000ea20000000200 */
[----:B------:R-:W-:-:S02]  /*13a00*/  IADD3 R187, R191, 0x800, RZ ;  /* 0x00000800bfbb7810 */ /* 0x000fc40007ffe0ff */
[----:B------:R-:W-:Y:S01]  /*13a10*/  SEL R0, R0, 0xffffffc0, !P2 ;  /* 0xffffffc000007807 */ /* 0x000fe20005000000 */
[----:B------:R-:W4:Y:S01]  /*13a20*/  LDSM.16.M88.4 R76, [R193+0x7800] ;  /* 0x00780000c14c783b */ /* 0x000f220000000200 */
[C---:B------:R-:W-:Y:S02]  /*13a30*/  IADD3 R186, R191.reuse, 0x1000, RZ ;  /* 0x00001000bfba7810 */ /* 0x040fe40007ffe0ff */
[----:B------:R-:W-:Y:S01]  /*13a40*/  IADD3 R185, R191, 0x1800, RZ ;  /* 0x00001800bfb97810 */ /* 0x000fe20007ffe0ff */
[----:B------:R-:W2:Y:S01]  /*13a50*/  LDSM.16.M88.4 R72, [R191] ;  /* 0x00000000bf48783b */ /* 0x000ea20000000200 */
[----:B------:R-:W-:Y:S01]  /*13a60*/  IMAD.IADD R188, R193, 0x1, R0 ;  /* 0x00000001c1bc7824 */ /* 0x000fe200078e0200 */
[----:B------:R-:W-:Y:S01]  /*13a70*/  IADD3 R183, R191, 0x2000, RZ ;  /* 0x00002000bfb77810 */ /* 0x000fe20007ffe0ff */
[----:B------:R-:W-:Y:S01]  /*13a80*/  IMAD.IADD R184, R0, 0x1, R191 ;  /* 0x0000000100b87824 */ /* 0x000fe200078e02bf */
[----:B------:R-:W4:Y:S01]  /*13a90*/  LDSM.16.M88.4 R60, [R191+0x800] ;  /* 0x00080000bf3c783b */ /* 0x000f220000000200 */
[----:B------:R-:W-:-:S02]  /*13aa0*/  IADD3 R0, R3, -0x37, RZ ;  /* 0xffffffc903007810 */ /* 0x000fc40007ffe0ff */
[----:B------:R-:W-:Y:S01]  /*13ab0*/  IADD3 R182, R191, 0x2800, RZ ;  /* 0x00002800bfb67810 */ /* 0x000fe20007ffe0ff */
[----:B------:R-:W4:Y:S01]  /*13ac0*/  LDSM.16.M88.4 R8, [R191+0x1000] ;  /* 0x00100000bf08783b */ /* 0x000f220000000200 */
[-C--:B------:R-:W-:Y:S02]  /*13ad0*/  ISETP.GE.AND P5, PT, R0, R69.reuse, PT ;  /* 0x000000450000720c */ /* 0x080fe40003fa6270 */
[----:B------:R-:W-:Y:S01]  /*13ae0*/  IADD3 R0, R3, -0x2f, RZ ;  /* 0xffffffd103007810 */ /* 0x000fe20007ffe0ff */
[----:B------:R-:W4:Y:S01]  /*13af0*/  LDSM.16.M88.4 R64, [R191+0x1800] ;  /* 0x00180000bf40783b */ /* 0x000f220000000200 */
[----:B------:R-:W-:Y:S02]  /*13b00*/  IADD3 R181, R191, 0x3000, RZ ;  /* 0x00003000bfb57810 */ /* 0x000fe40007ffe0ff */
[----:B------:R-:W-:Y:S01]  /*13b10*/  ISETP.GE.AND P3, PT, R0, R69, PT ;  /* 0x000000450000720c */ /* 0x000fe20003f66270 */
[----:B------:R-:W4:Y:S01]  /*13b20*/  LDSM.16.M88.4 R4, [R188+0x6000] ;  /* 0x00600000bc04783b */ /* 0x000f220000000200 */
[----:B------:R-:W-:-:S02]  /*13b30*/  IADD3 R0, R3, -0x27, RZ ;  /* 0xffffffd903007810 */ /* 0x000fc40007ffe0ff */
[C---:B------:R-:W-:Y:S01]  /*13b40*/  IADD3 R180, R191.reuse, 0x3800, RZ ;  /* 0x00003800bfb47810 */ /* 0x040fe20007ffe0ff */
[----:B------:R-:W-:Y:S01]  /*13b50*/  LDSM.16.M88.4 R88, [R184+0x1000] ;  /* 0x00100000b858783b */ /* 0x000fe20000000200 */
[C---:B------:R-:W-:Y:S02]  /*13b60*/  IADD3 R179, R191.reuse, 0x4000, RZ ;  /* 0x00004000bfb37810 */ /* 0x040fe40007ffe0ff */
[C---:B------:R-:W-:Y:S01]  /*13b70*/  IADD3 R178, R191.reuse, 0x4800, RZ ;  /* 0x00004800bfb27810 */ /* 0x040fe20007ffe0ff */
[C---:B-1----:R-:W-:Y:S01]  /*13b80*/  HMMA.16816.F32.BF16 R48, R84.reuse, R44, RZ ;  /* 0x0000002c5430723c */ /* 0x042fe200000418ff */
[----:B------:R-:W-:Y:S01]  /*13b90*/  LDSM.16.M88.4 R80, [R193+0x9000] ;  /* 0x00900000c150783b */ /* 0x000fe20000000200 */
[C---:B------:R-:W-:Y:S02]  /*13ba0*/  IADD3 R177, R191.reuse, 0x5000, RZ ;  /* 0x00005000bfb17810 */ /* 0x040fe40007ffe0ff */
[----:B------:R-:W-:Y:S01]  /*13bb0*/  IADD3 R176, R191, 0x5800, RZ ;  /* 0x00005800bfb07810 */ /* 0x000fe20007ffe0ff */
[----:B------:R-:W-:Y:S03]  /*13bc0*/  LDSM.16.M88.4 R92, [R188+0x9800] ;  /* 0x00980000bc5c783b */ /* 0x000fe60000000200 */
[C---:B---3--:R-:W-:Y:S08]  /*13bd0*/  HMMA.16816.F32.BF16 R40, R84.reuse, R36, RZ ;  /* 0x000000245428723c */ /* 0x048ff000000418ff */
[C---:B--2---:R-:W-:Y:S08]  /*13be0*/  HMMA.16816.F32.BF16 R32, R84.reuse, R28, RZ ;  /* 0x0000001c5420723c */ /* 0x044ff000000418ff */
[C---:B------:R-:W-:Y:S08]  /*13bf0*/  HMMA.16816.F32.BF16 R44, R84.reuse, R46, RZ ;  /* 0x0000002e542c723c */ /* 0x040ff000000418ff */
[C---:B------:R-:W-:Y:S08]  /*13c00*/  HMMA.16816.F32.BF16 R36, R84.reuse, R38, RZ ;  /* 0x000000265424723c */ /* 0x040ff000000418ff */
[C---:B------:R-:W-:Y:S08]  /*13c10*/  HMMA.16816.F32.BF16 R28, R84.reuse, R30, RZ ;  /* 0x0000001e541c723c */ /* 0x040ff000000418ff */
[C---:B----4-:R-:W-:Y:S08]  /*13c20*/  HMMA.16816.F32.BF16 R24, R84.reuse, R76, RZ ;  /* 0x0000004c5418723c */ /* 0x050ff000000418ff */
[----:B------:R-:W-:Y:S01]  /*13c30*/  HMMA.16816.F32.BF16 R84, R84, R78, RZ ;  /* 0x0000004e5454723c */ /* 0x000fe200000418ff */
[----:B------:R-:W-:Y:S07]  /*13c40*/  LDSM.16.M88.4 R76, [R188+0x7800] ;  /* 0x00780000bc4c783b */ /* 0x000fee0000000200 */
[C---:B------:R-:W-:Y:S08]  /*13c50*/  HMMA.16816.F32.BF16 R48, R20.reuse, R72, R48 ;  /* 0x000000481430723c */ /* 0x040ff00000041830 */
[C---:B------:R-:W-:Y:S01]  /*13c60*/  HMMA.16816.F32.BF16 R44, R20.reuse, R74, R44 ;  /* 0x0000004a142c723c */ /* 0x040fe2000004182c */
[----:B------:R-:W-:Y:S07]  /*13c70*/  LDSM.16.M88.4 R72, [R184+0x1800] ;  /* 0x00180000b848783b */ /* 0x000fee0000000200 */
[C---:B------:R-:W-:Y:S08]  /*13c80*/  HMMA.16816.F32.BF16 R40, R20.reuse, R60, R40 ;  /* 0x0000003c1428723c */ /* 0x040ff00000041828 */
[C---:B------:R-:W-:Y:S01]  /*13c90*/  HMMA.16816.F32.BF16 R36, R20.reuse, R62, R36 ;  /* 0x0000003e1424723c */ /* 0x040fe20000041824 */
[----:B------:R-:W1:Y:S07]  /*13ca0*/  LDSM.16.M88.4 R60, [R188+0x6800] ;  /* 0x00680000bc3c783b */ /* 0x000e6e0000000200 */
[C---:B------:R-:W-:Y:S08]  /*13cb0*/  HMMA.16816.F32.BF16 R32, R20.reuse, R8, R32 ;  /* 0x000000081420723c */ /* 0x040ff00000041820 */
[C---:B------:R-:W-:Y:S01]  /*13cc0*/  HMMA.16816.F32.BF16 R28, R20.reuse, R10, R28 ;  /* 0x0000000a141c723c */ /* 0x040fe2000004181c */
[----:B------:R-:W2:Y:S07]  /*13cd0*/  LDSM.16.M88.4 R8, [R188+0x7000] ;  /* 0x00700000bc08783b */ /* 0x000eae0000000200 */
[C---:B------:R-:W-:Y:S08]  /*13ce0*/  HMMA.16816.F32.BF16 R24, R20.reuse, R64, R24 ;  /* 0x000000401418723c */ /* 0x040ff00000041818 */
[----:B------:R-:W-:Y:S01]  /*13cf0*/  HMMA.16816.F32.BF16 R84, R20, R66, R84 ;  /* 0x000000421454723c */ /* 0x000fe20000041854 */
[----:B------:R-:W-:Y:S04]  /*13d00*/  LDSM.16.M88.4 R64, [R189] ;  /* 0x00000000bd40783b */ /* 0x000fe80000000200 */
[----:B------:R-:W3:Y:S03]  /*13d10*/  LDSM.16.M88.4 R20, [R184] ;  /* 0x00000000b814783b */ /* 0x000ee60000000200 */
[C---:B------:R-:W-:Y:S08]  /*13d20*/  HMMA.16816.F32.BF16 R48, R12.reuse, R4, R48 ;  /* 0x000000040c30723c */ /* 0x040ff00000041830 */
[C---:B------:R-:W-:Y:S01]  /*13d30*/  HMMA.16816.F32.BF16 R44, R12.reuse, R6, R44 ;  /* 0x000000060c2c723c */ /* 0x040fe2000004182c */
[----:B------:R-:W4:Y:S07]  /*13d40*/  LDSM.16.M88.4 R4, [R184+0x800] ;  /* 0x00080000b804783b */ /* 0x000f2e0000000200 */
[C---:B-1----:R-:W-:Y:S08]  /*13d50*/  HMMA.16816.F32.BF16 R40, R12.reuse, R60, R40 ;  /* 0x0000003c0c28723c */ /* 0x042ff00000041828 */
[C---:B------:R-:W-:Y:S01]  /*13d60*/  HMMA.16816.F32.BF16 R36, R12.reuse, R62, R36 ;  /* 0x0000003e0c24723c */ /* 0x040fe20000041824 */
[----:B------:R-:W-:Y:S07]  /*13d70*/  LDSM.16.M88.4 R60, [R193+0x8000] ;  /* 0x00800000c13c783b */ /* 0x000fee0000000200 */
[C---:B--2---:R-:W-:Y:S08]  /*13d80*/  HMMA.16816.F32.BF16 R32, R12.reuse, R8, R32 ;  /* 0x000000080c20723c */ /* 0x044ff00000041820 */
[C---:B------:R-:W-:Y:S01]  /*13d90*/  HMMA.16816.F32.BF16 R28, R12.reuse, R10, R28 ;  /* 0x0000000a0c1c723c */ /* 0x040fe2000004181c */
[----:B------:R-:W1:Y:S07]  /*13da0*/  LDSM.16.M88.4 R8, [R194+0x2000] ;  /* 0x00200000c208783b */ /* 0x000e6e0000000200 */
[C---:B------:R-:W-:Y:S08]  /*13db0*/  HMMA.16816.F32.BF16 R24, R12.reuse, R76, R24 ;  /* 0x0000004c0c18723c */ /* 0x040ff00000041818 */
[----:B------:R-:W-:Y:S01]  /*13dc0*/  HMMA.16816.F32.BF16 R84, R12, R78, R84 ;  /* 0x0000004e0c54723c */ /* 0x000fe20000041854 */
[----:B------:R-:W2:Y:S04]  /*13dd0*/  LDSM.16.M88.4 R12, [R193+0x8800] ;  /* 0x00880000c10c783b */ /* 0x000ea80000000200 */
[----:B------:R-:W1:Y:S03]  /*13de0*/  LDSM.16.M88.4 R76, [R193+0x9800] ;  /* 0x00980000c14c783b */ /* 0x000e660000000200 */
        /* <DEDUP_REMOVED lines=8> */
[----:B------:R-:W-:Y:S07]  /*13e70*/  LDSM.16.M88.4 R88, [R190+0x2000] ;  /* 0x00200000be58783b */ /* 0x000fee0000000200 */
[C---:B------:R-:W-:Y:S08]  /*13e80*/  HMMA.16816.F32.BF16 R24, R64.reuse, R72, R24 ;  /* 0x000000484018723c */ /* 0x040ff00000041818 */
[----:B------:R-:W-:Y:S01]  /*13e90*/  HMMA.16816.F32.BF16 R84, R64, R74, R84 ;  /* 0x0000004a4054723c */ /* 0x000fe20000041854 */
[----:B------:R-:W4:Y:S04]  /*13ea0*/  LDSM.16.M88.4 R72, [R191+0x2800] ;  /* 0x00280000bf48783b */ /* 0x000f280000000200 */
[----:B------:R-:W3:Y:S03]  /*13eb0*/  LDSM.16.M88.4 R64, [R191+0x3000] ;  /* 0x00300000bf40783b */ /* 0x000ee60000000200 */
[C---:B-1----:R-:W-:Y:S08]  /*13ec0*/  HMMA.16816.F32.BF16 R48, R8.reuse, R60, R48 ;  /* 0x0000003c0830723c */ /* 0x042ff00000041830 */
[C---:B------:R-:W-:Y:S01]  /*13ed0*/  HMMA.16816.F32.BF16 R44, R8.reuse, R62, R44 ;  /* 0x0000003e082c723c */ /* 0x040fe2000004182c */
[----:B------:R-:W1:Y:S07]  /*13ee0*/  LDSM.16.M88.4 R60, [R191+0x3800] ;  /* 0x00380000bf3c783b */ /* 0x000e6e0000000200 */
        /* <DEDUP_REMOVED lines=8> */
[----:B------:R-:W2:Y:S04]  /*13f70*/  LDSM.16.M88.4 R8, [R188+0x8800] ;  /* 0x00880000bc08783b */ /* 0x000ea80000000200 */
[----:B------:R-:W-:Y:S03]  /*13f80*/  LDSM.16.M88.4 R76, [R184+0x2000] ;  /* 0x00200000b84c783b */ /* 0x000fe60000000200 */
[C---:B---3--:R-:W-:Y:S08]  /*13f90*/  HMMA.16816.F32.BF16 R48, R20.reuse, R4, R48 ;  /* 0x000000041430723c */ /* 0x048ff00000041830 */
[C---:B------:R-:W-:Y:S01]  /*13fa0*/  HMMA.16816.F32.BF16 R44, R20.reuse, R6, R44 ;  /* 0x00000006142c723c */ /* 0x040fe2000004182c */
[----:B------:R-:W3:Y:S07]  /*13fb0*/  LDSM.16.M88.4 R4, [R188+0x9000] ;  /* 0x00900000bc04783b */ /* 0x000eee0000000200 */
[C---:B----4-:R-:W-:Y:S08]  /*13fc0*/  HMMA.16816.F32.BF16 R40, R20.reuse, R72, R40 ;  /* 0x000000481428723c */ /* 0x050ff00000041828 */
[C---:B------:R-:W-:Y:S01]  /*13fd0*/  HMMA.16816.F32.BF16 R36, R20.reuse, R74, R36 ;  /* 0x0000004a1424723c */ /* 0x040fe20000041824 */
[----:B------:R-:W4:Y:S07]  /*13fe0*/  LDSM.16.M88.4 R72, [R184+0x2800] ;  /* 0x00280000b848783b */ /* 0x000f2e0000000200 */
        /* <DEDUP_REMOVED lines=12> */
[----:B------:R-:W3:Y:S07]  /*140b0*/  LDSM.16.M88.4 R4, [R193+0xb000] ;  /* 0x00b00000c104783b */ /* 0x000eee0000000200 */
[C---:B------:R-:W-:Y:S08]  /*140c0*/  HMMA.16816.F32.BF16 R48, R88.reuse, R12, R48 ;  /* 0x0000000c5830723c */ /* 0x040ff00000041830 */
[C---:B------:R-:W-:Y:S01]  /*140d0*/  HMMA.16816.F32.BF16 R44, R88.reuse, R14, R44 ;  /* 0x0000000e582c723c */ /* 0x040fe2000004182c */
[----:B------:R-:W1:Y:S07]  /*140e0*/  LDSM.16.M88.4 R12, [R193+0xa000] ;  /* 0x00a00000c10c783b */ /* 0x000e6e0000000200 */
[C---:B------:R-:W-:Y:S08]  /*140f0*/  HMMA.16816.F32.BF16 R24, R88.reuse, R92, R24 ;  /* 0x0000005c5818723c */ /* 0x040ff00000041818 */
[----:B------:R-:W-:Y:S08]  /*14100*/  HMMA.16816.F32.BF16 R84, R88, R94, R84 ;  /* 0x0000005e5854723c */ /* 0x000ff00000041854 */
[C---:B----4-:R-:W-:Y:S08]  /*14110*/  HMMA.16816.F32.BF16 R40, R80.reuse, R72, R40 ;  /* 0x000000485028723c */ /* 0x050ff00000041828 */
[C---:B------:R-:W-:Y:S01]  /*14120*/  HMMA.16816.F32.BF16 R36, R80.reuse, R74, R36 ;  /* 0x0000004a5024723c */ /* 0x040fe20000041824 */
[----:B------:R-:W-:Y:S07]  /*14130*/  LDSM.16.M88.4 R72, [R191+0x4000] ;  /* 0x00400000bf48783b */ /* 0x000fee0000000200 */
[C---:B------:R-:W-:Y:S08]  /*14140*/  HMMA.16816.F32.BF16 R32, R80.reuse, R64, R32 ;  /* 0x000000405020723c */ /* 0x040ff00000041820 */
[C---:B------:R-:W-:Y:S01]  /*14150*/  HMMA.16816.F32.BF16 R28, R80.reuse, R66, R28 ;  /* 0x00000042501c723c */ /* 0x040fe2000004181c */
[----:B------:R-:W4:Y:S07]  /*14160*/  LDSM.16.M88.4 R64, [R193+0xb800] ;  /* 0x00b80000c140783b */ /* 0x000f2e0000000200 */
[C---:B------:R-:W-:Y:S08]  /*14170*/  HMMA.16816.F32.BF16 R48, R80.reuse, R76, R48 ;  /* 0x0000004c5030723c */ /* 0x040ff00000041830 */
[C---:B------:R-:W-:Y:S01]  /*14180*/  HMMA.16816.F32.BF16 R44, R80.reuse, R78, R44 ;  /* 0x0000004e502c723c */ /* 0x040fe2000004182c */
[----:B------:R-:W-:Y:S07]  /*14190*/  LDSM.16.M88.4 R76, [R192+0x4000] ;  /* 0x00400000c04c783b */ /* 0x000fee0000000200 */
[C---:B-1----:R-:W-:Y:S01]  /*141a0*/  HMMA.16816.F32.BF16 R88, R80.reuse, R60, R24 ;  /* 0x0000003c5058723c */ /* 0x042fe20000041818 */
[----:B------:R-:W1:Y:S07]  /*141b0*/  LDSM.16.M88.4 R24, [R191+0x4800] ;  /* 0x00480000bf18783b */ /* 0x000e6e0000000200 */
[----:B------:R-:W-:Y:S01]  /*141c0*/  HMMA.16816.F32.BF16 R84, R80, R62, R84 ;  /* 0x0000003e5054723c */ /* 0x000fe20000041854 */
[----:B------:R-:W1:Y:S07]  /*141d0*/  LDSM.16.M88.4 R60, [R191+0x5000] ;  /* 0x00500000bf3c783b */ /* 0x000e6e0000000200 */
[C---:B--2---:R-:W-:Y:S08]  /*141e0*/  HMMA.16816.F32.BF16 R40, R20.reuse, R8, R40 ;  /* 0x000000081428723c */ /* 0x044ff00000041828 */
[C---:B------:R-:W-:Y:S01]  /*141f0*/  HMMA.16816.F32.BF16 R36, R20.reuse, R10, R36 ;  /* 0x0000000a1424723c */ /* 0x040fe20000041824 */
[----:B------:R-:W2:Y:S07]  /*14200*/  LDSM.16.M88.4 R8, [R191+0x5800] ;  /* 0x00580000bf08783b */ /* 0x000eae0000000200 */
[C---:B---3--:R-:W-:Y:S08]  /*14210*/  HMMA.16816.F32.BF16 R32, R20.reuse, R4, R32 ;  /* 0x000000041420723c */ /* 0x048ff00000041820 */
[C---:B------:R-:W-:Y:S01]  /*14220*/  HMMA.16816.F32.BF16 R28, R20.reuse, R6, R28 ;  /* 0x00000006141c723c */ /* 0x040fe2000004181c */
[----:B------:R-:W-:Y:S07]  /*14230*/  LDSM.16.M88.4 R4, [R188+0xa000] ;  /* 0x00a00000bc04783b */ /* 0x000fee0000000200 */
[C---:B------:R-:W-:Y:S08]  /*14240*/  HMMA.16816.F32.BF16 R48, R20.reuse, R12, R48 ;  /* 0x0000000c1430723c */ /* 0x040ff00000041830 */
[C---:B------:R-:W-:Y:S01]  /*14250*/  HMMA.16816.F32.BF16 R44, R20.reuse, R14, R44 ;  /* 0x0000000e142c723c */ /* 0x040fe2000004182c */
[----:B------:R-:W3:Y:S07]  /*14260*/  LDSM.16.M88.4 R12, [R190+0x4000] ;  /* 0x00400000be0c783b */ /* 0x000eee0000000200 */
[C---:B----4-:R-:W-:Y:S08]  /*14270*/  HMMA.16816.F32.BF16 R88, R20.reuse, R64, R88 ;  /* 0x000000401458723c */ /* 0x050ff00000041858 */
[----:B------:R-:W-:Y:S01]  /*14280*/  HMMA.16816.F32.BF16 R84, R20, R66, R84 ;  /* 0x000000421454723c */ /* 0x000fe20000041854 */
[----:B------:R-:W-:Y:S04]  /*14290*/  LDSM.16.M88.4 R20, [R188+0xb000] ;  /* 0x00b00000bc14783b */ /* 0x000fe80000000200 */
[----:B------:R-:W-:Y:S03]  /*142a0*/  LDSM.16.M88.4 R64, [R184+0x4000] ;  /* 0x00400000b840783b */ /* 0x000fe60000000200 */
[C---:B-1----:R-:W-:Y:S08]  /*142b0*/  HMMA.16816.F32.BF16 R40, R76.reuse, R24, R40 ;  /* 0x000000184c28723c */ /* 0x042ff00000041828 */
[C---:B------:R-:W-:Y:S01]  /*142c0*/  HMMA.16816.F32.BF16 R36, R76.reuse, R26, R36 ;  /* 0x0000001a4c24723c */ /* 0x040fe20000041824 */
[----:B------:R-:W1:Y:S07]  /*142d0*/  LDSM.16.M88.4 R24, [R188+0xa800] ;  /* 0x00a80000bc18783b */ /* 0x000e6e0000000200 */
[C---:B------:R-:W-:Y:S08]  /*142e0*/  HMMA.16816.F32.BF16 R32, R76.reuse, R60, R32 ;  /* 0x0000003c4c20723c */ /* 0x040ff00000041820 */
[C---:B------:R-:W-:Y:S01]  /*142f0*/  HMMA.16816.F32.BF16 R28, R76.reuse, R62, R28 ;  /* 0x0000003e4c1c723c */ /* 0x040fe2000004181c */
[----:B------:R-:W4:Y:S07]  /*14300*/  LDSM.16.M88.4 R60, [R188+0xb800] ;  /* 0x00b80000bc3c783b */ /* 0x000f2e0000000200 */
[C---:B------:R-:W-:Y:S08]  /*14310*/  HMMA.16816.F32.BF16 R48, R76.reuse, R72, R48 ;  /* 0x000000484c30723c */ /* 0x040ff00000041830 */
[C---:B------:R-:W-:Y:S01]  /*14320*/  HMMA.16816.F32.BF16 R44, R76.reuse, R74, R44 ;  /* 0x0000004a4c2c723c */ /* 0x040fe2000004182c */
[----:B------:R-:W4:Y:S07]  /*14330*/  LDSM.16.M88.4 R72, [R189+0x4000] ;  /* 0x00400000bd48783b */ /* 0x000f2e0000000200 */
[C---:B--2---:R-:W-:Y:S08]  /*14340*/  HMMA.16816.F32.BF16 R88, R76.reuse, R8, R88 ;  /* 0x000000084c58723c */ /* 0x044ff00000041858 */
[----:B------:R-:W-:Y:S01]  /*14350*/  HMMA.16816.F32.BF16 R84, R76, R10, R84 ;  /* 0x0000000a4c54723c */ /* 0x000fe20000041854 */
[----:B------:R-:W2:Y:S07]  /*14360*/  LDSM.16.M88.4 R8, [R184+0x4800] ;  /* 0x00480000b808783b */ /* 0x000eae0000000200 */
[C---:B---3--:R-:W-:Y:S08]  /*14370*/  HMMA.16816.F32.BF16 R48, R12.reuse, R4, R48 ;  /* 0x000000040c30723c */ /* 0x048ff00000041830 */
[C---:B------:R-:W-:Y:S01]  /*14380*/  HMMA.16816.F32.BF16 R44, R12.reuse, R6, R44 ;  /* 0x000000060c2c723c */ /* 0x040fe2000004182c */
[----:B------:R-:W3:Y:S07]  /*14390*/  LDSM.16.M88.4 R4, [R184+0x5000] ;  /* 0x00500000b804783b */ /* 0x000eee0000000200 */
[C---:B-1----:R-:W-:Y:S08]  /*143a0*/  HMMA.16816.F32.BF16 R40, R12.reuse, R24, R40 ;  /* 0x000000180c28723c */ /* 0x042ff00000041828 */
[C---:B------:R-:W-:Y:S08]  /*143b0*/  HMMA.16816.F32.BF16 R36, R12.reuse, R26, R36 ;  /* 0x0000001a0c24723c */ /* 0x040ff00000041824 */
[C---:B------:R-:W-:Y:S07]  /*143c0*/  HMMA.16816.F32.BF16 R32, R12.reuse, R20, R32 ;  /* 0x000000140c20723c */ /* 0x040fee0000041820 */
[----:B------:R-:W-:Y:S01]  /*143d0*/  IADD3 R20, R3, -0x40, RZ ;  /* 0xffffffc003147810 */ /* 0x000fe20007ffe0ff */
[----:B------:R-:W-:Y:S03]  /*143e0*/  HMMA.16816.F32.BF16 R28, R12, R22, R28 ;  /* 0x000000160c1c723c */ /* 0x000fe6000004181c */
[----:B------:R-:W-:-:S05]  /*143f0*/  ISETP.GE.AND P1, PT, R20, R69, PT ;  /* 0x000000451400720c */ /* 0x000fca0003f26270 */
[C---:B----4-:R-:W-:Y:S08]  /*14400*/  HMMA.16816.F32.BF16 R88, R12.reuse, R60, R88 ;  /* 0x0000003c0c58723c */ /* 0x050ff00000041858 */
[----:B------:R-:W-:Y:S01]  /*14410*/  HMMA.16816.F32.BF16 R84, R12, R62, R84 ;  /* 0x0000003e0c54723c */ /* 0x000fe20000041854 */
[----:B------:R-:W1:Y:S01]  /*14420*/  LDSM.16.M88.4 R12, [R184+0x5800] ;  /* 0x00580000b80c783b */ /* 0x000e620000000200 */
[----:B------:R-:W-:-:S06]  /*14430*/  DEPBAR.LE SB0, 0x0 ;  /* 0x000080000000791a */ /* 0x000fcc0000000000 */
[C---:B------:R-:W-:Y:S08]  /*14440*/  HMMA.16816.F32.BF16 R48, R72.reuse, R64, R48 ;  /* 0x000000404830723c */ /* 0x040ff00000041830 */
[C---:B------:R-:W-:Y:S08]  /*14450*/  HMMA.16816.F32.BF16 R44, R72.reuse, R66, R44 ;  /* 0x00000042482c723c */ /* 0x040ff0000004182c */
[C---:B--2---:R-:W-:Y:S07]  /*14460*/  HMMA.16816.F32.BF16 R40, R72.reuse, R8, R40 ;  /* 0x000000084828723c */ /* 0x044fee0000041828 */
[----:B------:R-:W-:Y:S01]  /*14470*/  IADD3 R8, R3, -0x38, RZ ;  /* 0xffffffc803087810 */ /* 0x000fe20007ffe0ff */
[----:B---3--:R-:W-:Y:S01]  /*14480*/  HMMA.16816.F32.BF16 R28, R72, R6, R28 ;  /* 0x00000006481c723c */ /* 0x008fe2000004181c */
[----:B------:R-:W-:-:S02]  /*14490*/  FSEL R50, R50, -INF , !P1 ;  /* 0xff80000032327808 */ /* 0x000fc40004800000 */
[----:B------:R-:W-:Y:S02]  /*144a0*/  FSEL R48, R48, -INF , !P1 ;  /* 0xff80000030307808 */ /* 0x000fe40004800000 */
[-C--:B------:R-:W-:Y:S02]  /*144b0*/  ISETP.GE.AND P6, PT, R8, R69.reuse, PT ;  /* 0x000000450800720c */ /* 0x080fe40003fc6270 */
[----:B------:R-:W-:Y:S01]  /*144c0*/  ISETP.GE.AND P1, PT, R0, R69, PT ;  /* 0x000000450000720c */ /* 0x000fe20003f26270 */
[----:B------:R-:W-:Y:S01]  /*144d0*/  HMMA.16816.F32.BF16 R36, R72, R10, R36 ;  /* 0x0000000a4824723c */ /* 0x000fe20000041824 */
[C---:B------:R-:W-:Y:S02]  /*144e0*/  IADD3 R8, R3.reuse, -0x30, RZ ;  /* 0xffffffd003087810 */ /* 0x040fe40007ffe0ff */
[----:B------:R-:W-:Y:S02]  /*144f0*/  IADD3 R0, R3, -0x1f, RZ ;  /* 0xffffffe103007810 */ /* 0x000fe40007ffe0ff */
[----:B------:R-:W-:-:S02]  /*14500*/  FSEL R46, R46, -INF , !P6 ;  /* 0xff8000002e2e7808 */ /* 0x000fc40007000000 */
[----:B------:R-:W-:Y:S01]  /*14510*/  FSEL R44, R44, -INF , !P6 ;  /* 0xff8000002c2c7808 */ /* 0x000fe20007000000 */
[C---:B------:R-:W-:Y:S01]  /*14520*/  HMMA.16816.F32.BF16 R32, R72.reuse, R4, R32 ;  /* 0x000000044820723c */ /* 0x040fe20000041820 */
[-C--:B------:R-:W-:Y:S02]  /*14530*/  ISETP.GE.AND P4, PT, R8, R69.reuse, PT ;  /* 0x000000450800720c */ /* 0x080fe40003f86270 */
[----:B------:R-:W-:Y:S02]  /*14540*/  ISETP.GE.AND P6, PT, R0, R69, PT ;  /* 0x000000450000720c */ /* 0x000fe40003fc6270 */
[----:B------:R-:W-:Y:S02]  /*14550*/  IADD3 R0, R3, -0x17, RZ ;  /* 0xffffffe903007810 */ /* 0x000fe40007ffe0ff */
[----:B------:R-:W-:Y:S01]  /*14560*/  FSEL R9, R42, -INF , !P4 ;  /* 0xff8000002a097808 */ /* 0x000fe20006000000 */
[----:B-1----:R-:W-:Y:S01]  /*14570*/  HMMA.16816.F32.BF16 R88, R72, R12, R88 ;  /* 0x0000000c4858723c */ /* 0x002fe20000041858 */
[----:B------:R-:W-:-:S02]  /*14580*/  FSEL R5, R40, -INF , !P4 ;  /* 0xff80000028057808 */ /* 0x000fc40006000000 */
[----:B------:R-:W-:Y:S02]  /*14590*/  ISETP.GE.AND P4, PT, R0, R69, PT ;  /* 0x000000450000720c */ /* 0x000fe40003f86270 */
[----:B------:R-:W-:Y:S02]  /*145a0*/  IADD3 R4, R3, -0x20, RZ ;  /* 0xffffffe003047810 */ /* 0x000fe40007ffe0ff */
[----:B------:R-:W-:Y:S01]  /*145b0*/  FSEL R170, R31, -INF , !P4 ;  /* 0xff8000001faa7808 */ /* 0x000fe20006000000 */
[----:B------:R-:W-:Y:S01]  /*145c0*/  HMMA.16816.F32.BF16 R84, R72, R14, R84 ;  /* 0x0000000e4854723c */ /* 0x000fe20000041854 */
[----:B------:R-:W-:Y:S02]  /*145d0*/  FSEL R163, R29, -INF , !P4 ;  /* 0xff8000001da37808 */ /* 0x000fe40006000000 */
[----:B------:R-:W-:Y:S02]  /*145e0*/  IADD3 R10, R3, -0x28, RZ ;  /* 0xffffffd8030a7810 */ /* 0x000fe40007ffe0ff */
[----:B------:R-:W-:-:S02]  /*145f0*/  ISETP.GE.AND P4, PT, R133, 0x2, PT ;  /* 0x000000028500780c */ /* 0x000fc40003f86270 */
[----:B------:R-:W-:Y:S02]  /*14600*/  FSEL R51, R51, -INF , !P0 ;  /* 0xff80000033337808 */ /* 0x000fe40004000000 */
[----:B------:R-:W-:Y:S02]  /*14610*/  FSEL R49, R49, -INF , !P0 ;  /* 0xff80000031317808 */ /* 0x000fe40004000000 */
[-C--:B------:R-:W-:Y:S02]  /*14620*/  ISETP.GE.AND P0, PT, R4, R69.reuse, PT ;  /* 0x000000450400720c */ /* 0x080fe40003f06270 */
[C---:B------:R-:W-:Y:S02]  /*14630*/  IADD3 R4, R3.reuse, -0x18, RZ ;  /* 0xffffffe803047810 */ /* 0x040fe40007ffe0ff */
[----:B------:R-:W-:Y:S02]  /*14640*/  IADD3 R0, R3, -0x10, RZ ;  /* 0xfffffff003007810 */ /* 0x000fe40007ffe0ff */
[----:B------:R-:W-:-:S02]  /*14650*/  ISETP.GE.AND P2, PT, R10, R69, PT ;  /* 0x000000450a00720c */ /* 0x000fc40003f46270 */
[----:B------:R-:W-:Y:S02]  /*14660*/  IADD3 R6, R3, -0xf, RZ ;  /* 0xfffffff103067810 */ /* 0x000fe40007ffe0ff */
[----:B------:R-:W-:Y:S02]  /*14670*/  FSEL R47, R47, -INF , !P5 ;  /* 0xff8000002f2f7808 */ /* 0x000fe40006800000 */
[----:B------:R-:W-:Y:S02]  /*14680*/  FSEL R45, R45, -INF , !P5 ;  /* 0xff8000002d2d7808 */ /* 0x000fe40006800000 */
[----:B------:R-:W-:Y:S02]  /*14690*/  FSEL R10, R43, -INF , !P3 ;  /* 0xff8000002b0a7808 */ /* 0x000fe40005800000 */
[----:B------:R-:W-:Y:S02]  /*146a0*/  FSEL R7, R41, -INF , !P3 ;  /* 0xff80000029077808 */ /* 0x000fe40005800000 */
[----:B------:R-:W-:-:S02]  /*146b0*/  ISETP.GE.AND P5, PT, R4, R69, PT ;  /* 0x000000450400720c */ /* 0x000fc40003fa6270 */
[-C--:B------:R-:W-:Y:S02]  /*146c0*/  ISETP.GE.AND P3, PT, R0, R69.reuse, PT ;  /* 0x000000450000720c */ /* 0x080fe40003f66270 */
[C---:B------:R-:W-:Y:S02]  /*146d0*/  IADD3 R12, R3.reuse, -0x8, RZ ;  /* 0xfffffff8030c7810 */ /* 0x040fe40007ffe0ff */
[----:B------:R-:W-:Y:S02]  /*146e0*/  IADD3 R14, R3, -0x7, RZ ;  /* 0xfffffff9030e7810 */ /* 0x000fe40007ffe0ff */
[----:B------:R-:W-:Y:S02]  /*146f0*/  FSEL R0, R38, -INF , !P2 ;  /* 0xff80000026007808 */ /* 0x000fe40005000000 */
[----:B------:R-:W-:Y:S02]  /*14700*/  FSEL R4, R36, -INF , !P2 ;  /* 0xff80000024047808 */ /* 0x000fe40005000000 */
[----:B------:R-:W-:-:S02]  /*14710*/  ISETP.GE.AND P2, PT, R6, R69, PT ;  /* 0x000000450600720c */ /* 0x000fc40003f46270 */
[----:B------:R-:W-:Y:S02]  /*14720*/  FSEL R8, R39, -INF , !P1 ;  /* 0xff80000027087808 */ /* 0x000fe40004800000 */
[----:B------:R-:W-:Y:S02]  /*14730*/  FSEL R6, R37, -INF , !P1 ;  /* 0xff80000025067808 */ /* 0x000fe40004800000 */
[----:B------:R-:W-:Y:S02]  /*14740*/  FSEL R164, R34, -INF , !P0 ;  /* 0xff80000022a47808 */ /* 0x000fe40004000000 */
[----:B------:R-:W-:Y:S02]  /*14750*/  FSEL R174, R32, -INF , !P0 ;  /* 0xff80000020ae7808 */ /* 0x000fe40004000000 */
[-C--:B------:R-:W-:Y:S02]  /*14760*/  ISETP.GE.AND P1, PT, R12, R69.reuse, PT ;  /* 0x000000450c00720c */ /* 0x080fe40003f26270 */
[----:B------:R-:W-:-:S02]  /*14770*/  ISETP.GE.AND P0, PT, R14, R69, PT ;  /* 0x000000450e00720c */ /* 0x000fc40003f06270 */
[----:B------:R-:W-:Y:S02]  /*14780*/  FSEL R167, R35, -INF , !P6 ;  /* 0xff80000023a77808 */ /* 0x000fe40007000000 */
[----:B------:R-:W-:Y:S02]  /*14790*/  FSEL R172, R33, -INF , !P6 ;  /* 0xff80000021ac7808 */ /* 0x000fe40007000000 */
        /* <DEDUP_REMOVED lines=10> */
[----:B------:R-:W-:Y:S06]  /*14840*/  BAR.SYNC.DEFER_BLOCKING 0x0 ;  /* 0x0000000000007b1d */ /* 0x000fec0000010000 */
[----:B------:R-:W-:Y:S05]  /*14850*/  @!P4 BRA `(.L_x_1031) ;  /* 0x00000a600000c947 */ /* 0x000fea0003800000 */
[----:B------:R-:W-:Y:S01]  /*14860*/  ISETP.NE.U32.AND P0, PT, R212, RZ, PT ;  /* 0x000000ffd400720c */ /* 0x000fe20003f05070 */
[----:B------:R-:W-:Y:S03]  /*14870*/  BSSY B0, `(.L_x_1032) ;  /* 0x0000042000007945 */ /* 0x000fe60003800000 */
[----:B------:R-:W-:-:S13]  /*14880*/  ISETP.NE.AND.EX P0, PT, R213, RZ, PT, P0 ;  /* 0x000000ffd500720c */ /* 0x000fda0003f05300 */
[----:B------:R-:W-:Y:S05]  /*14890*/  @!P0 BRA `(.L_x_1033) ;  /* 0x000003c000008947 */ /* 0x000fea0003800000 */
[----:B------:R-:W2:Y:S01]  /*148a0*/  LD.E R17, [R18.64+0x170] ;  /* 0x0001700612117980 */ /* 0x000ea2000c101900 */
[C---:B------:R-:W-:Y:S02]  /*148b0*/  IADD3 R15, R2.reuse, -0x40, RZ ;  /* 0xffffffc0020f7810 */ /* 0x040fe40007ffe0ff */
[----:B------:R-:W-:Y:S02]  /*148c0*/  IABS R11, R2 ;  /* 0x00000002000b7213 */ /* 0x000fe40000000000 */
[----:B------:R-:W-:Y:S02]  /*148d0*/  IABS R3, R15 ;  /* 0x0000000f00037213 */ /* 0x000fe40000000000 */
[-C--:B--2---:R-:W-:Y:S02]  /*148e0*/  IABS R13, R17.reuse ;  /* 0x00000011000d7213 */ /* 0x084fe40000000000 */
[-C--:B------:R-:W-:Y:S02]  /*148f0*/  IABS R12, R17.reuse ;  /* 0x00000011000c7213 */ /* 0x080fe40000000000 */
[----:B------:R-:W1:Y:S01]  /*14900*/  I2F.RP R16, R13 ;  /* 0x0000000d00107306 */ /* 0x000e620000209400 */
[----:B------:R-:W-:-:S02]  /*14910*/  LOP3.LUT R2, R2, R17, RZ, 0x3c, !PT ;  /* 0x0000001102027212 */ /* 0x000fc400078e3cff */
[----:B------:R-:W-:Y:S01]  /*14920*/  IMAD.MOV R12, RZ, RZ, -R12 ;  /* 0x000000ffff0c7224 */ /* 0x000fe200078e0a0c */
[----:B------:R-:W-:Y:S02]  /*14930*/  LOP3.LUT R15, R15, R17, RZ, 0x3c, !PT ;  /* 0x000000110f0f7212 */ /* 0x000fe400078e3cff */
[----:B------:R-:W-:Y:S02]  /*14940*/  ISETP.GE.AND P2, PT, R2, RZ, PT ;  /* 0x000000ff0200720c */ /* 0x000fe40003f46270 */
        /* <DEDUP_REMOVED lines=9> */
[----:B------:R-:W-:-:S04]  /*149e0*/  IMAD.HI.U32 R14, R14, R3, RZ ;  /* 0x000000030e0e7227 */ /* 0x000fc800078e00ff */
[-C--:B------:R-:W-:Y:S02]  /*149f0*/  IMAD R20, R16, R12.reuse, R11 ;  /* 0x0000000c10147224 */ /* 0x080fe400078e020b */
[----:B------:R-:W-:Y:S01]  /*14a00*/  IMAD R12, R14, R12, R3 ;  /* 0x0000000c0e0c7224 */ /* 0x000fe200078e0203 */
[----:B------:R-:W-:Y:S02]  /*14a10*/  LOP3.LUT R3, RZ, R17, RZ, 0x33, !PT ;  /* 0x00000011ff037212 */ /* 0x000fe400078e33ff */
[C---:B------:R-:W-:Y:S02]  /*14a20*/  ISETP.GT.U32.AND P3, PT, R13.reuse, R20, PT ;  /* 0x000000140d00720c */ /* 0x040fe40003f64070 */
[----:B------:R-:W-:-:S11]  /*14a30*/  ISETP.GT.U32.AND P1, PT, R13, R12, PT ;  /* 0x0000000c0d00720c */ /* 0x000fd60003f24070 */
[----:B------:R-:W-:Y:S01]  /*14a40*/  @!P3 IMAD.IADD R20, R20, 0x1, -R13 ;  /* 0x000000011414b824 */ /* 0x000fe200078e0a0d */
[----:B------:R-:W-:Y:S02]  /*14a50*/  @!P3 IADD3 R16, R16, 0x1, RZ ;  /* 0x000000011010b810 */ /* 0x000fe40007ffe0ff */
[-C--:B------:R-:W-:Y:S02]  /*14a60*/  @!P1 IADD3 R12, R12, -R13.reuse, RZ ;  /* 0x8000000d0c0c9210 */ /* 0x080fe40007ffe0ff */
[-C--:B------:R-:W-:Y:S02]  /*14a70*/  ISETP.GE.U32.AND P6, PT, R20, R13.reuse, PT ;  /* 0x0000000d1400720c */ /* 0x080fe40003fc6070 */
[----:B------:R-:W-:Y:S01]  /*14a80*/  ISETP.GE.U32.AND P5, PT, R12, R13, PT ;  /* 0x0000000d0c00720c */ /* 0x000fe20003fa6070 */
[----:B------:R-:W2:Y:S01]  /*14a90*/  LD.E.64 R20, [R18.64+0x20] ;  /* 0x0000200612147980 */ /* 0x000ea2000c101b00 */
[----:B------:R-:W-:Y:S02]  /*14aa0*/  @!P1 IADD3 R14, R14, 0x1, RZ ;  /* 0x000000010e0e9810 */ /* 0x000fe40007ffe0ff */
[----:B------:R-:W-:-:S07]  /*14ab0*/  ISETP.NE.AND P1, PT, R17, RZ, PT ;  /* 0x000000ff1100720c */ /* 0x000fce0003f25270 */
[----:B------:R-:W-:Y:S02]  /*14ac0*/  @P6 IADD3 R16, R16, 0x1, RZ ;  /* 0x0000000110106810 */ /* 0x000fe40007ffe0ff */
[----:B------:R-:W-:-:S03]  /*14ad0*/  @P5 IADD3 R14, R14, 0x1, RZ ;  /* 0x000000010e0e5810 */ /* 0x000fc60007ffe0ff */
[----:B------:R-:W-:Y:S02]  /*14ae0*/  @!P2 IMAD.MOV R16, RZ, RZ, -R16 ;  /* 0x000000ffff10a224 */ /* 0x000fe400078e0a10 */
[----:B------:R-:W-:-:S03]  /*14af0*/  @!P0 IMAD.MOV R14, RZ, RZ, -R14 ;  /* 0x000000ffff0e8224 */ /* 0x000fc600078e0a0e */
[C---:B------:R-:W-:Y:S02]  /*14b00*/  SEL R11, R3.reuse, R16, !P1 ;  /* 0x00000010030b7207 */ /* 0x040fe40004800000 */
[----:B------:R-:W-:Y:S02]  /*14b10*/  SEL R12, R3, R14, !P1 ;  /* 0x0000000e030c7207 */ /* 0x000fe40004800000 */
[----:B------:R-:W3:Y:S01]  /*14b20*/  LD.E.64 R14, [R18.64+0x38] ;  /* 0x00003806120e7980 */ /* 0x000ee2000c101b00 */
[----:B------:R-:W-:-:S04]  /*14b30*/  IMAD.WIDE R24, R11, 0x4, R212 ;  /* 0x000000040b187825 */ /* 0x000fc800078e02d4 */
[----:B------:R-:W-:Y:S01]  /*14b40*/  IMAD.WIDE R22, R12, 0x4, R212 ;  /* 0x000000040c167825 */ /* 0x000fe200078e02d4 */
[----:B------:R-:W4:Y:S04]  /*14b50*/  LD.E R3, [R24.64] ;  /* 0x0000000618037980 */ /* 0x000f28000c101900 */
[----:B------:R-:W4:Y:S01]  /*14b60*/  LD.E R2, [R22.64] ;  /* 0x0000000616027980 */ /* 0x000f22000c101900 */
[----:B------:R-:W-:-:S05]  /*14b70*/  IADD3 R12, R11, -R12, RZ ;  /* 0x8000000c0b0c7210 */ /* 0x000fca0007ffe0ff */
[----:B------:R-:W-:-:S05]  /*14b80*/  IMAD R17, R17, R12, -0x40 ;  /* 0xffffffc011117424 */ /* 0x000fca00078e020c */
[----:B------:R-:W-:Y:S01]  /*14b90*/  SHF.R.S32.HI R12, RZ, 0x1f, R17 ;  /* 0x0000001fff0c7819 */ /* 0x000fe20000011411 */
[-C--:B---3--:R-:W-:Y:S02]  /*14ba0*/  IMAD R11, R15, R17.reuse, RZ ;  /* 0x000000110f0b7224 */ /* 0x088fe400078e02ff */
[----:B------:R-:W-:-:S04]  /*14bb0*/  IMAD.WIDE.U32 R16, R14, R17, RZ ;  /* 0x000000110e107225 */ /* 0x000fc800078e00ff */
[----:B------:R-:W-:Y:S02]  /*14bc0*/  IMAD R11, R14, R12, R11 ;  /* 0x0000000c0e0b7224 */ /* 0x000fe400078e020b */
[----:B----4-:R-:W-:Y:S02]  /*14bd0*/  IMAD.IADD R2, R2, 0x1, -R3 ;  /* 0x0000000102027824 */ /* 0x010fe400078e0a03 */
[----:B------:R-:W-:Y:S02]  /*14be0*/  IMAD.IADD R17, R17, 0x1, R11 ;  /* 0x0000000111117824 */ /* 0x000fe400078e020b */
[----:B--2---:R-:W-:Y:S01]  /*14bf0*/  IMAD R3, R21, R2, RZ ;  /* 0x0000000215037224 */ /* 0x004fe200078e02ff */
[----:B------:R-:W-:Y:S01]  /*14c00*/  SHF.R.S32.HI R12, RZ, 0x1f, R2 ;  /* 0x0000001fff0c7819 */ /* 0x000fe20000011402 */
[----:B------:R-:W-:-:S04]  /*14c10*/  IMAD.WIDE.U32 R16, R2, R20, R16 ;  /* 0x0000001402107225 */ /* 0x000fc800078e0010 */
[----:B------:R-:W-:Y:S02]  /*14c20*/  IMAD R3, R20, R12, R3 ;  /* 0x0000000c14037224 */ /* 0x000fe400078e0203 */
[----:B------:R-:W-:-:S03]  /*14c30*/  IMAD.MOV.U32 R2, RZ, RZ, R16 ;  /* 0x000000ffff027224 */ /* 0x000fc600078e0010 */
[----:B------:R-:W-:Y:S01]  /*14c40*/  IADD3 R3, R17, R3, RZ ;  /* 0x0000000311037210 */ /* 0x000fe20007ffe0ff */
[----:B------:R-:W-:Y:S05]  /*14c50*/  BRA `(.L_x_1034) ;  /* 0x0000003000007947 */ /* 0x000fea0003800000 */
.L_x_1033:
[----:B------:R-:W2:Y:S02]  /*14c60*/  LD.E R2, [R18.64+0x38] ;  /* 0x0000380612027980 */ /* 0x000ea4000c101900 */
[----:B--2---:R-:W-:-:S04]  /*14c70*/  LEA R2, -R2, RZ, 0x6 ;  /* 0x000000ff02027211 */ /* 0x004fc800078e31ff */
[----:B------:R-:W-:Y:S02]  /*14c80*/  SHF.R.S32.HI R3, RZ, 0x1f, R2 ;  /* 0x0000001fff037819 */ /* 0x000fe40000011402 */
.L_x_1034:
[----:B------:R-:W-:Y:S05]  /*14c90*/  BSYNC B0 ;  /* 0x0000000000007941 */ /* 0x000fea0003800000 */
.L_x_1032:
[C---:B------:R-:W-:Y:S02]  /*14ca0*/  LOP3.LUT P3, RZ, R214.reuse, 0x2, RZ, 0xc0, !PT ;  /* 0x00000002d6ff7812 */ /* 0x040fe4000786c0ff */
[C---:B------:R-:W-:Y:S02]  /*14cb0*/  LOP3.LUT P2, RZ, R214.reuse, 0x4, RZ, 0xc0, !PT ;  /* 0x00000004d6ff7812 */ /* 0x040fe4000784c0ff */
[----:B------:R-:W-:Y:S02]  /*14cc0*/  LOP3.LUT P6, RZ, R214, 0x1, RZ, 0xc0, !PT ;  /* 0x00000001d6ff7812 */ /* 0x000fe400078cc0ff */
[C---:B------:R-:W-:Y:S02]  /*14cd0*/  IADD3 R157, P5, R2.reuse, R156, RZ ;  /* 0x0000009c029d7210 */ /* 0x040fe40007fbe0ff */
[C---:B------:R-:W-:Y:S02]  /*14ce0*/  LEA R16, P1, R2.reuse, R204, 0x1 ;  /* 0x000000cc02107211 */ /* 0x040fe400078208ff */
[C---:B------:R-:W-:Y:S01]  /*14cf0*/  IADD3 R12, P0, R2.reuse, R201, RZ ;  /* 0x000000c9020c7210 */ /* 0x040fe20007f1e0ff */
[----:B------:R-:W-:Y:S01]  /*14d00*/  IMAD.X R154, R3, 0x1, R155, P5 ;  /* 0x00000001039a7824 */ /* 0x000fe200028e069b */
[----:B------:R-:W-:-:S02]  /*14d10*/  LEA.HI.X R17, R2, R203, R3, 0x1, P1 ;  /* 0x000000cb02117211 */ /* 0x000fc400008f0c03 */
[-C--:B------:R-:W-:Y:S01]  /*14d20*/  @P3 LEA R14, P5, R157, R158.reuse, 0x1 ;  /* 0x0000009e9d0e3211 */ /* 0x080fe200078a08ff */
[----:B------:R-:W-:Y:S01]  /*14d30*/  IMAD.X R3, R3, 0x1, R202, P0 ;  /* 0x0000000103037824 */ /* 0x000fe200000e06ca */
[C---:B------:R-:W-:Y:S01]  /*14d40*/  @P2 LEA R20, P1, R157.reuse, R158, 0x1 ;  /* 0x0000009e9d142211 */ /* 0x040fe200078208ff */
[----:B------:R-:W-:Y:S01]  /*14d50*/  @!PT LDS RZ, [RZ] ;  /* 0x00000000fffff984 */ /* 0x000fe20000000800 */
[----:B------:R-:W-:Y:S01]  /*14d60*/  @!PT LDS RZ, [RZ] ;  /* 0x00000000fffff984 */ /* 0x000fe20000000800 */
[----:B------:R-:W-:Y:S01]  /*14d70*/  @!PT LDS RZ, [RZ] ;  /* 0x00000000fffff984 */ /* 0x000fe20000000800 */
[----:B------:R1:W-:Y:S01]  /*14d80*/  @P6 LDGSTS.E.BYPASS.LTC128B.128 [R211+0x6000], [R16.64] ;  /* 0x0600000010d36fae */ /* 0x0003e2000b901d46 */
[C-C-:B------:R-:W-:Y:S02]  /*14d90*/  @P3 LEA.HI.X R15, R157.reuse, R159, R154.reuse, 0x1, P5 ;  /* 0x0000009f9d0f3211 */ /* 0x140fe400028f0c9a */
[C---:B------:R-:W-:Y:S01]  /*14da0*/  IADD3 R11, P5, R12.reuse, R201, RZ ;  /* 0x000000c90c0b7210 */ /* 0x040fe20007fbe0ff */
[----:B------:R1:W-:Y:S01]  /*14db0*/  @!P6 STS.128 [R211+0x6000], RZ ;  /* 0x006000ffd300e388 */ /* 0x0003e20000000c00 */
[CC--:B------:R-:W-:Y:S02]  /*14dc0*/  @P6 LEA R22, P0, R12.reuse, R204.reuse, 0x1 ;  /* 0x000000cc0c166211 */ /* 0x0c0fe400078008ff */
[----:B------:R-:W-:Y:S01]  /*14dd0*/  @P2 LEA.HI.X R21, R157, R159, R154, 0x1, P1 ;  /* 0x0000009f9d152211 */ /* 0x000fe200008f0c9a */
[----:B------:R-:W-:Y:S01]  /*14de0*/  IMAD.X R2, R3, 0x1, R202, P5 ;  /* 0x0000000103027824 */ /* 0x000fe200028e06ca */
[C---:B------:R-:W-:Y:S01]  /*14df0*/  @P6 LEA.HI.X R23, R12.reuse, R203, R3, 0x1, P0 ;  /* 0x000000cb0c176211 */ /* 0x040fe200000f0c03 */
[----:B------:R-:W-:Y:S01]  /*14e00*/  @!PT LDS RZ, [RZ] ;  /* 0x00000000fffff984 */ /* 0x000fe20000000800 */
[----:B------:R-:W-:Y:S01]  /*14e10*/  @!PT LDS RZ, [RZ] ;  /* 0x00000000fffff984 */ /* 0x000fe20000000800 */
[----:B------:R-:W-:Y:S01]  /*14e20*/  @!PT LDS RZ, [RZ] ;  /* 0x00000000fffff984 */ /* 0x000fe20000000800 */
[----:B------:R1:W-:Y:S01]  /*14e30*/  @P3 LDGSTS.E.BYPASS.LTC128B.128 [R211+0x8000], [R14.64+0x80] ;  /* 0x080000800ed33fae */ /* 0x0003e2000b901d46 */
[----:B------:R-:W-:-:S02]  /*14e40*/  @P3 LEA R26, P1, R12, R204, 0x1 ;  /* 0x000000cc0c1a3211 */ /* 0x000fc400078208ff */
[CC--:B------:R-:W-:Y:S01]  /*14e50*/  @P2 LEA R24, P0, R12.reuse, R204.reuse, 0x1 ;  /* 0x000000cc0c182211 */ /* 0x0c0fe200078008ff */
[----:B------:R1:W-:Y:S01]  /*14e60*/  @!P3 STS.128 [R211+0x8000], RZ ;  /* 0x008000ffd300b388 */ /* 0x0003e20000000c00 */
[CC--:B------:R-:W-:Y:S02]  /*14e70*/  @P6 LEA R28, P5, R11.reuse, R204.reuse, 0x1 ;  /* 0x000000cc0b1c6211 */ /* 0x0c0fe400078a08ff */
[CCC-:B------:R-:W-:Y:S01]  /*14e80*/  @P3 LEA.HI.X R27, R12.reuse, R203.reuse, R3.reuse, 0x1, P1 ;  /* 0x000000cb0c1b3211 */ /* 0x1c0fe200008f0c03 */
[----:B------:R-:W-:Y:S01]  /*14e90*/  @!PT LDS RZ, [RZ] ;  /* 0x00000000fffff984 */ /* 0x000fe20000000800 */
[----:B------:R-:W-:Y:S01]  /*14ea0*/  @!PT LDS RZ, [RZ] ;  /* 0x00000000fffff984 */ /* 0x000fe20000000800 */
[----:B------:R-:W-:Y:S01]  /*14eb0*/  @!PT LDS RZ, [RZ] ;  /* 0x00000000fffff984 */ /* 0x000fe20000000800 */
[----:B------:R1:W-:Y:S01]  /*14ec0*/  @P2 LDGSTS.E.BYPASS.LTC128B.128 [R211+0xa000], [R20.64+0x100] ;  /* 0x0a00010014d32fae */ /* 0x0003e2000b901d46 */
[-C--:B------:R-:W-:Y:S02]  /*14ed0*/  @P2 LEA.HI.X R25, R12, R203.reuse, R3, 0x1, P0 ;  /* 0x000000cb0c192211 */ /* 0x080fe400000f0c03 */
[C---:B------:R-:W-:Y:S01]  /*14ee0*/  @P6 LEA.HI.X R29, R11.reuse, R203, R2, 0x1, P5 ;  /* 0x000000cb0b1d6211 */ /* 0x040fe200028f0c02 */
[----:B------:R1:W-:Y:S01]  /*14ef0*/  @!P2 STS.128 [R211+0xa000], RZ ;  /* 0x00a000ffd300a388 */ /* 0x0003e20000000c00 */
[----:B------:R-:W-:-:S02]  /*14f00*/  @P3 LEA R30, P1, R11, R204, 0x1 ;  /* 0x000000cc0b1e3211 */ /* 0x000fc400078208ff */
[CC--:B------:R-:W-:Y:S01]  /*14f10*/  @P2 LEA R12, P0, R11.reuse, R204.reuse, 0x1 ;  /* 0x000000cc0b0c2211 */ /* 0x0c0fe200078008ff */
[----:B------:R-:W-:Y:S01]  /*14f20*/  @!PT LDS RZ, [RZ] ;  /* 0x00000000fffff984 */ /* 0x000fe20000000800 */
[----:B------:R-:W-:Y:S01]  /*14f30*/  @!PT LDS RZ, [RZ] ;  /* 0x00000000fffff984 */ /* 0x000fe20000000800 */
[----:B------:R-:W-:Y:S01]  /*14f40*/  @!PT LDS RZ, [RZ] ;  /* 0x00000000fffff984 */ /* 0x000fe20000000800 */
[----:B------:R1:W-:Y:S01]  /*14f50*/  @P6 LDGSTS.E.BYPASS.LTC128B.128 [R211+0x6800], [R22.64] ;  /* 0x0680000016d36fae */ /* 0x0003e2000b901d46 */
[C---:B------:R-:W-:Y:S02]  /*14f60*/  IADD3 R3, P5, R11.reuse, R201, RZ ;  /* 0x000000c90b037210 */ /* 0x040fe40007fbe0ff */
[CCC-:B------:R-:W-:Y:S01]  /*14f70*/  @P3 LEA.HI.X R31, R11.reuse, R203.reuse, R2.reuse, 0x1, P1 ;  /* 0x000000cb0b1f3211 */ /* 0x1c0fe200008f0c02 */
[----:B------:R1:W-:Y:S01]  /*14f80*/  @!P6 STS.128 [R211+0x6800], RZ ;  /* 0x006800ffd300e388 */ /* 0x0003e20000000c00 */
[----:B------:R-:W-:Y:S01]  /*14f90*/  @P2 LEA.HI.X R13, R11, R203, R2, 0x1, P0 ;  /* 0x000000cb0b0d2211 */ /* 0x000fe200000f0c02 */
[----:B------:R-:W-:Y:S01]  /*14fa0*/  IMAD.X R2, R2, 0x1, R202, P5 ;  /* 0x0000000102027824 */ /* 0x000fe200028e06ca */
[CC--:B------:R-:W-:Y:S01]  /*14fb0*/  @P6 LEA R34, P5, R3.reuse, R204.reuse, 0x1 ;  /* 0x000000cc03226211 */ /* 0x0c0fe200078a08ff */
[----:B------:R-:W-:Y:S01]  /*14fc0*/  @!PT LDS RZ, [RZ] ;  /* 0x00000000fffff984 */ /* 0x000fe20000000800 */
[----:B------:R-:W-:Y:S01]  /*14fd0*/  @!PT LDS RZ, [RZ] ;  /* 0x00000000fffff984 */ /* 0x000fe20000000800 */
[----:B------:R-:W-:Y:S01]  /*14fe0*/  @!PT LDS RZ, [RZ] ;  /* 0x00000000fffff984 */ /* 0x000fe20000000800 */
[----:B------:R1:W-:Y:S01]  /*14ff0*/  @P3 LDGSTS.E.BYPASS.LTC128B.128 [R211+0x8800], [R26.64+0x80] ;  /* 0x088000801ad33fae */ /* 0x0003e2000b901d46 */
[----:B------:R-:W-:-:S02]  /*15000*/  @P3 LEA R32, P1, R3, R204, 0x1 ;  /* 0x000000cc03203211 */ /* 0x000fc400078208ff */
[C---:B------:R-:W-:Y:S01]  /*15010*/  @P2 LEA R36, P0, R3.reuse, R204, 0x1 ;  /* 0x000000cc03242211 */ /* 0x040fe200078008ff */
[----:B------:R1:W-:Y:S01]  /*15020*/  @!P3 STS.128 [R211+0x8800], RZ ;  /* 0x008800ffd300b388 */ /* 0x0003e20000000c00 */
[CC--:B------:R-:W-:Y:S01]  /*15030*/  @P6 LEA.HI.X R35, R3.reuse, R203.reuse, R2, 0x1, P5 ;  /* 0x000000cb03236211 */ /* 0x0c0fe200028f0c02 */
[----:B------:R-:W-:Y:S01]  /*15040*/  IMAD.MOV.U32 R204, RZ, RZ, R16 ;  /* 0x000000ffffcc7224 */ /* 0x000fe200078e0010 */
[CCC-:B------:R-:W-:Y:S01]  /*15050*/  @P3 LEA.HI.X R33, R3.reuse, R203.reuse, R2.reuse, 0x1, P1 ;  /* 0x000000cb03213211 */ /* 0x1c0fe200008f0c02 */
[----:B------:R-:W-:Y:S01]  /*15060*/  @!PT LDS RZ, [RZ] ;  /* 0x00000000fffff984 */ /* 0x000fe20000000800 */
[----:B------:R-:W-:Y:S01]  /*15070*/  @!PT LDS RZ, [RZ] ;  /* 0x00000000fffff984 */ /* 0x000fe20000000800 */
[----:B------:R-:W-:Y:S01]  /*15080*/  @!PT LDS RZ, [RZ] ;  /* 0x00000000fffff984 */ /* 0x000fe20000000800 */
[----:B------:R1:W-:Y:S01]  /*15090*/  @P2 LDGSTS.E.BYPASS.LTC128B.128 [R211+0xa800], [R24.64+0x100] ;  /* 0x0a80010018d32fae */ /* 0x0003e2000b901d46 */
[----:B------:R-:W-:Y:S01]  /*150a0*/  @P2 LEA.HI.X R37, R3, R203, R2, 0x1, P0 ;  /* 0x000000cb03252211 */ /* 0x000fe200000f0c02 */
[----:B------:R-:W-:Y:S02]  /*150b0*/  IMAD.MOV.U32 R203, RZ, RZ, R17 ;  /* 0x000000ffffcb7224 */ /* 0x000fe400078e0011 */
[----:B------:R1:W-:Y:S04]  /*150c0*/  @!P2 STS.128 [R211+0xa800], RZ ;  /* 0x00a800ffd300a388 */ /* 0x0003e80000000c00 */
[----:B------:R-:W-:Y:S01]  /*150d0*/  @!PT LDS RZ, [RZ] ;  /* 0x00000000fffff984 */ /* 0x000fe20000000800 */
[----:B------:R-:W-:Y:S01]  /*150e0*/  @!PT LDS RZ, [RZ] ;  /* 0x00000000fffff984 */ /* 0x000fe20000000800 */
[----:B------:R-:W-:Y:S01]  /*150f0*/  @!PT LDS RZ, [RZ] ;  /* 0x00000000fffff984 */ /* 0x000fe20000000800 */
[----:B------:R1:W-:Y:S04]  /*15100*/  @P6 LDGSTS.E.BYPASS.LTC128B.128 [R211+0x7000], [R28.64] ;  /* 0x070000001cd36fae */ /* 0x0003e8000b901d46 */
[----:B------:R1:W-:Y:S04]  /*15110*/  @!P6 STS.128 [R211+0x7000], RZ ;  /* 0x007000ffd300e388 */ /* 0x0003e80000000c00 */
        /* <DEDUP_REMOVED lines=25> */
[----:B------:R-:W0:Y:S02]  /*152b0*/  LDGDEPBAR ;  /* 0x00000000000079af */ /* 0x000e240000000000 */
.L_x_1031:
[----:B------:R-:W-:Y:S05]  /*152c0*/  BSYNC B1 ;  /* 0x0000000000017941 */ /* 0x000fea0003800000 */
.L_x_1030:
[----:B------:R2:W3:Y:S01]  /*152d0*/  LD.E R158, [R18.64+0xdc] ;  /* 0x0000dc06129e7980 */ /* 0x0004e2000c101900 */
[----:B------:R-:W-:-:S02]  /*152e0*/  FMNMX.FTZ R3, R48, R49, !PT ;  /* 0x0000003130037209 */ /* 0x000fc40007810000 */
[----:B------:R-:W-:Y:S02]  /*152f0*/  SHF.L.U32 R198, R54, 0x1, RZ ;  /* 0x0000000136c67819 */ /* 0x000fe400000006ff */
[----:B------:R-:W-:Y:S02]  /*15300*/  FMNMX.FTZ R2, R44, R3, !PT ;  /* 0x000000032c027209 */ /* 0x000fe40007810000 */
[----:B------:R-:W-:Y:S01]  /*15310*/  FMNMX.FTZ R3, R50, R51, !PT ;  /* 0x0000003332037209 */ /* 0x000fe20007810000 */
[----:B------:R-:W-:Y:S01]  /*15320*/  LDSM.16.MT88.4 R64, [R198+0xe000] ;  /* 0x00e00000c640783b */ /* 0x000fe20000004200 */
[----:B------:R-:W-:Y:S02]  /*15330*/  FMNMX.FTZ R2, R45, R2, !PT ;  /* 0x000000022d027209 */ /* 0x000fe40007810000 */
[----:B------:R-:W-:Y:S01]  /*15340*/  LEA R196, R55, R198, 0x1 ;  /* 0x000000c637c47211 */ /* 0x000fe200078e08ff */
[----:B------:R-:W-:Y:S01]  /*15350*/  LDSM.16.MT88.4 R124, [R198+0xc000] ;  /* 0x00c00000c67c783b */ /* 0x000fe20000004200 */
[----:B------:R-:W-:-:S02]  /*15360*/  FMNMX.FTZ R2, R5, R2, !PT ;  /* 0x0000000205027209 */ /* 0x000fc40007810000 */
[----:B------:R-:W-:Y:S01]  /*15370*/  LEA R197, R57, R198, 0x1 ;  /* 0x000000c639c57211 */ /* 0x000fe200078e08ff */
[----:B------:R-:W-:Y:S01]  /*15380*/  LDSM.16.MT88.4 R80, [R196+0xe000] ;  /* 0x00e00000c450783b */ /* 0x000fe20000004200 */
[----:B------:R-:W-:Y:S02]  /*15390*/  FMNMX.FTZ R11, R7, R2, !PT ;  /* 0x00000002070b7209 */ /* 0x000fe40007810000 */
[----:B------:R-:W-:Y:S01]  /*153a0*/  FMNMX.FTZ R2, R46, R3, !PT ;  /* 0x000000032e027209 */ /* 0x000fe20007810000 */
[----:B------:R-:W-:Y:S01]  /*153b0*/  LDSM.16.MT88.4 R40, [R197+0xc000] ;  /* 0x00c00000c528783b */ /* 0x000fe20000004200 */
[----:B------:R-:W-:Y:S02]  /*153c0*/  FMNMX.FTZ R11, R4, R11, !PT ;  /* 0x0000000b040b7209 */ /* 0x000fe40007810000 */
[----:B------:R-:W-:Y:S01]  /*153d0*/  FMNMX.FTZ R2, R47, R2, !PT ;  /* 0x000000022f027209 */ /* 0x000fe20007810000 */
[----:B------:R-:W-:Y:S01]  /*153e0*/  LDSM.16.MT88.4 R72, [R197+0xe000] ;  /* 0x00e00000c548783b */ /* 0x000fe20000004200 */
[----:B------:R-:W-:-:S02]  /*153f0*/  FMNMX.FTZ R11, R6, R11, !PT ;  /* 0x0000000b060b7209 */ /* 0x000fc40007810000 */
[----:B------:R-:W-:Y:S01]  /*15400*/  FMNMX.FTZ R3, R9, R2, !PT ;  /* 0x0000000209037209 */ /* 0x000fe20007810000 */
        /* <DEDUP_REMOVED lines=9> */
[----:B-12---:R-:W-:Y:S01]  /*154a0*/  LDSM.16.MT88.4 R16, [R196+0xe800] ;  /* 0x00e80000c410783b */ /* 0x006fe20000004200 */
        /* <DEDUP_REMOVED lines=13> */
[----:B------:R-:W-:Y:S02]  /*15580*/  FMNMX.FTZ R2, R142, R3, !PT ;  /* 0x000000038e027209 */ /* 0x000fe40007810000 */
[----:B------:R-:W-:Y:S01]  /*15590*/  LEA R195, R55, R197, 0x1 ;  /* 0x000000c537c37211 */ /* 0x000fe200078e08ff */
[----:B------:R-:W1:Y:S01]  /*155a0*/  SHFL.BFLY PT, R11, R12, 0x2, 0x1f ;  /* 0x0c401f000c0b7f89 */ /* 0x000e6200000e0000 */
[----:B------:R-:W-:-:S03]  /*155b0*/  FMNMX.FTZ R13, R141, R2, !PT ;  /* 0x000000028d0d7209 */ /* 0x000fc60007810000 */
[----:B------:R-:W-:Y:S01]  /*155c0*/  LDSM.16.MT88.4 R56, [R195+0xc000] ;  /* 0x00c00000c338783b */ /* 0x000fe20000004200 */
[----:B------:R-:W-:-:S03]  /*155d0*/  FMNMX.FTZ R13, R140, R13, !PT ;  /* 0x0000000d8c0d7209 */ /* 0x000fc60007810000 */
[----:B------:R-:W-:Y:S01]  /*155e0*/  LDSM.16.MT88.4 R88, [R195+0xe000] ;  /* 0x00e00000c358783b */ /* 0x000fe20000004200 */
[----:B------:R-:W-:-:S03]  /*155f0*/  FMNMX.FTZ R13, R162, R13, !PT ;  /* 0x0000000da20d7209 */ /* 0x000fc60007810000 */
[----:B------:R-:W-:Y:S04]  /*15600*/  LDSM.16.MT88.4 R28, [R195+0xc800] ;  /* 0x00c80000c31c783b */ /* 0x000fe80000004200 */
[----:B------:R-:W2:Y:S01]  /*15610*/  SHFL.BFLY PT, R2, R13, 0x2, 0x1f ;  /* 0x0c401f000d027f89 */ /* 0x000ea200000e0000 */
[----:B-1----:R-:W-:-:S05]  /*15620*/  FMNMX.FTZ R11, R12, R11, !PT ;  /* 0x0000000b0c0b7209 */ /* 0x002fca0007810000 */
[----:B------:R-:W1:Y:S01]  /*15630*/  SHFL.BFLY PT, R132, R11, 0x1, 0x1f ;  /* 0x0c201f000b847f89 */ /* 0x000e6200000e0000 */
[----:B--2---:R-:W-:-:S03]  /*15640*/  FMNMX.FTZ R2, R13, R2, !PT ;  /* 0x000000020d027209 */ /* 0x004fc60007810000 */
[----:B------:R-:W-:Y:S04]  /*15650*/  LDSM.16.MT88.4 R12, [R195+0xe800] ;  /* 0x00e80000c30c783b */ /* 0x000fe80000004200 */
[----:B------:R-:W2:Y:S01]  /*15660*/  SHFL.BFLY PT, R3, R2, 0x1, 0x1f ;  /* 0x0c201f0002037f89 */ /* 0x000ea200000e0000 */
[----:B-1----:R-:W-:-:S04]  /*15670*/  FMNMX.FTZ R132, R11, R132, !PT ;  /* 0x000000840b847209 */ /* 0x002fc80007810000 */
[----:B------:R-:W-:Y:S02]  /*15680*/  FSETP.NEU.FTZ.AND P0, PT, R132, -INF , PT ;  /* 0xff8000008400780b */ /* 0x000fe40003f1d000 */
[----:B--2---:R-:W-:Y:S01]  /*15690*/  FMNMX.FTZ R3, R2, R3, !PT ;  /* 0x0000000302037209 */ /* 0x004fe20007810000 */
[----:B---3--:R-:W-:-:S04]  /*156a0*/  FMUL.FTZ R175, R158, R132 ;  /* 0x000000849eaf7220 */ /* 0x008fc80000410000 */
[----:B------:R-:W-:Y:S01]  /*156b0*/  FMUL.FTZ R165, R158, R3 ;  /* 0x000000039ea57220 */ /* 0x000fe20000410000 */
[----:B------:R-:W-:Y:S02]  /*156c0*/  FSEL R175, R175, RZ, P0 ;  /* 0x000000ffafaf7208 */ /* 0x000fe40000000000 */
[----:B------:R-:W-:-:S03]  /*156d0*/  FSETP.NEU.FTZ.AND P0, PT, R3, -INF , PT ;  /* 0xff8000000300780b */ /* 0x000fc60003f1d000 */
[-CC-:B------:R-:W-:Y:S01]  /*156e0*/  FFMA.FTZ R153, R48, R158.reuse, -R175.reuse ;  /* 0x0000009e30997223 */ /* 0x180fe200000108af */
[----:B------:R-:W-:Y:S01]  /*156f0*/  FSEL R165, R165, RZ, P0 ;  /* 0x000000ffa5a57208 */ /* 0x000fe20000000000 */
[-CC-:B------:R-:W-:Y:S02]  /*15700*/  FFMA.FTZ R150, R49, R158.reuse, -R175.reuse ;  /* 0x0000009e31967223 */ /* 0x180fe400000108af */
[-CC-:B------:R-:W-:Y:S02]  /*15710*/  FFMA.FTZ R151, R44, R158.reuse, -R175.reuse ;  /* 0x0000009e2c977223 */ /* 0x180fe400000108af */
[-C--:B------:R-:W-:Y:S01]  /*15720*/  FFMA.FTZ R146, R45, R158.reuse, -R175 ;  /* 0x0000009e2d927223 */ /* 0x080fe200000108af */
[----:B------:R-:W-:Y:S01]  /*15730*/  MUFU.EX2 R153, R153 ;  /* 0x0000009900997308 */ /* 0x000fe20000000800 */
[-CC-:B------:R-:W-:Y:S02]  /*15740*/  FFMA.FTZ R152, R50, R158.reuse, -R165.reuse ;  /* 0x0000009e32987223 */ /* 0x180fe400000108a5 */
[----:B------:R-:W-:-:S02]  /*15750*/  FFMA.FTZ R155, R51, R158, -R165 ;  /* 0x0000009e339b7223 */ /* 0x000fc400000108a5 */
[-CC-:B------:R-:W-:Y:S01]  /*15760*/  FFMA.FTZ R157, R46, R158.reuse, -R165.reuse ;  /* 0x0000009e2e9d7223 */ /* 0x180fe200000108a5 */
[----:B------:R-:W1:Y:S01]  /*15770*/  LDSM.16.MT88.4 R48, [R196+0xc000] ;  /* 0x00c00000c430783b */ /* 0x000e620000004200 */
[-C--:B------:R-:W-:Y:S01]  /*15780*/  FFMA.FTZ R148, R47, R158.reuse, -R165 ;  /* 0x0000009e2f947223 */ /* 0x080fe200000108a5 */
[----:B------:R-:W2:Y:S01]  /*15790*/  MUFU.EX2 R150, R150 ;  /* 0x0000009600967308 */ /* 0x000ea20000000800 */
[-CC-:B------:R-:W-:Y:S02]  /*157a0*/  FFMA.FTZ R149, R5, R158.reuse, -R175.reuse ;  /* 0x0000009e05957223 */ /* 0x180fe400000108af */
[-CC-:B------:R-:W-:Y:S02]  /*157b0*/  FFMA.FTZ R144, R7, R158.reuse, -R175.reuse ;  /* 0x0000009e07907223 */ /* 0x180fe400000108af */
[-CC-:B------:R-:W-:Y:S02]  /*157c0*/  FFMA.FTZ R145, R4, R158.reuse, -R175.reuse ;  /* 0x0000009e04917223 */ /* 0x180fe400000108af */
[-C--:B------:R-:W-:Y:S01]  /*157d0*/  FFMA.FTZ R2, R6, R158.reuse, -R175 ;  /* 0x0000009e06027223 */ /* 0x080fe200000108af */
[----:B------:R-:W-:Y:S01]  /*157e0*/  MUFU.EX2 R151, R151 ;  /* 0x0000009700977308 */ /* 0x000fe20000000800 */
[----:B------:R-:W3:Y:S01]  /*157f0*/  LDSM.16.MT88.4 R4, [R195+0x10000] ;  /* 0x01000000c304783b */ /* 0x000ee20000004200 */
[----:B------:R-:W-:-:S02]  /*15800*/  FFMA.FTZ R135, R0, R158, -R165 ;  /* 0x0000009e00877223 */ /* 0x000fc400000108a5 */
[-CC-:B------:R-:W-:Y:S02]  /*15810*/  FFMA.FTZ R147, R9, R158.reuse, -R165.reuse ;  /* 0x0000009e09937223 */ /* 0x180fe400000108a5 */
[-CC-:B------:R-:W-:Y:S02]  /*15820*/  FFMA.FTZ R134, R10, R158.reuse, -R165.reuse ;  /* 0x0000009e0a867223 */ /* 0x180fe400000108a5 */
[----:B------:R-:W4:Y:S01]  /*15830*/  MUFU.EX2 R146, R146 ;  /* 0x0000009200927308 */ /* 0x000f220000000800 */
[-C--:B------:R-:W-:Y:S01]  /*15840*/  FFMA.FTZ R0, R8, R158.reuse, -R165 ;  /* 0x0000009e08007223 */ /* 0x080fe200000108a5 */
[----:B--2---:R-:W-:Y:S01]  /*15850*/  F2FP.BF16.PACK_AB R112, R150, R153 ;  /* 0x000000999670723e */ /* 0x004fe200000010ff */
[----:B------:R-:W2:Y:S01]  /*15860*/  LDSM.16.MT88.4 R8, [R198+0xe800] ;  /* 0x00e80000c608783b */ /* 0x000ea20000004200 */
[-CC-:B------:R-:W-:Y:S02]  /*15870*/  FFMA.FTZ R156, R171, R158.reuse, -R175.reuse ;  /* 0x0000009eab9c7223 */ /* 0x180fe400000108af */
[----:B------:R-:W-:-:S02]  /*15880*/  FFMA.FTZ R154, R174, R158, -R175 ;  /* 0x0000009eae9a7223 */ /* 0x000fc400000108af */
[----:B------:R-:W-:Y:S01]  /*15890*/  MUFU.EX2 R152, R152 ;  /* 0x0000009800987308 */ /* 0x000fe20000000800 */
[-CC-:B------:R-:W-:Y:S02]  /*158a0*/  FFMA.FTZ R159, R172, R158.reuse, -R175.reuse ;  /* 0x0000009eac9f7223 */ /* 0x180fe400000108af */
[-C--:B------:R-:W-:Y:S02]  /*158b0*/  FFMA.FTZ R163, R163, R158.reuse, -R175 ;  /* 0x0000009ea3a37223 */ /* 0x080fe400000108af */
[-CC-:B------:R-:W-:Y:S02]  /*158c0*/  FFMA.FTZ R164, R164, R158.reuse, -R165.reuse ;  /* 0x0000009ea4a47223 */ /* 0x180fe400000108a5 */
[-CC-:B------:R-:W-:Y:S01]  /*158d0*/  FFMA.FTZ R167, R167, R158.reuse, -R165.reuse ;  /* 0x0000009ea7a77223 */ /* 0x180fe200000108a5 */
[----:B------:R-:W5:Y:S01]  /*158e0*/  MUFU.EX2 R155, R155 ;  /* 0x0000009b009b7308 */ /* 0x000f620000000800 */
[----:B----4-:R-:W-:Y:S01]  /*158f0*/  F2FP.BF16.PACK_AB R114, R146, R151 ;  /* 0x000000979272723e */ /* 0x010fe200000010ff */
[----:B------:R-:W-:-:S02]  /*15900*/  FFMA.FTZ R166, R166, R158, -R165 ;  /* 0x0000009ea6a67223 */ /* 0x000fc400000108a5 */
[-C--:B------:R-:W-:Y:S02]  /*15910*/  FFMA.FTZ R171, R170, R158.reuse, -R165 ;  /* 0x0000009eaaab7223 */ /* 0x080fe400000108a5 */
[-CC-:B------:R-:W-:Y:S02]  /*15920*/  FFMA.FTZ R168, R168, R158.reuse, -R175.reuse ;  /* 0x0000009ea8a87223 */ /* 0x180fe400000108af */
[----:B------:R-:W-:Y:S01]  /*15930*/  MUFU.EX2 R157, R157 ;  /* 0x0000009d009d7308 */ /* 0x000fe20000000800 */
[-CC-:B------:R-:W-:Y:S02]  /*15940*/  FFMA.FTZ R173, R173, R158.reuse, -R175.reuse ;  /* 0x0000009eadad7223 */ /* 0x180fe400000108af */
[-CC-:B------:R-:W-:Y:S02]  /*15950*/  FFMA.FTZ R169, R169, R158.reuse, -R175.reuse ;  /* 0x0000009ea9a97223 */ /* 0x180fe400000108af */
[-C--:B------:R-:W-:Y:S02]  /*15960*/  FFMA.FTZ R170, R143, R158.reuse, -R175 ;  /* 0x0000009e8faa7223 */ /* 0x080fe400000108af */
[--C-:B------:R-:W-:Y:S01]  /*15970*/  FFMA.FTZ R172, R142, R158, -R165.reuse ;  /* 0x0000009e8eac7223 */ /* 0x100fe200000108a5 */
[----:B------:R-:W4:Y:S01]  /*15980*/  MUFU.EX2 R148, R148 ;  /* 0x0000009400947308 */ /* 0x000f220000000800 */
[----:B-----5:R-:W-:Y:S01]  /*15990*/  F2FP.BF16.PACK_AB R113, R155, R152 ;  /* 0x000000989b71723e */ /* 0x020fe200000010ff */
[----:B------:R-:W-:-:S02]  /*159a0*/  FFMA.FTZ R175, R141, R158, -R165 ;  /* 0x0000009e8daf7223 */ /* 0x000fc400000108a5 */
[-CC-:B------:R-:W-:Y:S02]  /*159b0*/  FFMA.FTZ R174, R140, R158.reuse, -R165.reuse ;  /* 0x0000009e8cae7223 */ /* 0x180fe400000108a5 */
[----:B------:R-:W-:Y:S01]  /*159c0*/  FFMA.FTZ R217, R162, R158, -R165 ;  /* 0x0000009ea2d97223 */ /* 0x000fe200000108a5 */
[----:B------:R-:W-:Y:S01]  /*159d0*/  LDSM.16.MT88.4 R140, [R197+0xd800] ;  /* 0x00d80000c58c783b */ /* 0x000fe20000004200 */
[----:B------:R-:W-:Y:S01]  /*159e0*/  MUFU.EX2 R149, R149 ;  /* 0x0000009500957308 */ /* 0x000fe20000000800 */
[----:B------:R-:W-:Y:S02]  /*159f0*/  FADD.FTZ R150, R153, R150 ;  /* 0x0000009699967221 */ /* 0x000fe40000010000 */
[----:B------:R-:W-:Y:S02]  /*15a00*/  FADD.FTZ R152, R152, R155 ;  /* 0x0000009b98987221 */ /* 0x000fe40000010000 */
[----:B------:R-:W-:Y:S01]  /*15a10*/  FADD.FTZ R151, R151, R150 ;  /* 0x0000009697977221 */ /* 0x000fe20000010000 */
[----:B----4-:R-:W-:-:S02]  /*15a20*/  F2FP.BF16.PACK_AB R115, R148, R157 ;  /* 0x0000009d9473723e */ /* 0x010fc400000010ff */
[----:B------:R-:W4:Y:S01]  /*15a30*/  MUFU.EX2 R144, R144 ;  /* 0x0000009000907308 */ /* 0x000f220000000800 */
        /* <DEDUP_REMOVED lines=14> */
[----:B------:R-:W2:Y:S06]  /*15b20*/  MUFU.EX2 R0, R0 ;  /* 0x0000000000007308 */ /* 0x000eac0000000800 */
[C---:B-1----:R-:W-:Y:S02]  /*15b30*/  HMMA.16816.F32.BF16 R44, R112.reuse, R48, RZ ;  /* 0x00000030702c723c */ /* 0x042fe400000418ff */
        /* <DEDUP_REMOVED lines=31> */
[C---:B---3--:R-:W-:Y:S07]  /*15d30*/  HMMA.16816.F32.BF16 R116, R112.reuse, R4, RZ ;  /* 0x000000047074723c */ /* 0x048fee00000418ff */
[----:B----4-:R-:W-:Y:S01]  /*15d40*/  F2FP.BF16.PACK_AB R4, R144, R149 ;  /* 0x000000959004723e */ /* 0x010fe200000010ff */
[----:B------:R-:W-:Y:S01]  /*15d50*/  HMMA.16816.F32.BF16 R112, R112, R6, RZ ;  /* 0x000000067070723c */ /* 0x000fe200000418ff */
[----:B-----5:R-:W-:Y:S01]  /*15d60*/  F2FP.BF16.PACK_AB R5, R134, R147 ;  /* 0x000000938605723e */ /* 0x020fe200000010ff */
[----:B------:R-:W-:-:S02]  /*15d70*/  FADD.FTZ R149, R149, R146 ;  /* 0x0000009295957221 */ /* 0x000fc40000010000 */
[----:B------:R-:W-:Y:S02]  /*15d80*/  FADD.FTZ R147, R147, R148 ;  /* 0x0000009493937221 */ /* 0x000fe40000010000 */
[----:B------:R-:W-:Y:S01]  /*15d90*/  FADD.FTZ R144, R144, R149 ;  /* 0x0000009590907221 */ /* 0x000fe20000010000 */
[----:B------:R-:W-:Y:S01]  /*15da0*/  F2FP.BF16.PACK_AB R6, R2, R145 ;  /* 0x000000910206723e */ /* 0x000fe200000010ff */
[----:B------:R-:W-:Y:S01]  /*15db0*/  FADD.FTZ R134, R134, R147 ;  /* 0x0000009386867221 */ /* 0x000fe20000010000 */
[----:B--2---:R-:W-:Y:S01]  /*15dc0*/  F2FP.BF16.PACK_AB R7, R0, R135 ;  /* 0x000000870007723e */ /* 0x004fe200000010ff */
[----:B------:R-:W-:Y:S02]  /*15dd0*/  FADD.FTZ R145, R145, R144 ;  /* 0x0000009091917221 */ /* 0x000fe40000010000 */
[----:B------:R-:W-:Y:S02]  /*15de0*/  FADD.FTZ R135, R135, R134 ;  /* 0x0000008687877221 */ /* 0x000fe40000010000 */
[----:B------:R-:W-:-:S02]  /*15df0*/  FADD.FTZ R145, R2, R145 ;  /* 0x0000009102917221 */ /* 0x000fc40000010000 */
[----:B------:R-:W-:Y:S01]  /*15e00*/  HMMA.16816.F32.BF16 R60, R4, R8, R60 ;  /* 0x00000008043c723c */ /* 0x000fe2000004183c */
[----:B------:R-:W-:-:S07]  /*15e10*/  FADD.FTZ R135, R0, R135 ;  /* 0x0000008700877221 */ /* 0x000fce0000010000 */
[C---:B------:R-:W-:Y:S01]  /*15e20*/  HMMA.16816.F32.BF16 R64, R4.reuse, R10, R64 ;  /* 0x0000000a0440723c */ /* 0x040fe20000041840 */
[----:B------:R-:W2:Y:S07]  /*15e30*/  LDSM.16.MT88.4 R8, [R197+0x10800] ;  /* 0x01080000c508783b */ /* 0x000eae0000004200 */
[C---:B------:R-:W-:Y:S08]  /*15e40*/  HMMA.16816.F32.BF16 R76, R4.reuse, R16, R76 ;  /* 0x00000010044c723c */ /* 0x040ff0000004184c */
        /* <DEDUP_REMOVED lines=29> */
[C---:B-----5:R-:W-:Y:S08]  /*16020*/  HMMA.16816.F32.BF16 R116, R4.reuse, R12, R116 ;  /* 0x0000000c0474723c */ /* 0x060ff00000041874 */
[----:B------:R-:W-:Y:S01]  /*16030*/  HMMA.16816.F32.BF16 R112, R4, R14, R112 ;  /* 0x0000000e0470723c */ /* 0x000fe20000041870 */
[----:B------:R-:W4:Y:S06]  /*16040*/  LDSM.16.MT88.4 R12, [R198+0xf000] ;  /* 0x00f00000c60c783b */ /* 0x000f2c0000004200 */
[----:B-1----:R-:W-:Y:S01]  /*16050*/  F2FP.BF16.PACK_AB R4, R159, R154 ;  /* 0x0000009a9f04723e */ /* 0x002fe200000010ff */
        /* <DEDUP_REMOVED lines=13> */
[----:B------:R-:W1:Y:S07]  /*16130*/  LDSM.16.MT88.4 R8, [R196+0xf000] ;  /* 0x00f00000c408783b */ /* 0x000e6e0000004200 */
[C---:B---3--:R-:W-:Y:S08]  /*16140*/  HMMA.16816.F32.BF16 R36, R4.reuse, R16, R36 ;  /* 0x000000100424723c */ /* 0x048ff00000041824 */
[C---:B------:R-:W-:Y:S01]  /*16150*/  HMMA.16816.F32.BF16 R40, R4.reuse, R18, R40 ;  /* 0x000000120428723c */ /* 0x040fe20000041828 */
[----:B------:R-:W2:Y:S07]  /*16160*/  LDSM.16.MT88.4 R16, [R195+0xf000] ;  /* 0x00f00000c310783b */ /* 0x000eae0000004200 */
[C---:B----4-:R-:W-:Y:S08]  /*16170*/  HMMA.16816.F32.BF16 R60, R4.reuse, R12, R60 ;  /* 0x0000000c043c723c */ /* 0x050ff0000004183c */
[C---:B------:R-:W-:Y:S01]  /*16180*/  HMMA.16816.F32.BF16 R64, R4.reuse, R14, R64 ;  /* 0x0000000e0440723c */ /* 0x040fe20000041840 */
[----:B------:R-:W3:Y:S07]  /*16190*/  LDSM.16.MT88.4 R12, [R197+0x11000] ;  /* 0x01100000c50c783b */ /* 0x000eee0000004200 */
[C---:B------:R-:W-:Y:S08]  /*161a0*/  HMMA.16816.F32.BF16 R92, R4.reuse, R20, R92 ;  /* 0x00000014045c723c */ /* 0x040ff0000004185c */
[C---:B-1----:R-:W-:Y:S08]  /*161b0*/  HMMA.16816.F32.BF16 R76, R4.reuse, R8, R76 ;  /* 0x00000008044c723c */ /* 0x042ff0000004184c */
[C---:B------:R-:W-:Y:S01]  /*161c0*/  HMMA.16816.F32.BF16 R80, R4.reuse, R10, R80 ;  /* 0x0000000a0450723c */ /* 0x040fe20000041850 */
[----:B------:R-:W1:Y:S07]  /*161d0*/  LDSM.16.MT88.4 R8, [R196+0x11000] ;  /* 0x01100000c408783b */ /* 0x000e6e0000004200 */
[C---:B--2---:R-:W-:Y:S08]  /*161e0*/  HMMA.16816.F32.BF16 R84, R4.reuse, R16, R84 ;  /* 0x000000100454723c */ /* 0x044ff00000041854 */
[C---:B------:R-:W-:Y:S01]  /*161f0*/  HMMA.16816.F32.BF16 R88, R4.reuse, R18, R88 ;  /* 0x000000120458723c */ /* 0x040fe20000041858 */
[----:B------:R-:W2:Y:S07]  /*16200*/  LDSM.16.MT88.4 R16, [R195+0x11000] ;  /* 0x01100000c310783b */ /* 0x000eae0000004200 */
[C---:B---3--:R-:W-:Y:S08]  /*16210*/  HMMA.16816.F32.BF16 R100, R4.reuse, R12, R100 ;  /* 0x0000000c0464723c */ /* 0x048ff00000041864 */
[C---:B------:R-:W-:Y:S01]  /*16220*/  HMMA.16816.F32.BF16 R120, R4.reuse, R14, R120 ;  /* 0x0000000e0478723c */ /* 0x040fe20000041878 */
[----:B------:R-:W3:Y:S07]  /*16230*/  LDSM.16.MT88.4 R12, [R198+0xd800] ;  /* 0x00d80000c60c783b */ /* 0x000eee0000004200 */
[C---:B------:R-:W-:Y:S01]  /*16240*/  HMMA.16816.F32.BF16 R96, R4.reuse, R22, R96 ;  /* 0x000000160460723c */ /* 0x040fe20000041860 */
[----:B------:R-:W-:Y:S07]  /*16250*/  LDSM.16.MT88.4 R20, [R195+0xf800] ;  /* 0x00f80000c314783b */ /* 0x000fee0000004200 */
[C---:B-1----:R-:W-:Y:S08]  /*16260*/  HMMA.16816.F32.BF16 R104, R4.reuse, R8, R104 ;  /* 0x000000080468723c */ /* 0x042ff00000041868 */
[C---:B------:R-:W-:Y:S01]  /*16270*/  HMMA.16816.F32.BF16 R108, R4.reuse, R10, R108 ;  /* 0x0000000a046c723c */ /* 0x040fe2000004186c */
[----:B------:R-:W1:Y:S07]  /*16280*/  LDSM.16.MT88.4 R8, [R198+0xf800] ;  /* 0x00f80000c608783b */ /* 0x000e6e0000004200 */
[C---:B--2---:R-:W-:Y:S08]  /*16290*/  HMMA.16816.F32.BF16 R116, R4.reuse, R16, R116 ;  /* 0x000000100474723c */ /* 0x044ff00000041874 */
[C---:B------:R-:W-:Y:S01]  /*162a0*/  HMMA.16816.F32.BF16 R112, R4.reuse, R18, R112 ;  /* 0x000000120470723c */ /* 0x040fe20000041870 */
[----:B------:R-:W2:Y:S07]  /*162b0*/  LDSM.16.MT88.4 R16, [R198+0x11800] ;  /* 0x01180000c610783b */ /* 0x000eae0000004200 */
        /* <DEDUP_REMOVED lines=19> */
[----:B---3--:R-:W-:Y:S01]  /*163f0*/  HMMA.16816.F32.BF16 R128, R4, R12, R128 ;  /* 0x0000000c0480723c */ /* 0x008fe20000041880 */
[----:B------:R-:W-:Y:S02]  /*16400*/  FADD.FTZ R219, R170, R169 ;  /* 0x000000a9aadb7221 */ /* 0x000fe40000010000 */
[----:B------:R-:W-:-:S05]  /*16410*/  FADD.FTZ R217, R217, R174 ;  /* 0x000000aed9d97221 */ /* 0x000fca0000010000 */
[C---:B------:R-:W-:Y:S01]  /*16420*/  HMMA.16816.F32.BF16 R124, R4.reuse, R14, R124 ;  /* 0x0000000e047c723c */ /* 0x040fe2000004187c */
[----:B------:R-:W3:Y:S07]  /*16430*/  LDSM.16.MT88.4 R12, [R197+0x11800] ;  /* 0x01180000c50c783b */ /* 0x000eee0000004200 */
[C---:B-1----:R-:W-:Y:S08]  /*16440*/  HMMA.16816.F32.BF16 R60, R4.reuse, R8, R60 ;  /* 0x00000008043c723c */ /* 0x042ff0000004183c */
[C---:B------:R-:W-:Y:S01]  /*16450*/  HMMA.16816.F32.BF16 R64, R4.reuse, R10, R64 ;  /* 0x0000000a0440723c */ /* 0x040fe20000041840 */
[----:B------:R-:W1:Y:S07]  /*16460*/  LDSM.16.MT88.4 R8, [R196+0x11800] ;  /* 0x01180000c408783b */ /* 0x000e6e0000004200 */
[C---:B--2---:R-:W-:Y:S08]  /*16470*/  HMMA.16816.F32.BF16 R92, R4.reuse, R16, R92 ;  /* 0x00000010045c723c */ /* 0x044ff0000004185c */
[C---:B------:R-:W-:Y:S01]  /*16480*/  HMMA.16816.F32.BF16 R96, R4.reuse, R18, R96 ;  /* 0x000000120460723c */ /* 0x040fe20000041860 */
[----:B------:R-:W2:Y:S07]  /*16490*/  LDSM.16.MT88.4 R16, [R195+0x11800] ;  /* 0x01180000c310783b */ /* 0x000eae0000004200 */
        /* <DEDUP_REMOVED lines=12> */
[C---:B---3--:R-:W-:Y:S08]  /*16560*/  HMMA.16816.F32.BF16 R100, R4.reuse, R12, R100 ;  /* 0x0000000c0464723c */ /* 0x048ff00000041864 */
[C---:B------:R-:W-:Y:S08]  /*16570*/  HMMA.16816.F32.BF16 R120, R4.reuse, R14, R120 ;  /* 0x0000000e0478723c */ /* 0x040ff00000041878 */
[C---:B-1----:R-:W-:Y:S08]  /*16580*/  HMMA.16816.F32.BF16 R104, R4.reuse, R8, R104 ;  /* 0x000000080468723c */ /* 0x042ff00000041868 */
[C---:B------:R-:W-:Y:S08]  /*16590*/  HMMA.16816.F32.BF16 R108, R4.reuse, R10, R108 ;  /* 0x0000000a046c723c */ /* 0x040ff0000004186c */
[C---:B--2---:R-:W-:Y:S08]  /*165a0*/  HMMA.16816.F32.BF16 R116, R4.reuse, R16, R116 ;  /* 0x000000100474723c */ /* 0x044ff00000041874 */
[----:B------:R-:W-:Y:S01]  /*165b0*/  HMMA.16816.F32.BF16 R112, R4, R18, R112 ;  /* 0x000000120470723c */ /* 0x000fe20000041870 */
[----:B------:R-:W-:Y:S03]  /*165c0*/  @!UPT UIADD3 URZ, URZ, URZ, URZ ;  /* 0x0000003f3f3ff290 */ /* 0x000fe6000fffe03f */
[----:B------:R-:W-:Y:S11]  /*165d0*/  @!P4 BRA `(.L_x_1035) ;  /* 0x000039100000c947 */ /* 0x000ff60003800000 */
[----:B------:R-:W-:Y:S01]  /*165e0*/  IADD3 R215, R133, -0x2, RZ ;  /* 0xfffffffe85d77810 */ /* 0x000fe20007ffe0ff */
[----:B------:R-:W-:Y:S01]  /*165f0*/  IMAD.MOV.U32 R0, RZ, RZ, R3 ;  /* 0x000000ffff007224 */ /* 0x000fe200078e0003 */
[----:B------:R-:W-:-:S07]  /*16600*/  MOV R135, R132 ;  /* 0x0000008400877202 */ /* 0x000fce0000000f00 */
.L_x_1044:
[----:B------:R-:W-:Y:S01]  /*16610*/  ULDC.64 UR4, c[0x0][0x40] ;  /* 0x0000100000047ab9 */ /* 0x000fe20000000a00 */
[----:B------:R-:W-:Y:S04]  /*16620*/  DEPBAR.LE SB0, 0x0 ;  /* 0x000080000000791a */ /* 0x000fe80000000000 */
[----:B------:R-:W-:Y:S01]  /*16630*/  ISETP.NE.U32.AND P0, PT, R212, RZ, PT ;  /* 0x000000ffd400720c */ /* 0x000fe20003f05070 */
[----:B------:R-:W-:Y:S03]  /*16640*/  UIADD3 UR4, UP0, UR4, 0x160, URZ ;  /* 0x0000016004047890 */ /* 0x000fe6000ff1e03f */
[----:B------:R-:W-:Y:S01]  /*16650*/  ISETP.NE.AND.EX P0, PT, R213, RZ, PT, P0 ;  /* 0x000000ffd500720c */ /* 0x000fe20003f05300 */
[----:B------:R-:W-:Y:S02]  /*16660*/  UIADD3.X UR5, URZ, UR5, URZ, UP0, !UPT ;  /* 0x000000053f057290 */ /* 0x000fe400087fe43f */
[----:B------:R-:W-:Y:S04]  /*16670*/  IMAD.U32 R2, RZ, RZ, UR4 ;  /* 0x00000004ff027e24 */ /* 0x000fe8000f8e00ff */
[----:B------:R-:W-:Y:S01]  /*16680*/  IMAD.U32 R3, RZ, RZ, UR5 ;  /* 0x00000005ff037e24 */ /* 0x000fe2000f8e00ff */
[----:B------:R-:W-:Y:S01]  /*16690*/  WARPSYNC 0xffffffff ;  /* 0xffffffff00007948 */ /* 0x000fe20003800000 */
[----:B------:R-:W-:Y:S06]  /*166a0*/  BAR.SYNC.DEFER_BLOCKING 0x0 ;  /* 0x0000000000007b1d */ /* 0x000fec0000010000 */
[----:B------:R-:W-:Y:S01]  /*166b0*/  BSSY B0, `(.L_x_1036) ;  /* 0x0000045000007945 */ /* 0x000fe20003800000 */
[----:B------:R-:W-:-:S05]  /*166c0*/  @!P0 BRA `(.L_x_1037) ;  /* 0x000003f000008947 */ /* 0x000fca0003800000 */
[----:B------:R-:W-:Y:S02]  /*166d0*/  ULDC.64 UR4, c[0x0][0x118] ;  /* 0x0000460000047ab9 */ /* 0x000fe40000000a00 */
[----:B------:R-:W2:Y:S02]  /*166e0*/  LD.E R11, [R2.64+0x170] ;  /* 0x00017004020b7980 */ /* 0x000ea4000c101900 */
[-C--:B--2---:R-:W-:Y:S02]  /*166f0*/  IABS R8, R11.reuse ;  /* 0x0000000b00087213 */ /* 0x084fe40000000000 */
[-C--:B------:R-:W-:Y:S02]  /*16700*/  IABS R6, R11.reuse ;  /* 0x0000000b00067213 */ /* 0x080fe40000000000 */
[----:B------:R-:W1:Y:S03]  /*16710*/  I2F.RP R9, R8 ;  /* 0x0000000800097306 */ /* 0x000e660000209400 */
[----:B------:R-:W-:Y:S07]  /*16720*/  IMAD.MOV R6, RZ, RZ, -R6 ;  /* 0x000000ffff067224 */ /* 0x000fee00078e0a06 */
[----:B-1----:R-:W1:Y:S02]  /*16730*/  MUFU.RCP R4, R9 ;  /* 0x0000000900047308 */ /* 0x002e640000001000 */
[----:B-1----:R-:W-:Y:S01]  /*16740*/  IADD3 R14, R4, 0xffffffe, RZ ;  /* 0x0ffffffe040e7810 */ /* 0x002fe20007ffe0ff */
[----:B------:R-:W-:Y:S07]  /*16750*/  IMAD.SHL.U32 R4, R215, 0x40, RZ ;  /* 0x00000040d7047824 */ /* 0x000fee00078e00ff */
[----:B------:R-:W1:Y:S01]  /*16760*/  F2I.FTZ.U32.TRUNC.NTZ R15, R14 ;  /* 0x0000000e000f7305 */ /* 0x000e62000021f000 */
[C---:B------:R-:W-:Y:S02]  /*16770*/  IADD3 R12, R4.reuse, 0x40, RZ ;  /* 0x00000040040c7810 */ /* 0x040fe40007ffe0ff */
[----:B------:R-:W-:Y:S02]  /*16780*/  IABS R5, R4 ;  /* 0x0000000400057213 */ /* 0x000fe40000000000 */
[-C--:B------:R-:W-:Y:S04]  /*16790*/  LOP3.LUT R4, R4, R11.reuse, RZ, 0x3c, !PT ;  /* 0x0000000b04047212 */ /* 0x080fe800078e3cff */
[----:B------:R-:W-:Y:S01]  /*167a0*/  ISETP.GE.AND P0, PT, R4, RZ, PT ;  /* 0x000000ff0400720c */ /* 0x000fe20003f06270 */
[--C-:B-1----:R-:W-:Y:S02]  /*167b0*/  IMAD.MOV R7, RZ, RZ, -R15.reuse ;  /* 0x000000ffff077224 */ /* 0x102fe400078e0a0f */
[----:B------:R-:W-:Y:S02]  /*167c0*/  IMAD.MOV.U32 R14, RZ, RZ, RZ ;  /* 0x000000ffff0e7224 */ /* 0x000fe400078e00ff */
[----:B------:R-:W-:Y:S01]  /*167d0*/  IMAD R10, R7, R8, RZ ;  /* 0x00000008070a7224 */ /* 0x000fe200078e02ff */
[----:B------:R-:W-:Y:S02]  /*167e0*/  IABS R7, R12 ;  /* 0x0000000c00077213 */ /* 0x000fe40000000000 */
[----:B------:R-:W-:Y:S01]  /*167f0*/  LOP3.LUT R12, R12, R11, RZ, 0x3c, !PT ;  /* 0x0000000b0c0c7212 */ /* 0x000fe200078e3cff */
[----:B------:R-:W-:Y:S02]  /*16800*/  IMAD.HI.U32 R10, R15, R10, R14 ;  /* 0x0000000a0f0a7227 */ /* 0x000fe400078e000e */
[----:B------:R-:W2:Y:S01]  /*16810*/  LD.E.64 R14, [R2.64+0x28] ;  /* 0x00002804020e7980 */ /* 0x000ea2000c101b00 */
[----:B------:R-:W-:Y:S03]  /*16820*/  ISETP.GE.AND P2, PT, R12, RZ, PT ;  /* 0x000000ff0c00720c */ /* 0x000fe60003f46270 */
        /* <DEDUP_REMOVED lines=12> */
[----:B------:R-:W-:Y:S02]  /*168f0*/  ISETP.NE.AND P1, PT, R11, RZ, PT ;  /* 0x000000ff0b00720c */ /* 0x000fe40003f25270 */
[----:B------:R-:W-:Y:S07]  /*16900*/  LOP3.LUT R7, RZ, R11, RZ, 0x33, !PT ;  /* 0x0000000bff077212 */ /* 0x000fee00078e33ff */
[----:B------:R-:W-:Y:S02]  /*16910*/  @P4 IADD3 R9, R9, 0x1, RZ ;  /* 0x0000000109094810 */ /* 0x000fe40007ffe0ff */
[----:B------:R-:W-:Y:S03]  /*16920*/  @P5 IADD3 R10, R10, 0x1, RZ ;  /* 0x000000010a0a5810 */ /* 0x000fe60007ffe0ff */
[----:B------:R-:W-:Y:S02]  /*16930*/  @!P0 IMAD.MOV R9, RZ, RZ, -R9 ;  /* 0x000000ffff098224 */ /* 0x000fe400078e0a09 */
[----:B------:R-:W-:Y:S03]  /*16940*/  @!P2 IMAD.MOV R10, RZ, RZ, -R10 ;  /* 0x000000ffff0aa224 */ /* 0x000fe600078e0a0a */
[C---:B------:R-:W-:Y:S02]  /*16950*/  SEL R13, R7.reuse, R9, !P1 ;  /* 0x00000009070d7207 */ /* 0x040fe40004800000 */
[----:B------:R-:W-:Y:S01]  /*16960*/  SEL R7, R7, R10, !P1 ;  /* 0x0000000a07077207 */ /* 0x000fe20004800000 */
[----:B------:R-:W3:Y:S01]  /*16970*/  LD.E.64 R8, [R2.64+0x40] ;  /* 0x0000400402087980 */ /* 0x000ee2000c101b00 */
[-C--:B------:R-:W-:Y:S02]  /*16980*/  LEA R18, P1, R13, R212.reuse, 0x2 ;  /* 0x000000d40d127211 */ /* 0x080fe400078210ff */
[C---:B------:R-:W-:Y:S01]  /*16990*/  LEA R16, P0, R7.reuse, R212, 0x2 ;  /* 0x000000d407107211 */ /* 0x040fe200078010ff */
[----:B------:R-:W-:Y:S01]  /*169a0*/  IMAD.IADD R6, R7, 0x1, -R13 ;  /* 0x0000000107067824 */ /* 0x000fe200078e0a0d */
[-C--:B------:R-:W-:Y:S02]  /*169b0*/  LEA.HI.X.SX32 R19, R13, R213.reuse, 0x2, P1 ;  /* 0x000000d50d137211 */ /* 0x080fe400008f16ff */
[----:B------:R-:W-:Y:S01]  /*169c0*/  LEA.HI.X.SX32 R17, R7, R213, 0x2, P0 ;  /* 0x000000d507117211 */ /* 0x000fe200000f16ff */
[----:B------:R-:W-:Y:S02]  /*169d0*/  IMAD R11, R11, R6, -0x40 ;  /* 0xffffffc00b0b7424 */ /* 0x000fe400078e0206 */
[----:B------:R-:W4:Y:S03]  /*169e0*/  LD.E R4, [R18.64] ;  /* 0x0000000412047980 */ /* 0x000f26000c101900 */
[----:B------:R-:W-:Y:S01]  /*169f0*/  SHF.R.S32.HI R7, RZ, 0x1f, R11 ;  /* 0x0000001fff077819 */ /* 0x000fe2000001140b */
[----:B------:R-:W4:Y:S01]  /*16a00*/  LD.E R5, [R16.64] ;  /* 0x0000000410057980 */ /* 0x000f22000c101900 */
[-C--:B---3--:R-:W-:Y:S02]  /*16a10*/  IMAD R6, R9, R11.reuse, RZ ;  /* 0x0000000b09067224 */ /* 0x088fe400078e02ff */
[C---:B------:R-:W-:Y:S04]  /*16a20*/  IMAD.WIDE.U32 R10, R8.reuse, R11, RZ ;  /* 0x0000000b080a7225 */ /* 0x040fe800078e00ff */
[----:B------:R-:W-:Y:S04]  /*16a30*/  IMAD R6, R8, R7, R6 ;  /* 0x0000000708067224 */ /* 0x000fe800078e0206 */
[----:B------:R-:W-:Y:S02]  /*16a40*/  IMAD.IADD R11, R11, 0x1, R6 ;  /* 0x000000010b0b7824 */ /* 0x000fe400078e0206 */
[----:B----4-:R-:W-:Y:S04]  /*16a50*/  IMAD.IADD R5, R4, 0x1, -R5 ;  /* 0x0000000104057824 */ /* 0x010fe800078e0a05 */
[----:B--2---:R-:W-:Y:S01]  /*16a60*/  IMAD R7, R15, R5, RZ ;  /* 0x000000050f077224 */ /* 0x004fe200078e02ff */
[----:B------:R-:W-:Y:S01]  /*16a70*/  SHF.R.S32.HI R4, RZ, 0x1f, R5 ;  /* 0x0000001fff047819 */ /* 0x000fe20000011405 */
[----:B------:R-:W-:Y:S04]  /*16a80*/  IMAD.WIDE.U32 R10, R5, R14, R10 ;  /* 0x0000000e050a7225 */ /* 0x000fe800078e000a */
[----:B------:R-:W-:Y:S04]  /*16a90*/  IMAD R7, R14, R4, R7 ;  /* 0x000000040e077224 */ /* 0x000fe800078e0207 */
[----:B------:R-:W-:Y:S01]  /*16aa0*/  IMAD.IADD R7, R11, 0x1, R7 ;  /* 0x000000010b077824 */ /* 0x000fe200078e0207 */
[----:B------:R-:W-:-:S05]  /*16ab0*/  BRA `(.L_x_1038) ;  /* 0x0000004000007947 */ /* 0x000fca0003800000 */
.L_x_1037:
[----:B------:R-:W-:Y:S02]  /*16ac0*/  ULDC.64 UR4, c[0x0][0x118] ;  /* 0x0000460000047ab9 */ /* 0x000fe40000000a00 */
[----:B------:R-:W2:Y:S02]  /*16ad0*/  LD.E R10, [R2.64+0x40] ;  /* 0x00004004020a7980 */ /* 0x000ea4000c101900 */
[----:B--2---:R-:W-:Y:S04]  /*16ae0*/  LEA R10, -R10, RZ, 0x6 ;  /* 0x000000ff0a0a7211 */ /* 0x004fe800078e31ff */
[----:B------:R-:W-:Y:S02]  /*16af0*/  SHF.R.S32.HI R7, RZ, 0x1f, R10 ;  /* 0x0000001fff077819 */ /* 0x000fe4000001140a */
.L_x_1038:
[----:B------:R-:W-:Y:S05]  /*16b00*/  BSYNC B0 ;  /* 0x0000000000007941 */ /* 0x000fea0003800000 */
.L_x_1036:
[----:B------:R-:W-:Y:S01]  /*16b10*/  LOP3.LUT P5, RZ, R214, 0x1, RZ, 0xc0, !PT ;  /* 0x00000001d6ff7812 */ /* 0x000fe200078ac0ff */
[----:B------:R-:W-:Y:S01]  /*16b20*/  ULDC.64 UR4, c[0x0][0x118] ;  /* 0x0000460000047ab9 */ /* 0x000fe20000000a00 */
[-C--:B------:R-:W-:Y:S01]  /*16b30*/  LEA R132, P0, R10, R160.reuse, 0x1 ;  /* 0x000000a00a847211 */ /* 0x080fe200078008ff */
[----:B------:R-:W-:Y:S01]  /*16b40*/  BSSY B1, `(.L_x_1039) ;  /* 0x000019e000017945 */ /* 0x000fe20003800000 */
[----:B------:R-:W-:Y:S02]  /*16b50*/  LOP3.LUT P4, RZ, R214, 0x2, RZ, 0xc0, !PT ;  /* 0x00000002d6ff7812 */ /* 0x000fe4000788c0ff */
[----:B------:R-:W-:Y:S02]  /*16b60*/  LEA.HI.X R133, R10, R161, R7, 0x1, P0 ;  /* 0x000000a10a857211 */ /* 0x000fe400000f0c07 */
[----:B------:R-:W-:Y:S02]  /*16b70*/  LOP3.LUT P3, RZ, R214, 0x4, RZ, 0xc0, !PT ;  /* 0x00000004d6ff7812 */ /* 0x000fe4000786c0ff */
[-C--:B------:R-:W-:Y:S03]  /*16b80*/  IADD3 R5, P0, R10, R199.reuse, RZ ;  /* 0x000000c70a057210 */ /* 0x080fe60007f1e0ff */
[----:B------:R-:W-:Y:S01]  /*16b90*/  @!PT LDS RZ, [RZ] ;  /* 0x00000000fffff984 */ /* 0x000fe20000000800 */
[----:B------:R-:W-:Y:S01]  /*16ba0*/  @!PT LDS RZ, [RZ] ;  /* 0x00000000fffff984 */ /* 0x000fe20000000800 */
[----:B------:R-:W-:Y:S01]  /*16bb0*/  @!PT LDS RZ, [RZ] ;  /* 0x00000000fffff984 */ /* 0x000fe20000000800 */
[----:B------:R1:W-:Y:S01]  /*16bc0*/  @P5 LDGSTS.E.BYPASS.LTC128B.128 [R211+0xc000], [R132.64] ;  /* 0x0c00000084d35fae */ /* 0x0003e2000b901d44 */
[-C--:B------:R-:W-:Y:S01]  /*16bd0*/  @P5 LEA R22, P6, R5, R160.reuse, 0x1 ;  /* 0x000000a005165211 */ /* 0x080fe200078c08ff */
[----:B------:R-:W-:Y:S01]  /*16be0*/  IMAD.X R6, R7, 0x1, R200, P0 ;  /* 0x0000000107067824 */ /* 0x000fe200000e06c8 */
[C---:B------:R-:W-:Y:S01]  /*16bf0*/  IADD3 R7, P2, R5.reuse, R199, RZ ;  /* 0x000000c705077210 */ /* 0x040fe20007f5e0ff */
[----:B------:R-:W-:Y:S01]  /*16c00*/  @!P5 STS.128 [R211+0xc000], RZ ;  /* 0x00c000ffd300d388 */ /* 0x000fe20000000c00 */
[CC--:B------:R-:W-:Y:S02]  /*16c10*/  @P4 LEA R16, P1, R5.reuse, R160.reuse, 0x1 ;  /* 0x000000a005104211 */ /* 0x0c0fe400078208ff */
[CCC-:B------:R-:W-:Y:S01]  /*16c20*/  @P5 LEA.HI.X R23, R5.reuse, R161.reuse, R6.reuse, 0x1, P6 ;  /* 0x000000a105175211 */ /* 0x1c0fe200030f0c06 */
[----:B------:R-:W-:Y:S01]  /*16c30*/  @!PT LDS RZ, [RZ] ;  /* 0x00000000fffff984 */ /* 0x000fe20000000800 */
[----:B------:R-:W-:Y:S01]  /*16c40*/  @!PT LDS RZ, [RZ] ;  /* 0x00000000fffff984 */ /* 0x000fe20000000800 */
[----:B------:R-:W-:Y:S01]  /*16c50*/  @!PT LDS RZ, [RZ] ;  /* 0x00000000fffff984 */ /* 0x000fe20000000800 */
[----:B------:R1:W-:Y:S01]  /*16c60*/  @P4 LDGSTS.E.BYPASS.LTC128B.128 [R211+0xe000], [R132.64+0x80] ;  /* 0x0e00008084d34fae */ /* 0x0003e2000b901d44 */
[CCC-:B------:R-:W-:Y:S02]  /*16c70*/  @P4 LEA.HI.X R17, R5.reuse, R161.reuse, R6.reuse, 0x1, P1 ;  /* 0x000000a105114211 */ /* 0x1c0fe400008f0c06 */
[-C--:B------:R-:W-:Y:S01]  /*16c80*/  @P3 LEA R14, P0, R5, R160.reuse, 0x1 ;  /* 0x000000a0050e3211 */ /* 0x080fe200078008ff */
[----:B------:R-:W-:Y:S01]  /*16c90*/  @!P4 STS.128 [R211+0xe000], RZ ;  /* 0x00e000ffd300c388 */ /* 0x000fe20000000c00 */
[-C--:B------:R-:W-:Y:S02]  /*16ca0*/  @P5 LEA R20, P1, R7, R160.reuse, 0x1 ;  /* 0x000000a007145211 */ /* 0x080fe400078208ff */
[-C--:B------:R-:W-:Y:S01]  /*16cb0*/  @P3 LEA.HI.X R15, R5, R161.reuse, R6, 0x1, P0 ;  /* 0x000000a1050f3211 */ /* 0x080fe200000f0c06 */
[----:B------:R-:W-:Y:S01]  /*16cc0*/  @!PT LDS RZ, [RZ] ;  /* 0x00000000fffff984 */ /* 0x000fe20000000800 */
[----:B------:R-:W-:Y:S01]  /*16cd0*/  @!PT LDS RZ, [RZ] ;  /* 0x00000000fffff984 */ /* 0x000fe20000000800 */
[----:B------:R-:W-:Y:S01]  /*16ce0*/  @!PT LDS RZ, [RZ] ;  /* 0x00000000fffff984 */ /* 0x000fe20000000800 */
[----:B------:R1:W-:Y:S01]  /*16cf0*/  @P3 LDGSTS.E.BYPASS.LTC128B.128 [R211+0x10000], [R132.64+0x100] ;  /* 0x1000010084d33fae */ /* 0x0003e2000b901d44 */
[----:B------:R-:W-:Y:S01]  /*16d00*/  IMAD.X R6, R6, 0x1, R200, P2 ;  /* 0x0000000106067824 */ /* 0x000fe200010e06c8 */
[CC--:B------:R-:W-:Y:S02]  /*16d10*/  @P4 LEA R12, P0, R7.reuse, R160.reuse, 0x1 ;  /* 0x000000a0070c4211 */ /* 0x0c0fe400078008ff */
[----:B------:R-:W-:Y:S01]  /*16d20*/  @!P3 STS.128 [R211+0x10000], RZ ;  /* 0x010000ffd300b388 */ /* 0x000fe20000000c00 */
[CC--:B------:R-:W-:Y:S02]  /*16d30*/  @P3 LEA R10, P2, R7.reuse, R160.reuse, 0x1 ;  /* 0x000000a0070a3211 */ /* 0x0c0fe400078408ff */
[CCC-:B------:R-:W-:Y:S01]  /*16d40*/  @P5 LEA.HI.X R21, R7.reuse, R161.reuse, R6.reuse, 0x1, P1 ;  /* 0x000000a107155211 */ /* 0x1c0fe200008f0c06 */
[----:B------:R-:W-:Y:S01]  /*16d50*/  @!PT LDS RZ, [RZ] ;  /* 0x00000000fffff984 */ /* 0x000fe20000000800 */
[----:B------:R-:W-:Y:S01]  /*16d60*/  @!PT LDS RZ, [RZ] ;  /* 0x00000000fffff984 */ /* 0x000fe20000000800 */
[----:B------:R-:W-:Y:S01]  /*16d70*/  @!PT LDS RZ, [RZ] ;  /* 0x00000000fffff984 */ /* 0x000fe20000000800 */
[----:B------:R2:W-:Y:S01]  /*16d80*/  @P5 LDGSTS.E.BYPASS.LTC128B.128 [R211+0xc800], [R22.64] ;  /* 0x0c80000016d35fae */ /* 0x0005e2000b901d44 */
[C-C-:B------:R-:W-:Y:S02]  /*16d90*/  @P4 LEA.HI.X R13, R7.reuse, R161, R6.reuse, 0x1, P0 ;  /* 0x000000a1070d4211 */ /* 0x140fe400000f0c06 */
[C---:B------:R-:W-:Y:S01]  /*16da0*/  IADD3 R5, P6, R7.reuse, R199, RZ ;  /* 0x000000c707057210 */ /* 0x040fe20007fde0ff */
[----:B------:R-:W-:Y:S01]  /*16db0*/  @!P5 STS.128 [R211+0xc800], RZ ;  /* 0x00c800ffd300d388 */ /* 0x000fe20000000c00 */
[-C--:B------:R-:W-:Y:S02]  /*16dc0*/  @P3 LEA.HI.X R11, R7, R161.reuse, R6, 0x1, P2 ;  /* 0x000000a1070b3211 */ /* 0x080fe400010f0c06 */
[CC--:B------:R-:W-:Y:S01]  /*16dd0*/  @P4 LEA R8, P1, R5.reuse, R160.reuse, 0x1 ;  /* 0x000000a005084211 */ /* 0x0c0fe200078208ff */
[----:B------:R-:W-:Y:S01]  /*16de0*/  @!PT LDS RZ, [RZ] ;  /* 0x00000000fffff984 */ /* 0x000fe20000000800 */
[----:B------:R-:W-:Y:S01]  /*16df0*/  @!PT LDS RZ, [RZ] ;  /* 0x00000000fffff984 */ /* 0x000fe20000000800 */
[----:B------:R-:W-:Y:S01]  /*16e00*/  @!PT LDS RZ, [RZ] ;  /* 0x00000000fffff984 */ /* 0x000fe20000000800 */
[----:B------:R3:W-:Y:S01]  /*16e10*/  @P4 LDGSTS.E.BYPASS.LTC128B.128 [R211+0xe800], [R16.64+0x80] ;  /* 0x0e80008010d34fae */ /* 0x0007e2000b901d44 */
[----:B------:R-:W-:Y:S01]  /*16e20*/  IMAD.X R4, R6, 0x1, R200, P6 ;  /* 0x0000000106047824 */ /* 0x000fe200030e06c8 */
[CC--:B------:R-:W-:Y:S02]  /*16e30*/  @P5 LEA R18, P6, R5.reuse, R160.reuse, 0x1 ;  /* 0x000000a005125211 */ /* 0x0c0fe400078c08ff */
[----:B------:R-:W-:Y:S01]  /*16e40*/  @!P4 STS.128 [R211+0xe800], RZ ;  /* 0x00e800ffd300c388 */ /* 0x000fe20000000c00 */
[C---:B------:R-:W-:Y:S02]  /*16e50*/  @P3 LEA R24, P0, R5.reuse, R160, 0x1 ;  /* 0x000000a005183211 */ /* 0x040fe400078008ff */
[CCC-:B------:R-:W-:Y:S01]  /*16e60*/  @P5 LEA.HI.X R19, R5.reuse, R161.reuse, R4.reuse, 0x1, P6 ;  /* 0x000000a105135211 */ /* 0x1c0fe200030f0c04 */
[----:B------:R-:W-:Y:S01]  /*16e70*/  @!PT LDS RZ, [RZ] ;  /* 0x00000000fffff984 */ /* 0x000fe20000000800 */
[----:B------:R-:W-:Y:S01]  /*16e80*/  @!PT LDS RZ, [RZ] ;  /* 0x00000000fffff984 */ /* 0x000fe20000000800 */
[----:B------:R-:W-:Y:S01]  /*16e90*/  @!PT LDS RZ, [RZ] ;  /* 0x00000000fffff984 */ /* 0x000fe20000000800 */
[----:B------:R4:W-:Y:S01]  /*16ea0*/  @P3 LDGSTS.E.BYPASS.LTC128B.128 [R211+0x10800], [R14.64+0x100] ;  /* 0x108001000ed33fae */ /* 0x0009e2000b901d44 */
[CCC-:B------:R-:W-:Y:S02]  /*16eb0*/  @P4 LEA.HI.X R9, R5.reuse, R161.reuse, R4.reuse, 0x1, P1 ;  /* 0x000000a105094211 */ /* 0x1c0fe400008f0c04 */
[----:B------:R-:W-:Y:S01]  /*16ec0*/  @P3 LEA.HI.X R25, R5, R161, R4, 0x1, P0 ;  /* 0x000000a105193211 */ /* 0x000fe200000f0c04 */
[----:B------:R-:W-:Y:S01]  /*16ed0*/  @!P3 STS.128 [R211+0x10800], RZ ;  /* 0x010800ffd300b388 */ /* 0x000fe20000000c00 */
[----:B------:R-:W-:Y:S03]  /*16ee0*/  ISETP.GE.AND P0, PT, R215, 0x1, PT ;  /* 0x00000001d700780c */ /* 0x000fe60003f06270 */
[----:B------:R-:W-:Y:S01]  /*16ef0*/  @!PT LDS RZ, [RZ] ;  /* 0x00000000fffff984 */ /* 0x000fe20000000800 */
[----:B------:R-:W-:Y:S01]  /*16f00*/  @!PT LDS RZ, [RZ] ;  /* 0x00000000fffff984 */ /* 0x000fe20000000800 */
[----:B------:R-:W-:Y:S01]  /*16f10*/  @!PT LDS RZ, [RZ] ;  /* 0x00000000fffff984 */ /* 0x000fe20000000800 */
[----:B------:R2:W-:Y:S04]  /*16f20*/  @P5 LDGSTS.E.BYPASS.LTC128B.128 [R211+0xd000], [R20.64] ;  /* 0x0d00000014d35fae */ /* 0x0005e8000b901d44 */
[----:B------:R-:W-:Y:S04]  /*16f30*/  @!P5 STS.128 [R211+0xd000], RZ ;  /* 0x00d000ffd300d388 */ /* 0x000fe80000000c00 */
[----:B------:R-:W-:Y:S01]  /*16f40*/  @!PT LDS RZ, [RZ] ;  /* 0x00000000fffff984 */ /* 0x000fe20000000800 */
[----:B------:R-:W-:Y:S01]  /*16f50*/  @!PT LDS RZ, [RZ] ;  /* 0x00000000fffff984 */ /* 0x000fe20000000800 */
[----:B------:R-:W-:Y:S01]  /*16f60*/  @!PT LDS RZ, [RZ] ;  /* 0x00000000fffff984 */ /* 0x000fe20000000800 */
[----:B------:R4:W-:Y:S04]  /*16f70*/  @P4 LDGSTS.E.BYPASS.LTC128B.128 [R211+0xf000], [R12.64+0x80] ;  /* 0x0f0000800cd34fae */ /* 0x0009e8000b901d44 */
        /* <DEDUP_REMOVED lines=21> */
[----:B------:R-:W-:Y:S04]  /*170d0*/  LDSM.16.M88.4 R136, [R194] ;  /* 0x00000000c288783b */ /* 0x000fe80000000200 */
[----:B------:R-:W1:Y:S04]  /*170e0*/  LDSM.16.M88.4 R140, [R193+0x6000] ;  /* 0x00600000c18c783b */ /* 0x000e680000000200 */
[----:B------:R-:W4:Y:S04]  /*170f0*/  LDSM.16.M88.4 R144, [R193+0x6800] ;  /* 0x00680000c190783b */ /* 0x000f280000000200 */
[----:B------:R-:W2:Y:S04]  /*17100*/  LDSM.16.M88.4 R148, [R193+0x7000] ;  /* 0x00700000c194783b */ /* 0x000ea80000000200 */
[----:B------:R-:W0:Y:S04]  /*17110*/  LDGDEPBAR ;  /* 0x00000000000079af */ /* 0x000e280000000000 */
[----:B------:R-:W2:Y:S04]  /*17120*/  LDSM.16.M88.4 R152, [R193+0x7800] ;  /* 0x00780000c198783b */ /* 0x000ea80000000200 */
[----:B------:R-:W-:Y:S04]  /*17130*/  LDSM.16.M88.4 R156, [R192] ;  /* 0x00000000c09c783b */ /* 0x000fe80000000200 */
[----:B------:R-:W2:Y:S04]  /*17140*/  LDSM.16.M88.4 R160, [R191] ;  /* 0x00000000bfa0783b */ /* 0x000ea80000000200 */
[----:B------:R-:W2:Y:S04]  /*17150*/  LDSM.16.M88.4 R164, [R187] ;  /* 0x00000000bba4783b */ /* 0x000ea80000000200 */
[----:B------:R-:W2:Y:S04]  /*17160*/  LDSM.16.M88.4 R168, [R186] ;  /* 0x00000000baa8783b */ /* 0x000ea80000000200 */
[----:B------:R-:W2:Y:S01]  /*17170*/  LDSM.16.M88.4 R172, [R185] ;  /* 0x00000000b9ac783b */ /* 0x000ea20000000200 */
[C---:B-1----:R-:W-:Y:S08]  /*17180*/  HMMA.16816.F32.BF16 R4, R136.reuse, R140, RZ ;  /* 0x0000008c8804723c */ /* 0x042ff000000418ff */
[C---:B-----5:R-:W-:Y:S01]  /*17190*/  HMMA.16816.F32.BF16 R8, R136.reuse, R142, RZ ;  /* 0x0000008e8808723c */ /* 0x060fe200000418ff */
[----:B------:R-:W-:Y:S07]  /*171a0*/  LDSM.16.M88.4 R140, [R190] ;  /* 0x00000000be8c783b */ /* 0x000fee0000000200 */
[C---:B----4-:R-:W-:Y:S08]  /*171b0*/  HMMA.16816.F32.BF16 R12, R136.reuse, R144, RZ ;  /* 0x00000090880c723c */ /* 0x050ff000000418ff */
[C---:B---3--:R-:W-:Y:S01]  /*171c0*/  HMMA.16816.F32.BF16 R16, R136.reuse, R146, RZ ;  /* 0x000000928810723c */ /* 0x048fe200000418ff */
[----:B------:R-:W1:Y:S07]  /*171d0*/  LDSM.16.M88.4 R144, [R188+0x6000] ;  /* 0x00600000bc90783b */ /* 0x000e6e0000000200 */
[C---:B--2---:R-:W-:Y:S08]  /*171e0*/  HMMA.16816.F32.BF16 R20, R136.reuse, R148, RZ ;  /* 0x000000948814723c */ /* 0x044ff000000418ff */
[C---:B------:R-:W-:Y:S01]  /*171f0*/  HMMA.16816.F32.BF16 R24, R136.reuse, R150, RZ ;  /* 0x000000968818723c */ /* 0x040fe200000418ff */
[----:B------:R-:W2:Y:S07]  /*17200*/  LDSM.16.M88.4 R148, [R188+0x6800] ;  /* 0x00680000bc94783b */ /* 0x000eae0000000200 */
[C---:B------:R-:W-:Y:S08]  /*17210*/  HMMA.16816.F32.BF16 R28, R136.reuse, R152, RZ ;  /* 0x00000098881c723c */ /* 0x040ff000000418ff */
[----:B------:R-:W-:Y:S01]  /*17220*/  HMMA.16816.F32.BF16 R32, R136, R154, RZ ;  /* 0x0000009a8820723c */ /* 0x000fe200000418ff */
[----:B------:R-:W3:Y:S04]  /*17230*/  LDSM.16.M88.4 R136, [R188+0x7000] ;  /* 0x00700000bc88783b */ /* 0x000ee80000000200 */
[----:B------:R-:W4:Y:S03]  /*17240*/  LDSM.16.M88.4 R152, [R188+0x7800] ;  /* 0x00780000bc98783b */ /* 0x000f260000000200 */
[C---:B------:R-:W-:Y:S08]  /*17250*/  HMMA.16816.F32.BF16 R4, R156.reuse, R160, R4 ;  /* 0x000000a09c04723c */ /* 0x040ff00000041804 */
[C---:B------:R-:W-:Y:S01]  /*17260*/  HMMA.16816.F32.BF16 R8, R156.reuse, R162, R8 ;  /* 0x000000a29c08723c */ /* 0x040fe20000041808 */
[----:B------:R-:W-:Y:S07]  /*17270*/  LDSM.16.M88.4 R160, [R189] ;  /* 0x00000000bda0783b */ /* 0x000fee0000000200 */
[C---:B------:R-:W-:Y:S08]  /*17280*/  HMMA.16816.F32.BF16 R12, R156.reuse, R164, R12 ;  /* 0x000000a49c0c723c */ /* 0x040ff0000004180c */
[C---:B------:R-:W-:Y:S01]  /*17290*/  HMMA.16816.F32.BF16 R16, R156.reuse, R166, R16 ;  /* 0x000000a69c10723c */ /* 0x040fe20000041810 */
[----:B------:R-:W5:Y:S07]  /*172a0*/  LDSM.16.M88.4 R164, [R184] ;  /* 0x00000000b8a4783b */ /* 0x000f6e0000000200 */
[C---:B------:R-:W-:Y:S08]  /*172b0*/  HMMA.16816.F32.BF16 R20, R156.reuse, R168, R20 ;  /* 0x000000a89c14723c */ /* 0x040ff00000041814 */
[C---:B------:R-:W-:Y:S01]  /*172c0*/  HMMA.16816.F32.BF16 R24, R156.reuse, R170, R24 ;  /* 0x000000aa9c18723c */ /* 0x040fe20000041818 */
[----:B------:R-:W3:Y:S07]  /*172d0*/  LDSM.16.M88.4 R168, [R184+0x800] ;  /* 0x00080000b8a8783b */ /* 0x000eee0000000200 */
[C---:B------:R-:W-:Y:S08]  /*172e0*/  HMMA.16816.F32.BF16 R28, R156.reuse, R172, R28 ;  /* 0x000000ac9c1c723c */ /* 0x040ff0000004181c */
[----:B------:R-:W-:Y:S01]  /*172f0*/  HMMA.16816.F32.BF16 R32, R156, R174, R32 ;  /* 0x000000ae9c20723c */ /* 0x000fe20000041820 */
[----:B------:R-:W4:Y:S04]  /*17300*/  LDSM.16.M88.4 R156, [R184+0x1000] ;  /* 0x00100000b89c783b */ /* 0x000f280000000200 */
[----:B------:R-:W4:Y:S03]  /*17310*/  LDSM.16.M88.4 R172, [R184+0x1800] ;  /* 0x00180000b8ac783b */ /* 0x000f260000000200 */
[C---:B-1----:R-:W-:Y:S08]  /*17320*/  HMMA.16816.F32.BF16 R4, R140.reuse, R144, R4 ;  /* 0x000000908c04723c */ /* 0x042ff00000041804 */
[C---:B------:R-:W-:Y:S01]  /*17330*/  HMMA.16816.F32.BF16 R8, R140.reuse, R146, R8 ;  /* 0x000000928c08723c */ /* 0x040fe20000041808 */
[----:B------:R-:W-:Y:S07]  /*17340*/  LDSM.16.M88.4 R144, [R193+0x8000] ;  /* 0x00800000c190783b */ /* 0x000fee0000000200 */
[C---:B--2---:R-:W-:Y:S08]  /*17350*/  HMMA.16816.F32.BF16 R12, R140.reuse, R148, R12 ;  /* 0x000000948c0c723c */ /* 0x044ff0000004180c */
[C---:B------:R-:W-:Y:S01]  /*17360*/  HMMA.16816.F32.BF16 R16, R140.reuse, R150, R16 ;  /* 0x000000968c10723c */ /* 0x040fe20000041810 */
[----:B------:R-:W-:Y:S07]  /*17370*/  LDSM.16.M88.4 R148, [R193+0x8800] ;  /* 0x00880000c194783b */ /* 0x000fee0000000200 */
[C---:B---3--:R-:W-:Y:S08]  /*17380*/  HMMA.16816.F32.BF16 R20, R140.reuse, R136, R20 ;  /* 0x000000888c14723c */ /* 0x048ff00000041814 */
[C---:B------:R-:W-:Y:S01]  /*17390*/  HMMA.16816.F32.BF16 R24, R140.reuse, R138, R24 ;  /* 0x0000008a8c18723c */ /* 0x040fe20000041818 */
[----:B------:R-:W1:Y:S07]  /*173a0*/  LDSM.16.M88.4 R136, [R194+0x2000] ;  /* 0x00200000c288783b */ /* 0x000e6e0000000200 */
[C---:B----4-:R-:W-:Y:S08]  /*173b0*/  HMMA.16816.F32.BF16 R28, R140.reuse, R152, R28 ;  /* 0x000000988c1c723c */ /* 0x050ff0000004181c */
[----:B------:R-:W-:Y:S01]  /*173c0*/  HMMA.16816.F32.BF16 R32, R140, R154, R32 ;  /* 0x0000009a8c20723c */ /* 0x000fe20000041820 */
[----:B------:R-:W2:Y:S04]  /*173d0*/  LDSM.16.M88.4 R140, [R193+0x9000] ;  /* 0x00900000c18c783b */ /* 0x000ea80000000200 */
[----:B------:R-:W3:Y:S03]  /*173e0*/  LDSM.16.M88.4 R152, [R193+0x9800] ;  /* 0x00980000c198783b */ /* 0x000ee60000000200 */
[C---:B-----5:R-:W-:Y:S08]  /*173f0*/  HMMA.16816.F32.BF16 R4, R160.reuse, R164, R4 ;  /* 0x000000a4a004723c */ /* 0x060ff00000041804 */
[C---:B------:R-:W-:Y:S01]  /*17400*/  HMMA.16816.F32.BF16 R8, R160.reuse, R166, R8 ;  /* 0x000000a6a008723c */ /* 0x040fe20000041808 */
[----:B------:R-:W-:Y:S07]  /*17410*/  LDSM.16.M88.4 R164, [R183] ;  /* 0x00000000b7a4783b */ /* 0x000fee0000000200 */
[C---:B------:R-:W-:Y:S08]  /*17420*/  HMMA.16816.F32.BF16 R12, R160.reuse, R168, R12 ;  /* 0x000000a8a00c723c */ /* 0x040ff0000004180c */
[C---:B------:R-:W-:Y:S01]  /*17430*/  HMMA.16816.F32.BF16 R16, R160.reuse, R170, R16 ;  /* 0x000000aaa010723c */ /* 0x040fe20000041810 */
[----:B------:R-:W-:Y:S07]  /*17440*/  LDSM.16.M88.4 R168, [R182] ;  /* 0x00000000b6a8783b */ /* 0x000fee0000000200 */
[C---:B------:R-:W-:Y:S08]  /*17450*/  HMMA.16816.F32.BF16 R20, R160.reuse, R156, R20 ;  /* 0x0000009ca014723c */ /* 0x040ff00000041814 */
[C---:B------:R-:W-:Y:S01]  /*17460*/  HMMA.16816.F32.BF16 R24, R160.reuse, R158, R24 ;  /* 0x0000009ea018723c */ /* 0x040fe20000041818 */
[----:B------:R-:W4:Y:S07]  /*17470*/  LDSM.16.M88.4 R156, [R192+0x2000] ;  /* 0x00200000c09c783b */ /* 0x000f2e0000000200 */
[C---:B------:R-:W-:Y:S08]  /*17480*/  HMMA.16816.F32.BF16 R28, R160.reuse, R172, R28 ;  /* 0x000000aca01c723c */ /* 0x040ff0000004181c */
[----:B------:R-:W-:Y:S01]  /*17490*/  HMMA.16816.F32.BF16 R32, R160, R174, R32 ;  /* 0x000000aea020723c */ /* 0x000fe20000041820 */
[----:B------:R-:W5:Y:S04]  /*174a0*/  LDSM.16.M88.4 R160, [R181] ;  /* 0x00000000b5a0783b */ /* 0x000f680000000200 */
[----:B------:R-:W3:Y:S03]  /*174b0*/  LDSM.16.M88.4 R172, [R180] ;  /* 0x00000000b4ac783b */ /* 0x000ee60000000200 */
[C---:B-1----:R-:W-:Y:S08]  /*174c0*/  HMMA.16816.F32.BF16 R4, R136.reuse, R144, R4 ;  /* 0x000000908804723c */ /* 0x042ff00000041804 */
[C---:B------:R-:W-:Y:S01]  /*174d0*/  HMMA.16816.F32.BF16 R8, R136.reuse, R146, R8 ;  /* 0x000000928808723c */ /* 0x040fe20000041808 */
[----:B------:R-:W-:Y:S07]  /*174e0*/  LDSM.16.M88.4 R144, [R188+0x8000] ;  /* 0x00800000bc90783b */ /* 0x000fee0000000200 */
[C---:B------:R-:W-:Y:S08]  /*174f0*/  HMMA.16816.F32.BF16 R12, R136.reuse, R148, R12 ;  /* 0x00000094880c723c */ /* 0x040ff0000004180c */
[C---:B------:R-:W-:Y:S01]  /*17500*/  HMMA.16816.F32.BF16 R16, R136.reuse, R150, R16 ;  /* 0x000000968810723c */ /* 0x040fe20000041810 */
[----:B------:R-:W-:Y:S07]  /*17510*/  LDSM.16.M88.4 R148, [R188+0x8800] ;  /* 0x00880000bc94783b */ /* 0x000fee0000000200 */
[C---:B--2---:R-:W-:Y:S08]  /*17520*/  HMMA.16816.F32.BF16 R20, R136.reuse, R140, R20 ;  /* 0x0000008c8814723c */ /* 0x044ff00000041814 */
[C---:B------:R-:W-:Y:S01]  /*17530*/  HMMA.16816.F32.BF16 R24, R136.reuse, R142, R24 ;  /* 0x0000008e8818723c */ /* 0x040fe20000041818 */
[----:B------:R-:W1:Y:S07]  /*17540*/  LDSM.16.M88.4 R140, [R190+0x2000] ;  /* 0x00200000be8c783b */ /* 0x000e6e0000000200 */
[C---:B---3--:R-:W-:Y:S08]  /*17550*/  HMMA.16816.F32.BF16 R28, R136.reuse, R152, R28 ;  /* 0x00000098881c723c */ /* 0x048ff0000004181c */
[----:B------:R-:W-:Y:S01]  /*17560*/  HMMA.16816.F32.BF16 R32, R136, R154, R32 ;  /* 0x0000009a8820723c */ /* 0x000fe20000041820 */
[----:B------:R-:W2:Y:S04]  /*17570*/  LDSM.16.M88.4 R136, [R188+0x9000] ;  /* 0x00900000bc88783b */ /* 0x000ea80000000200 */
[----:B------:R-:W3:Y:S03]  /*17580*/  LDSM.16.M88.4 R152, [R188+0x9800] ;  /* 0x00980000bc98783b */ /* 0x000ee60000000200 */
[C---:B----4-:R-:W-:Y:S08]  /*17590*/  HMMA.16816.F32.BF16 R4, R156.reuse, R164, R4 ;  /* 0x000000a49c04723c */ /* 0x050ff00000041804 */
[C---:B------:R-:W-:Y:S01]  /*175a0*/  HMMA.16816.F32.BF16 R8, R156.reuse, R166, R8 ;  /* 0x000000a69c08723c */ /* 0x040fe20000041808 */
[----:B------:R-:W-:Y:S07]  /*175b0*/  LDSM.16.M88.4 R164, [R184+0x2000] ;  /* 0x00200000b8a4783b */ /* 0x000fee0000000200 */
[C---:B------:R-:W-:Y:S08]  /*175c0*/  HMMA.16816.F32.BF16 R12, R156.reuse, R168, R12 ;  /* 0x000000a89c0c723c */ /* 0x040ff0000004180c */
[C---:B------:R-:W-:Y:S01]  /*175d0*/  HMMA.16816.F32.BF16 R16, R156.reuse, R170, R16 ;  /* 0x000000aa9c10723c */ /* 0x040fe20000041810 */
[----:B------:R-:W-:Y:S07]  /*175e0*/  LDSM.16.M88.4 R168, [R184+0x2800] ;  /* 0x00280000b8a8783b */ /* 0x000fee0000000200 */
[C---:B-----5:R-:W-:Y:S08]  /*175f0*/  HMMA.16816.F32.BF16 R20, R156.reuse, R160, R20 ;  /* 0x000000a09c14723c */ /* 0x060ff00000041814 */
[C---:B------:R-:W-:Y:S01]  /*17600*/  HMMA.16816.F32.BF16 R24, R156.reuse, R162, R24 ;  /* 0x000000a29c18723c */ /* 0x040fe20000041818 */
[----:B------:R-:W4:Y:S07]  /*17610*/  LDSM.16.M88.4 R160, [R189+0x2000] ;  /* 0x00200000bda0783b */ /* 0x000f2e0000000200 */
[C---:B------:R-:W-:Y:S08]  /*17620*/  HMMA.16816.F32.BF16 R28, R156.reuse, R172, R28 ;  /* 0x000000ac9c1c723c */ /* 0x040ff0000004181c */
[----:B------:R-:W-:Y:S01]  /*17630*/  HMMA.16816.F32.BF16 R32, R156, R174, R32 ;  /* 0x000000ae9c20723c */ /* 0x000fe20000041820 */
[----:B------:R-:W5:Y:S04]  /*17640*/  LDSM.16.M88.4 R156, [R184+0x3000] ;  /* 0x00300000b89c783b */ /* 0x000f680000000200 */
[----:B------:R-:W3:Y:S03]  /*17650*/  LDSM.16.M88.4 R172, [R184+0x3800] ;  /* 0x00380000b8ac783b */ /* 0x000ee60000000200 */
        /* <DEDUP_REMOVED lines=15> */
[----:B------:R-:W-:Y:S07]  /*17750*/  LDSM.16.M88.4 R164, [R179] ;  /* 0x00000000b3a4783b */ /* 0x000fee0000000200 */
[C---:B------:R-:W-:Y:S08]  /*17760*/  HMMA.16816.F32.BF16 R12, R160.reuse, R168, R12 ;  /* 0x000000a8a00c723c */ /* 0x040ff0000004180c */
[C---:B------:R-:W-:Y:S01]  /*17770*/  HMMA.16816.F32.BF16 R16, R160.reuse, R170, R16 ;  /* 0x000000aaa010723c */ /* 0x040fe20000041810 */
[----:B------:R-:W-:Y:S07]  /*17780*/  LDSM.16.M88.4 R168, [R178] ;  /* 0x00000000b2a8783b */ /* 0x000fee0000000200 */
[C---:B-----5:R-:W-:Y:S08]  /*17790*/  HMMA.16816.F32.BF16 R20, R160.reuse, R156, R20 ;  /* 0x0000009ca014723c */ /* 0x060ff00000041814 */
        /* <DEDUP_REMOVED lines=32> */
[C---:B-1----:R-:W-:Y:S01]  /*179a0*/  HMMA.16816.F32.BF16 R4, R140.reuse, R144, R4 ;  /* 0x000000908c04723c */ /* 0x042fe20000041804 */
[----:B------:R-:W-:Y:S04]  /*179b0*/  DEPBAR.LE SB0, 0x0 ;  /* 0x000080000000791a */ /* 0x000fe80000000000 */
[----:B------:R-:W-:Y:S03]  /*179c0*/  BAR.SYNC.DEFER_BLOCKING 0x0 ;  /* 0x0000000000007b1d */ /* 0x000fe60000010000 */
[C---:B------:R-:W-:Y:S08]  /*179d0*/  HMMA.16816.F32.BF16 R8, R140.reuse, R146, R8 ;  /* 0x000000928c08723c */ /* 0x040ff00000041808 */
[C---:B------:R-:W-:Y:S08]  /*179e0*/  HMMA.16816.F32.BF16 R12, R140.reuse, R148, R12 ;  /* 0x000000948c0c723c */ /* 0x040ff0000004180c */
[C---:B------:R-:W-:Y:S08]  /*179f0*/  HMMA.16816.F32.BF16 R16, R140.reuse, R150, R16 ;  /* 0x000000968c10723c */ /* 0x040ff00000041810 */
[C---:B--2---:R-:W-:Y:S08]  /*17a00*/  HMMA.16816.F32.BF16 R20, R140.reuse, R136, R20 ;  /* 0x000000888c14723c */ /* 0x044ff00000041814 */
[C---:B------:R-:W-:Y:S08]  /*17a10*/  HMMA.16816.F32.BF16 R24, R140.reuse, R138, R24 ;  /* 0x0000008a8c18723c */ /* 0x040ff00000041818 */
[C---:B---3--:R-:W-:Y:S08]  /*17a20*/  HMMA.16816.F32.BF16 R28, R140.reuse, R152, R28 ;  /* 0x000000988c1c723c */ /* 0x048ff0000004181c */
[----:B------:R-:W-:Y:S08]  /*17a30*/  HMMA.16816.F32.BF16 R32, R140, R154, R32 ;  /* 0x0000009a8c20723c */ /* 0x000ff00000041820 */
[C---:B----4-:R-:W-:Y:S08]  /*17a40*/  HMMA.16816.F32.BF16 R4, R160.reuse, R164, R4 ;  /* 0x000000a4a004723c */ /* 0x050ff00000041804 */
[C---:B------:R-:W-:Y:S08]  /*17a50*/  HMMA.16816.F32.BF16 R8, R160.reuse, R166, R8 ;  /* 0x000000a6a008723c */ /* 0x040ff00000041808 */
[C---:B------:R-:W-:Y:S08]  /*17a60*/  HMMA.16816.F32.BF16 R12, R160.reuse, R168, R12 ;  /* 0x000000a8a00c723c */ /* 0x040ff0000004180c */
[C---:B------:R-:W-:Y:S08]  /*17a70*/  HMMA.16816.F32.BF16 R16, R160.reuse, R170, R16 ;  /* 0x000000aaa010723c */ /* 0x040ff00000041810 */
[C---:B-----5:R-:W-:Y:S08]  /*17a80*/  HMMA.16816.F32.BF16 R20, R160.reuse, R156, R20 ;  /* 0x0000009ca014723c */ /* 0x060ff00000041814 */
[C---:B------:R-:W-:Y:S08]  /*17a90*/  HMMA.16816.F32.BF16 R24, R160.reuse, R158, R24 ;  /* 0x0000009ea018723c */ /* 0x040ff00000041818 */
[C---:B------:R-:W-:Y:S08]  /*17aa0*/  HMMA.16816.F32.BF16 R28, R160.reuse, R172, R28 ;  /* 0x000000aca01c723c */ /* 0x040ff0000004181c */
[----:B------:R-:W-:Y:S07]  /*17ab0*/  HMMA.16816.F32.BF16 R32, R160, R174, R32 ;  /* 0x000000aea020723c */ /* 0x000fee0000041820 */
[----:B------:R-:W-:Y:S02]  /*17ac0*/  IMAD.MOV.U32 R160, RZ, RZ, R132 ;  /* 0x000000ffffa07224 */ /* 0x000fe400078e0084 */
[----:B------:R-:W-:Y:S01]  /*17ad0*/  IMAD.MOV.U32 R161, RZ, RZ, R133 ;  /* 0x000000ffffa17224 */ /* 0x000fe200078e0085 */
[----:B------:R-:W-:-:S09]  /*17ae0*/  @!P0 BRA `(.L_x_1040) ;  /* 0x00000a3000008947 */ /* 0x000fd20003800000 */
[----:B------:R-:W-:Y:S01]  /*17af0*/  ISETP.NE.U32.AND P0, PT, R212, RZ, PT ;  /* 0x000000ffd400720c */ /* 0x000fe20003f05070 */
[----:B------:R-:W-:Y:S03]  /*17b00*/  BSSY B0, `(.L_x_1041) ;  /* 0x0000047000007945 */ /* 0x000fe60003800000 */
[----:B------:R-:W-:Y:S11]  /*17b10*/  ISETP.NE.AND.EX P0, PT, R213, RZ, PT, P0 ;  /* 0x000000ffd500720c */ /* 0x000ff60003f05300 */
[----:B------:R-:W-:Y:S02]  /*17b20*/  @!UPT UIADD3 URZ, URZ, URZ, URZ ;  /* 0x0000003f3f3ff290 */ /* 0x000fe4000fffe03f */
[----:B------:R-:W-:-:S05]  /*17b30*/  @!P0 BRA `(.L_x_1042) ;  /* 0x000003f000008947 */ /* 0x000fca0003800000 */
[----:B------:R-:W-:Y:S02]  /*17b40*/  ULDC.64 UR4, c[0x0][0x118] ;  /* 0x0000460000047ab9 */ /* 0x000fe40000000a00 */
[----:B------:R-:W2:Y:S04]  /*17b50*/  LD.E R141, [R2.64+0x170] ;  /* 0x00017004028d7980 */ /* 0x000ea8000c101900 */
[----:B------:R-:W3:Y:S01]  /*17b60*/  LD.E.64 R144, [R2.64+0x20] ;  /* 0x0000200402907980 */ /* 0x000ee2000c101b00 */
        /* <DEDUP_REMOVED lines=8> */
[C---:B------:R-:W-:Y:S02]  /*17bf0*/  IADD3 R139, R132.reuse, -0x40, RZ ;  /* 0xffffffc0848b7810 */ /* 0x040fe40007ffe0ff */
[----:B------:R-:W-:Y:S02]  /*17c00*/  IABS R137, R132 ;  /* 0x0000008400897213 */ /* 0x000fe40000000000 */
[----:B------:R-:W-:Y:S01]  /*17c10*/  LOP3.LUT R132, R132, R141, RZ, 0x3c, !PT ;  /* 0x0000008d84847212 */ /* 0x000fe200078e3cff */
[--C-:B-1----:R-:W-:Y:S02]  /*17c20*/  IMAD.MOV R133, RZ, RZ, -R143.reuse ;  /* 0x000000ffff857224 */ /* 0x102fe400078e0a8f */
[----:B------:R-:W-:Y:S02]  /*17c30*/  IMAD.MOV.U32 R142, RZ, RZ, RZ ;  /* 0x000000ffff8e7224 */ /* 0x000fe400078e00ff */
[----:B------:R-:W-:Y:S01]  /*17c40*/  IMAD R140, R133, R136, RZ ;  /* 0x00000088858c7224 */ /* 0x000fe200078e02ff */
[----:B------:R-:W-:Y:S02]  /*17c50*/  IABS R133, R139 ;  /* 0x0000008b00857213 */ /* 0x000fe40000000000 */
[----:B------:R-:W-:Y:S01]  /*17c60*/  LOP3.LUT R139, R139, R141, RZ, 0x3c, !PT ;  /* 0x0000008d8b8b7212 */ /* 0x000fe200078e3cff */
[----:B------:R-:W-:Y:S06]  /*17c70*/  IMAD.HI.U32 R140, R143, R140, R142 ;  /* 0x0000008c8f8c7227 */ /* 0x000fec00078e008e */
[C---:B------:R-:W-:Y:S04]  /*17c80*/  IMAD.HI.U32 R138, R140.reuse, R133, RZ ;  /* 0x000000858c8a7227 */ /* 0x040fe800078e00ff */
[----:B------:R-:W-:Y:S04]  /*17c90*/  IMAD.HI.U32 R140, R140, R137, RZ ;  /* 0x000000898c8c7227 */ /* 0x000fe800078e00ff */
[-C--:B------:R-:W-:Y:S02]  /*17ca0*/  IMAD R133, R138, R134.reuse, R133 ;  /* 0x000000868a857224 */ /* 0x080fe400078e0285 */
[----:B------:R-:W-:Y:S03]  /*17cb0*/  IMAD R137, R140, R134, R137 ;  /* 0x000000868c897224 */ /* 0x000fe600078e0289 */
[C---:B------:R-:W-:Y:S02]  /*17cc0*/  ISETP.GT.U32.AND P0, PT, R136.reuse, R133, PT ;  /* 0x000000858800720c */ /* 0x040fe40003f04070 */
[----:B------:R-:W-:Y:S11]  /*17cd0*/  ISETP.GT.U32.AND P1, PT, R136, R137, PT ;  /* 0x000000898800720c */ /* 0x000ff60003f24070 */
[----:B------:R-:W-:Y:S01]  /*17ce0*/  @!P0 IADD3 R138, R138, 0x1, RZ ;  /* 0x000000018a8a8810 */ /* 0x000fe20007ffe0ff */
[--C-:B------:R-:W-:Y:S01]  /*17cf0*/  @!P0 IMAD.IADD R133, R133, 0x1, -R136.reuse ;  /* 0x0000000185858824 */ /* 0x100fe200078e0a88 */
[----:B------:R-:W-:Y:S01]  /*17d00*/  ISETP.GE.AND P0, PT, R139, RZ, PT ;  /* 0x000000ff8b00720c */ /* 0x000fe20003f06270 */
[----:B------:R-:W-:Y:S01]  /*17d10*/  @!P1 IMAD.IADD R137, R137, 0x1, -R136 ;  /* 0x0000000189899824 */ /* 0x000fe200078e0a88 */
[----:B------:R-:W-:Y:S02]  /*17d20*/  @!P1 IADD3 R140, R140, 0x1, RZ ;  /* 0x000000018c8c9810 */ /* 0x000fe40007ffe0ff */
[-C--:B------:R-:W-:Y:S02]  /*17d30*/  ISETP.GE.U32.AND P2, PT, R133, R136.reuse, PT ;  /* 0x000000888500720c */ /* 0x080fe40003f46070 */
[----:B------:R-:W-:Y:S02]  /*17d40*/  ISETP.GE.U32.AND P6, PT, R137, R136, PT ;  /* 0x000000888900720c */ /* 0x000fe40003fc6070 */
[----:B------:R-:W-:Y:S02]  /*17d50*/  ISETP.GE.AND P1, PT, R132, RZ, PT ;  /* 0x000000ff8400720c */ /* 0x000fe40003f26270 */
[----:B------:R-:W-:Y:S07]  /*17d60*/  LOP3.LUT R137, RZ, R141, RZ, 0x33, !PT ;  /* 0x0000008dff897212 */ /* 0x000fee00078e33ff */
[----:B------:R-:W-:Y:S02]  /*17d70*/  @P2 IADD3 R138, R138, 0x1, RZ ;  /* 0x000000018a8a2810 */ /* 0x000fe40007ffe0ff */
[----:B------:R-:W-:Y:S02]  /*17d80*/  @P6 IADD3 R140, R140, 0x1, RZ ;  /* 0x000000018c8c6810 */ /* 0x000fe40007ffe0ff */
[----:B------:R-:W-:Y:S01]  /*17d90*/  ISETP.NE.AND P2, PT, R141, RZ, PT ;  /* 0x000000ff8d00720c */ /* 0x000fe20003f45270 */
[----:B------:R-:W-:Y:S02]  /*17da0*/  @!P0 IMAD.MOV R138, RZ, RZ, -R138 ;  /* 0x000000ffff8a8224 */ /* 0x000fe400078e0a8a */
[----:B------:R-:W-:Y:S03]  /*17db0*/  @!P1 IMAD.MOV R140, RZ, RZ, -R140 ;  /* 0x000000ffff8c9224 */ /* 0x000fe600078e0a8c */
[C---:B------:R-:W-:Y:S02]  /*17dc0*/  SEL R143, R137.reuse, R138, !P2 ;  /* 0x0000008a898f7207 */ /* 0x040fe40005000000 */
[----:B------:R-:W-:Y:S01]  /*17dd0*/  SEL R137, R137, R140, !P2 ;  /* 0x0000008c89897207 */ /* 0x000fe20005000000 */
[----:B------:R-:W2:Y:S01]  /*17de0*/  LD.E.64 R138, [R2.64+0x38] ;  /* 0x00003804028a7980 */ /* 0x000ea2000c101b00 */
        /* <DEDUP_REMOVED lines=9> */
[-C--:B--2---:R-:W-:Y:S02]  /*17e80*/  IMAD R134, R139, R141.reuse, RZ ;  /* 0x0000008d8b867224 */ /* 0x084fe400078e02ff */
[C---:B------:R-:W-:Y:S04]  /*17e90*/  IMAD.WIDE.U32 R140, R138.reuse, R141, RZ ;  /* 0x0000008d8a8c7225 */ /* 0x040fe800078e00ff */
[----:B------:R-:W-:Y:S04]  /*17ea0*/  IMAD R134, R138, R137, R134 ;  /* 0x000000898a867224 */ /* 0x000fe800078e0286 */
[----:B------:R-:W-:Y:S02]  /*17eb0*/  IMAD.IADD R141, R141, 0x1, R134 ;  /* 0x000000018d8d7824 */ /* 0x000fe400078e0286 */
[----:B----4-:R-:W-:Y:S04]  /*17ec0*/  IMAD.IADD R133, R132, 0x1, -R133 ;  /* 0x0000000184857824 */ /* 0x010fe800078e0a85 */
[----:B---3--:R-:W-:Y:S01]  /*17ed0*/  IMAD R137, R145, R133, RZ ;  /* 0x0000008591897224 */ /* 0x008fe200078e02ff */
[----:B------:R-:W-:Y:S01]  /*17ee0*/  SHF.R.S32.HI R132, RZ, 0x1f, R133 ;  /* 0x0000001fff847819 */ /* 0x000fe20000011485 */
[----:B------:R-:W-:Y:S04]  /*17ef0*/  IMAD.WIDE.U32 R140, R133, R144, R140 ;  /* 0x00000090858c7225 */ /* 0x000fe800078e008c */
[----:B------:R-:W-:Y:S04]  /*17f00*/  IMAD R137, R144, R132, R137 ;  /* 0x0000008490897224 */ /* 0x000fe800078e0289 */
[----:B------:R-:W-:Y:S01]  /*17f10*/  IMAD.IADD R137, R141, 0x1, R137 ;  /* 0x000000018d897824 */ /* 0x000fe200078e0289 */
[----:B------:R-:W-:-:S05]  /*17f20*/  BRA `(.L_x_1043) ;  /* 0x0000004000007947 */ /* 0x000fca0003800000 */
.L_x_1042:
[----:B------:R-:W-:Y:S02]  /*17f30*/  ULDC.64 UR4, c[0x0][0x118] ;  /* 0x0000460000047ab9 */ /* 0x000fe40000000a00 */
[----:B------:R-:W2:Y:S02]  /*17f40*/  LD.E R140, [R2.64+0x38] ;  /* 0x00003804028c7980 */ /* 0x000ea4000c101900 */
[----:B--2---:R-:W-:Y:S04]  /*17f50*/  LEA R140, -R140, RZ, 0x6 ;  /* 0x000000ff8c8c7211 */ /* 0x004fe800078e31ff */
[----:B------:R-:W-:Y:S02]  /*17f60*/  SHF.R.S32.HI R137, RZ, 0x1f, R140 ;  /* 0x0000001fff897819 */ /* 0x000fe4000001148c */
.L_x_1043:
[----:B------:R-:W-:Y:S05]  /*17f70*/  BSYNC B0 ;  /* 0x0000000000007941 */ /* 0x000fea0003800000 */
.L_x_1041:
[CC--:B------:R-:W-:Y:S01]  /*17f80*/  LEA R152, P1, R140.reuse, R204.reuse, 0x1 ;  /* 0x000000cc8c987211 */ /* 0x0c0fe200078208ff */
[----:B------:R-:W-:Y:S01]  /*17f90*/  ULDC.64 UR4, c[0x0][0x118] ;  /* 0x0000460000047ab9 */ /* 0x000fe20000000a00 */
[C---:B------:R-:W-:Y:S02]  /*17fa0*/  IADD3 R133, P0, R140.reuse, R201, RZ ;  /* 0x000000c98c857210 */ /* 0x040fe40007f1e0ff */
[-C--:B------:R-:W-:Y:S02]  /*17fb0*/  LEA.HI.X R153, R140, R203.reuse, R137, 0x1, P1 ;  /* 0x000000cb8c997211 */ /* 0x080fe400008f0c89 */
[-C--:B------:R-:W-:Y:S01]  /*17fc0*/  @P5 LEA R150, P6, R133, R204.reuse, 0x1 ;  /* 0x000000cc85965211 */ /* 0x080fe200078c08ff */
[----:B------:R-:W-:Y:S01]  /*17fd0*/  IMAD.X R134, R137, 0x1, R202, P0 ;  /* 0x0000000189867824 */ /* 0x000fe200000e06ca */
[CC--:B------:R-:W-:Y:S01]  /*17fe0*/  @P4 LEA R144, P1, R133.reuse, R204.reuse, 0x1 ;  /* 0x000000cc85904211 */ /* 0x0c0fe200078208ff */
[----:B------:R-:W-:Y:S01]  /*17ff0*/  @!PT LDS RZ, [RZ] ;  /* 0x00000000fffff984 */ /* 0x000fe20000000800 */
[----:B------:R-:W-:Y:S01]  /*18000*/  @!PT LDS RZ, [RZ] ;  /* 0x00000000fffff984 */ /* 0x000fe20000000800 */
[----:B------:R-:W-:Y:S01]  /*18010*/  @!PT LDS RZ, [RZ] ;  /* 0x00000000fffff984 */ /* 0x000fe20000000800 */
[----:B------:R1:W-:Y:S01]  /*18020*/  @P5 LDGSTS.E.BYPASS.LTC128B.128 [R211+0x6000], [R152.64] ;  /* 0x0600000098d35fae */ /* 0x0003e2000b901d44 */
[CC--:B------:R-:W-:Y:S02]  /*18030*/  @P3 LEA R142, P0, R133.reuse, R204.reuse, 0x1 ;  /* 0x000000cc858e3211 */ /* 0x0c0fe400078008ff */
[CCC-:B------:R-:W-:Y:S01]  /*18040*/  @P5 LEA.HI.X R151, R133.reuse, R203.reuse, R134.reuse, 0x1, P6 ;  /* 0x000000cb85975211 */ /* 0x1c0fe200030f0c86 */
[----:B------:R1:W-:Y:S01]  /*18050*/  @!P5 STS.128 [R211+0x6000], RZ ;  /* 0x006000ffd300d388 */ /* 0x0003e20000000c00 */
[CCC-:B------:R-:W-:Y:S02]  /*18060*/  @P4 LEA.HI.X R145, R133.reuse, R203.reuse, R134.reuse, 0x1, P1 ;  /* 0x000000cb85914211 */ /* 0x1c0fe400008f0c86 */
[C---:B------:R-:W-:Y:S01]  /*18070*/  @P3 LEA.HI.X R143, R133.reuse, R203, R134, 0x1, P0 ;  /* 0x000000cb858f3211 */ /* 0x040fe200000f0c86 */
[----:B------:R-:W-:Y:S01]  /*18080*/  @!PT LDS RZ, [RZ] ;  /* 0x00000000fffff984 */ /* 0x000fe20000000800 */
[----:B------:R-:W-:Y:S01]  /*18090*/  @!PT LDS RZ, [RZ] ;  /* 0x00000000fffff984 */ /* 0x000fe20000000800 */
[----:B------:R-:W-:Y:S01]  /*180a0*/  @!PT LDS RZ, [RZ] ;  /* 0x00000000fffff984 */ /* 0x000fe20000000800 */
[----:B------:R1:W-:Y:S01]  /*180b0*/  @P4 LDGSTS.E.BYPASS.LTC128B.128 [R211+0x8000], [R152.64+0x80] ;  /* 0x0800008098d34fae */ /* 0x0003e2000b901d44 */
[----:B------:R-:W-:Y:S03]  /*180c0*/  IADD3 R137, P2, R133, R201, RZ ;  /* 0x000000c985897210 */ /* 0x000fe60007f5e0ff */
[----:B------:R1:W-:Y:S01]  /*180d0*/  @!P4 STS.128 [R211+0x8000], RZ ;  /* 0x008000ffd300c388 */ /* 0x0003e20000000c00 */
[CC--:B------:R-:W-:Y:S01]  /*180e0*/  @P5 LEA R148, P1, R137.reuse, R204.reuse, 0x1 ;  /* 0x000000cc89945211 */ /* 0x0c0fe200078208ff */
[----:B------:R-:W-:Y:S01]  /*180f0*/  IMAD.X R134, R134, 0x1, R202, P2 ;  /* 0x0000000186867824 */ /* 0x000fe200010e06ca */
[CC--:B------:R-:W-:Y:S01]  /*18100*/  @P4 LEA R140, P0, R137.reuse, R204.reuse, 0x1 ;  /* 0x000000cc898c4211 */ /* 0x0c0fe200078008ff */
[----:B------:R-:W-:Y:S01]  /*18110*/  @!PT LDS RZ, [RZ] ;  /* 0x00000000fffff984 */ /* 0x000fe20000000800 */
[----:B------:R-:W-:Y:S01]  /*18120*/  @!PT LDS RZ, [RZ] ;  /* 0x00000000fffff984 */ /* 0x000fe20000000800 */
[----:B------:R-:W-:Y:S01]  /*18130*/  @!PT LDS RZ, [RZ] ;  /* 0x00000000fffff984 */ /* 0x000fe20000000800 */
[----:B------:R1:W-:Y:S01]  /*18140*/  @P3 LDGSTS.E.BYPASS.LTC128B.128 [R211+0xa000], [R152.64+0x100] ;  /* 0x0a00010098d33fae */ /* 0x0003e2000b901d44 */
        /* <DEDUP_REMOVED lines=8> */
[----:B------:R1:W-:Y:S01]  /*181d0*/  @P5 LDGSTS.E.BYPASS.LTC128B.128 [R211+0x6800], [R150.64] ;  /* 0x0680000096d35fae */ /* 0x0003e2000b901d44 */
        /* <DEDUP_REMOVED lines=9> */
[C---:B------:R-:W-:Y:S01]  /*18270*/  @P3 LEA R154, P0, R133.reuse, R204, 0x1 ;  /* 0x000000cc859a3211 */ /* 0x040fe200078008ff */
[----:B------:R-:W-:Y:S01]  /*18280*/  IMAD.MOV.U32 R204, RZ, RZ, R152 ;  /* 0x000000ffffcc7224 */ /* 0x000fe200078e0098 */
[CCC-:B------:R-:W-:Y:S01]  /*18290*/  @P5 LEA.HI.X R147, R133.reuse, R203.reuse, R132.reuse, 0x1, P6 ;  /* 0x000000cb85935211 */ /* 0x1c0fe200030f0c84 */
[----:B------:R1:W-:Y:S01]  /*182a0*/  @!P4 STS.128 [R211+0x8800], RZ ;  /* 0x008800ffd300c388 */ /* 0x0003e20000000c00 */
[CCC-:B------:R-:W-:Y:S02]  /*182b0*/  @P4 LEA.HI.X R137, R133.reuse, R203.reuse, R132.reuse, 0x1, P1 ;  /* 0x000000cb85894211 */ /* 0x1c0fe400008f0c84 */
[----:B------:R-:W-:Y:S01]  /*182c0*/  @P3 LEA.HI.X R155, R133, R203, R132, 0x1, P0 ;  /* 0x000000cb859b3211 */ /* 0x000fe200000f0c84 */
[----:B------:R-:W-:Y:S01]  /*182d0*/  @!PT LDS RZ, [RZ] ;  /* 0x00000000fffff984 */ /* 0x000fe20000000800 */
[----:B------:R-:W-:Y:S01]  /*182e0*/  @!PT LDS RZ, [RZ] ;  /* 0x00000000fffff984 */ /* 0x000fe20000000800 */
[----:B------:R-:W-:Y:S01]  /*182f0*/  @!PT LDS RZ, [RZ] ;  /* 0x00000000fffff984 */ /* 0x000fe20000000800 */
[----:B------:R1:W-:Y:S01]  /*18300*/  @P3 LDGSTS.E.BYPASS.LTC128B.128 [R211+0xa800], [R142.64+0x100] ;  /* 0x0a8001008ed33fae */ /* 0x0003e2000b901d44 */
[----:B------:R-:W-:Y:S03]  /*18310*/  IMAD.MOV.U32 R203, RZ, RZ, R153 ;  /* 0x000000ffffcb7224 */ /* 0x000fe600078e0099 */
        /* <DEDUP_REMOVED lines=32> */
.L_x_1040:
[----:B------:R-:W-:Y:S05]  /*18520*/  BSYNC B1 ;  /* 0x0000000000017941 */ /* 0x000fea0003800000 */
.L_x_1039:
[----:B------:R-:W-:Y:S01]  /*18530*/  ULDC.64 UR4, c[0x0][0x118] ;  /* 0x0000460000047ab9 */ /* 0x000fe20000000a00 */
[----:B------:R-:W-:Y:S01]  /*18540*/  FMNMX.FTZ R132, R4, R135, !PT ;  /* 0x0000008704847209 */ /* 0x000fe20007810000 */
[----:B------:R2:W3:Y:S01]  /*18550*/  LD.E R133, [R2.64+0xdc] ;  /* 0x0000dc0402857980 */ /* 0x0004e2000c101900 */
[----:B------:R-:W-:Y:S02]  /*18560*/  FMNMX.FTZ R134, R6, R0, !PT ;  /* 0x0000000006867209 */ /* 0x000fe40007810000 */
[----:B-1----:R-:W-:Y:S01]  /*18570*/  FMNMX.FTZ R137, R5, R132, !PT ;  /* 0x0000008405897209 */ /* 0x002fe20007810000 */
[----:B------:R-:W-:Y:S01]  /*18580*/  LDSM.16.MT88.4 R140, [R197+0xc000] ;  /* 0x00c00000c58c783b */ /* 0x000fe20000004200 */
[----:B------:R-:W-:Y:S02]  /*18590*/  FMNMX.FTZ R139, R7, R134, !PT ;  /* 0x00000086078b7209 */ /* 0x000fe40007810000 */
[----:B------:R-:W-:Y:S02]  /*185a0*/  FMNMX.FTZ R132, R8, R137, !PT ;  /* 0x0000008908847209 */ /* 0x000fe40007810000 */
[----:B------:R-:W-:Y:S02]  /*185b0*/  FMNMX.FTZ R134, R10, R139, !PT ;  /* 0x0000008b0a867209 */ /* 0x000fe40007810000 */
[----:B------:R-:W-:Y:S01]  /*185c0*/  FMNMX.FTZ R137, R9, R132, !PT ;  /* 0x0000008409897209 */ /* 0x000fe20007810000 */
[----:B------:R-:W-:Y:S01]  /*185d0*/  LDSM.16.MT88.4 R144, [R196+0xc000] ;  /* 0x00c00000c490783b */ /* 0x000fe20000004200 */
[----:B------:R-:W-:Y:S02]  /*185e0*/  FMNMX.FTZ R139, R11, R134, !PT ;  /* 0x000000860b8b7209 */ /* 0x000fe40007810000 */
[----:B------:R-:W-:Y:S04]  /*185f0*/  FMNMX.FTZ R132, R12, R137, !PT ;  /* 0x000000890c847209 */ /* 0x000fe80007810000 */
[----:B------:R-:W-:Y:S01]  /*18600*/  FMNMX.FTZ R137, R13, R132, !PT ;  /* 0x000000840d897209 */ /* 0x000fe20007810000 */
[----:B------:R-:W-:Y:S01]  /*18610*/  LDSM.16.MT88.4 R148, [R198+0xe800] ;  /* 0x00e80000c694783b */ /* 0x000fe20000004200 */
[----:B------:R-:W-:Y:S02]  /*18620*/  FMNMX.FTZ R132, R14, R139, !PT ;  /* 0x0000008b0e847209 */ /* 0x000fe40007810000 */
[----:B--2---:R-:W-:Y:S02]  /*18630*/  FMNMX.FTZ R2, R16, R137, !PT ;  /* 0x0000008910027209 */ /* 0x004fe40007810000 */
[----:B------:R-:W-:Y:S03]  /*18640*/  FMNMX.FTZ R137, R15, R132, !PT ;  /* 0x000000840f897209 */ /* 0x000fe60007810000 */
        /* <DEDUP_REMOVED lines=19> */
[----:B------:R-:W-:Y:S03]  /*18780*/  FMNMX.FTZ R2, R34, R3, !PT ;  /* 0x0000000322027209 */ /* 0x000fe60007810000 */
[----:B------:R-:W1:Y:S01]  /*18790*/  SHFL.BFLY PT, R3, R136, 0x2, 0x1f ;  /* 0x0c401f0088037f89 */ /* 0x000e6200000e0000 */
[----:B------:R-:W-:Y:S07]  /*187a0*/  FMNMX.FTZ R137, R35, R2, !PT ;  /* 0x0000000223897209 */ /* 0x000fee0007810000 */
[----:B------:R-:W2:Y:S01]  /*187b0*/  SHFL.BFLY PT, R2, R137, 0x2, 0x1f ;  /* 0x0c401f0089027f89 */ /* 0x000ea200000e0000 */
[----:B-1----:R-:W-:Y:S07]  /*187c0*/  FMNMX.FTZ R139, R136, R3, !PT ;  /* 0x00000003888b7209 */ /* 0x002fee0007810000 */
[----:B------:R-:W1:Y:S01]  /*187d0*/  SHFL.BFLY PT, R132, R139, 0x1, 0x1f ;  /* 0x0c201f008b847f89 */ /* 0x000e6200000e0000 */
[----:B--2---:R-:W-:Y:S07]  /*187e0*/  FMNMX.FTZ R134, R137, R2, !PT ;  /* 0x0000000289867209 */ /* 0x004fee0007810000 */
[----:B------:R-:W2:Y:S01]  /*187f0*/  SHFL.BFLY PT, R3, R134, 0x1, 0x1f ;  /* 0x0c201f0086037f89 */ /* 0x000ea200000e0000 */
[----:B-1----:R-:W-:Y:S04]  /*18800*/  FMNMX.FTZ R132, R139, R132, !PT ;  /* 0x000000848b847209 */ /* 0x002fe80007810000 */
[C---:B------:R-:W-:Y:S01]  /*18810*/  FSETP.NEU.FTZ.AND P0, PT, R132.reuse, -INF , PT ;  /* 0xff8000008400780b */ /* 0x040fe20003f1d000 */
[----:B------:R-:W-:Y:S01]  /*18820*/  FADD.FTZ R2, -R132, R135 ;  /* 0x0000008784027221 */ /* 0x000fe20000010100 */
[----:B--2---:R-:W-:Y:S05]  /*18830*/  FMNMX.FTZ R3, R134, R3, !PT ;  /* 0x0000000386037209 */ /* 0x004fea0007810000 */
[----:B------:R-:W-:Y:S02]  /*18840*/  FADD.FTZ R136, -R3, R0 ;  /* 0x0000000003887221 */ /* 0x000fe40000010100 */
[C---:B---3--:R-:W-:Y:S02]  /*18850*/  FMUL.FTZ R135, R133.reuse, R2 ;  /* 0x0000000285877220 */ /* 0x048fe40000410000 */
[C---:B------:R-:W-:Y:S02]  /*18860*/  FMUL.FTZ R170, R133.reuse, R132 ;  /* 0x0000008485aa7220 */ /* 0x040fe40000410000 */
[----:B------:R1:W2:Y:S01]  /*18870*/  MUFU.EX2 R2, R135 ;  /* 0x0000008700027308 */ /* 0x0002a20000000800 */
[C---:B------:R-:W-:Y:S02]  /*18880*/  FMUL.FTZ R168, R133.reuse, R3 ;  /* 0x0000000385a87220 */ /* 0x040fe40000410000 */
[----:B------:R-:W-:Y:S01]  /*18890*/  FSEL R170, R170, RZ, P0 ;  /* 0x000000ffaaaa7208 */ /* 0x000fe20000000000 */
[----:B------:R-:W-:Y:S01]  /*188a0*/  FMUL.FTZ R0, R133, R136 ;  /* 0x0000008885007220 */ /* 0x000fe20000410000 */
[----:B------:R-:W-:Y:S01]  /*188b0*/  FSETP.NEU.FTZ.AND P0, PT, R3, -INF , PT ;  /* 0xff8000000300780b */ /* 0x000fe20003f1d000 */
[----:B------:R-:W3:Y:S02]  /*188c0*/  LDSM.16.MT88.4 R136, [R198+0xc000] ;  /* 0x00c00000c688783b */ /* 0x000ee40000004200 */
[-CC-:B------:R-:W-:Y:S01]  /*188d0*/  FFMA.FTZ R165, R4, R133.reuse, -R170.reuse ;  /* 0x0000008504a57223 */ /* 0x180fe200000108aa */
[----:B------:R-:W-:Y:S01]  /*188e0*/  FSEL R168, R168, RZ, P0 ;  /* 0x000000ffa8a87208 */ /* 0x000fe20000000000 */
[-CC-:B------:R-:W-:Y:S01]  /*188f0*/  FFMA.FTZ R134, R5, R133.reuse, -R170.reuse ;  /* 0x0000008505867223 */ /* 0x180fe200000108aa */
[----:B------:R-:W4:Y:S01]  /*18900*/  MUFU.EX2 R0, R0 ;  /* 0x0000000000007308 */ /* 0x000f220000000800 */
[-C--:B------:R-:W-:Y:S01]  /*18910*/  FFMA.FTZ R163, R8, R133.reuse, -R170 ;  /* 0x0000008508a37223 */ /* 0x080fe200000108aa */
[----:B------:R-:W-:Y:S01]  /*18920*/  ISETP.GT.AND P0, PT, R215, RZ, PT ;  /* 0x000000ffd700720c */ /* 0x000fe20003f04270 */
[-C--:B------:R-:W-:Y:S02]  /*18930*/  FFMA.FTZ R162, R7, R133.reuse, -R168 ;  /* 0x0000008507a27223 */ /* 0x080fe400000108a8 */
[-C--:B------:R-:W-:Y:S02]  /*18940*/  FFMA.FTZ R164, R9, R133.reuse, -R170 ;  /* 0x0000008509a47223 */ /* 0x080fe400000108aa */
[-CC-:B------:R-:W-:Y:S02]  /*18950*/  FFMA.FTZ R166, R10, R133.reuse, -R168.reuse ;  /* 0x000000850aa67223 */ /* 0x180fe400000108a8 */
[-C--:B------:R-:W-:Y:S01]  /*18960*/  FFMA.FTZ R167, R11, R133.reuse, -R168 ;  /* 0x000000850ba77223 */ /* 0x080fe200000108a8 */
[----:B------:R-:W-:Y:S01]  /*18970*/  MUFU.EX2 R165, R165 ;  /* 0x000000a500a57308 */ /* 0x000fe20000000800 */
[-C--:B------:R-:W-:Y:S02]  /*18980*/  FFMA.FTZ R220, R28, R133.reuse, -R170 ;  /* 0x000000851cdc7223 */ /* 0x080fe400000108aa */
[----:B-1----:R-:W-:Y:S02]  /*18990*/  FFMA.FTZ R135, R6, R133, -R168 ;  /* 0x0000008506877223 */ /* 0x002fe400000108a8 */
[C---:B--2---:R-:W-:Y:S02]  /*189a0*/  FMUL.FTZ R4, R2.reuse, R128 ;  /* 0x0000008002047220 */ /* 0x044fe40000410000 */
[C---:B------:R-:W-:Y:S02]  /*189b0*/  FMUL.FTZ R5, R2.reuse, R129 ;  /* 0x0000008102057220 */ /* 0x040fe40000410000 */
[C---:B------:R-:W-:Y:S01]  /*189c0*/  FMUL.FTZ R8, R2.reuse, R124 ;  /* 0x0000007c02087220 */ /* 0x040fe20000410000 */
[----:B------:R-:W1:Y:S01]  /*189d0*/  MUFU.EX2 R134, R134 ;  /* 0x0000008600867308 */ /* 0x000e620000000800 */
[C---:B------:R-:W-:Y:S02]  /*189e0*/  FMUL.FTZ R9, R2.reuse, R125 ;  /* 0x0000007d02097220 */ /* 0x040fe40000410000 */
[----:B------:R-:W-:Y:S02]  /*189f0*/  FMUL.FTZ R36, R2, R36 ;  /* 0x0000002402247220 */ /* 0x000fe40000410000 */
[C---:B----4-:R-:W-:Y:S02]  /*18a00*/  FMUL.FTZ R6, R0.reuse, R130 ;  /* 0x0000008200067220 */ /* 0x050fe40000410000 */
[C---:B------:R-:W-:Y:S02]  /*18a10*/  FMUL.FTZ R7, R0.reuse, R131 ;  /* 0x0000008300077220 */ /* 0x040fe40000410000 */
[C---:B------:R-:W-:Y:S01]  /*18a20*/  FMUL.FTZ R10, R0.reuse, R126 ;  /* 0x0000007e000a7220 */ /* 0x040fe20000410000 */
[----:B------:R-:W-:Y:S01]  /*18a30*/  MUFU.EX2 R135, R135 ;  /* 0x0000008700877308 */ /* 0x000fe20000000800 */
[----:B------:R-:W-:Y:S02]  /*18a40*/  FMUL.FTZ R11, R0, R127 ;  /* 0x0000007f000b7220 */ /* 0x000fe40000410000 */
[----:B------:R-:W2:Y:S01]  /*18a50*/  LDSM.16.MT88.4 R124, [R195+0xc000] ;  /* 0x00c00000c37c783b */ /* 0x000ea20000004200 */
[----:B------:R-:W-:Y:S02]  /*18a60*/  FMUL.FTZ R37, R2, R37 ;  /* 0x0000002502257220 */ /* 0x000fe40000410000 */
[C---:B------:R-:W-:Y:S02]  /*18a70*/  FMUL.FTZ R38, R0.reuse, R38 ;  /* 0x0000002600267220 */ /* 0x040fe40000410000 */
[----:B------:R-:W-:Y:S02]  /*18a80*/  FMUL.FTZ R39, R0, R39 ;  /* 0x0000002700277220 */ /* 0x000fe40000410000 */
[----:B------:R-:W4:Y:S01]  /*18a90*/  MUFU.EX2 R162, R162 ;  /* 0x000000a200a27308 */ /* 0x000f220000000800 */
        /* <DEDUP_REMOVED lines=10> */
[-C--:B------:R-:W-:Y:S02]  /*18b40*/  FFMA.FTZ R221, R29, R133.reuse, -R170 ;  /* 0x000000851ddd7223 */ /* 0x080fe400000108aa */
[-CC-:B------:R-:W-:Y:S01]  /*18b50*/  FFMA.FTZ R222, R30, R133.reuse, -R168.reuse ;  /* 0x000000851ede7223 */ /* 0x180fe200000108a8 */
[----:B------:R-:W1:Y:S01]  /*18b60*/  MUFU.EX2 R164, R164 ;  /* 0x000000a400a47308 */ /* 0x000e620000000800 */
[----:B------:R-:W-:Y:S02]  /*18b70*/  FFMA.FTZ R223, R31, R133, -R168 ;  /* 0x000000851fdf7223 */ /* 0x000fe400000108a8 */
[----:B------:R-:W-:Y:S01]  /*18b80*/  LDSM.16.MT88.4 R28, [R195+0x11000] ;  /* 0x01100000c31c783b */ /* 0x000fe20000004200 */
[----:B----4-:R-:W-:Y:S01]  /*18b90*/  F2FP.BF16.PACK_AB R129, R162, R135 ;  /* 0x00000087a281723e */ /* 0x010fe200000010ff */
[-C--:B------:R-:W-:Y:S02]  /*18ba0*/  FFMA.FTZ R224, R32, R133.reuse, -R170 ;  /* 0x0000008520e07223 */ /* 0x080fe400000108aa */
[----:B------:R-:W-:Y:S02]  /*18bb0*/  FFMA.FTZ R226, R34, R133, -R168 ;  /* 0x0000008522e27223 */ /* 0x000fe400000108a8 */
[C---:B------:R-:W-:Y:S01]  /*18bc0*/  FMUL.FTZ R48, R2.reuse, R48 ;  /* 0x0000003002307220 */ /* 0x040fe20000410000 */
[----:B------:R-:W-:Y:S01]  /*18bd0*/  MUFU.EX2 R166, R166 ;  /* 0x000000a600a67308 */ /* 0x000fe20000000800 */
[----:B------:R-:W-:Y:S02]  /*18be0*/  FMUL.FTZ R49, R2, R49 ;  /* 0x0000003102317220 */ /* 0x000fe40000410000 */
[C---:B------:R-:W-:Y:S02]  /*18bf0*/  FMUL.FTZ R50, R0.reuse, R50 ;  /* 0x0000003200327220 */ /* 0x040fe40000410000 */
[----:B------:R-:W-:Y:S02]  /*18c00*/  FMUL.FTZ R51, R0, R51 ;  /* 0x0000003300337220 */ /* 0x000fe40000410000 */
[C---:B------:R-:W-:Y:S02]  /*18c10*/  FMUL.FTZ R52, R2.reuse, R52 ;  /* 0x0000003402347220 */ /* 0x040fe40000410000 */
[----:B------:R-:W-:Y:S01]  /*18c20*/  FMUL.FTZ R53, R2, R53 ;  /* 0x0000003502357220 */ /* 0x000fe20000410000 */
        /* <DEDUP_REMOVED lines=16> */
[----:B----4-:R-:W-:Y:S01]  /*18d30*/  F2FP.BF16.PACK_AB R131, R167, R166 ;  /* 0x000000a6a783723e */ /* 0x010fe200000010ff */
[C---:B------:R-:W-:Y:S02]  /*18d40*/  FMUL.FTZ R66, R0.reuse, R66 ;  /* 0x0000004200427220 */ /* 0x040fe40000410000 */
[----:B------:R-:W-:Y:S02]  /*18d50*/  FMUL.FTZ R67, R0, R67 ;  /* 0x0000004300437220 */ /* 0x000fe40000410000 */
[C---:B------:R-:W-:Y:S01]  /*18d60*/  FMUL.FTZ R68, R2.reuse, R68 ;  /* 0x0000004402447220 */ /* 0x040fe20000410000 */
[----:B------:R-:W-:Y:S01]  /*18d70*/  MUFU.EX2 R222, R222 ;  /* 0x000000de00de7308 */ /* 0x000fe20000000800 */
[C---:B---3--:R-:W-:Y:S05]  /*18d80*/  HMMA.16816.F32.BF16 R4, R128.reuse, R136, R4 ;  /* 0x000000888004723c */ /* 0x048fea0000041804 */
[----:B------:R-:W-:Y:S02]  /*18d90*/  FMUL.FTZ R69, R2, R69 ;  /* 0x0000004502457220 */ /* 0x000fe40000410000 */
[C---:B------:R-:W-:Y:S01]  /*18da0*/  FMUL.FTZ R70, R0.reuse, R70 ;  /* 0x0000004600467220 */ /* 0x040fe20000410000 */
[C---:B------:R-:W-:Y:S01]  /*18db0*/  HMMA.16816.F32.BF16 R8, R128.reuse, R138, R8 ;  /* 0x0000008a8008723c */ /* 0x040fe20000041808 */
[----:B------:R-:W1:Y:S01]  /*18dc0*/  LDSM.16.MT88.4 R136, [R198+0xe000] ;  /* 0x00e00000c688783b */ /* 0x000e620000004200 */
[----:B------:R-:W-:Y:S02]  /*18dd0*/  MUFU.EX2 R223, R223 ;  /* 0x000000df00df7308 */ /* 0x000fe40000000800 */
[----:B------:R-:W-:Y:S02]  /*18de0*/  FMUL.FTZ R71, R0, R71 ;  /* 0x0000004700477220 */ /* 0x000fe40000410000 */
[C---:B------:R-:W-:Y:S02]  /*18df0*/  FMUL.FTZ R72, R2.reuse, R72 ;  /* 0x0000004802487220 */ /* 0x040fe40000410000 */
[C---:B------:R-:W-:Y:S04]  /*18e00*/  HMMA.16816.F32.BF16 R36, R128.reuse, R140, R36 ;  /* 0x0000008c8024723c */ /* 0x040fe80000041824 */
[----:B------:R-:W-:Y:S01]  /*18e10*/  FMUL.FTZ R73, R2, R73 ;  /* 0x0000004902497220 */ /* 0x000fe20000410000 */
[----:B------:R-:W-:Y:S01]  /*18e20*/  MUFU.EX2 R224, R224 ;  /* 0x000000e000e07308 */ /* 0x000fe20000000800 */
[C---:B------:R-:W-:Y:S02]  /*18e30*/  FMUL.FTZ R74, R0.reuse, R74 ;  /* 0x0000004a004a7220 */ /* 0x040fe40000410000 */
[C---:B------:R-:W-:Y:S01]  /*18e40*/  HMMA.16816.F32.BF16 R40, R128.reuse, R142, R40 ;  /* 0x0000008e8028723c */ /* 0x040fe20000041828 */
[----:B------:R-:W3:Y:S03]  /*18e50*/  LDSM.16.MT88.4 R140, [R197+0xe000] ;  /* 0x00e00000c58c783b */ /* 0x000ee60000004200 */
[----:B------:R-:W-:Y:S02]  /*18e60*/  FMUL.FTZ R75, R0, R75 ;  /* 0x0000004b004b7220 */ /* 0x000fe40000410000 */
[C---:B------:R-:W-:Y:S01]  /*18e70*/  FMUL.FTZ R76, R2.reuse, R76 ;  /* 0x0000004c024c7220 */ /* 0x040fe20000410000 */
[----:B------:R-:W-:Y:S01]  /*18e80*/  MUFU.EX2 R226, R226 ;  /* 0x000000e200e27308 */ /* 0x000fe20000000800 */
[C---:B------:R-:W-:Y:S04]  /*18e90*/  HMMA.16816.F32.BF16 R44, R128.reuse, R144, R44 ;  /* 0x00000090802c723c */ /* 0x040fe8000004182c */
[----:B------:R-:W-:Y:S02]  /*18ea0*/  FMUL.FTZ R77, R2, R77 ;  /* 0x0000004d024d7220 */ /* 0x000fe40000410000 */
[C---:B------:R-:W-:Y:S02]  /*18eb0*/  FMUL.FTZ R78, R0.reuse, R78 ;  /* 0x0000004e004e7220 */ /* 0x040fe40000410000 */
[C---:B------:R-:W-:Y:S01]  /*18ec0*/  HMMA.16816.F32.BF16 R48, R128.reuse, R146, R48 ;  /* 0x000000928030723c */ /* 0x040fe20000041830 */
[----:B------:R-:W-:Y:S03]  /*18ed0*/  LDSM.16.MT88.4 R144, [R195+0xc800] ;  /* 0x00c80000c390783b */ /* 0x000fe60000004200 */
        /* <DEDUP_REMOVED lines=9> */
[C---:B-1----:R-:W-:Y:S04]  /*18f70*/  HMMA.16816.F32.BF16 R60, R128.reuse, R136, R60 ;  /* 0x00000088803c723c */ /* 0x042fe8000004183c */
[----:B------:R-:W-:Y:S02]  /*18f80*/  FMUL.FTZ R85, R2, R85 ;  /* 0x0000005502557220 */ /* 0x000fe40000410000 */
[C---:B------:R-:W-:Y:S02]  /*18f90*/  FMUL.FTZ R86, R0.reuse, R86 ;  /* 0x0000005600567220 */ /* 0x040fe40000410000 */
[C---:B------:R-:W-:Y:S01]  /*18fa0*/  HMMA.16816.F32.BF16 R64, R128.reuse, R138, R64 ;  /* 0x0000008a8040723c */ /* 0x040fe20000041840 */
[----:B------:R-:W1:Y:S03]  /*18fb0*/  LDSM.16.MT88.4 R136, [R195+0xe000] ;  /* 0x00e00000c388783b */ /* 0x000e660000004200 */
        /* <DEDUP_REMOVED lines=8> */
[C---:B------:R-:W-:Y:S02]  /*19040*/  FMUL.FTZ R92, R2.reuse, R92 ;  /* 0x0000005c025c7220 */ /* 0x040fe40000410000 */
[----:B------:R-:W-:Y:S01]  /*19050*/  FMUL.FTZ R93, R2, R93 ;  /* 0x0000005d025d7220 */ /* 0x000fe20000410000 */
[C---:B--2---:R-:W-:Y:S03]  /*19060*/  HMMA.16816.F32.BF16 R76, R128.reuse, R124, R76 ;  /* 0x0000007c804c723c */ /* 0x044fe6000004184c */
[C---:B------:R-:W-:Y:S02]  /*19070*/  FMUL.FTZ R94, R0.reuse, R94 ;  /* 0x0000005e005e7220 */ /* 0x040fe40000410000 */
[----:B------:R-:W-:Y:S02]  /*19080*/  FMUL.FTZ R95, R0, R95 ;  /* 0x0000005f005f7220 */ /* 0x000fe40000410000 */
[C---:B------:R-:W-:Y:S01]  /*19090*/  FMUL.FTZ R96, R2.reuse, R96 ;  /* 0x0000006002607220 */ /* 0x040fe20000410000 */
[C---:B------:R-:W-:Y:S01]  /*190a0*/  HMMA.16816.F32.BF16 R80, R128.reuse, R126, R80 ;  /* 0x0000007e8050723c */ /* 0x040fe20000041850 */
[----:B------:R-:W2:Y:S03]  /*190b0*/  LDSM.16.MT88.4 R124, [R197+0x10000] ;  /* 0x01000000c57c783b */ /* 0x000ea60000004200 */
[----:B------:R-:W-:Y:S02]  /*190c0*/  FMUL.FTZ R97, R2, R97 ;  /* 0x0000006102617220 */ /* 0x000fe40000410000 */
[C---:B------:R-:W-:Y:S02]  /*190d0*/  FMUL.FTZ R98, R0.reuse, R98 ;  /* 0x0000006200627220 */ /* 0x040fe40000410000 */
[C---:B-1----:R-:W-:Y:S04]  /*190e0*/  HMMA.16816.F32.BF16 R84, R128.reuse, R136, R84 ;  /* 0x000000888054723c */ /* 0x042fe80000041854 */
[----:B------:R-:W-:Y:S02]  /*190f0*/  FMUL.FTZ R99, R0, R99 ;  /* 0x0000006300637220 */ /* 0x000fe40000410000 */
[-CC-:B------:R-:W-:Y:S02]  /*19100*/  FFMA.FTZ R169, R12, R133.reuse, -R170.reuse ;  /* 0x000000850ca97223 */ /* 0x180fe400000108aa */
[C---:B------:R-:W-:Y:S01]  /*19110*/  HMMA.16816.F32.BF16 R88, R128.reuse, R138, R88 ;  /* 0x0000008a8058723c */ /* 0x040fe20000041858 */
[----:B------:R-:W1:Y:S03]  /*19120*/  LDSM.16.MT88.4 R136, [R196+0x10000] ;  /* 0x01000000c488783b */ /* 0x000e660000004200 */
[C---:B------:R-:W-:Y:S01]  /*19130*/  FMUL.FTZ R12, R2.reuse, R120 ;  /* 0x00000078020c7220 */ /* 0x040fe20000410000 */
[----:B------:R-:W-:Y:S01]  /*19140*/  MUFU.EX2 R169, R169 ;  /* 0x000000a900a97308 */ /* 0x000fe20000000800 */
[----:B------:R-:W-:Y:S02]  /*19150*/  FFMA.FTZ R172, R13, R133, -R170 ;  /* 0x000000850dac7223 */ /* 0x000fe400000108aa */
[C---:B---3--:R-:W-:Y:S04]  /*19160*/  HMMA.16816.F32.BF16 R92, R128.reuse, R140, R92 ;  /* 0x0000008c805c723c */ /* 0x048fe8000004185c */
[----:B------:R-:W-:Y:S02]  /*19170*/  FMUL.FTZ R13, R2, R121 ;  /* 0x00000079020d7220 */ /* 0x000fe40000410000 */
[-CC-:B------:R-:W-:Y:S01]  /*19180*/  FFMA.FTZ R171, R14, R133.reuse, -R168.reuse ;  /* 0x000000850eab7223 */ /* 0x180fe200000108a8 */
[----:B------:R-:W3:Y:S01]  /*19190*/  MUFU.EX2 R172, R172 ;  /* 0x000000ac00ac7308 */ /* 0x000ee20000000800 */
[C---:B------:R-:W-:Y:S01]  /*191a0*/  HMMA.16816.F32.BF16 R96, R128.reuse, R142, R96 ;  /* 0x0000008e8060723c */ /* 0x040fe20000041860 */
[----:B------:R-:W-:Y:S03]  /*191b0*/  LDSM.16.MT88.4 R140, [R197+0xc800] ;  /* 0x00c80000c58c783b */ /* 0x000fe60000004200 */
[C---:B------:R-:W-:Y:S02]  /*191c0*/  FMUL.FTZ R14, R0.reuse, R122 ;  /* 0x0000007a000e7220 */ /* 0x040fe40000410000 */
[----:B------:R-:W-:Y:S02]  /*191d0*/  FFMA.FTZ R174, R15, R133, -R168 ;  /* 0x000000850fae7223 */ /* 0x000fe400000108a8 */
[----:B------:R-:W-:Y:S01]  /*191e0*/  FMUL.FTZ R15, R0, R123 ;  /* 0x0000007b000f7220 */ /* 0x000fe20000410000 */
[----:B------:R-:W-:Y:S01]  /*191f0*/  MUFU.EX2 R171, R171 ;  /* 0x000000ab00ab7308 */ /* 0x000fe20000000800 */
[----:B------:R-:W4:Y:S02]  /*19200*/  LDSM.16.MT88.4 R120, [R195+0x10000] ;  /* 0x01000000c378783b */ /* 0x000f240000004200 */
[C---:B------:R-:W-:Y:S02]  /*19210*/  FMUL.FTZ R100, R2.reuse, R100 ;  /* 0x0000006402647220 */ /* 0x040fe40000410000 */
[----:B------:R-:W-:Y:S02]  /*19220*/  FMUL.FTZ R101, R2, R101 ;  /* 0x0000006502657220 */ /* 0x000fe40000410000 */
[C---:B------:R-:W-:Y:S02]  /*19230*/  FMUL.FTZ R102, R0.reuse, R102 ;  /* 0x0000006600667220 */ /* 0x040fe40000410000 */
[----:B------:R-:W-:Y:S01]  /*19240*/  FMUL.FTZ R103, R0, R103 ;  /* 0x0000006700677220 */ /* 0x000fe20000410000 */
[----:B------:R-:W5:Y:S01]  /*19250*/  MUFU.EX2 R174, R174 ;  /* 0x000000ae00ae7308 */ /* 0x000f620000000800 */
[C---:B------:R-:W-:Y:S02]  /*19260*/  FMUL.FTZ R104, R2.reuse, R104 ;  /* 0x0000006802687220 */ /* 0x040fe40000410000 */
[----:B------:R-:W-:Y:S02]  /*19270*/  FMUL.FTZ R105, R2, R105 ;  /* 0x0000006902697220 */ /* 0x000fe40000410000 */
[C---:B------:R-:W-:Y:S01]  /*19280*/  FMUL.FTZ R106, R0.reuse, R106 ;  /* 0x0000006a006a7220 */ /* 0x040fe20000410000 */
[C---:B--2---:R-:W-:Y:S03]  /*19290*/  HMMA.16816.F32.BF16 R100, R128.reuse, R124, R100 ;  /* 0x0000007c8064723c */ /* 0x044fe60000041864 */
[----:B------:R-:W-:Y:S02]  /*192a0*/  FMUL.FTZ R107, R0, R107 ;  /* 0x0000006b006b7220 */ /* 0x000fe40000410000 */
[-CC-:B------:R-:W-:Y:S02]  /*192b0*/  FFMA.FTZ R173, R16, R133.reuse, -R170.reuse ;  /* 0x0000008510ad7223 */ /* 0x180fe400000108aa */
[-C--:B------:R-:W-:Y:S01]  /*192c0*/  FFMA.FTZ R216, R17, R133.reuse, -R170 ;  /* 0x0000008511d87223 */ /* 0x080fe200000108aa */
[C---:B------:R-:W-:Y:S01]  /*192d0*/  HMMA.16816.F32.BF16 R12, R128.reuse, R126, R12 ;  /* 0x0000007e800c723c */ /* 0x040fe2000004180c */
[----:B------:R-:W2:Y:S02]  /*192e0*/  LDSM.16.MT88.4 R124, [R198+0xc800] ;  /* 0x00c80000c67c783b */ /* 0x000ea40000004200 */
[----:B------:R-:W-:Y:S01]  /*192f0*/  MUFU.EX2 R173, R173 ;  /* 0x000000ad00ad7308 */ /* 0x000fe20000000800 */
[-CC-:B------:R-:W-:Y:S02]  /*19300*/  FFMA.FTZ R175, R18, R133.reuse, -R168.reuse ;  /* 0x0000008512af7223 */ /* 0x180fe400000108a8 */
[----:B------:R-:W-:Y:S02]  /*19310*/  FFMA.FTZ R218, R19, R133, -R168 ;  /* 0x0000008513da7223 */ /* 0x000fe400000108a8 */
[C---:B-1----:R-:W-:Y:S04]  /*19320*/  HMMA.16816.F32.BF16 R104, R128.reuse, R136, R104 ;  /* 0x000000888068723c */ /* 0x042fe80000041868 */
[C---:B------:R-:W-:Y:S01]  /*19330*/  FMUL.FTZ R108, R2.reuse, R108 ;  /* 0x0000006c026c7220 */ /* 0x040fe20000410000 */
[----:B------:R-:W1:Y:S01]  /*19340*/  MUFU.EX2 R216, R216 ;  /* 0x000000d800d87308 */ /* 0x000e620000000800 */
[----:B------:R-:W-:Y:S02]  /*19350*/  FMUL.FTZ R109, R2, R109 ;  /* 0x0000006d026d7220 */ /* 0x000fe40000410000 */
[C---:B------:R-:W-:Y:S04]  /*19360*/  FMUL.FTZ R110, R0.reuse, R110 ;  /* 0x0000006e006e7220 */ /* 0x040fe80000410000 */
[----:B------:R-:W-:Y:S02]  /*19370*/  FMUL.FTZ R111, R0, R111 ;  /* 0x0000006f006f7220 */ /* 0x000fe40000410000 */
[----:B------:R-:W-:Y:S01]  /*19380*/  FMUL.FTZ R16, R2, R116 ;  /* 0x0000007402107220 */ /* 0x000fe20000410000 */
[----:B------:R-:W-:Y:S01]  /*19390*/  MUFU.EX2 R175, R175 ;  /* 0x000000af00af7308 */ /* 0x000fe20000000800 */
[----:B---3--:R-:W-:Y:S01]  /*193a0*/  F2FP.BF16.PACK_AB R116, R172, R169 ;  /* 0x000000a9ac74723e */ /* 0x008fe200000010ff */
[----:B------:R-:W-:Y:S01]  /*193b0*/  FMUL.FTZ R17, R2, R117 ;  /* 0x0000007502117220 */ /* 0x000fe20000410000 */
[----:B-----5:R-:W-:Y:S01]  /*193c0*/  F2FP.BF16.PACK_AB R117, R174, R171 ;  /* 0x000000abae75723e */ /* 0x020fe200000010ff */
[C---:B------:R-:W-:Y:S01]  /*193d0*/  HMMA.16816.F32.BF16 R108, R128.reuse, R138, R108 ;  /* 0x0000008a806c723c */ /* 0x040fe2000004186c */
[----:B------:R-:W3:Y:S02]  /*193e0*/  LDSM.16.MT88.4 R136, [R196+0xc800] ;  /* 0x00c80000c488783b */ /* 0x000ee40000004200 */
[C---:B------:R-:W-:Y:S02]  /*193f0*/  FMUL.FTZ R18, R0.reuse, R118 ;  /* 0x0000007600127220 */ /* 0x040fe40000410000 */
[----:B------:R-:W-:Y:S01]  /*19400*/  FMUL.FTZ R19, R0, R119 ;  /* 0x0000007700137220 */ /* 0x000fe20000410000 */
[----:B------:R-:W5:Y:S01]  /*19410*/  MUFU.EX2 R218, R218 ;  /* 0x000000da00da7308 */ /* 0x000f620000000800 */
[C---:B------:R-:W-:Y:S02]  /*19420*/  FMUL.FTZ R112, R2.reuse, R112 ;  /* 0x0000007002707220 */ /* 0x040fe40000410000 */
[----:B------:R-:W-:Y:S03]  /*19430*/  FMUL.FTZ R113, R2, R113 ;  /* 0x0000007102717220 */ /* 0x000fe60000410000 */
[C---:B----4-:R-:W-:Y:S03]  /*19440*/  HMMA.16816.F32.BF16 R16, R128.reuse, R120, R16 ;  /* 0x000000788010723c */ /* 0x050fe60000041810 */
[----:B------:R-:W-:Y:S01]  /*19450*/  FMUL.FTZ R114, R0, R114 ;  /* 0x0000007200727220 */ /* 0x000fe20000410000 */
[----:B-1----:R-:W-:Y:S01]  /*19460*/  F2FP.BF16.PACK_AB R118, R216, R173 ;  /* 0x000000add876723e */ /* 0x002fe200000010ff */
[----:B------:R-:W-:Y:S02]  /*19470*/  FMUL.FTZ R115, R0, R115 ;  /* 0x0000007300737220 */ /* 0x000fe40000410000 */
[----:B------:R-:W-:Y:S02]  /*19480*/  FFMA.FTZ R165, R2, R219, R165 ;  /* 0x000000db02a57223 */ /* 0x000fe400000100a5 */
[----:B------:R-:W-:Y:S03]  /*19490*/  FFMA.FTZ R135, R0, R217, R135 ;  /* 0x000000d900877223 */ /* 0x000fe60000010087 */
[----:B------:R-:W-:Y:S01]  /*194a0*/  HMMA.16816.F32.BF16 R112, R128, R122, R112 ;  /* 0x0000007a8070723c */ /* 0x000fe20000041870 */
[----:B------:R-:W1:Y:S02]  /*194b0*/  LDSM.16.MT88.4 R120, [R195+0xe800] ;  /* 0x00e80000c378783b */ /* 0x000e640000004200 */
[----:B------:R-:W-:Y:S02]  /*194c0*/  FADD.FTZ R134, R134, R165 ;  /* 0x000000a586867221 */ /* 0x000fe40000010000 */
[----:B------:R-:W-:Y:S01]  /*194d0*/  FADD.FTZ R135, R162, R135 ;  /* 0x00000087a2877221 */ /* 0x000fe20000010000 */
[----:B-----5:R-:W-:Y:S01]  /*194e0*/  F2FP.BF16.PACK_AB R119, R218, R175 ;  /* 0x000000afda77723e */ /* 0x020fe200000010ff */
[----:B------:R-:W-:Y:S02]  /*194f0*/  FADD.FTZ R163, R163, R134 ;  /* 0x00000086a3a37221 */ /* 0x000fe40000010000 */
[----:B------:R-:W-:Y:S03]  /*19500*/  LDSM.16.MT88.4 R128, [R197+0x10800] ;  /* 0x01080000c580783b */ /* 0x000fe60000004200 */
[----:B------:R-:W-:Y:S01]  /*19510*/  FADD.FTZ R0, R166, R135 ;  /* 0x00000087a6007221 */ /* 0x000fe20000010000 */
[C---:B--2---:R-:W-:Y:S05]  /*19520*/  HMMA.16816.F32.BF16 R4, R116.reuse, R124, R4 ;  /* 0x0000007c7404723c */ /* 0x044fea0000041804 */
[----:B------:R-:W-:Y:S01]  /*19530*/  MOV R135, R132 ;  /* 0x0000008400877202 */ /* 0x000fe20000000f00 */
[----:B------:R-:W-:Y:S02]  /*19540*/  FADD.FTZ R164, R164, R163 ;  /* 0x000000a3a4a47221 */ /* 0x000fe40000010000 */
[C---:B------:R-:W-:Y:S01]  /*19550*/  HMMA.16816.F32.BF16 R8, R116.reuse, R126, R8 ;  /* 0x0000007e7408723c */ /* 0x040fe20000041808 */
[----:B------:R-:W2:Y:S03]  /*19560*/  LDSM.16.MT88.4 R124, [R198+0x10800] ;  /* 0x01080000c67c783b */ /* 0x000ea60000004200 */
[----:B------:R-:W-:Y:S02]  /*19570*/  FADD.FTZ R0, R167, R0 ;  /* 0x00000000a7007221 */ /* 0x000fe40000010000 */
[----:B------:R-:W-:Y:S02]  /*19580*/  FADD.FTZ R169, R169, R164 ;  /* 0x000000a4a9a97221 */ /* 0x000fe40000010000 */
[C---:B------:R-:W-:Y:S04]  /*19590*/  HMMA.16816.F32.BF16 R36, R116.reuse, R140, R36 ;  /* 0x0000008c7424723c */ /* 0x040fe80000041824 */
[----:B------:R-:W-:Y:S01]  /*195a0*/  FADD.FTZ R171, R171, R0 ;  /* 0x00000000abab7221 */ /* 0x000fe20000010000 */
[----:B------:R-:W-:Y:S01]  /*195b0*/  IADD3 R0, R215, -0x1, RZ ;  /* 0xffffffffd7007810 */ /* 0x000fe20007ffe0ff */
[----:B------:R-:W-:Y:S02]  /*195c0*/  FADD.FTZ R172, R172, R169 ;  /* 0x000000a9acac7221 */ /* 0x000fe40000010000 */
[C---:B------:R-:W-:Y:S01]  /*195d0*/  HMMA.16816.F32.BF16 R40, R116.reuse, R142, R40 ;  /* 0x0000008e7428723c */ /* 0x040fe20000041828 */
[----:B------:R-:W-:Y:S03]  /*195e0*/  LDSM.16.MT88.4 R140, [R197+0xf000] ;  /* 0x00f00000c58c783b */ /* 0x000fe60000004200 */
[----:B------:R-:W-:Y:S01]  /*195f0*/  FADD.FTZ R174, R174, R171 ;  /* 0x000000abaeae7221 */ /* 0x000fe20000010000 */
[----:B------:R-:W-:Y:S01]  /*19600*/  MOV R215, R0 ;  /* 0x0000000000d77202 */ /* 0x000fe20000000f00 */
[----:B------:R-:W-:Y:S01]  /*19610*/  FADD.FTZ R173, R173, R172 ;  /* 0x000000acadad7221 */ /* 0x000fe20000010000 */
[----:B------:R-:W-:Y:S01]  /*19620*/  MOV R0, R3 ;  /* 0x0000000300007202 */ /* 0x000fe20000000f00 */
[C---:B---3--:R-:W-:Y:S04]  /*19630*/  HMMA.16816.F32.BF16 R44, R116.reuse, R136, R44 ;  /* 0x00000088742c723c */ /* 0x048fe8000004182c */
[----:B------:R-:W-:Y:S04]  /*19640*/  FADD.FTZ R173, R216, R173 ;  /* 0x000000add8ad7221 */ /* 0x000fe80000010000 */
        /* <DEDUP_REMOVED lines=8> */
[C---:B------:R-:W-:Y:S07]  /*196d0*/  HMMA.16816.F32.BF16 R68, R116.reuse, R152, R68 ;  /* 0x000000987444723c */ /* 0x040fee0000041844 */
[-CC-:B------:R-:W-:Y:S01]  /*196e0*/  FFMA.FTZ R152, R20, R133.reuse, -R170.reuse ;  /* 0x0000008514987223 */ /* 0x180fe200000108aa */
[C---:B------:R-:W-:Y:S04]  /*196f0*/  HMMA.16816.F32.BF16 R72, R116.reuse, R154, R72 ;  /* 0x0000009a7448723c */ /* 0x040fe80000041848 */
[-C--:B------:R-:W-:Y:S01]  /*19700*/  FFMA.FTZ R153, R21, R133.reuse, -R170 ;  /* 0x0000008515997223 */ /* 0x080fe200000108aa */
[----:B------:R-:W-:Y:S02]  /*19710*/  MUFU.EX2 R152, R152 ;  /* 0x0000009800987308 */ /* 0x000fe40000000800 */
[-CC-:B------:R-:W-:Y:S01]  /*19720*/  FFMA.FTZ R154, R22, R133.reuse, -R168.reuse ;  /* 0x00000085169a7223 */ /* 0x180fe200000108a8 */
[C---:B------:R-:W-:Y:S04]  /*19730*/  HMMA.16816.F32.BF16 R76, R116.reuse, R156, R76 ;  /* 0x0000009c744c723c */ /* 0x040fe8000004184c */
[-C--:B------:R-:W-:Y:S02]  /*19740*/  FFMA.FTZ R155, R23, R133.reuse, -R168 ;  /* 0x00000085179b7223 */ /* 0x080fe400000108a8 */
[----:B------:R-:W4:Y:S01]  /*19750*/  LDSM.16.MT88.4 R20, [R195+0x10800] ;  /* 0x01080000c314783b */ /* 0x000f220000004200 */
[-CC-:B------:R-:W-:Y:S01]  /*19760*/  FFMA.FTZ R156, R24, R133.reuse, -R170.reuse ;  /* 0x00000085189c7223 */ /* 0x180fe200000108aa */
[C---:B------:R-:W-:Y:S01]  /*19770*/  HMMA.16816.F32.BF16 R80, R116.reuse, R158, R80 ;  /* 0x0000009e7450723c */ /* 0x040fe20000041850 */
[----:B------:R-:W5:Y:S03]  /*19780*/  MUFU.EX2 R153, R153 ;  /* 0x0000009900997308 */ /* 0x000f660000000800 */
[-CC-:B------:R-:W-:Y:S02]  /*19790*/  FFMA.FTZ R157, R25, R133.reuse, -R170.reuse ;  /* 0x00000085199d7223 */ /* 0x180fe400000108aa */
[-C--:B------:R-:W-:Y:S02]  /*197a0*/  FFMA.FTZ R170, R33, R133.reuse, -R170 ;  /* 0x0000008521aa7223 */ /* 0x080fe400000108aa */
[C---:B-1----:R-:W-:Y:S03]  /*197b0*/  HMMA.16816.F32.BF16 R84, R116.reuse, R120, R84 ;  /* 0x000000787454723c */ /* 0x042fe60000041854 */
[----:B------:R-:W-:Y:S01]  /*197c0*/  MUFU.EX2 R154, R154 ;  /* 0x0000009a009a7308 */ /* 0x000fe20000000800 */
[-CC-:B------:R-:W-:Y:S02]  /*197d0*/  FFMA.FTZ R158, R26, R133.reuse, -R168.reuse ;  /* 0x000000851a9e7223 */ /* 0x180fe400000108a8 */
[-CC-:B------:R-:W-:Y:S02]  /*197e0*/  FFMA.FTZ R159, R27, R133.reuse, -R168.reuse ;  /* 0x000000851b9f7223 */ /* 0x180fe400000108a8 */
[C---:B------:R-:W-:Y:S01]  /*197f0*/  HMMA.16816.F32.BF16 R88, R116.reuse, R122, R88 ;  /* 0x0000007a7458723c */ /* 0x040fe20000041858 */
[----:B------:R-:W1:Y:S03]  /*19800*/  LDSM.16.MT88.4 R120, [R198+0xd000] ;  /* 0x00d00000c678783b */ /* 0x000e660000004200 */
[----:B------:R-:W-:Y:S01]  /*19810*/  FFMA.FTZ R168, R35, R133, -R168 ;  /* 0x0000008523a87223 */ /* 0x000fe200000108a8 */
[----:B------:R-:W1:Y:S03]  /*19820*/  MUFU.EX2 R155, R155 ;  /* 0x0000009b009b7308 */ /* 0x000e660000000800 */
[C---:B--2---:R-:W-:Y:S01]  /*19830*/  HMMA.16816.F32.BF16 R92, R116.reuse, R124, R92 ;  /* 0x0000007c745c723c */ /* 0x044fe2000004185c */
[----:B------:R-:W-:Y:S06]  /*19840*/  LDSM.16.MT88.4 R24, [R196+0xd000] ;  /* 0x00d00000c418783b */ /* 0x000fec0000004200 */
[----:B------:R-:W-:Y:S01]  /*19850*/  MUFU.EX2 R156, R156 ;  /* 0x0000009c009c7308 */ /* 0x000fe20000000800 */
[C---:B------:R-:W-:Y:S01]  /*19860*/  HMMA.16816.F32.BF16 R96, R116.reuse, R126, R96 ;  /* 0x0000007e7460723c */ /* 0x040fe20000041860 */
[----:B------:R-:W2:Y:S07]  /*19870*/  LDSM.16.MT88.4 R124, [R197+0xd000] ;  /* 0x00d00000c57c783b */ /* 0x000eae0000004200 */
[C---:B------:R-:W-:Y:S01]  /*19880*/  HMMA.16816.F32.BF16 R100, R116.reuse, R128, R100 ;  /* 0x000000807464723c */ /* 0x040fe20000041864 */
[----:B------:R-:W-:Y:S01]  /*19890*/  LDSM.16.MT88.4 R32, [R196+0xd800] ;  /* 0x00d80000c420783b */ /* 0x000fe20000004200 */
[----:B------:R-:W1:Y:S06]  /*198a0*/  MUFU.EX2 R157, R157 ;  /* 0x0000009d009d7308 */ /* 0x000e6c0000000800 */
[C---:B------:R-:W-:Y:S01]  /*198b0*/  HMMA.16816.F32.BF16 R12, R116.reuse, R130, R12 ;  /* 0x00000082740c723c */ /* 0x040fe2000004180c */
[----:B------:R-:W2:Y:S03]  /*198c0*/  LDSM.16.MT88.4 R128, [R195+0xd000] ;  /* 0x00d00000c380783b */ /* 0x000ea60000004200 */
[----:B------:R-:W-:Y:S04]  /*198d0*/  MUFU.EX2 R158, R158 ;  /* 0x0000009e009e7308 */ /* 0x000fe80000000800 */
[C---:B---3--:R-:W-:Y:S06]  /*198e0*/  HMMA.16816.F32.BF16 R104, R116.reuse, R136, R104 ;  /* 0x000000887468723c */ /* 0x048fec0000041868 */
[----:B------:R-:W3:Y:S02]  /*198f0*/  MUFU.EX2 R159, R159 ;  /* 0x0000009f009f7308 */ /* 0x000ee40000000800 */
[C---:B------:R-:W-:Y:S01]  /*19900*/  HMMA.16816.F32.BF16 R108, R116.reuse, R138, R108 ;  /* 0x0000008a746c723c */ /* 0x040fe2000004186c */
[----:B------:R-:W2:Y:S07]  /*19910*/  LDSM.16.MT88.4 R136, [R198+0xf000] ;  /* 0x00f00000c688783b */ /* 0x000eae0000004200 */
[C---:B----4-:R-:W-:Y:S01]  /*19920*/  HMMA.16816.F32.BF16 R16, R116.reuse, R20, R16 ;  /* 0x000000147410723c */ /* 0x050fe20000041810 */
[----:B------:R-:W4:Y:S06]  /*19930*/  MUFU.EX2 R225, R170 ;  /* 0x000000aa00e17308 */ /* 0x000f2c0000000800 */
[----:B-----5:R-:W-:Y:S01]  /*19940*/  F2FP.BF16.PACK_AB R20, R153, R152 ;  /* 0x000000989914723e */ /* 0x020fe200000010ff */
[----:B------:R-:W-:Y:S01]  /*19950*/  HMMA.16816.F32.BF16 R112, R116, R22, R112 ;  /* 0x000000167470723c */ /* 0x000fe20000041870 */
[----:B------:R-:W5:Y:S02]  /*19960*/  LDSM.16.MT88.4 R116, [R195+0xf000] ;  /* 0x00f00000c374783b */ /* 0x000f640000004200 */
[----:B------:R-:W2:Y:S01]  /*19970*/  MUFU.EX2 R133, R168 ;  /* 0x000000a800857308 */ /* 0x000ea20000000800 */
[----:B-1----:R-:W-:Y:S01]  /*19980*/  F2FP.BF16.PACK_AB R21, R155, R154 ;  /* 0x0000009a9b15723e */ /* 0x002fe200000010ff */
[----:B------:R-:W-:Y:S02]  /*19990*/  FADD.FTZ R152, R152, R173 ;  /* 0x000000ad98987221 */ /* 0x000fe40000010000 */
[----:B------:R-:W-:Y:S02]  /*199a0*/  F2FP.BF16.PACK_AB R22, R157, R156 ;  /* 0x0000009c9d16723e */ /* 0x000fe400000010ff */
[----:B---3--:R-:W-:Y:S03]  /*199b0*/  F2FP.BF16.PACK_AB R23, R159, R158 ;  /* 0x0000009e9f17723e */ /* 0x008fe600000010ff */
[----:B------:R-:W-:Y:S04]  /*199c0*/  FADD.FTZ R153, R153, R152 ;  /* 0x0000009899997221 */ /* 0x000fe80000010000 */
[C---:B------:R-:W-:Y:S05]  /*199d0*/  HMMA.16816.F32.BF16 R4, R20.reuse, R120, R4 ;  /* 0x000000781404723c */ /* 0x040fea0000041804 */
[----:B------:R-:W-:Y:S03]  /*199e0*/  FADD.FTZ R156, R156, R153 ;  /* 0x000000999c9c7221 */ /* 0x000fe60000010000 */
[C---:B------:R-:W-:Y:S01]  /*199f0*/  HMMA.16816.F32.BF16 R8, R20.reuse, R122, R8 ;  /* 0x0000007a1408723c */ /* 0x040fe20000041808 */
[----:B------:R-:W-:Y:S03]  /*19a00*/  LDSM.16.MT88.4 R120, [R197+0x11000] ;  /* 0x01100000c578783b */ /* 0x000fe60000004200 */
[----:B------:R-:W-:Y:S04]  /*19a10*/  FADD.FTZ R157, R157, R156 ;  /* 0x0000009c9d9d7221 */ /* 0x000fe80000010000 */
[C---:B--2---:R-:W-:Y:S08]  /*19a20*/  HMMA.16816.F32.BF16 R36, R20.reuse, R124, R36 ;  /* 0x0000007c1424723c */ /* 0x044ff00000041824 */
[C---:B------:R-:W-:Y:S01]  /*19a30*/  HMMA.16816.F32.BF16 R40, R20.reuse, R126, R40 ;  /* 0x0000007e1428723c */ /* 0x040fe20000041828 */
[----:B------:R-:W-:Y:S07]  /*19a40*/  LDSM.16.MT88.4 R124, [R196+0x11000] ;  /* 0x01100000c47c783b */ /* 0x000fee0000004200 */
[C---:B------:R-:W-:Y:S08]  /*19a50*/  HMMA.16816.F32.BF16 R44, R20.reuse, R24, R44 ;  /* 0x00000018142c723c */ /* 0x040ff0000004182c */
[C---:B------:R-:W-:Y:S01]  /*19a60*/  HMMA.16816.F32.BF16 R48, R20.reuse, R26, R48 ;  /* 0x0000001a1430723c */ /* 0x040fe20000041830 */
[----:B------:R-:W1:Y:S07]  /*19a70*/  LDSM.16.MT88.4 R24, [R198+0x11000] ;  /* 0x01100000c618783b */ /* 0x000e6e0000004200 */
[C---:B------:R-:W-:Y:S08]  /*19a80*/  HMMA.16816.F32.BF16 R52, R20.reuse, R128, R52 ;  /* 0x000000801434723c */ /* 0x040ff00000041834 */
[C---:B------:R-:W-:Y:S08]  /*19a90*/  HMMA.16816.F32.BF16 R56, R20.reuse, R130, R56 ;  /* 0x000000821438723c */ /* 0x040ff00000041838 */
        /* <DEDUP_REMOVED lines=12> */
[C---:B-1----:R-:W-:Y:S08]  /*19b60*/  HMMA.16816.F32.BF16 R92, R20.reuse, R24, R92 ;  /* 0x00000018145c723c */ /* 0x042ff0000004185c */
        /* <DEDUP_REMOVED lines=9> */
[----:B------:R-:W3:Y:S06]  /*19c00*/  LDSM.16.MT88.4 R28, [R196+0xf800] ;  /* 0x00f80000c41c783b */ /* 0x000eec0000004200 */
[----:B------:R-:W-:Y:S01]  /*19c10*/  F2FP.BF16.PACK_AB R20, R221, R220 ;  /* 0x000000dcdd14723e */ /* 0x000fe200000010ff */
[----:B------:R-:W-:Y:S01]  /*19c20*/  FADD.FTZ R220, R220, R157 ;  /* 0x0000009ddcdc7221 */ /* 0x000fe20000010000 */
[----:B------:R-:W-:Y:S03]  /*19c30*/  F2FP.BF16.PACK_AB R21, R223, R222 ;  /* 0x000000dedf15723e */ /* 0x000fe600000010ff */
[----:B----4-:R-:W-:Y:S01]  /*19c40*/  F2FP.BF16.PACK_AB R22, R225, R224 ;  /* 0x000000e0e116723e */ /* 0x010fe200000010ff */
[----:B------:R-:W-:Y:S01]  /*19c50*/  FADD.FTZ R221, R221, R220 ;  /* 0x000000dcdddd7221 */ /* 0x000fe20000010000 */
[----:B------:R-:W-:Y:S03]  /*19c60*/  F2FP.BF16.PACK_AB R23, R133, R226 ;  /* 0x000000e28517723e */ /* 0x000fe600000010ff */
[----:B------:R-:W-:Y:S04]  /*19c70*/  FADD.FTZ R224, R224, R221 ;  /* 0x000000dde0e07221 */ /* 0x000fe80000010000 */
[C---:B-1----:R-:W-:Y:S01]  /*19c80*/  HMMA.16816.F32.BF16 R128, R20.reuse, R24, R4 ;  /* 0x000000181480723c */ /* 0x042fe20000041804 */
[----:B------:R-:W1:Y:S02]  /*19c90*/  LDSM.16.MT88.4 R4, [R197+0x11800] ;  /* 0x01180000c504783b */ /* 0x000e640000004200 */
[----:B------:R-:W-:Y:S05]  /*19ca0*/  FADD.FTZ R219, R225, R224 ;  /* 0x000000e0e1db7221 */ /* 0x000fea0000010000 */
[C---:B------:R-:W-:Y:S01]  /*19cb0*/  HMMA.16816.F32.BF16 R124, R20.reuse, R26, R8 ;  /* 0x0000001a147c723c */ /* 0x040fe20000041808 */
[----:B------:R-:W4:Y:S07]  /*19cc0*/  LDSM.16.MT88.4 R8, [R196+0x11800] ;  /* 0x01180000c408783b */ /* 0x000f2e0000004200 */
[C---:B------:R-:W-:Y:S01]  /*19cd0*/  HMMA.16816.F32.BF16 R36, R20.reuse, R116, R36 ;  /* 0x000000741424723c */ /* 0x040fe20000041824 */
[----:B------:R-:W5:Y:S07]  /*19ce0*/  LDSM.16.MT88.4 R24, [R195+0x11800] ;  /* 0x01180000c318783b */ /* 0x000f6e0000004200 */
        /* <DEDUP_REMOVED lines=9> */
[C---:B---3--:R-:W-:Y:S08]  /*19d80*/  HMMA.16816.F32.BF16 R76, R20.reuse, R28, R76 ;  /* 0x0000001c144c723c */ /* 0x048ff0000004184c */
        /* <DEDUP_REMOVED lines=9> */
[C---:B----4-:R-:W-:Y:S04]  /*19e20*/  HMMA.16816.F32.BF16 R104, R20.reuse, R8, R104 ;  /* 0x000000081468723c */ /* 0x050fe80000041868 */
[----:B------:R-:W-:Y:S04]  /*19e30*/  FADD.FTZ R154, R154, R5 ;  /* 0x000000059a9a7221 */ /* 0x000fe80000010000 */
[C---:B------:R-:W-:Y:S04]  /*19e40*/  HMMA.16816.F32.BF16 R108, R20.reuse, R10, R108 ;  /* 0x0000000a146c723c */ /* 0x040fe8000004186c */
[----:B------:R-:W-:Y:S04]  /*19e50*/  FADD.FTZ R155, R155, R154 ;  /* 0x0000009a9b9b7221 */ /* 0x000fe80000010000 */
[C---:B-----5:R-:W-:Y:S04]  /*19e60*/  HMMA.16816.F32.BF16 R116, R20.reuse, R24, R16 ;  /* 0x000000181474723c */ /* 0x060fe80000041810 */
[----:B------:R-:W-:Y:S04]  /*19e70*/  FADD.FTZ R158, R158, R155 ;  /* 0x0000009b9e9e7221 */ /* 0x000fe80000010000 */
[----:B------:R-:W-:Y:S01]  /*19e80*/  FADD.FTZ R159, R159, R158 ;  /* 0x0000009e9f9f7221 */ /* 0x000fe20000010000 */
[----:B------:R-:W-:Y:S03]  /*19e90*/  HMMA.16816.F32.BF16 R112, R20, R26, R112 ;  /* 0x0000001a1470723c */ /* 0x000fe60000041870 */
[----:B------:R-:W-:Y:S04]  /*19ea0*/  FADD.FTZ R222, R222, R159 ;  /* 0x0000009fdede7221 */ /* 0x000fe80000010000 */
[----:B------:R-:W-:Y:S05]  /*19eb0*/  FADD.FTZ R223, R223, R222 ;  /* 0x000000dedfdf7221 */ /* 0x000fea0000010000 */
[----:B------:R-:W-:Y:S04]  /*19ec0*/  FADD.FTZ R226, R226, R223 ;  /* 0x000000dfe2e27221 */ /* 0x000fe80000010000 */
[----:B------:R-:W-:Y:S01]  /*19ed0*/  FADD.FTZ R217, R133, R226 ;  /* 0x000000e285d97221 */ /* 0x000fe20000010000 */
[----:B------:R-:W-:-:S05]  /*19ee0*/  @P0 BRA `(.L_x_1044) ;  /* 0xffffc72000000947 */ /* 0x000fca000383ffff */
.L_x_1035:
[----:B------:R-:W-:Y:S02]  /*19ef0*/  ULDC.64 UR4, c[0x0][0x40] ;  /* 0x0000100000047ab9 */ /* 0x000fe40000000a00 */
[----:B------:R-:W-:-:S04]  /*19f00*/  UIADD3 UR4, UP0, UR4, 0x160, URZ ;  /* 0x0000016004047890 */ /* 0x000fc8000ff1e03f */
[----:B------:R-:W-:Y:S02]  /*19f10*/  UIADD3.X UR5, URZ, UR5, URZ, UP0, !UPT ;  /* 0x000000053f057290 */ /* 0x000fe400087fe43f */
[----:B------:R-:W-:-:S04]  /*19f20*/  IMAD.U32 R8, RZ, RZ, UR4 ;  /* 0x00000004ff087e24 */ /* 0x000fc8000f8e00ff */
[----:B------:R-:W-:Y:S01]  /*19f30*/  IMAD.U32 R9, RZ, RZ, UR5 ;  /* 0x00000005ff097e24 */ /* 0x000fe2000f8e00ff */
[----:B------:R-:W-:Y:S01]  /*19f40*/  ULDC.64 UR4, c[0x0][0x118] ;  /* 0x0000460000047ab9 */ /* 0x000fe20000000a00 */
[----:B------:R-:W-:-:S03]  /*19f50*/  MOV R5, 0x1f ;  /* 0x0000001f00057802 */ /* 0x000fc60000000f00 */
[----:B------:R1:W5:Y:S01]  /*19f60*/  LD.E R2, [R8.64+0xd8] ;  /* 0x0000d80408027980 */ /* 0x000362000c101900 */
[----:B------:R-:W-:Y:S01]  /*19f70*/  MOV R0, 0xffffffff ;  /* 0xffffffff00007802 */ /* 0x000fe20000000f00 */
[----:B------:R-:W-:Y:S05]  /*19f80*/  BRA.DIV ~URZ, `(.L_x_1045) ;  /* 0x00001ba27f007947 */ /* 0x000fea000b800000 */
[----:B------:R2:W3:Y:S02]  /*19f90*/  SHFL.BFLY PT, R6, R219, 0x2, 0x1f ;  /* 0x0c401f00db067f89 */ /* 0x0004e400000e0000 */
.L_x_1058:
[----:B--23--:R-:W-:Y:S01]  /*19fa0*/  FADD.FTZ R219, R6, R219 ;  /* 0x000000db06db7221 */ /* 0x00cfe20000010000 */
[----:B------:R-:W-:Y:S05]  /*19fb0*/  BRA.DIV ~URZ, `(.L_x_1046) ;  /* 0x00001bb27f007947 */ /* 0x000fea000b800000 */
[----:B------:R-:W2:Y:S04]  /*19fc0*/  SHFL.BFLY PT, R0, R217, 0x2, 0x1f ;  /* 0x0c401f00d9007f89 */ /* 0x000ea800000e0000 */
[----:B------:R-:W3:Y:S01]  /*19fd0*/  SHFL.BFLY PT, R10, R219, 0x1, 0x1f ;  /* 0x0c201f00db0a7f89 */ /* 0x000ee200000e0000 */
[----:B--2---:R-:W-:Y:S02]  /*19fe0*/  FADD.FTZ R7, R0, R217 ;  /* 0x000000d900077221 */ /* 0x004fe40000010000 */
[----:B---3--:R-:W-:-:S03]  /*19ff0*/  FADD.FTZ R10, R219, R10 ;  /* 0x0000000adb0a7221 */ /* 0x008fc60000010000 */
[----:B------:R2:W3:Y:S04]  /*1a000*/  SHFL.BFLY PT, R6, R7, 0x1, 0x1f ;  /* 0x0c201f0007067f89 */ /* 0x0004e800000e0000 */
.L_x_1059:
[----:B------:R-:W4:Y:S01]  /*1a010*/  S2R R4, SR_TID.X ;  /* 0x0000000000047919 */ /* 0x000f220000002100 */
[----:B------:R-:W-:Y:S01]  /*1a020*/  FSETP.NE.FTZ.AND P4, PT, R10, RZ, PT ;  /* 0x000000ff0a00720b */ /* 0x000fe20003f95000 */
[----:B---3--:R-:W-:Y:S01]  /*1a030*/  FADD.FTZ R6, R6, R7 ;  /* 0x0000000706067221 */ /* 0x008fe20000010000 */
[----:B------:R-:W-:Y:S01]  /*1a040*/  MOV R0, 0x3f800000 ;  /* 0x3f80000000007802 */ /* 0x000fe20000000f00 */
[----:B------:R-:W-:-:S03]  /*1a050*/  ULDC.64 UR4, c[0x0][0x118] ;  /* 0x0000460000047ab9 */ /* 0x000fc60000000a00 */
[----:B------:R-:W-:-:S07]  /*1a060*/  FSETP.NE.FTZ.AND P3, PT, R6, RZ, PT ;  /* 0x000000ff0600720b */ /* 0x000fce0003f75000 */
[----:B------:R-:W3:Y:S01]  /*1a070*/  @P4 MUFU.RCP R0, R10 ;  /* 0x0000000a00004308 */ /* 0x000ee20000001000 */
[----:B----4-:R-:W-:-:S04]  /*1a080*/  SHF.R.S32.HI R5, RZ, 0x1f, R4 ;  /* 0x0000001fff057819 */ /* 0x010fc80000011404 */
[----:B--2---:R-:W-:Y:S01]  /*1a090*/  LEA.HI R7, R5, R4, RZ, 0x2 ;  /* 0x0000000405077211 */ /* 0x004fe200078f10ff */
[----:B---3--:R-:W-:-:S03]  /*1a0a0*/  FMUL.FTZ R128, R0, R128 ;  /* 0x0000008000807220 */ /* 0x008fc60000410000 */
[--C-:B------:R-:W-:Y:S01]  /*1a0b0*/  SHF.R.S32.HI R12, RZ, 0x2, R7.reuse ;  /* 0x00000002ff0c7819 */ /* 0x100fe20000011407 */
[C---:B------:R-:W-:Y:S01]  /*1a0c0*/  FMUL.FTZ R129, R0.reuse, R129 ;  /* 0x0000008100817220 */ /* 0x040fe20000410000 */
[----:B------:R-:W-:Y:S01]  /*1a0d0*/  SHF.R.S32.HI R11, RZ, 0x1f, R7 ;  /* 0x0000001fff0b7819 */ /* 0x000fe20000011407 */
[C---:B------:R-:W-:Y:S01]  /*1a0e0*/  FMUL.FTZ R124, R0.reuse, R124 ;  /* 0x0000007c007c7220 */ /* 0x040fe20000410000 */
[----:B------:R-:W-:Y:S01]  /*1a0f0*/  LOP3.LUT R7, R7, 0x3ffffffc, RZ, 0xc0, !PT ;  /* 0x3ffffffc07077812 */ /* 0x000fe200078ec0ff */
[C---:B------:R-:W-:Y:S01]  /*1a100*/  FMUL.FTZ R125, R0.reuse, R125 ;  /* 0x0000007d007d7220 */ /* 0x040fe20000410000 */
[----:B------:R-:W-:Y:S01]  /*1a110*/  LEA.HI R11, R11, R12, RZ, 0x3 ;  /* 0x0000000c0b0b7211 */ /* 0x000fe200078f18ff */
[C---:B------:R-:W-:Y:S01]  /*1a120*/  FMUL.FTZ R36, R0.reuse, R36 ;  /* 0x0000002400247220 */ /* 0x040fe20000410000 */
[----:B------:R-:W-:Y:S01]  /*1a130*/  IADD3 R16, -R7, R4, RZ ;  /* 0x0000000407107210 */ /* 0x000fe20007ffe1ff */
[C---:B------:R-:W-:Y:S01]  /*1a140*/  FMUL.FTZ R37, R0.reuse, R37 ;  /* 0x0000002500257220 */ /* 0x040fe20000410000 */
[----:B------:R-:W-:Y:S01]  /*1a150*/  LOP3.LUT R11, R11, 0xfffffff8, RZ, 0xc0, !PT ;  /* 0xfffffff80b0b7812 */ /* 0x000fe200078ec0ff */
[C---:B------:R-:W-:Y:S01]  /*1a160*/  FMUL.FTZ R40, R0.reuse, R40 ;  /* 0x0000002800287220 */ /* 0x040fe20000410000 */
[----:B------:R-:W-:Y:S01]  /*1a170*/  F2FP.BF16.PACK_AB R128, R129, R128 ;  /* 0x000000808180723e */ /* 0x000fe200000010ff */
[----:B------:R-:W-:Y:S01]  /*1a180*/  FMUL.FTZ R41, R0, R41 ;  /* 0x0000002900297220 */ /* 0x000fe20000410000 */
[----:B------:R-:W-:Y:S01]  /*1a190*/  IADD3 R12, R12, -R11, RZ ;  /* 0x8000000b0c0c7210 */ /* 0x000fe20007ffe0ff */
[C---:B------:R-:W-:Y:S01]  /*1a1a0*/  FMUL.FTZ R44, R0.reuse, R44 ;  /* 0x0000002c002c7220 */ /* 0x040fe20000410000 */
[----:B------:R-:W-:Y:S01]  /*1a1b0*/  LEA.HI R11, R5, R4, RZ, 0x5 ;  /* 0x00000004050b7211 */ /* 0x000fe200078f28ff */
[----:B------:R-:W-:Y:S01]  /*1a1c0*/  FMUL.FTZ R45, R0, R45 ;  /* 0x0000002d002d7220 */ /* 0x000fe20000410000 */
[----:B------:R-:W-:Y:S01]  /*1a1d0*/  SHF.L.U32 R14, R12, 0x6, RZ ;  /* 0x000000060c0e7819 */ /* 0x000fe200000006ff */
[C---:B------:R-:W-:Y:S01]  /*1a1e0*/  FMUL.FTZ R48, R0.reuse, R48 ;  /* 0x0000003000307220 */ /* 0x040fe20000410000 */
[----:B------:R-:W-:Y:S01]  /*1a1f0*/  SHF.R.S32.HI R13, RZ, 0x5, R11 ;  /* 0x00000005ff0d7819 */ /* 0x000fe2000001140b */
[----:B------:R-:W-:Y:S01]  /*1a200*/  FMUL.FTZ R49, R0, R49 ;  /* 0x0000003100317220 */ /* 0x000fe20000410000 */
[----:B------:R-:W-:Y:S01]  /*1a210*/  LOP3.LUT R14, R14, 0x1c0, RZ, 0xc0, !PT ;  /* 0x000001c00e0e7812 */ /* 0x000fe200078ec0ff */
[----:B------:R-:W-:Y:S01]  /*1a220*/  FMUL.FTZ R52, R0, R52 ;  /* 0x0000003400347220 */ /* 0x000fe20000410000 */
[----:B------:R-:W-:Y:S01]  /*1a230*/  LOP3.LUT R7, R12, 0x1, RZ, 0xc0, !PT ;  /* 0x000000010c077812 */ /* 0x000fe200078ec0ff */
[C---:B------:R-:W-:Y:S01]  /*1a240*/  FMUL.FTZ R53, R0.reuse, R53 ;  /* 0x0000003500357220 */ /* 0x040fe20000410000 */
[----:B------:R-:W-:Y:S01]  /*1a250*/  LEA R16, R13, R16, 0x9 ;  /* 0x000000100d107211 */ /* 0x000fe200078e48ff */
[----:B------:R-:W-:Y:S01]  /*1a260*/  FMUL.FTZ R56, R0, R56 ;  /* 0x0000003800387220 */ /* 0x000fe20000410000 */
[----:B------:R-:W-:Y:S01]  /*1a270*/  LEA.HI R15, R14, R14, RZ, 0x1d ;  /* 0x0000000e0e0f7211 */ /* 0x000fe200078fe8ff */
[C---:B------:R-:W-:Y:S01]  /*1a280*/  FMUL.FTZ R57, R0.reuse, R57 ;  /* 0x0000003900397220 */ /* 0x040fe20000410000 */
[----:B------:R-:W-:Y:S01]  /*1a290*/  ISETP.NE.U32.AND P0, PT, R7, 0x1, PT ;  /* 0x000000010700780c */ /* 0x000fe20003f05070 */
[----:B------:R-:W-:Y:S01]  /*1a2a0*/  FMUL.FTZ R60, R0, R60 ;  /* 0x0000003c003c7220 */ /* 0x000fe20000410000 */
[----:B------:R-:W-:Y:S01]  /*1a2b0*/  LEA R15, R16, R15, 0x1 ;  /* 0x0000000f100f7211 */ /* 0x000fe200078e08ff */
[----:B------:R-:W-:Y:S01]  /*1a2c0*/  FMUL.FTZ R61, R0, R61 ;  /* 0x0000003d003d7220 */ /* 0x000fe20000410000 */
[----:B------:R-:W-:Y:S01]  /*1a2d0*/  R2P PR, R12, 0x6 ;  /* 0x000000060c007804 */ /* 0x000fe20000000000 */
[C---:B------:R-:W-:Y:S01]  /*1a2e0*/  FMUL.FTZ R64, R0.reuse, R64 ;  /* 0x0000004000407220 */ /* 0x040fe20000410000 */
[----:B------:R-:W-:Y:S01]  /*1a2f0*/  MOV R7, 0x20 ;  /* 0x0000002000077802 */ /* 0x000fe20000000f00 */
[C---:B------:R-:W-:Y:S01]  /*1a300*/  FMUL.FTZ R65, R0.reuse, R65 ;  /* 0x0000004100417220 */ /* 0x040fe20000410000 */
[----:B------:R-:W-:Y:S01]  /*1a310*/  SHF.L.U32 R15, R15, 0x1, RZ ;  /* 0x000000010f0f7819 */ /* 0x000fe200000006ff */
[C---:B------:R-:W-:Y:S01]  /*1a320*/  FMUL.FTZ R68, R0.reuse, R68 ;  /* 0x0000004400447220 */ /* 0x040fe20000410000 */
[----:B------:R-:W-:Y:S01]  /*1a330*/  SEL R12, R7, 0xffffffe0, !P1 ;  /* 0xffffffe0070c7807 */ /* 0x000fe20004800000 */
[C---:B------:R-:W-:Y:S01]  /*1a340*/  FMUL.FTZ R69, R0.reuse, R69 ;  /* 0x0000004500457220 */ /* 0x040fe20000410000 */
[----:B------:R-:W-:Y:S01]  /*1a350*/  MOV R7, 0x40 ;  /* 0x0000004000077802 */ /* 0x000fe20000000f00 */
[C---:B------:R-:W-:Y:S01]  /*1a360*/  FMUL.FTZ R72, R0.reuse, R72 ;  /* 0x0000004800487220 */ /* 0x040fe20000410000 */
[C---:B------:R-:W-:Y:S01]  /*1a370*/  IADD3 R17, R15.reuse, -0x10, RZ ;  /* 0xfffffff00f117810 */ /* 0x040fe20007ffe0ff */
[C---:B------:R-:W-:Y:S01]  /*1a380*/  FMUL.FTZ R73, R0.reuse, R73 ;  /* 0x0000004900497220 */ /* 0x040fe20000410000 */
[----:B------:R-:W-:Y:S01]  /*1a390*/  @P0 IADD3 R17, R15, 0x10, RZ ;  /* 0x000000100f110810 */ /* 0x000fe20007ffe0ff */
[C---:B------:R-:W-:Y:S01]  /*1a3a0*/  FMUL.FTZ R76, R0.reuse, R76 ;  /* 0x0000004c004c7220 */ /* 0x040fe20000410000 */
[----:B------:R-:W-:Y:S01]  /*1a3b0*/  SEL R14, R7, 0xffffffc0, !P2 ;  /* 0xffffffc0070e7807 */ /* 0x000fe20005000000 */
[C---:B------:R-:W-:Y:S01]  /*1a3c0*/  FMUL.FTZ R77, R0.reuse, R77 ;  /* 0x0000004d004d7220 */ /* 0x040fe20000410000 */
[----:B------:R-:W-:Y:S01]  /*1a3d0*/  F2FP.BF16.PACK_AB R124, R125, R124 ;  /* 0x0000007c7d7c723e */ /* 0x000fe200000010ff */
[C---:B------:R-:W-:Y:S01]  /*1a3e0*/  FMUL.FTZ R80, R0.reuse, R80 ;  /* 0x0000005000507220 */ /* 0x040fe20000410000 */
[----:B------:R-:W-:Y:S01]  /*1a3f0*/  F2FP.BF16.PACK_AB R36, R37, R36 ;  /* 0x000000242524723e */ /* 0x000fe200000010ff */
[C---:B------:R-:W-:Y:S01]  /*1a400*/  FMUL.FTZ R81, R0.reuse, R81 ;  /* 0x0000005100517220 */ /* 0x040fe20000410000 */
[----:B------:R-:W-:Y:S01]  /*1a410*/  IADD3 R19, R15, R12, RZ ;  /* 0x0000000c0f137210 */ /* 0x000fe20007ffe0ff */
[C---:B------:R-:W-:Y:S01]  /*1a420*/  FMUL.FTZ R84, R0.reuse, R84 ;  /* 0x0000005400547220 */ /* 0x040fe20000410000 */
[----:B------:R-:W-:Y:S01]  /*1a430*/  F2FP.BF16.PACK_AB R40, R41, R40 ;  /* 0x000000282928723e */ /* 0x000fe200000010ff */
[----:B------:R-:W-:Y:S01]  /*1a440*/  FMUL.FTZ R85, R0, R85 ;  /* 0x0000005500557220 */ /* 0x000fe20000410000 */
[----:B------:R-:W-:Y:S01]  /*1a450*/  IADD3 R7, R12, R17, RZ ;  /* 0x000000110c077210 */ /* 0x000fe20007ffe0ff */
[C---:B------:R-:W-:Y:S01]  /*1a460*/  FMUL.FTZ R88, R0.reuse, R88 ;  /* 0x0000005800587220 */ /* 0x040fe20000410000 */
[----:B------:R-:W-:Y:S01]  /*1a470*/  F2FP.BF16.PACK_AB R44, R45, R44 ;  /* 0x0000002c2d2c723e */ /* 0x000fe200000010ff */
[C---:B------:R-:W-:Y:S01]  /*1a480*/  FMUL.FTZ R89, R0.reuse, R89 ;  /* 0x0000005900597220 */ /* 0x040fe20000410000 */
[----:B------:R-:W-:Y:S01]  /*1a490*/  IADD3 R21, R15, R14, RZ ;  /* 0x0000000e0f157210 */ /* 0x000fe20007ffe0ff */
[C---:B------:R-:W-:Y:S01]  /*1a4a0*/  FMUL.FTZ R92, R0.reuse, R92 ;  /* 0x0000005c005c7220 */ /* 0x040fe20000410000 */
[----:B------:R-:W-:Y:S01]  /*1a4b0*/  F2FP.BF16.PACK_AB R48, R49, R48 ;  /* 0x000000303130723e */ /* 0x000fe200000010ff */
[C---:B------:R-:W-:Y:S01]  /*1a4c0*/  FMUL.FTZ R93, R0.reuse, R93 ;  /* 0x0000005d005d7220 */ /* 0x040fe20000410000 */
[----:B------:R-:W-:Y:S01]  /*1a4d0*/  STS [R15], R128 ;  /* 0x000000800f007388 */ /* 0x000fe20000000800 */
        /* <DEDUP_REMOVED lines=26> */
[----:B------:R-:W-:Y:S01]  /*1a680*/  FMUL.FTZ R113, R0, R113 ;  /* 0x0000007100717220 */ /* 0x000fe20000410000 */
[----:B------:R-:W-:-:S02]  /*1a690*/  MOV R0, 0x3f800000 ;  /* 0x3f80000000007802 */ /* 0x000fc40000000f00 */
[----:B------:R-:W-:Y:S02]  /*1a6a0*/  F2FP.BF16.PACK_AB R92, R93, R92 ;  /* 0x0000005c5d5c723e */ /* 0x000fe400000010ff */
[----:B------:R-:W-:Y:S02]  /*1a6b0*/  F2FP.BF16.PACK_AB R96, R97, R96 ;  /* 0x000000606160723e */ /* 0x000fe400000010ff */
[----:B------:R-:W2:Y:S01]  /*1a6c0*/  @P3 MUFU.RCP R0, R6 ;  /* 0x0000000600003308 */ /* 0x000ea20000001000 */
[----:B------:R-:W-:Y:S02]  /*1a6d0*/  F2FP.BF16.PACK_AB R100, R101, R100 ;  /* 0x000000646564723e */ /* 0x000fe400000010ff */
[----:B------:R-:W-:Y:S02]  /*1a6e0*/  F2FP.BF16.PACK_AB R120, R121, R120 ;  /* 0x000000787978723e */ /* 0x000fe400000010ff */
[----:B------:R-:W-:Y:S02]  /*1a6f0*/  F2FP.BF16.PACK_AB R104, R105, R104 ;  /* 0x000000686968723e */ /* 0x000fe400000010ff */
[----:B------:R-:W-:-:S02]  /*1a700*/  F2FP.BF16.PACK_AB R108, R109, R108 ;  /* 0x0000006c6d6c723e */ /* 0x000fc400000010ff */
[----:B------:R-:W-:Y:S02]  /*1a710*/  ISETP.NE.AND P0, PT, R210, -0x1, PT ;  /* 0xffffffffd200780c */ /* 0x000fe40003f05270 */
[----:B------:R-:W-:Y:S02]  /*1a720*/  F2FP.BF16.PACK_AB R116, R117, R116 ;  /* 0x000000747574723e */ /* 0x000fe400000010ff */
[----:B------:R-:W-:Y:S01]  /*1a730*/  F2FP.BF16.PACK_AB R112, R113, R112 ;  /* 0x000000707170723e */ /* 0x000fe200000010ff */
[C---:B--2---:R-:W-:Y:S02]  /*1a740*/  FMUL.FTZ R131, R0.reuse, R131 ;  /* 0x0000008300837220 */ /* 0x044fe40000410000 */
[C---:B------:R-:W-:Y:S02]  /*1a750*/  FMUL.FTZ R130, R0.reuse, R130 ;  /* 0x0000008200827220 */ /* 0x040fe40000410000 */
[C---:B------:R-:W-:Y:S02]  /*1a760*/  FMUL.FTZ R127, R0.reuse, R127 ;  /* 0x0000007f007f7220 */ /* 0x040fe40000410000 */
[C---:B------:R-:W-:Y:S01]  /*1a770*/  FMUL.FTZ R126, R0.reuse, R126 ;  /* 0x0000007e007e7220 */ /* 0x040fe20000410000 */
[----:B------:R-:W-:Y:S01]  /*1a780*/  F2FP.BF16.PACK_AB R130, R131, R130 ;  /* 0x000000828382723e */ /* 0x000fe200000010ff */
[----:B------:R-:W-:-:S02]  /*1a790*/  FMUL.FTZ R39, R0, R39 ;  /* 0x0000002700277220 */ /* 0x000fc40000410000 */
[C---:B------:R-:W-:Y:S01]  /*1a7a0*/  FMUL.FTZ R38, R0.reuse, R38 ;  /* 0x0000002600267220 */ /* 0x040fe20000410000 */
[----:B------:R-:W-:Y:S01]  /*1a7b0*/  F2FP.BF16.PACK_AB R126, R127, R126 ;  /* 0x0000007e7f7e723e */ /* 0x000fe200000010ff */
[C---:B------:R-:W-:Y:S01]  /*1a7c0*/  FMUL.FTZ R43, R0.reuse, R43 ;  /* 0x0000002b002b7220 */ /* 0x040fe20000410000 */
[----:B------:R-:W-:Y:S01]  /*1a7d0*/  STS [R15+0x400], R130 ;  /* 0x000400820f007388 */ /* 0x000fe20000000800 */
[C---:B------:R-:W-:Y:S01]  /*1a7e0*/  FMUL.FTZ R42, R0.reuse, R42 ;  /* 0x0000002a002a7220 */ /* 0x040fe20000410000 */
[----:B------:R-:W-:Y:S01]  /*1a7f0*/  F2FP.BF16.PACK_AB R38, R39, R38 ;  /* 0x000000262726723e */ /* 0x000fe200000010ff */
[C---:B------:R-:W-:Y:S01]  /*1a800*/  FMUL.FTZ R47, R0.reuse, R47 ;  /* 0x0000002f002f7220 */ /* 0x040fe20000410000 */
[----:B------:R-:W-:Y:S01]  /*1a810*/  STS [R17], R124 ;  /* 0x0000007c11007388 */ /* 0x000fe20000000800 */
        /* <DEDUP_REMOVED lines=76> */
[----:B------:R-:W-:Y:S01]  /*1ace0*/  FMUL.FTZ R0, R0, R114 ;  /* 0x0000007200007220 */ /* 0x000fe20000410000 */
[----:B------:R-:W-:-:S02]  /*1acf0*/  F2FP.BF16.PACK_AB R118, R119, R118 ;  /* 0x000000767776723e */ /* 0x000fc400000010ff */
[----:B------:R-:W-:Y:S02]  /*1ad00*/  STS [R7+0x2000], R72 ;  /* 0x0020004807007388 */ /* 0x000fe40000000800 */
[----:B------:R-:W-:Y:S02]  /*1ad10*/  F2FP.BF16.PACK_AB R0, R115, R0 ;  /* 0x000000007300723e */ /* 0x000fe400000010ff */
        /* <DEDUP_REMOVED lines=25> */
[----:B--2---:R-:W2:Y:S04]  /*1aeb0*/  LD.E.U8 R7, [R8.64+0x1c8] ;  /* 0x0001c80408077980 */ /* 0x004ea8000c101100 */
[----:B------:R-:W4:Y:S04]  /*1aec0*/  @!P0 LD.E.64 R16, [R8.64+0x80] ;  /* 0x0000800408108980 */ /* 0x000f28000c101b00 */
[----:B------:R-:W3:Y:S01]  /*1aed0*/  LD.E.64 R66, [R8.64+0x88] ;  /* 0x0000880408427980 */ /* 0x000ee2000c101b00 */
[----:B------:R-:W1:Y:S08]  /*1aee0*/  @P4 MUFU.LG2 R15, R10 ;  /* 0x0000000a000f4308 */ /* 0x000e700000000c00 */
[----:B------:R-:W1:Y:S01]  /*1aef0*/  @P3 MUFU.LG2 R6, R6 ;  /* 0x0000000600063308 */ /* 0x000e620000000c00 */
[----:B------:R-:W-:Y:S01]  /*1af00*/  @!P0 SHF.R.S32.HI R14, RZ, 0x1f, R207 ;  /* 0x0000001fff0e8819 */ /* 0x000fe200000114cf */
[----:B------:R2:W5:Y:S01]  /*1af10*/  LD.E.64 R64, [R8.64+0x90] ;  /* 0x0000900408407980 */ /* 0x000562000c101b00 */
[----:B------:R-:W-:Y:S01]  /*1af20*/  BSSY B0, `(.L_x_1047) ;  /* 0x000001e000007945 */ /* 0x000fe20003800000 */
[----:B------:R-:W-:Y:S01]  /*1af30*/  MOV R12, 0x7f800000 ;  /* 0x7f800000000c7802 */ /* 0x000fe20000000f00 */
[----:B-1----:R-:W-:-:S02]  /*1af40*/  @P4 FMUL.FTZ R15, R15, 0.69314718246459960938 ;  /* 0x3f3172180f0f4820 */ /* 0x002fc40000410000 */
[----:B------:R-:W-:-:S04]  /*1af50*/  @P3 FMUL.FTZ R10, R6, 0.69314718246459960938 ;  /* 0x3f317218060a3820 */ /* 0x000fc80000410000 */
[----:B-----5:R-:W-:Y:S01]  /*1af60*/  @P3 FFMA.FTZ R12, R3, R2, R10 ;  /* 0x00000002030c3223 */ /* 0x020fe2000001000a */
[----:B--2---:R-:W-:Y:S01]  /*1af70*/  ISETP.NE.AND P1, PT, R7, RZ, PT ;  /* 0x000000ff0700720c */ /* 0x004fe20003f25270 */
[----:B----4-:R-:W-:-:S04]  /*1af80*/  @!P0 IMAD R17, R17, R207, RZ ;  /* 0x000000cf11118224 */ /* 0x010fc800078e02ff */
[----:B------:R-:W-:Y:S02]  /*1af90*/  @!P0 IMAD R14, R16, R14, R17 ;  /* 0x0000000e100e8224 */ /* 0x000fe400078e0211 */
[-C--:B---3--:R-:W-:Y:S02]  /*1afa0*/  @P0 IMAD R0, R67, R210.reuse, RZ ;  /* 0x000000d243000224 */ /* 0x088fe400078e02ff */
[----:B------:R-:W-:-:S04]  /*1afb0*/  @P0 IMAD.WIDE.U32 R18, R66, R210, RZ ;  /* 0x000000d242120225 */ /* 0x000fc800078e00ff */
[----:B------:R-:W-:Y:S01]  /*1afc0*/  @!P0 IMAD.WIDE.U32 R16, R16, R207, RZ ;  /* 0x000000cf10108225 */ /* 0x000fe200078e00ff */
[----:B------:R-:W-:Y:S02]  /*1afd0*/  MOV R7, 0x7f800000 ;  /* 0x7f80000000077802 */ /* 0x000fe40000000f00 */
[----:B------:R-:W-:Y:S01]  /*1afe0*/  @P0 IADD3 R0, R19, R0, RZ ;  /* 0x0000000013000210 */ /* 0x000fe20007ffe0ff */
[----:B------:R-:W-:Y:S01]  /*1aff0*/  @P4 FFMA.FTZ R7, R132, R2, R15 ;  /* 0x0000000284074223 */ /* 0x000fe2000001000f */
[----:B------:R-:W-:Y:S02]  /*1b000*/  @P0 MOV R6, R18 ;  /* 0x0000001200060202 */ /* 0x000fe40000000f00 */
[----:B------:R-:W-:Y:S02]  /*1b010*/  @!P0 IADD3 R0, R17, R14, RZ ;  /* 0x0000000e11008210 */ /* 0x000fe40007ffe0ff */
[----:B------:R-:W-:Y:S01]  /*1b020*/  @!P0 MOV R6, R16 ;  /* 0x0000001000068202 */ /* 0x000fe20000000f00 */
[----:B------:R-:W-:Y:S05]  /*1b030*/  @!P1 BRA `(.L_x_1048) ;  /* 0x0000007000009947 */ /* 0x000fea0003800000 */
[----:B------:R-:W-:Y:S01]  /*1b040*/  ISETP.NE.AND P0, PT, R210, -0x1, PT ;  /* 0xffffffffd200780c */ /* 0x000fe20003f05270 */
[----:B------:R-:W-:-:S02]  /*1b050*/  ULDC.64 UR4, c[0x0][0x118] ;  /* 0x0000460000047ab9 */ /* 0x000fc40000000a00 */
[----:B------:R-:W2:Y:S10]  /*1b060*/  LD.E R3, [R8.64+0xd4] ;  /* 0x0000d40408037980 */ /* 0x000eb4000c101900 */
[----:B------:R-:W3:Y:S02]  /*1b070*/  @!P0 LD.E R2, [R8.64+0xb4] ;  /* 0x0000b40408028980 */ /* 0x000ee4000c101900 */
[----:B---3--:R-:W-:-:S04]  /*1b080*/  @!P0 IMAD R210, R2, R207, RZ ;  /* 0x000000cf02d28224 */ /* 0x008fc800078e02ff */
[----:B--2---:R-:W-:Y:S01]  /*1b090*/  IMAD R3, R3, R205, R210 ;  /* 0x000000cd03037224 */ /* 0x004fe200078e02d2 */
[----:B------:R-:W-:Y:S05]  /*1b0a0*/  BRA `(.L_x_1049) ;  /* 0x0000005000007947 */ /* 0x000fea0003800000 */
.L_x_1048:
[----:B------:R-:W-:Y:S02]  /*1b0b0*/  ULDC.64 UR4, c[0x0][0x118] ;  /* 0x0000460000047ab9 */ /* 0x000fe40000000a00 */
[----:B------:R-:W2:Y:S04]  /*1b0c0*/  LD.E R2, [R8.64+0x60] ;  /* 0x0000600408027980 */ /* 0x000ea8000c101900 */
[----:B------:R-:W3:Y:S01]  /*1b0d0*/  LD.E R3, [R8.64+0xb4] ;  /* 0x0000b40408037980 */ /* 0x000ee2000c101900 */
[----:B--2---:R-:W-:-:S04]  /*1b0e0*/  IMAD R2, R2, R207, R205 ;  /* 0x000000cf02027224 */ /* 0x004fc800078e02cd */
[----:B---3--:R-:W-:Y:S02]  /*1b0f0*/  IMAD R3, R3, R2, RZ ;  /* 0x0000000203037224 */ /* 0x008fe400078e02ff */
.L_x_1049:
[----:B------:R-:W-:Y:S05]  /*1b100*/  BSYNC B0 ;  /* 0x0000000000007941 */ /* 0x000fea0003800000 */
.L_x_1047:
[----:B------:R-:W-:Y:S02]  /*1b110*/  ULDC.64 UR4, c[0x0][0x118] ;  /* 0x0000460000047ab9 */ /* 0x000fe40000000a00 */
[----:B------:R1:W5:Y:S04]  /*1b120*/  LD.E.64 R68, [R8.64+0x70] ;  /* 0x0000700408447980 */ /* 0x000368000c101b00 */
[----:B------:R1:W5:Y:S01]  /*1b130*/  LD.E.64 R70, [R8.64+0xa0] ;  /* 0x0000a00408467980 */ /* 0x000362000c101b00 */
[----:B------:R-:W-:Y:S01]  /*1b140*/  WARPSYNC 0xffffffff ;  /* 0xffffffff00007948 */ /* 0x000fe20003800000 */
[----:B------:R-:W-:Y:S01]  /*1b150*/  LOP3.LUT R11, R11, 0xffffffe0, RZ, 0xc0, !PT ;  /* 0xffffffe00b0b7812 */ /* 0x000fe200078ec0ff */
[----:B------:R-:W-:Y:S01]  /*1b160*/  BSSY B0, `(.L_x_1050) ;  /* 0x0000026000007945 */ /* 0x000fe20003800000 */
[----:B------:R-:W-:Y:S01]  /*1b170*/  BAR.SYNC.DEFER_BLOCKING 0x0 ;  /* 0x0000000000007b1d */ /* 0x000fe20000010000 */
[----:B------:R-:W-:-:S02]  /*1b180*/  SHF.R.S32.HI R10, RZ, 0x1f, R13 ;  /* 0x0000001fff0a7819 */ /* 0x000fc4000001140d */
[----:B------:R-:W-:Y:S02]  /*1b190*/  IMAD.IADD R11, R4, 0x1, -R11 ;  /* 0x00000001040b7824 */ /* 0x000fe400078e0a0b */
[----:B------:R-:W-:-:S03]  /*1b1a0*/  LEA.HI R10, R10, R13, RZ, 0x2 ;  /* 0x0000000d0a0a7211 */ /* 0x000fc600078f10ff */
[----:B------:R-:W-:Y:S02]  /*1b1b0*/  LOP3.LUT P0, RZ, R11, 0x3, RZ, 0xc0, !PT ;  /* 0x000000030bff7812 */ /* 0x000fe4000780c0ff */
[----:B------:R-:W-:Y:S02]  /*1b1c0*/  SHF.R.S32.HI R2, RZ, 0x1f, R11 ;  /* 0x0000001fff027819 */ /* 0x000fe4000001140b */
[----:B------:R-:W-:Y:S02]  /*1b1d0*/  LOP3.LUT R10, R10, 0xffffffc, RZ, 0xc0, !PT ;  /* 0x0ffffffc0a0a7812 */ /* 0x000fe400078ec0ff */
[----:B------:R-:W-:-:S03]  /*1b1e0*/  LEA.HI R2, R2, R11, RZ, 0x2 ;  /* 0x0000000b02027211 */ /* 0x000fc600078f10ff */
[----:B------:R-:W-:Y:S01]  /*1b1f0*/  IMAD.IADD R13, R13, 0x1, -R10 ;  /* 0x000000010d0d7824 */ /* 0x000fe200078e0a0a */
[----:B------:R-:W-:-:S05]  /*1b200*/  SHF.R.S32.HI R2, RZ, 0x2, R2 ;  /* 0x00000002ff027819 */ /* 0x000fca0000011402 */
[----:B------:R-:W-:Y:S01]  /*1b210*/  IMAD R13, R13, 0x10, R2 ;  /* 0x000000100d0d7824 */ /* 0x000fe200078e0202 */
[----:B------:R1:W2:Y:S04]  /*1b220*/  LDS.128 R56, [R211] ;  /* 0x00000000d3387984 */ /* 0x0002a80000000c00 */
[----:B------:R1:W3:Y:S04]  /*1b230*/  LDS.128 R52, [R211+0x800] ;  /* 0x00080000d3347984 */ /* 0x0002e80000000c00 */
[----:B------:R1:W4:Y:S04]  /*1b240*/  LDS.128 R48, [R211+0x1000] ;  /* 0x00100000d3307984 */ /* 0x0003280000000c00 */
        /* <DEDUP_REMOVED lines=10> */
[C---:B--23--:R-:W-:Y:S01]  /*1b2f0*/  IMAD R14, R208.reuse, 0x40, R3 ;  /* 0x00000040d00e7824 */ /* 0x04cfe200078e0203 */
[----:B------:R-:W-:Y:S01]  /*1b300*/  IADD3 R11, R13, 0x8, RZ ;  /* 0x000000080d0b7810 */ /* 0x000fe20007ffe0ff */
[----:B------:R-:W-:Y:S01]  /*1b310*/  IMAD R2, R208, -0x40, R209 ;  /* 0xffffffc0d0027824 */ /* 0x000fe200078e02d1 */
[----:B------:R-:W-:-:S02]  /*1b320*/  ULDC.64 UR4, c[0x0][0x118] ;  /* 0x0000460000047ab9 */ /* 0x000fc40000000a00 */
[----:B------:R-:W-:Y:S02]  /*1b330*/  SHF.R.S32.HI R10, RZ, 0x1f, R14 ;  /* 0x0000001fff0a7819 */ /* 0x000fe4000001140e */
[C---:B------:R-:W-:Y:S02]  /*1b340*/  IADD3 R3, P0, R13.reuse, R14, RZ ;  /* 0x0000000e0d037210 */ /* 0x040fe40007f1e0ff */
[-C--:B------:R-:W-:Y:S02]  /*1b350*/  ISETP.GE.AND P2, PT, R13, R2.reuse, PT ;  /* 0x000000020d00720c */ /* 0x080fe40003f46270 */
[----:B------:R-:W-:Y:S02]  /*1b360*/  ISETP.GE.AND P1, PT, R11, R2, PT ;  /* 0x000000020b00720c */ /* 0x000fe40003f26270 */
[----:B------:R-:W-:Y:S02]  /*1b370*/  LEA.HI.X.SX32 R10, R13, R10, 0x1, P0 ;  /* 0x0000000a0d0a7211 */ /* 0x000fe400000f0eff */
[----:B-----5:R-:W-:-:S04]  /*1b380*/  LEA R2, P0, R3, R70, 0x2 ;  /* 0x0000004603027211 */ /* 0x020fc800078010ff */
[----:B------:R-:W-:-:S05]  /*1b390*/  LEA.HI.X R3, R3, R71, R10, 0x2, P0 ;  /* 0x0000004703037211 */ /* 0x000fca00000f140a */
[----:B------:R2:W-:Y:S04]  /*1b3a0*/  @!P2 ST.E [R2.64], R7 ;  /* 0x000000070200a985 */ /* 0x0005e8000c101904 */
[----:B------:R2:W-:Y:S02]  /*1b3b0*/  @!P1 ST.E [R2.64+0x20], R12 ;  /* 0x0000200c02009985 */ /* 0x0005e4000c101904 */
.L_x_1051:
[----:B--23--:R-:W-:Y:S05]  /*1b3c0*/  BSYNC B0 ;  /* 0x0000000000007941 */ /* 0x00cfea0003800000 */
.L_x_1050:
[----:B------:R-:W2:Y:S01]  /*1b3d0*/  S2R R2, SR_TID.X ;  /* 0x0000000000027919 */ /* 0x000ea20000002100 */
[----:B------:R-:W-:Y:S01]  /*1b3e0*/  LEA.HI R3, R5, R4, RZ, 0x3 ;  /* 0x0000000405037211 */ /* 0x000fe200078f18ff */
[----:B------:R-:W-:Y:S01]  /*1b3f0*/  ULDC.64 UR4, c[0x0][0x118] ;  /* 0x0000460000047ab9 */ /* 0x000fe20000000a00 */
[----:B------:R-:W-:Y:S01]  /*1b400*/  IMAD.SHL.U32 R11, R208, 0x40, RZ ;  /* 0x00000040d00b7824 */ /* 0x000fe200078e00ff */
[----:B-1----:R1:W5:Y:S01]  /*1b410*/  LD.E R8, [R8.64+0xc0] ;  /* 0x0000c00408087980 */ /* 0x002362000c101900 */
[----:B------:R-:W-:Y:S01]  /*1b420*/  LOP3.LUT R3, R3, 0xfffffff8, RZ, 0xc0, !PT ;  /* 0xfffffff803037812 */ /* 0x000fe200078ec0ff */
[----:B------:R-:W-:Y:S01]  /*1b430*/  BSSY B0, `(.L_x_1052) ;  /* 0x0000029000007945 */ /* 0x000fe20003800000 */
[----:B------:R-:W-:Y:S01]  /*1b440*/  IMAD R5, R67, R11, RZ ;  /* 0x0000000b43057224 */ /* 0x000fe200078e02ff */
[----:B------:R-:W-:-:S02]  /*1b450*/  SHF.R.S32.HI R7, RZ, 0x1f, R11 ;  /* 0x0000001fff077819 */ /* 0x000fc4000001140b */
[----:B------:R-:W-:-:S03]  /*1b460*/  IMAD.IADD R4, R4, 0x1, -R3 ;  /* 0x0000000104047824 */ /* 0x000fc600078e0a03 */
[----:B------:R-:W-:Y:S02]  /*1b470*/  IMAD R5, R66, R7, R5 ;  /* 0x0000000742057224 */ /* 0x000fe400078e0205 */
[----:B------:R-:W-:Y:S02]  /*1b480*/  IMAD.SHL.U32 R14, R4, 0x8, RZ ;  /* 0x00000008040e7824 */ /* 0x000fe400078e00ff */
[----:B------:R-:W-:-:S03]  /*1b490*/  IMAD R7, R65, R205, RZ ;  /* 0x000000cd41077224 */ /* 0x000fc600078e02ff */
[----:B------:R-:W-:Y:S02]  /*1b4a0*/  SHF.R.S32.HI R15, RZ, 0x1f, R14 ;  /* 0x0000001fff0f7819 */ /* 0x000fe4000001140e */
[----:B--2---:R-:W-:-:S03]  /*1b4b0*/  SHF.R.S32.HI R3, RZ, 0x1f, R2 ;  /* 0x0000001fff037819 */ /* 0x004fc60000011402 */
[----:B------:R-:W-:Y:S01]  /*1b4c0*/  IMAD.WIDE.U32 R12, R66, R11, R14 ;  /* 0x0000000b420c7225 */ /* 0x000fe200078e000e */
[----:B------:R-:W-:-:S03]  /*1b4d0*/  LEA.HI R4, R3, R2, RZ, 0x3 ;  /* 0x0000000203047211 */ /* 0x000fc600078f18ff */
[----:B------:R-:W-:Y:S01]  /*1b4e0*/  IMAD.IADD R11, R209, 0x1, -R11 ;  /* 0x00000001d10b7824 */ /* 0x000fe200078e0a0b */
[----:B------:R-:W-:Y:S02]  /*1b4f0*/  IADD3 R12, P0, R6, R12, RZ ;  /* 0x0000000c060c7210 */ /* 0x000fe40007f1e0ff */
[----:B-1----:R-:W-:Y:S02]  /*1b500*/  SHF.R.S32.HI R9, RZ, 0x3, R4 ;  /* 0x00000003ff097819 */ /* 0x002fe40000011404 */
[----:B------:R-:W-:Y:S02]  /*1b510*/  LOP3.LUT R3, R4, 0xfffffff8, RZ, 0xc0, !PT ;  /* 0xfffffff804037812 */ /* 0x000fe400078ec0ff */
[----:B------:R-:W-:Y:S02]  /*1b520*/  IADD3.X R13, R0, R13, R5, P0, !PT ;  /* 0x0000000d000d7210 */ /* 0x000fe400007fe405 */
[----:B------:R-:W-:Y:S01]  /*1b530*/  ISETP.GE.AND P0, PT, R9, R11, PT ;  /* 0x0000000b0900720c */ /* 0x000fe20003f06270 */
[----:B------:R-:W-:Y:S01]  /*1b540*/  IMAD.IADD R3, R2, 0x1, -R3 ;  /* 0x0000000102037824 */ /* 0x000fe200078e0a03 */
[----:B------:R-:W-:-:S03]  /*1b550*/  SHF.R.S32.HI R2, RZ, 0x1f, R205 ;  /* 0x0000001fff027819 */ /* 0x000fc600000114cd */
[----:B------:R-:W-:Y:S02]  /*1b560*/  IMAD.SHL.U32 R3, R3, 0x8, RZ ;  /* 0x0000000803037824 */ /* 0x000fe400078e00ff */
[C---:B------:R-:W-:Y:S01]  /*1b570*/  IMAD R2, R64.reuse, R2, R7 ;  /* 0x0000000240027224 */ /* 0x040fe200078e0207 */
[----:B------:R-:W-:Y:S01]  /*1b580*/  SHF.R.S32.HI R7, RZ, 0x1f, R9 ;  /* 0x0000001fff077819 */ /* 0x000fe20000011409 */
[----:B------:R-:W-:Y:S01]  /*1b590*/  IMAD.WIDE.U32 R64, R64, R205, R12 ;  /* 0x000000cd40407225 */ /* 0x000fe200078e000c */
[C---:B------:R-:W-:Y:S02]  /*1b5a0*/  IADD3 R5, R3.reuse, 0x40, RZ ;  /* 0x0000004003057810 */ /* 0x040fe40007ffe0ff */
[----:B------:R-:W-:Y:S01]  /*1b5b0*/  IADD3 R3, R3, 0x80, RZ ;  /* 0x0000008003037810 */ /* 0x000fe20007ffe0ff */
[----:B-----5:R-:W-:Y:S01]  /*1b5c0*/  IMAD.IADD R71, R65, 0x1, R2 ;  /* 0x0000000141477824 */ /* 0x020fe200078e0202 */
[----:B------:R-:W-:Y:S05]  /*1b5d0*/  @P0 BRA `(.L_x_1053) ;  /* 0x000000e000000947 */ /* 0x000fea0003800000 */
[----:B------:R-:W-:Y:S01]  /*1b5e0*/  IMAD R0, R67, R9, RZ ;  /* 0x0000000943007224 */ /* 0x000fe200078e02ff */
[-C--:B------:R-:W-:Y:S01]  /*1b5f0*/  ISETP.GE.AND P3, PT, R14, R8.reuse, PT ;  /* 0x000000080e00720c */ /* 0x080fe20003f66270 */
[----:B------:R-:W-:Y:S01]  /*1b600*/  IMAD.MOV.U32 R70, RZ, RZ, R64 ;  /* 0x000000ffff467224 */ /* 0x000fe200078e0040 */
[-C--:B------:R-:W-:Y:S01]  /*1b610*/  ISETP.GE.AND P2, PT, R5, R8.reuse, PT ;  /* 0x000000080500720c */ /* 0x080fe20003f46270 */
[----:B------:R-:W-:Y:S01]  /*1b620*/  IMAD R0, R66, R7, R0 ;  /* 0x0000000742007224 */ /* 0x000fe200078e0200 */
[----:B------:R-:W-:Y:S01]  /*1b630*/  ISETP.GE.AND P1, PT, R3, R8, PT ;  /* 0x000000080300720c */ /* 0x000fe20003f26270 */
[----:B------:R-:W-:Y:S01]  /*1b640*/  IMAD.WIDE.U32 R12, R9, R66, R70 ;  /* 0x00000042090c7225 */ /* 0x000fe200078e0046 */
[----:B------:R-:W-:-:S03]  /*1b650*/  ULDC.64 UR4, c[0x0][0x118] ;  /* 0x0000460000047ab9 */ /* 0x000fc60000000a00 */
[----:B------:R-:W-:Y:S01]  /*1b660*/  IMAD.IADD R13, R13, 0x1, R0 ;  /* 0x000000010d0d7824 */ /* 0x000fe200078e0200 */
[----:B------:R-:W-:-:S04]  /*1b670*/  LEA R72, P0, R12, R68, 0x1 ;  /* 0x000000440c487211 */ /* 0x000fc800078008ff */
[----:B------:R-:W-:-:S05]  /*1b680*/  LEA.HI.X R73, R12, R69, R13, 0x1, P0 ;  /* 0x000000450c497211 */ /* 0x000fca00000f0c0d */
[----:B------:R1:W-:Y:S04]  /*1b690*/  @!P3 ST.E.128 [R72.64], R56 ;  /* 0x000000384800b985 */ /* 0x0003e8000c101d04 */
[----:B------:R1:W-:Y:S04]  /*1b6a0*/  @!P2 ST.E.128 [R72.64+0x80], R40 ;  /* 0x000080284800a985 */ /* 0x0003e8000c101d04 */
[----:B------:R1:W-:Y:S02]  /*1b6b0*/  @!P1 ST.E.128 [R72.64+0x100], R24 ;  /* 0x0001001848009985 */ /* 0x0003e4000c101d04 */
.L_x_1053:
[----:B------:R-:W-:Y:S05]  /*1b6c0*/  BSYNC B0 ;  /* 0x0000000000007941 */ /* 0x000fea0003800000 */
.L_x_1052:
[----:B------:R-:W-:Y:S01]  /*1b6d0*/  IADD3 R0, R9, 0x10, RZ ;  /* 0x0000001009007810 */ /* 0x000fe20007ffe0ff */
[----:B------:R-:W-:Y:S03]  /*1b6e0*/  BSSY B0, `(.L_x_1054) ;  /* 0x0000014000007945 */ /* 0x000fe60003800000 */
[----:B------:R-:W-:-:S13]  /*1b6f0*/  ISETP.GE.AND P0, PT, R0, R11, PT ;  /* 0x0000000b0000720c */ /* 0x000fda0003f06270 */
[----:B------:R-:W-:Y:S05]  /*1b700*/  @P0 BRA `(.L_x_1055) ;  /* 0x0000011000000947 */ /* 0x000fea0003800000 */
[----:B-1----:R-:W-:Y:S01]  /*1b710*/  IADD3 R25, P0, R9, 0x10, RZ ;  /* 0x0000001009197810 */ /* 0x002fe20007f1e0ff */
[----:B------:R-:W-:Y:S01]  /*1b720*/  IMAD.MOV.U32 R26, RZ, RZ, R64 ;  /* 0x000000ffff1a7224 */ /* 0x000fe200078e0040 */
[----:B------:R-:W-:Y:S01]  /*1b730*/  MOV R27, R71 ;  /* 0x00000047001b7202 */ /* 0x000fe20000000f00 */
[----:B------:R-:W-:Y:S01]  /*1b740*/  ULDC.64 UR4, c[0x0][0x118] ;  /* 0x0000460000047ab9 */ /* 0x000fe20000000a00 */
[-C--:B------:R-:W-:Y:S01]  /*1b750*/  ISETP.GE.AND P2, PT, R14, R8.reuse, PT ;  /* 0x000000080e00720c */ /* 0x080fe20003f46270 */
        /* <DEDUP_REMOVED lines=9> */
[----:B------:R1:W-:Y:S04]  /*1b7f0*/  @!P2 ST.E.128 [R12.64], R52 ;  /* 0x000000340c00a985 */ /* 0x0003e8000c101d04 */
[----:B------:R1:W-:Y:S04]  /*1b800*/  @!P1 ST.E.128 [R12.64+0x80], R36 ;  /* 0x000080240c009985 */ /* 0x0003e8000c101d04 */
[----:B------:R1:W-:Y:S02]  /*1b810*/  @!P0 ST.E.128 [R12.64+0x100], R20 ;  /* 0x000100140c008985 */ /* 0x0003e4000c101d04 */
.L_x_1055:
[----:B------:R-:W-:Y:S05]  /*1b820*/  BSYNC B0 ;  /* 0x0000000000007941 */ /* 0x000fea0003800000 */
.L_x_1054:
        /* <DEDUP_REMOVED lines=18> */
[----:B----4-:R1:W-:Y:S04]  /*1b950*/  @!P2 ST.E.128 [R12.64], R48 ;  /* 0x000000300c00a985 */ /* 0x0103e8000c101d04 */
[----:B------:R1:W-:Y:S04]  /*1b960*/  @!P1 ST.E.128 [R12.64+0x80], R32 ;  /* 0x000080200c009985 */ /* 0x0003e8000c101d04 */
[----:B------:R1:W-:Y:S02]  /*1b970*/  @!P0 ST.E.128 [R12.64+0x100], R16 ;  /* 0x000100100c008985 */ /* 0x0003e4000c101d04 */
.L_x_1057:
[----:B------:R-:W-:Y:S05]  /*1b980*/  BSYNC B0 ;  /* 0x0000000000007941 */ /* 0x000fea0003800000 */
.L_x_1056:
[----:B------:R-:W-:Y:S01]  /*1b990*/  IADD3 R0, R9, 0x30, RZ ;  /* 0x0000003009007810 */ /* 0x000fe20007ffe0ff */
[----:B------:R-:W-:-:S03]  /*1b9a0*/  IMAD.MOV.U32 R207, RZ, RZ, 0x0 ;  /* 0x00000000ffcf7424 */ /* 0x000fc600078e00ff */
[----:B------:R-:W-:-:S13]  /*1b9b0*/  ISETP.GE.AND P0, PT, R0, R11, PT ;  /* 0x0000000b0000720c */ /* 0x000fda0003f06270 */
[----:B------:R-:W-:Y:S05]  /*1b9c0*/  @P0 RET.REL.NODEC R206 `(_ZN5flash24flash_fwd_splitkv_kernelI23Flash_fwd_kernel_traitsILi192ELi64ELi64ELi4ELb0ELb0EN7cutlass10bfloat16_tE19Flash_kernel_traitsILi192ELi64ELi64ELi4ES3_EELb0ELb0ELb0ELb0ELb0ELb0ELb0ELb1EEEvNS_16Flash_fwd_paramsE) ;  /* 0xfffe4630ce000950 */ /* 0x000fea0003c3ffff */
[----:B------:R-:W-:Y:S01]  /*1b9d0*/  IADD3 R9, P0, R9, 0x30, RZ ;  /* 0x0000003009097810 */ /* 0x000fe20007f1e0ff */
[----:B------:R-:W-:Y:S01]  /*1b9e0*/  IMAD.MOV.U32 R10, RZ, RZ, R64 ;  /* 0x000000ffff0a7224 */ /* 0x000fe200078e0040 */
[----:B------:R-:W-:Y:S01]  /*1b9f0*/  MOV R11, R71 ;  /* 0x00000047000b7202 */ /* 0x000fe20000000f00 */
[----:B------:R-:W-:Y:S01]  /*1ba00*/  ULDC.64 UR4, c[0x0][0x118] ;  /* 0x0000460000047ab9 */ /* 0x000fe20000000a00 */
[-C--:B------:R-:W-:Y:S01]  /*1ba10*/  ISETP.GE.AND P1, PT, R14, R8.reuse, PT ;  /* 0x000000080e00720c */ /* 0x080fe20003f26270 */
[----:B------:R-:W-:Y:S01]  /*1ba20*/  IMAD.X R7, RZ, RZ, R7, P0 ;  /* 0x000000ffff077224 */ /* 0x000fe200000e0607 */
[----:B------:R-:W-:Y:S01]  /*1ba30*/  ISETP.GE.AND P0, PT, R5, R8, PT ;  /* 0x000000080500720c */ /* 0x000fe20003f06270 */
[----:B------:R-:W-:Y:S01]  /*1ba40*/  IMAD.WIDE.U32 R10, R66, R9, R10 ;  /* 0x00000009420a7225 */ /* 0x000fe200078e000a */
[----:B------:R-:W-:-:S03]  /*1ba50*/  MOV R207, 0x0 ;  /* 0x0000000000cf7802 */ /* 0x000fc60000000f00 */
[----:B------:R-:W-:Y:S01]  /*1ba60*/  IMAD R7, R7, R66, RZ ;  /* 0x0000004207077224 */ /* 0x000fe200078e02ff */
[----:B------:R-:W-:-:S03]  /*1ba70*/  LEA R4, P2, R10, R68, 0x1 ;  /* 0x000000440a047211 */ /* 0x000fc600078408ff */
[----:B------:R-:W-:-:S04]  /*1ba80*/  IMAD R7, R67, R9, R7 ;  /* 0x0000000943077224 */ /* 0x000fc800078e0207 */
[----:B------:R-:W-:-:S05]  /*1ba90*/  IMAD.IADD R7, R11, 0x1, R7 ;  /* 0x000000010b077824 */ /* 0x000fca00078e0207 */
[----:B------:R-:W-:-:S05]  /*1baa0*/  LEA.HI.X R5, R10, R69, R7, 0x1, P2 ;  /* 0x000000450a057211 */ /* 0x000fca00010f0c07 */
[----:B------:R2:W-:Y:S01]  /*1bab0*/  @!P0 ST.E.128 [R4.64+0x80], R28 ;  /* 0x0000801c04008985 */ /* 0x0005e2000c101d04 */
[----:B------:R-:W-:-:S03]  /*1bac0*/  ISETP.GE.AND P0, PT, R3, R8, PT ;  /* 0x000000080300720c */ /* 0x000fc60003f06270 */
[----:B------:R2:W-:Y:S10]  /*1bad0*/  @!P1 ST.E.128 [R4.64], R44 ;  /* 0x0000002c04009985 */ /* 0x0005f4000c101d04 */
[----:B------:R-:W-:Y:S05]  /*1bae0*/  @P0 RET.REL.NODEC R206 `(_ZN5flash24flash_fwd_splitkv_kernelI23Flash_fwd_kernel_traitsILi192ELi64ELi64ELi4ELb0ELb0EN7cutlass10bfloat16_tE19Flash_kernel_traitsILi192ELi64ELi64ELi4ES3_EELb0ELb0ELb0ELb0ELb0ELb0ELb0ELb1EEEvNS_16Flash_fwd_paramsE) ;  /* 0xfffe4510ce000950 */ /* 0x000fea0003c3ffff */
[----:B------:R-:W-:Y:S01]  /*1baf0*/  MOV R207, 0x0 ;  /* 0x0000000000cf7802 */ /* 0x000fe20000000f00 */
[----:B------:R-:W-:-:S02]  /*1bb00*/  ULDC.64 UR4, c[0x0][0x118] ;  /* 0x0000460000047ab9 */ /* 0x000fc40000000a00 */
[----:B------:R3:W-:Y:S01]  /*1bb10*/  ST.E.128 [R4.64+0x100], R60 ;  /* 0x0001003c04007985 */ /* 0x0007e2000c101d04 */
[----:B------:R-:W-:Y:S05]  /*1bb20*/  RET.REL.NODEC R206 `(_ZN5flash24flash_fwd_splitkv_kernelI23Flash_fwd_kernel_traitsILi192ELi64ELi64ELi4ELb0ELb0EN7cutlass10bfloat16_tE19Flash_kernel_traitsILi192ELi64ELi64ELi4ES3_EELb0ELb0ELb0ELb0ELb0ELb0ELb0ELb1EEEvNS_16Flash_fwd_paramsE) ;  /* 0xfffe44d0ce007950 */ /* 0x000fea0003c3ffff */
.L_x_1045:
[----:B------:R-:W-:Y:S02]  /*1bb30*/  MOV R6, 0x2 ;  /* 0x0000000200067802 */ /* 0x000fe40000000f00 */
[----:B------:R-:W-:Y:S02]  /*1bb40*/  MOV R4, 0x1bb60 ;  /* 0x0001bb6000047802 */ /* 0x000fe40000000f00 */
[----:B-1---5:R-:W-:Y:S05]  /*1bb50*/  CALL.REL.NOINC `($__internal_14_$__cuda_sm70_shflsync_bfly_p) ;  /* 0x000000f000007944 */ /* 0x022fea0003c00000 */
[----:B-12---:R-:W-:Y:S05]  /*1bb60*/  BRA `(.L_x_1058) ;  /* 0xffffe43000007947 */ /* 0x006fea000383ffff */
.L_x_1046:
[----:B------:R-:W-:Y:S02]  /*1bb70*/  MOV R6, 0x1 ;  /* 0x0000000100067802 */ /* 0x000fe40000000f00 */
[----:B------:R-:W-:Y:S02]  /*1bb80*/  MOV R4, 0x1bba0 ;  /* 0x0001bba000047802 */ /* 0x000fe40000000f00 */
[----:B-1---5:R-:W-:Y:S05]  /*1bb90*/  CALL.REL.NOINC `($__internal_14_$__cuda_sm70_shflsync_bfly_p) ;  /* 0x000000b000007944 */ /* 0x022fea0003c00000 */
[----:B--2---:R-:W-:Y:S01]  /*1bba0*/  FADD.FTZ R10, R219, R6 ;  /* 0x00000006db0a7221 */ /* 0x004fe20000010000 */
[----:B-1----:R-:W-:Y:S02]  /*1bbb0*/  MOV R219, R217 ;  /* 0x000000d900db7202 */ /* 0x002fe40000000f00 */
[----:B------:R-:W-:Y:S02]  /*1bbc0*/  MOV R6, 0x2 ;  /* 0x0000000200067802 */ /* 0x000fe40000000f00 */
[----:B------:R-:W-:-:S02]  /*1bbd0*/  MOV R4, 0x1bbf0 ;  /* 0x0001bbf000047802 */ /* 0x000fc40000000f00 */
[----:B------:R-:W-:Y:S05]  /*1bbe0*/  CALL.REL.NOINC `($__internal_14_$__cuda_sm70_shflsync_bfly_p) ;  /* 0x0000006000007944 */ /* 0x000fea0003c00000 */
[----:B--2---:R-:W-:Y:S01]  /*1bbf0*/  FADD.FTZ R7, R217, R6 ;  /* 0x00000006d9077221 */ /* 0x004fe20000010000 */
[----:B------:R-:W-:-:S02]  /*1bc00*/  MOV R6, 0x1 ;  /* 0x0000000100067802 */ /* 0x000fc40000000f00 */
[----:B------:R-:W-:Y:S02]  /*1bc10*/  MOV R4, 0x1bc40 ;  /* 0x0001bc4000047802 */ /* 0x000fe40000000f00 */
[----:B-1----:R-:W-:Y:S02]  /*1bc20*/  MOV R219, R7 ;  /* 0x0000000700db7202 */ /* 0x002fe40000000f00 */
[----:B------:R-:W-:Y:S05]  /*1bc30*/  CALL.REL.NOINC `($__internal_14_$__cuda_sm70_shflsync_bfly_p) ;  /* 0x0000001000007944 */ /* 0x000fea0003c00000 */
[----:B-12---:R-:W-:Y:S05]  /*1bc40*/  BRA `(.L_x_1059) ;  /* 0xffffe3c000007947 */ /* 0x006fea000383ffff */
        .weak           $__internal_14_$__cuda_sm70_shflsync_bfly_p
        .type           $__internal_14_$__cuda_sm70_shflsync_bfly_p,@function
        .size           $__internal_14_$__cuda_sm70_shflsync_bfly_p,(.L_x_7783 - $__internal_14_$__cuda_sm70_shflsync_bfly_p)
$__internal_14_$__cuda_sm70_shflsync_bfly_p:
[----:B------:R-:W-:Y:S01]  /*1bc50*/  MOV R12, R4 ;  /* 0x00000004000c7202 */ /* 0x000fe20000000f00 */
[----:B------:R-:W-:Y:S04]  /*1bc60*/  WARPSYNC R0 ;  /* 0x0000000000007348 */ /* 0x000fe80003800000 */
[----:B------:R-:W-:Y:S01]  /*1bc70*/  MOV R13, 0x0 ;  /* 0x00000000000d7802 */ /* 0x000fe20000000f00 */
[----:B------:R1:W2:Y:S03]  /*1bc80*/  SHFL.BFLY PT, R6, R219, R6, R5 ;  /* 0x0c000006db067389 */ /* 0x0002a600000e0005 */
[----:B------:R-:W-:Y:S05]  /*1bc90*/  RET.REL.NODEC R12 `(_ZN5flash24flash_fwd_splitkv_kernelI23Flash_fwd_kernel_traitsILi192ELi64ELi64ELi4ELb0ELb0EN7cutlass10bfloat16_tE19Flash_kernel_traitsILi192ELi64ELi64ELi4ES3_EELb0ELb0ELb0ELb0ELb0ELb0ELb0ELb1EEEvNS_16Flash_fwd_paramsE) ;  /* 0xfffe43600c007950 */ /* 0x000fea0003c3ffff */
.L_x_1060:
        /* <DEDUP_REMOVED lines=14> */
.L_x_7783:


//--------------------- .text._ZN5flash24flash_fwd_splitkv_kernelI23Flash_fwd_kernel_traitsILi192ELi64ELi64ELi4ELb0ELb0EN7cutlass10bfloat16_tE19Flash_kernel_traitsILi192ELi64ELi64ELi4ES3_EELb0ELb0ELb0ELb0ELb0ELb1ELb0ELb1EEEvNS_16Flash_fwd_paramsE --------------------------
	.section	.text._ZN5flash24flash_fwd_splitkv_kernelI23Flash_fwd_kernel_traitsILi192ELi64ELi64ELi4ELb0ELb0EN7cutlass10bfloat16_tE19Flash_kernel_traitsILi192ELi64ELi64ELi4ES3_EELb0ELb0ELb0ELb0ELb0ELb1ELb0ELb1EEEvNS_16Flash_fwd_paramsE,"ax",@progbits
	.sectioninfo	@"SHI_REGISTERS=246"
	.align	128
        .global         _ZN5flash24flash_fwd_splitkv_kernelI23Flash_fwd_kernel_traitsILi192ELi64ELi64ELi4ELb0ELb0EN7cutlass10bfloat16_tE19Flash_kernel_traitsILi192ELi64ELi64ELi4ES3_EELb0ELb0ELb0ELb0ELb0ELb1ELb0ELb1EEEvNS_16Flash_fwd_paramsE
        .type           _ZN5flash24flash_fwd_splitkv_kernelI23Flash_fwd_kernel_traitsILi192ELi64ELi64ELi4ELb0ELb0EN7cutlass10bfloat16_tE19Flash_kernel_traitsILi192ELi64ELi64ELi4ES3_EELb0ELb0ELb0ELb0ELb0ELb1ELb0ELb1EEEvNS_16Flash_fwd_paramsE,@function
        .size           _ZN5flash24flash_fwd_splitkv_kernelI23Flash_fwd_kernel_traitsILi192ELi64ELi64ELi4ELb0ELb0EN7cutlass10bfloat16_tE19Flash_kernel_traitsILi192ELi64ELi64ELi4ES3_EELb0ELb0ELb0ELb0ELb0ELb1ELb0ELb1EEEvNS_16Flash_fwd_paramsE,(.L_x_7785 - _ZN5flash24flash_fwd_splitkv_kernelI23Flash_fwd_kernel_traitsILi192ELi64ELi64ELi4ELb0ELb0EN7cutlass10bfloat16_tE19Flash_kernel_traitsILi192ELi64ELi64ELi4ES3_EELb0ELb0ELb0ELb0ELb0ELb1ELb0ELb1EEEvNS_16Flash_fwd_paramsE)
        .other          _ZN5flash24flash_fwd_splitkv_kernelI23Flash_fwd_kernel_traitsILi192ELi64ELi64ELi4ELb0ELb0EN7cutlass10bfloat16_tE19Flash_kernel_traitsILi192ELi64ELi64ELi4ES3_EELb0ELb0ELb0ELb0ELb0ELb1ELb0ELb1EEEvNS_16Flash_fwd_paramsE,@"STO_CUDA_ENTRY STV_DEFAULT"
_ZN5flash24flash_fwd_splitkv_kernelI23Flash_fwd_kernel_traitsILi192ELi64ELi64ELi4ELb0ELb0EN7cutlass10bfloat16_tE19Flash_kernel_traitsILi192ELi64ELi64ELi4ES3_EELb0ELb0ELb0ELb0ELb0ELb1ELb0ELb1EEEvNS_16Flash_fwd_paramsE:
.text._ZN5flash24flash_fwd_splitkv_kernelI23Flash_fwd_kernel_traitsILi192ELi64ELi64ELi4ELb0ELb0EN7cutlass10bfloat16_tE19Flash_kernel_traitsILi192ELi64ELi64ELi4ES3_EELb0ELb0ELb0ELb0ELb0ELb1ELb0ELb1EEEvNS_16Flash_fwd_paramsE:
        /* <DEDUP_REMOVED lines=9> */
[----:B-123--:R-:W-:Y:S05]  /*0090*/  CALL.REL.NOINC `($_ZN5flash24flash_fwd_splitkv_kernelI23Flash_fwd_kernel_traitsILi192ELi64ELi64ELi4ELb0ELb0EN7cutlass10bfloat16_tE19Flash_kernel_traitsILi192ELi64ELi64ELi4ES3_EELb0ELb0ELb0ELb0ELb0ELb1ELb0ELb1EEEvNS_16Flash_fwd_paramsE$_ZN5flash30compute_attn_1rowblock_splitkvI23Flash_fwd_kernel_traitsILi192ELi64ELi64ELi4ELb0ELb0EN7cutlass10bfloat16_tE19Flash_kernel_traitsILi192ELi64ELi64ELi4ES3_EELb0ELb0ELb0ELb0ELb0ELb1ELb0ELb1ENS_16Flash_fwd_paramsEEEvRKT8_iiiii) ;  /* 0x0000002000007944 */ /* 0x00efea0003c00000 */
[----:B------:R-:W-:Y:S05]  /*00a0*/  BSYNC B4 ;  /* 0x0000000000047941 */ /* 0x000fea0003800000 */
.L_x_1061:
[----:B------:R-:W-:Y:S05]  /*00b0*/  EXIT ;  /* 0x000000000000794d */ /* 0x000fea0003800000 */
        .type           $_ZN5flash24flash_fwd_splitkv_kernelI23Flash_fwd_kernel_traitsILi192ELi64ELi64ELi4ELb0ELb0EN7cutlass10bfloat16_tE19Flash_kernel_traitsILi192ELi64ELi64ELi4ES3_EELb0ELb0ELb0ELb0ELb0ELb1ELb0ELb1EEEvNS_16Flash_fwd_paramsE$_ZN5flash30compute_attn_1rowblock_splitkvI23Flash_fwd_kernel_traitsILi192ELi64ELi64ELi4ELb0ELb0EN7cutlass10bfloat16_tE19Flash_kernel_traitsILi192ELi64ELi64ELi4ES3_EELb0ELb0ELb0ELb0ELb0ELb1ELb0ELb1ENS_16Flash_fwd_paramsEEEvRKT8_iiiii,@function
        .size           $_ZN5flash24flash_fwd_splitkv_kernelI23Flash_fwd_kernel_traitsILi192ELi64ELi64ELi4ELb0ELb0EN7cutlass10bfloat16_tE19Flash_kernel_traitsILi192ELi64ELi64ELi4ES3_EELb0ELb0ELb0ELb0ELb0ELb1ELb0ELb1EEEvNS_16Flash_fwd_paramsE$_ZN5flash30compute_attn_1rowblock_splitkvI23Flash_fwd_kernel_traitsILi192ELi64ELi64ELi4ELb0ELb0EN7cutlass10bfloat16_tE19Flash_kernel_traitsILi192ELi64ELi64ELi4ES3_EELb0ELb0ELb0ELb0ELb0ELb1ELb0ELb1ENS_16Flash_fwd_paramsEEEvRKT8_iiiii,($__internal_15_$__cuda_sm70_shflsync_bfly_p - $_ZN5flash24flash_fwd_splitkv_kernelI23Flash_fwd_kernel_traitsILi192ELi64ELi64ELi4ELb0ELb0EN7cutlass10bfloat16_tE19Flash_kernel_traitsILi192ELi64ELi64ELi4ES3_EELb0ELb0ELb0ELb0ELb0ELb1ELb0ELb1EEEvNS_16Flash_fwd_paramsE$_ZN5flash30compute_attn_1rowblock_splitkvI23Flash_fwd_kernel_traitsILi192ELi64ELi64ELi4ELb0ELb0EN7cutlass10bfloat16_tE19Flash_kernel_traitsILi192ELi64ELi64ELi4ES3_EELb0ELb0ELb0ELb0ELb0ELb1ELb0ELb1ENS_16Flash_fwd_paramsEEEvRKT8_iiiii)
$_ZN5flash24flash_fwd_splitkv_kernelI23Flash_fwd_kernel_traitsILi192ELi64ELi64ELi4ELb0ELb0EN7cutlass10bfloat16_tE19Flash_kernel_traitsILi192ELi64ELi64ELi4ES3_EELb0ELb0ELb0ELb0ELb0ELb1ELb0ELb1EEEvNS_16Flash_fwd_paramsE$_ZN5flash30compute_attn_1rowblock_splitkvI23Flash_fwd_kernel_traitsILi192ELi64ELi64ELi4ELb0ELb0EN7cutlass10bfloat16_tE19Flash_kernel_traitsILi192ELi64ELi64ELi4ES3_EELb0ELb0ELb0ELb0ELb0ELb1ELb0ELb1ENS_16Flash_fwd_paramsEEEvRKT8_iiiii:
        /* <DEDUP_REMOVED lines=21> */
.L_x_1063:
[----:B------:R-:W-:Y:S05]  /*0210*/  BSYNC B0 ;  /* 0x0000000000007941 */ /* 0x000fea0003800000 */
.L_x_1062:
        /* <DEDUP_REMOVED lines=17> */
.L_x_1065:
[----:B------:R4:W5:Y:S02]  /*0330*/  LD.E R0, [R18.64+0xb8] ;  /* 0x0000b80612007980 */ /* 0x000964000c101900 */
.L_x_1066:
[----:B------:R-:W-:Y:S05]  /*0340*/  BSYNC B0 ;  /* 0x0000000000007941 */ /* 0x000fea0003800000 */
.L_x_1064:
        /* <DEDUP_REMOVED lines=10> */
.L_x_1068:
[----:B------:R-:W3:Y:S01]  /*03f0*/  LD.E.64 R2, [R18.64+0x108] ;  /* 0x0001080612027980 */ /* 0x000ee2000c101b00 */
[----:B------:R-:W-:Y:S01]  /*0400*/  BSSY B0, `(.L_x_1070) ;  /* 0x0000006000007945 */ /* 0x000fe20003800000 */
[----:B------:R-:W-:Y:S01]  /*0410*/  IMAD.MOV.U32 R0, RZ, RZ, RZ ;  /* 0x000000ffff007224 */ /* 0x000fe200078e00ff */
[----:B---3--:R-:W-:-:S04]  /*0420*/  ISETP.NE.U32.AND P0, PT, R2, RZ, PT ;  /* 0x000000ff0200720c */ /* 0x008fc80003f05070 */
[----:B------:R-:W-:-:S13]  /*0430*/  ISETP.NE.AND.EX P0, PT, R3, RZ, PT, P0 ;  /* 0x000000ff0300720c */ /* 0x000fda0003f05300 */
[----:B------:R-:W-:Y:S05]  /*0440*/  @!P0 BRA `(.L_x_1071) ;  /* 0x0000001000008947 */ /* 0x000fea0003800000 */
[----:B------:R1:W5:Y:S02]  /*0450*/  LD.E R0, [R18.64+0xbc] ;  /* 0x0000bc0612007980 */ /* 0x000364000c101900 */
.L_x_1071:
[----:B------:R-:W-:Y:S05]  /*0460*/  BSYNC B0 ;  /* 0x0000000000007941 */ /* 0x000fea0003800000 */
.L_x_1070:
[----:B-----5:R-:W-:Y:S02]  /*0470*/  IADD3 R69, R71, R0, RZ ;  /* 0x0000000047457210 */ /* 0x020fe40007ffe0ff */
.L_x_1069:
[----:B------:R-:W-:Y:S05]  /*0480*/  BSYNC B1 ;  /* 0x0000000000017941 */ /* 0x000fea0003800000 */
.L_x_1067:
[----:B------:R-:W-:Y:S01]  /*0490*/  IMAD.SHL.U32 R76, R216, 0x40, RZ ;  /* 0x00000040d84c7824 */ /* 0x000fe200078e00ff */
[----:B------:R-:W-:Y:S01]  /*04a0*/  MOV R2, R214 ;  /* 0x000000d600027202 */ /* 0x000fe20000000f00 */
[----:B------:R-:W-:-:S03]  /*04b0*/  IMAD.MOV.U32 R3, RZ, RZ, 0x0 ;  /* 0x00000000ff037424 */ /* 0x000fc600078e00ff */
[----:B------:R-:W-:-:S13]  /*04c0*/  ISETP.GT.AND P0, PT, R217, R76, PT ;  /* 0x0000004cd900720c */ /* 0x000fda0003f04270 */
[----:B------:R-:W-:Y:S05]  /*04d0*/  @!P0 RET.REL.NODEC R2 `(_ZN5flash24flash_fwd_splitkv_kernelI23Flash_fwd_kernel_traitsILi192ELi64ELi64ELi4ELb0ELb0EN7cutlass10bfloat16_tE19Flash_kernel_traitsILi192ELi64ELi64ELi4ES3_EELb0ELb0ELb0ELb0ELb0ELb1ELb0ELb1EEEvNS_16Flash_fwd_paramsE) ;  /* 0xfffffb2002008950 */ /* 0x000fea0003c3ffff */
        /* <DEDUP_REMOVED lines=70> */
.L_x_1074:
[----:B------:R-:W-:Y:S05]  /*0940*/  BSYNC B0 ;  /* 0x0000000000007941 */ /* 0x000fea0003800000 */
.L_x_1073:
        /* <DEDUP_REMOVED lines=20> */
.L_x_1076:
[----:B------:R-:W-:Y:S05]  /*0a90*/  BSYNC B0 ;  /* 0x0000000000007941 */ /* 0x000fea0003800000 */
.L_x_1075:
        /* <DEDUP_REMOVED lines=20> */
.L_x_1078:
[----:B------:R-:W-:Y:S05]  /*0be0*/  BSYNC B0 ;  /* 0x0000000000007941 */ /* 0x000fea0003800000 */
.L_x_1077:
        /* <DEDUP_REMOVED lines=20> */
.L_x_1080:
[----:B------:R-:W-:Y:S05]  /*0d30*/  BSYNC B0 ;  /* 0x0000000000007941 */ /* 0x000fea0003800000 */
.L_x_1079:
        /* <DEDUP_REMOVED lines=16> */
[----:B------:R-:W-:Y:S05]  /*0e40*/  @P4 RET.REL.NODEC R214 `(_ZN5flash24flash_fwd_splitkv_kernelI23Flash_fwd_kernel_traitsILi192ELi64ELi64ELi4ELb0ELb0EN7cutlass10bfloat16_tE19Flash_kernel_traitsILi192ELi64ELi64ELi4ES3_EELb0ELb0ELb0ELb0ELb0ELb1ELb0ELb1EEEvNS_16Flash_fwd_paramsE) ;  /* 0xfffff1b0d6004950 */ /* 0x000fea0003c3ffff */
[----:B--2---:R-:W-:Y:S02]  /*0e50*/  MOV R3, 0x7f800000 ;  /* 0x7f80000000037802 */ /* 0x004fe40000000f00 */
[----:B------:R-:W-:-:S03]  /*0e60*/  MOV R215, 0x0 ;  /* 0x0000000000d77802 */ /* 0x000fc60000000f00 */
[----:B------:R2:W-:Y:S01]  /*0e70*/  ST.E [R4.64+0xc0], R3 ;  /* 0x0000c00304007985 */ /* 0x0005e2000c101906 */
[----:B------:R-:W-:Y:S05]  /*0e80*/  RET.REL.NODEC R214 `(_ZN5flash24flash_fwd_splitkv_kernelI23Flash_fwd_kernel_traitsILi192ELi64ELi64ELi4ELb0ELb0EN7cutlass10bfloat16_tE19Flash_kernel_traitsILi192ELi64ELi64ELi4ES3_EELb0ELb0ELb0ELb0ELb0ELb1ELb0ELb1EEEvNS_16Flash_fwd_paramsE) ;  /* 0xfffff170d6007950 */ /* 0x000fea0003c3ffff */
.L_x_1072:
        /* <DEDUP_REMOVED lines=106> */
.L_x_1082:
        /* <DEDUP_REMOVED lines=82> */
.L_x_1083:
[----:B-1----:R-:W-:Y:S05]  /*1a50*/  BSYNC B0 ;  /* 0x0000000000007941 */ /* 0x002fea0003800000 */
.L_x_1081:
        /* <DEDUP_REMOVED lines=275> */
.L_x_1178:
        /* <DEDUP_REMOVED lines=19> */
.L_x_1086:
[----:B------:R-:W-:Y:S05]  /*2cc0*/  BSYNC B0 ;  /* 0x0000000000007941 */ /* 0x000fea0003800000 */
.L_x_1085:
        /* <DEDUP_REMOVED lines=18> */
.L_x_1088:
[----:B------:R-:W-:Y:S05]  /*2df0*/  BSYNC B0 ;  /* 0x0000000000007941 */ /* 0x000fea0003800000 */
.L_x_1087:
        /* <DEDUP_REMOVED lines=18> */
.L_x_1090:
[----:B------:R-:W-:Y:S05]  /*2f20*/  BSYNC B0 ;  /* 0x0000000000007941 */ /* 0x000fea0003800000 */
.L_x_1089:
        /* <DEDUP_REMOVED lines=18> */
.L_x_1092:
[----:B------:R-:W-:Y:S05]  /*3050*/  BSYNC B0 ;  /* 0x0000000000007941 */ /* 0x000fea0003800000 */
.L_x_1091:
        /* <DEDUP_REMOVED lines=65> */
.L_x_1099:
[----:B------:R-:W-:Y:S05]  /*3470*/  BSYNC B0 ;  /* 0x0000000000007941 */ /* 0x000fea0003800000 */
.L_x_1098:
        /* <DEDUP_REMOVED lines=50> */
.L_x_1101:
[----:B------:R-:W-:Y:S05]  /*37a0*/  BSYNC B0 ;  /* 0x0000000000007941 */ /* 0x000fea0003800000 */
.L_x_1100:
        /* <DEDUP_REMOVED lines=49> */
.L_x_1097:
[----:B------:R-:W-:Y:S05]  /*3ac0*/  BSYNC B1 ;  /* 0x0000000000017941 */ /* 0x000fea0003800000 */
.L_x_1096:
        /* <DEDUP_REMOVED lines=63> */
.L_x_1105:
[----:B------:R-:W-:Y:S05]  /*3ec0*/  BSYNC B0 ;  /* 0x0000000000007941 */ /* 0x000fea0003800000 */
.L_x_1104:
        /* <DEDUP_REMOVED lines=53> */
.L_x_1107:
[----:B------:R-:W-:Y:S05]  /*4220*/  BSYNC B0 ;  /* 0x0000000000007941 */ /* 0x000fea0003800000 */
.L_x_1106:
        /* <DEDUP_REMOVED lines=52> */
.L_x_1103:
[----:B------:R-:W-:Y:S05]  /*4570*/  BSYNC B1 ;  /* 0x0000000000017941 */ /* 0x000fea0003800000 */
.L_x_1102:
        /* <DEDUP_REMOVED lines=63> */
.L_x_1111:
[----:B------:R-:W-:Y:S05]  /*4970*/  BSYNC B0 ;  /* 0x0000000000007941 */ /* 0x000fea0003800000 */
.L_x_1110:
        /* <DEDUP_REMOVED lines=53> */
.L_x_1113:
[----:B------:R-:W-:Y:S05]  /*4cd0*/  BSYNC B0 ;  /* 0x0000000000007941 */ /* 0x000fea0003800000 */
.L_x_1112:
        /* <DEDUP_REMOVED lines=52> */
.L_x_1109:
[----:B------:R-:W-:Y:S05]  /*5020*/  BSYNC B1 ;  /* 0x0000000000017941 */ /* 0x000fea0003800000 */
.L_x_1108:
        /* <DEDUP_REMOVED lines=65> */
.L_x_1117:
[----:B------:R-:W-:Y:S05]  /*5440*/  BSYNC B0 ;  /* 0x0000000000007941 */ /* 0x000fea0003800000 */
.L_x_1116:
        /* <DEDUP_REMOVED lines=53> */
.L_x_1119:
[----:B------:R-:W-:Y:S05]  /*57a0*/  BSYNC B0 ;  /* 0x0000000000007941 */ /* 0x000fea0003800000 */
.L_x_1118:
        /* <DEDUP_REMOVED lines=52> */
.L_x_1115:
[----:B------:R-:W-:Y:S05]  /*5af0*/  BSYNC B1 ;  /* 0x0000000000017941 */ /* 0x000fea0003800000 */
.L_x_1114:
[----:B------:R-:W2:Y:S02]  /*5b00*/  LD.E R3, [R18.64+0xd0] ;  /* 0x0000d00612037980 */ /* 0x000ea4000c101900 */
[----:B--2---:R-:W-:Y:S05]  /*5b10*/  IMAD.U32 R3, R3, -0x20, RZ ;  /* 0xffffffe003037824 */ /* 0x004fea00078e00ff */
[C---:B------:R-:W-:Y:S02]  /*5b20*/  LEA R16, P1, R3.reuse, R16, 0x1 ;  /* 0x0000001003107211 */ /* 0x040fe400078208ff */
[C---:B------:R-:W-:Y:S02]  /*5b30*/  LEA R58, P0, R3.reuse, R58, 0x1 ;  /* 0x0000003a033a7211 */ /* 0x040fe400078008ff */
[C---:B------:R-:W-:Y:S02]  /*5b40*/  LEA.HI.X.SX32 R17, R3.reuse, R17, 0x1, P1 ;  /* 0x0000001103117211 */ /* 0x040fe400008f0eff */
[----:B------:R-:W-:Y:S01]  /*5b50*/  LEA.HI.X.SX32 R59, R3, R59, 0x1, P0 ;  /* 0x0000003b033b7211 */ /* 0x000fe200000f0eff */
[----:B------:R-:W-:-:S05]  /*5b60*/  BRA `(.L_x_1120) ;  /* 0x00004ec000007947 */ /* 0x000fca0003800000 */
.L_x_1095:
        /* <DEDUP_REMOVED lines=89> */
.L_x_1126:
[----:B------:R-:W-:Y:S05]  /*6100*/  BSYNC B0 ;  /* 0x0000000000007941 */ /* 0x000fea0003800000 */
.L_x_1125:
[----:B-----5:R2:W-:Y:S02]  /*6110*/  ST.E.128 [R128.64], R48 ;  /* 0x0000003080007985 */ /* 0x0205e4000c101d06 */
.L_x_1124:
[----:B------:R-:W-:Y:S05]  /*6120*/  BSYNC B1 ;  /* 0x0000000000017941 */ /* 0x000fea0003800000 */
.L_x_1123:
        /* <DEDUP_REMOVED lines=87> */
.L_x_1130:
[----:B------:R-:W-:Y:S05]  /*66a0*/  BSYNC B0 ;  /* 0x0000000000007941 */ /* 0x000fea0003800000 */
.L_x_1129:
[----:B-----5:R3:W-:Y:S02]  /*66b0*/  ST.E.128 [R128.64+0x80], R48 ;  /* 0x0000803080007985 */ /* 0x0207e4000c101d06 */
.L_x_1128:
[----:B------:R-:W-:Y:S05]  /*66c0*/  BSYNC B1 ;  /* 0x0000000000017941 */ /* 0x000fea0003800000 */
.L_x_1127:
        /* <DEDUP_REMOVED lines=86> */
.L_x_1132:
[----:B------:R-:W-:Y:S05]  /*6c30*/  BSYNC B0 ;  /* 0x0000000000007941 */ /* 0x000fea0003800000 */
.L_x_1131:
[----:B-----5:R3:W-:Y:S02]  /*6c40*/  ST.E.128 [R128.64+0x100], R48 ;  /* 0x0001003080007985 */ /* 0x0207e4000c101d06 */
.L_x_1122:
[----:B------:R-:W-:Y:S05]  /*6c50*/  BSYNC B2 ;  /* 0x0000000000027941 */ /* 0x000fea0003800000 */
.L_x_1121:
        /* <DEDUP_REMOVED lines=97> */
.L_x_1138:
[----:B------:R-:W-:Y:S05]  /*7270*/  BSYNC B0 ;  /* 0x0000000000007941 */ /* 0x000fea0003800000 */
.L_x_1137:
[C---:B------:R-:W-:Y:S04]  /*7280*/  LEA R2, P0, R209.reuse, R128, 0x1 ;  /* 0x00000080d1027211 */ /* 0x040fe800078008ff */
[----:B------:R-:W-:Y:S05]  /*7290*/  LEA.HI.X R3, R209, R129, R210, 0x1, P0 ;  /* 0x00000081d1037211 */ /* 0x000fea00000f0cd2 */
[----:B-----5:R3:W-:Y:S04]  /*72a0*/  ST.E.128 [R2.64], R48 ;  /* 0x0000003002007985 */ /* 0x0207e8000c101d06 */
.L_x_1136:
[----:B------:R-:W-:Y:S05]  /*72b0*/  BSYNC B1 ;  /* 0x0000000000017941 */ /* 0x000fea0003800000 */
.L_x_1135:
        /* <DEDUP_REMOVED lines=92> */
.L_x_1142:
[----:B------:R-:W-:Y:S05]  /*7880*/  BSYNC B0 ;  /* 0x0000000000007941 */ /* 0x000fea0003800000 */
.L_x_1141:
[C---:B------:R-:W-:Y:S04]  /*7890*/  LEA R2, P0, R94.reuse, R128, 0x1 ;  /* 0x000000805e027211 */ /* 0x040fe800078008ff */
[----:B------:R-:W-:Y:S05]  /*78a0*/  LEA.HI.X R3, R94, R129, R93, 0x1, P0 ;  /* 0x000000815e037211 */ /* 0x000fea00000f0c5d */
[----:B-----5:R3:W-:Y:S04]  /*78b0*/  ST.E.128 [R2.64], R48 ;  /* 0x0000003002007985 */ /* 0x0207e8000c101d06 */
.L_x_1140:
[----:B------:R-:W-:Y:S05]  /*78c0*/  BSYNC B1 ;  /* 0x0000000000017941 */ /* 0x000fea0003800000 */
.L_x_1139:
        /* <DEDUP_REMOVED lines=91> */
.L_x_1144:
[----:B------:R-:W-:Y:S05]  /*7e80*/  BSYNC B0 ;  /* 0x0000000000007941 */ /* 0x000fea0003800000 */
.L_x_1143:
[C---:B------:R-:W-:Y:S04]  /*7e90*/  LEA R2, P0, R90.reuse, R128, 0x1 ;  /* 0x000000805a027211 */ /* 0x040fe800078008ff */
[----:B------:R-:W-:Y:S05]  /*7ea0*/  LEA.HI.X R3, R90, R129, R89, 0x1, P0 ;  /* 0x000000815a037211 */ /* 0x000fea00000f0c59 */
[----:B-----5:R3:W-:Y:S04]  /*7eb0*/  ST.E.128 [R2.64], R48 ;  /* 0x0000003002007985 */ /* 0x0207e8000c101d06 */
.L_x_1134:
[----:B------:R-:W-:Y:S05]  /*7ec0*/  BSYNC B2 ;  /* 0x0000000000027941 */ /* 0x000fea0003800000 */
.L_x_1133:
        /* <DEDUP_REMOVED lines=97> */
.L_x_1150:
[----:B------:R-:W-:Y:S05]  /*84e0*/  BSYNC B0 ;  /* 0x0000000000007941 */ /* 0x000fea0003800000 */
.L_x_1149:
[C---:B------:R-:W-:Y:S04]  /*84f0*/  LEA R2, P0, R95.reuse, R128, 0x1 ;  /* 0x000000805f027211 */ /* 0x040fe800078008ff */
[----:B------:R-:W-:Y:S05]  /*8500*/  LEA.HI.X R3, R95, R129, R96, 0x1, P0 ;  /* 0x000000815f037211 */ /* 0x000fea00000f0c60 */
[----:B-----5:R3:W-:Y:S04]  /*8510*/  ST.E.128 [R2.64], R48 ;  /* 0x0000003002007985 */ /* 0x0207e8000c101d06 */
.L_x_1148:
[----:B------:R-:W-:Y:S05]  /*8520*/  BSYNC B1 ;  /* 0x0000000000017941 */ /* 0x000fea0003800000 */
.L_x_1147:
        /* <DEDUP_REMOVED lines=92> */
.L_x_1154:
[----:B------:R-:W-:Y:S05]  /*8af0*/  BSYNC B0 ;  /* 0x0000000000007941 */ /* 0x000fea0003800000 */
.L_x_1153:
[C---:B------:R-:W-:Y:S04]  /*8b00*/  LEA R2, P0, R92.reuse, R128, 0x1 ;  /* 0x000000805c027211 */ /* 0x040fe800078008ff */
[----:B------:R-:W-:Y:S05]  /*8b10*/  LEA.HI.X R3, R92, R129, R91, 0x1, P0 ;  /* 0x000000815c037211 */ /* 0x000fea00000f0c5b */
[----:B-----5:R3:W-:Y:S04]  /*8b20*/  ST.E.128 [R2.64], R48 ;  /* 0x0000003002007985 */ /* 0x0207e8000c101d06 */
.L_x_1152:
[----:B------:R-:W-:Y:S05]  /*8b30*/  BSYNC B1 ;  /* 0x0000000000017941 */ /* 0x000fea0003800000 */
.L_x_1151:
        /* <DEDUP_REMOVED lines=91> */
.L_x_1156:
[----:B------:R-:W-:Y:S05]  /*90f0*/  BSYNC B0 ;  /* 0x0000000000007941 */ /* 0x000fea0003800000 */
.L_x_1155:
[C---:B------:R-:W-:Y:S04]  /*9100*/  LEA R2, P0, R88.reuse, R128, 0x1 ;  /* 0x0000008058027211 */ /* 0x040fe800078008ff */
[----:B------:R-:W-:Y:S05]  /*9110*/  LEA.HI.X R3, R88, R129, R87, 0x1, P0 ;  /* 0x0000008158037211 */ /* 0x000fea00000f0c57 */
[----:B-----5:R3:W-:Y:S04]  /*9120*/  ST.E.128 [R2.64], R48 ;  /* 0x0000003002007985 */ /* 0x0207e8000c101d06 */
.L_x_1146:
[----:B------:R-:W-:Y:S05]  /*9130*/  BSYNC B2 ;  /* 0x0000000000027941 */ /* 0x000fea0003800000 */
.L_x_1145:
        /* <DEDUP_REMOVED lines=98> */
.L_x_1162:
[----:B------:R-:W-:Y:S05]  /*9760*/  BSYNC B0 ;  /* 0x0000000000007941 */ /* 0x000fea0003800000 */
.L_x_1161:
[----:B------:R-:W-:Y:S02]  /*9770*/  IMAD R0, R65, 0x60, RZ ;  /* 0x0000006041007824 */ /* 0x000fe400078e02ff */
[----:B------:R-:W-:Y:S05]  /*9780*/  IMAD.WIDE.U32 R2, R64, 0x60, R128 ;  /* 0x0000006040027825 */ /* 0x000fea00078e0080 */
[----:B------:R-:W-:Y:S05]  /*9790*/  IADD3 R3, R3, R0, RZ ;  /* 0x0000000003037210 */ /* 0x000fea0007ffe0ff */
[----:B-----5:R3:W-:Y:S02]  /*97a0*/  ST.E.128 [R2.64], R48 ;  /* 0x0000003002007985 */ /* 0x0207e4000c101d06 */
.L_x_1160:
[----:B------:R-:W-:Y:S05]  /*97b0*/  BSYNC B1 ;  /* 0x0000000000017941 */ /* 0x000fea0003800000 */
.L_x_1159:
        /* <DEDUP_REMOVED lines=92> */
.L_x_1166:
[----:B------:R-:W-:Y:S05]  /*9d80*/  BSYNC B0 ;  /* 0x0000000000007941 */ /* 0x000fea0003800000 */
.L_x_1165:
[C---:B------:R-:W-:Y:S04]  /*9d90*/  LEA R2, P0, R86.reuse, R128, 0x1 ;  /* 0x0000008056027211 */ /* 0x040fe800078008ff */
[----:B------:R-:W-:Y:S05]  /*9da0*/  LEA.HI.X R3, R86, R129, R85, 0x1, P0 ;  /* 0x0000008156037211 */ /* 0x000fea00000f0c55 */
[----:B-----5:R3:W-:Y:S04]  /*9db0*/  ST.E.128 [R2.64], R48 ;  /* 0x0000003002007985 */ /* 0x0207e8000c101d06 */
.L_x_1164:
[----:B------:R-:W-:Y:S05]  /*9dc0*/  BSYNC B1 ;  /* 0x0000000000017941 */ /* 0x000fea0003800000 */
.L_x_1163:
        /* <DEDUP_REMOVED lines=91> */
.L_x_1168:
[----:B------:R-:W-:Y:S05]  /*a380*/  BSYNC B0 ;  /* 0x0000000000007941 */ /* 0x000fea0003800000 */
.L_x_1167:
[C---:B------:R-:W-:Y:S04]  /*a390*/  LEA R2, P0, R84.reuse, R128, 0x1 ;  /* 0x0000008054027211 */ /* 0x040fe800078008ff */
[----:B------:R-:W-:Y:S05]  /*a3a0*/  LEA.HI.X R3, R84, R129, R83, 0x1, P0 ;  /* 0x0000008154037211 */ /* 0x000fea00000f0c53 */
[----:B-----5:R3:W-:Y:S04]  /*a3b0*/  ST.E.128 [R2.64], R48 ;  /* 0x0000003002007985 */ /* 0x0207e8000c101d06 */
.L_x_1158:
[----:B------:R-:W-:Y:S05]  /*a3c0*/  BSYNC B2 ;  /* 0x0000000000027941 */ /* 0x000fea0003800000 */
.L_x_1157:
[----:B---3--:R-:W3:Y:S02]  /*a3d0*/  LD.E R3, [R18.64+0xd0] ;  /* 0x0000d00612037980 */ /* 0x008ee4000c101900 */
[----:B---3--:R-:W-:Y:S05]  /*a3e0*/  IMAD.U32 R3, R3, -0x20, RZ ;  /* 0xffffffe003037824 */ /* 0x008fea00078e00ff */
[C---:B------:R-:W-:Y:S02]  /*a3f0*/  LEA R126, P1, R3.reuse, R126, 0x1 ;  /* 0x0000007e037e7211 */ /* 0x040fe400078208ff */
[C---:B------:R-:W-:Y:S02]  /*a400*/  LEA R124, P0, R3.reuse, R124, 0x1 ;  /* 0x0000007c037c7211 */ /* 0x040fe400078008ff */
[C---:B------:R-:W-:Y:S02]  /*a410*/  LEA.HI.X.SX32 R127, R3.reuse, R127, 0x1, P1 ;  /* 0x0000007f037f7211 */ /* 0x040fe400008f0eff */
[----:B------:R-:W-:Y:S01]  /*a420*/  LEA.HI.X.SX32 R125, R3, R125, 0x1, P0 ;  /* 0x0000007d037d7211 */ /* 0x000fe200000f0eff */
[----:B------:R-:W-:-:S05]  /*a430*/  BRA `(.L_x_1120) ;  /* 0x000005f000007947 */ /* 0x000fca0003800000 */
.L_x_1094:
        /* <DEDUP_REMOVED lines=11> */
.L_x_1170:
[----:B------:R-:W-:Y:S05]  /*a4f0*/  BSYNC B0 ;  /* 0x0000000000007941 */ /* 0x000fea0003800000 */
.L_x_1169:
        /* <DEDUP_REMOVED lines=27> */
.L_x_1172:
[----:B------:R-:W-:Y:S05]  /*a6b0*/  BSYNC B0 ;  /* 0x0000000000007941 */ /* 0x000fea0003800000 */
.L_x_1171:
        /* <DEDUP_REMOVED lines=27> */
.L_x_1174:
[----:B------:R-:W-:Y:S05]  /*a870*/  BSYNC B0 ;  /* 0x0000000000007941 */ /* 0x000fea0003800000 */
.L_x_1173:
        /* <DEDUP_REMOVED lines=27> */
.L_x_1120:
[----:B------:R-:W-:Y:S05]  /*aa30*/  BSYNC B3 ;  /* 0x0000000000037941 */ /* 0x000fea0003800000 */
.L_x_1093:
        /* <DEDUP_REMOVED lines=89> */
.L_x_1176:
        /* <DEDUP_REMOVED lines=8> */
.L_x_1177:
[----:B------:R-:W-:Y:S05]  /*b050*/  BSYNC B0 ;  /* 0x0000000000007941 */ /* 0x000fea0003800000 */
.L_x_1175:
[----:B------:R-:W-:Y:S04]  /*b060*/  IADD3 R11, R11, -0x1, RZ ;  /* 0xffffffff0b0b7810 */ /* 0x000fe80007ffe0ff */
[----:B------:R-:W-:Y:S11]  /*b070*/  ISETP.GT.AND P0, PT, R11, R98, PT ;  /* 0x000000620b00720c */ /* 0x000ff60003f04270 */
[----:B------:R-:W-:Y:S02]  /*b080*/  @!UPT UIADD3 URZ, URZ, URZ, URZ ;  /* 0x0000003f3f3ff290 */ /* 0x000fe4000fffe03f */
[----:B------:R-:W-:-:S05]  /*b090*/  @P0 BRA `(.L_x_1178) ;  /* 0xffff7af000000947 */ /* 0x000fca000383ffff */
.L_x_1084:
        /* <DEDUP_REMOVED lines=106> */
.L_x_1187:
[----:B------:R-:W-:Y:S05]  /*b740*/  BSYNC B0 ;  /* 0x0000000000007941 */ /* 0x000fea0003800000 */
.L_x_1186:
[----:B-----5:R3:W-:Y:S02]  /*b750*/  STS.128 [R219], R20 ;  /* 0x00000014db007388 */ /* 0x0207e40000000c00 */
.L_x_1185:
[----:B------:R-:W-:Y:S05]  /*b760*/  BSYNC B1 ;  /* 0x0000000000017941 */ /* 0x000fea0003800000 */
.L_x_1184:
        /* <DEDUP_REMOVED lines=47> */
.L_x_1191:
[----:B------:R-:W-:Y:S05]  /*ba60*/  BSYNC B0 ;  /* 0x0000000000007941 */ /* 0x000fea0003800000 */
.L_x_1190:
[----:B-----5:R1:W-:Y:S02]  /*ba70*/  STS.128 [R219+0x2000], R20 ;  /* 0x00200014db007388 */ /* 0x0203e40000000c00 */
.L_x_1189:
[----:B------:R-:W-:Y:S05]  /*ba80*/  BSYNC B1 ;  /* 0x0000000000017941 */ /* 0x000fea0003800000 */
.L_x_1188:
        /* <DEDUP_REMOVED lines=46> */
.L_x_1193:
[----:B------:R-:W-:Y:S05]  /*bd70*/  BSYNC B0 ;  /* 0x0000000000007941 */ /* 0x000fea0003800000 */
.L_x_1192:
[----:B-----5:R3:W-:Y:S02]  /*bd80*/  STS.128 [R219+0x4000], R20 ;  /* 0x00400014db007388 */ /* 0x0207e40000000c00 */
.L_x_1183:
[----:B------:R-:W-:Y:S05]  /*bd90*/  BSYNC B2 ;  /* 0x0000000000027941 */ /* 0x000fea0003800000 */
.L_x_1182:
        /* <DEDUP_REMOVED lines=52> */
.L_x_1199:
[----:B------:R-:W-:Y:S05]  /*c0e0*/  BSYNC B0 ;  /* 0x0000000000007941 */ /* 0x000fea0003800000 */
.L_x_1198:
[----:B-----5:R3:W-:Y:S02]  /*c0f0*/  STS.128 [R219+0x800], R20 ;  /* 0x00080014db007388 */ /* 0x0207e40000000c00 */
.L_x_1197:
[----:B------:R-:W-:Y:S05]  /*c100*/  BSYNC B1 ;  /* 0x0000000000017941 */ /* 0x000fea0003800000 */
.L_x_1196:
        /* <DEDUP_REMOVED lines=47> */
.L_x_1203:
[----:B------:R-:W-:Y:S05]  /*c400*/  BSYNC B0 ;  /* 0x0000000000007941 */ /* 0x000fea0003800000 */
.L_x_1202:
[----:B-----5:R3:W-:Y:S02]  /*c410*/  STS.128 [R219+0x2800], R20 ;  /* 0x00280014db007388 */ /* 0x0207e40000000c00 */
.L_x_1201:
[----:B------:R-:W-:Y:S05]  /*c420*/  BSYNC B1 ;  /* 0x0000000000017941 */ /* 0x000fea0003800000 */
.L_x_1200:
        /* <DEDUP_REMOVED lines=45> */
.L_x_1205:
[----:B------:R-:W-:Y:S05]  /*c700*/  BSYNC B0 ;  /* 0x0000000000007941 */ /* 0x000fea0003800000 */
.L_x_1204:
[----:B-----5:R1:W-:Y:S02]  /*c710*/  STS.128 [R219+0x4800], R40 ;  /* 0x00480028db007388 */ /* 0x0203e40000000c00 */
.L_x_1195:
[----:B------:R-:W-:Y:S05]  /*c720*/  BSYNC B2 ;  /* 0x0000000000027941 */ /* 0x000fea0003800000 */
.L_x_1194:
        /* <DEDUP_REMOVED lines=53> */
.L_x_1211:
[----:B------:R-:W-:Y:S05]  /*ca80*/  BSYNC B0 ;  /* 0x0000000000007941 */ /* 0x000fea0003800000 */
.L_x_1210:
[----:B-----5:R3:W-:Y:S02]  /*ca90*/  STS.128 [R219+0x1000], R20 ;  /* 0x00100014db007388 */ /* 0x0207e40000000c00 */
.L_x_1209:
[----:B------:R-:W-:Y:S05]  /*caa0*/  BSYNC B1 ;  /* 0x0000000000017941 */ /* 0x000fea0003800000 */
.L_x_1208:
        /* <DEDUP_REMOVED lines=48> */
.L_x_1215:
[----:B------:R-:W-:Y:S05]  /*cdb0*/  BSYNC B0 ;  /* 0x0000000000007941 */ /* 0x000fea0003800000 */
.L_x_1214:
[----:B-----5:R3:W-:Y:S02]  /*cdc0*/  STS.128 [R219+0x3000], R20 ;  /* 0x00300014db007388 */ /* 0x0207e40000000c00 */
.L_x_1213:
[----:B------:R-:W-:Y:S05]  /*cdd0*/  BSYNC B1 ;  /* 0x0000000000017941 */ /* 0x000fea0003800000 */
.L_x_1212:
        /* <DEDUP_REMOVED lines=45> */
.L_x_1217:
[----:B------:R-:W-:Y:S05]  /*d0b0*/  BSYNC B0 ;  /* 0x0000000000007941 */ /* 0x000fea0003800000 */
.L_x_1216:
[----:B-----5:R1:W-:Y:S02]  /*d0c0*/  STS.128 [R219+0x5000], R36 ;  /* 0x00500024db007388 */ /* 0x0203e40000000c00 */
.L_x_1207:
[----:B------:R-:W-:Y:S05]  /*d0d0*/  BSYNC B2 ;  /* 0x0000000000027941 */ /* 0x000fea0003800000 */
.L_x_1206:
        /* <DEDUP_REMOVED lines=50> */
.L_x_1222:
[----:B------:R-:W-:Y:S05]  /*d400*/  BSYNC B0 ;  /* 0x0000000000007941 */ /* 0x000fea0003800000 */
.L_x_1221:
[----:B-----5:R3:W-:Y:S02]  /*d410*/  STS.128 [R219+0x1800], R20 ;  /* 0x00180014db007388 */ /* 0x0207e40000000c00 */
.L_x_1220:
[----:B------:R-:W-:Y:S05]  /*d420*/  BSYNC B1 ;  /* 0x0000000000017941 */ /* 0x000fea0003800000 */
.L_x_1219:
        /* <DEDUP_REMOVED lines=47> */
.L_x_1226:
[----:B------:R-:W-:Y:S05]  /*d720*/  BSYNC B0 ;  /* 0x0000000000007941 */ /* 0x000fea0003800000 */
.L_x_1225:
[----:B-----5:R1:W-:Y:S02]  /*d730*/  STS.128 [R219+0x3800], R12 ;  /* 0x0038000cdb007388 */ /* 0x0203e40000000c00 */
.L_x_1224:
[----:B------:R-:W-:Y:S05]  /*d740*/  BSYNC B1 ;  /* 0x0000000000017941 */ /* 0x000fea0003800000 */
.L_x_1223:
        /* <DEDUP_REMOVED lines=45> */
.L_x_1228:
[----:B------:R-:W-:Y:S05]  /*da20*/  BSYNC B0 ;  /* 0x0000000000007941 */ /* 0x000fea0003800000 */
.L_x_1227:
[----:B-----5:R1:W-:Y:S01]  /*da30*/  STS.128 [R219+0x5800], R12 ;  /* 0x0058000cdb007388 */ /* 0x0203e20000000c00 */
[----:B------:R-:W-:Y:S05]  /*da40*/  BRA `(.L_x_1218) ;  /* 0x00004c0000007947 */ /* 0x000fea0003800000 */
.L_x_1181:
        /* <DEDUP_REMOVED lines=89> */
.L_x_1234:
[----:B------:R-:W-:Y:S05]  /*dfe0*/  BSYNC B0 ;  /* 0x0000000000007941 */ /* 0x000fea0003800000 */
.L_x_1233:
[----:B-----5:R3:W-:Y:S02]  /*dff0*/  STS.128 [R219], R32 ;  /* 0x00000020db007388 */ /* 0x0207e40000000c00 */
.L_x_1232:
[----:B------:R-:W-:Y:S05]  /*e000*/  BSYNC B1 ;  /* 0x0000000000017941 */ /* 0x000fea0003800000 */
.L_x_1231:
        /* <DEDUP_REMOVED lines=87> */
.L_x_1238:
[----:B------:R-:W-:Y:S05]  /*e580*/  BSYNC B0 ;  /* 0x0000000000007941 */ /* 0x000fea0003800000 */
.L_x_1237:
[----:B-----5:R1:W-:Y:S02]  /*e590*/  STS.128 [R219+0x2000], R32 ;  /* 0x00200020db007388 */ /* 0x0203e40000000c00 */
.L_x_1236:
[----:B------:R-:W-:Y:S05]  /*e5a0*/  BSYNC B1 ;  /* 0x0000000000017941 */ /* 0x000fea0003800000 */
.L_x_1235:
        /* <DEDUP_REMOVED lines=86> */
.L_x_1240:
[----:B------:R-:W-:Y:S05]  /*eb10*/  BSYNC B0 ;  /* 0x0000000000007941 */ /* 0x000fea0003800000 */
.L_x_1239:
[----:B-----5:R3:W-:Y:S02]  /*eb20*/  STS.128 [R219+0x4000], R32 ;  /* 0x00400020db007388 */ /* 0x0207e40000000c00 */
.L_x_1230:
[----:B------:R-:W-:Y:S05]  /*eb30*/  BSYNC B2 ;  /* 0x0000000000027941 */ /* 0x000fea0003800000 */
.L_x_1229:
        /* <DEDUP_REMOVED lines=92> */
.L_x_1246:
[----:B------:R-:W-:Y:S05]  /*f100*/  BSYNC B0 ;  /* 0x0000000000007941 */ /* 0x000fea0003800000 */
.L_x_1245:
[----:B-----5:R3:W-:Y:S02]  /*f110*/  STS.128 [R219+0x800], R32 ;  /* 0x00080020db007388 */ /* 0x0207e40000000c00 */
.L_x_1244:
[----:B------:R-:W-:Y:S05]  /*f120*/  BSYNC B1 ;  /* 0x0000000000017941 */ /* 0x000fea0003800000 */
.L_x_1243:
        /* <DEDUP_REMOVED lines=87> */
.L_x_1250:
[----:B------:R-:W-:Y:S05]  /*f6a0*/  BSYNC B0 ;  /* 0x0000000000007941 */ /* 0x000fea0003800000 */
.L_x_1249:
[----:B-----5:R3:W-:Y:S02]  /*f6b0*/  STS.128 [R219+0x2800], R32 ;  /* 0x00280020db007388 */ /* 0x0207e40000000c00 */
.L_x_1248:
[----:B------:R-:W-:Y:S05]  /*f6c0*/  BSYNC B1 ;  /* 0x0000000000017941 */ /* 0x000fea0003800000 */
.L_x_1247:
        /* <DEDUP_REMOVED lines=86> */
.L_x_1252:
[----:B------:R-:W-:Y:S05]  /*fc30*/  BSYNC B0 ;  /* 0x0000000000007941 */ /* 0x000fea0003800000 */
.L_x_1251:
[----:B-----5:R3:W-:Y:S02]  /*fc40*/  STS.128 [R219+0x4800], R32 ;  /* 0x00480020db007388 */ /* 0x0207e40000000c00 */
.L_x_1242:
[----:B------:R-:W-:Y:S05]  /*fc50*/  BSYNC B2 ;  /* 0x0000000000027941 */ /* 0x000fea0003800000 */
.L_x_1241:
        /* <DEDUP_REMOVED lines=92> */
.L_x_1258:
[----:B------:R-:W-:Y:S05]  /*10220*/  BSYNC B0 ;  /* 0x0000000000007941 */ /* 0x000fea0003800000 */
.L_x_1257:
[----:B-----5:R3:W-:Y:S02]  /*10230*/  STS.128 [R219+0x1000], R32 ;  /* 0x00100020db007388 */ /* 0x0207e40000000c00 */
.L_x_1256:
[----:B------:R-:W-:Y:S05]  /*10240*/  BSYNC B1 ;  /* 0x0000000000017941 */ /* 0x000fea0003800000 */
.L_x_1255:
        /* <DEDUP_REMOVED lines=87> */
.L_x_1262:
[----:B------:R-:W-:Y:S05]  /*107c0*/  BSYNC B0 ;  /* 0x0000000000007941 */ /* 0x000fea0003800000 */
.L_x_1261:
[----:B-----5:R3:W-:Y:S02]  /*107d0*/  STS.128 [R219+0x3000], R32 ;  /* 0x00300020db007388 */ /* 0x0207e40000000c00 */
.L_x_1260:
[----:B------:R-:W-:Y:S05]  /*107e0*/  BSYNC B1 ;  /* 0x0000000000017941 */ /* 0x000fea0003800000 */
.L_x_1259:
        /* <DEDUP_REMOVED lines=86> */
.L_x_1264:
[----:B------:R-:W-:Y:S05]  /*10d50*/  BSYNC B0 ;  /* 0x0000000000007941 */ /* 0x000fea0003800000 */
.L_x_1263:
[----:B-----5:R3:W-:Y:S02]  /*10d60*/  STS.128 [R219+0x5000], R32 ;  /* 0x00500020db007388 */ /* 0x0207e40000000c00 */
.L_x_1254:
[----:B------:R-:W-:Y:S05]  /*10d70*/  BSYNC B2 ;  /* 0x0000000000027941 */ /* 0x000fea0003800000 */
.L_x_1253:
        /* <DEDUP_REMOVED lines=92> */
.L_x_1268:
[----:B------:R-:W-:Y:S05]  /*11340*/  BSYNC B0 ;  /* 0x0000000000007941 */ /* 0x000fea0003800000 */
.L_x_1267:
[----:B-----5:R1:W-:Y:S02]  /*11350*/  STS.128 [R219+0x1800], R20 ;  /* 0x00180014db007388 */ /* 0x0203e40000000c00 */
.L_x_1266:
[----:B------:R-:W-:Y:S05]  /*11360*/  BSYNC B1 ;  /* 0x0000000000017941 */ /* 0x000fea0003800000 */
.L_x_1265:
        /* <DEDUP_REMOVED lines=87> */
.L_x_1272:
[----:B------:R-:W-:Y:S05]  /*118e0*/  BSYNC B0 ;  /* 0x0000000000007941 */ /* 0x000fea0003800000 */
.L_x_1271:
[----:B-----5:R1:W-:Y:S02]  /*118f0*/  STS.128 [R219+0x3800], R12 ;  /* 0x0038000cdb007388 */ /* 0x0203e40000000c00 */
.L_x_1270:
[----:B------:R-:W-:Y:S05]  /*11900*/  BSYNC B1 ;  /* 0x0000000000017941 */ /* 0x000fea0003800000 */
.L_x_1269:
        /* <DEDUP_REMOVED lines=89> */
.L_x_1274:
[----:B------:R-:W-:Y:S05]  /*11ea0*/  BSYNC B0 ;  /* 0x0000000000007941 */ /* 0x000fea0003800000 */
.L_x_1273:
[----:B-----5:R1:W-:Y:S01]  /*11eb0*/  STS.128 [R219+0x5800], R12 ;  /* 0x0058000cdb007388 */ /* 0x0203e20000000c00 */
[----:B------:R-:W-:Y:S05]  /*11ec0*/  BRA `(.L_x_1218) ;  /* 0x0000078000007947 */ /* 0x000fea0003800000 */
.L_x_1180:
        /* <DEDUP_REMOVED lines=29> */
.L_x_1276:
[----:B------:R-:W-:Y:S05]  /*120a0*/  BSYNC B0 ;  /* 0x0000000000007941 */ /* 0x000fea0003800000 */
.L_x_1275:
        /* <DEDUP_REMOVED lines=29> */
.L_x_1278:
[----:B------:R-:W-:Y:S05]  /*12280*/  BSYNC B0 ;  /* 0x0000000000007941 */ /* 0x000fea0003800000 */
.L_x_1277:
        /* <DEDUP_REMOVED lines=29> */
.L_x_1280:
[----:B------:R-:W-:Y:S05]  /*12460*/  BSYNC B0 ;  /* 0x0000000000007941 */ /* 0x000fea0003800000 */
.L_x_1279:
        /* <DEDUP_REMOVED lines=30> */
.L_x_1218:
[----:B------:R-:W-:Y:S05]  /*12650*/  BSYNC B3 ;  /* 0x0000000000037941 */ /* 0x000fea0003800000 */
.L_x_1179:
        /* <DEDUP_REMOVED lines=31> */
.L_x_1283:
[----:B------:R2:W-:Y:S02]  /*12850*/  STS.128 [R219+0xa000], RZ ;  /* 0x00a000ffdb007388 */ /* 0x0005e40000000c00 */
.L_x_1282:
[----:B------:R-:W-:Y:S05]  /*12860*/  BSYNC B0 ;  /* 0x0000000000007941 */ /* 0x000fea0003800000 */
.L_x_1281:
        /* <DEDUP_REMOVED lines=31> */
.L_x_1286:
[----:B------:R1:W-:Y:S02]  /*12a60*/  STS.128 [R219+0xa800], RZ ;  /* 0x00a800ffdb007388 */ /* 0x0003e40000000c00 */
.L_x_1285:
[----:B------:R-:W-:Y:S05]  /*12a70*/  BSYNC B0 ;  /* 0x0000000000007941 */ /* 0x000fea0003800000 */
.L_x_1284:
        /* <DEDUP_REMOVED lines=33> */
.L_x_1289:
[----:B------:R1:W-:Y:S02]  /*12c90*/  STS.128 [R219+0xb000], RZ ;  /* 0x00b000ffdb007388 */ /* 0x0003e40000000c00 */
.L_x_1288:
[----:B------:R-:W-:Y:S05]  /*12ca0*/  BSYNC B0 ;  /* 0x0000000000007941 */ /* 0x000fea0003800000 */
.L_x_1287:
        /* <DEDUP_REMOVED lines=35> */
.L_x_1291:
[----:B------:R-:W-:Y:S05]  /*12ee0*/  BSYNC B0 ;  /* 0x0000000000007941 */ /* 0x000fea0003800000 */
.L_x_1290:
        /* <DEDUP_REMOVED lines=30> */
.L_x_1294:
[----:B------:R1:W-:Y:S02]  /*130d0*/  STS.128 [R219+0x10000], RZ ;  /* 0x010000ffdb007388 */ /* 0x0003e40000000c00 */
.L_x_1293:
[----:B------:R-:W-:Y:S05]  /*130e0*/  BSYNC B0 ;  /* 0x0000000000007941 */ /* 0x000fea0003800000 */
.L_x_1292:
        /* <DEDUP_REMOVED lines=34> */
.L_x_1297:
[----:B------:R1:W-:Y:S02]  /*13310*/  STS.128 [R219+0x10800], RZ ;  /* 0x010800ffdb007388 */ /* 0x0003e40000000c00 */
.L_x_1296:
[----:B------:R-:W-:Y:S05]  /*13320*/  BSYNC B0 ;  /* 0x0000000000007941 */ /* 0x000fea0003800000 */
.L_x_1295:
        /* <DEDUP_REMOVED lines=36> */
.L_x_1300:
[----:B------:R1:W-:Y:S02]  /*13570*/  STS.128 [R219+0x11000], RZ ;  /* 0x011000ffdb007388 */ /* 0x0003e40000000c00 */
.L_x_1299:
[----:B------:R-:W-:Y:S05]  /*13580*/  BSYNC B0 ;  /* 0x0000000000007941 */ /* 0x000fea0003800000 */
.L_x_1298:
        /* <DEDUP_REMOVED lines=39> */
.L_x_1302:
[----:B------:R-:W-:Y:S05]  /*13800*/  BSYNC B0 ;  /* 0x0000000000007941 */ /* 0x000fea0003800000 */
.L_x_1301:
[C---:B------:R-:W-:Y:S01]  /*13810*/  IMAD.SHL.U32 R0, R68.reuse, 0x40, RZ ;  /* 0x0000004044007824 */ /* 0x040fe200078e00ff */
[----:B------:R-:W-:Y:S01]  /*13820*/  R2P PR, R68, 0x6 ;  /* 0x0000000644007804 */ /* 0x000fe20000000000 */
[----:B------:R-:W-:Y:S01]  /*13830*/  IMAD.SHL.U32 R164, R164, 0x8, RZ ;  /* 0x00000008a4a47824 */ /* 0x000fe200078e00ff */
[----:B------:R-:W0:Y:S01]  /*13840*/  LDGDEPBAR ;  /* 0x00000000000079af */ /* 0x000e220000000000 */
[----:B------:R-:W-:Y:S01]  /*13850*/  IMAD R202, R3, 0x400, R54 ;  /* 0x0000040003ca7824 */ /* 0x000fe200078e0236 */
[----:B-1----:R-:W-:-:S02]  /*13860*/  LOP3.LUT R5, R0, 0x1c0, RZ, 0xc0, !PT ;  /* 0x000001c000057812 */ /* 0x002fc400078ec0ff */
[----:B--2---:R-:W2:Y:S01]  /*13870*/  LD.E R3, [R18.64+0x18c] ;  /* 0x00018c0612037980 */ /* 0x004ea2000c101900 */
[----:B------:R-:W-:Y:S01]  /*13880*/  IMAD.SHL.U32 R202, R202, 0x2, RZ ;  /* 0x00000002caca7824 */ /* 0x000fe200078e00ff */
[----:B------:R-:W-:Y:S02]  /*13890*/  LOP3.LUT R164, R5, 0x8, R164, 0xf8, !PT ;  /* 0x0000000805a47812 */ /* 0x000fe400078ef8a4 */
[----:B------:R-:W-:Y:S01]  /*138a0*/  SHF.R.U32.HI R201, RZ, 0x3, R5 ;  /* 0x00000003ffc97819 */ /* 0x000fe20000011605 */
[----:B------:R-:W-:Y:S01]  /*138b0*/  IMAD R200, R57, 0x2, R202 ;  /* 0x0000000239c87824 */ /* 0x000fe200078e02ca */
[----:B------:R-:W-:Y:S02]  /*138c0*/  LDSM.16.M88.4 R8, [R202] ;  /* 0x00000000ca08783b */ /* 0x000fe40000000200 */
[----:B------:R-:W-:Y:S02]  /*138d0*/  LOP3.LUT R201, R164, R201, RZ, 0x3c, !PT ;  /* 0x000000c9a4c97212 */ /* 0x000fe400078e3cff */
[----:B------:R-:W-:Y:S03]  /*138e0*/  LDSM.16.M88.4 R36, [R200] ;  /* 0x00000000c824783b */ /* 0x000fe60000000200 */
[----:B------:R-:W-:-:S04]  /*138f0*/  IMAD R201, R70, 0x200, R201 ;  /* 0x0000020046c97824 */ /* 0x000fc800078e02c9 */
[----:B------:R-:W-:-:S05]  /*13900*/  IMAD.SHL.U32 R201, R201, 0x2, RZ ;  /* 0x00000002c9c97824 */ /* 0x000fca00078e00ff */
[----:B---3--:R-:W1:Y:S01]  /*13910*/  LDSM.16.M88.4 R20, [R201+0x6000] ;  /* 0x00600000c914783b */ /* 0x008e620000000200 */
[C---:B------:R-:W-:Y:S02]  /*13920*/  IADD3 R0, R201.reuse, 0x6000, RZ ;  /* 0x00006000c9007810 */ /* 0x040fe40007ffe0ff */
[----:B------:R-:W-:Y:S01]  /*13930*/  IADD3 R199, R201, 0x6020, RZ ;  /* 0x00006020c9c77810 */ /* 0x000fe20007ffe0ff */
[----:B------:R-:W3:Y:S01]  /*13940*/  LDSM.16.M88.4 R44, [R201+0x6800] ;  /* 0x00680000c92c783b */ /* 0x000ee20000000200 */
[----:B------:R-:W-:Y:S01]  /*13950*/  @P1 IADD3 R199, R0, -0x20, RZ ;  /* 0xffffffe000c71810 */ /* 0x000fe20007ffe0ff */
[----:B------:R-:W-:Y:S02]  /*13960*/  IMAD.MOV.U32 R0, RZ, RZ, 0x40 ;  /* 0x00000040ff007424 */ /* 0x000fe400078e00ff */
[----:B------:R-:W-:Y:S04]  /*13970*/  LDSM.16.M88.4 R64, [R201+0x7000] ;  /* 0x00700000c940783b */ /* 0x000fe80000000200 */
[----:B------:R-:W4:Y:S04]  /*13980*/  LDSM.16.M88.4 R12, [R199] ;  /* 0x00000000c70c783b */ /* 0x000f280000000200 */
[----:B------:R-:W3:Y:S01]  /*13990*/  LDSM.16.M88.4 R28, [R201+0x7800] ;  /* 0x00780000c91c783b */ /* 0x000ee20000000200 */
[----:B------:R-:W-:Y:S01]  /*139a0*/  SEL R0, R0, 0xffffffc0, !P2 ;  /* 0xffffffc000007807 */ /* 0x000fe20005000000 */
[----:B------:R-:W-:-:S02]  /*139b0*/  IMAD R198, R55, 0x2, R202 ;  /* 0x0000000237c67824 */ /* 0x000fc400078e02ca */
[----:B------:R-:W-:Y:S02]  /*139c0*/  LDSM.16.M88.4 R60, [R199+0x800] ;  /* 0x00080000c73c783b */ /* 0x000fe40000000200 */
[----:B------:R-:W-:Y:S02]  /*139d0*/  IMAD.IADD R196, R201, 0x1, R0 ;  /* 0x00000001c9c47824 */ /* 0x000fe400078e0200 */
[----:B------:R-:W-:Y:S04]  /*139e0*/  LDSM.16.M88.4 R84, [R198] ;  /* 0x00000000c654783b */ /* 0x000fe80000000200 */
[----:B------:R-:W4:Y:S04]  /*139f0*/  LDSM.16.M88.4 R24, [R196+0x6000] ;  /* 0x00600000c418783b */ /* 0x000f280000000200 */
[----:B------:R-:W4:Y:S04]  /*13a00*/  LDSM.16.M88.4 R48, [R199+0x1000] ;  /* 0x00100000c730783b */ /* 0x000f280000000200 */
[----:B------:R-:W4:Y:S01]  /*13a10*/  LDSM.16.M88.4 R40, [R199+0x1800] ;  /* 0x00180000c728783b */ /* 0x000f220000000200 */
[----:B-1----:R-:W-:Y:S01]  /*13a20*/  HMMA.16816.F32.BF16 R4, R8, R20, RZ ;  /* 0x000000140804723c */ /* 0x002fe200000418ff */
[----:B------:R-:W-:-:S02]  /*13a30*/  IMAD R197, R55, 0x2, R200 ;  /* 0x0000000237c57824 */ /* 0x000fc400078e02c8 */
[----:B------:R-:W-:Y:S01]  /*13a40*/  LDSM.16.M88.4 R92, [R196+0x6800] ;  /* 0x00680000c45c783b */ /* 0x000fe20000000200 */
[----:B------:R-:W-:-:S03]  /*13a50*/  IMAD.IADD R192, R0, 0x1, R199 ;  /* 0x0000000100c07824 */ /* 0x000fc600078e02c7 */
[----:B------:R-:W-:Y:S01]  /*13a60*/  LDSM.16.M88.4 R80, [R196+0x7000] ;  /* 0x00700000c450783b */ /* 0x000fe20000000200 */
[C---:B------:R-:W-:Y:S03]  /*13a70*/  HMMA.16816.F32.BF16 R20, R8.reuse, R22, RZ ;  /* 0x000000160814723c */ /* 0x040fe600000418ff */
[----:B------:R-:W-:Y:S04]  /*13a80*/  LDSM.16.M88.4 R76, [R196+0x7800] ;  /* 0x00780000c44c783b */ /* 0x000fe80000000200 */
[----:B------:R-:W-:Y:S01]  /*13a90*/  LDSM.16.M88.4 R96, [R198+0x2000] ;  /* 0x00200000c660783b */ /* 0x000fe20000000200 */
[----:B---3--:R-:W-:Y:S03]  /*13aa0*/  HMMA.16816.F32.BF16 R32, R8, R44, RZ ;  /* 0x0000002c0820723c */ /* 0x008fe600000418ff */
[----:B------:R-:W-:Y:S04]  /*13ab0*/  LDSM.16.M88.4 R104, [R201+0xa800] ;  /* 0x00a80000c968783b */ /* 0x000fe80000000200 */
[----:B------:R-:W-:Y:S01]  /*13ac0*/  LDSM.16.M88.4 R100, [R196+0xa000] ;  /* 0x00a00000c464783b */ /* 0x000fe20000000200 */
[----:B----4-:R-:W-:Y:S08]  /*13ad0*/  HMMA.16816.F32.BF16 R4, R36, R12, R4 ;  /* 0x0000000c2404723c */ /* 0x010ff00000041804 */
[C---:B------:R-:W-:Y:S08]  /*13ae0*/  HMMA.16816.F32.BF16 R72, R8.reuse, R64, RZ ;  /* 0x000000400848723c */ /* 0x040ff000000418ff */
[C---:B------:R-:W-:Y:S08]  /*13af0*/  HMMA.16816.F32.BF16 R44, R8.reuse, R46, RZ ;  /* 0x0000002e082c723c */ /* 0x040ff000000418ff */
[C---:B------:R-:W-:Y:S08]  /*13b00*/  HMMA.16816.F32.BF16 R64, R8.reuse, R66, RZ ;  /* 0x000000420840723c */ /* 0x040ff000000418ff */
[----:B------:R-:W-:Y:S08]  /*13b10*/  HMMA.16816.F32.BF16 R88, R8, R28, RZ ;  /* 0x0000001c0858723c */ /* 0x000ff000000418ff */
[----:B------:R-:W-:Y:S01]  /*13b20*/  HMMA.16816.F32.BF16 R20, R36, R14, R20 ;  /* 0x0000000e2414723c */ /* 0x000fe20000041814 */
[----:B------:R-:W-:Y:S07]  /*13b30*/  LDSM.16.M88.4 R12, [R192] ;  /* 0x00000000c00c783b */ /* 0x000fee0000000200 */
[----:B------:R-:W-:Y:S01]  /*13b40*/  HMMA.16816.F32.BF16 R8, R8, R30, RZ ;  /* 0x0000001e0808723c */ /* 0x000fe200000418ff */
[----:B------:R-:W1:Y:S07]  /*13b50*/  LDSM.16.M88.4 R28, [R197] ;  /* 0x00000000c51c783b */ /* 0x000e6e0000000200 */
[----:B------:R-:W-:Y:S08]  /*13b60*/  HMMA.16816.F32.BF16 R4, R84, R24, R4 ;  /* 0x000000185404723c */ /* 0x000ff00000041804 */
[C---:B------:R-:W-:Y:S08]  /*13b70*/  HMMA.16816.F32.BF16 R32, R36.reuse, R60, R32 ;  /* 0x0000003c2420723c */ /* 0x040ff00000041820 */
[C---:B------:R-:W-:Y:S01]  /*13b80*/  HMMA.16816.F32.BF16 R44, R36.reuse, R62, R44 ;  /* 0x0000003e242c723c */ /* 0x040fe2000004182c */
[----:B------:R-:W-:Y:S07]  /*13b90*/  LDSM.16.M88.4 R60, [R192+0x800] ;  /* 0x00080000c03c783b */ /* 0x000fee0000000200 */
[C---:B------:R-:W-:Y:S08]  /*13ba0*/  HMMA.16816.F32.BF16 R72, R36.reuse, R48, R72 ;  /* 0x000000302448723c */ /* 0x040ff00000041848 */
[C---:B------:R-:W-:Y:S01]  /*13bb0*/  HMMA.16816.F32.BF16 R64, R36.reuse, R50, R64 ;  /* 0x000000322440723c */ /* 0x040fe20000041840 */
[----:B------:R-:W-:Y:S07]  /*13bc0*/  LDSM.16.M88.4 R48, [R192+0x1000] ;  /* 0x00100000c030783b */ /* 0x000fee0000000200 */
[----:B------:R-:W-:Y:S08]  /*13bd0*/  HMMA.16816.F32.BF16 R88, R36, R40, R88 ;  /* 0x000000282458723c */ /* 0x000ff00000041858 */
[----:B------:R-:W-:Y:S01]  /*13be0*/  HMMA.16816.F32.BF16 R20, R84, R26, R20 ;  /* 0x0000001a5414723c */ /* 0x000fe20000041814 */
[----:B------:R-:W-:Y:S07]  /*13bf0*/  LDSM.16.M88.4 R24, [R201+0x8000] ;  /* 0x00800000c918783b */ /* 0x000fee0000000200 */
[----:B------:R-:W-:Y:S01]  /*13c00*/  HMMA.16816.F32.BF16 R8, R36, R42, R8 ;  /* 0x0000002a2408723c */ /* 0x000fe20000041808 */
[----:B------:R-:W3:Y:S04]  /*13c10*/  LDSM.16.M88.4 R36, [R202+0x2000] ;  /* 0x00200000ca24783b */ /* 0x000ee80000000200 */
[----:B------:R-:W-:Y:S03]  /*13c20*/  LDSM.16.M88.4 R40, [R192+0x1800] ;  /* 0x00180000c028783b */ /* 0x000fe60000000200 */
[----:B-1----:R-:W-:Y:S08]  /*13c30*/  HMMA.16816.F32.BF16 R4, R28, R12, R4 ;  /* 0x0000000c1c04723c */ /* 0x002ff00000041804 */
        /* <DEDUP_REMOVED lines=10> */
[----:B------:R-:W1:Y:S04]  /*13ce0*/  LDSM.16.M88.4 R76, [R199+0x2000] ;  /* 0x00200000c74c783b */ /* 0x000e680000000200 */
[----:B------:R-:W4:Y:S03]  /*13cf0*/  LDSM.16.M88.4 R8, [R201+0x8800] ;  /* 0x00880000c908783b */ /* 0x000f260000000200 */
[C---:B---3--:R-:W-:Y:S08]  /*13d00*/  HMMA.16816.F32.BF16 R4, R36.reuse, R24, R4 ;  /* 0x000000182404723c */ /* 0x048ff00000041804 */
[----:B------:R-:W-:Y:S01]  /*13d10*/  HMMA.16816.F32.BF16 R20, R36, R26, R20 ;  /* 0x0000001a2414723c */ /* 0x000fe20000041814 */
[----:B------:R-:W3:Y:S07]  /*13d20*/  LDSM.16.M88.4 R24, [R196+0x8000] ;  /* 0x00800000c418783b */ /* 0x000eee0000000200 */
[C---:B------:R-:W-:Y:S08]  /*13d30*/  HMMA.16816.F32.BF16 R32, R28.reuse, R60, R32 ;  /* 0x0000003c1c20723c */ /* 0x040ff00000041820 */
[C---:B------:R-:W-:Y:S01]  /*13d40*/  HMMA.16816.F32.BF16 R44, R28.reuse, R62, R44 ;  /* 0x0000003e1c2c723c */ /* 0x040fe2000004182c */
[----:B------:R-:W2:Y:S07]  /*13d50*/  LDSM.16.M88.4 R60, [R201+0x9000] ;  /* 0x00900000c93c783b */ /* 0x000eae0000000200 */
[C---:B------:R-:W-:Y:S08]  /*13d60*/  HMMA.16816.F32.BF16 R72, R28.reuse, R48, R72 ;  /* 0x000000301c48723c */ /* 0x040ff00000041848 */
[----:B------:R-:W-:Y:S01]  /*13d70*/  HMMA.16816.F32.BF16 R64, R28, R50, R64 ;  /* 0x000000321c40723c */ /* 0x000fe20000041840 */
[----:B------:R-:W2:Y:S07]  /*13d80*/  LDSM.16.M88.4 R48, [R201+0x9800] ;  /* 0x00980000c930783b */ /* 0x000eae0000000200 */
[C---:B-1----:R-:W-:Y:S08]  /*13d90*/  HMMA.16816.F32.BF16 R4, R12.reuse, R76, R4 ;  /* 0x0000004c0c04723c */ /* 0x042ff00000041804 */
[----:B------:R-:W-:Y:S01]  /*13da0*/  HMMA.16816.F32.BF16 R20, R12, R78, R20 ;  /* 0x0000004e0c14723c */ /* 0x000fe20000041814 */
[----:B------:R-:W-:Y:S07]  /*13db0*/  LDSM.16.M88.4 R76, [R199+0x3800] ;  /* 0x00380000c74c783b */ /* 0x000fee0000000200 */
[C---:B------:R-:W-:Y:S08]  /*13dc0*/  HMMA.16816.F32.BF16 R88, R28.reuse, R40, R88 ;  /* 0x000000281c58723c */ /* 0x040ff00000041858 */
[----:B------:R-:W-:Y:S01]  /*13dd0*/  HMMA.16816.F32.BF16 R84, R28, R42, R84 ;  /* 0x0000002a1c54723c */ /* 0x000fe20000041854 */
[----:B------:R-:W1:Y:S04]  /*13de0*/  LDSM.16.M88.4 R40, [R199+0x2800] ;  /* 0x00280000c728783b */ /* 0x000e680000000200 */
[----:B------:R-:W1:Y:S03]  /*13df0*/  LDSM.16.M88.4 R28, [R192+0x2000] ;  /* 0x00200000c01c783b */ /* 0x000e660000000200 */
[C---:B----4-:R-:W-:Y:S08]  /*13e00*/  HMMA.16816.F32.BF16 R32, R36.reuse, R8, R32 ;  /* 0x000000082420723c */ /* 0x050ff00000041820 */
[----:B------:R-:W-:Y:S01]  /*13e10*/  HMMA.16816.F32.BF16 R44, R36, R10, R44 ;  /* 0x0000000a242c723c */ /* 0x000fe2000004182c */
[----:B------:R-:W4:Y:S07]  /*13e20*/  LDSM.16.M88.4 R8, [R199+0x3000] ;  /* 0x00300000c708783b */ /* 0x000f2e0000000200 */
[C---:B---3--:R-:W-:Y:S08]  /*13e30*/  HMMA.16816.F32.BF16 R4, R96.reuse, R24, R4 ;  /* 0x000000186004723c */ /* 0x048ff00000041804 */
[----:B------:R-:W-:Y:S01]  /*13e40*/  HMMA.16816.F32.BF16 R20, R96, R26, R20 ;  /* 0x0000001a6014723c */ /* 0x000fe20000041814 */
[----:B------:R-:W-:Y:S07]  /*13e50*/  LDSM.16.M88.4 R24, [R196+0x9000] ;  /* 0x00900000c418783b */ /* 0x000fee0000000200 */
[C---:B--2---:R-:W-:Y:S08]  /*13e60*/  HMMA.16816.F32.BF16 R72, R36.reuse, R60, R72 ;  /* 0x0000003c2448723c */ /* 0x044ff00000041848 */
[C---:B------:R-:W-:Y:S01]  /*13e70*/  HMMA.16816.F32.BF16 R64, R36.reuse, R62, R64 ;  /* 0x0000003e2440723c */ /* 0x040fe20000041840 */
[----:B------:R-:W-:Y:S07]  /*13e80*/  LDSM.16.M88.4 R60, [R202+0x4000] ;  /* 0x00400000ca3c783b */ /* 0x000fee0000000200 */
[C---:B------:R-:W-:Y:S08]  /*13e90*/  HMMA.16816.F32.BF16 R88, R36.reuse, R48, R88 ;  /* 0x000000302458723c */ /* 0x040ff00000041858 */
[----:B------:R-:W-:Y:S01]  /*13ea0*/  HMMA.16816.F32.BF16 R84, R36, R50, R84 ;  /* 0x000000322454723c */ /* 0x000fe20000041854 */
[----:B------:R-:W2:Y:S04]  /*13eb0*/  LDSM.16.M88.4 R36, [R201+0xa000] ;  /* 0x00a00000c924783b */ /* 0x000ea80000000200 */
[----:B------:R-:W-:Y:S03]  /*13ec0*/  LDSM.16.M88.4 R48, [R199+0x4000] ;  /* 0x00400000c730783b */ /* 0x000fe60000000200 */
[C---:B-1----:R-:W-:Y:S08]  /*13ed0*/  HMMA.16816.F32.BF16 R32, R12.reuse, R40, R32 ;  /* 0x000000280c20723c */ /* 0x042ff00000041820 */
[----:B------:R-:W-:Y:S01]  /*13ee0*/  HMMA.16816.F32.BF16 R44, R12, R42, R44 ;  /* 0x0000002a0c2c723c */ /* 0x000fe2000004182c */
[----:B------:R-:W-:Y:S07]  /*13ef0*/  LDSM.16.M88.4 R40, [R200+0x4000] ;  /* 0x00400000c828783b */ /* 0x000fee0000000200 */
[C---:B------:R-:W-:Y:S08]  /*13f00*/  HMMA.16816.F32.BF16 R4, R80.reuse, R28, R4 ;  /* 0x0000001c5004723c */ /* 0x040ff00000041804 */
[----:B------:R-:W-:Y:S01]  /*13f10*/  HMMA.16816.F32.BF16 R20, R80, R30, R20 ;  /* 0x0000001e5014723c */ /* 0x000fe20000041814 */
[----:B------:R-:W-:Y:S07]  /*13f20*/  LDSM.16.M88.4 R28, [R198+0x4000] ;  /* 0x00400000c61c783b */ /* 0x000fee0000000200 */
[C---:B----4-:R-:W-:Y:S08]  /*13f30*/  HMMA.16816.F32.BF16 R72, R12.reuse, R8, R72 ;  /* 0x000000080c48723c */ /* 0x050ff00000041848 */
[----:B------:R-:W-:Y:S01]  /*13f40*/  HMMA.16816.F32.BF16 R64, R12, R10, R64 ;  /* 0x0000000a0c40723c */ /* 0x000fe20000041840 */
[----:B------:R-:W1:Y:S07]  /*13f50*/  LDSM.16.M88.4 R8, [R192+0x2800] ;  /* 0x00280000c008783b */ /* 0x000e6e0000000200 */
[----:B------:R-:W-:Y:S08]  /*13f60*/  HMMA.16816.F32.BF16 R32, R96, R92, R32 ;  /* 0x0000005c6020723c */ /* 0x000ff00000041820 */
[----:B--2---:R-:W-:Y:S08]  /*13f70*/  HMMA.16816.F32.BF16 R4, R60, R36, R4 ;  /* 0x000000243c04723c */ /* 0x004ff00000041804 */
[----:B------:R-:W-:Y:S01]  /*13f80*/  HMMA.16816.F32.BF16 R44, R96, R94, R44 ;  /* 0x0000005e602c723c */ /* 0x000fe2000004182c */
[----:B------:R-:W-:Y:S07]  /*13f90*/  LDSM.16.M88.4 R92, [R196+0x9800] ;  /* 0x00980000c45c783b */ /* 0x000fee0000000200 */
[C---:B------:R-:W-:Y:S08]  /*13fa0*/  HMMA.16816.F32.BF16 R88, R12.reuse, R76, R88 ;  /* 0x0000004c0c58723c */ /* 0x040ff00000041858 */
[----:B------:R-:W-:Y:S01]  /*13fb0*/  HMMA.16816.F32.BF16 R84, R12, R78, R84 ;  /* 0x0000004e0c54723c */ /* 0x000fe20000041854 */
[----:B------:R-:W2:Y:S04]  /*13fc0*/  LDSM.16.M88.4 R76, [R192+0x3000] ;  /* 0x00300000c04c783b */ /* 0x000ea80000000200 */
[----:B------:R-:W-:Y:S03]  /*13fd0*/  LDSM.16.M88.4 R12, [R197+0x4000] ;  /* 0x00400000c50c783b */ /* 0x000fe60000000200 */
[----:B------:R-:W-:Y:S01]  /*13fe0*/  HMMA.16816.F32.BF16 R20, R60, R38, R20 ;  /* 0x000000263c14723c */ /* 0x000fe20000041814 */
[----:B------:R-:W-:Y:S07]  /*13ff0*/  LDSM.16.M88.4 R36, [R199+0x4800] ;  /* 0x00480000c724783b */ /* 0x000fee0000000200 */
[----:B------:R-:W-:Y:S08]  /*14000*/  HMMA.16816.F32.BF16 R72, R96, R24, R72 ;  /* 0x000000186048723c */ /* 0x000ff00000041848 */
[----:B-1----:R-:W-:Y:S08]  /*14010*/  HMMA.16816.F32.BF16 R32, R80, R8, R32 ;  /* 0x000000085020723c */ /* 0x002ff00000041820 */
[----:B------:R-:W-:Y:S08]  /*14020*/  HMMA.16816.F32.BF16 R4, R40, R48, R4 ;  /* 0x000000302804723c */ /* 0x000ff00000041804 */
[----:B------:R-:W-:Y:S01]  /*14030*/  HMMA.16816.F32.BF16 R44, R80, R10, R44 ;  /* 0x0000000a502c723c */ /* 0x000fe2000004182c */
[----:B------:R-:W-:Y:S07]  /*14040*/  LDSM.16.M88.4 R8, [R192+0x4000] ;  /* 0x00400000c008783b */ /* 0x000fee0000000200 */
[----:B------:R-:W-:Y:S01]  /*14050*/  HMMA.16816.F32.BF16 R20, R40, R50, R20 ;  /* 0x000000322814723c */ /* 0x000fe20000041814 */
[----:B------:R-:W1:Y:S07]  /*14060*/  LDSM.16.M88.4 R48, [R201+0xb000] ;  /* 0x00b00000c930783b */ /* 0x000e6e0000000200 */
[----:B--2---:R-:W-:Y:S08]  /*14070*/  HMMA.16816.F32.BF16 R72, R80, R76, R72 ;  /* 0x0000004c5048723c */ /* 0x004ff00000041848 */
[----:B------:R-:W-:Y:S08]  /*14080*/  HMMA.16816.F32.BF16 R32, R60, R104, R32 ;  /* 0x000000683c20723c */ /* 0x000ff00000041820 */
[----:B------:R-:W-:Y:S08]  /*14090*/  HMMA.16816.F32.BF16 R4, R28, R100, R4 ;  /* 0x000000641c04723c */ /* 0x000ff00000041804 */
[----:B------:R-:W-:Y:S08]  /*140a0*/  HMMA.16816.F32.BF16 R44, R60, R106, R44 ;  /* 0x0000006a3c2c723c */ /* 0x000ff0000004182c */
[----:B------:R-:W-:Y:S01]  /*140b0*/  HMMA.16816.F32.BF16 R20, R28, R102, R20 ;  /* 0x000000661c14723c */ /* 0x000fe20000041814 */
[----:B------:R-:W2:Y:S07]  /*140c0*/  LDSM.16.M88.4 R100, [R199+0x5000] ;  /* 0x00500000c764783b */ /* 0x000eae0000000200 */
[----:B------:R-:W-:Y:S01]  /*140d0*/  HMMA.16816.F32.BF16 R64, R96, R26, R64 ;  /* 0x0000001a6040723c */ /* 0x000fe20000041840 */
[----:B------:R-:W3:Y:S07]  /*140e0*/  LDSM.16.M88.4 R24, [R196+0xa800] ;  /* 0x00a80000c418783b */ /* 0x000eee0000000200 */
[----:B-1----:R-:W-:Y:S08]  /*140f0*/  HMMA.16816.F32.BF16 R72, R60, R48, R72 ;  /* 0x000000303c48723c */ /* 0x002ff00000041848 */
[----:B------:R-:W-:Y:S08]  /*14100*/  HMMA.16816.F32.BF16 R32, R40, R36, R32 ;  /* 0x000000242820723c */ /* 0x000ff00000041820 */
[----:B------:R-:W-:Y:S08]  /*14110*/  HMMA.16816.F32.BF16 R4, R12, R8, R4 ;  /* 0x000000080c04723c */ /* 0x000ff00000041804 */
[----:B------:R-:W-:Y:S01]  /*14120*/  HMMA.16816.F32.BF16 R44, R40, R38, R44 ;  /* 0x00000026282c723c */ /* 0x000fe2000004182c */
[----:B------:R-:W1:Y:S07]  /*14130*/  LDSM.16.M88.4 R36, [R192+0x3800] ;  /* 0x00380000c024783b */ /* 0x000e6e0000000200 */
[----:B------:R-:W-:Y:S08]  /*14140*/  HMMA.16816.F32.BF16 R88, R96, R92, R88 ;  /* 0x0000005c6058723c */ /* 0x000ff00000041858 */
[----:B------:R-:W-:Y:S01]  /*14150*/  HMMA.16816.F32.BF16 R20, R12, R10, R20 ;  /* 0x0000000a0c14723c */ /* 0x000fe20000041814 */
[----:B------:R-:W4:Y:S07]  /*14160*/  LDSM.16.M88.4 R8, [R196+0xb000] ;  /* 0x00b00000c408783b */ /* 0x000f2e0000000200 */
[----:B------:R-:W-:Y:S01]  /*14170*/  HMMA.16816.F32.BF16 R92, R96, R94, R84 ;  /* 0x0000005e605c723c */ /* 0x000fe20000041854 */
[----:B------:R-:W4:Y:S01]  /*14180*/  LDSM.16.M88.4 R84, [R192+0x4800] ;  /* 0x00480000c054783b */ /* 0x000f220000000200 */
[----:B------:R-:W-:-:S02]  /*14190*/  FMUL.FTZ R0, R4, R3 ;  /* 0x0000000304007220 */ /* 0x000fc40000410000 */
[-C--:B-----5:R-:W-:Y:S02]  /*141a0*/  FMUL.FTZ R16, R5, R3.reuse ;  /* 0x0000000305107220 */ /* 0x0a0fe40000410000 */
[-C--:B------:R-:W-:Y:S02]  /*141b0*/  FMUL.FTZ R17, R6, R3.reuse ;  /* 0x0000000306117220 */ /* 0x080fe40000410000 */
[----:B------:R-:W-:Y:S01]  /*141c0*/  HMMA.16816.F32.BF16 R64, R80, R78, R64 ;  /* 0x0000004e5040723c */ /* 0x000fe20000041840 */
[-C--:B------:R-:W-:Y:S02]  /*141d0*/  FMUL.FTZ R48, R7, R3.reuse ;  /* 0x0000000307307220 */ /* 0x080fe40000410000 */
[----:B------:R-:W4:Y:S05]  /*141e0*/  LDSM.16.M88.4 R4, [R201+0xb800] ;  /* 0x00b80000c904783b */ /* 0x000f2a0000000200 */
[----:B--2---:R-:W-:Y:S08]  /*141f0*/  HMMA.16816.F32.BF16 R72, R40, R100, R72 ;  /* 0x000000642848723c */ /* 0x004ff00000041848 */
[----:B---3--:R-:W-:Y:S01]  /*14200*/  HMMA.16816.F32.BF16 R32, R28, R24, R32 ;  /* 0x000000181c20723c */ /* 0x008fe20000041820 */
[----:B------:R-:W-:-:S07]  /*14210*/  FMUL.FTZ R49, R20, R3 ;  /* 0x0000000314317220 */ /* 0x000fce0000410000 */
[----:B-1----:R-:W-:Y:S07]  /*14220*/  HMMA.16816.F32.BF16 R88, R80, R36, R88 ;  /* 0x000000245058723c */ /* 0x002fee0000041858 */
[-C--:B------:R-:W-:Y:S01]  /*14230*/  FMUL.FTZ R36, R22, R3.reuse ;  /* 0x0000000316247220 */ /* 0x080fe20000410000 */
[----:B------:R-:W-:Y:S07]  /*14240*/  HMMA.16816.F32.BF16 R64, R60, R50, R64 ;  /* 0x000000323c40723c */ /* 0x000fee0000041840 */
[-C--:B------:R-:W-:Y:S01]  /*14250*/  FMUL.FTZ R50, R21, R3.reuse ;  /* 0x0000000315327220 */ /* 0x080fe20000410000 */
[----:B----4-:R-:W-:Y:S07]  /*14260*/  HMMA.16816.F32.BF16 R72, R28, R8, R72 ;  /* 0x000000081c48723c */ /* 0x010fee0000041848 */
[-C--:B------:R-:W-:Y:S01]  /*14270*/  FMUL.FTZ R8, R23, R3.reuse ;  /* 0x0000000317087220 */ /* 0x080fe20000410000 */
[----:B------:R-:W-:Y:S01]  /*14280*/  HMMA.16816.F32.BF16 R92, R80, R38, R92 ;  /* 0x00000026505c723c */ /* 0x000fe2000004185c */
[----:B------:R-:W1:Y:S07]  /*14290*/  LDSM.16.M88.4 R20, [R199+0x5800] ;  /* 0x00580000c714783b */ /* 0x000e6e0000000200 */
[----:B------:R-:W-:Y:S08]  /*142a0*/  HMMA.16816.F32.BF16 R32, R12, R84, R32 ;  /* 0x000000540c20723c */ /* 0x000ff00000041820 */
[C---:B------:R-:W-:Y:S08]  /*142b0*/  HMMA.16816.F32.BF16 R88, R60.reuse, R4, R88 ;  /* 0x000000043c58723c */ /* 0x040ff00000041858 */
[----:B------:R-:W-:Y:S01]  /*142c0*/  HMMA.16816.F32.BF16 R92, R60, R6, R92 ;  /* 0x000000063c5c723c */ /* 0x000fe2000004185c */
[----:B------:R-:W-:Y:S07]  /*142d0*/  LDSM.16.M88.4 R4, [R192+0x5800] ;  /* 0x00580000c004783b */ /* 0x000fee0000000200 */
[----:B------:R-:W-:-:S02]  /*142e0*/  FMUL.FTZ R9, R32, R3 ;  /* 0x0000000320097220 */ /* 0x000fc40000410000 */
[-C--:B------:R-:W-:Y:S02]  /*142f0*/  FMUL.FTZ R37, R33, R3.reuse ;  /* 0x0000000321257220 */ /* 0x080fe40000410000 */
[-C--:B------:R-:W-:Y:S02]  /*14300*/  FMUL.FTZ R51, R34, R3.reuse ;  /* 0x0000000322337220 */ /* 0x080fe40000410000 */
[----:B------:R-:W-:Y:S02]  /*14310*/  FMUL.FTZ R38, R35, R3 ;  /* 0x0000000323267220 */ /* 0x000fe40000410000 */
[----:B------:R-:W2:Y:S01]  /*14320*/  LDSM.16.M88.4 R32, [R196+0xb800] ;  /* 0x00b80000c420783b */ /* 0x000ea20000000200 */
[----:B------:R-:W-:Y:S03]  /*14330*/  HMMA.16816.F32.BF16 R44, R28, R26, R44 ;  /* 0x0000001a1c2c723c */ /* 0x000fe6000004182c */
[----:B------:R-:W3:Y:S05]  /*14340*/  LDSM.16.M88.4 R24, [R192+0x5000] ;  /* 0x00500000c018783b */ /* 0x000eea0000000200 */
[C---:B-1----:R-:W-:Y:S08]  /*14350*/  HMMA.16816.F32.BF16 R88, R40.reuse, R20, R88 ;  /* 0x000000142858723c */ /* 0x042ff00000041858 */
[C---:B------:R-:W-:Y:S08]  /*14360*/  HMMA.16816.F32.BF16 R64, R40.reuse, R102, R64 ;  /* 0x000000662840723c */ /* 0x040ff00000041840 */
[----:B------:R-:W-:Y:S01]  /*14370*/  HMMA.16816.F32.BF16 R92, R40, R22, R92 ;  /* 0x00000016285c723c */ /* 0x000fe2000004185c */
[----:B------:R-:W1:Y:S01]  /*14380*/  MUFU.TANH R0, R0 ;  /* 0x0000000000007308 */ /* 0x000e620000002400 */
[----:B------:R-:W-:-:S06]  /*14390*/  DEPBAR.LE SB0, 0x0 ;  /* 0x000080000000791a */ /* 0x000fcc0000000000 */
[C---:B--2---:R-:W-:Y:S08]  /*143a0*/  HMMA.16816.F32.BF16 R88, R28.reuse, R32, R88 ;  /* 0x000000201c58723c */ /* 0x044ff00000041858 */
[C---:B------:R-:W-:Y:S08]  /*143b0*/  HMMA.16816.F32.BF16 R64, R28.reuse, R10, R64 ;  /* 0x0000000a1c40723c */ /* 0x040ff00000041840 */
[----:B------:R-:W-:Y:S01]  /*143c0*/  HMMA.16816.F32.BF16 R92, R28, R34, R92 ;  /* 0x000000221c5c723c */ /* 0x000fe2000004185c */
[----:B------:R-:W-:-:S05]  /*143d0*/  IMAD.SHL.U32 R10, R56, 0x2, RZ ;  /* 0x00000002380a7824 */ /* 0x000fca00078e00ff */
[----:B------:R-:W-:Y:S02]  /*143e0*/  LOP3.LUT R10, R10, 0x6, RZ, 0xc0, !PT ;  /* 0x000000060a0a7812 */ /* 0x000fe400078ec0ff */
[C---:B---3--:R-:W-:Y:S01]  /*143f0*/  HMMA.16816.F32.BF16 R72, R12.reuse, R24, R72 ;  /* 0x000000180c48723c */ /* 0x048fe20000041848 */
[----:B------:R-:W-:Y:S07]  /*14400*/  MUFU.TANH R16, R16 ;  /* 0x0000001000107308 */ /* 0x000fee0000002400 */
[----:B------:R-:W-:Y:S01]  /*14410*/  HMMA.16816.F32.BF16 R44, R12, R86, R44 ;  /* 0x000000560c2c723c */ /* 0x000fe2000004182c */
[----:B------:R-:W-:Y:S01]  /*14420*/  IMAD R25, R133, 0x40, R10 ;  /* 0x0000004085197824 */ /* 0x000fe200078e020a */
[----:B------:R-:W2:Y:S04]  /*14430*/  MUFU.TANH R48, R48 ;  /* 0x0000003000307308 */ /* 0x000ea80000002400 */
[----:B------:R-:W-:-:S02]  /*14440*/  IADD3 R22, R25, -0x3f, RZ ;  /* 0xffffffc119167810 */ /* 0x000fc40007ffe0ff */
[----:B------:R-:W-:Y:S02]  /*14450*/  HMMA.16816.F32.BF16 R88, R12, R4, R88 ;  /* 0x000000040c58723c */ /* 0x000fe40000041858 */
[----:B------:R-:W-:Y:S01]  /*14460*/  MUFU.TANH R49, R49 ;  /* 0x0000003100317308 */ /* 0x000fe20000002400 */
[----:B------:R-:W-:-:S04]  /*14470*/  ISETP.GE.AND P0, PT, R22, R69, PT ;  /* 0x000000451600720c */ /* 0x000fc80003f06270 */
[----:B------:R-:W-:-:S03]  /*14480*/  IADD3 R4, R25, -0x40, RZ ;  /* 0xffffffc019047810 */ /* 0x000fc60007ffe0ff */
[----:B------:R-:W3:Y:S01]  /*14490*/  MUFU.TANH R36, R36 ;  /* 0x0000002400247308 */ /* 0x000ee20000002400 */
[----:B------:R-:W-:Y:S01]  /*144a0*/  IADD3 R22, R25, -0x30, RZ ;  /* 0xffffffd019167810 */ /* 0x000fe20007ffe0ff */
[----:B------:R-:W-:Y:S01]  /*144b0*/  HMMA.16816.F32.BF16 R64, R12, R26, R64 ;  /* 0x0000001a0c40723c */ /* 0x000fe20000041840 */
[-C--:B------:R-:W-:Y:S02]  /*144c0*/  ISETP.GE.AND P1, PT, R4, R69.reuse, PT ;  /* 0x000000450400720c */ /* 0x080fe40003f26270 */
[----:B------:R-:W-:-:S03]  /*144d0*/  ISETP.GE.AND P5, PT, R22, R69, PT ;  /* 0x000000451600720c */ /* 0x000fc60003fa6270 */
[----:B------:R-:W-:Y:S02]  /*144e0*/  MUFU.TANH R50, R50 ;  /* 0x0000003200327308 */ /* 0x000fe40000002400 */
[----:B------:R-:W-:Y:S01]  /*144f0*/  HMMA.16816.F32.BF16 R92, R12, R6, R92 ;  /* 0x000000060c5c723c */ /* 0x000fe2000004185c */
[----:B-1----:R-:W-:Y:S02]  /*14500*/  FSEL R22, R0, -INF , !P1 ;  /* 0xff80000000167808 */ /* 0x002fe40004800000 */
[----:B------:R-:W-:-:S03]  /*14510*/  IADD3 R10, R25, -0x38, RZ ;  /* 0xffffffc8190a7810 */ /* 0x000fc60007ffe0ff */
[----:B------:R-:W1:Y:S01]  /*14520*/  MUFU.TANH R8, R8 ;  /* 0x0000000800087308 */ /* 0x000e620000002400 */
[----:B------:R-:W-:Y:S01]  /*14530*/  IADD3 R0, R25, -0x20, RZ ;  /* 0xffffffe019007810 */ /* 0x000fe20007ffe0ff */
[-C--:B------:R-:W-:Y:S01]  /*14540*/  FMUL.FTZ R73, R73, R3.reuse ;  /* 0x0000000349497220 */ /* 0x080fe20000410000 */
[----:B--2---:R-:W-:Y:S01]  /*14550*/  FSEL R48, R48, -INF , !P0 ;  /* 0xff80000030307808 */ /* 0x004fe20004000000 */
[----:B------:R-:W-:Y:S01]  /*14560*/  FMUL.FTZ R75, R75, R3 ;  /* 0x000000034b4b7220 */ /* 0x000fe20000410000 */
[----:B------:R-:W-:-:S03]  /*14570*/  FSEL R23, R16, -INF , !P0 ;  /* 0xff80000010177808 */ /* 0x000fc60004000000 */
[----:B------:R-:W-:Y:S01]  /*14580*/  MUFU.TANH R9, R9 ;  /* 0x0000000900097308 */ /* 0x000fe20000002400 */
[-C--:B------:R-:W-:Y:S02]  /*14590*/  ISETP.GE.AND P4, PT, R10, R69.reuse, PT ;  /* 0x000000450a00720c */ /* 0x080fe40003f86270 */
[----:B------:R-:W-:Y:S01]  /*145a0*/  ISETP.GE.AND P0, PT, R0, R69, PT ;  /* 0x000000450000720c */ /* 0x000fe20003f06270 */
[----:B------:R-:W-:Y:S01]  /*145b0*/  FMUL.FTZ R24, R44, R3 ;  /* 0x000000032c187220 */ /* 0x000fe20000410000 */
[----:B------:R-:W-:-:S03]  /*145c0*/  IADD3 R4, R25, -0x37, RZ ;  /* 0xffffffc919047810 */ /* 0x000fc60007ffe0ff */
[----:B------:R-:W2:Y:S01]  /*145d0*/  MUFU.TANH R51, R51 ;  /* 0x0000003300337308 */ /* 0x000ea20000002400 */
[----:B------:R-:W-:Y:S01]  /*145e0*/  IADD3 R0, R25, -0x1f, RZ ;  /* 0xffffffe119007810 */ /* 0x000fe20007ffe0ff */
[-C--:B------:R-:W-:Y:S01]  /*145f0*/  FMUL.FTZ R20, R46, R3.reuse ;  /* 0x000000032e147220 */ /* 0x080fe20000410000 */
[----:B---3--:R-:W-:Y:S01]  /*14600*/  FSEL R36, R36, -INF , !P4 ;  /* 0xff80000024247808 */ /* 0x008fe20006000000 */
[-C--:B------:R-:W-:Y:S01]  /*14610*/  FMUL.FTZ R11, R45, R3.reuse ;  /* 0x000000032d0b7220 */ /* 0x080fe20000410000 */
[----:B------:R-:W-:Y:S01]  /*14620*/  FSEL R49, R49, -INF , !P4 ;  /* 0xff80000031317808 */ /* 0x000fe20006000000 */
[----:B------:R-:W-:Y:S02]  /*14630*/  FMUL.FTZ R21, R47, R3 ;  /* 0x000000032f157220 */ /* 0x000fe40000410000 */
[----:B------:R-:W-:Y:S01]  /*14640*/  MUFU.TANH R37, R37 ;  /* 0x0000002500257308 */ /* 0x000fe20000002400 */
[-C--:B------:R-:W-:Y:S02]  /*14650*/  ISETP.GE.AND P6, PT, R4, R69.reuse, PT ;  /* 0x000000450400720c */ /* 0x080fe40003fc6270 */
[----:B------:R-:W-:-:S02]  /*14660*/  ISETP.GE.AND P4, PT, R0, R69, PT ;  /* 0x000000450000720c */ /* 0x000fc40003f86270 */
[----:B------:R-:W-:-:S03]  /*14670*/  IADD3 R0, R25, -0x18, RZ ;  /* 0xffffffe819007810 */ /* 0x000fc60007ffe0ff */
[----:B------:R-:W3:Y:S01]  /*14680*/  MUFU.TANH R38, R38 ;  /* 0x0000002600267308 */ /* 0x000ee20000002400 */
[----:B------:R-:W-:Y:S02]  /*14690*/  IADD3 R10, R25, -0x2f, RZ ;  /* 0xffffffd1190a7810 */ /* 0x000fe40007ffe0ff */
[----:B-1----:R-:W-:-:S05]  /*146a0*/  FSEL R12, R8, -INF , !P6 ;  /* 0xff800000080c7808 */ /* 0x002fca0007000000 */
[----:B------:R-:W-:Y:S01]  /*146b0*/  MUFU.TANH R174, R73 ;  /* 0x0000004900ae7308 */ /* 0x000fe20000002400 */
[----:B------:R-:W-:-:S07]  /*146c0*/  FSEL R50, R50, -INF , !P6 ;  /* 0xff80000032327808 */ /* 0x000fce0007000000 */
[----:B------:R-:W1:Y:S01]  /*146d0*/  MUFU.TANH R165, R75 ;  /* 0x0000004b00a57308 */ /* 0x000e620000002400 */
[----:B------:R-:W-:Y:S01]  /*146e0*/  ISETP.GE.AND P6, PT, R0, R69, PT ;  /* 0x000000450000720c */ /* 0x000fe20003fc6270 */
[----:B------:R-:W-:-:S06]  /*146f0*/  FMUL.FTZ R72, R72, R3 ;  /* 0x0000000348487220 */ /* 0x000fcc0000410000 */
[----:B------:R-:W4:Y:S01]  /*14700*/  MUFU.TANH R17, R17 ;  /* 0x0000001100117308 */ /* 0x000f220000002400 */
[----:B------:R-:W-:Y:S01]  /*14710*/  FMUL.FTZ R74, R74, R3 ;  /* 0x000000034a4a7220 */ /* 0x000fe20000410000 */
[----:B------:R-:W-:-:S06]  /*14720*/  IADD3 R0, R25, -0x17, RZ ;  /* 0xffffffe919007810 */ /* 0x000fcc0007ffe0ff */
[----:B------:R-:W-:Y:S01]  /*14730*/  MUFU.TANH R24, R24 ;  /* 0x0000001800187308 */ /* 0x000fe20000002400 */
[----:B------:R-:W-:Y:S02]  /*14740*/  IADD3 R4, R25, -0x28, RZ ;  /* 0xffffffd819047810 */ /* 0x000fe40007ffe0ff */
[----:B------:R-:W-:-:S05]  /*14750*/  ISETP.GE.AND P3, PT, R10, R69, PT ;  /* 0x000000450a00720c */ /* 0x000fca0003f66270 */
[----:B------:R-:W1:Y:S01]  /*14760*/  MUFU.TANH R20, R20 ;  /* 0x0000001400147308 */ /* 0x000e620000002400 */
[----:B--2---:R-:W-:Y:S02]  /*14770*/  FSEL R10, R51, -INF , !P5 ;  /* 0xff800000330a7808 */ /* 0x004fe40006800000 */
[----:B------:R-:W-:-:S05]  /*14780*/  FSEL R7, R9, -INF , !P5 ;  /* 0xff80000009077808 */ /* 0x000fca0006800000 */
[----:B------:R-:W-:Y:S01]  /*14790*/  MUFU.TANH R11, R11 ;  /* 0x0000000b000b7308 */ /* 0x000fe20000002400 */
[----:B------:R-:W-:Y:S01]  /*147a0*/  ISETP.GE.AND P5, PT, R0, R69, PT ;  /* 0x000000450000720c */ /* 0x000fe20003fa6270 */
[----:B------:R-:W-:-:S06]  /*147b0*/  FMUL.FTZ R64, R64, R3 ;  /* 0x0000000340407220 */ /* 0x000fcc0000410000 */
[----:B------:R-:W2:Y:S01]  /*147c0*/  MUFU.TANH R21, R21 ;  /* 0x0000001500157308 */ /* 0x000ea20000002400 */
[-C--:B------:R-:W-:Y:S01]  /*147d0*/  FMUL.FTZ R65, R65, R3.reuse ;  /* 0x0000000341417220 */ /* 0x080fe20000410000 */
[----:B------:R-:W-:Y:S01]  /*147e0*/  IADD3 R0, R25, -0x10, RZ ;  /* 0xfffffff019007810 */ /* 0x000fe20007ffe0ff */
[----:B------:R-:W-:Y:S01]  /*147f0*/  FMUL.FTZ R66, R66, R3 ;  /* 0x0000000342427220 */ /* 0x000fe20000410000 */
[----:B------:R-:W-:Y:S01]  /*14800*/  ISETP.GE.AND P2, PT, R4, R69, PT ;  /* 0x000000450400720c */ /* 0x000fe20003f46270 */
[-C--:B------:R-:W-:Y:S02]  /*14810*/  FMUL.FTZ R67, R67, R3.reuse ;  /* 0x0000000343437220 */ /* 0x080fe40000410000 */
[-C--:B------:R-:W-:Y:S01]  /*14820*/  FMUL.FTZ R88, R88, R3.reuse ;  /* 0x0000000358587220 */ /* 0x080fe20000410000 */
[----:B------:R-:W-:Y:S01]  /*14830*/  MUFU.TANH R172, R72 ;  /* 0x0000004800ac7308 */ /* 0x000fe20000002400 */
[-C--:B------:R-:W-:Y:S02]  /*14840*/  FMUL.FTZ R89, R89, R3.reuse ;  /* 0x0000000359597220 */ /* 0x080fe40000410000 */
[----:B------:R-:W-:-:S02]  /*14850*/  FMUL.FTZ R90, R90, R3 ;  /* 0x000000035a5a7220 */ /* 0x000fc40000410000 */
[-C--:B------:R-:W-:Y:S02]  /*14860*/  FMUL.FTZ R91, R91, R3.reuse ;  /* 0x000000035b5b7220 */ /* 0x080fe40000410000 */
[-C--:B------:R-:W-:Y:S01]  /*14870*/  FMUL.FTZ R92, R92, R3.reuse ;  /* 0x000000035c5c7220 */ /* 0x080fe20000410000 */
[----:B------:R-:W2:Y:S01]  /*14880*/  MUFU.TANH R162, R74 ;  /* 0x0000004a00a27308 */ /* 0x000ea20000002400 */
[-C--:B------:R-:W-:Y:S02]  /*14890*/  FMUL.FTZ R94, R94, R3.reuse ;  /* 0x000000035e5e7220 */ /* 0x080fe40000410000 */
[-C--:B------:R-:W-:Y:S02]  /*148a0*/  FMUL.FTZ R93, R93, R3.reuse ;  /* 0x000000035d5d7220 */ /* 0x080fe40000410000 */
[----:B------:R-:W-:Y:S01]  /*148b0*/  FMUL.FTZ R95, R95, R3 ;  /* 0x000000035f5f7220 */ /* 0x000fe20000410000 */
[----:B------:R-:W-:Y:S02]  /*148c0*/  IADD3 R4, R25, -0x27, RZ ;  /* 0xffffffd919047810 */ /* 0x000fe40007ffe0ff */
[----:B---3--:R-:W-:Y:S01]  /*148d0*/  FSEL R9, R38, -INF , !P3 ;  /* 0xff80000026097808 */ /* 0x008fe20005800000 */
[----:B------:R-:W-:Y:S01]  /*148e0*/  MUFU.TANH R171, R64 ;  /* 0x0000004000ab7308 */ /* 0x000fe20000002400 */
[----:B------:R-:W-:-:S02]  /*148f0*/  FSEL R6, R37, -INF , !P3 ;  /* 0xff80000025067808 */ /* 0x000fc40005800000 */
[----:B------:R-:W-:Y:S02]  /*14900*/  ISETP.GE.AND P3, PT, R0, R69, PT ;  /* 0x000000450000720c */ /* 0x000fe40003f66270 */
[----:B-1----:R-:W-:Y:S02]  /*14910*/  FSEL R165, R165, -INF , !P4 ;  /* 0xff800000a5a57808 */ /* 0x002fe40006000000 */
[----:B------:R-:W-:Y:S01]  /*14920*/  FSEL R174, R174, -INF , !P4 ;  /* 0xff800000aeae7808 */ /* 0x000fe20006000000 */
[----:B------:R-:W-:Y:S01]  /*14930*/  MUFU.TANH R161, R65 ;  /* 0x0000004100a17308 */ /* 0x000fe20000002400 */
[----:B----4-:R-:W-:Y:S02]  /*14940*/  FSEL R17, R17, -INF , !P1 ;  /* 0xff80000011117808 */ /* 0x010fe40004800000 */
[----:B------:R-:W-:Y:S02]  /*14950*/  IADD3 R0, R25, -0xf, RZ ;  /* 0xfffffff119007810 */ /* 0x000fe40007ffe0ff */
[----:B------:R-:W-:-:S03]  /*14960*/  ISETP.GE.AND P4, PT, R133, 0x2, PT ;  /* 0x000000028500780c */ /* 0x000fc60003f86270 */
[----:B------:R-:W1:Y:S01]  /*14970*/  MUFU.TANH R164, R66 ;  /* 0x0000004200a47308 */ /* 0x000e620000002400 */
[----:B------:R-:W-:Y:S02]  /*14980*/  ISETP.GE.AND P1, PT, R4, R69, PT ;  /* 0x000000450400720c */ /* 0x000fe40003f26270 */
[----:B------:R-:W-:-:S05]  /*14990*/  IADD3 R14, R25, -0x8, RZ ;  /* 0xfffffff8190e7810 */ /* 0x000fca0007ffe0ff */
[----:B------:R-:W3:Y:S01]  /*149a0*/  MUFU.TANH R170, R67 ;  /* 0x0000004300aa7308 */ /* 0x000ee20000002400 */
[----:B------:R-:W-:Y:S02]  /*149b0*/  FSEL R8, R20, -INF , !P2 ;  /* 0xff80000014087808 */ /* 0x000fe40005000000 */
[----:B------:R-:W-:-:S05]  /*149c0*/  FSEL R5, R24, -INF , !P2 ;  /* 0xff80000018057808 */ /* 0x000fca0005000000 */
[----:B------:R-:W-:Y:S01]  /*149d0*/  MUFU.TANH R166, R88 ;  /* 0x0000005800a67308 */ /* 0x000fe20000002400 */
[----:B------:R-:W-:-:S07]  /*149e0*/  ISETP.GE.AND P2, PT, R0, R69, PT ;  /* 0x000000450000720c */ /* 0x000fce0003f46270 */
[----:B------:R-:W-:Y:S01]  /*149f0*/  MUFU.TANH R173, R89 ;  /* 0x0000005900ad7308 */ /* 0x000fe20000002400 */
[----:B--2---:R-:W-:-:S07]  /*14a00*/  FSEL R0, R21, -INF , !P1 ;  /* 0xff80000015007808 */ /* 0x004fce0004800000 */
[----:B------:R-:W2:Y:S01]  /*14a10*/  MUFU.TANH R142, R90 ;  /* 0x0000005a008e7308 */ /* 0x000ea20000002400 */
[----:B------:R-:W-:-:S07]  /*14a20*/  FSEL R4, R11, -INF , !P1 ;  /* 0xff8000000b047808 */ /* 0x000fce0004800000 */
[----:B------:R-:W4:Y:S01]  /*14a30*/  MUFU.TANH R141, R91 ;  /* 0x0000005b008d7308 */ /* 0x000f220000002400 */
[----:B------:R-:W-:-:S07]  /*14a40*/  ISETP.GE.AND P1, PT, R14, R69, PT ;  /* 0x000000450e00720c */ /* 0x000fce0003f26270 */
[----:B------:R-:W-:Y:S08]  /*14a50*/  MUFU.TANH R167, R92 ;  /* 0x0000005c00a77308 */ /* 0x000ff00000002400 */
[----:B------:R-:W1:Y:S08]  /*14a60*/  MUFU.TANH R140, R94 ;  /* 0x0000005e008c7308 */ /* 0x000e700000002400 */
[----:B------:R-:W1:Y:S08]  /*14a70*/  MUFU.TANH R160, R95 ;  /* 0x0000005f00a07308 */ /* 0x000e700000002400 */
[----:B------:R-:W1:Y:S01]  /*14a80*/  MUFU.TANH R143, R93 ;  /* 0x0000005d008f7308 */ /* 0x000e620000002400 */
[----:B------:R-:W-:-:S02]  /*14a90*/  IADD3 R14, R25, -0x7, RZ ;  /* 0xfffffff9190e7810 */ /* 0x000fc40007ffe0ff */
[----:B------:R-:W-:Y:S02]  /*14aa0*/  FSEL R162, R162, -INF , !P0 ;  /* 0xff800000a2a27808 */ /* 0x000fe40004000000 */
[----:B------:R-:W-:Y:S01]  /*14ab0*/  FSEL R172, R172, -INF , !P0 ;  /* 0xff800000acac7808 */ /* 0x000fe20004000000 */
[----:B------:R-:W-:Y:S01]  /*14ac0*/  BSSY B1, `(.L_x_1303) ;  /* 0x00000c1000017945 */ /* 0x000fe20003800000 */
[----:B------:R-:W-:Y:S02]  /*14ad0*/  ISETP.GE.AND P0, PT, R14, R69, PT ;  /* 0x000000450e00720c */ /* 0x000fe40003f06270 */
[C---:B------:R-:W-:Y:S02]  /*14ae0*/  IADD3 R195, R199.reuse, 0x800, RZ ;  /* 0x00000800c7c37810 */ /* 0x040fe40007ffe0ff */
[C---:B------:R-:W-:Y:S02]  /*14af0*/  IADD3 R194, R199.reuse, 0x1000, RZ ;  /* 0x00001000c7c27810 */ /* 0x040fe40007ffe0ff */
[----:B------:R-:W-:-:S02]  /*14b00*/  IADD3 R193, R199, 0x1800, RZ ;  /* 0x00001800c7c17810 */ /* 0x000fc40007ffe0ff */
[C---:B------:R-:W-:Y:S02]  /*14b10*/  IADD3 R191, R199.reuse, 0x2000, RZ ;  /* 0x00002000c7bf7810 */ /* 0x040fe40007ffe0ff */
[C---:B------:R-:W-:Y:S02]  /*14b20*/  IADD3 R190, R199.reuse, 0x2800, RZ ;  /* 0x00002800c7be7810 */ /* 0x040fe40007ffe0ff */
[C---:B------:R-:W-:Y:S02]  /*14b30*/  IADD3 R189, R199.reuse, 0x3000, RZ ;  /* 0x00003000c7bd7810 */ /* 0x040fe40007ffe0ff */
[C---:B------:R-:W-:Y:S02]  /*14b40*/  IADD3 R188, R199.reuse, 0x3800, RZ ;  /* 0x00003800c7bc7810 */ /* 0x040fe40007ffe0ff */
[C---:B------:R-:W-:Y:S02]  /*14b50*/  IADD3 R187, R199.reuse, 0x4000, RZ ;  /* 0x00004000c7bb7810 */ /* 0x040fe40007ffe0ff */
[----:B------:R-:W-:-:S02]  /*14b60*/  IADD3 R186, R199, 0x4800, RZ ;  /* 0x00004800c7ba7810 */ /* 0x000fc40007ffe0ff */
[C---:B------:R-:W-:Y:S02]  /*14b70*/  IADD3 R185, R199.reuse, 0x5000, RZ ;  /* 0x00005000c7b97810 */ /* 0x040fe40007ffe0ff */
[----:B------:R-:W-:Y:S02]  /*14b80*/  IADD3 R184, R199, 0x5800, RZ ;  /* 0x00005800c7b87810 */ /* 0x000fe40007ffe0ff */
[----:B-1----:R-:W-:Y:S02]  /*14b90*/  FSEL R164, R164, -INF , !P6 ;  /* 0xff800000a4a47808 */ /* 0x002fe40007000000 */
[----:B------:R-:W-:Y:S02]  /*14ba0*/  FSEL R171, R171, -INF , !P6 ;  /* 0xff800000abab7808 */ /* 0x000fe40007000000 */
[----:B---3--:R-:W-:Y:S02]  /*14bb0*/  FSEL R170, R170, -INF , !P5 ;  /* 0xff800000aaaa7808 */ /* 0x008fe40006800000 */
[----:B------:R-:W-:-:S02]  /*14bc0*/  FSEL R161, R161, -INF , !P5 ;  /* 0xff800000a1a17808 */ /* 0x000fc40006800000 */
[----:B--2---:R-:W-:Y:S02]  /*14bd0*/  FSEL R142, R142, -INF , !P3 ;  /* 0xff8000008e8e7808 */ /* 0x004fe40005800000 */
[----:B------:R-:W-:Y:S02]  /*14be0*/  FSEL R166, R166, -INF , !P3 ;  /* 0xff800000a6a67808 */ /* 0x000fe40005800000 */
[----:B----4-:R-:W-:Y:S02]  /*14bf0*/  FSEL R141, R141, -INF , !P2 ;  /* 0xff8000008d8d7808 */ /* 0x010fe40005000000 */
[----:B------:R-:W-:Y:S02]  /*14c00*/  FSEL R173, R173, -INF , !P2 ;  /* 0xff800000adad7808 */ /* 0x000fe40005000000 */
[----:B------:R-:W-:Y:S02]  /*14c10*/  FSEL R140, R140, -INF , !P1 ;  /* 0xff8000008c8c7808 */ /* 0x000fe40004800000 */
[----:B------:R-:W-:-:S02]  /*14c20*/  FSEL R167, R167, -INF , !P1 ;  /* 0xff800000a7a77808 */ /* 0x000fc40004800000 */
        /* <DEDUP_REMOVED lines=17> */
[-C--:B------:R-:W-:Y:S02]  /*14d40*/  LOP3.LUT R16, R16, R21.reuse, RZ, 0x3c, !PT ;  /* 0x0000001510107212 */ /* 0x080fe400078e3cff */
[----:B------:R-:W-:Y:S02]  /*14d50*/  ISETP.GE.AND P2, PT, R2, RZ, PT ;  /* 0x000000ff0200720c */ /* 0x000fe40003f46270 */
[----:B------:R-:W-:Y:S02]  /*14d60*/  ISETP.GE.AND P0, PT, R16, RZ, PT ;  /* 0x000000ff1000720c */ /* 0x000fe40003f06270 */
[----:B------:R-:W-:Y:S01]  /*14d70*/  LOP3.LUT R2, RZ, R21, RZ, 0x33, !PT ;  /* 0x00000015ff027212 */ /* 0x000fe200078e33ff */
[----:B-1----:R-:W1:Y:S02]  /*14d80*/  MUFU.RCP R26, R15 ;  /* 0x0000000f001a7308 */ /* 0x002e640000001000 */
[----:B-1----:R-:W-:-:S06]  /*14d90*/  IADD3 R26, R26, 0xffffffe, RZ ;  /* 0x0ffffffe1a1a7810 */ /* 0x002fcc0007ffe0ff */
[----:B------:R-:W1:Y:S02]  /*14da0*/  F2I.FTZ.U32.TRUNC.NTZ R27, R26 ;  /* 0x0000001a001b7305 */ /* 0x000e64000021f000 */
[----:B-1----:R-:W-:Y:S02]  /*14db0*/  IMAD.MOV R24, RZ, RZ, -R27 ;  /* 0x000000ffff187224 */ /* 0x002fe400078e0a1b */
[----:B------:R-:W-:Y:S02]  /*14dc0*/  IMAD.MOV.U32 R26, RZ, RZ, RZ ;  /* 0x000000ffff1a7224 */ /* 0x000fe400078e00ff */
[----:B------:R-:W-:-:S04]  /*14dd0*/  IMAD R24, R24, R13, RZ ;  /* 0x0000000d18187224 */ /* 0x000fc800078e02ff */
[----:B------:R-:W-:Y:S02]  /*14de0*/  IMAD.HI.U32 R24, R27, R24, R26 ;  /* 0x000000181b187227 */ /* 0x000fe400078e001a */
[----:B------:R-:W2:Y:S04]  /*14df0*/  LD.E.64 R26, [R18.64+0x20] ;  /* 0x00002006121a7980 */ /* 0x000ea8000c101b00 */
[----:B------:R-:W-:-:S04]  /*14e00*/  IMAD.HI.U32 R20, R24, R11, RZ ;  /* 0x0000000b18147227 */ /* 0x000fc800078e00ff */
[----:B------:R-:W-:-:S04]  /*14e10*/  IMAD.HI.U32 R15, R24, R3, RZ ;  /* 0x00000003180f7227 */ /* 0x000fc800078e00ff */
[-C--:B------:R-:W-:Y:S02]  /*14e20*/  IMAD R24, R20, R14.reuse, R11 ;  /* 0x0000000e14187224 */ /* 0x080fe400078e020b */
[----:B------:R-:W-:-:S03]  /*14e30*/  IMAD R14, R15, R14, R3 ;  /* 0x0000000e0f0e7224 */ /* 0x000fc600078e0203 */
[C---:B------:R-:W-:Y:S02]  /*14e40*/  ISETP.GT.U32.AND P3, PT, R13.reuse, R24, PT ;  /* 0x000000180d00720c */ /* 0x040fe40003f64070 */
[----:B------:R-:W-:-:S11]  /*14e50*/  ISETP.GT.U32.AND P1, PT, R13, R14, PT ;  /* 0x0000000e0d00720c */ /* 0x000fd60003f24070 */
[----:B------:R-:W-:Y:S01]  /*14e60*/  @!P3 IMAD.IADD R24, R24, 0x1, -R13 ;  /* 0x000000011818b824 */ /* 0x000fe200078e0a0d */
[----:B------:R-:W-:Y:S02]  /*14e70*/  @!P3 IADD3 R20, R20, 0x1, RZ ;  /* 0x000000011414b810 */ /* 0x000fe40007ffe0ff */
[-C--:B------:R-:W-:Y:S02]  /*14e80*/  @!P1 IADD3 R14, R14, -R13.reuse, RZ ;  /* 0x8000000d0e0e9210 */ /* 0x080fe40007ffe0ff */
[-C--:B------:R-:W-:Y:S02]  /*14e90*/  ISETP.GE.U32.AND P6, PT, R24, R13.reuse, PT ;  /* 0x0000000d1800720c */ /* 0x080fe40003fc6070 */
[----:B------:R-:W-:Y:S01]  /*14ea0*/  ISETP.GE.U32.AND P5, PT, R14, R13, PT ;  /* 0x0000000d0e00720c */ /* 0x000fe20003fa6070 */
[----:B------:R-:W3:Y:S01]  /*14eb0*/  LD.E.64 R24, [R18.64+0x38] ;  /* 0x0000380612187980 */ /* 0x000ee2000c101b00 */
[----:B------:R-:W-:Y:S02]  /*14ec0*/  @!P1 IADD3 R15, R15, 0x1, RZ ;  /* 0x000000010f0f9810 */ /* 0x000fe40007ffe0ff */
[----:B------:R-:W-:-:S07]  /*14ed0*/  ISETP.NE.AND P1, PT, R21, RZ, PT ;  /* 0x000000ff1500720c */ /* 0x000fce0003f25270 */
        /* <DEDUP_REMOVED lines=15> */
[----:B------:R-:W-:-:S04]  /*14fd0*/  IMAD R11, R24, R14, R11 ;  /* 0x0000000e180b7224 */ /* 0x000fc800078e020b */
[----:B------:R-:W-:Y:S02]  /*14fe0*/  IMAD.IADD R21, R21, 0x1, R11 ;  /* 0x0000000115157824 */ /* 0x000fe400078e020b */
[----:B----4-:R-:W-:-:S04]  /*14ff0*/  IMAD.IADD R2, R2, 0x1, -R3 ;  /* 0x0000000102027824 */ /* 0x010fc800078e0a03 */
[----:B--2---:R-:W-:Y:S01]  /*15000*/  IMAD R3, R27, R2, RZ ;  /* 0x000000021b037224 */ /* 0x004fe200078e02ff */
[----:B------:R-:W-:Y:S01]  /*15010*/  SHF.R.S32.HI R13, RZ, 0x1f, R2 ;  /* 0x0000001fff0d7819 */ /* 0x000fe20000011402 */
[----:B------:R-:W-:-:S04]  /*15020*/  IMAD.WIDE.U32 R20, R2, R26, R20 ;  /* 0x0000001a02147225 */ /* 0x000fc800078e0014 */
[----:B------:R-:W-:Y:S02]  /*15030*/  IMAD R3, R26, R13, R3 ;  /* 0x0000000d1a037224 */ /* 0x000fe400078e0203 */
[----:B------:R-:W-:-:S03]  /*15040*/  IMAD.MOV.U32 R2, RZ, RZ, R20 ;  /* 0x000000ffff027224 */ /* 0x000fc600078e0014 */
[----:B------:R-:W-:Y:S01]  /*15050*/  IADD3 R3, R21, R3, RZ ;  /* 0x0000000315037210 */ /* 0x000fe20007ffe0ff */
[----:B------:R-:W-:Y:S05]  /*15060*/  BRA `(.L_x_1307) ;  /* 0x0000003000007947 */ /* 0x000fea0003800000 */
.L_x_1306:
[----:B------:R-:W2:Y:S02]  /*15070*/  LD.E R2, [R18.64+0x38] ;  /* 0x0000380612027980 */ /* 0x000ea4000c101900 */
[----:B--2---:R-:W-:-:S04]  /*15080*/  LEA R2, -R2, RZ, 0x6 ;  /* 0x000000ff02027211 */ /* 0x004fc800078e31ff */
[----:B------:R-:W-:Y:S02]  /*15090*/  SHF.R.S32.HI R3, RZ, 0x1f, R2 ;  /* 0x0000001fff037819 */ /* 0x000fe40000011402 */
.L_x_1307:
[----:B------:R-:W-:Y:S05]  /*150a0*/  BSYNC B0 ;  /* 0x0000000000007941 */ /* 0x000fea0003800000 */
.L_x_1305:
        /* <DEDUP_REMOVED lines=98> */
.L_x_1304:
[----:B------:R-:W-:Y:S05]  /*156d0*/  BSYNC B1 ;  /* 0x0000000000017941 */ /* 0x000fea0003800000 */
.L_x_1303:
[----:B------:R-:W2:Y:S01]  /*156e0*/  LD.E R158, [R18.64+0xdc] ;  /* 0x0000dc06129e7980 */ /* 0x000ea2000c101900 */
[----:B------:R-:W-:-:S02]  /*156f0*/  FMNMX.FTZ R2, R22, R23, !PT ;  /* 0x0000001716027209 */ /* 0x000fc40007810000 */
[----:B------:R-:W-:Y:S02]  /*15700*/  FMNMX.FTZ R11, R17, R48, !PT ;  /* 0x00000030110b7209 */ /* 0x000fe40007810000 */
[----:B------:R-:W-:Y:S02]  /*15710*/  FMNMX.FTZ R3, R49, R2, !PT ;  /* 0x0000000231037209 */ /* 0x000fe40007810000 */
[----:B------:R-:W-:Y:S02]  /*15720*/  FMNMX.FTZ R11, R36, R11, !PT ;  /* 0x0000000b240b7209 */ /* 0x000fe40007810000 */
[----:B------:R-:W-:Y:S02]  /*15730*/  FMNMX.FTZ R2, R50, R3, !PT ;  /* 0x0000000332027209 */ /* 0x000fe40007810000 */
[----:B------:R-:W-:Y:S02]  /*15740*/  FMNMX.FTZ R11, R12, R11, !PT ;  /* 0x0000000b0c0b7209 */ /* 0x000fe40007810000 */
[----:B------:R-:W-:-:S02]  /*15750*/  FMNMX.FTZ R3, R7, R2, !PT ;  /* 0x0000000207037209 */ /* 0x000fc40007810000 */
[----:B-1----:R-:W-:Y:S02]  /*15760*/  FMNMX.FTZ R14, R10, R11, !PT ;  /* 0x0000000b0a0e7209 */ /* 0x002fe40007810000 */
[----:B------:R-:W-:Y:S02]  /*15770*/  FMNMX.FTZ R2, R6, R3, !PT ;  /* 0x0000000306027209 */ /* 0x000fe40007810000 */
[----:B------:R-:W-:Y:S02]  /*15780*/  SHF.L.U32 R206, R54, 0x1, RZ ;  /* 0x0000000136ce7819 */ /* 0x000fe400000006ff */
[----:B------:R-:W-:Y:S02]  /*15790*/  FMNMX.FTZ R3, R5, R2, !PT ;  /* 0x0000000205037209 */ /* 0x000fe40007810000 */
[----:B------:R-:W-:Y:S01]  /*157a0*/  LEA R204, R55, R206, 0x1 ;  /* 0x000000ce37cc7211 */ /* 0x000fe200078e08ff */
[----:B------:R-:W-:Y:S01]  /*157b0*/  LDSM.16.MT88.4 R40, [R206+0xe000] ;  /* 0x00e00000ce28783b */ /* 0x000fe20000004200 */
[----:B------:R-:W-:-:S02]  /*157c0*/  FMNMX.FTZ R3, R4, R3, !PT ;  /* 0x0000000304037209 */ /* 0x000fc40007810000 */
[----:B------:R-:W-:Y:S01]  /*157d0*/  LEA R205, R57, R206, 0x1 ;  /* 0x000000ce39cd7211 */ /* 0x000fe200078e08ff */
[----:B------:R-:W-:Y:S01]  /*157e0*/  LDSM.16.MT88.4 R124, [R206+0xc000] ;  /* 0x00c00000ce7c783b */ /* 0x000fe20000004200 */
[----:B------:R-:W-:Y:S02]  /*157f0*/  FMNMX.FTZ R3, R172, R3, !PT ;  /* 0x00000003ac037209 */ /* 0x000fe40007810000 */
[----:B------:R-:W-:Y:S01]  /*15800*/  LEA R203, R55, R205, 0x1 ;  /* 0x000000cd37cb7211 */ /* 0x000fe200078e08ff */
        /* <DEDUP_REMOVED lines=21> */
[----:B------:R-:W-:Y:S03]  /*15960*/  LDSM.16.MT88.4 R88, [R204+0x10000] ;  /* 0x01000000cc58783b */ /* 0x000fe60000004200 */
[----:B------:R-:W-:Y:S01]  /*15970*/  FMNMX.FTZ R2, R142, R3, !PT ;  /* 0x000000038e027209 */ /* 0x000fe20007810000 */
[----:B------:R-:W1:Y:S03]  /*15980*/  SHFL.BFLY PT, R11, R14, 0x2, 0x1f ;  /* 0x0c401f000e0b7f89 */ /* 0x000e6600000e0000 */
[----:B------:R-:W-:Y:S01]  /*15990*/  FMNMX.FTZ R13, R141, R2, !PT ;  /* 0x000000028d0d7209 */ /* 0x000fe20007810000 */
[----:B------:R-:W-:Y:S03]  /*159a0*/  LDSM.16.MT88.4 R136, [R205+0xc800] ;  /* 0x00c80000cd88783b */ /* 0x000fe60000004200 */
[----:B------:R-:W-:Y:S01]  /*159b0*/  FMNMX.FTZ R13, R140, R13, !PT ;  /* 0x0000000d8c0d7209 */ /* 0x000fe20007810000 */
[----:B------:R-:W-:Y:S03]  /*159c0*/  LDSM.16.MT88.4 R32, [R204+0xc800] ;  /* 0x00c80000cc20783b */ /* 0x000fe60000004200 */
[----:B------:R-:W-:Y:S01]  /*159d0*/  FMNMX.FTZ R13, R160, R13, !PT ;  /* 0x0000000da00d7209 */ /* 0x000fe20007810000 */
[----:B------:R-:W-:Y:S04]  /*159e0*/  LDSM.16.MT88.4 R28, [R203+0xc800] ;  /* 0x00c80000cb1c783b */ /* 0x000fe80000004200 */
[----:B------:R-:W3:Y:S04]  /*159f0*/  SHFL.BFLY PT, R2, R13, 0x2, 0x1f ;  /* 0x0c401f000d027f89 */ /* 0x000ee800000e0000 */
[----:B------:R-:W-:Y:S01]  /*15a00*/  LDSM.16.MT88.4 R24, [R205+0xe800] ;  /* 0x00e80000cd18783b */ /* 0x000fe20000004200 */
[----:B-1----:R-:W-:-:S05]  /*15a10*/  FMNMX.FTZ R11, R14, R11, !PT ;  /* 0x0000000b0e0b7209 */ /* 0x002fca0007810000 */
[----:B------:R-:W1:Y:S01]  /*15a20*/  SHFL.BFLY PT, R132, R11, 0x1, 0x1f ;  /* 0x0c201f000b847f89 */ /* 0x000e6200000e0000 */
[----:B---3--:R-:W-:-:S05]  /*15a30*/  FMNMX.FTZ R2, R13, R2, !PT ;  /* 0x000000020d027209 */ /* 0x008fca0007810000 */
[----:B------:R-:W3:Y:S01]  /*15a40*/  SHFL.BFLY PT, R3, R2, 0x1, 0x1f ;  /* 0x0c201f0002037f89 */ /* 0x000ee200000e0000 */
[----:B-1----:R-:W-:-:S04]  /*15a50*/  FMNMX.FTZ R132, R11, R132, !PT ;  /* 0x000000840b847209 */ /* 0x002fc80007810000 */
[----:B------:R-:W-:Y:S02]  /*15a60*/  FSETP.NEU.FTZ.AND P0, PT, R132, -INF , PT ;  /* 0xff8000008400780b */ /* 0x000fe40003f1d000 */
[----:B---3--:R-:W-:Y:S01]  /*15a70*/  FMNMX.FTZ R3, R2, R3, !PT ;  /* 0x0000000302037209 */ /* 0x008fe20007810000 */
[----:B--2---:R-:W-:-:S04]  /*15a80*/  FMUL.FTZ R175, R158, R132 ;  /* 0x000000849eaf7220 */ /* 0x004fc80000410000 */
[----:B------:R-:W-:Y:S01]  /*15a90*/  FMUL.FTZ R163, R158, R3 ;  /* 0x000000039ea37220 */ /* 0x000fe20000410000 */
[----:B------:R-:W-:Y:S02]  /*15aa0*/  FSEL R175, R175, RZ, P0 ;  /* 0x000000ffafaf7208 */ /* 0x000fe40000000000 */
[----:B------:R-:W-:-:S03]  /*15ab0*/  FSETP.NEU.FTZ.AND P0, PT, R3, -INF , PT ;  /* 0xff8000000300780b */ /* 0x000fc60003f1d000 */
[-CC-:B------:R-:W-:Y:S01]  /*15ac0*/  FFMA.FTZ R153, R22, R158.reuse, -R175.reuse ;  /* 0x0000009e16997223 */ /* 0x180fe200000108af */
[----:B------:R-:W-:Y:S01]  /*15ad0*/  FSEL R163, R163, RZ, P0 ;  /* 0x000000ffa3a37208 */ /* 0x000fe20000000000 */
[-CC-:B------:R-:W-:Y:S02]  /*15ae0*/  FFMA.FTZ R150, R23, R158.reuse, -R175.reuse ;  /* 0x0000009e17967223 */ /* 0x180fe400000108af */
[-CC-:B------:R-:W-:Y:S01]  /*15af0*/  FFMA.FTZ R151, R49, R158.reuse, -R175.reuse ;  /* 0x0000009e31977223 */ /* 0x180fe200000108af */
[----:B------:R-:W-:Y:S01]  /*15b00*/  LDSM.16.MT88.4 R20, [R206+0xc800] ;  /* 0x00c80000ce14783b */ /* 0x000fe20000004200 */
[-C--:B------:R-:W-:Y:S01]  /*15b10*/  FFMA.FTZ R146, R50, R158.reuse, -R175 ;  /* 0x0000009e32927223 */ /* 0x080fe200000108af */
[----:B------:R-:W-:Y:S01]  /*15b20*/  MUFU.EX2 R153, R153 ;  /* 0x0000009900997308 */ /* 0x000fe20000000800 */
[-CC-:B------:R-:W-:Y:S02]  /*15b30*/  FFMA.FTZ R152, R17, R158.reuse, -R163.reuse ;  /* 0x0000009e11987223 */ /* 0x180fe400000108a3 */
[-CC-:B------:R-:W-:Y:S01]  /*15b40*/  FFMA.FTZ R155, R48, R158.reuse, -R163.reuse ;  /* 0x0000009e309b7223 */ /* 0x180fe200000108a3 */
[----:B------:R-:W-:Y:S01]  /*15b50*/  LDSM.16.MT88.4 R16, [R204+0xe800] ;  /* 0x00e80000cc10783b */ /* 0x000fe20000004200 */
[----:B------:R-:W-:-:S02]  /*15b60*/  FFMA.FTZ R157, R36, R158, -R163 ;  /* 0x0000009e249d7223 */ /* 0x000fc400000108a3 */
[-C--:B------:R-:W-:Y:S01]  /*15b70*/  FFMA.FTZ R148, R12, R158.reuse, -R163 ;  /* 0x0000009e0c947223 */ /* 0x080fe200000108a3 */
[----:B------:R-:W1:Y:S01]  /*15b80*/  LDSM.16.MT88.4 R48, [R205+0xe000] ;  /* 0x00e00000cd30783b */ /* 0x000e620000004200 */
[-CC-:B------:R-:W-:Y:S01]  /*15b90*/  FFMA.FTZ R149, R7, R158.reuse, -R175.reuse ;  /* 0x0000009e07957223 */ /* 0x180fe200000108af */
[----:B------:R-:W2:Y:S01]  /*15ba0*/  MUFU.EX2 R150, R150 ;  /* 0x0000009600967308 */ /* 0x000ea20000000800 */
[-CC-:B------:R-:W-:Y:S01]  /*15bb0*/  FFMA.FTZ R144, R6, R158.reuse, -R175.reuse ;  /* 0x0000009e06907223 */ /* 0x180fe200000108af */
[----:B------:R-:W-:Y:S01]  /*15bc0*/  LDSM.16.MT88.4 R12, [R203+0xe800] ;  /* 0x00e80000cb0c783b */ /* 0x000fe20000004200 */
[-CC-:B------:R-:W-:Y:S02]  /*15bd0*/  FFMA.FTZ R145, R5, R158.reuse, -R175.reuse ;  /* 0x0000009e05917223 */ /* 0x180fe400000108af */
[-C--:B------:R-:W-:Y:S02]  /*15be0*/  FFMA.FTZ R2, R4, R158.reuse, -R175 ;  /* 0x0000009e04027223 */ /* 0x080fe400000108af */
[----:B------:R-:W3:Y:S01]  /*15bf0*/  LDSM.16.MT88.4 R4, [R203+0x10000] ;  /* 0x01000000cb04783b */ /* 0x000ee20000004200 */
[----:B------:R-:W-:Y:S01]  /*15c00*/  MUFU.EX2 R151, R151 ;  /* 0x0000009700977308 */ /* 0x000fe20000000800 */
[----:B------:R-:W-:-:S02]  /*15c10*/  FFMA.FTZ R147, R10, R158, -R163 ;  /* 0x0000009e0a937223 */ /* 0x000fc400000108a3 */
[-CC-:B------:R-:W-:Y:S02]  /*15c20*/  FFMA.FTZ R134, R9, R158.reuse, -R163.reuse ;  /* 0x0000009e09867223 */ /* 0x180fe400000108a3 */
[-CC-:B------:R-:W-:Y:S02]  /*15c30*/  FFMA.FTZ R135, R8, R158.reuse, -R163.reuse ;  /* 0x0000009e08877223 */ /* 0x180fe400000108a3 */
[----:B------:R-:W4:Y:S01]  /*15c40*/  LDSM.16.MT88.4 R8, [R206+0xe800] ;  /* 0x00e80000ce08783b */ /* 0x000f220000004200 */
[----:B------:R-:W5:Y:S01]  /*15c50*/  MUFU.EX2 R146, R146 ;  /* 0x0000009200927308 */ /* 0x000f620000000800 */
[----:B--2---:R-:W-:Y:S01]  /*15c60*/  F2FP.BF16.PACK_AB R96, R150, R153 ;  /* 0x000000999660723e */ /* 0x004fe200000010ff */
[-C--:B------:R-:W-:Y:S02]  /*15c70*/  FFMA.FTZ R0, R0, R158.reuse, -R163 ;  /* 0x0000009e00007223 */ /* 0x080fe400000108a3 */
[-CC-:B------:R-:W-:Y:S02]  /*15c80*/  FFMA.FTZ R156, R171, R158.reuse, -R175.reuse ;  /* 0x0000009eab9c7223 */ /* 0x180fe400000108af */
[----:B------:R-:W-:-:S02]  /*15c90*/  FFMA.FTZ R154, R172, R158, -R175 ;  /* 0x0000009eac9a7223 */ /* 0x000fc400000108af */
[----:B------:R-:W-:Y:S01]  /*15ca0*/  MUFU.EX2 R152, R152 ;  /* 0x0000009800987308 */ /* 0x000fe20000000800 */
[-CC-:B------:R-:W-:Y:S02]  /*15cb0*/  FFMA.FTZ R159, R174, R158.reuse, -R175.reuse ;  /* 0x0000009eae9f7223 */ /* 0x180fe400000108af */
[-C--:B------:R-:W-:Y:S02]  /*15cc0*/  FFMA.FTZ R161, R161, R158.reuse, -R175 ;  /* 0x0000009ea1a17223 */ /* 0x080fe400000108af */
[-CC-:B------:R-:W-:Y:S02]  /*15cd0*/  FFMA.FTZ R162, R162, R158.reuse, -R163.reuse ;  /* 0x0000009ea2a27223 */ /* 0x180fe400000108a3 */
[-CC-:B------:R-:W-:Y:S01]  /*15ce0*/  FFMA.FTZ R165, R165, R158.reuse, -R163.reuse ;  /* 0x0000009ea5a57223 */ /* 0x180fe200000108a3 */
[----:B------:R-:W2:Y:S01]  /*15cf0*/  MUFU.EX2 R155, R155 ;  /* 0x0000009b009b7308 */ /* 0x000ea20000000800 */
[----:B-----5:R-:W-:Y:S01]  /*15d00*/  F2FP.BF16.PACK_AB R98, R146, R151 ;  /* 0x000000979262723e */ /* 0x020fe200000010ff */
        /* <DEDUP_REMOVED lines=8> */
[----:B------:R-:W5:Y:S01]  /*15d90*/  MUFU.EX2 R148, R148 ;  /* 0x0000009400947308 */ /* 0x000f620000000800 */
[----:B--2---:R-:W-:Y:S01]  /*15da0*/  F2FP.BF16.PACK_AB R97, R155, R152 ;  /* 0x000000989b61723e */ /* 0x004fe200000010ff */
        /* <DEDUP_REMOVED lines=8> */
[----:B-----5:R-:W-:-:S02]  /*15e30*/  F2FP.BF16.PACK_AB R99, R148, R157 ;  /* 0x0000009d9463723e */ /* 0x020fc400000010ff */
[----:B------:R-:W2:Y:S01]  /*15e40*/  MUFU.EX2 R144, R144 ;  /* 0x0000009000907308 */ /* 0x000ea20000000800 */
        /* <DEDUP_REMOVED lines=19> */
[C---:B-1----:R-:W-:Y:S02]  /*15f80*/  HMMA.16816.F32.BF16 R44, R96.reuse, R48, RZ ;  /* 0x00000030602c723c */ /* 0x042fe400000418ff */
        /* <DEDUP_REMOVED lines=28> */
[----:B--2---:R-:W-:Y:S01]  /*16150*/  F2FP.BF16.PACK_AB R4, R144, R149 ;  /* 0x000000959004723e */ /* 0x004fe200000010ff */
        /* <DEDUP_REMOVED lines=48> */
[----:B------:R-:W-:Y:S01]  /*16460*/  F2FP.BF16.PACK_AB R4, R159, R154 ;  /* 0x0000009a9f04723e */ /* 0x000fe200000010ff */
[----:B------:R-:W-:Y:S01]  /*16470*/  FADD.FTZ R154, R154, R145 ;  /* 0x000000919a9a7221 */ /* 0x000fe20000010000 */
[----:B-1----:R-:W-:Y:S01]  /*16480*/  F2FP.BF16.PACK_AB R5, R165, R162 ;  /* 0x000000a2a505723e */ /* 0x002fe200000010ff */
        /* <DEDUP_REMOVED lines=89> */
.L_x_1317:
        /* <DEDUP_REMOVED lines=75> */
.L_x_1310:
[----:B------:R-:W-:Y:S02]  /*16ed0*/  ULDC.64 UR4, c[0x0][0x118] ;  /* 0x0000460000047ab9 */ /* 0x000fe40000000a00 */
[----:B------:R-:W2:Y:S02]  /*16ee0*/  LD.E R10, [R2.64+0x40] ;  /* 0x00004004020a7980 */ /* 0x000ea4000c101900 */
[----:B--2---:R-:W-:Y:S04]  /*16ef0*/  LEA R10, -R10, RZ, 0x6 ;  /* 0x000000ff0a0a7211 */ /* 0x004fe800078e31ff */
[----:B------:R-:W-:Y:S02]  /*16f00*/  SHF.R.S32.HI R7, RZ, 0x1f, R10 ;  /* 0x0000001fff077819 */ /* 0x000fe4000001140a */
.L_x_1311:
[----:B------:R-:W-:Y:S05]  /*16f10*/  BSYNC B0 ;  /* 0x0000000000007941 */ /* 0x000fea0003800000 */
.L_x_1309:
[----:B------:R-:W-:Y:S01]  /*16f20*/  LOP3.LUT P5, RZ, R222, 0x1, RZ, 0xc0, !PT ;  /* 0x00000001deff7812 */ /* 0x000fe200078ac0ff */
[----:B------:R-:W-:Y:S01]  /*16f30*/  ULDC.64 UR4, c[0x0][0x118] ;  /* 0x0000460000047ab9 */ /* 0x000fe20000000a00 */
[-C--:B------:R-:W-:Y:S01]  /*16f40*/  LEA R138, P0, R10, R168.reuse, 0x1 ;  /* 0x000000a80a8a7211 */ /* 0x080fe200078008ff */
[----:B------:R-:W-:Y:S01]  /*16f50*/  BSSY B1, `(.L_x_1312) ;  /* 0x00001df000017945 */ /* 0x000fe20003800000 */
[----:B------:R-:W-:Y:S02]  /*16f60*/  LOP3.LUT P4, RZ, R222, 0x2, RZ, 0xc0, !PT ;  /* 0x00000002deff7812 */ /* 0x000fe4000788c0ff */
[----:B------:R-:W-:Y:S02]  /*16f70*/  LEA.HI.X R139, R10, R169, R7, 0x1, P0 ;  /* 0x000000a90a8b7211 */ /* 0x000fe400000f0c07 */
[----:B------:R-:W-:Y:S02]  /*16f80*/  LOP3.LUT P3, RZ, R222, 0x4, RZ, 0xc0, !PT ;  /* 0x00000004deff7812 */ /* 0x000fe4000786c0ff */
[----:B------:R-:W-:Y:S03]  /*16f90*/  IADD3 R5, P0, R10, R207, RZ ;  /* 0x000000cf0a057210 */ /* 0x000fe60007f1e0ff */
[----:B------:R-:W-:Y:S01]  /*16fa0*/  @!PT LDS RZ, [RZ] ;  /* 0x00000000fffff984 */ /* 0x000fe20000000800 */
[----:B------:R-:W-:Y:S01]  /*16fb0*/  @!PT LDS RZ, [RZ] ;  /* 0x00000000fffff984 */ /* 0x000fe20000000800 */
[----:B------:R-:W-:Y:S01]  /*16fc0*/  @!PT LDS RZ, [RZ] ;  /* 0x00000000fffff984 */ /* 0x000fe20000000800 */
[----:B------:R1:W-:Y:S01]  /*16fd0*/  @P5 LDGSTS.E.BYPASS.LTC128B.128 [R219+0xc000], [R138.64] ;  /* 0x0c0000008adb5fae */ /* 0x0003e2000b901d44 */
[----:B------:R-:W-:Y:S02]  /*16fe0*/  @P5 LEA R22, P6, R5, R168, 0x1 ;  /* 0x000000a805165211 */ /* 0x000fe400078c08ff */
[----:B------:R-:W-:Y:S02]  /*16ff0*/  IADD3.X R6, R7, R208, RZ, P0, !PT ;  /* 0x000000d007067210 */ /* 0x000fe400007fe4ff */
[----:B------:R-:W-:Y:S01]  /*17000*/  @!P5 STS.128 [R219+0xc000], RZ ;  /* 0x00c000ffdb00d388 */ /* 0x000fe20000000c00 */
[CC--:B------:R-:W-:Y:S02]  /*17010*/  @P4 LEA R16, P1, R5.reuse, R168.reuse, 0x1 ;  /* 0x000000a805104211 */ /* 0x0c0fe400078208ff */
[CCC-:B------:R-:W-:Y:S02]  /*17020*/  @P5 LEA.HI.X R23, R5.reuse, R169.reuse, R6.reuse, 0x1, P6 ;  /* 0x000000a905175211 */ /* 0x1c0fe400030f0c06 */
[----:B------:R-:W-:Y:S01]  /*17030*/  @!PT LDS RZ, [RZ] ;  /* 0x00000000fffff984 */ /* 0x000fe20000000800 */
[----:B------:R-:W-:Y:S01]  /*17040*/  @!PT LDS RZ, [RZ] ;  /* 0x00000000fffff984 */ /* 0x000fe20000000800 */
[----:B------:R-:W-:Y:S01]  /*17050*/  @!PT LDS RZ, [RZ] ;  /* 0x00000000fffff984 */ /* 0x000fe20000000800 */
[----:B------:R1:W-:Y:S01]  /*17060*/  @P4 LDGSTS.E.BYPASS.LTC128B.128 [R219+0xe000], [R138.64+0x80] ;  /* 0x0e0000808adb4fae */ /* 0x0003e2000b901d44 */
[C-C-:B------:R-:W-:Y:S02]  /*17070*/  @P4 LEA.HI.X R17, R5.reuse, R169, R6.reuse, 0x1, P1 ;  /* 0x000000a905114211 */ /* 0x140fe400008f0c06 */
[CC--:B------:R-:W-:Y:S02]  /*17080*/  @P3 LEA R14, P0, R5.reuse, R168.reuse, 0x1 ;  /* 0x000000a8050e3211 */ /* 0x0c0fe400078008ff */
[----:B------:R-:W-:Y:S01]  /*17090*/  @!P4 STS.128 [R219+0xe000], RZ ;  /* 0x00e000ffdb00c388 */ /* 0x000fe20000000c00 */
[C---:B------:R-:W-:Y:S02]  /*170a0*/  IADD3 R7, P2, R5.reuse, R207, RZ ;  /* 0x000000cf05077210 */ /* 0x040fe40007f5e0ff */
[-C--:B------:R-:W-:Y:S02]  /*170b0*/  @P3 LEA.HI.X R15, R5, R169.reuse, R6, 0x1, P0 ;  /* 0x000000a9050f3211 */ /* 0x080fe400000f0c06 */
[----:B------:R-:W-:Y:S01]  /*170c0*/  @!PT LDS RZ, [RZ] ;  /* 0x00000000fffff984 */ /* 0x000fe20000000800 */
[----:B------:R-:W-:Y:S01]  /*170d0*/  @!PT LDS RZ, [RZ] ;  /* 0x00000000fffff984 */ /* 0x000fe20000000800 */
[----:B------:R-:W-:Y:S01]  /*170e0*/  @!PT LDS RZ, [RZ] ;  /* 0x00000000fffff984 */ /* 0x000fe20000000800 */
[----:B------:R1:W-:Y:S01]  /*170f0*/  @P3 LDGSTS.E.BYPASS.LTC128B.128 [R219+0x10000], [R138.64+0x100] ;  /* 0x100001008adb3fae */ /* 0x0003e2000b901d44 */
[C---:B------:R-:W-:Y:S02]  /*17100*/  @P5 LEA R20, P1, R7.reuse, R168, 0x1 ;  /* 0x000000a807145211 */ /* 0x040fe400078208ff */
[----:B------:R-:W-:Y:S02]  /*17110*/  IADD3.X R6, R6, R208, RZ, P2, !PT ;  /* 0x000000d006067210 */ /* 0x000fe400017fe4ff */
[----:B------:R-:W-:Y:S01]  /*17120*/  @!P3 STS.128 [R219+0x10000], RZ ;  /* 0x010000ffdb00b388 */ /* 0x000fe20000000c00 */
[CC--:B------:R-:W-:Y:S02]  /*17130*/  @P4 LEA R12, P0, R7.reuse, R168.reuse, 0x1 ;  /* 0x000000a8070c4211 */ /* 0x0c0fe400078008ff */
[CCC-:B------:R-:W-:Y:S02]  /*17140*/  @P5 LEA.HI.X R21, R7.reuse, R169.reuse, R6.reuse, 0x1, P1 ;  /* 0x000000a907155211 */ /* 0x1c0fe400008f0c06 */
[----:B------:R-:W-:Y:S01]  /*17150*/  @!PT LDS RZ, [RZ] ;  /* 0x00000000fffff984 */ /* 0x000fe20000000800 */
[----:B------:R-:W-:Y:S01]  /*17160*/  @!PT LDS RZ, [RZ] ;  /* 0x00000000fffff984 */ /* 0x000fe20000000800 */
[----:B------:R-:W-:Y:S01]  /*17170*/  @!PT LDS RZ, [RZ] ;  /* 0x00000000fffff984 */ /* 0x000fe20000000800 */
[----:B------:R2:W-:Y:S01]  /*17180*/  @P5 LDGSTS.E.BYPASS.LTC128B.128 [R219+0xc800], [R22.64] ;  /* 0x0c80000016db5fae */ /* 0x0005e2000b901d44 */
[C-C-:B------:R-:W-:Y:S02]  /*17190*/  @P4 LEA.HI.X R13, R7.reuse, R169, R6.reuse, 0x1, P0 ;  /* 0x000000a9070d4211 */ /* 0x140fe400000f0c06 */
[C---:B------:R-:W-:Y:S02]  /*171a0*/  @P3 LEA R10, P2, R7.reuse, R168, 0x1 ;  /* 0x000000a8070a3211 */ /* 0x040fe400078408ff */
[----:B------:R-:W-:Y:S01]  /*171b0*/  @!P5 STS.128 [R219+0xc800], RZ ;  /* 0x00c800ffdb00d388 */ /* 0x000fe20000000c00 */
[C---:B------:R-:W-:Y:S02]  /*171c0*/  IADD3 R5, P6, R7.reuse, R207, RZ ;  /* 0x000000cf07057210 */ /* 0x040fe40007fde0ff */
[-C--:B------:R-:W-:Y:S02]  /*171d0*/  @P3 LEA.HI.X R11, R7, R169.reuse, R6, 0x1, P2 ;  /* 0x000000a9070b3211 */ /* 0x080fe400010f0c06 */
[----:B------:R-:W-:Y:S01]  /*171e0*/  @!PT LDS RZ, [RZ] ;  /* 0x00000000fffff984 */ /* 0x000fe20000000800 */
[----:B------:R-:W-:Y:S01]  /*171f0*/  @!PT LDS RZ, [RZ] ;  /* 0x00000000fffff984 */ /* 0x000fe20000000800 */
[----:B------:R-:W-:Y:S01]  /*17200*/  @!PT LDS RZ, [RZ] ;  /* 0x00000000fffff984 */ /* 0x000fe20000000800 */
[----:B------:R3:W-:Y:S01]  /*17210*/  @P4 LDGSTS.E.BYPASS.LTC128B.128 [R219+0xe800], [R16.64+0x80] ;  /* 0x0e80008010db4fae */ /* 0x0007e2000b901d44 */
[----:B------:R-:W-:Y:S02]  /*17220*/  IADD3.X R4, R6, R208, RZ, P6, !PT ;  /* 0x000000d006047210 */ /* 0x000fe400037fe4ff */
[CC--:B------:R-:W-:Y:S02]  /*17230*/  @P5 LEA R18, P6, R5.reuse, R168.reuse, 0x1 ;  /* 0x000000a805125211 */ /* 0x0c0fe400078c08ff */
[----:B------:R-:W-:Y:S01]  /*17240*/  @!P4 STS.128 [R219+0xe800], RZ ;  /* 0x00e800ffdb00c388 */ /* 0x000fe20000000c00 */
[CC--:B------:R-:W-:Y:S02]  /*17250*/  @P4 LEA R8, P1, R5.reuse, R168.reuse, 0x1 ;  /* 0x000000a805084211 */ /* 0x0c0fe400078208ff */
[CCC-:B------:R-:W-:Y:S02]  /*17260*/  @P5 LEA.HI.X R19, R5.reuse, R169.reuse, R4.reuse, 0x1, P6 ;  /* 0x000000a905135211 */ /* 0x1c0fe400030f0c04 */
[----:B------:R-:W-:Y:S01]  /*17270*/  @!PT LDS RZ, [RZ] ;  /* 0x00000000fffff984 */ /* 0x000fe20000000800 */
[----:B------:R-:W-:Y:S01]  /*17280*/  @!PT LDS RZ, [RZ] ;  /* 0x00000000fffff984 */ /* 0x000fe20000000800 */
[----:B------:R-:W-:Y:S01]  /*17290*/  @!PT LDS RZ, [RZ] ;  /* 0x00000000fffff984 */ /* 0x000fe20000000800 */
[----:B------:R4:W-:Y:S01]  /*172a0*/  @P3 LDGSTS.E.BYPASS.LTC128B.128 [R219+0x10800], [R14.64+0x100] ;  /* 0x108001000edb3fae */ /* 0x0009e2000b901d44 */
[CCC-:B------:R-:W-:Y:S02]  /*172b0*/  @P4 LEA.HI.X R9, R5.reuse, R169.reuse, R4.reuse, 0x1, P1 ;  /* 0x000000a905094211 */ /* 0x1c0fe400008f0c04 */
[C---:B------:R-:W-:Y:S02]  /*172c0*/  @P3 LEA R24, P0, R5.reuse, R168, 0x1 ;  /* 0x000000a805183211 */ /* 0x040fe400078008ff */
[----:B------:R-:W-:Y:S02]  /*172d0*/  @!P3 STS.128 [R219+0x10800], RZ ;  /* 0x010800ffdb00b388 */ /* 0x000fe40000000c00 */
[----:B------:R-:W-:Y:S02]  /*172e0*/  @P3 LEA.HI.X R25, R5, R169, R4, 0x1, P0 ;  /* 0x000000a905193211 */ /* 0x000fe400000f0c04 */
[----:B------:R-:W-:Y:S01]  /*172f0*/  ISETP.GE.AND P0, PT, R223, 0x1, PT ;  /* 0x00000001df00780c */ /* 0x000fe20003f06270 */
[----:B------:R-:W-:Y:S01]  /*17300*/  @!PT LDS RZ, [RZ] ;  /* 0x00000000fffff984 */ /* 0x000fe20000000800 */
[----:B------:R-:W-:Y:S01]  /*17310*/  @!PT LDS RZ, [RZ] ;  /* 0x00000000fffff984 */ /* 0x000fe20000000800 */
[----:B------:R-:W-:Y:S01]  /*17320*/  @!PT LDS RZ, [RZ] ;  /* 0x00000000fffff984 */ /* 0x000fe20000000800 */
[----:B------:R2:W-:Y:S05]  /*17330*/  @P5 LDGSTS.E.BYPASS.LTC128B.128 [R219+0xd000], [R20.64] ;  /* 0x0d00000014db5fae */ /* 0x0005ea000b901d44 */
[----:B------:R-:W-:Y:S05]  /*17340*/  @!P5 STS.128 [R219+0xd000], RZ ;  /* 0x00d000ffdb00d388 */ /* 0x000fea0000000c00 */
[----:B------:R-:W-:Y:S01]  /*17350*/  @!PT LDS RZ, [RZ] ;  /* 0x00000000fffff984 */ /* 0x000fe20000000800 */
[----:B------:R-:W-:Y:S01]  /*17360*/  @!PT LDS RZ, [RZ] ;  /* 0x00000000fffff984 */ /* 0x000fe20000000800 */
[----:B------:R-:W-:Y:S01]  /*17370*/  @!PT LDS RZ, [RZ] ;  /* 0x00000000fffff984 */ /* 0x000fe20000000800 */
[----:B------:R4:W-:Y:S05]  /*17380*/  @P4 LDGSTS.E.BYPASS.LTC128B.128 [R219+0xf000], [R12.64+0x80] ;  /* 0x0f0000800cdb4fae */ /* 0x0009ea000b901d44 */
        /* <DEDUP_REMOVED lines=21> */
[----:B------:R-:W-:Y:S05]  /*174e0*/  LDSM.16.M88.4 R140, [R202] ;  /* 0x00000000ca8c783b */ /* 0x000fea0000000200 */
[----:B------:R-:W1:Y:S05]  /*174f0*/  LDSM.16.M88.4 R144, [R201+0x6000] ;  /* 0x00600000c990783b */ /* 0x000e6a0000000200 */
[----:B------:R-:W4:Y:S05]  /*17500*/  LDSM.16.M88.4 R148, [R201+0x6800] ;  /* 0x00680000c994783b */ /* 0x000f2a0000000200 */
[----:B------:R-:W2:Y:S05]  /*17510*/  LDSM.16.M88.4 R152, [R201+0x7000] ;  /* 0x00700000c998783b */ /* 0x000eaa0000000200 */
[----:B------:R-:W0:Y:S05]  /*17520*/  LDGDEPBAR ;  /* 0x00000000000079af */ /* 0x000e2a0000000000 */
[----:B------:R-:W2:Y:S05]  /*17530*/  LDSM.16.M88.4 R156, [R201+0x7800] ;  /* 0x00780000c99c783b */ /* 0x000eaa0000000200 */
[----:B------:R-:W-:Y:S05]  /*17540*/  LDSM.16.M88.4 R132, [R200] ;  /* 0x00000000c884783b */ /* 0x000fea0000000200 */
[----:B------:R-:W2:Y:S05]  /*17550*/  LDSM.16.M88.4 R160, [R199] ;  /* 0x00000000c7a0783b */ /* 0x000eaa0000000200 */
[----:B------:R-:W2:Y:S01]  /*17560*/  LDSM.16.M88.4 R164, [R195] ;  /* 0x00000000c3a4783b */ /* 0x000ea20000000200 */
[C---:B-1----:R-:W-:Y:S04]  /*17570*/  HMMA.16816.F32.BF16 R4, R140.reuse, R144, RZ ;  /* 0x000000908c04723c */ /* 0x042fe800000418ff */
[----:B------:R-:W1:Y:S05]  /*17580*/  LDSM.16.M88.4 R168, [R194] ;  /* 0x00000000c2a8783b */ /* 0x000e6a0000000200 */
[----:B------:R-:W1:Y:S01]  /*17590*/  LDSM.16.M88.4 R172, [R193] ;  /* 0x00000000c1ac783b */ /* 0x000e620000000200 */
[C---:B-----5:R-:W-:Y:S04]  /*175a0*/  HMMA.16816.F32.BF16 R8, R140.reuse, R146, RZ ;  /* 0x000000928c08723c */ /* 0x060fe800000418ff */
[----:B------:R-:W-:Y:S04]  /*175b0*/  LDSM.16.M88.4 R176, [R198] ;  /* 0x00000000c6b0783b */ /* 0x000fe80000000200 */
[C---:B----4-:R-:W-:Y:S01]  /*175c0*/  HMMA.16816.F32.BF16 R12, R140.reuse, R148, RZ ;  /* 0x000000948c0c723c */ /* 0x050fe200000418ff */
[----:B------:R-:W4:Y:S05]  /*175d0*/  LDSM.16.M88.4 R180, [R196+0x6000] ;  /* 0x00600000c4b4783b */ /* 0x000f2a0000000200 */
[----:B------:R-:W-:Y:S02]  /*175e0*/  LDSM.16.M88.4 R144, [R196+0x7000] ;  /* 0x00700000c490783b */ /* 0x000fe40000000200 */
[C---:B---3--:R-:W-:Y:S03]  /*175f0*/  HMMA.16816.F32.BF16 R16, R140.reuse, R150, RZ ;  /* 0x000000968c10723c */ /* 0x048fe600000418ff */
[----:B------:R-:W-:Y:S05]  /*17600*/  LDSM.16.M88.4 R148, [R196+0x7800] ;  /* 0x00780000c494783b */ /* 0x000fea0000000200 */
[C---:B--2---:R-:W-:Y:S01]  /*17610*/  HMMA.16816.F32.BF16 R20, R140.reuse, R152, RZ ;  /* 0x000000988c14723c */ /* 0x044fe200000418ff */
[----:B------:R-:W2:Y:S07]  /*17620*/  LD.E R136, [R2.64+0x18c] ;  /* 0x00018c0402887980 */ /* 0x000eae000c101900 */
[C---:B------:R-:W-:Y:S01]  /*17630*/  HMMA.16816.F32.BF16 R24, R140.reuse, R154, RZ ;  /* 0x0000009a8c18723c */ /* 0x040fe200000418ff */
[----:B------:R-:W-:Y:S07]  /*17640*/  LDSM.16.M88.4 R152, [R197] ;  /* 0x00000000c598783b */ /* 0x000fee0000000200 */
[C---:B------:R-:W-:Y:S08]  /*17650*/  HMMA.16816.F32.BF16 R28, R140.reuse, R156, RZ ;  /* 0x0000009c8c1c723c */ /* 0x040ff000000418ff */
[----:B------:R-:W-:Y:S01]  /*17660*/  HMMA.16816.F32.BF16 R32, R140, R158, RZ ;  /* 0x0000009e8c20723c */ /* 0x000fe200000418ff */
[----:B------:R-:W3:Y:S05]  /*17670*/  LDSM.16.M88.4 R140, [R196+0x6800] ;  /* 0x00680000c48c783b */ /* 0x000eea0000000200 */
[----:B------:R-:W5:Y:S02]  /*17680*/  LDSM.16.M88.4 R156, [R192] ;  /* 0x00000000c09c783b */ /* 0x000f640000000200 */
[C---:B------:R-:W-:Y:S08]  /*17690*/  HMMA.16816.F32.BF16 R4, R132.reuse, R160, R4 ;  /* 0x000000a08404723c */ /* 0x040ff00000041804 */
[C---:B------:R-:W-:Y:S01]  /*176a0*/  HMMA.16816.F32.BF16 R8, R132.reuse, R162, R8 ;  /* 0x000000a28408723c */ /* 0x040fe20000041808 */
[----:B------:R-:W-:Y:S07]  /*176b0*/  LDSM.16.M88.4 R160, [R192+0x1000] ;  /* 0x00100000c0a0783b */ /* 0x000fee0000000200 */
[C---:B------:R-:W-:Y:S08]  /*176c0*/  HMMA.16816.F32.BF16 R12, R132.reuse, R164, R12 ;  /* 0x000000a4840c723c */ /* 0x040ff0000004180c */
[C---:B------:R-:W-:Y:S01]  /*176d0*/  HMMA.16816.F32.BF16 R16, R132.reuse, R166, R16 ;  /* 0x000000a68410723c */ /* 0x040fe20000041810 */
[----:B------:R-:W-:Y:S07]  /*176e0*/  LDSM.16.M88.4 R164, [R192+0x1800] ;  /* 0x00180000c0a4783b */ /* 0x000fee0000000200 */
[C---:B-1----:R-:W-:Y:S08]  /*176f0*/  HMMA.16816.F32.BF16 R20, R132.reuse, R168, R20 ;  /* 0x000000a88414723c */ /* 0x042ff00000041814 */
[C---:B------:R-:W-:Y:S01]  /*17700*/  HMMA.16816.F32.BF16 R24, R132.reuse, R170, R24 ;  /* 0x000000aa8418723c */ /* 0x040fe20000041818 */
[----:B------:R-:W-:Y:S07]  /*17710*/  LDSM.16.M88.4 R168, [R202+0x2000] ;  /* 0x00200000caa8783b */ /* 0x000fee0000000200 */
[C---:B------:R-:W-:Y:S08]  /*17720*/  HMMA.16816.F32.BF16 R28, R132.reuse, R172, R28 ;  /* 0x000000ac841c723c */ /* 0x040ff0000004181c */
[----:B------:R-:W-:Y:S01]  /*17730*/  HMMA.16816.F32.BF16 R32, R132, R174, R32 ;  /* 0x000000ae8420723c */ /* 0x000fe20000041820 */
[----:B------:R-:W1:Y:S05]  /*17740*/  LDSM.16.M88.4 R132, [R192+0x800] ;  /* 0x00080000c084783b */ /* 0x000e6a0000000200 */
[----:B------:R-:W1:Y:S02]  /*17750*/  LDSM.16.M88.4 R172, [R201+0x8000] ;  /* 0x00800000c9ac783b */ /* 0x000e640000000200 */
[C---:B----4-:R-:W-:Y:S08]  /*17760*/  HMMA.16816.F32.BF16 R4, R176.reuse, R180, R4 ;  /* 0x000000b4b004723c */ /* 0x050ff00000041804 */
[C---:B------:R-:W-:Y:S01]  /*17770*/  HMMA.16816.F32.BF16 R8, R176.reuse, R182, R8 ;  /* 0x000000b6b008723c */ /* 0x040fe20000041808 */
[----:B------:R-:W-:Y:S07]  /*17780*/  LDSM.16.M88.4 R180, [R191] ;  /* 0x00000000bfb4783b */ /* 0x000fee0000000200 */
[C---:B---3--:R-:W-:Y:S08]  /*17790*/  HMMA.16816.F32.BF16 R12, R176.reuse, R140, R12 ;  /* 0x0000008cb00c723c */ /* 0x048ff0000004180c */
[C---:B------:R-:W-:Y:S01]  /*177a0*/  HMMA.16816.F32.BF16 R16, R176.reuse, R142, R16 ;  /* 0x0000008eb010723c */ /* 0x040fe20000041810 */
[----:B------:R-:W3:Y:S07]  /*177b0*/  LDSM.16.M88.4 R140, [R201+0x8800] ;  /* 0x00880000c98c783b */ /* 0x000eee0000000200 */
[C---:B------:R-:W-:Y:S08]  /*177c0*/  HMMA.16816.F32.BF16 R20, R176.reuse, R144, R20 ;  /* 0x00000090b014723c */ /* 0x040ff00000041814 */
[C---:B------:R-:W-:Y:S01]  /*177d0*/  HMMA.16816.F32.BF16 R24, R176.reuse, R146, R24 ;  /* 0x00000092b018723c */ /* 0x040fe20000041818 */
[----:B------:R-:W4:Y:S07]  /*177e0*/  LDSM.16.M88.4 R144, [R201+0x9000] ;  /* 0x00900000c990783b */ /* 0x000f2e0000000200 */
[C---:B------:R-:W-:Y:S08]  /*177f0*/  HMMA.16816.F32.BF16 R28, R176.reuse, R148, R28 ;  /* 0x00000094b01c723c */ /* 0x040ff0000004181c */
[----:B------:R-:W-:Y:S01]  /*17800*/  HMMA.16816.F32.BF16 R32, R176, R150, R32 ;  /* 0x00000096b020723c */ /* 0x000fe20000041820 */
[----:B------:R-:W3:Y:S05]  /*17810*/  LDSM.16.M88.4 R148, [R201+0x9800] ;  /* 0x00980000c994783b */ /* 0x000eea0000000200 */
[----:B------:R-:W3:Y:S02]  /*17820*/  LDSM.16.M88.4 R176, [R200+0x2000] ;  /* 0x00200000c8b0783b */ /* 0x000ee40000000200 */
[C---:B-----5:R-:W-:Y:S08]  /*17830*/  HMMA.16816.F32.BF16 R4, R152.reuse, R156, R4 ;  /* 0x0000009c9804723c */ /* 0x060ff00000041804 */
[C---:B------:R-:W-:Y:S01]  /*17840*/  HMMA.16816.F32.BF16 R8, R152.reuse, R158, R8 ;  /* 0x0000009e9808723c */ /* 0x040fe20000041808 */
[----:B------:R-:W-:Y:S07]  /*17850*/  LDSM.16.M88.4 R156, [R188] ;  /* 0x00000000bc9c783b */ /* 0x000fee0000000200 */
[C---:B-1----:R-:W-:Y:S08]  /*17860*/  HMMA.16816.F32.BF16 R12, R152.reuse, R132, R12 ;  /* 0x00000084980c723c */ /* 0x042ff0000004180c */
[C---:B------:R-:W-:Y:S01]  /*17870*/  HMMA.16816.F32.BF16 R16, R152.reuse, R134, R16 ;  /* 0x000000869810723c */ /* 0x040fe20000041810 */
[----:B------:R-:W1:Y:S07]  /*17880*/  LDSM.16.M88.4 R132, [R190] ;  /* 0x00000000be84783b */ /* 0x000e6e0000000200 */
[C---:B------:R-:W-:Y:S08]  /*17890*/  HMMA.16816.F32.BF16 R20, R152.reuse, R160, R20 ;  /* 0x000000a09814723c */ /* 0x040ff00000041814 */
[C---:B------:R-:W-:Y:S01]  /*178a0*/  HMMA.16816.F32.BF16 R24, R152.reuse, R162, R24 ;  /* 0x000000a29818723c */ /* 0x040fe20000041818 */
[----:B------:R-:W-:Y:S07]  /*178b0*/  LDSM.16.M88.4 R160, [R198+0x2000] ;  /* 0x00200000c6a0783b */ /* 0x000fee0000000200 */
[C---:B------:R-:W-:Y:S08]  /*178c0*/  HMMA.16816.F32.BF16 R28, R152.reuse, R164, R28 ;  /* 0x000000a4981c723c */ /* 0x040ff0000004181c */
[----:B------:R-:W-:Y:S01]  /*178d0*/  HMMA.16816.F32.BF16 R32, R152, R166, R32 ;  /* 0x000000a69820723c */ /* 0x000fe20000041820 */
[----:B------:R-:W5:Y:S05]  /*178e0*/  LDSM.16.M88.4 R152, [R189] ;  /* 0x00000000bd98783b */ /* 0x000f6a0000000200 */
[----:B------:R-:W1:Y:S02]  /*178f0*/  LDSM.16.M88.4 R164, [R196+0x8000] ;  /* 0x00800000c4a4783b */ /* 0x000e640000000200 */
[C---:B------:R-:W-:Y:S08]  /*17900*/  HMMA.16816.F32.BF16 R4, R168.reuse, R172, R4 ;  /* 0x000000aca804723c */ /* 0x040ff00000041804 */
[C---:B------:R-:W-:Y:S01]  /*17910*/  HMMA.16816.F32.BF16 R8, R168.reuse, R174, R8 ;  /* 0x000000aea808723c */ /* 0x040fe20000041808 */
[----:B------:R-:W-:Y:S07]  /*17920*/  LDSM.16.M88.4 R172, [R192+0x2000] ;  /* 0x00200000c0ac783b */ /* 0x000fee0000000200 */
[C---:B---3--:R-:W-:Y:S08]  /*17930*/  HMMA.16816.F32.BF16 R12, R168.reuse, R140, R12 ;  /* 0x0000008ca80c723c */ /* 0x048ff0000004180c */
[C---:B------:R-:W-:Y:S01]  /*17940*/  HMMA.16816.F32.BF16 R16, R168.reuse, R142, R16 ;  /* 0x0000008ea810723c */ /* 0x040fe20000041810 */
[----:B------:R-:W3:Y:S07]  /*17950*/  LDSM.16.M88.4 R140, [R196+0x8800] ;  /* 0x00880000c48c783b */ /* 0x000eee0000000200 */
[C---:B----4-:R-:W-:Y:S08]  /*17960*/  HMMA.16816.F32.BF16 R20, R168.reuse, R144, R20 ;  /* 0x00000090a814723c */ /* 0x050ff00000041814 */
[C---:B------:R-:W-:Y:S01]  /*17970*/  HMMA.16816.F32.BF16 R24, R168.reuse, R146, R24 ;  /* 0x00000092a818723c */ /* 0x040fe20000041818 */
[----:B------:R-:W4:Y:S07]  /*17980*/  LDSM.16.M88.4 R144, [R196+0x9000] ;  /* 0x00900000c490783b */ /* 0x000f2e0000000200 */
[C---:B------:R-:W-:Y:S08]  /*17990*/  HMMA.16816.F32.BF16 R28, R168.reuse, R148, R28 ;  /* 0x00000094a81c723c */ /* 0x040ff0000004181c */
[----:B------:R-:W-:Y:S01]  /*179a0*/  HMMA.16816.F32.BF16 R32, R168, R150, R32 ;  /* 0x00000096a820723c */ /* 0x000fe20000041820 */
[----:B------:R-:W2:Y:S05]  /*179b0*/  LDSM.16.M88.4 R148, [R196+0x9800] ;  /* 0x00980000c494783b */ /* 0x000eaa0000000200 */
[----:B------:R-:W2:Y:S02]  /*179c0*/  LDSM.16.M88.4 R168, [R197+0x2000] ;  /* 0x00200000c5a8783b */ /* 0x000ea40000000200 */
[C---:B------:R-:W-:Y:S08]  /*179d0*/  HMMA.16816.F32.BF16 R4, R176.reuse, R180, R4 ;  /* 0x000000b4b004723c */ /* 0x040ff00000041804 */
[C---:B------:R-:W-:Y:S01]  /*179e0*/  HMMA.16816.F32.BF16 R8, R176.reuse, R182, R8 ;  /* 0x000000b6b008723c */ /* 0x040fe20000041808 */
[----:B------:R-:W-:Y:S07]  /*179f0*/  LDSM.16.M88.4 R180, [R201+0xa000] ;  /* 0x00a00000c9b4783b */ /* 0x000fee0000000200 */
[C---:B-1----:R-:W-:Y:S08]  /*17a00*/  HMMA.16816.F32.BF16 R12, R176.reuse, R132, R12 ;  /* 0x00000084b00c723c */ /* 0x042ff0000004180c */
[C---:B------:R-:W-:Y:S01]  /*17a10*/  HMMA.16816.F32.BF16 R16, R176.reuse, R134, R16 ;  /* 0x00000086b010723c */ /* 0x040fe20000041810 */
[----:B------:R-:W1:Y:S07]  /*17a20*/  LDSM.16.M88.4 R132, [R192+0x2800] ;  /* 0x00280000c084783b */ /* 0x000e6e0000000200 */
[C---:B-----5:R-:W-:Y:S08]  /*17a30*/  HMMA.16816.F32.BF16 R20, R176.reuse, R152, R20 ;  /* 0x00000098b014723c */ /* 0x060ff00000041814 */
[C---:B------:R-:W-:Y:S01]  /*17a40*/  HMMA.16816.F32.BF16 R24, R176.reuse, R154, R24 ;  /* 0x0000009ab018723c */ /* 0x040fe20000041818 */
[----:B------:R-:W5:Y:S07]  /*17a50*/  LDSM.16.M88.4 R152, [R192+0x3000] ;  /* 0x00300000c098783b */ /* 0x000f6e0000000200 */
[C---:B------:R-:W-:Y:S08]  /*17a60*/  HMMA.16816.F32.BF16 R28, R176.reuse, R156, R28 ;  /* 0x0000009cb01c723c */ /* 0x040ff0000004181c */
[----:B------:R-:W-:Y:S01]  /*17a70*/  HMMA.16816.F32.BF16 R32, R176, R158, R32 ;  /* 0x0000009eb020723c */ /* 0x000fe20000041820 */
[----:B------:R-:W1:Y:S05]  /*17a80*/  LDSM.16.M88.4 R156, [R192+0x3800] ;  /* 0x00380000c09c783b */ /* 0x000e6a0000000200 */
[----:B------:R-:W1:Y:S02]  /*17a90*/  LDSM.16.M88.4 R176, [R202+0x4000] ;  /* 0x00400000cab0783b */ /* 0x000e640000000200 */
[C---:B------:R-:W-:Y:S08]  /*17aa0*/  HMMA.16816.F32.BF16 R4, R160.reuse, R164, R4 ;  /* 0x000000a4a004723c */ /* 0x040ff00000041804 */
[C---:B------:R-:W-:Y:S01]  /*17ab0*/  HMMA.16816.F32.BF16 R8, R160.reuse, R166, R8 ;  /* 0x000000a6a008723c */ /* 0x040fe20000041808 */
[----:B------:R-:W-:Y:S07]  /*17ac0*/  LDSM.16.M88.4 R164, [R187] ;  /* 0x00000000bba4783b */ /* 0x000fee0000000200 */
[C---:B---3--:R-:W-:Y:S08]  /*17ad0*/  HMMA.16816.F32.BF16 R12, R160.reuse, R140, R12 ;  /* 0x0000008ca00c723c */ /* 0x048ff0000004180c */
[C---:B------:R-:W-:Y:S01]  /*17ae0*/  HMMA.16816.F32.BF16 R16, R160.reuse, R142, R16 ;  /* 0x0000008ea010723c */ /* 0x040fe20000041810 */
[----:B------:R-:W3:Y:S07]  /*17af0*/  LDSM.16.M88.4 R140, [R201+0xa800] ;  /* 0x00a80000c98c783b */ /* 0x000eee0000000200 */
[C---:B----4-:R-:W-:Y:S08]  /*17b00*/  HMMA.16816.F32.BF16 R20, R160.reuse, R144, R20 ;  /* 0x00000090a014723c */ /* 0x050ff00000041814 */
[C---:B------:R-:W-:Y:S01]  /*17b10*/  HMMA.16816.F32.BF16 R24, R160.reuse, R146, R24 ;  /* 0x00000092a018723c */ /* 0x040fe20000041818 */
[----:B------:R-:W4:Y:S07]  /*17b20*/  LDSM.16.M88.4 R144, [R201+0xb000] ;  /* 0x00b00000c990783b */ /* 0x000f2e0000000200 */
[C---:B--2---:R-:W-:Y:S08]  /*17b30*/  HMMA.16816.F32.BF16 R28, R160.reuse, R148, R28 ;  /* 0x00000094a01c723c */ /* 0x044ff0000004181c */
        /* <DEDUP_REMOVED lines=8> */
[----:B------:R-:W1:Y:S07]  /*17bc0*/  LDSM.16.M88.4 R132, [R186] ;  /* 0x00000000ba84783b */ /* 0x000e6e0000000200 */
[C---:B-----5:R-:W-:Y:S08]  /*17bd0*/  HMMA.16816.F32.BF16 R20, R168.reuse, R152, R20 ;  /* 0x00000098a814723c */ /* 0x060ff00000041814 */
[C---:B------:R-:W-:Y:S01]  /*17be0*/  HMMA.16816.F32.BF16 R24, R168.reuse, R154, R24 ;  /* 0x0000009aa818723c */ /* 0x040fe20000041818 */
[----:B------:R-:W5:Y:S07]  /*17bf0*/  LDSM.16.M88.4 R152, [R185] ;  /* 0x00000000b998783b */ /* 0x000f6e0000000200 */
[C---:B------:R-:W-:Y:S08]  /*17c00*/  HMMA.16816.F32.BF16 R28, R168.reuse, R156, R28 ;  /* 0x0000009ca81c723c */ /* 0x040ff0000004181c */
[----:B------:R-:W-:Y:S01]  /*17c10*/  HMMA.16816.F32.BF16 R32, R168, R158, R32 ;  /* 0x0000009ea820723c */ /* 0x000fe20000041820 */
[----:B------:R-:W1:Y:S05]  /*17c20*/  LDSM.16.M88.4 R156, [R184] ;  /* 0x00000000b89c783b */ /* 0x000e6a0000000200 */
        /* <DEDUP_REMOVED lines=15> */
[C---:B------:R-:W-:Y:S08]  /*17d20*/  HMMA.16816.F32.BF16 R8, R160.reuse, R166, R8 ;  /* 0x000000a6a008723c */ /* 0x040ff00000041808 */
[C---:B-1----:R-:W-:Y:S08]  /*17d30*/  HMMA.16816.F32.BF16 R12, R160.reuse, R132, R12 ;  /* 0x00000084a00c723c */ /* 0x042ff0000004180c */
[C---:B------:R-:W-:Y:S01]  /*17d40*/  HMMA.16816.F32.BF16 R16, R160.reuse, R134, R16 ;  /* 0x00000086a010723c */ /* 0x040fe20000041810 */
[----:B------:R-:W1:Y:S07]  /*17d50*/  LDSM.16.M88.4 R132, [R192+0x4800] ;  /* 0x00480000c084783b */ /* 0x000e6e0000000200 */
[C---:B-----5:R-:W-:Y:S08]  /*17d60*/  HMMA.16816.F32.BF16 R20, R160.reuse, R152, R20 ;  /* 0x00000098a014723c */ /* 0x060ff00000041814 */
[C---:B------:R-:W-:Y:S08]  /*17d70*/  HMMA.16816.F32.BF16 R24, R160.reuse, R154, R24 ;  /* 0x0000009aa018723c */ /* 0x040ff00000041818 */
[C---:B------:R-:W-:Y:S08]  /*17d80*/  HMMA.16816.F32.BF16 R28, R160.reuse, R156, R28 ;  /* 0x0000009ca01c723c */ /* 0x040ff0000004181c */
[----:B------:R-:W-:Y:S08]  /*17d90*/  HMMA.16816.F32.BF16 R32, R160, R158, R32 ;  /* 0x0000009ea020723c */ /* 0x000ff00000041820 */
[C---:B------:R-:W-:Y:S08]  /*17da0*/  HMMA.16816.F32.BF16 R4, R168.reuse, R172, R4 ;  /* 0x000000aca804723c */ /* 0x040ff00000041804 */
[C---:B------:R-:W-:Y:S08]  /*17db0*/  HMMA.16816.F32.BF16 R8, R168.reuse, R174, R8 ;  /* 0x000000aea808723c */ /* 0x040ff00000041808 */
[C---:B---3--:R-:W-:Y:S08]  /*17dc0*/  HMMA.16816.F32.BF16 R12, R168.reuse, R140, R12 ;  /* 0x0000008ca80c723c */ /* 0x048ff0000004180c */
[C---:B------:R-:W-:Y:S08]  /*17dd0*/  HMMA.16816.F32.BF16 R16, R168.reuse, R142, R16 ;  /* 0x0000008ea810723c */ /* 0x040ff00000041810 */
[C---:B----4-:R-:W-:Y:S08]  /*17de0*/  HMMA.16816.F32.BF16 R20, R168.reuse, R144, R20 ;  /* 0x00000090a814723c */ /* 0x050ff00000041814 */
[C---:B------:R-:W-:Y:S08]  /*17df0*/  HMMA.16816.F32.BF16 R24, R168.reuse, R146, R24 ;  /* 0x00000092a818723c */ /* 0x040ff00000041818 */
[C---:B--2---:R-:W-:Y:S08]  /*17e00*/  HMMA.16816.F32.BF16 R28, R168.reuse, R148, R28 ;  /* 0x00000094a81c723c */ /* 0x044ff0000004181c */
[----:B------:R-:W-:Y:S07]  /*17e10*/  HMMA.16816.F32.BF16 R32, R168, R150, R32 ;  /* 0x00000096a820723c */ /* 0x000fee0000041820 */
[----:B------:R-:W-:Y:S01]  /*17e20*/  MOV R168, R138 ;  /* 0x0000008a00a87202 */ /* 0x000fe20000000f00 */
[C---:B------:R-:W-:Y:S05]  /*17e30*/  HMMA.16816.F32.BF16 R4, R176.reuse, R180, R4 ;  /* 0x000000b4b004723c */ /* 0x040fea0000041804 */
[----:B------:R-:W-:Y:S03]  /*17e40*/  MOV R169, R139 ;  /* 0x0000008b00a97202 */ /* 0x000fe60000000f00 */
[C---:B------:R-:W-:Y:S08]  /*17e50*/  HMMA.16816.F32.BF16 R8, R176.reuse, R182, R8 ;  /* 0x000000b6b008723c */ /* 0x040ff00000041808 */
[C---:B-1----:R-:W-:Y:S08]  /*17e60*/  HMMA.16816.F32.BF16 R12, R176.reuse, R132, R12 ;  /* 0x00000084b00c723c */ /* 0x042ff0000004180c */
[-C--:B------:R-:W-:Y:S01]  /*17e70*/  FMUL.FTZ R174, R4, R136.reuse ;  /* 0x0000008804ae7220 */ /* 0x080fe20000410000 */
[C---:B------:R-:W-:Y:S03]  /*17e80*/  HMMA.16816.F32.BF16 R16, R176.reuse, R134, R16 ;  /* 0x00000086b010723c */ /* 0x040fe60000041810 */
[-C--:B------:R-:W-:Y:S02]  /*17e90*/  FMUL.FTZ R172, R5, R136.reuse ;  /* 0x0000008805ac7220 */ /* 0x080fe40000410000 */
[----:B------:R-:W1:Y:S01]  /*17ea0*/  MUFU.TANH R174, R174 ;  /* 0x000000ae00ae7308 */ /* 0x000e620000002400 */
[-C--:B------:R-:W-:Y:S02]  /*17eb0*/  FMUL.FTZ R173, R6, R136.reuse ;  /* 0x0000008806ad7220 */ /* 0x080fe40000410000 */
[-C--:B------:R-:W-:Y:S04]  /*17ec0*/  FMUL.FTZ R9, R9, R136.reuse ;  /* 0x0000008809097220 */ /* 0x080fe80000410000 */
[-C--:B------:R-:W-:Y:S02]  /*17ed0*/  FMUL.FTZ R10, R10, R136.reuse ;  /* 0x000000880a0a7220 */ /* 0x080fe40000410000 */
[-C--:B------:R-:W-:Y:S01]  /*17ee0*/  FMUL.FTZ R11, R11, R136.reuse ;  /* 0x000000880b0b7220 */ /* 0x080fe20000410000 */
[----:B------:R-:W2:Y:S01]  /*17ef0*/  MUFU.TANH R238, R9 ;  /* 0x0000000900ee7308 */ /* 0x000ea20000002400 */
[-C--:B------:R-:W-:Y:S02]  /*17f00*/  FMUL.FTZ R171, R7, R136.reuse ;  /* 0x0000008807ab7220 */ /* 0x080fe40000410000 */
[----:B------:R-:W3:Y:S01]  /*17f10*/  LDSM.16.M88.4 R4, [R192+0x5000] ;  /* 0x00500000c004783b */ /* 0x000ee20000000200 */
[-C--:B------:R-:W-:Y:S02]  /*17f20*/  FMUL.FTZ R170, R8, R136.reuse ;  /* 0x0000008808aa7220 */ /* 0x080fe40000410000 */
[-C--:B------:R-:W-:Y:S02]  /*17f30*/  FMUL.FTZ R235, R12, R136.reuse ;  /* 0x000000880ceb7220 */ /* 0x080fe40000410000 */
[-C--:B------:R-:W-:Y:S02]  /*17f40*/  FMUL.FTZ R13, R13, R136.reuse ;  /* 0x000000880d0d7220 */ /* 0x080fe40000410000 */
[----:B------:R-:W4:Y:S01]  /*17f50*/  MUFU.TANH R237, R10 ;  /* 0x0000000a00ed7308 */ /* 0x000f220000002400 */
[-C--:B------:R-:W-:Y:S02]  /*17f60*/  FMUL.FTZ R183, R16, R136.reuse ;  /* 0x0000008810b77220 */ /* 0x080fe40000410000 */
[-C--:B------:R-:W-:Y:S02]  /*17f70*/  FMUL.FTZ R14, R14, R136.reuse ;  /* 0x000000880e0e7220 */ /* 0x080fe40000410000 */
[-C--:B------:R-:W-:Y:S02]  /*17f80*/  FMUL.FTZ R15, R15, R136.reuse ;  /* 0x000000880f0f7220 */ /* 0x080fe40000410000 */
[-C--:B------:R-:W-:Y:S02]  /*17f90*/  FMUL.FTZ R17, R17, R136.reuse ;  /* 0x0000008811117220 */ /* 0x080fe40000410000 */
[-C--:B------:R-:W-:Y:S01]  /*17fa0*/  FMUL.FTZ R18, R18, R136.reuse ;  /* 0x0000008812127220 */ /* 0x080fe20000410000 */
[----:B------:R5:W1:Y:S01]  /*17fb0*/  MUFU.TANH R236, R11 ;  /* 0x0000000b00ec7308 */ /* 0x000a620000002400 */
[-C--:B------:R-:W-:Y:S09]  /*17fc0*/  FMUL.FTZ R19, R19, R136.reuse ;  /* 0x0000008813137220 */ /* 0x080ff20000410000 */
[----:B------:R-:W1:Y:S10]  /*17fd0*/  MUFU.TANH R172, R172 ;  /* 0x000000ac00ac7308 */ /* 0x000e740000002400 */
[----:B------:R-:W1:Y:S01]  /*17fe0*/  MUFU.TANH R173, R173 ;  /* 0x000000ad00ad7308 */ /* 0x000e620000002400 */
[C---:B---3--:R-:W-:Y:S01]  /*17ff0*/  HMMA.16816.F32.BF16 R20, R176.reuse, R4, R20 ;  /* 0x00000004b014723c */ /* 0x048fe20000041814 */
[----:B-----5:R-:W3:Y:S01]  /*18000*/  LDSM.16.M88.4 R8, [R192+0x5800] ;  /* 0x00580000c008783b */ /* 0x020ee20000000200 */
[----:B------:R-:W-:Y:S07]  /*18010*/  DEPBAR.LE SB0, 0x0 ;  /* 0x000080000000791a */ /* 0x000fee0000000000 */
[----:B------:R-:W1:Y:S01]  /*18020*/  MUFU.TANH R171, R171 ;  /* 0x000000ab00ab7308 */ /* 0x000e620000002400 */
[----:B------:R-:W-:Y:S01]  /*18030*/  BAR.SYNC.DEFER_BLOCKING 0x0 ;  /* 0x0000000000007b1d */ /* 0x000fe20000010000 */
[C---:B------:R-:W-:Y:S08]  /*18040*/  HMMA.16816.F32.BF16 R24, R176.reuse, R6, R24 ;  /* 0x00000006b018723c */ /* 0x040ff00000041818 */
[----:B------:R-:W1:Y:S05]  /*18050*/  MUFU.TANH R170, R170 ;  /* 0x000000aa00aa7308 */ /* 0x000e6a0000002400 */
[-C--:B------:R-:W-:Y:S02]  /*18060*/  FMUL.FTZ R233, R20, R136.reuse ;  /* 0x0000008814e97220 */ /* 0x080fe40000410000 */
[-C--:B------:R-:W-:Y:S03]  /*18070*/  FMUL.FTZ R21, R21, R136.reuse ;  /* 0x0000008815157220 */ /* 0x080fe60000410000 */
[----:B------:R-:W1:Y:S01]  /*18080*/  MUFU.TANH R235, R235 ;  /* 0x000000eb00eb7308 */ /* 0x000e620000002400 */
[-C--:B------:R-:W-:Y:S02]  /*18090*/  FMUL.FTZ R22, R22, R136.reuse ;  /* 0x0000008816167220 */ /* 0x080fe40000410000 */
[-C--:B------:R-:W-:Y:S03]  /*180a0*/  FMUL.FTZ R23, R23, R136.reuse ;  /* 0x0000008817177220 */ /* 0x080fe60000410000 */
[-C--:B------:R-:W-:Y:S02]  /*180b0*/  FMUL.FTZ R228, R24, R136.reuse ;  /* 0x0000008818e47220 */ /* 0x080fe40000410000 */
[-C--:B------:R-:W-:Y:S02]  /*180c0*/  FMUL.FTZ R25, R25, R136.reuse ;  /* 0x0000008819197220 */ /* 0x080fe40000410000 */
[----:B------:R1:W1:Y:S01]  /*180d0*/  MUFU.TANH R234, R13 ;  /* 0x0000000d00ea7308 */ /* 0x0002620000002400 */
[-C--:B------:R-:W-:Y:S02]  /*180e0*/  FMUL.FTZ R26, R26, R136.reuse ;  /* 0x000000881a1a7220 */ /* 0x080fe40000410000 */
[-C--:B------:R-:W-:Y:S01]  /*180f0*/  FMUL.FTZ R27, R27, R136.reuse ;  /* 0x000000881b1b7220 */ /* 0x080fe20000410000 */
[C---:B---3--:R-:W-:Y:S06]  /*18100*/  HMMA.16816.F32.BF16 R28, R176.reuse, R8, R28 ;  /* 0x00000008b01c723c */ /* 0x048fec000004181c */
[----:B------:R3:W1:Y:S02]  /*18110*/  MUFU.TANH R180, R14 ;  /* 0x0000000e00b47308 */ /* 0x0006640000002400 */
[----:B------:R-:W-:Y:S08]  /*18120*/  HMMA.16816.F32.BF16 R32, R176, R10, R32 ;  /* 0x0000000ab020723c */ /* 0x000ff00000041820 */
[----:B------:R3:W1:Y:S08]  /*18130*/  MUFU.TANH R181, R15 ;  /* 0x0000000f00b57308 */ /* 0x0006700000002400 */
[-C--:B------:R-:W-:Y:S02]  /*18140*/  FMUL.FTZ R165, R28, R136.reuse ;  /* 0x000000881ca57220 */ /* 0x080fe40000410000 */
[----:B------:R-:W1:Y:S01]  /*18150*/  MUFU.TANH R183, R183 ;  /* 0x000000b700b77308 */ /* 0x000e620000002400 */
[-C--:B------:R-:W-:Y:S02]  /*18160*/  FMUL.FTZ R29, R29, R136.reuse ;  /* 0x000000881d1d7220 */ /* 0x080fe40000410000 */
[-C--:B------:R-:W-:Y:S02]  /*18170*/  FMUL.FTZ R30, R30, R136.reuse ;  /* 0x000000881e1e7220 */ /* 0x080fe40000410000 */
[-C--:B------:R-:W-:Y:S02]  /*18180*/  FMUL.FTZ R31, R31, R136.reuse ;  /* 0x000000881f1f7220 */ /* 0x080fe40000410000 */
[-C--:B------:R-:W-:Y:S02]  /*18190*/  FMUL.FTZ R163, R32, R136.reuse ;  /* 0x0000008820a37220 */ /* 0x080fe40000410000 */
[-C--:B------:R-:W-:Y:S01]  /*181a0*/  FMUL.FTZ R33, R33, R136.reuse ;  /* 0x0000008821217220 */ /* 0x080fe20000410000 */
[----:B------:R3:W1:Y:S01]  /*181b0*/  MUFU.TANH R182, R17 ;  /* 0x0000001100b67308 */ /* 0x0006620000002400 */
[-C--:B------:R-:W-:Y:S02]  /*181c0*/  FMUL.FTZ R34, R34, R136.reuse ;  /* 0x0000008822227220 */ /* 0x080fe40000410000 */
[----:B------:R-:W-:Y:S07]  /*181d0*/  FMUL.FTZ R35, R35, R136 ;  /* 0x0000008823237220 */ /* 0x000fee0000410000 */
[----:B------:R3:W1:Y:S10]  /*181e0*/  MUFU.TANH R224, R18 ;  /* 0x0000001200e07308 */ /* 0x0006740000002400 */
[----:B------:R3:W1:Y:S10]  /*181f0*/  MUFU.TANH R229, R19 ;  /* 0x0000001300e57308 */ /* 0x0006740000002400 */
[----:B------:R-:W1:Y:S10]  /*18200*/  MUFU.TANH R233, R233 ;  /* 0x000000e900e97308 */ /* 0x000e740000002400 */
[----:B------:R3:W1:Y:S10]  /*18210*/  MUFU.TANH R232, R21 ;  /* 0x0000001500e87308 */ /* 0x0006740000002400 */
        /* <DEDUP_REMOVED lines=13> */
[----:B------:R3:W1:Y:S01]  /*182f0*/  MUFU.TANH R133, R35 ;  /* 0x0000002300857308 */ /* 0x0006620000002400 */
[----:B------:R-:W-:-:S05]  /*18300*/  @!P0 BRA `(.L_x_1313) ;  /* 0x00000a3000008947 */ /* 0x000fca0003800000 */
[----:B--2-4-:R-:W-:Y:S01]  /*18310*/  ISETP.NE.U32.AND P0, PT, R220, RZ, PT ;  /* 0x000000ffdc00720c */ /* 0x014fe20003f05070 */
[----:B------:R-:W-:Y:S03]  /*18320*/  BSSY B0, `(.L_x_1314) ;  /* 0x0000047000007945 */ /* 0x000fe60003800000 */
[----:B------:R-:W-:Y:S11]  /*18330*/  ISETP.NE.AND.EX P0, PT, R221, RZ, PT, P0 ;  /* 0x000000ffdd00720c */ /* 0x000ff60003f05300 */
[----:B------:R-:W-:Y:S02]  /*18340*/  @!UPT UIADD3 URZ, URZ, URZ, URZ ;  /* 0x0000003f3f3ff290 */ /* 0x000fe4000fffe03f */
[----:B------:R-:W-:-:S05]  /*18350*/  @!P0 BRA `(.L_x_1315) ;  /* 0x000003f000008947 */ /* 0x000fca0003800000 */
[----:B------:R-:W-:Y:S02]  /*18360*/  ULDC.64 UR4, c[0x0][0x118] ;  /* 0x0000460000047ab9 */ /* 0x000fe40000000a00 */
[----:B-1----:R-:W2:Y:S02]  /*18370*/  LD.E R13, [R2.64+0x170] ;  /* 0x00017004020d7980 */ /* 0x002ea4000c101900 */
[-C--:B--2---:R-:W-:Y:S02]  /*18380*/  IABS R8, R13.reuse ;  /* 0x0000000d00087213 */ /* 0x084fe40000000000 */
[-C--:B------:R-:W-:Y:S02]  /*18390*/  IABS R6, R13.reuse ;  /* 0x0000000d00067213 */ /* 0x080fe40000000000 */
[----:B------:R-:W1:Y:S03]  /*183a0*/  I2F.RP R9, R8 ;  /* 0x0000000800097306 */ /* 0x000e660000209400 */
[----:B------:R-:W-:Y:S07]  /*183b0*/  IMAD.MOV R6, RZ, RZ, -R6 ;  /* 0x000000ffff067224 */ /* 0x000fee00078e0a06 */
[----:B-1----:R-:W1:Y:S02]  /*183c0*/  MUFU.RCP R4, R9 ;  /* 0x0000000900047308 */ /* 0x002e640000001000 */
[----:B-1-3--:R-:W-:Y:S01]  /*183d0*/  IADD3 R14, R4, 0xffffffe, RZ ;  /* 0x0ffffffe040e7810 */ /* 0x00afe20007ffe0ff */
[----:B------:R-:W-:Y:S07]  /*183e0*/  IMAD.SHL.U32 R4, R223, 0x40, RZ ;  /* 0x00000040df047824 */ /* 0x000fee00078e00ff */
[----:B------:R-:W1:Y:S01]  /*183f0*/  F2I.FTZ.U32.TRUNC.NTZ R15, R14 ;  /* 0x0000000e000f7305 */ /* 0x000e62000021f000 */
[C---:B------:R-:W-:Y:S02]  /*18400*/  IADD3 R10, R4.reuse, -0x40, RZ ;  /* 0xffffffc0040a7810 */ /* 0x040fe40007ffe0ff */
[----:B------:R-:W-:Y:S02]  /*18410*/  IABS R7, R4 ;  /* 0x0000000400077213 */ /* 0x000fe40000000000 */
[-C--:B------:R-:W-:Y:S01]  /*18420*/  LOP3.LUT R4, R4, R13.reuse, RZ, 0x3c, !PT ;  /* 0x0000000d04047212 */ /* 0x080fe200078e3cff */
[--C-:B-1----:R-:W-:Y:S02]  /*18430*/  IMAD.MOV R5, RZ, RZ, -R15.reuse ;  /* 0x000000ffff057224 */ /* 0x102fe400078e0a0f */
[----:B------:R-:W-:Y:S02]  /*18440*/  IMAD.MOV.U32 R14, RZ, RZ, RZ ;  /* 0x000000ffff0e7224 */ /* 0x000fe400078e00ff */
[----:B------:R-:W-:Y:S01]  /*18450*/  IMAD R12, R5, R8, RZ ;  /* 0x00000008050c7224 */ /* 0x000fe200078e02ff */
[----:B------:R-:W-:Y:S02]  /*18460*/  IABS R5, R10 ;  /* 0x0000000a00057213 */ /* 0x000fe40000000000 */
[----:B------:R-:W-:Y:S01]  /*18470*/  LOP3.LUT R10, R10, R13, RZ, 0x3c, !PT ;  /* 0x0000000d0a0a7212 */ /* 0x000fe200078e3cff */
        /* <DEDUP_REMOVED lines=45> */
.L_x_1315:
[----:B------:R-:W-:Y:S02]  /*18750*/  ULDC.64 UR4, c[0x0][0x118] ;  /* 0x0000460000047ab9 */ /* 0x000fe40000000a00 */
[----:B------:R-:W2:Y:S02]  /*18760*/  LD.E R10, [R2.64+0x38] ;  /* 0x00003804020a7980 */ /* 0x000ea4000c101900 */
[----:B--2---:R-:W-:Y:S04]  /*18770*/  LEA R10, -R10, RZ, 0x6 ;  /* 0x000000ff0a0a7211 */ /* 0x004fe800078e31ff */
[----:B------:R-:W-:Y:S02]  /*18780*/  SHF.R.S32.HI R7, RZ, 0x1f, R10 ;  /* 0x0000001fff077819 */ /* 0x000fe4000001140a */
.L_x_1316:
[----:B------:R-:W-:Y:S05]  /*18790*/  BSYNC B0 ;  /* 0x0000000000007941 */ /* 0x000fea0003800000 */
.L_x_1314:
[CC--:B------:R-:W-:Y:S01]  /*187a0*/  LEA R24, P1, R10.reuse, R212.reuse, 0x1 ;  /* 0x000000d40a187211 */ /* 0x0c0fe200078208ff */
[----:B------:R-:W-:Y:S01]  /*187b0*/  ULDC.64 UR4, c[0x0][0x118] ;  /* 0x0000460000047ab9 */ /* 0x000fe20000000a00 */
[C---:B------:R-:W-:Y:S02]  /*187c0*/  IADD3 R5, P0, R10.reuse, R209, RZ ;  /* 0x000000d10a057210 */ /* 0x040fe40007f1e0ff */
[-C--:B---3--:R-:W-:Y:S02]  /*187d0*/  LEA.HI.X R25, R10, R211.reuse, R7, 0x1, P1 ;  /* 0x000000d30a197211 */ /* 0x088fe400008f0c07 */
        /* <DEDUP_REMOVED lines=28> */
[CCC-:B-1----:R-:W-:Y:S02]  /*189a0*/  @P4 LEA.HI.X R13, R7.reuse, R211.reuse, R6.reuse, 0x1, P0 ;  /* 0x000000d3070d4211 */ /* 0x1c2fe400000f0c06 */
        /* <DEDUP_REMOVED lines=57> */
.L_x_1313:
[----:B--2-4-:R-:W-:Y:S05]  /*18d40*/  BSYNC B1 ;  /* 0x0000000000017941 */ /* 0x014fea0003800000 */
.L_x_1312:
[----:B------:R-:W-:Y:S01]  /*18d50*/  ULDC.64 UR4, c[0x0][0x118] ;  /* 0x0000460000047ab9 */ /* 0x000fe20000000a00 */
[----:B-1----:R-:W-:Y:S01]  /*18d60*/  FMNMX.FTZ R5, R174, R137, !PT ;  /* 0x00000089ae057209 */ /* 0x002fe20007810000 */
[----:B------:R1:W2:Y:S01]  /*18d70*/  LD.E R134, [R2.64+0xdc] ;  /* 0x0000dc0402867980 */ /* 0x0002a2000c101900 */
[----:B------:R-:W-:Y:S02]  /*18d80*/  FMNMX.FTZ R6, R173, R0, !PT ;  /* 0x00000000ad067209 */ /* 0x000fe40007810000 */
[----:B------:R-:W-:Y:S01]  /*18d90*/  FMNMX.FTZ R5, R172, R5, !PT ;  /* 0x00000005ac057209 */ /* 0x000fe20007810000 */
[----:B---3--:R-:W-:Y:S01]  /*18da0*/  LDSM.16.MT88.4 R12, [R206+0xc000] ;  /* 0x00c00000ce0c783b */ /* 0x008fe20000004200 */
[----:B------:R-:W-:Y:S02]  /*18db0*/  FMNMX.FTZ R6, R171, R6, !PT ;  /* 0x00000006ab067209 */ /* 0x000fe40007810000 */
[----:B------:R-:W-:Y:S04]  /*18dc0*/  FMNMX.FTZ R5, R170, R5, !PT ;  /* 0x00000005aa057209 */ /* 0x000fe80007810000 */
        /* <DEDUP_REMOVED lines=8> */
[----:B------:R-:W-:Y:S05]  /*18e50*/  FMNMX.FTZ R5, R183, R4, !PT ;  /* 0x00000004b7057209 */ /* 0x000fea0007810000 */
        /* <DEDUP_REMOVED lines=25> */
[----:B------:R-:W3:Y:S01]  /*18ff0*/  SHFL.BFLY PT, R3, R6, 0x2, 0x1f ;  /* 0x0c401f0006037f89 */ /* 0x000ee200000e0000 */
[----:B-1----:R-:W-:Y:S07]  /*19000*/  FMNMX.FTZ R7, R8, R5, !PT ;  /* 0x0000000508077209 */ /* 0x002fee0007810000 */
[----:B------:R-:W1:Y:S01]  /*19010*/  SHFL.BFLY PT, R132, R7, 0x1, 0x1f ;  /* 0x0c201f0007847f89 */ /* 0x000e6200000e0000 */
[----:B---3--:R-:W-:Y:S07]  /*19020*/  FMNMX.FTZ R4, R6, R3, !PT ;  /* 0x0000000306047209 */ /* 0x008fee0007810000 */
[----:B------:R-:W3:Y:S01]  /*19030*/  SHFL.BFLY PT, R3, R4, 0x1, 0x1f ;  /* 0x0c201f0004037f89 */ /* 0x000ee200000e0000 */
[----:B-1----:R-:W-:Y:S04]  /*19040*/  FMNMX.FTZ R132, R7, R132, !PT ;  /* 0x0000008407847209 */ /* 0x002fe80007810000 */
[C---:B------:R-:W-:Y:S01]  /*19050*/  FSETP.NEU.FTZ.AND P0, PT, R132.reuse, -INF , PT ;  /* 0xff8000008400780b */ /* 0x040fe20003f1d000 */
[----:B------:R-:W-:Y:S02]  /*19060*/  FADD.FTZ R5, -R132, R137 ;  /* 0x0000008984057221 */ /* 0x000fe40000010100 */
[----:B------:R-:W-:Y:S01]  /*19070*/  LDSM.16.MT88.4 R136, [R205+0xe800] ;  /* 0x00e80000cd88783b */ /* 0x000fe20000004200 */
[----:B---3--:R-:W-:Y:S01]  /*19080*/  FMNMX.FTZ R3, R4, R3, !PT ;  /* 0x0000000304037209 */ /* 0x008fe20007810000 */
[C---:B--2---:R-:W-:Y:S04]  /*19090*/  FMUL.FTZ R147, R134.reuse, R132 ;  /* 0x0000008486937220 */ /* 0x044fe80000410000 */
[C---:B------:R-:W-:Y:S02]  /*190a0*/  FMUL.FTZ R145, R134.reuse, R3 ;  /* 0x0000000386917220 */ /* 0x040fe40000410000 */
[C---:B------:R-:W-:Y:S01]  /*190b0*/  FMUL.FTZ R2, R134.reuse, R5 ;  /* 0x0000000586027220 */ /* 0x040fe20000410000 */
[----:B------:R-:W-:Y:S01]  /*190c0*/  FSEL R147, R147, RZ, P0 ;  /* 0x000000ff93937208 */ /* 0x000fe20000000000 */
[C---:B------:R-:W-:Y:S01]  /*190d0*/  FADD.FTZ R5, -R3.reuse, R0 ;  /* 0x0000000003057221 */ /* 0x040fe20000010100 */
[----:B------:R-:W-:Y:S03]  /*190e0*/  FSETP.NEU.FTZ.AND P0, PT, R3, -INF , PT ;  /* 0xff8000000300780b */ /* 0x000fe60003f1d000 */
[----:B------:R-:W-:Y:S01]  /*190f0*/  FMUL.FTZ R0, R134, R5 ;  /* 0x0000000586007220 */ /* 0x000fe20000410000 */
[----:B------:R-:W-:Y:S01]  /*19100*/  FSEL R145, R145, RZ, P0 ;  /* 0x000000ff91917208 */ /* 0x000fe20000000000 */
[-CC-:B------:R-:W-:Y:S01]  /*19110*/  FFMA.FTZ R177, R174, R134.reuse, -R147.reuse ;  /* 0x00000086aeb17223 */ /* 0x180fe20000010893 */
[----:B------:R-:W1:Y:S01]  /*19120*/  MUFU.EX2 R2, R2 ;  /* 0x0000000200027308 */ /* 0x000e620000000800 */
[-C--:B------:R-:W-:Y:S01]  /*19130*/  FFMA.FTZ R176, R172, R134.reuse, -R147 ;  /* 0x00000086acb07223 */ /* 0x080fe20000010893 */
[----:B------:R-:W-:Y:S01]  /*19140*/  ISETP.GT.AND P0, PT, R223, RZ, PT ;  /* 0x000000ffdf00720c */ /* 0x000fe20003f04270 */
[-CC-:B------:R-:W-:Y:S02]  /*19150*/  FFMA.FTZ R173, R173, R134.reuse, -R145.reuse ;  /* 0x00000086adad7223 */ /* 0x180fe40000010891 */
[-C--:B------:R-:W-:Y:S02]  /*19160*/  FFMA.FTZ R172, R171, R134.reuse, -R145 ;  /* 0x00000086abac7223 */ /* 0x080fe40000010891 */
[-CC-:B------:R-:W-:Y:S02]  /*19170*/  FFMA.FTZ R175, R170, R134.reuse, -R147.reuse ;  /* 0x00000086aaaf7223 */ /* 0x180fe40000010893 */
[-C--:B------:R-:W-:Y:S01]  /*19180*/  FFMA.FTZ R174, R238, R134.reuse, -R147 ;  /* 0x00000086eeae7223 */ /* 0x080fe20000010893 */
[----:B------:R-:W2:Y:S01]  /*19190*/  MUFU.EX2 R0, R0 ;  /* 0x0000000000007308 */ /* 0x000ea20000000800 */
[-CC-:B------:R-:W-:Y:S02]  /*191a0*/  FFMA.FTZ R171, R237, R134.reuse, -R145.reuse ;  /* 0x00000086edab7223 */ /* 0x180fe40000010891 */
[-CC-:B------:R-:W-:Y:S02]  /*191b0*/  FFMA.FTZ R170, R236, R134.reuse, -R145.reuse ;  /* 0x00000086ecaa7223 */ /* 0x180fe40000010891 */
[-C--:B------:R-:W-:Y:S02]  /*191c0*/  FFMA.FTZ R237, R164, R134.reuse, -R145 ;  /* 0x00000086a4ed7223 */ /* 0x080fe40000010891 */
[-C--:B------:R-:W-:Y:S02]  /*191d0*/  FFMA.FTZ R239, R167, R134.reuse, -R147 ;  /* 0x00000086a7ef7223 */ /* 0x080fe40000010893 */
[-CC-:B------:R-:W-:Y:S01]  /*191e0*/  FFMA.FTZ R236, R162, R134.reuse, -R145.reuse ;  /* 0x00000086a2ec7223 */ /* 0x180fe20000010891 */
[----:B------:R-:W-:Y:S01]  /*191f0*/  MUFU.EX2 R177, R177 ;  /* 0x000000b100b17308 */ /* 0x000fe20000000800 */
[-C--:B------:R-:W-:Y:S02]  /*19200*/  FFMA.FTZ R241, R160, R134.reuse, -R145 ;  /* 0x00000086a0f17223 */ /* 0x080fe40000010891 */
[--C-:B------:R-:W-:Y:S02]  /*19210*/  FFMA.FTZ R238, R163, R134, -R147.reuse ;  /* 0x00000086a3ee7223 */ /* 0x100fe40000010893 */
[C---:B-1----:R-:W-:Y:S02]  /*19220*/  FMUL.FTZ R4, R2.reuse, R128 ;  /* 0x0000008002047220 */ /* 0x042fe40000410000 */
[C---:B------:R-:W-:Y:S02]  /*19230*/  FMUL.FTZ R5, R2.reuse, R129 ;  /* 0x0000008102057220 */ /* 0x040fe40000410000 */
[C---:B------:R-:W-:Y:S01]  /*19240*/  FMUL.FTZ R8, R2.reuse, R124 ;  /* 0x0000007c02087220 */ /* 0x040fe20000410000 */
[----:B------:R-:W1:Y:S01]  /*19250*/  MUFU.EX2 R176, R176 ;  /* 0x000000b000b07308 */ /* 0x000e620000000800 */
[C---:B------:R-:W-:Y:S02]  /*19260*/  FMUL.FTZ R9, R2.reuse, R125 ;  /* 0x0000007d02097220 */ /* 0x040fe40000410000 */
[----:B------:R-:W-:Y:S02]  /*19270*/  FMUL.FTZ R16, R2, R116 ;  /* 0x0000007402107220 */ /* 0x000fe40000410000 */
[C---:B--2---:R-:W-:Y:S02]  /*19280*/  FMUL.FTZ R6, R0.reuse, R130 ;  /* 0x0000008200067220 */ /* 0x044fe40000410000 */
[C---:B------:R-:W-:Y:S02]  /*19290*/  FMUL.FTZ R7, R0.reuse, R131 ;  /* 0x0000008300077220 */ /* 0x040fe40000410000 */
[C---:B------:R-:W-:Y:S01]  /*192a0*/  FMUL.FTZ R10, R0.reuse, R126 ;  /* 0x0000007e000a7220 */ /* 0x040fe20000410000 */
[----:B------:R-:W-:Y:S01]  /*192b0*/  MUFU.EX2 R173, R173 ;  /* 0x000000ad00ad7308 */ /* 0x000fe20000000800 */
[----:B------:R-:W-:Y:S02]  /*192c0*/  FMUL.FTZ R11, R0, R127 ;  /* 0x0000007f000b7220 */ /* 0x000fe40000410000 */
[----:B------:R-:W-:Y:S01]  /*192d0*/  FMUL.FTZ R17, R2, R117 ;  /* 0x0000007502117220 */ /* 0x000fe20000410000 */
[----:B------:R-:W-:Y:S01]  /*192e0*/  LDSM.16.MT88.4 R124, [R206+0xe800] ;  /* 0x00e80000ce7c783b */ /* 0x000fe20000004200 */
[C---:B------:R-:W-:Y:S02]  /*192f0*/  FMUL.FTZ R18, R0.reuse, R118 ;  /* 0x0000007600127220 */ /* 0x040fe40000410000 */
[----:B------:R-:W-:Y:S02]  /*19300*/  FMUL.FTZ R19, R0, R119 ;  /* 0x0000007700137220 */ /* 0x000fe40000410000 */
[C---:B------:R-:W-:Y:S01]  /*19310*/  FMUL.FTZ R24, R2.reuse, R108 ;  /* 0x0000006c02187220 */ /* 0x040fe20000410000 */
[----:B------:R-:W2:Y:S01]  /*19320*/  MUFU.EX2 R172, R172 ;  /* 0x000000ac00ac7308 */ /* 0x000ea20000000800 */
[----:B------:R-:W-:Y:S01]  /*19330*/  FMUL.FTZ R25, R2, R109 ;  /* 0x0000006d02197220 */ /* 0x000fe20000410000 */
[----:B------:R-:W-:Y:S01]  /*19340*/  LDSM.16.MT88.4 R116, [R205+0xc800] ;  /* 0x00c80000cd74783b */ /* 0x000fe20000004200 */
[----:B------:R-:W-:Y:S01]  /*19350*/  FMUL.FTZ R26, R0, R110 ;  /* 0x0000006e001a7220 */ /* 0x000fe20000410000 */
[----:B-1----:R-:W-:Y:S01]  /*19360*/  F2FP.BF16.PACK_AB R128, R176, R177 ;  /* 0x000000b1b080723e */ /* 0x002fe200000010ff */
[----:B------:R-:W-:Y:S02]  /*19370*/  FMUL.FTZ R27, R0, R111 ;  /* 0x0000006f001b7220 */ /* 0x000fe40000410000 */
[C---:B------:R-:W-:Y:S02]  /*19380*/  FMUL.FTZ R32, R2.reuse, R100 ;  /* 0x0000006402207220 */ /* 0x040fe40000410000 */
[----:B------:R-:W-:Y:S01]  /*19390*/  FMUL.FTZ R33, R2, R101 ;  /* 0x0000006502217220 */ /* 0x000fe20000410000 */
[----:B------:R-:W-:Y:S01]  /*193a0*/  MUFU.EX2 R175, R175 ;  /* 0x000000af00af7308 */ /* 0x000fe20000000800 */
[----:B------:R-:W-:Y:S01]  /*193b0*/  LDSM.16.MT88.4 R108, [R203+0xe000] ;  /* 0x00e00000cb6c783b */ /* 0x000fe20000004200 */
[C---:B------:R-:W-:Y:S02]  /*193c0*/  FMUL.FTZ R34, R0.reuse, R102 ;  /* 0x0000006600227220 */ /* 0x040fe40000410000 */
[----:B------:R-:W-:Y:S02]  /*193d0*/  FMUL.FTZ R35, R0, R103 ;  /* 0x0000006700237220 */ /* 0x000fe40000410000 */
[C---:B------:R-:W-:Y:S02]  /*193e0*/  FMUL.FTZ R36, R2.reuse, R36 ;  /* 0x0000002402247220 */ /* 0x040fe40000410000 */
[----:B------:R-:W-:Y:S01]  /*193f0*/  FMUL.FTZ R37, R2, R37 ;  /* 0x0000002502257220 */ /* 0x000fe20000410000 */
[----:B------:R-:W-:Y:S01]  /*19400*/  LDSM.16.MT88.4 R100, [R204+0xe000] ;  /* 0x00e00000cc64783b */ /* 0x000fe20000004200 */
        /* <DEDUP_REMOVED lines=37> */
[C---:B------:R-:W-:Y:S01]  /*19660*/  HMMA.16816.F32.BF16 R8, R128.reuse, R14, R8 ;  /* 0x0000000e8008723c */ /* 0x040fe20000041808 */
[----:B------:R-:W-:Y:S03]  /*19670*/  MUFU.EX2 R241, R241 ;  /* 0x000000f100f17308 */ /* 0x000fe60000000800 */
[C---:B------:R-:W-:Y:S02]  /*19680*/  FMUL.FTZ R13, R2.reuse, R121 ;  /* 0x00000079020d7220 */ /* 0x040fe40000410000 */
[----:B------:R-:W-:Y:S02]  /*19690*/  FMUL.FTZ R64, R2, R64 ;  /* 0x0000004002407220 */ /* 0x000fe40000410000 */
[C---:B------:R-:W-:Y:S03]  /*196a0*/  FMUL.FTZ R14, R0.reuse, R122 ;  /* 0x0000007a000e7220 */ /* 0x040fe60000410000 */
[----:B------:R-:W-:Y:S01]  /*196b0*/  MUFU.EX2 R238, R238 ;  /* 0x000000ee00ee7308 */ /* 0x000fe20000000800 */
[----:B------:R-:W-:Y:S02]  /*196c0*/  FMUL.FTZ R15, R0, R123 ;  /* 0x0000007b000f7220 */ /* 0x000fe40000410000 */
[----:B------:R-:W1:Y:S01]  /*196d0*/  LDSM.16.MT88.4 R120, [R203+0xc000] ;  /* 0x00c00000cb78783b */ /* 0x000e620000004200 */
        /* <DEDUP_REMOVED lines=11> */
[----:B------:R-:W2:Y:S01]  /*19790*/  LDSM.16.MT88.4 R112, [R206+0xe000] ;  /* 0x00e00000ce70783b */ /* 0x000ea20000004200 */
        /* <DEDUP_REMOVED lines=11> */
[----:B------:R-:W3:Y:S01]  /*19850*/  LDSM.16.MT88.4 R104, [R205+0xe000] ;  /* 0x00e00000cd68783b */ /* 0x000ee20000004200 */
[----:B------:R-:W-:Y:S02]  /*19860*/  FMUL.FTZ R75, R0, R75 ;  /* 0x0000004b004b7220 */ /* 0x000fe40000410000 */
[C---:B------:R-:W-:Y:S02]  /*19870*/  FMUL.FTZ R76, R2.reuse, R76 ;  /* 0x0000004c024c7220 */ /* 0x040fe40000410000 */
[C---:B-1----:R-:W-:Y:S03]  /*19880*/  HMMA.16816.F32.BF16 R28, R128.reuse, R120, R28 ;  /* 0x00000078801c723c */ /* 0x042fe6000004181c */
[----:B------:R-:W-:Y:S02]  /*19890*/  FMUL.FTZ R77, R2, R77 ;  /* 0x0000004d024d7220 */ /* 0x000fe40000410000 */
[C---:B------:R-:W-:Y:S02]  /*198a0*/  FMUL.FTZ R78, R0.reuse, R78 ;  /* 0x0000004e004e7220 */ /* 0x040fe40000410000 */
[----:B------:R-:W-:Y:S01]  /*198b0*/  FMUL.FTZ R79, R0, R79 ;  /* 0x0000004f004f7220 */ /* 0x000fe20000410000 */
[C---:B------:R-:W-:Y:S01]  /*198c0*/  HMMA.16816.F32.BF16 R32, R128.reuse, R122, R32 ;  /* 0x0000007a8020723c */ /* 0x040fe20000041820 */
[----:B------:R-:W-:Y:S03]  /*198d0*/  LDSM.16.MT88.4 R120, [R203+0xc800] ;  /* 0x00c80000cb78783b */ /* 0x000fe60000004200 */
[C---:B------:R-:W-:Y:S02]  /*198e0*/  FMUL.FTZ R80, R2.reuse, R80 ;  /* 0x0000005002507220 */ /* 0x040fe40000410000 */
[----:B------:R-:W-:Y:S02]  /*198f0*/  FMUL.FTZ R81, R2, R81 ;  /* 0x0000005102517220 */ /* 0x000fe40000410000 */
[C---:B--2---:R-:W-:Y:S04]  /*19900*/  HMMA.16816.F32.BF16 R36, R128.reuse, R112, R36 ;  /* 0x000000708024723c */ /* 0x044fe80000041824 */
[C---:B------:R-:W-:Y:S02]  /*19910*/  FMUL.FTZ R82, R0.reuse, R82 ;  /* 0x0000005200527220 */ /* 0x040fe40000410000 */
[----:B------:R-:W-:Y:S02]  /*19920*/  FMUL.FTZ R83, R0, R83 ;  /* 0x0000005300537220 */ /* 0x000fe40000410000 */
[C---:B------:R-:W-:Y:S01]  /*19930*/  HMMA.16816.F32.BF16 R40, R128.reuse, R114, R40 ;  /* 0x000000728028723c */ /* 0x040fe20000041828 */
[----:B------:R-:W-:Y:S03]  /*19940*/  LDSM.16.MT88.4 R112, [R206+0xc800] ;  /* 0x00c80000ce70783b */ /* 0x000fe60000004200 */
[C---:B------:R-:W-:Y:S02]  /*19950*/  FMUL.FTZ R84, R2.reuse, R84 ;  /* 0x0000005402547220 */ /* 0x040fe40000410000 */
[----:B------:R-:W-:Y:S02]  /*19960*/  FMUL.FTZ R85, R2, R85 ;  /* 0x0000005502557220 */ /* 0x000fe40000410000 */
[C---:B------:R-:W-:Y:S01]  /*19970*/  FMUL.FTZ R86, R0.reuse, R86 ;  /* 0x0000005600567220 */ /* 0x040fe20000410000 */
[C---:B---3--:R-:W-:Y:S03]  /*19980*/  HMMA.16816.F32.BF16 R44, R128.reuse, R104, R44 ;  /* 0x00000068802c723c */ /* 0x048fe6000004182c */
[----:B------:R-:W-:Y:S02]  /*19990*/  FMUL.FTZ R87, R0, R87 ;  /* 0x0000005700577220 */ /* 0x000fe40000410000 */
[-CC-:B------:R-:W-:Y:S02]  /*199a0*/  FFMA.FTZ R178, R235, R134.reuse, -R147.reuse ;  /* 0x00000086ebb27223 */ /* 0x180fe40000010893 */
[-CC-:B------:R-:W-:Y:S01]  /*199b0*/  FFMA.FTZ R179, R234, R134.reuse, -R147.reuse ;  /* 0x00000086eab37223 */ /* 0x180fe20000010893 */
[C---:B------:R-:W-:Y:S01]  /*199c0*/  HMMA.16816.F32.BF16 R48, R128.reuse, R106, R48 ;  /* 0x0000006a8030723c */ /* 0x040fe20000041830 */
[----:B------:R-:W1:Y:S02]  /*199d0*/  LDSM.16.MT88.4 R104, [R206+0x10000] ;  /* 0x01000000ce68783b */ /* 0x000e640000004200 */
[----:B------:R-:W-:Y:S01]  /*199e0*/  MUFU.EX2 R178, R178 ;  /* 0x000000b200b27308 */ /* 0x000fe20000000800 */
[-C--:B------:R-:W-:Y:S02]  /*199f0*/  FFMA.FTZ R234, R165, R134.reuse, -R147 ;  /* 0x00000086a5ea7223 */ /* 0x080fe40000010893 */
[-CC-:B------:R-:W-:Y:S02]  /*19a00*/  FFMA.FTZ R180, R180, R134.reuse, -R145.reuse ;  /* 0x00000086b4b47223 */ /* 0x180fe40000010891 */
[C---:B------:R-:W-:Y:S04]  /*19a10*/  HMMA.16816.F32.BF16 R52, R128.reuse, R100, R52 ;  /* 0x000000648034723c */ /* 0x040fe80000041834 */
[-C--:B------:R-:W-:Y:S01]  /*19a20*/  FFMA.FTZ R181, R181, R134.reuse, -R145 ;  /* 0x00000086b5b57223 */ /* 0x080fe20000010891 */
[----:B------:R-:W2:Y:S01]  /*19a30*/  MUFU.EX2 R179, R179 ;  /* 0x000000b300b37308 */ /* 0x000ea20000000800 */
[-CC-:B------:R-:W-:Y:S02]  /*19a40*/  FFMA.FTZ R183, R183, R134.reuse, -R147.reuse ;  /* 0x00000086b7b77223 */ /* 0x180fe40000010893 */
[C---:B------:R-:W-:Y:S01]  /*19a50*/  HMMA.16816.F32.BF16 R56, R128.reuse, R102, R56 ;  /* 0x000000668038723c */ /* 0x040fe20000041838 */
[----:B------:R-:W3:Y:S03]  /*19a60*/  LDSM.16.MT88.4 R100, [R205+0x10000] ;  /* 0x01000000cd64783b */ /* 0x000ee60000004200 */
[-C--:B------:R-:W-:Y:S02]  /*19a70*/  FFMA.FTZ R182, R182, R134.reuse, -R147 ;  /* 0x00000086b6b67223 */ /* 0x080fe40000010893 */
[-CC-:B------:R-:W-:Y:S01]  /*19a80*/  FFMA.FTZ R224, R224, R134.reuse, -R145.reuse ;  /* 0x00000086e0e07223 */ /* 0x180fe20000010891 */
[----:B------:R-:W-:Y:S01]  /*19a90*/  MUFU.EX2 R180, R180 ;  /* 0x000000b400b47308 */ /* 0x000fe20000000800 */
[C---:B------:R-:W-:Y:S04]  /*19aa0*/  HMMA.16816.F32.BF16 R60, R128.reuse, R108, R60 ;  /* 0x0000006c803c723c */ /* 0x040fe8000004183c */
[----:B------:R-:W-:Y:S02]  /*19ab0*/  FFMA.FTZ R229, R229, R134, -R145 ;  /* 0x00000086e5e57223 */ /* 0x000fe40000010891 */
[C---:B------:R-:W-:Y:S02]  /*19ac0*/  FMUL.FTZ R88, R2.reuse, R88 ;  /* 0x0000005802587220 */ /* 0x040fe40000410000 */
[C---:B------:R-:W-:Y:S01]  /*19ad0*/  HMMA.16816.F32.BF16 R64, R128.reuse, R110, R64 ;  /* 0x0000006e8040723c */ /* 0x040fe20000041840 */
[----:B------:R-:W4:Y:S01]  /*19ae0*/  LDSM.16.MT88.4 R108, [R204+0x10000] ;  /* 0x01000000cc6c783b */ /* 0x000f220000004200 */
[----:B------:R-:W5:Y:S02]  /*19af0*/  MUFU.EX2 R181, R181 ;  /* 0x000000b500b57308 */ /* 0x000f640000000800 */
[----:B------:R-:W-:Y:S02]  /*19b00*/  FMUL.FTZ R89, R2, R89 ;  /* 0x0000005902597220 */ /* 0x000fe40000410000 */
[C---:B------:R-:W-:Y:S02]  /*19b10*/  FMUL.FTZ R90, R0.reuse, R90 ;  /* 0x0000005a005a7220 */ /* 0x040fe40000410000 */
[----:B------:R-:W-:Y:S01]  /*19b20*/  FMUL.FTZ R91, R0, R91 ;  /* 0x0000005b005b7220 */ /* 0x000fe20000410000 */
[C---:B-1----:R-:W-:Y:S03]  /*19b30*/  HMMA.16816.F32.BF16 R68, R128.reuse, R104, R68 ;  /* 0x000000688044723c */ /* 0x042fe60000041844 */
[C---:B------:R-:W-:Y:S01]  /*19b40*/  FMUL.FTZ R92, R2.reuse, R92 ;  /* 0x0000005c025c7220 */ /* 0x040fe20000410000 */
[----:B------:R-:W-:Y:S01]  /*19b50*/  MUFU.EX2 R183, R183 ;  /* 0x000000b700b77308 */ /* 0x000fe20000000800 */
[----:B------:R-:W-:Y:S02]  /*19b60*/  FMUL.FTZ R93, R2, R93 ;  /* 0x0000005d025d7220 */ /* 0x000fe40000410000 */
[C---:B------:R-:W-:Y:S01]  /*19b70*/  FMUL.FTZ R94, R0.reuse, R94 ;  /* 0x0000005e005e7220 */ /* 0x040fe20000410000 */
[C---:B------:R-:W-:Y:S01]  /*19b80*/  HMMA.16816.F32.BF16 R72, R128.reuse, R106, R72 ;  /* 0x0000006a8048723c */ /* 0x040fe20000041848 */
[----:B------:R-:W1:Y:S03]  /*19b90*/  LDSM.16.MT88.4 R104, [R203+0x10000] ;  /* 0x01000000cb68783b */ /* 0x000e660000004200 */
[----:B------:R-:W-:Y:S02]  /*19ba0*/  FMUL.FTZ R95, R0, R95 ;  /* 0x0000005f005f7220 */ /* 0x000fe40000410000 */
[C---:B------:R-:W-:Y:S01]  /*19bb0*/  FMUL.FTZ R96, R2.reuse, R96 ;  /* 0x0000006002607220 */ /* 0x040fe20000410000 */
[----:B------:R-:W4:Y:S01]  /*19bc0*/  MUFU.EX2 R182, R182 ;  /* 0x000000b600b67308 */ /* 0x000f220000000800 */
[C---:B---3--:R-:W-:Y:S04]  /*19bd0*/  HMMA.16816.F32.BF16 R76, R128.reuse, R100, R76 ;  /* 0x00000064804c723c */ /* 0x048fe8000004184c */
[----:B------:R-:W-:Y:S02]  /*19be0*/  FMUL.FTZ R97, R2, R97 ;  /* 0x0000006102617220 */ /* 0x000fe40000410000 */
[C---:B------:R-:W-:Y:S01]  /*19bf0*/  FMUL.FTZ R98, R0.reuse, R98 ;  /* 0x0000006200627220 */ /* 0x040fe20000410000 */
[----:B--2---:R-:W-:Y:S01]  /*19c00*/  F2FP.BF16.PACK_AB R100, R179, R178 ;  /* 0x000000b2b364723e */ /* 0x004fe200000010ff */
[C---:B------:R-:W-:Y:S01]  /*19c10*/  HMMA.16816.F32.BF16 R80, R128.reuse, R102, R80 ;  /* 0x000000668050723c */ /* 0x040fe20000041850 */
[----:B------:R-:W-:Y:S03]  /*19c20*/  MUFU.EX2 R224, R224 ;  /* 0x000000e000e07308 */ /* 0x000fe60000000800 */
[----:B------:R-:W-:Y:S01]  /*19c30*/  FMUL.FTZ R99, R0, R99 ;  /* 0x0000006300637220 */ /* 0x000fe20000410000 */
[----:B-----5:R-:W-:Y:S01]  /*19c40*/  F2FP.BF16.PACK_AB R101, R181, R180 ;  /* 0x000000b4b565723e */ /* 0x020fe200000010ff */
[-CC-:B------:R-:W-:Y:S02]  /*19c50*/  FFMA.FTZ R233, R233, R134.reuse, -R147.reuse ;  /* 0x00000086e9e97223 */ /* 0x180fe40000010893 */
[C---:B----4-:R-:W-:Y:S03]  /*19c60*/  HMMA.16816.F32.BF16 R84, R128.reuse, R108, R84 ;  /* 0x0000006c8054723c */ /* 0x050fe60000041854 */
[----:B------:R-:W2:Y:S01]  /*19c70*/  MUFU.EX2 R229, R229 ;  /* 0x000000e500e57308 */ /* 0x000ea20000000800 */
[-C--:B------:R-:W-:Y:S02]  /*19c80*/  FFMA.FTZ R232, R232, R134.reuse, -R147 ;  /* 0x00000086e8e87223 */ /* 0x080fe40000010893 */
[-CC-:B------:R-:W-:Y:S01]  /*19c90*/  FFMA.FTZ R231, R231, R134.reuse, -R145.reuse ;  /* 0x00000086e7e77223 */ /* 0x180fe20000010891 */
[----:B------:R-:W-:Y:S01]  /*19ca0*/  F2FP.BF16.PACK_AB R102, R182, R183 ;  /* 0x000000b7b666723e */ /* 0x000fe200000010ff */
[C---:B------:R-:W-:Y:S01]  /*19cb0*/  HMMA.16816.F32.BF16 R88, R128.reuse, R110, R88 ;  /* 0x0000006e8058723c */ /* 0x040fe20000041858 */
[----:B------:R-:W3:Y:S03]  /*19cc0*/  LDSM.16.MT88.4 R108, [R204+0xc800] ;  /* 0x00c80000cc6c783b */ /* 0x000ee60000004200 */
[-C--:B------:R-:W-:Y:S01]  /*19cd0*/  FFMA.FTZ R230, R230, R134.reuse, -R145 ;  /* 0x00000086e6e67223 */ /* 0x080fe20000010891 */
[----:B------:R-:W-:Y:S01]  /*19ce0*/  MUFU.EX2 R233, R233 ;  /* 0x000000e900e97308 */ /* 0x000fe20000000800 */
[-CC-:B------:R-:W-:Y:S02]  /*19cf0*/  FFMA.FTZ R228, R228, R134.reuse, -R147.reuse ;  /* 0x00000086e4e47223 */ /* 0x180fe40000010893 */
[-C--:B------:R-:W-:Y:S01]  /*19d00*/  FFMA.FTZ R235, R226, R134.reuse, -R147 ;  /* 0x00000086e2eb7223 */ /* 0x080fe20000010893 */
[C---:B-1----:R-:W-:Y:S03]  /*19d10*/  HMMA.16816.F32.BF16 R92, R128.reuse, R104, R92 ;  /* 0x00000068805c723c */ /* 0x042fe6000004185c */
[-C--:B------:R-:W-:Y:S02]  /*19d20*/  FFMA.FTZ R226, R166, R134.reuse, -R145 ;  /* 0x00000086a6e27223 */ /* 0x080fe40000010891 */
[----:B------:R-:W-:Y:S01]  /*19d30*/  LDSM.16.MT88.4 R164, [R206+0x11800] ;  /* 0x01180000cea4783b */ /* 0x000fe20000004200 */
[----:B------:R-:W-:Y:S01]  /*19d40*/  FFMA.FTZ R147, R161, R134, -R147 ;  /* 0x00000086a1937223 */ /* 0x000fe20000010893 */
[----:B------:R-:W1:Y:S01]  /*19d50*/  MUFU.EX2 R232, R232 ;  /* 0x000000e800e87308 */ /* 0x000e620000000800 */
[----:B------:R-:W-:Y:S04]  /*19d60*/  HMMA.16816.F32.BF16 R96, R128, R106, R96 ;  /* 0x0000006a8060723c */ /* 0x000fe80000041860 */
[----:B--2---:R-:W-:Y:S01]  /*19d70*/  F2FP.BF16.PACK_AB R103, R229, R224 ;  /* 0x000000e0e567723e */ /* 0x004fe200000010ff */
[----:B------:R-:W2:Y:S01]  /*19d80*/  LDSM.16.MT88.4 R104, [R203+0xe800] ;  /* 0x00e80000cb68783b */ /* 0x000ea20000004200 */
[-CC-:B------:R-:W-:Y:S02]  /*19d90*/  FFMA.FTZ R135, R135, R134.reuse, -R145.reuse ;  /* 0x0000008687877223 */ /* 0x180fe40000010891 */
[----:B------:R-:W-:Y:S01]  /*19da0*/  FFMA.FTZ R145, R133, R134, -R145 ;  /* 0x0000008685917223 */ /* 0x000fe20000010891 */
[----:B------:R-:W-:Y:S02]  /*19db0*/  MUFU.EX2 R243, R147 ;  /* 0x0000009300f37308 */ /* 0x000fe40000000800 */
[C---:B------:R-:W-:Y:S02]  /*19dc0*/  HMMA.16816.F32.BF16 R4, R100.reuse, R112, R4 ;  /* 0x000000706404723c */ /* 0x040fe40000041804 */
[----:B------:R-:W-:Y:S03]  /*19dd0*/  LDSM.16.MT88.4 R128, [R205+0xf000] ;  /* 0x00f00000cd80783b */ /* 0x000fe60000004200 */
[----:B------:R-:W-:Y:S02]  /*19de0*/  FFMA.FTZ R177, R2, R227, R177 ;  /* 0x000000e302b17223 */ /* 0x000fe400000100b1 */
[----:B------:R-:W-:Y:S01]  /*19df0*/  FFMA.FTZ R173, R0, R225, R173 ;  /* 0x000000e100ad7223 */ /* 0x000fe200000100ad */
[C---:B------:R-:W-:Y:S01]  /*19e00*/  HMMA.16816.F32.BF16 R8, R100.reuse, R114, R8 ;  /* 0x000000726408723c */ /* 0x040fe20000041808 */
[----:B------:R4:W-:Y:S01]  /*19e10*/  MUFU.EX2 R134, R145 ;  /* 0x0000009100867308 */ /* 0x0009e20000000800 */
[----:B------:R-:W-:Y:S02]  /*19e20*/  LDSM.16.MT88.4 R112, [R205+0x10800] ;  /* 0x01080000cd70783b */ /* 0x000fe40000004200 */
[----:B------:R-:W-:Y:S02]  /*19e30*/  FADD.FTZ R176, R176, R177 ;  /* 0x000000b1b0b07221 */ /* 0x000fe40000010000 */
[----:B------:R-:W-:Y:S02]  /*19e40*/  FADD.FTZ R172, R172, R173 ;  /* 0x000000adacac7221 */ /* 0x000fe40000010000 */
[C---:B------:R-:W-:Y:S02]  /*19e50*/  HMMA.16816.F32.BF16 R12, R100.reuse, R116, R12 ;  /* 0x00000074640c723c */ /* 0x040fe4000004180c */
[----:B------:R-:W-:Y:S01]  /*19e60*/  LDSM.16.MT88.4 R160, [R203+0xf800] ;  /* 0x00f80000cba0783b */ /* 0x000fe20000004200 */
[----:B------:R-:W-:Y:S01]  /*19e70*/  MUFU.EX2 R231, R231 ;  /* 0x000000e700e77308 */ /* 0x000fe20000000800 */
[----:B------:R-:W-:Y:S04]  /*19e80*/  FADD.FTZ R175, R175, R176 ;  /* 0x000000b0afaf7221 */ /* 0x000fe80000010000 */
[C---:B------:R-:W-:Y:S02]  /*19e90*/  HMMA.16816.F32.BF16 R16, R100.reuse, R118, R16 ;  /* 0x000000766410723c */ /* 0x040fe40000041810 */
[----:B------:R-:W-:Y:S02]  /*19ea0*/  LDSM.16.MT88.4 R116, [R204+0x10800] ;  /* 0x01080000cc74783b */ /* 0x000fe40000004200 */
[----:B------:R-:W-:Y:S01]  /*19eb0*/  FADD.FTZ R175, R174, R175 ;  /* 0x000000afaeaf7221 */ /* 0x000fe20000010000 */
[----:B------:R-:W5:Y:S03]  /*19ec0*/  MUFU.EX2 R230, R230 ;  /* 0x000000e600e67308 */ /* 0x000f660000000800 */
[C---:B---3--:R-:W-:Y:S02]  /*19ed0*/  HMMA.16816.F32.BF16 R20, R100.reuse, R108, R20 ;  /* 0x0000006c6414723c */ /* 0x048fe40000041814 */
[----:B----4-:R-:W-:Y:S02]  /*19ee0*/  LDSM.16.MT88.4 R144, [R203+0xd800] ;  /* 0x00d80000cb90783b */ /* 0x010fe40000004200 */
[----:B------:R-:W-:Y:S03]  /*19ef0*/  FADD.FTZ R178, R178, R175 ;  /* 0x000000afb2b27221 */ /* 0x000fe60000010000 */
[----:B------:R-:W-:Y:S01]  /*19f00*/  MUFU.EX2 R228, R228 ;  /* 0x000000e400e47308 */ /* 0x000fe20000000800 */
[C---:B------:R-:W-:Y:S02]  /*19f10*/  HMMA.16816.F32.BF16 R24, R100.reuse, R110, R24 ;  /* 0x0000006e6418723c */ /* 0x040fe40000041818 */
[----:B------:R-:W3:Y:S02]  /*19f20*/  LDSM.16.MT88.4 R108, [R206+0x10800] ;  /* 0x01080000ce6c783b */ /* 0x000ee40000004200 */
[----:B------:R-:W-:Y:S04]  /*19f30*/  FADD.FTZ R178, R179, R178 ;  /* 0x000000b2b3b27221 */ /* 0x000fe80000010000 */
[C---:B------:R-:W-:Y:S01]  /*19f40*/  HMMA.16816.F32.BF16 R28, R100.reuse, R120, R28 ;  /* 0x00000078641c723c */ /* 0x040fe2000004181c */
[----:B------:R-:W4:Y:S03]  /*19f50*/  MUFU.EX2 R235, R235 ;  /* 0x000000eb00eb7308 */ /* 0x000f260000000800 */
[----:B------:R-:W-:Y:S04]  /*19f60*/  FADD.FTZ R183, R183, R178 ;  /* 0x000000b2b7b77221 */ /* 0x000fe80000010000 */
[C---:B------:R-:W-:Y:S01]  /*19f70*/  HMMA.16816.F32.BF16 R32, R100.reuse, R122, R32 ;  /* 0x0000007a6420723c */ /* 0x040fe20000041820 */
[----:B------:R-:W-:Y:S02]  /*19f80*/  LDSM.16.MT88.4 R120, [R205+0xd000] ;  /* 0x00d00000cd78783b */ /* 0x000fe40000004200 */
[----:B------:R-:W1:Y:S01]  /*19f90*/  MUFU.EX2 R226, R226 ;  /* 0x000000e200e27308 */ /* 0x000e620000000800 */
[----:B------:R-:W-:Y:S04]  /*19fa0*/  FADD.FTZ R182, R182, R183 ;  /* 0x000000b7b6b67221 */ /* 0x000fe80000010000 */
[C---:B------:R-:W-:Y:S05]  /*19fb0*/  HMMA.16816.F32.BF16 R36, R100.reuse, R124, R36 ;  /* 0x0000007c6424723c */ /* 0x040fea0000041824 */
[----:B------:R-:W1:Y:S03]  /*19fc0*/  MUFU.EX2 R234, R234 ;  /* 0x000000ea00ea7308 */ /* 0x000e660000000800 */
[C---:B------:R-:W-:Y:S01]  /*19fd0*/  HMMA.16816.F32.BF16 R40, R100.reuse, R126, R40 ;  /* 0x0000007e6428723c */ /* 0x040fe20000041828 */
[----:B------:R-:W-:Y:S06]  /*19fe0*/  LDSM.16.MT88.4 R124, [R203+0xd000] ;  /* 0x00d00000cb7c783b */ /* 0x000fec0000004200 */
[----:B------:R-:W1:Y:S01]  /*19ff0*/  MUFU.EX2 R135, R135 ;  /* 0x0000008700877308 */ /* 0x000e620000000800 */
[C---:B------:R-:W-:Y:S08]  /*1a000*/  HMMA.16816.F32.BF16 R44, R100.reuse, R136, R44 ;  /* 0x00000088642c723c */ /* 0x040ff0000004182c */
[C---:B------:R-:W-:Y:S01]  /*1a010*/  HMMA.16816.F32.BF16 R48, R100.reuse, R138, R48 ;  /* 0x0000008a6430723c */ /* 0x040fe20000041830 */
[----:B------:R-:W-:Y:S07]  /*1a020*/  LDSM.16.MT88.4 R136, [R204+0xf000] ;  /* 0x00f00000cc88783b */ /* 0x000fee0000004200 */
[C---:B------:R-:W-:Y:S08]  /*1a030*/  HMMA.16816.F32.BF16 R52, R100.reuse, R140, R52 ;  /* 0x0000008c6434723c */ /* 0x040ff00000041834 */
[C---:B------:R-:W-:Y:S01]  /*1a040*/  HMMA.16816.F32.BF16 R56, R100.reuse, R142, R56 ;  /* 0x0000008e6438723c */ /* 0x040fe20000041838 */
[----:B------:R-:W-:Y:S07]  /*1a050*/  LDSM.16.MT88.4 R140, [R204+0xd800] ;  /* 0x00d80000cc8c783b */ /* 0x000fee0000004200 */
        /* <DEDUP_REMOVED lines=8> */
[----:B------:R-:W3:Y:S07]  /*1a0e0*/  LDSM.16.MT88.4 R112, [R204+0xd000] ;  /* 0x00d00000cc70783b */ /* 0x000eee0000004200 */
[C---:B------:R-:W-:Y:S08]  /*1a0f0*/  HMMA.16816.F32.BF16 R84, R100.reuse, R116, R84 ;  /* 0x000000746454723c */ /* 0x040ff00000041854 */
[C---:B------:R-:W-:Y:S01]  /*1a100*/  HMMA.16816.F32.BF16 R88, R100.reuse, R118, R88 ;  /* 0x000000766458723c */ /* 0x040fe20000041858 */
[----:B------:R-:W3:Y:S07]  /*1a110*/  LDSM.16.MT88.4 R116, [R206+0xf000] ;  /* 0x00f00000ce74783b */ /* 0x000eee0000004200 */
[C---:B--2---:R-:W-:Y:S08]  /*1a120*/  HMMA.16816.F32.BF16 R92, R100.reuse, R104, R92 ;  /* 0x00000068645c723c */ /* 0x044ff0000004185c */
[----:B------:R-:W-:Y:S01]  /*1a130*/  HMMA.16816.F32.BF16 R96, R100, R106, R96 ;  /* 0x0000006a6460723c */ /* 0x000fe20000041860 */
[----:B------:R-:W2:Y:S06]  /*1a140*/  LDSM.16.MT88.4 R104, [R203+0xf000] ;  /* 0x00f00000cb68783b */ /* 0x000eac0000004200 */
[----:B-1----:R-:W-:Y:S01]  /*1a150*/  F2FP.BF16.PACK_AB R100, R232, R233 ;  /* 0x000000e9e864723e */ /* 0x002fe200000010ff */
[----:B------:R-:W-:Y:S01]  /*1a160*/  FADD.FTZ R233, R233, R182 ;  /* 0x000000b6e9e97221 */ /* 0x000fe20000010000 */
[----:B-----5:R-:W-:Y:S03]  /*1a170*/  F2FP.BF16.PACK_AB R101, R230, R231 ;  /* 0x000000e7e665723e */ /* 0x020fe600000010ff */
[----:B----4-:R-:W-:Y:S01]  /*1a180*/  F2FP.BF16.PACK_AB R102, R235, R228 ;  /* 0x000000e4eb66723e */ /* 0x010fe200000010ff */
[----:B------:R-:W-:Y:S01]  /*1a190*/  FADD.FTZ R233, R232, R233 ;  /* 0x000000e9e8e97221 */ /* 0x000fe20000010000 */
[----:B------:R-:W-:Y:S03]  /*1a1a0*/  F2FP.BF16.PACK_AB R103, R237, R226 ;  /* 0x000000e2ed67723e */ /* 0x000fe600000010ff */
[----:B------:R-:W-:Y:S04]  /*1a1b0*/  FADD.FTZ R228, R228, R233 ;  /* 0x000000e9e4e47221 */ /* 0x000fe80000010000 */
[C---:B---3--:R-:W-:Y:S03]  /*1a1c0*/  HMMA.16816.F32.BF16 R4, R100.reuse, R108, R4 ;  /* 0x0000006c6404723c */ /* 0x048fe60000041804 */
[----:B------:R-:W-:Y:S05]  /*1a1d0*/  FADD.FTZ R235, R235, R228 ;  /* 0x000000e4ebeb7221 */ /* 0x000fea0000010000 */
[C---:B------:R-:W-:Y:S01]  /*1a1e0*/  HMMA.16816.F32.BF16 R8, R100.reuse, R110, R8 ;  /* 0x0000006e6408723c */ /* 0x040fe20000041808 */
[----:B------:R-:W1:Y:S07]  /*1a1f0*/  LDSM.16.MT88.4 R108, [R206+0x11000] ;  /* 0x01100000ce6c783b */ /* 0x000e6e0000004200 */
        /* <DEDUP_REMOVED lines=8> */
[C---:B------:R-:W-:Y:S08]  /*1a280*/  HMMA.16816.F32.BF16 R36, R100.reuse, R116, R36 ;  /* 0x000000746424723c */ /* 0x040ff00000041824 */
        /* <DEDUP_REMOVED lines=10> */
[C---:B--2---:R-:W-:Y:S04]  /*1a330*/  HMMA.16816.F32.BF16 R60, R100.reuse, R104, R60 ;  /* 0x00000068643c723c */ /* 0x044fe8000004183c */
[----:B------:R-:W-:Y:S01]  /*1a340*/  F2FP.BF16.PACK_AB R139, R134, R135 ;  /* 0x00000087868b723e */ /* 0x000fe200000010ff */
[----:B------:R-:W-:Y:S03]  /*1a350*/  FADD.FTZ R239, R239, R234 ;  /* 0x000000eaefef7221 */ /* 0x000fe60000010000 */
[C---:B------:R-:W-:Y:S01]  /*1a360*/  HMMA.16816.F32.BF16 R64, R100.reuse, R106, R64 ;  /* 0x0000006a6440723c */ /* 0x040fe20000041840 */
[----:B------:R-:W2:Y:S03]  /*1a370*/  LDSM.16.MT88.4 R104, [R203+0x11000] ;  /* 0x01100000cb68783b */ /* 0x000ea60000004200 */
[----:B------:R-:W-:Y:S04]  /*1a380*/  FADD.FTZ R238, R238, R239 ;  /* 0x000000efeeee7221 */ /* 0x000fe80000010000 */
[C---:B-1----:R-:W-:Y:S04]  /*1a390*/  HMMA.16816.F32.BF16 R68, R100.reuse, R108, R68 ;  /* 0x0000006c6444723c */ /* 0x042fe80000041844 */
[----:B------:R-:W-:Y:S04]  /*1a3a0*/  FADD.FTZ R227, R243, R238 ;  /* 0x000000eef3e37221 */ /* 0x000fe80000010000 */
[C---:B------:R-:W-:Y:S01]  /*1a3b0*/  HMMA.16816.F32.BF16 R72, R100.reuse, R110, R72 ;  /* 0x0000006e6448723c */ /* 0x040fe20000041848 */
[----:B------:R-:W1:Y:S07]  /*1a3c0*/  LDSM.16.MT88.4 R108, [R205+0xd800] ;  /* 0x00d80000cd6c783b */ /* 0x000e6e0000004200 */
[C---:B---3--:R-:W-:Y:S08]  /*1a3d0*/  HMMA.16816.F32.BF16 R76, R100.reuse, R112, R76 ;  /* 0x00000070644c723c */ /* 0x048ff0000004184c */
[C---:B------:R-:W-:Y:S08]  /*1a3e0*/  HMMA.16816.F32.BF16 R80, R100.reuse, R114, R80 ;  /* 0x000000726450723c */ /* 0x040ff00000041850 */
[C---:B----4-:R-:W-:Y:S08]  /*1a3f0*/  HMMA.16816.F32.BF16 R84, R100.reuse, R116, R84 ;  /* 0x000000746454723c */ /* 0x050ff00000041854 */
[C---:B------:R-:W-:Y:S08]  /*1a400*/  HMMA.16816.F32.BF16 R88, R100.reuse, R118, R88 ;  /* 0x000000766458723c */ /* 0x040ff00000041858 */
[C---:B--2---:R-:W-:Y:S08]  /*1a410*/  HMMA.16816.F32.BF16 R92, R100.reuse, R104, R92 ;  /* 0x00000068645c723c */ /* 0x044ff0000004185c */
[----:B------:R-:W-:Y:S08]  /*1a420*/  HMMA.16816.F32.BF16 R96, R100, R106, R96 ;  /* 0x0000006a6460723c */ /* 0x000ff00000041860 */
[C---:B------:R-:W-:Y:S01]  /*1a430*/  HMMA.16816.F32.BF16 R128, R136.reuse, R124, R4 ;  /* 0x0000007c8880723c */ /* 0x040fe20000041804 */
[----:B------:R-:W2:Y:S07]  /*1a440*/  LDSM.16.MT88.4 R4, [R205+0x11800] ;  /* 0x01180000cd04783b */ /* 0x000eae0000004200 */
[C---:B------:R-:W-:Y:S01]  /*1a450*/  HMMA.16816.F32.BF16 R124, R136.reuse, R126, R8 ;  /* 0x0000007e887c723c */ /* 0x040fe20000041808 */
[----:B------:R-:W3:Y:S07]  /*1a460*/  LDSM.16.MT88.4 R8, [R204+0x11800] ;  /* 0x01180000cc08783b */ /* 0x000eee0000004200 */
[C---:B-1----:R-:W-:Y:S01]  /*1a470*/  HMMA.16816.F32.BF16 R120, R136.reuse, R108, R12 ;  /* 0x0000006c8878723c */ /* 0x042fe2000004180c */
[----:B------:R-:W1:Y:S07]  /*1a480*/  LDSM.16.MT88.4 R12, [R203+0x11800] ;  /* 0x01180000cb0c783b */ /* 0x000e6e0000004200 */
        /* <DEDUP_REMOVED lines=15> */
[C---:B--2---:R-:W-:Y:S07]  /*1a580*/  HMMA.16816.F32.BF16 R76, R136.reuse, R4, R76 ;  /* 0x00000004884c723c */ /* 0x044fee000004184c */
        /* <DEDUP_REMOVED lines=8> */
[C---:B-1----:R-:W-:Y:S03]  /*1a610*/  HMMA.16816.F32.BF16 R92, R136.reuse, R12, R92 ;  /* 0x0000000c885c723c */ /* 0x042fe6000004185c */
[----:B------:R-:W-:Y:S04]  /*1a620*/  FADD.FTZ R0, R229, R0 ;  /* 0x00000000e5007221 */ /* 0x000fe80000010000 */
[----:B------:R-:W-:Y:S01]  /*1a630*/  FADD.FTZ R5, R231, R0 ;  /* 0x00000000e7057221 */ /* 0x000fe20000010000 */
[----:B------:R-:W-:Y:S01]  /*1a640*/  IADD3 R0, R223, -0x1, RZ ;  /* 0xffffffffdf007810 */ /* 0x000fe20007ffe0ff */
[----:B------:R-:W-:Y:S03]  /*1a650*/  HMMA.16816.F32.BF16 R96, R136, R14, R96 ;  /* 0x0000000e8860723c */ /* 0x000fe60000041860 */
[----:B------:R-:W-:Y:S01]  /*1a660*/  FADD.FTZ R5, R230, R5 ;  /* 0x00000005e6057221 */ /* 0x000fe20000010000 */
[----:B------:R-:W-:Y:S02]  /*1a670*/  MOV R223, R0 ;  /* 0x0000000000df7202 */ /* 0x000fe40000000f00 */
[----:B------:R-:W-:Y:S01]  /*1a680*/  MOV R0, R3 ;  /* 0x0000000300007202 */ /* 0x000fe20000000f00 */
[----:B------:R-:W-:Y:S01]  /*1a690*/  FADD.FTZ R226, R226, R5 ;  /* 0x00000005e2e27221 */ /* 0x000fe20000010000 */
[----:B------:R-:W-:Y:S04]  /*1a6a0*/  MOV R137, R132 ;  /* 0x0000008400897202 */ /* 0x000fe80000000f00 */
[----:B------:R-:W-:Y:S04]  /*1a6b0*/  FADD.FTZ R237, R237, R226 ;  /* 0x000000e2eded7221 */ /* 0x000fe80000010000 */
[----:B------:R-:W-:Y:S04]  /*1a6c0*/  FADD.FTZ R236, R236, R237 ;  /* 0x000000edecec7221 */ /* 0x000fe80000010000 */
[----:B------:R-:W-:Y:S04]  /*1a6d0*/  FADD.FTZ R236, R241, R236 ;  /* 0x000000ecf1ec7221 */ /* 0x000fe80000010000 */
[----:B------:R-:W-:Y:S04]  /*1a6e0*/  FADD.FTZ R135, R135, R236 ;  /* 0x000000ec87877221 */ /* 0x000fe80000010000 */
[----:B------:R-:W-:Y:S01]  /*1a6f0*/  FADD.FTZ R225, R134, R135 ;  /* 0x0000008786e17221 */ /* 0x000fe20000010000 */
[----:B------:R-:W-:-:S05]  /*1a700*/  @P0 BRA `(.L_x_1317) ;  /* 0xffffc31000000947 */ /* 0x000fca000383ffff */
.L_x_1308:
        /* <DEDUP_REMOVED lines=11> */
.L_x_1331:
[----:B--23--:R-:W-:Y:S01]  /*1a7c0*/  FADD.FTZ R227, R6, R227 ;  /* 0x000000e306e37221 */ /* 0x00cfe20000010000 */
[----:B------:R-:W-:Y:S05]  /*1a7d0*/  BRA.DIV ~URZ, `(.L_x_1319) ;  /* 0x00001bb27f007947 */ /* 0x000fea000b800000 */
[----:B------:R-:W2:Y:S04]  /*1a7e0*/  SHFL.BFLY PT, R0, R225, 0x2, 0x1f ;  /* 0x0c401f00e1007f89 */ /* 0x000ea800000e0000 */
[----:B------:R-:W3:Y:S01]  /*1a7f0*/  SHFL.BFLY PT, R10, R227, 0x1, 0x1f ;  /* 0x0c201f00e30a7f89 */ /* 0x000ee200000e0000 */
[----:B--2---:R-:W-:Y:S02]  /*1a800*/  FADD.FTZ R7, R0, R225 ;  /* 0x000000e100077221 */ /* 0x004fe40000010000 */
[----:B---3--:R-:W-:-:S03]  /*1a810*/  FADD.FTZ R10, R227, R10 ;  /* 0x0000000ae30a7221 */ /* 0x008fc60000010000 */
[----:B------:R2:W3:Y:S04]  /*1a820*/  SHFL.BFLY PT, R6, R7, 0x1, 0x1f ;  /* 0x0c201f0007067f89 */ /* 0x0004e800000e0000 */
.L_x_1332:
        /* <DEDUP_REMOVED lines=266> */
.L_x_1321:
[----:B------:R-:W-:Y:S02]  /*1b8d0*/  ULDC.64 UR4, c[0x0][0x118] ;  /* 0x0000460000047ab9 */ /* 0x000fe40000000a00 */
[----:B------:R-:W2:Y:S04]  /*1b8e0*/  LD.E R2, [R8.64+0x60] ;  /* 0x0000600408027980 */ /* 0x000ea8000c101900 */
[----:B------:R-:W3:Y:S01]  /*1b8f0*/  LD.E R3, [R8.64+0xb4] ;  /* 0x0000b40408037980 */ /* 0x000ee2000c101900 */
[----:B--2---:R-:W-:-:S04]  /*1b900*/  IMAD R2, R2, R215, R213 ;  /* 0x000000d702027224 */ /* 0x004fc800078e02d5 */
[----:B---3--:R-:W-:Y:S02]  /*1b910*/  IMAD R3, R3, R2, RZ ;  /* 0x0000000203037224 */ /* 0x008fe400078e02ff */
.L_x_1322:
[----:B------:R-:W-:Y:S05]  /*1b920*/  BSYNC B0 ;  /* 0x0000000000007941 */ /* 0x000fea0003800000 */
.L_x_1320:
        /* <DEDUP_REMOVED lines=43> */
.L_x_1324:
[----:B--23--:R-:W-:Y:S05]  /*1bbe0*/  BSYNC B0 ;  /* 0x0000000000007941 */ /* 0x00cfea0003800000 */
.L_x_1323:
        /* <DEDUP_REMOVED lines=47> */
.L_x_1326:
[----:B------:R-:W-:Y:S05]  /*1bee0*/  BSYNC B0 ;  /* 0x0000000000007941 */ /* 0x000fea0003800000 */
.L_x_1325:
        /* <DEDUP_REMOVED lines=21> */
.L_x_1328:
[----:B------:R-:W-:Y:S05]  /*1c040*/  BSYNC B0 ;  /* 0x0000000000007941 */ /* 0x000fea0003800000 */
.L_x_1327:
        /* <DEDUP_REMOVED lines=21> */
.L_x_1330:
[----:B------:R-:W-:Y:S05]  /*1c1a0*/  BSYNC B0 ;  /* 0x0000000000007941 */ /* 0x000fea0003800000 */
.L_x_1329:
[----:B------:R-:W-:Y:S01]  /*1c1b0*/  IADD3 R0, R9, 0x30, RZ ;  /* 0x0000003009007810 */ /* 0x000fe20007ffe0ff */
[----:B------:R-:W-:-:S03]  /*1c1c0*/  IMAD.MOV.U32 R215, RZ, RZ, 0x0 ;  /* 0x00000000ffd77424 */ /* 0x000fc600078e00ff */
[----:B------:R-:W-:-:S13]  /*1c1d0*/  ISETP.GE.AND P0, PT, R0, R11, PT ;  /* 0x0000000b0000720c */ /* 0x000fda0003f06270 */
[----:B------:R-:W-:Y:S05]  /*1c1e0*/  @P0 RET.REL.NODEC R214 `(_ZN5flash24flash_fwd_splitkv_kernelI23Flash_fwd_kernel_traitsILi192ELi64ELi64ELi4ELb0ELb0EN7cutlass10bfloat16_tE19Flash_kernel_traitsILi192ELi64ELi64ELi4ES3_EELb0ELb0ELb0ELb0ELb0ELb1ELb0ELb1EEEvNS_16Flash_fwd_paramsE) ;  /* 0xfffe3e10d6000950 */ /* 0x000fea0003c3ffff */
        /* <DEDUP_REMOVED lines=17> */
[----:B------:R-:W-:Y:S05]  /*1c300*/  @P0 RET.REL.NODEC R214 `(_ZN5flash24flash_fwd_splitkv_kernelI23Flash_fwd_kernel_traitsILi192ELi64ELi64ELi4ELb0ELb0EN7cutlass10bfloat16_tE19Flash_kernel_traitsILi192ELi64ELi64ELi4ES3_EELb0ELb0ELb0ELb0ELb0ELb1ELb0ELb1EEEvNS_16Flash_fwd_paramsE) ;  /* 0xfffe3cf0d6000950 */ /* 0x000fea0003c3ffff */
[----:B------:R-:W-:Y:S01]  /*1c310*/  MOV R215, 0x0 ;  /* 0x0000000000d77802 */ /* 0x000fe20000000f00 */
[----:B------:R-:W-:-:S02]  /*1c320*/  ULDC.64 UR4, c[0x0][0x118] ;  /* 0x0000460000047ab9 */ /* 0x000fc40000000a00 */
[----:B------:R3:W-:Y:S01]  /*1c330*/  ST.E.128 [R4.64+0x100], R60 ;  /* 0x0001003c04007985 */ /* 0x0007e2000c101d04 */
[----:B------:R-:W-:Y:S05]  /*1c340*/  RET.REL.NODEC R214 `(_ZN5flash24flash_fwd_splitkv_kernelI23Flash_fwd_kernel_traitsILi192ELi64ELi64ELi4ELb0ELb0EN7cutlass10bfloat16_tE19Flash_kernel_traitsILi192ELi64ELi64ELi4ES3_EELb0ELb0ELb0ELb0ELb0ELb1ELb0ELb1EEEvNS_16Flash_fwd_paramsE) ;  /* 0xfffe3cb0d6007950 */ /* 0x000fea0003c3ffff */
.L_x_1318:
[----:B------:R-:W-:Y:S02]  /*1c350*/  MOV R6, 0x2 ;  /* 0x0000000200067802 */ /* 0x000fe40000000f00 */
[----:B------:R-:W-:Y:S02]  /*1c360*/  MOV R4, 0x1c380 ;  /* 0x0001c38000047802 */ /* 0x000fe40000000f00 */
[----:B-1---5:R-:W-:Y:S05]  /*1c370*/  CALL.REL.NOINC `($__internal_15_$__cuda_sm70_shflsync_bfly_p) ;  /* 0x000000f000007944 */ /* 0x022fea0003c00000 */
[----:B-12---:R-:W-:Y:S05]  /*1c380*/  BRA `(.L_x_1331) ;  /* 0xffffe43000007947 */ /* 0x006fea000383ffff */
.L_x_1319:
[----:B------:R-:W-:Y:S02]  /*1c390*/  MOV R6, 0x1 ;  /* 0x0000000100067802 */ /* 0x000fe40000000f00 */
[----:B------:R-:W-:Y:S02]  /*1c3a0*/  MOV R4, 0x1c3c0 ;  /* 0x0001c3c000047802 */ /* 0x000fe40000000f00 */
[----:B-1---5:R-:W-:Y:S05]  /*1c3b0*/  CALL.REL.NOINC `($__internal_15_$__cuda_sm70_shflsync_bfly_p) ;  /* 0x000000b000007944 */ /* 0x022fea0003c00000 */
[----:B--2---:R-:W-:Y:S01]  /*1c3c0*/  FADD.FTZ R10, R227, R6 ;  /* 0x00000006e30a7221 */ /* 0x004fe20000010000 */
[----:B-1----:R-:W-:Y:S02]  /*1c3d0*/  MOV R227, R225 ;  /* 0x000000e100e37202 */ /* 0x002fe40000000f00 */
[----:B------:R-:W-:Y:S02]  /*1c3e0*/  MOV R6, 0x2 ;  /* 0x0000000200067802 */ /* 0x000fe40000000f00 */
[----:B------:R-:W-:-:S02]  /*1c3f0*/  MOV R4, 0x1c410 ;  /* 0x0001c41000047802 */ /* 0x000fc40000000f00 */
[----:B------:R-:W-:Y:S05]  /*1c400*/  CALL.REL.NOINC `($__internal_15_$__cuda_sm70_shflsync_bfly_p) ;  /* 0x0000006000007944 */ /* 0x000fea0003c00000 */
[----:B--2---:R-:W-:Y:S01]  /*1c410*/  FADD.FTZ R7, R225, R6 ;  /* 0x00000006e1077221 */ /* 0x004fe20000010000 */
[----:B------:R-:W-:-:S02]  /*1c420*/  MOV R6, 0x1 ;  /* 0x0000000100067802 */ /* 0x000fc40000000f00 */
[----:B------:R-:W-:Y:S02]  /*1c430*/  MOV R4, 0x1c460 ;  /* 0x0001c46000047802 */ /* 0x000fe40000000f00 */
[----:B-1----:R-:W-:Y:S02]  /*1c440*/  MOV R227, R7 ;  /* 0x0000000700e37202 */ /* 0x002fe40000000f00 */
[----:B------:R-:W-:Y:S05]  /*1c450*/  CALL.REL.NOINC `($__internal_15_$__cuda_sm70_shflsync_bfly_p) ;  /* 0x0000001000007944 */ /* 0x000fea0003c00000 */
[----:B-12---:R-:W-:Y:S05]  /*1c460*/  BRA `(.L_x_1332) ;  /* 0xffffe3c000007947 */ /* 0x006fea000383ffff */
        .weak           $__internal_15_$__cuda_sm70_shflsync_bfly_p
        .type           $__internal_15_$__cuda_sm70_shflsync_bfly_p,@function
        .size           $__internal_15_$__cuda_sm70_shflsync_bfly_p,(.L_x_7785 - $__internal_15_$__cuda_sm70_shflsync_bfly_p)
$__internal_15_$__cuda_sm70_shflsync_bfly_p:
[----:B------:R-:W-:Y:S01]  /*1c470*/  MOV R12, R4 ;  /* 0x00000004000c7202 */ /* 0x000fe20000000f00 */
[----:B------:R-:W-:Y:S04]  /*1c480*/  WARPSYNC R0 ;  /* 0x0000000000007348 */ /* 0x000fe80003800000 */
[----:B------:R-:W-:Y:S01]  /*1c490*/  MOV R13, 0x0 ;  /* 0x00000000000d7802 */ /* 0x000fe20000000f00 */
[----:B------:R1:W2:Y:S03]  /*1c4a0*/  SHFL.BFLY PT, R6, R227, R6, R5 ;  /* 0x0c000006e3067389 */ /* 0x0002a600000e0005 */
[----:B------:R-:W-:Y:S05]  /*1c4b0*/  RET.REL.NODEC R12 `(_ZN5flash24flash_fwd_splitkv_kernelI23Flash_fwd_kernel_traitsILi192ELi64ELi64ELi4ELb0ELb0EN7cutlass10bfloat16_tE19Flash_kernel_traitsILi192ELi64ELi64ELi4ES3_EELb0ELb0ELb0ELb0ELb0ELb1ELb0ELb1EEEvNS_16Flash_fwd_paramsE) ;  /* 0xfffe3b400c007950 */ /* 0x000fea0003c3ffff */
.L_x_1333:
        /* <DEDUP_REMOVED lines=12> */
.L_x_7785:


//--------------------- .text._ZN5flash24flash_fwd_splitkv_kernelI23Flash_fwd_kernel_traitsILi192ELi64ELi64ELi4ELb0ELb0EN7cutlass10bfloat16_tE19Flash_kernel_traitsILi192ELi64ELi64ELi4ES3_EELb0ELb0ELb0ELb0ELb0ELb0ELb1ELb0EEEvNS_16Flash_fwd_paramsE --------------------------
	.section	.text._ZN5flash24flash_fwd_splitkv_kernelI23Flash_fwd_kernel_traitsILi192ELi64ELi64ELi4ELb0ELb0EN7cutlass10bfloat16_tE19Flash_kernel_traitsILi192ELi64ELi64ELi4ES3_EELb0ELb0ELb0ELb0ELb0ELb0ELb1ELb0EEEvNS_16Flash_fwd_paramsE,"ax",@progbits
	.sectioninfo	@"SHI_REGISTERS=240"
	.align	128
        .global         _ZN5flash24flash_fwd_splitkv_kernelI23Flash_fwd_kernel_traitsILi192ELi64ELi64ELi4ELb0ELb0EN7cutlass10bfloat16_tE19Flash_kernel_traitsILi192ELi64ELi64ELi4ES3_EELb0ELb0ELb0ELb0ELb0ELb0ELb1ELb0EEEvNS_16Flash_fwd_paramsE
        .type           _ZN5flash24flash_fwd_splitkv_kernelI23Flash_fwd_kernel_traitsILi192ELi64ELi64ELi4ELb0ELb0EN7cutlass10bfloat16_tE19Flash_kernel_traitsILi192ELi64ELi64ELi4ES3_EELb0ELb0ELb0ELb0ELb0ELb0ELb1ELb0EEEvNS_16Flash_fwd_paramsE,@function
        .size           _ZN5flash24flash_fwd_splitkv_kernelI23Flash_fwd_kernel_traitsILi192ELi64ELi64ELi4ELb0ELb0EN7cutlass10bfloat16_tE19Flash_kernel_traitsILi192ELi64ELi64ELi4ES3_EELb0ELb0ELb0ELb0ELb0ELb0ELb1ELb0EEEvNS_16Flash_fwd_paramsE,(.L_x_7840 - _ZN5flash24flash_fwd_splitkv_kernelI23Flash_fwd_kernel_traitsILi192ELi64ELi64ELi4ELb0ELb0EN7cutlass10bfloat16_tE19Flash_kernel_traitsILi192ELi64ELi64ELi4ES3_EELb0ELb0ELb0ELb0ELb0ELb0ELb1ELb0EEEvNS_16Flash_fwd_paramsE)
        .other          _ZN5flash24flash_fwd_splitkv_kernelI23Flash_fwd_kernel_traitsILi192ELi64ELi64ELi4ELb0ELb0EN7cutlass10bfloat16_tE19Flash_kernel_traitsILi192ELi64ELi64ELi4ES3_EELb0ELb0ELb0ELb0ELb0ELb0ELb1ELb0EEEvNS_16Flash_fwd_paramsE,@"STO_CUDA_ENTRY STV_DEFAULT"
_ZN5flash24flash_fwd_splitkv_kernelI23Flash_fwd_kernel_traitsILi192ELi64ELi64ELi4ELb0ELb0EN7cutlass10bfloat16_tE19Flash_kernel_traitsILi192ELi64ELi64ELi4ES3_EELb0ELb0ELb0ELb0ELb0ELb0ELb1ELb0EEEvNS_16Flash_fwd_paramsE:
.text._ZN5flash24flash_fwd_splitkv_kernelI23Flash_fwd_kernel_traitsILi192ELi64ELi64ELi4ELb0ELb0EN7cutlass10bfloat16_tE19Flash_kernel_traitsILi192ELi64ELi64ELi4ES3_EELb0ELb0ELb0ELb0ELb0ELb0ELb1ELb0EEEvNS_16Flash_fwd_paramsE:
[----:B------:R-:W-:Y:S02]  /*0000*/  MOV R1, c[0x0][0x28] ;  /* 0x00000a0000017a02 */ /* 0x000fe40000000f00 */
[----:B------:R-:W1:Y:S01]  /*0010*/  I2F.U32.RP R6, c[0x0][0x1c0] ;  /* 0x0000700000067b06 */ /* 0x000e620000209000 */
[----:B------:R-:W2:Y:S01]  /*0020*/  S2R R3, SR_CTAID.Z ;  /* 0x0000000000037919 */ /* 0x000ea20000002700 */
[----:B------:R-:W-:Y:S01]  /*0030*/  IMAD.MOV.U32 R4, RZ, RZ, RZ ;  /* 0x000000ffff047224 */ /* 0x000fe200078e00ff */
[----:B------:R-:W-:Y:S01]  /*0040*/  ISETP.NE.U32.AND P1, PT, RZ, c[0x0][0x1c0], PT ;  /* 0x00007000ff007a0c */ /* 0x000fe20003f25070 */
[----:B------:R-:W-:Y:S01]  /*0050*/  IMAD.MOV.U32 R8, RZ, RZ, 0x4 ;  /* 0x00000004ff087424 */ /* 0x000fe200078e00ff */
[----:B------:R-:W-:Y:S01]  /*0060*/  ULDC.64 UR6, c[0x0][0x118] ;  /* 0x0000460000067ab9 */ /* 0x000fe20000000a00 */
[----:B------:R-:W-:Y:S02]  /*0070*/  IMAD.MOV.U32 R13, RZ, RZ, -0x1 ;  /* 0xffffffffff0d7424 */ /* 0x000fe400078e00ff */
[----:B-1----:R-:W1:Y:S02]  /*0080*/  MUFU.RCP R5, R6 ;  /* 0x0000000600057308 */ /* 0x002e640000001000 */
[----:B-1----:R-:W-:-:S06]  /*0090*/  IADD3 R5, R5, 0xffffffe, RZ ;  /* 0x0ffffffe05057810 */ /* 0x002fcc0007ffe0ff */
[----:B------:R-:W1:Y:S02]  /*00a0*/  F2I.FTZ.U32.TRUNC.NTZ R5, R5 ;  /* 0x0000000500057305 */ /* 0x000e64000021f000 */
[----:B-1----:R-:W-:-:S04]  /*00b0*/  IMAD.MOV R0, RZ, RZ, -R5 ;  /* 0x000000ffff007224 */ /* 0x002fc800078e0a05 */
[----:B------:R-:W-:Y:S02]  /*00c0*/  IMAD R7, R0, c[0x0][0x1c0], RZ ;  /* 0x0000700000077a24 */ /* 0x000fe400078e02ff */
[----:B------:R-:W1:Y:S02]  /*00d0*/  LDC.U8 R0, c[0x0][0x312] ;  /* 0x0000c480ff007b82 */ /* 0x000e640000000000 */
[----:B------:R-:W-:-:S06]  /*00e0*/  IMAD.HI.U32 R4, R5, R7, R4 ;  /* 0x0000000705047227 */ /* 0x000fcc00078e0004 */
[----:B--2---:R-:W-:-:S04]  /*00f0*/  IMAD.HI.U32 R207, R4, R3, RZ ;  /* 0x0000000304cf7227 */ /* 0x004fc800078e00ff */
[----:B------:R-:W-:-:S04]  /*0100*/  IMAD.MOV R2, RZ, RZ, -R207 ;  /* 0x000000ffff027224 */ /* 0x000fc800078e0acf */
[----:B------:R-:W-:-:S05]  /*0110*/  IMAD R2, R2, c[0x0][0x1c0], R3 ;  /* 0x0000700002027a24 */ /* 0x000fca00078e0203 */
[----:B------:R-:W-:Y:S02]  /*0120*/  ISETP.GE.U32.AND P2, PT, R2, c[0x0][0x1c0], PT ;  /* 0x0000700002007a0c */ /* 0x000fe40003f46070 */
[----:B-1----:R-:W-:-:S11]  /*0130*/  ISETP.NE.AND P3, PT, R0, RZ, PT ;  /* 0x000000ff0000720c */ /* 0x002fd60003f65270 */
[----:B------:R-:W-:Y:S02]  /*0140*/  @P2 IADD3 R2, R2, -c[0x0][0x1c0], RZ ;  /* 0x8000700002022a10 */ /* 0x000fe40007ffe0ff */
[----:B------:R-:W-:Y:S02]  /*0150*/  @P2 IADD3 R207, R207, 0x1, RZ ;  /* 0x00000001cfcf2810 */ /* 0x000fe40007ffe0ff */
[----:B------:R-:W-:Y:S02]  /*0160*/  ISETP.GE.U32.AND P0, PT, R2, c[0x0][0x1c0], PT ;  /* 0x0000700002007a0c */ /* 0x000fe40003f06070 */
[----:B------:R-:W-:-:S04]  /*0170*/  ISETP.NE.U32.AND P2, PT, RZ, c[0x0][0x240], PT ;  /* 0x00009000ff007a0c */ /* 0x000fc80003f45070 */
[----:B------:R-:W-:-:S07]  /*0180*/  ISETP.NE.AND.EX P2, PT, RZ, c[0x0][0x244], PT, P2 ;  /* 0x00009100ff007a0c */ /* 0x000fce0003f45320 */
[----:B------:R-:W-:Y:S02]  /*0190*/  @P0 IADD3 R207, R207, 0x1, RZ ;  /* 0x00000001cfcf0810 */ /* 0x000fe40007ffe0ff */
[----:B------:R-:W-:Y:S02]  /*01a0*/  @!P1 LOP3.LUT R207, RZ, c[0x0][0x1c0], RZ, 0x33, !PT ;  /* 0x00007000ffcf9a12 */ /* 0x000fe400078e33ff */
[----:B------:R-:W-:Y:S01]  /*01b0*/  ISETP.EQ.U32.AND P1, PT, RZ, c[0x0][0x248], PT ;  /* 0x00009200ff007a0c */ /* 0x000fe20003f22070 */
[----:B------:R-:W-:Y:S01]  /*01c0*/  IMAD.MOV.U32 R12, RZ, RZ, -0x1 ;  /* 0xffffffffff0c7424 */ /* 0x000fe200078e00ff */
[----:B------:R-:W-:Y:S01]  /*01d0*/  ISETP.NE.U32.AND P0, PT, RZ, c[0x0][0x250], PT ;  /* 0x00009400ff007a0c */ /* 0x000fe20003f05070 */
[CC--:B------:R-:W-:Y:S01]  /*01e0*/  IMAD.WIDE R14, R207.reuse, R8.reuse, c[0x0][0x240] ;  /* 0x00009000cf0e7625 */ /* 0x0c0fe200078e0208 */
[----:B------:R-:W-:Y:S02]  /*01f0*/  ISETP.EQ.OR.EX P1, PT, RZ, c[0x0][0x24c], !P3, P1 ;  /* 0x00009300ff007a0c */ /* 0x000fe40005f22710 */
[----:B------:R-:W-:Y:S01]  /*0200*/  ISETP.NE.AND.EX P0, PT, RZ, c[0x0][0x254], PT, P0 ;  /* 0x00009500ff007a0c */ /* 0x000fe20003f05300 */
[----:B------:R-:W-:Y:S01]  /*0210*/  IMAD.WIDE R4, R207, R8, c[0x0][0x248] ;  /* 0x00009200cf047625 */ /* 0x000fe200078e0208 */
[----:B------:R-:W2:Y:S04]  /*0220*/  @P2 LDG.E R13, [R14.64] ;  /* 0x000000060e0d2981 */ /* 0x000ea8000c1e1900 */
[----:B------:R-:W2:Y:S01]  /*0230*/  @P2 LDG.E R0, [R14.64+0x4] ;  /* 0x000004060e002981 */ /* 0x000ea2000c1e1900 */
[----:B------:R-:W-:-:S04]  /*0240*/  MOV R7, RZ ;  /* 0x000000ff00077202 */ /* 0x000fc80000000f00 */
[----:B------:R1:W5:Y:S02]  /*0250*/  @!P1 LDG.E R12, [R4.64] ;  /* 0x00000006040c9981 */ /* 0x000364000c1e1900 */
[----:B------:R-:W-:Y:S02]  /*0260*/  @P0 IMAD.WIDE R10, R207, R8, c[0x0][0x250] ;  /* 0x00009400cf0a0625 */ /* 0x000fe400078e0208 */
[----:B------:R-:W3:Y:S04]  /*0270*/  S2R R27, SR_CTAID.X ;  /* 0x00000000001b7919 */ /* 0x000ee80000002500 */
[----:B------:R1:W5:Y:S01]  /*0280*/  @P0 LDG.E R7, [R10.64] ;  /* 0x000000060a070981 */ /* 0x000362000c1e1900 */
[----:B------:R-:W-:-:S03]  /*0290*/  ISETP.NE.U32.AND P0, PT, RZ, c[0x0][0x248], PT ;  /* 0x00009200ff007a0c */ /* 0x000fc60003f05070 */
[----:B------:R-:W4:Y:S04]  /*02a0*/  S2R R2, SR_CTAID.Y ;  /* 0x0000000000027919 */ /* 0x000f280000002600 */
[----:B------:R-:W1:Y:S01]  /*02b0*/  S2R R86, SR_TID.X ;  /* 0x0000000000567919 */ /* 0x000e620000002100 */
[----:B------:R-:W-:Y:S01]  /*02c0*/  ISETP.NE.AND.EX P0, PT, RZ, c[0x0][0x24c], PT, P0 ;  /* 0x00009300ff007a0c */ /* 0x000fe20003f05300 */
[----:B------:R-:W-:-:S04]  /*02d0*/  IMAD.MOV R22, RZ, RZ, -R207 ;  /* 0x000000ffff167224 */ /* 0x000fc800078e0acf */
[----:B------:R-:W-:Y:S01]  /*02e0*/  IMAD R22, R22, c[0x0][0x1c0], R3 ;  /* 0x0000700016167a24 */ /* 0x000fe200078e0203 */
[----:B--2---:R-:W-:Y:S01]  /*02f0*/  @P2 IADD3 R0, R0, -R13, RZ ;  /* 0x8000000d00002210 */ /* 0x004fe20007ffe0ff */
[----:B------:R-:W-:-:S06]  /*0300*/  @!P2 IMAD.MOV.U32 R0, RZ, RZ, c[0x0][0x214] ;  /* 0x00008500ff00a624 */ /* 0x000fcc00078e00ff */
[----:B------:R-:W-:Y:S05]  /*0310*/  @!P0 BRA `(.L_x_1334) ;  /* 0x0000004000008947 */ /* 0x000fea0003800000 */
[----:B-1-34-:R-:W2:Y:S02]  /*0320*/  @P3 LDG.E R3, [R4.64+0x4] ;  /* 0x0000040604033981 */ /* 0x01aea4000c1e1900 */
[----:B--2--5:R-:W-:-:S06]  /*0330*/  @P3 IADD3 R3, R3, -R12, RZ ;  /* 0x8000000c03033210 */ /* 0x024fcc0007ffe0ff */
[----:B------:R1:W5:Y:S01]  /*0340*/  @!P3 LDG.E R3, [R4.64] ;  /* 0x000000060403b981 */ /* 0x000362000c1e1900 */
[----:B------:R-:W-:Y:S05]  /*0350*/  BRA `(.L_x_1335) ;  /* 0x0000001000007947 */ /* 0x000fea0003800000 */
.L_x_1334:
[----:B-1-34-:R-:W-:Y:S02]  /*0360*/  MOV R3, c[0x0][0x218] ;  /* 0x0000860000037a02 */ /* 0x01afe40000000f00 */
.L_x_1335:
[----:B------:R-:W-:-:S04]  /*0370*/  ISETP.NE.U32.AND P2, PT, RZ, c[0x0][0x258], PT ;  /* 0x00009600ff007a0c */ /* 0x000fc80003f45070 */
[----:B------:R-:W-:-:S13]  /*0380*/  ISETP.NE.AND.EX P2, PT, RZ, c[0x0][0x25c], PT, P2 ;  /* 0x00009700ff007a0c */ /* 0x000fda0003f45320 */
[----:B------:R-:W-:-:S05]  /*0390*/  @P2 IMAD.WIDE R10, R207, R8, c[0x0][0x258] ;  /* 0x00009600cf0a2625 */ /* 0x000fca00078e0208 */
[----:B------:R-:W2:Y:S01]  /*03a0*/  @P2 LDG.E R88, [R10.64] ;  /* 0x000000060a582981 */ /* 0x000ea2000c1e1900 */
[----:B------:R-:W-:Y:S01]  /*03b0*/  IMAD.SHL.U32 R199, R27, 0x40, RZ ;  /* 0x000000401bc77824 */ /* 0x000fe200078e00ff */
[----:B------:R-:W-:-:S04]  /*03c0*/  @!P2 ISETP.NE.U32.AND P1, PT, RZ, c[0x0][0x268], PT ;  /* 0x00009a00ff00aa0c */ /* 0x000fc80003f25070 */
[----:B------:R-:W-:Y:S02]  /*03d0*/  ISETP.GT.AND P0, PT, R0, R199, PT ;  /* 0x000000c70000720c */ /* 0x000fe40003f04270 */
[----:B------:R-:W-:-:S04]  /*03e0*/  @!P2 ISETP.NE.AND.EX P1, PT, RZ, c[0x0][0x26c], PT, P1 ;  /* 0x00009b00ff00aa0c */ /* 0x000fc80003f25310 */
[----:B-1----:R-:W-:Y:S01]  /*03f0*/  @!P2 SEL R4, RZ, c[0x0][0x21c], !P1 ;  /* 0x00008700ff04aa07 */ /* 0x002fe20004800000 */
[----:B--2--5:R-:W-:-:S03]  /*0400*/  @P2 IMAD.IADD R88, R88, 0x1, -R7 ;  /* 0x0000000158582824 */ /* 0x024fc600078e0a07 */
[----:B------:R-:W-:-:S03]  /*0410*/  @!P2 IADD3 R88, R4, R3, -R7 ;  /* 0x000000030458a210 */ /* 0x000fc60007ffe807 */
[----:B------:R-:W-:Y:S05]  /*0420*/  @!P0 EXIT ;  /* 0x000000000000894d */ /* 0x000fea0003800000 */
[----:B------:R-:W-:Y:S01]  /*0430*/  IABS R5, c[0x0][0x10] ;  /* 0x0000040000057a13 */ /* 0x000fe20000000000 */
[----:B------:R-:W-:-:S03]  /*0440*/  IMAD.MOV.U32 R3, RZ, RZ, c[0x0][0x218] ;  /* 0x00008600ff037624 */ /* 0x000fc600078e00ff */
[----:B------:R-:W1:Y:S02]  /*0450*/  I2F.RP R9, R5 ;  /* 0x0000000500097306 */ /* 0x000e640000209400 */
[----:B------:R-:W-:-:S04]  /*0460*/  IADD3 R3, R3, 0x3f, RZ ;  /* 0x0000003f03037810 */ /* 0x000fc80007ffe0ff */
[----:B------:R-:W-:-:S04]  /*0470*/  SHF.R.S32.HI R6, RZ, 0x1f, R3 ;  /* 0x0000001fff067819 */ /* 0x000fc80000011403 */
[----:B------:R-:W-:-:S04]  /*0480*/  LEA.HI R6, R6, R3, RZ, 0x6 ;  /* 0x0000000306067211 */ /* 0x000fc800078f30ff */
[----:B------:R-:W-:Y:S01]  /*0490*/  LEA.HI.SX32 R6, R6, c[0x0][0x10], 0x1a ;  /* 0x0000040006067a11 */ /* 0x000fe200078fd2ff */
[----:B-1----:R-:W1:Y:S03]  /*04a0*/  MUFU.RCP R10, R9 ;  /* 0x00000009000a7308 */ /* 0x002e660000001000 */
[----:B------:R-:W-:-:S04]  /*04b0*/  IADD3 R6, R6, -0x1, RZ ;  /* 0xffffffff06067810 */ /* 0x000fc80007ffe0ff */
[----:B------:R-:W-:Y:S02]  /*04c0*/  IABS R3, R6 ;  /* 0x0000000600037213 */ /* 0x000fe40000000000 */
[----:B------:R-:W-:-:S04]  /*04d0*/  LOP3.LUT R6, R6, c[0x0][0x10], RZ, 0x3c, !PT ;  /* 0x0000040006067a12 */ /* 0x000fc800078e3cff */
[----:B------:R-:W-:Y:S02]  /*04e0*/  ISETP.GE.AND P0, PT, R6, RZ, PT ;  /* 0x000000ff0600720c */ /* 0x000fe40003f06270 */
[----:B-1----:R-:W-:-:S04]  /*04f0*/  IADD3 R10, R10, 0xffffffe, RZ ;  /* 0x0ffffffe0a0a7810 */ /* 0x002fc80007ffe0ff */
[----:B------:R-:W1:Y:S02]  /*0500*/  F2I.FTZ.U32.TRUNC.NTZ R11, R10 ;  /* 0x0000000a000b7305 */ /* 0x000e64000021f000 */
[----:B-1----:R-:W-:Y:S02]  /*0510*/  IMAD.MOV R4, RZ, RZ, -R11 ;  /* 0x000000ffff047224 */ /* 0x002fe400078e0a0b */
[----:B------:R-:W-:Y:S02]  /*0520*/  IMAD.MOV.U32 R10, RZ, RZ, RZ ;  /* 0x000000ffff0a7224 */ /* 0x000fe400078e00ff */
[----:B------:R-:W-:-:S04]  /*0530*/  IMAD R4, R4, R5, RZ ;  /* 0x0000000504047224 */ /* 0x000fc800078e02ff */
[----:B------:R-:W-:-:S06]  /*0540*/  IMAD.HI.U32 R4, R11, R4, R10 ;  /* 0x000000040b047227 */ /* 0x000fcc00078e000a */
[----:B------:R-:W-:-:S04]  /*0550*/  IMAD.HI.U32 R9, R4, R3, RZ ;  /* 0x0000000304097227 */ /* 0x000fc800078e00ff */
[----:B------:R-:W-:-:S04]  /*0560*/  IMAD.MOV R4, RZ, RZ, -R9 ;  /* 0x000000ffff047224 */ /* 0x000fc800078e0a09 */
[----:B------:R-:W-:Y:S01]  /*0570*/  IMAD R4, R5, R4, R3 ;  /* 0x0000000405047224 */ /* 0x000fe200078e0203 */
[----:B------:R-:W-:-:S04]  /*0580*/  IADD3 R3, R88, 0x3f, RZ ;  /* 0x0000003f58037810 */ /* 0x000fc80007ffe0ff */
[----:B------:R-:W-:-:S13]  /*0590*/  ISETP.GT.U32.AND P1, PT, R5, R4, PT ;  /* 0x000000040500720c */ /* 0x000fda0003f24070 */
[----:B------:R-:W-:Y:S01]  /*05a0*/  @!P1 IMAD.IADD R4, R4, 0x1, -R5 ;  /* 0x0000000104049824 */ /* 0x000fe200078e0a05 */
[----:B------:R-:W-:Y:S02]  /*05b0*/  @!P1 IADD3 R9, R9, 0x1, RZ ;  /* 0x0000000109099810 */ /* 0x000fe40007ffe0ff */
[----:B------:R-:W-:Y:S02]  /*05c0*/  ISETP.NE.AND P1, PT, RZ, c[0x0][0x10], PT ;  /* 0x00000400ff007a0c */ /* 0x000fe40003f25270 */
[----:B------:R-:W-:Y:S02]  /*05d0*/  ISETP.GE.U32.AND P2, PT, R4, R5, PT ;  /* 0x000000050400720c */ /* 0x000fe40003f46070 */
[----:B------:R-:W-:-:S04]  /*05e0*/  SHF.R.S32.HI R4, RZ, 0x1f, R3 ;  /* 0x0000001fff047819 */ /* 0x000fc80000011403 */
[----:B------:R-:W-:-:S04]  /*05f0*/  LEA.HI R4, R4, R3, RZ, 0x6 ;  /* 0x0000000304047211 */ /* 0x000fc800078f30ff */
[----:B------:R-:W-:-:S03]  /*0600*/  SHF.R.S32.HI R4, RZ, 0x6, R4 ;  /* 0x00000006ff047819 */ /* 0x000fc60000011404 */
[----:B------:R-:W-:-:S05]  /*0610*/  @P2 IADD3 R9, R9, 0x1, RZ ;  /* 0x0000000109092810 */ /* 0x000fca0007ffe0ff */
[----:B------:R-:W-:Y:S01]  /*0620*/  @!P0 IMAD.MOV R9, RZ, RZ, -R9 ;  /* 0x000000ffff098224 */ /* 0x000fe200078e0a09 */
[----:B------:R-:W-:-:S05]  /*0630*/  @!P1 LOP3.LUT R9, RZ, c[0x0][0x10], RZ, 0x33, !PT ;  /* 0x00000400ff099a12 */ /* 0x000fca00078e33ff */
[----:B------:R-:W-:-:S04]  /*0640*/  IMAD R200, R9, R2, RZ ;  /* 0x0000000209c87224 */ /* 0x000fc800078e02ff */
[----:B------:R-:W-:-:S05]  /*0650*/  IMAD.IADD R133, R9, 0x1, R200 ;  /* 0x0000000109857824 */ /* 0x000fca00078e02c8 */
[----:B------:R-:W-:-:S04]  /*0660*/  IMNMX R133, R4, R133, PT ;  /* 0x0000008504857217 */ /* 0x000fc80003800200 */
[----:B------:R-:W-:-:S13]  /*0670*/  ISETP.GE.AND P0, PT, R200, R133, PT ;  /* 0x00000085c800720c */ /* 0x000fda0003f06270 */
[----:B------:R-:W-:Y:S05]  /*0680*/  @!P0 BRA `(.L_x_1336) ;  /* 0x000008a000008947 */ /* 0x000fea0003800000 */
[----:B------:R-:W-:Y:S01]  /*0690*/  SHF.R.S32.HI R3, RZ, 0x1f, R86 ;  /* 0x0000001fff037819 */ /* 0x000fe20000011456 */
[----:B------:R-:W-:Y:S01]  /*06a0*/  IMAD R207, R2, c[0x0][0x210], R207 ;  /* 0x0000840002cf7a24 */ /* 0x000fe200078e02cf */
[----:B------:R-:W-:Y:S02]  /*06b0*/  BSSY B0, `(.L_x_1337) ;  /* 0x000001a000007945 */ /* 0x000fe40003800000 */
[----:B------:R-:W-:Y:S01]  /*06c0*/  LEA.HI R6, R3, R86, RZ, 0x4 ;  /* 0x0000005603067211 */ /* 0x000fe200078f20ff */
[----:B------:R-:W-:-:S03]  /*06d0*/  IMAD R22, R207, c[0x0][0x1c0], R22 ;  /* 0x00007000cf167a24 */ /* 0x000fc600078e0216 */
[----:B------:R-:W-:Y:S02]  /*06e0*/  LOP3.LUT R3, R6, 0xfffffff0, RZ, 0xc0, !PT ;  /* 0xfffffff006037812 */ /* 0x000fe400078ec0ff */
[----:B------:R-:W-:-:S03]  /*06f0*/  SHF.R.S32.HI R2, RZ, 0x4, R6 ;  /* 0x00000004ff027819 */ /* 0x000fc60000011406 */
[----:B------:R-:W-:Y:S02]  /*0700*/  IMAD.IADD R86, R86, 0x1, -R3 ;  /* 0x0000000156567824 */ /* 0x000fe400078e0a03 */
[--C-:B------:R-:W-:Y:S02]  /*0710*/  IMAD R3, R22, c[0x0][0x214], R199.reuse ;  /* 0x0000850016037a24 */ /* 0x100fe400078e02c7 */
[----:B------:R-:W-:Y:S02]  /*0720*/  IMAD.SHL.U32 R4, R86, 0x4, RZ ;  /* 0x0000000456047824 */ /* 0x000fe400078e00ff */
[----:B------:R-:W-:Y:S02]  /*0730*/  IMAD.IADD R199, R0, 0x1, -R199 ;  /* 0x0000000100c77824 */ /* 0x000fe400078e0ac7 */
[----:B------:R-:W-:Y:S01]  /*0740*/  IMAD R7, R3, c[0x0][0x22c], RZ ;  /* 0x00008b0003077a24 */ /* 0x000fe200078e02ff */
[----:B------:R-:W-:Y:S02]  /*0750*/  SHF.R.S32.HI R5, RZ, 0x1f, R4 ;  /* 0x0000001fff057819 */ /* 0x000fe40000011404 */
[----:B------:R-:W-:-:S03]  /*0760*/  ISETP.GE.AND P1, PT, R2, R199, PT ;  /* 0x000000c70200720c */ /* 0x000fc60003f26270 */
[----:B------:R-:W-:-:S05]  /*0770*/  IMAD.WIDE R8, R2, 0xc0, R4 ;  /* 0x000000c002087825 */ /* 0x000fca00078e0204 */
[----:B------:R-:W-:-:S04]  /*0780*/  IADD3 R6, P0, R7, R8, RZ ;  /* 0x0000000807067210 */ /* 0x000fc80007f1e0ff */
[----:B------:R-:W-:Y:S02]  /*0790*/  LEA.HI.X.SX32 R7, R7, R9, 0x1, P0 ;  /* 0x0000000907077211 */ /* 0x000fe400000f0eff */
[----:B------:R-:W-:Y:S02]  /*07a0*/  LEA R18, P0, R6, c[0x0][0x1d8], 0x2 ;  /* 0x0000760006127a11 */ /* 0x000fe400078010ff */
[----:B------:R-:W-:Y:S02]  /*07b0*/  IADD3 R9, R4, 0x40, RZ ;  /* 0x0000004004097810 */ /* 0x000fe40007ffe0ff */
[----:B------:R-:W-:Y:S02]  /*07c0*/  LEA.HI.X R19, R6, c[0x0][0x1dc], R7, 0x2, P0 ;  /* 0x0000770006137a11 */ /* 0x000fe400000f1407 */
[----:B------:R-:W-:Y:S01]  /*07d0*/  IADD3 R7, R4, 0x80, RZ ;  /* 0x0000008004077810 */ /* 0x000fe20007ffe0ff */
[----:B------:R-:W-:Y:S05]  /*07e0*/  @P1 BRA `(.L_x_1338) ;  /* 0x0000006000001947 */ /* 0x000fea0003800000 */
[----:B------:R-:W-:Y:S02]  /*07f0*/  ISETP.GE.AND P2, PT, R4, c[0x0][0x220], PT ;  /* 0x0000880004007a0c */ /* 0x000fe40003f46270 */
[----:B------:R-:W-:-:S02]  /*0800*/  ISETP.GE.AND P1, PT, R9, c[0x0][0x220], PT ;  /* 0x0000880009007a0c */ /* 0x000fc40003f26270 */
[----:B------:R-:W-:-:S09]  /*0810*/  ISETP.GE.AND P0, PT, R7, c[0x0][0x220], PT ;  /* 0x0000880007007a0c */ /* 0x000fd20003f06270 */
[----:B------:R1:W-:Y:S04]  /*0820*/  @!P2 STG.E.128 [R18.64], RZ ;  /* 0x000000ff1200a986 */ /* 0x0003e8000c101d06 */
[----:B------:R1:W-:Y:S04]  /*0830*/  @!P1 STG.E.128 [R18.64+0x100], RZ ;  /* 0x000100ff12009986 */ /* 0x0003e8000c101d06 */
[----:B------:R1:W-:Y:S02]  /*0840*/  @!P0 STG.E.128 [R18.64+0x200], RZ ;  /* 0x000200ff12008986 */ /* 0x0003e4000c101d06 */
.L_x_1338:
[----:B------:R-:W-:Y:S05]  /*0850*/  BSYNC B0 ;  /* 0x0000000000007941 */ /* 0x000fea0003800000 */
.L_x_1337:
[----:B------:R-:W-:Y:S01]  /*0860*/  IADD3 R16, R2, 0x8, RZ ;  /* 0x0000000802107810 */ /* 0x000fe20007ffe0ff */
[----:B------:R-:W-:Y:S03]  /*0870*/  BSSY B0, `(.L_x_1339) ;  /* 0x0000009000007945 */ /* 0x000fe60003800000 */
[----:B------:R-:W-:-:S13]  /*0880*/  ISETP.GE.AND P0, PT, R16, R199, PT ;  /* 0x000000c71000720c */ /* 0x000fda0003f06270 */
[----:B------:R-:W-:Y:S05]  /*0890*/  @P0 BRA `(.L_x_1340) ;  /* 0x0000006000000947 */ /* 0x000fea0003800000 */
[----:B------:R-:W-:Y:S02]  /*08a0*/  ISETP.GE.AND P2, PT, R4, c[0x0][0x220], PT ;  /* 0x0000880004007a0c */ /* 0x000fe40003f46270 */
[----:B------:R-:W-:Y:S02]  /*08b0*/  ISETP.GE.AND P1, PT, R9, c[0x0][0x220], PT ;  /* 0x0000880009007a0c */ /* 0x000fe40003f26270 */
[----:B------:R-:W-:-:S09]  /*08c0*/  ISETP.GE.AND P0, PT, R7, c[0x0][0x220], PT ;  /* 0x0000880007007a0c */ /* 0x000fd20003f06270 */
[----:B------:R2:W-:Y:S04]  /*08d0*/  @!P2 STG.E.128 [R18.64+0x1800], RZ ;  /* 0x001800ff1200a986 */ /* 0x0005e8000c101d06 */
[----:B------:R2:W-:Y:S04]  /*08e0*/  @!P1 STG.E.128 [R18.64+0x1900], RZ ;  /* 0x001900ff12009986 */ /* 0x0005e8000c101d06 */
[----:B------:R2:W-:Y:S02]  /*08f0*/  @!P0 STG.E.128 [R18.64+0x1a00], RZ ;  /* 0x001a00ff12008986 */ /* 0x0005e4000c101d06 */
.L_x_1340:
[----:B------:R-:W-:Y:S05]  /*0900*/  BSYNC B0 ;  /* 0x0000000000007941 */ /* 0x000fea0003800000 */
.L_x_1339:
        /* <DEDUP_REMOVED lines=10> */
.L_x_1342:
[----:B------:R-:W-:Y:S05]  /*09b0*/  BSYNC B0 ;  /* 0x0000000000007941 */ /* 0x000fea0003800000 */
.L_x_1341:
        /* <DEDUP_REMOVED lines=10> */
.L_x_1344:
[----:B------:R-:W-:Y:S05]  /*0a60*/  BSYNC B0 ;  /* 0x0000000000007941 */ /* 0x000fea0003800000 */
.L_x_1343:
        /* <DEDUP_REMOVED lines=10> */
.L_x_1346:
[----:B------:R-:W-:Y:S05]  /*0b10*/  BSYNC B0 ;  /* 0x0000000000007941 */ /* 0x000fea0003800000 */
.L_x_1345:
        /* <DEDUP_REMOVED lines=10> */
.L_x_1348:
[----:B------:R-:W-:Y:S05]  /*0bc0*/  BSYNC B0 ;  /* 0x0000000000007941 */ /* 0x000fea0003800000 */
.L_x_1347:
        /* <DEDUP_REMOVED lines=10> */
.L_x_1350:
[----:B------:R-:W-:Y:S05]  /*0c70*/  BSYNC B0 ;  /* 0x0000000000007941 */ /* 0x000fea0003800000 */
.L_x_1349:
        /* <DEDUP_REMOVED lines=10> */
.L_x_1352:
[----:B------:R-:W-:Y:S05]  /*0d20*/  BSYNC B0 ;  /* 0x0000000000007941 */ /* 0x000fea0003800000 */
.L_x_1351:
[----:B------:R-:W-:Y:S02]  /*0d30*/  ISETP.NE.AND P6, PT, R86, RZ, PT ;  /* 0x000000ff5600720c */ /* 0x000fe40003fc5270 */
[----:B------:R-:W-:-:S02]  /*0d40*/  SHF.R.S32.HI R5, RZ, 0x1f, R3 ;  /* 0x0000001fff057819 */ /* 0x000fc40000011403 */
[-C--:B------:R-:W-:Y:S02]  /*0d50*/  ISETP.GE.OR P0, PT, R2, R199.reuse, P6 ;  /* 0x000000c70200720c */ /* 0x080fe40003706670 */
[----:B------:R-:W-:Y:S02]  /*0d60*/  IADD3 R3, P1, R3, R2, RZ ;  /* 0x0000000203037210 */ /* 0x000fe40007f3e0ff */
[----:B------:R-:W-:Y:S02]  /*0d70*/  ISETP.GE.OR P5, PT, R16, R199, P6 ;  /* 0x000000c71000720c */ /* 0x000fe400037a6670 */
[----:B------:R-:W-:Y:S02]  /*0d80*/  LEA.HI.X.SX32 R2, R2, R5, 0x1, P1 ;  /* 0x0000000502027211 */ /* 0x000fe400008f0eff */
[----:B------:R-:W-:Y:S02]  /*0d90*/  LEA R4, P1, R3, c[0x0][0x208], 0x2 ;  /* 0x0000820003047a11 */ /* 0x000fe400078210ff */
[----:B------:R-:W-:-:S02]  /*0da0*/  ISETP.GE.OR P4, PT, R14, R199, P6 ;  /* 0x000000c70e00720c */ /* 0x000fc40003786670 */
[----:B------:R-:W-:Y:S01]  /*0db0*/  LEA.HI.X R5, R3, c[0x0][0x20c], R2, 0x2, P1 ;  /* 0x0000830003057a11 */ /* 0x000fe200008f1402 */
[----:B------:R-:W-:Y:S01]  /*0dc0*/  @!P0 IMAD.MOV.U32 R15, RZ, RZ, -0x800000 ;  /* 0xff800000ff0f8424 */ /* 0x000fe200078e00ff */
[-C--:B------:R-:W-:Y:S02]  /*0dd0*/  ISETP.GE.OR P3, PT, R12, R199.reuse, P6 ;  /* 0x000000c70c00720c */ /* 0x080fe40003766670 */
[-C--:B------:R-:W-:Y:S01]  /*0de0*/  ISETP.GE.OR P2, PT, R10, R199.reuse, P6 ;  /* 0x000000c70a00720c */ /* 0x080fe20003746670 */
[----:B------:R-:W-:Y:S01]  /*0df0*/  @!P5 IMAD.MOV.U32 R17, RZ, RZ, -0x800000 ;  /* 0xff800000ff11d424 */ /* 0x000fe200078e00ff */
[----:B------:R1:W-:Y:S01]  /*0e00*/  @!P0 STG.E [R4.64], R15 ;  /* 0x0000000f04008986 */ /* 0x0003e2000c101906 */
[-C--:B------:R-:W-:Y:S02]  /*0e10*/  ISETP.GE.OR P1, PT, R8, R199.reuse, P6 ;  /* 0x000000c70800720c */ /* 0x080fe40003726670 */
[-C--:B------:R-:W-:Y:S01]  /*0e20*/  ISETP.GE.OR P0, PT, R6, R199.reuse, P6 ;  /* 0x000000c70600720c */ /* 0x080fe20003706670 */
[----:B------:R1:W-:Y:S01]  /*0e30*/  @!P5 STG.E [R4.64+0x20], R17 ;  /* 0x000020110400d986 */ /* 0x0003e2000c101906 */
[----:B------:R-:W-:Y:S01]  /*0e40*/  ISETP.GE.OR P6, PT, R0, R199, P6 ;  /* 0x000000c70000720c */ /* 0x000fe200037c6670 */
[----:B------:R-:W-:-:S03]  /*0e50*/  @!P4 IMAD.MOV.U32 R13, RZ, RZ, -0x800000 ;  /* 0xff800000ff0dc424 */ /* 0x000fc600078e00ff */
[----:B------:R-:W-:Y:S02]  /*0e60*/  @!P3 IMAD.MOV.U32 R11, RZ, RZ, -0x800000 ;  /* 0xff800000ff0bb424 */ /* 0x000fe400078e00ff */
[----:B------:R-:W-:Y:S01]  /*0e70*/  @!P2 IMAD.MOV.U32 R9, RZ, RZ, -0x800000 ;  /* 0xff800000ff09a424 */ /* 0x000fe200078e00ff */
[----:B------:R1:W-:Y:S02]  /*0e80*/  @!P4 STG.E [R4.64+0x40], R13 ;  /* 0x0000400d0400c986 */ /* 0x0003e4000c101906 */
[----:B------:R-:W-:Y:S02]  /*0e90*/  @!P1 IMAD.MOV.U32 R7, RZ, RZ, -0x800000 ;  /* 0xff800000ff079424 */ /* 0x000fe400078e00ff */
[----:B------:R-:W-:Y:S01]  /*0ea0*/  @!P0 IMAD.MOV.U32 R3, RZ, RZ, -0x800000 ;  /* 0xff800000ff038424 */ /* 0x000fe200078e00ff */
[----:B------:R1:W-:Y:S04]  /*0eb0*/  @!P3 STG.E [R4.64+0x60], R11 ;  /* 0x0000600b0400b986 */ /* 0x0003e8000c101906 */
[----:B------:R1:W-:Y:S04]  /*0ec0*/  @!P2 STG.E [R4.64+0x80], R9 ;  /* 0x000080090400a986 */ /* 0x0003e8000c101906 */
[----:B------:R1:W-:Y:S04]  /*0ed0*/  @!P1 STG.E [R4.64+0xa0], R7 ;  /* 0x0000a00704009986 */ /* 0x0003e8000c101906 */
[----:B------:R1:W-:Y:S01]  /*0ee0*/  @!P0 STG.E [R4.64+0xc0], R3 ;  /* 0x0000c00304008986 */ /* 0x0003e2000c101906 */
[----:B------:R-:W-:Y:S05]  /*0ef0*/  @P6 EXIT ;  /* 0x000000000000694d */ /* 0x000fea0003800000 */
[----:B-1----:R-:W-:-:S05]  /*0f00*/  MOV R3, 0xff800000 ;  /* 0xff80000000037802 */ /* 0x002fca0000000f00 */
[----:B------:R-:W-:Y:S01]  /*0f10*/  STG.E [R4.64+0xe0], R3 ;  /* 0x0000e00304007986 */ /* 0x000fe2000c101906 */
[----:B------:R-:W-:Y:S05]  /*0f20*/  EXIT ;  /* 0x000000000000794d */ /* 0x000fea0003800000 */
.L_x_1336:
        /* <DEDUP_REMOVED lines=52> */
[----:B-1----:R-:W-:-:S05]  /*1270*/  IADD3 R4, RZ, -R11, RZ ;  /* 0x8000000bff047210 */ /* 0x002fca0007ffe0ff */
[----:B------:R-:W-:Y:S01]  /*1280*/  IMAD R7, R4, R2, RZ ;  /* 0x0000000204077224 */ /* 0x000fe200078e02ff */
[----:B------:R-:W-:-:S03]  /*1290*/  IABS R4, R22 ;  /* 0x0000001600047213 */ /* 0x000fc60000000000 */
[----:B------:R-:W-:-:S04]  /*12a0*/  IMAD.HI.U32 R10, R11, R7, R10 ;  /* 0x000000070b0a7227 */ /* 0x000fc800078e000a */
[----:B------:R-:W-:-:S04]  /*12b0*/  IMAD.MOV.U32 R9, RZ, RZ, R4 ;  /* 0x000000ffff097224 */ /* 0x000fc800078e0004 */
[----:B------:R-:W-:-:S05]  /*12c0*/  IMAD.HI.U32 R4, R10, R9, RZ ;  /* 0x000000090a047227 */ /* 0x000fca00078e00ff */
[----:B------:R-:W-:-:S05]  /*12d0*/  IADD3 R7, -R4, RZ, RZ ;  /* 0x000000ff04077210 */ /* 0x000fca0007ffe1ff */
[----:B------:R-:W-:-:S05]  /*12e0*/  IMAD R7, R2, R7, R9 ;  /* 0x0000000702077224 */ /* 0x000fca00078e0209 */
[----:B------:R-:W-:-:S13]  /*12f0*/  ISETP.GT.U32.AND P1, PT, R2, R7, PT ;  /* 0x000000070200720c */ /* 0x000fda0003f24070 */
[----:B------:R-:W-:Y:S01]  /*1300*/  @!P1 IMAD.IADD R7, R7, 0x1, -R2 ;  /* 0x0000000107079824 */ /* 0x000fe200078e0a02 */
[----:B------:R-:W-:-:S04]  /*1310*/  @!P1 IADD3 R4, R4, 0x1, RZ ;  /* 0x0000000104049810 */ /* 0x000fc80007ffe0ff */
[----:B------:R-:W-:Y:S02]  /*1320*/  ISETP.GE.U32.AND P2, PT, R7, R2, PT ;  /* 0x000000020700720c */ /* 0x000fe40003f46070 */
[----:B------:R-:W-:Y:S02]  /*1330*/  LOP3.LUT R7, R22, c[0x0][0x1c8], RZ, 0x3c, !PT ;  /* 0x0000720016077a12 */ /* 0x000fe400078e3cff */
[----:B------:R-:W-:Y:S02]  /*1340*/  IADD3 R2, -R3, RZ, RZ ;  /* 0x000000ff03027210 */ /* 0x000fe40007ffe1ff */
[----:B------:R-:W-:-:S03]  /*1350*/  ISETP.GE.AND P1, PT, R7, RZ, PT ;  /* 0x000000ff0700720c */ /* 0x000fc60003f26270 */
[----:B------:R-:W-:-:S04]  /*1360*/  IMAD R5, R2, c[0x0][0x2d0], R5 ;  /* 0x0000b40002057a24 */ /* 0x000fc800078e0205 */
[----:B------:R-:W-:Y:S02]  /*1370*/  @P2 IADD3 R4, R4, 0x1, RZ ;  /* 0x0000000104042810 */ /* 0x000fe40007ffe0ff */
[----:B------:R-:W-:Y:S02]  /*1380*/  ISETP.NE.AND P2, PT, RZ, c[0x0][0x1c8], PT ;  /* 0x00007200ff007a0c */ /* 0x000fe40003f45270 */
[----:B------:R-:W-:Y:S02]  /*1390*/  SHF.R.S32.HI R3, RZ, 0x1f, R5 ;  /* 0x0000001fff037819 */ /* 0x000fe40000011405 */
[----:B------:R-:W-:-:S03]  /*13a0*/  @!P1 IMAD.MOV R4, RZ, RZ, -R4 ;  /* 0x000000ffff049224 */ /* 0x000fc600078e0a04 */
[----:B------:R-:W-:-:S06]  /*13b0*/  IMAD R2, R3, c[0x0][0x198], RZ ;  /* 0x0000660003027a24 */ /* 0x000fcc00078e02ff */
[----:B------:R-:W-:Y:S02]  /*13c0*/  @!P2 LOP3.LUT R4, RZ, c[0x0][0x1c8], RZ, 0x33, !PT ;  /* 0x00007200ff04aa12 */ /* 0x000fe400078e33ff */
[----:B--2---:R-:W-:Y:S01]  /*13d0*/  SHF.R.S32.HI R7, RZ, 0x1f, R24 ;  /* 0x0000001fff077819 */ /* 0x004fe20000011418 */
[----:B------:R-:W-:-:S04]  /*13e0*/  IMAD.WIDE.U32 R10, R24, c[0x0][0x180], RZ ;  /* 0x00006000180a7a25 */ /* 0x000fc800078e00ff */
[C---:B------:R-:W-:Y:S02]  /*13f0*/  IMAD R9, R7.reuse, c[0x0][0x180], RZ ;  /* 0x0000600007097a24 */ /* 0x040fe400078e02ff */
[----:B------:R-:W-:Y:S02]  /*1400*/  IMAD R7, R7, c[0x0][0x188], RZ ;  /* 0x0000620007077a24 */ /* 0x000fe400078e02ff */
[C---:B------:R-:W-:Y:S02]  /*1410*/  IMAD R9, R24.reuse, c[0x0][0x184], R9 ;  /* 0x0000610018097a24 */ /* 0x040fe400078e0209 */
[C---:B------:R-:W-:Y:S02]  /*1420*/  IMAD R12, R24.reuse, c[0x0][0x18c], R7 ;  /* 0x00006300180c7a24 */ /* 0x040fe400078e0207 */
[----:B------:R-:W-:Y:S01]  /*1430*/  IMAD.WIDE.U32 R24, R24, c[0x0][0x188], RZ ;  /* 0x0000620018187a25 */ /* 0x000fe200078e00ff */
[----:B------:R-:W-:-:S03]  /*1440*/  IADD3 R11, R11, R9, RZ ;  /* 0x000000090b0b7210 */ /* 0x000fc60007ffe0ff */
[----:B------:R-:W-:Y:S01]  /*1450*/  IMAD R9, R5, c[0x0][0x19c], R2 ;  /* 0x0000670005097a24 */ /* 0x000fe200078e0202 */
[----:B------:R-:W-:Y:S01]  /*1460*/  IADD3 R12, R25, R12, RZ ;  /* 0x0000000c190c7210 */ /* 0x000fe20007ffe0ff */
[----:B------:R-:W-:Y:S01]  /*1470*/  IMAD.WIDE.U32 R28, R5, c[0x0][0x198], R10 ;  /* 0x00006600051c7a25 */ /* 0x000fe200078e000a */
[----:B------:R-:W-:-:S03]  /*1480*/  SHF.R.S32.HI R10, RZ, 0x1f, R4 ;  /* 0x0000001fff0a7819 */ /* 0x000fc60000011404 */
[----:B------:R-:W-:Y:S02]  /*1490*/  IMAD.IADD R29, R29, 0x1, R9 ;  /* 0x000000011d1d7824 */ /* 0x000fe400078e0209 */
[----:B------:R-:W-:Y:S02]  /*14a0*/  IMAD R11, R10, c[0x0][0x1b0], RZ ;  /* 0x00006c000a0b7a24 */ /* 0x000fe400078e02ff */
[----:B------:R-:W-:-:S04]  /*14b0*/  IMAD.WIDE.U32 R28, R4, c[0x0][0x1b0], R28 ;  /* 0x00006c00041c7a25 */ /* 0x000fc800078e001c */
[----:B------:R-:W-:-:S04]  /*14c0*/  IMAD R11, R4, c[0x0][0x1b4], R11 ;  /* 0x00006d00040b7a24 */ /* 0x000fc800078e020b */
[----:B------:R-:W-:Y:S01]  /*14d0*/  IMAD.IADD R11, R29, 0x1, R11 ;  /* 0x000000011d0b7824 */ /* 0x000fe200078e020b */
[----:B------:R-:W-:Y:S05]  /*14e0*/  BRA `(.L_x_1354) ;  /* 0x0000040000007947 */ /* 0x000fea0003800000 */
.L_x_1353:
        /* <DEDUP_REMOVED lines=15> */
.L_x_1355:
[----:B------:R-:W-:Y:S01]  /*15e0*/  IABS R5, c[0x0][0x1c8] ;  /* 0x0000720000057a13 */ /* 0x000fe20000000000 */
[----:B------:R-:W-:Y:S01]  /*15f0*/  @P4 IMAD.IADD R12, R7, 0x1, R12 ;  /* 0x00000001070c4824 */ /* 0x000fe200078e020c */
[----:B------:R-:W-:Y:S02]  /*1600*/  MOV R10, RZ ;  /* 0x000000ff000a7202 */ /* 0x000fe40000000f00 */
[----:B------:R-:W1:Y:S01]  /*1610*/  I2F.RP R15, R5 ;  /* 0x00000005000f7306 */ /* 0x000e620000209400 */
[----:B------:R-:W-:-:S04]  /*1620*/  @P4 IMAD.WIDE.U32 R24, R12, c[0x0][0x1a0], RZ ;  /* 0x000068000c184a25 */ /* 0x000fc800078e00ff */
[----:B------:R-:W-:-:S03]  /*1630*/  @P4 IMAD R12, R12, c[0x0][0x1a4], R25 ;  /* 0x000069000c0c4a24 */ /* 0x000fc600078e0219 */
[----:B-1----:R-:W1:Y:S02]  /*1640*/  MUFU.RCP R11, R15 ;  /* 0x0000000f000b7308 */ /* 0x002e640000001000 */
[----:B-1----:R-:W-:Y:S02]  /*1650*/  IADD3 R11, R11, 0xffffffe, RZ ;  /* 0x0ffffffe0b0b7810 */ /* 0x002fe40007ffe0ff */
[----:B------:R-:W-:-:S04]  /*1660*/  MOV R15, R9 ;  /* 0x00000009000f7202 */ /* 0x000fc80000000f00 */
[----:B------:R-:W1:Y:S02]  /*1670*/  F2I.FTZ.U32.TRUNC.NTZ R11, R11 ;  /* 0x0000000b000b7305 */ /* 0x000e64000021f000 */
[----:B-1----:R-:W-:-:S04]  /*1680*/  IMAD.MOV R3, RZ, RZ, -R11 ;  /* 0x000000ffff037224 */ /* 0x002fc800078e0a0b */
[----:B------:R-:W-:Y:S01]  /*1690*/  IMAD R4, R3, R5, RZ ;  /* 0x0000000503047224 */ /* 0x000fe200078e02ff */
[----:B------:R-:W-:-:S03]  /*16a0*/  IABS R3, R22 ;  /* 0x0000001600037213 */ /* 0x000fc60000000000 */
[----:B------:R-:W-:-:S06]  /*16b0*/  IMAD.HI.U32 R4, R11, R4, R10 ;  /* 0x000000040b047227 */ /* 0x000fcc00078e000a */
[----:B------:R-:W-:-:S04]  /*16c0*/  IMAD.HI.U32 R4, R4, R3, RZ ;  /* 0x0000000304047227 */ /* 0x000fc800078e00ff */
[----:B------:R-:W-:-:S04]  /*16d0*/  IMAD.MOV R10, RZ, RZ, -R4 ;  /* 0x000000ffff0a7224 */ /* 0x000fc800078e0a04 */
[----:B------:R-:W-:Y:S01]  /*16e0*/  IMAD R10, R5, R10, R3 ;  /* 0x0000000a050a7224 */ /* 0x000fe200078e0203 */
[----:B------:R-:W-:-:S04]  /*16f0*/  LOP3.LUT R3, R22, c[0x0][0x1c8], RZ, 0x3c, !PT ;  /* 0x0000720016037a12 */ /* 0x000fc800078e3cff */
[----:B------:R-:W-:Y:S02]  /*1700*/  ISETP.GT.U32.AND P1, PT, R5, R10, PT ;  /* 0x0000000a0500720c */ /* 0x000fe40003f24070 */
[----:B------:R-:W-:-:S11]  /*1710*/  ISETP.GE.AND P2, PT, R3, RZ, PT ;  /* 0x000000ff0300720c */ /* 0x000fd60003f46270 */
[-C--:B------:R-:W-:Y:S02]  /*1720*/  @!P1 IADD3 R10, R10, -R5.reuse, RZ ;  /* 0x800000050a0a9210 */ /* 0x080fe40007ffe0ff */
[----:B------:R-:W-:Y:S02]  /*1730*/  @!P1 IADD3 R4, R4, 0x1, RZ ;  /* 0x0000000104049810 */ /* 0x000fe40007ffe0ff */
[----:B------:R-:W-:Y:S02]  /*1740*/  ISETP.GE.U32.AND P3, PT, R10, R5, PT ;  /* 0x000000050a00720c */ /* 0x000fe40003f66070 */
[----:B------:R-:W-:Y:S02]  /*1750*/  ISETP.NE.AND P1, PT, RZ, c[0x0][0x1c8], PT ;  /* 0x00007200ff007a0c */ /* 0x000fe40003f25270 */
[----:B------:R-:W-:-:S04]  /*1760*/  LEA R5, R133, 0xffffffc0, 0x6 ;  /* 0xffffffc085057811 */ /* 0x000fc800078e30ff */
[----:B------:R-:W-:Y:S01]  /*1770*/  SHF.R.S32.HI R3, RZ, 0x1f, R5 ;  /* 0x0000001fff037819 */ /* 0x000fe20000011405 */
[----:B------:R-:W-:-:S04]  /*1780*/  IMAD.WIDE.U32 R14, R5, c[0x0][0x198], R14 ;  /* 0x00006600050e7a25 */ /* 0x000fc800078e000e */
[----:B------:R-:W-:Y:S01]  /*1790*/  @P3 IADD3 R4, R4, 0x1, RZ ;  /* 0x0000000104043810 */ /* 0x000fe20007ffe0ff */
        /* <DEDUP_REMOVED lines=8> */
[----:B------:R-:W-:-:S04]  /*1820*/  IMAD R11, R4, c[0x0][0x1b4], R11 ;  /* 0x00006d00040b7a24 */ /* 0x000fc800078e020b */
        /* <DEDUP_REMOVED lines=12> */
.L_x_1354:
[----:B------:R-:W-:Y:S01]  /*18f0*/  ISETP.NE.AND P1, PT, R13, -0x1, PT ;  /* 0xffffffff0d00780c */ /* 0x000fe20003f25270 */
[----:B------:R-:W-:Y:S01]  /*1900*/  IMAD.IADD R199, R0, 0x1, -R199 ;  /* 0x0000000100c77824 */ /* 0x000fe200078e0ac7 */
[----:B------:R-:W-:Y:S01]  /*1910*/  SHF.R.S32.HI R9, RZ, 0x1f, R86 ;  /* 0x0000001fff097819 */ /* 0x000fe20000011456 */
[----:B------:R-:W-:Y:S03]  /*1920*/  BSSY B0, `(.L_x_1356) ;  /* 0x0000071000007945 */ /* 0x000fe60003800000 */
[CC--:B------:R-:W-:Y:S02]  /*1930*/  LEA.HI R7, R9.reuse, R86.reuse, RZ, 0x4 ;  /* 0x0000005609077211 */ /* 0x0c0fe400078f20ff */
[----:B------:R-:W-:Y:S02]  /*1940*/  LEA.HI R15, R9, R86, RZ, 0x3 ;  /* 0x00000056090f7211 */ /* 0x000fe400078f18ff */
[----:B------:R-:W-:-:S02]  /*1950*/  SHF.R.S32.HI R0, RZ, 0x4, R7 ;  /* 0x00000004ff007819 */ /* 0x000fc40000011407 */
[----:B------:R-:W-:Y:S01]  /*1960*/  SHF.R.S32.HI R20, RZ, 0x3, R15 ;  /* 0x00000003ff147819 */ /* 0x000fe2000001140f */
[----:B------:R-:W-:Y:S01]  /*1970*/  @P1 IMAD.WIDE.U32 R30, R13, c[0x0][0x190], RZ ;  /* 0x000064000d1e1a25 */ /* 0x000fe200078e00ff */
[----:B-----5:R-:W-:Y:S02]  /*1980*/  @!P1 SHF.R.S32.HI R2, RZ, 0x1f, R207 ;  /* 0x0000001fff029819 */ /* 0x020fe400000114cf */
[----:B------:R-:W-:Y:S01]  /*1990*/  LOP3.LUT R15, R15, 0xfffffff8, RZ, 0xc0, !PT ;  /* 0xfffffff80f0f7812 */ /* 0x000fe200078ec0ff */
[----:B------:R-:W-:Y:S01]  /*19a0*/  @!P1 IMAD.WIDE.U32 R16, R207, c[0x0][0x178], RZ ;  /* 0x00005e00cf109a25 */ /* 0x000fe200078e00ff */
[C---:B------:R-:W-:Y:S02]  /*19b0*/  LEA.HI R14, R7.reuse, R0, RZ, 0x1 ;  /* 0x00000000070e7211 */ /* 0x040fe400078f08ff */
[----:B------:R-:W-:Y:S01]  /*19c0*/  LOP3.LUT R7, R7, 0xfffffff0, RZ, 0xc0, !PT ;  /* 0xfffffff007077812 */ /* 0x000fe200078ec0ff */
[----:B------:R-:W-:Y:S01]  /*19d0*/  @!P1 IMAD R2, R2, c[0x0][0x178], RZ ;  /* 0x00005e0002029a24 */ /* 0x000fe200078e02ff */
[----:B------:R-:W-:Y:S01]  /*19e0*/  LOP3.LUT R197, R14, 0xfffffffe, RZ, 0xc0, !PT ;  /* 0xfffffffe0ec57812 */ /* 0x000fe200078ec0ff */
[----:B------:R-:W-:Y:S01]  /*19f0*/  @P1 IMAD R13, R13, c[0x0][0x194], R31 ;  /* 0x000065000d0d1a24 */ /* 0x000fe200078e021f */
[----:B------:R-:W-:Y:S01]  /*1a00*/  IADD3 R7, -R7, R86, RZ ;  /* 0x0000005607077210 */ /* 0x000fe20007ffe1ff */
[----:B------:R-:W-:Y:S01]  /*1a10*/  @!P1 IMAD R2, R207, c[0x0][0x17c], R2 ;  /* 0x00005f00cf029a24 */ /* 0x000fe200078e0202 */
[----:B------:R-:W-:Y:S01]  /*1a20*/  SHF.R.S32.HI R21, RZ, 0x1f, R20 ;  /* 0x0000001fff157819 */ /* 0x000fe20000011414 */
[----:B------:R-:W-:Y:S01]  /*1a30*/  IMAD.IADD R197, R0, 0x1, -R197 ;  /* 0x0000000100c57824 */ /* 0x000fe200078e0ac5 */
[----:B------:R-:W-:Y:S01]  /*1a40*/  SHF.R.S32.HI R0, RZ, 0x1f, R7 ;  /* 0x0000001fff007819 */ /* 0x000fe20000011407 */
[----:B------:R-:W-:-:S02]  /*1a50*/  @!P1 IMAD.IADD R13, R17, 0x1, R2 ;  /* 0x00000001110d9824 */ /* 0x000fc400078e0202 */
[----:B------:R-:W-:Y:S01]  /*1a60*/  IMAD.IADD R2, R86, 0x1, -R15 ;  /* 0x0000000156027824 */ /* 0x000fe200078e0a0f */
[----:B------:R-:W-:Y:S01]  /*1a70*/  LEA.HI R0, R0, R7, RZ, 0x3 ;  /* 0x0000000700007211 */ /* 0x000fe200078f18ff */
[----:B------:R-:W-:Y:S02]  /*1a80*/  IMAD.SHL.U32 R15, R20, 0x40, RZ ;  /* 0x00000040140f7824 */ /* 0x000fe400078e00ff */
[----:B------:R-:W-:Y:S02]  /*1a90*/  IMAD.SHL.U32 R206, R2, 0x8, RZ ;  /* 0x0000000802ce7824 */ /* 0x000fe400078e00ff */
[----:B------:R-:W-:Y:S01]  /*1aa0*/  @!P1 IMAD.MOV.U32 R30, RZ, RZ, R16 ;  /* 0x000000ffff1e9224 */ /* 0x000fe200078e0010 */
[----:B------:R-:W-:Y:S01]  /*1ab0*/  LOP3.LUT R15, R15, 0x1c0, RZ, 0xc0, !PT ;  /* 0x000001c00f0f7812 */ /* 0x000fe200078ec0ff */
[----:B------:R-:W-:Y:S01]  /*1ac0*/  IMAD.WIDE R26, R27, 0x40, R20 ;  /* 0x000000401b1a7825 */ /* 0x000fe200078e0214 */
[----:B------:R-:W-:Y:S02]  /*1ad0*/  IADD3 R24, P2, R206, R24, RZ ;  /* 0x00000018ce187210 */ /* 0x000fe40007f5e0ff */
[----:B------:R-:W-:-:S02]  /*1ae0*/  SHF.R.S32.HI R14, RZ, 0x1f, R206 ;  /* 0x0000001fff0e7819 */ /* 0x000fc400000114ce */
[----:B------:R-:W-:Y:S02]  /*1af0*/  LEA.HI R16, R9, R86, RZ, 0x6 ;  /* 0x0000005609107211 */ /* 0x000fe400078f30ff */
[----:B------:R-:W-:Y:S01]  /*1b00*/  IADD3 R28, P3, R206, R28, RZ ;  /* 0x0000001cce1c7210 */ /* 0x000fe20007f7e0ff */
[----:B------:R-:W-:Y:S01]  /*1b10*/  IMAD.X R25, R14, 0x1, R12, P2 ;  /* 0x000000010e197824 */ /* 0x000fe200010e060c */
[----:B------:R-:W-:Y:S01]  /*1b20*/  IADD3 R30, P1, R206, R30, RZ ;  /* 0x0000001ece1e7210 */ /* 0x000fe20007f3e0ff */
[----:B------:R-:W-:Y:S01]  /*1b30*/  IMAD.SHL.U32 R16, R16, 0x8, RZ ;  /* 0x0000000810107824 */ /* 0x000fe200078e00ff */
[----:B------:R-:W-:Y:S01]  /*1b40*/  LOP3.LUT R18, R15, 0x38, R206, 0xf8, !PT ;  /* 0x000000380f127812 */ /* 0x000fe200078ef8ce */
[C---:B------:R-:W-:Y:S01]  /*1b50*/  IMAD.X R29, R14.reuse, 0x1, R11, P3 ;  /* 0x000000010e1d7824 */ /* 0x040fe200018e060b */
[----:B------:R-:W-:Y:S01]  /*1b60*/  SHF.R.U32.HI R15, RZ, 0x3, R15 ;  /* 0x00000003ff0f7819 */ /* 0x000fe2000001160f */
[----:B------:R-:W-:Y:S01]  /*1b70*/  IMAD.X R31, R14, 0x1, R13, P1 ;  /* 0x000000010e1f7824 */ /* 0x000fe200008e060d */
[----:B------:R-:W-:Y:S01]  /*1b80*/  LOP3.LUT R12, R0, 0xfffffff8, RZ, 0xc0, !PT ;  /* 0xfffffff8000c7812 */ /* 0x000fe200078ec0ff */
[----:B------:R-:W-:Y:S01]  /*1b90*/  IMAD R13, R10, c[0x0][0x1b8], RZ ;  /* 0x00006e000a0d7a24 */ /* 0x000fe200078e02ff */
[----:B------:R-:W-:Y:S01]  /*1ba0*/  LOP3.LUT R15, R18, R15, RZ, 0x3c, !PT ;  /* 0x0000000f120f7212 */ /* 0x000fe200078e3cff */
[----:B------:R-:W-:Y:S01]  /*1bb0*/  IMAD.WIDE.U32 R28, R20, c[0x0][0x198], R28 ;  /* 0x00006600141c7a25 */ /* 0x000fe200078e001c */
[----:B------:R-:W-:-:S02]  /*1bc0*/  SHF.R.S32.HI R11, RZ, 0x1f, R22 ;  /* 0x0000001fff0b7819 */ /* 0x000fc40000011416 */
[----:B------:R-:W-:Y:S01]  /*1bd0*/  IADD3 R10, R7, -R12, RZ ;  /* 0x8000000c070a7210 */ /* 0x000fe20007ffe0ff */
[----:B------:R-:W-:Y:S01]  /*1be0*/  IMAD R7, R4, c[0x0][0x1bc], R13 ;  /* 0x00006f0004077a24 */ /* 0x000fe200078e020d */
[----:B------:R-:W-:Y:S01]  /*1bf0*/  LOP3.LUT R205, R15, 0xfffffe00, R16, 0xf8, !PT ;  /* 0xfffffe000fcd7812 */ /* 0x000fe200078ef810 */
[----:B------:R-:W-:Y:S01]  /*1c00*/  IMAD R11, R11, c[0x0][0x1a8], RZ ;  /* 0x00006a000b0b7a24 */ /* 0x000fe200078e02ff */
[----:B------:R-:W-:Y:S01]  /*1c10*/  IADD3 R5, P1, R20, R5, RZ ;  /* 0x0000000514057210 */ /* 0x000fe20007f3e0ff */
[----:B------:R-:W-:Y:S01]  /*1c20*/  IMAD.WIDE.U32 R14, R4, c[0x0][0x1b8], R24 ;  /* 0x00006e00040e7a25 */ /* 0x000fe200078e0018 */
[----:B------:R-:W-:Y:S02]  /*1c30*/  MOV R135, R28 ;  /* 0x0000001c00877202 */ /* 0x000fe40000000f00 */
[----:B------:R-:W-:Y:S01]  /*1c40*/  IADD3 R85, R206, 0x40, RZ ;  /* 0x00000040ce557810 */ /* 0x000fe20007ffe0ff */
[----:B------:R-:W-:Y:S01]  /*1c50*/  IMAD.SHL.U32 R4, R10, 0x40, RZ ;  /* 0x000000400a047824 */ /* 0x000fe200078e00ff */
[----:B------:R-:W-:Y:S01]  /*1c60*/  IADD3 R84, R206, 0x80, RZ ;  /* 0x00000080ce547810 */ /* 0x000fe20007ffe0ff */
[----:B------:R-:W-:Y:S01]  /*1c70*/  IMAD.X R3, R21, 0x1, R3, P1 ;  /* 0x0000000115037824 */ /* 0x000fe200008e0603 */
[----:B------:R-:W-:Y:S01]  /*1c80*/  R2P PR, R10, 0x6 ;  /* 0x000000060a007804 */ /* 0x000fe20000000000 */
[----:B------:R-:W-:Y:S01]  /*1c90*/  IMAD R25, R22, c[0x0][0x1ac], R11 ;  /* 0x00006b0016197a24 */ /* 0x000fe200078e020b */
[----:B------:R-:W-:Y:S01]  /*1ca0*/  LOP3.LUT R4, R4, 0x1c0, RZ, 0xc0, !PT ;  /* 0x000001c004047812 */ /* 0x000fe200078ec0ff */
[----:B------:R-:W-:Y:S01]  /*1cb0*/  IMAD.SHL.U32 R11, R197, 0x8, RZ ;  /* 0x00000008c50b7824 */ /* 0x000fe200078e00ff */
[----:B------:R-:W-:Y:S01]  /*1cc0*/  ISETP.GE.AND P3, PT, R20, R199, PT ;  /* 0x000000c71400720c */ /* 0x000fe20003f66270 */
[----:B------:R-:W-:Y:S01]  /*1cd0*/  IMAD.IADD R15, R15, 0x1, R7 ;  /* 0x000000010f0f7824 */ /* 0x000fe200078e0207 */
[----:B------:R-:W-:Y:S01]  /*1ce0*/  SHF.R.U32.HI R10, RZ, 0x3, R4 ;  /* 0x00000003ff0a7819 */ /* 0x000fe20000011604 */
[----:B------:R-:W-:Y:S01]  /*1cf0*/  IMAD R13, R21, c[0x0][0x198], RZ ;  /* 0x00006600150d7a24 */ /* 0x000fe200078e02ff */
[----:B------:R-:W-:Y:S01]  /*1d00*/  LOP3.LUT R11, R4, 0x8, R11, 0xf8, !PT ;  /* 0x00000008040b7812 */ /* 0x000fe200078ef80b */
[----:B------:R-:W-:-:S02]  /*1d10*/  IMAD R4, R3, c[0x0][0x1a0], RZ ;  /* 0x0000680003047a24 */ /* 0x000fc400078e02ff */
[----:B------:R-:W-:Y:S01]  /*1d20*/  IMAD.WIDE.U32 R16, R5, c[0x0][0x1a0], R14 ;  /* 0x0000680005107a25 */ /* 0x000fe200078e000e */
[----:B------:R-:W-:-:S03]  /*1d30*/  LOP3.LUT R3, R11, R10, RZ, 0x3c, !PT ;  /* 0x0000000a0b037212 */ /* 0x000fc600078e3cff */
[----:B------:R-:W-:Y:S02]  /*1d40*/  IMAD R19, R5, c[0x0][0x1a4], R4 ;  /* 0x0000690005137a24 */ /* 0x000fe400078e0204 */
[----:B------:R-:W-:Y:S02]  /*1d50*/  IMAD.SHL.U32 R0, R0, 0x40, RZ ;  /* 0x0000004000007824 */ /* 0x000fe400078e00ff */
[----:B------:R-:W-:Y:S02]  /*1d60*/  IMAD.MOV.U32 R12, RZ, RZ, c[0x0][0x1a0] ;  /* 0x00006800ff0c7624 */ /* 0x000fe400078e00ff */
[----:B------:R-:W-:Y:S01]  /*1d70*/  IMAD.MOV.U32 R7, RZ, RZ, 0x10 ;  /* 0x00000010ff077424 */ /* 0x000fe200078e00ff */
[----:B------:R-:W-:Y:S01]  /*1d80*/  LOP3.LUT R0, R3, 0xfffffe00, R0, 0xf8, !PT ;  /* 0xfffffe0003007812 */ /* 0x000fe200078ef800 */
[----:B------:R-:W-:Y:S01]  /*1d90*/  IMAD.MOV.U32 R5, RZ, RZ, 0x20 ;  /* 0x00000020ff057424 */ /* 0x000fe200078e00ff */
[----:B------:R-:W-:Y:S01]  /*1da0*/  SHF.L.U64.HI R201, R12, R8, c[0x0][0x1a4] ;  /* 0x000069000cc97619 */ /* 0x000fe20000010208 */
[----:B------:R-:W-:Y:S01]  /*1db0*/  IMAD.WIDE.U32 R22, R22, c[0x0][0x1a8], R30 ;  /* 0x00006a0016167a25 */ /* 0x000fe200078e001e */
[----:B------:R-:W-:-:S02]  /*1dc0*/  SHF.L.U32 R202, R12, 0x4, RZ ;  /* 0x000000040cca7819 */ /* 0x000fc400000006ff */
[----:B------:R-:W-:Y:S01]  /*1dd0*/  SEL R7, R7, 0xfffffff0, !P1 ;  /* 0xfffffff007077807 */ /* 0x000fe20004800000 */
[----:B------:R-:W-:Y:S01]  /*1de0*/  IMAD R13, R20, c[0x0][0x19c], R13 ;  /* 0x00006700140d7a24 */ /* 0x000fe200078e020d */
[----:B------:R-:W-:Y:S01]  /*1df0*/  SEL R5, R5, 0xffffffe0, !P2 ;  /* 0xffffffe005057807 */ /* 0x000fe20005000000 */
[----:B------:R-:W-:Y:S02]  /*1e00*/  IMAD.SHL.U32 R205, R205, 0x2, RZ ;  /* 0x00000002cdcd7824 */ /* 0x000fe400078e00ff */
[----:B------:R-:W-:Y:S02]  /*1e10*/  IMAD.IADD R134, R29, 0x1, R13 ;  /* 0x000000011d867824 */ /* 0x000fe400078e020d */
[----:B------:R-:W-:Y:S02]  /*1e20*/  IMAD.IADD R25, R23, 0x1, R25 ;  /* 0x0000000117197824 */ /* 0x000fe400078e0219 */
[----:B------:R-:W-:Y:S01]  /*1e30*/  IMAD.IADD R19, R17, 0x1, R19 ;  /* 0x0000000111137824 */ /* 0x000fe200078e0213 */
[----:B------:R-:W-:Y:S05]  /*1e40*/  @P3 BRA `(.L_x_1357) ;  /* 0x000001e000003947 */ /* 0x000fea0003800000 */
[----:B------:R-:W-:Y:S01]  /*1e50*/  ISETP.GE.AND P5, PT, R206, c[0x0][0x220], PT ;  /* 0x00008800ce007a0c */ /* 0x000fe20003fa6270 */
[----:B------:R-:W-:Y:S01]  /*1e60*/  IMAD R3, R27, c[0x0][0x190], RZ ;  /* 0x000064001b037a24 */ /* 0x000fe200078e02ff */
[----:B------:R-:W-:Y:S01]  /*1e70*/  ISETP.GE.AND P4, PT, R85, c[0x0][0x220], PT ;  /* 0x0000880055007a0c */ /* 0x000fe20003f86270 */
[----:B------:R-:W-:Y:S01]  /*1e80*/  IMAD.MOV.U32 R24, RZ, RZ, R22 ;  /* 0x000000ffff187224 */ /* 0x000fe200078e0016 */
[----:B------:R-:W-:Y:S01]  /*1e90*/  ISETP.GE.AND P3, PT, R84, c[0x0][0x220], PT ;  /* 0x0000880054007a0c */ /* 0x000fe20003f66270 */
[----:B------:R-:W-:-:S02]  /*1ea0*/  IMAD R3, R26, c[0x0][0x194], R3 ;  /* 0x000065001a037a24 */ /* 0x000fc400078e0203 */
        /* <DEDUP_REMOVED lines=24> */
.L_x_1357:
[----:B------:R-:W-:Y:S05]  /*2030*/  BSYNC B0 ;  /* 0x0000000000007941 */ /* 0x000fea0003800000 */
.L_x_1356:
[----:B------:R-:W-:Y:S01]  /*2040*/  IADD3 R11, R20, 0x10, RZ ;  /* 0x00000010140b7810 */ /* 0x000fe20007ffe0ff */
[----:B------:R-:W-:Y:S03]  /*2050*/  BSSY B0, `(.L_x_1358) ;  /* 0x0000024000007945 */ /* 0x000fe60003800000 */
[----:B------:R-:W-:-:S13]  /*2060*/  ISETP.GE.AND P1, PT, R11, R199, PT ;  /* 0x000000c70b00720c */ /* 0x000fda0003f26270 */
[----:B------:R-:W-:Y:S05]  /*2070*/  @P1 BRA `(.L_x_1359) ;  /* 0x0000021000001947 */ /* 0x000fea0003800000 */
[----:B------:R-:W-:Y:S01]  /*2080*/  IADD3 R4, P1, R26, 0x10, RZ ;  /* 0x000000101a047810 */ /* 0x000fe20007f3e0ff */
[----:B-1----:R-:W-:Y:S01]  /*2090*/  IMAD.MOV.U32 R14, RZ, RZ, R22 ;  /* 0x000000ffff0e7224 */ /* 0x002fe200078e0016 */
        /* <DEDUP_REMOVED lines=31> */
.L_x_1359:
[----:B------:R-:W-:Y:S05]  /*2290*/  BSYNC B0 ;  /* 0x0000000000007941 */ /* 0x000fea0003800000 */
.L_x_1358:
        /* <DEDUP_REMOVED lines=37> */
.L_x_1361:
[----:B------:R-:W-:Y:S05]  /*24f0*/  BSYNC B0 ;  /* 0x0000000000007941 */ /* 0x000fea0003800000 */
.L_x_1360:
[----:B-1----:R-:W-:Y:S01]  /*2500*/  IADD3 R15, R20, 0x30, RZ ;  /* 0x00000030140f7810 */ /* 0x002fe20007ffe0ff */
        /* <DEDUP_REMOVED lines=35> */
.L_x_1363:
[----:B------:R-:W-:Y:S05]  /*2740*/  BSYNC B0 ;  /* 0x0000000000007941 */ /* 0x000fea0003800000 */
.L_x_1362:
[----:B------:R-:W-:Y:S01]  /*2750*/  IADD3 R87, R133, -0x1, RZ ;  /* 0xffffffff85577810 */ /* 0x000fe20007ffe0ff */
[----:B------:R-:W-:Y:S04]  /*2760*/  BSSY B0, `(.L_x_1364) ;  /* 0x000001e000007945 */ /* 0x000fe80003800000 */
[----:B------:R-:W-:-:S04]  /*2770*/  IMAD.SHL.U32 R3, R87, 0x40, RZ ;  /* 0x0000004057037824 */ /* 0x000fc800078e00ff */
[----:B------:R-:W-:-:S05]  /*2780*/  IMAD.IADD R10, R88, 0x1, -R3 ;  /* 0x00000001580a7824 */ /* 0x000fca00078e0a03 */
[----:B------:R-:W-:-:S13]  /*2790*/  ISETP.GE.AND P1, PT, R20, R10, PT ;  /* 0x0000000a1400720c */ /* 0x000fda0003f26270 */
[----:B------:R-:W-:Y:S05]  /*27a0*/  @P1 BRA `(.L_x_1365) ;  /* 0x0000019000001947 */ /* 0x000fea0003800000 */
[----:B------:R-:W-:Y:S02]  /*27b0*/  ISETP.GE.AND P4, PT, R206, c[0x0][0x220], PT ;  /* 0x00008800ce007a0c */ /* 0x000fe40003f86270 */
[----:B------:R-:W-:Y:S02]  /*27c0*/  ISETP.GE.AND P3, PT, R85, c[0x0][0x220], PT ;  /* 0x0000880055007a0c */ /* 0x000fe40003f66270 */
[----:B------:R-:W-:-:S09]  /*27d0*/  ISETP.GE.AND P1, PT, R84, c[0x0][0x220], PT ;  /* 0x0000880054007a0c */ /* 0x000fd20003f26270 */
[C---:B-1----:R-:W-:Y:S01]  /*27e0*/  @!P4 LEA R24, P5, R135.reuse, c[0x0][0x168], 0x1 ;  /* 0x00005a008718ca11 */ /* 0x042fe200078a08ff */
        /* <DEDUP_REMOVED lines=21> */
.L_x_1365:
[----:B------:R-:W-:Y:S05]  /*2940*/  BSYNC B0 ;  /* 0x0000000000007941 */ /* 0x000fea0003800000 */
.L_x_1364:
        /* <DEDUP_REMOVED lines=8> */
[----:B-1----:R-:W-:Y:S02]  /*29d0*/  IADD3 R23, P2, R204, R135, RZ ;  /* 0x00000087cc177210 */ /* 0x002fe40007f5e0ff */
        /* <DEDUP_REMOVED lines=24> */
.L_x_1367:
[----:B------:R-:W-:Y:S05]  /*2b60*/  BSYNC B0 ;  /* 0x0000000000007941 */ /* 0x000fea0003800000 */
.L_x_1366:
[----:B------:R-:W-:Y:S01]  /*2b70*/  ISETP.GE.AND P1, PT, R13, R10, PT ;  /* 0x0000000a0d00720c */ /* 0x000fe20003f26270 */
[----:B------:R-:W-:-:S12]  /*2b80*/  BSSY B0, `(.L_x_1368) ;  /* 0x000001e000007945 */ /* 0x000fd80003800000 */
[----:B------:R-:W-:Y:S05]  /*2b90*/  @P1 BRA `(.L_x_1369) ;  /* 0x000001c000001947 */ /* 0x000fea0003800000 */
[----:B------:R-:W-:Y:S01]  /*2ba0*/  ISETP.GE.AND P4, PT, R206, c[0x0][0x220], PT ;  /* 0x00008800ce007a0c */ /* 0x000fe20003f86270 */
[----:B-1----:R-:W-:Y:S01]  /*2bb0*/  IMAD.MOV.U32 R25, RZ, RZ, c[0x0][0x19c] ;  /* 0x00006700ff197624 */ /* 0x002fe200078e00ff */
        /* <DEDUP_REMOVED lines=26> */
.L_x_1369:
[----:B------:R-:W-:Y:S05]  /*2d60*/  BSYNC B0 ;  /* 0x0000000000007941 */ /* 0x000fea0003800000 */
.L_x_1368:
[----:B------:R-:W-:Y:S01]  /*2d70*/  ISETP.GE.AND P1, PT, R15, R10, PT ;  /* 0x0000000a0f00720c */ /* 0x000fe20003f26270 */
[----:B------:R-:W-:-:S12]  /*2d80*/  BSSY B0, `(.L_x_1370) ;  /* 0x0000021000007945 */ /* 0x000fd80003800000 */
[----:B------:R-:W-:Y:S05]  /*2d90*/  @P1 BRA `(.L_x_1371) ;  /* 0x000001f000001947 */ /* 0x000fea0003800000 */
[----:B------:R-:W-:Y:S01]  /*2da0*/  ISETP.GE.AND P4, PT, R206, c[0x0][0x220], PT ;  /* 0x00008800ce007a0c */ /* 0x000fe20003f86270 */
[----:B-12---:R-:W-:Y:S01]  /*2db0*/  IMAD.MOV.U32 R22, RZ, RZ, R135 ;  /* 0x000000ffff167224 */ /* 0x006fe200078e0087 */
[----:B------:R-:W-:Y:S01]  /*2dc0*/  ISETP.GE.AND P3, PT, R85, c[0x0][0x220], PT ;  /* 0x0000880055007a0c */ /* 0x000fe20003f66270 */
[----:B------:R-:W-:Y:S01]  /*2dd0*/  IMAD.MOV.U32 R23, RZ, RZ, R134 ;  /* 0x000000ffff177224 */ /* 0x000fe200078e0086 */
[----:B------:R-:W-:Y:S01]  /*2de0*/  ULDC UR4, c[0x0][0x19c] ;  /* 0x0000670000047ab9 */ /* 0x000fe20000000800 */
[----:B------:R-:W-:Y:S01]  /*2df0*/  ISETP.GE.AND P1, PT, R84, c[0x0][0x220], PT ;  /* 0x0000880054007a0c */ /* 0x000fe20003f26270 */
[----:B------:R-:W-:Y:S01]  /*2e00*/  UIMAD UR4, UR4, 0x30, URZ ;  /* 0x00000030040478a4 */ /* 0x000fe2000f8e023f */
[----:B------:R-:W-:-:S05]  /*2e10*/  IMAD.WIDE.U32 R24, R4, 0x30, R22 ;  /* 0x0000003004187825 */ /* 0x000fca00078e0016 */
[----:B------:R-:W-:Y:S01]  /*2e20*/  IADD3 R8, R25, UR4, RZ ;  /* 0x0000000419087c10 */ /* 0x000fe2000fffe0ff */
[----:B------:R1:W-:Y:S01]  /*2e30*/  @P4 STS.128 [R205+0x7800], RZ ;  /* 0x007800ffcd004388 */ /* 0x0003e20000000c00 */
[C---:B------:R-:W-:Y:S02]  /*2e40*/  @!P4 LEA R26, P5, R24.reuse, c[0x0][0x168], 0x1 ;  /* 0x00005a00181aca11 */ /* 0x040fe400078a08ff */
        /* <DEDUP_REMOVED lines=20> */
.L_x_1371:
[----:B------:R-:W-:Y:S05]  /*2f90*/  BSYNC B0 ;  /* 0x0000000000007941 */ /* 0x000fea0003800000 */
.L_x_1370:
        /* <DEDUP_REMOVED lines=14> */
[----:B-12---:R-:W-:Y:S01]  /*3080*/  @!P3 IMAD.MOV.U32 R22, RZ, RZ, R220 ;  /* 0x000000ffff16b224 */ /* 0x006fe200078e00dc */
        /* <DEDUP_REMOVED lines=17> */
.L_x_1373:
[----:B------:R-:W-:Y:S05]  /*31a0*/  BSYNC B0 ;  /* 0x0000000000007941 */ /* 0x000fea0003800000 */
.L_x_1372:
        /* <DEDUP_REMOVED lines=11> */
[C---:B-1----:R-:W-:Y:S01]  /*3260*/  @!P3 LEA R24, P5, R202.reuse, R220, 0x1 ;  /* 0x000000dcca18b211 */ /* 0x042fe200078a08ff */
[----:B------:R1:W-:Y:S01]  /*3270*/  @P3 STS.128 [R205+0xc800], RZ ;  /* 0x00c800ffcd003388 */ /* 0x0003e20000000c00 */
[C---:B--2---:R-:W-:Y:S02]  /*3280*/  @!P2 LEA R22, P4, R11.reuse, c[0x0][0x170], 0x1 ;  /* 0x00005c000b16aa11 */ /* 0x044fe400078808ff */
        /* <DEDUP_REMOVED lines=19> */
.L_x_1375:
[----:B------:R-:W-:Y:S05]  /*33c0*/  BSYNC B0 ;  /* 0x0000000000007941 */ /* 0x000fea0003800000 */
.L_x_1374:
        /* <DEDUP_REMOVED lines=13> */
[----:B-1----:R-:W-:Y:S01]  /*34a0*/  @!P3 LEA R24, P5, R13, R220, 0x1 ;  /* 0x000000dc0d18b211 */ /* 0x002fe200078a08ff */
[----:B------:R-:W-:Y:S01]  /*34b0*/  IMAD.X R8, R14, 0x1, R19, P4 ;  /* 0x000000010e087824 */ /* 0x000fe200020e0613 */
[----:B--2---:R-:W-:Y:S01]  /*34c0*/  @!P2 LEA R22, P4, R11, c[0x0][0x170], 0x1 ;  /* 0x00005c000b16aa11 */ /* 0x004fe200078808ff */
        /* <DEDUP_REMOVED lines=20> */
.L_x_1377:
[----:B------:R-:W-:Y:S05]  /*3610*/  BSYNC B0 ;  /* 0x0000000000007941 */ /* 0x000fea0003800000 */
.L_x_1376:
        /* <DEDUP_REMOVED lines=17> */
[----:B------:R1:W-:Y:S01]  /*3730*/  @P3 STS.128 [R205+0xd800], RZ ;  /* 0x00d800ffcd003388 */ /* 0x0003e20000000c00 */
[----:B------:R-:W-:Y:S02]  /*3740*/  @!P2 LEA R14, P4, R18, c[0x0][0x170], 0x1 ;  /* 0x00005c00120eaa11 */ /* 0x000fe400078808ff */
[----:B------:R-:W-:Y:S02]  /*3750*/  @!P3 IMAD R8, R8, 0x60, RZ ;  /* 0x000000600808b824 */ /* 0x000fe400078e02ff */
[----:B------:R-:W-:-:S03]  /*3760*/  @!P2 LEA.HI.X R15, R18, c[0x0][0x174], R10, 0x1, P4 ;  /* 0x00005d00120faa11 */ /* 0x000fc600020f0c0a */
        /* <DEDUP_REMOVED lines=18> */
.L_x_1379:
[----:B------:R-:W-:Y:S05]  /*3890*/  BSYNC B0 ;  /* 0x0000000000007941 */ /* 0x000fea0003800000 */
.L_x_1378:
[C---:B------:R-:W-:Y:S01]  /*38a0*/  IMAD.SHL.U32 R8, R2.reuse, 0x40, RZ ;  /* 0x0000004002087824 */ /* 0x040fe200078e00ff */
[----:B------:R-:W-:Y:S01]  /*38b0*/  R2P PR, R2, 0x6 ;  /* 0x0000000602007804 */ /* 0x000fe20000000000 */
[----:B------:R-:W-:Y:S01]  /*38c0*/  IMAD.SHL.U32 R20, R20, 0x8, RZ ;  /* 0x0000000814147824 */ /* 0x000fe200078e00ff */
[----:B------:R-:W0:Y:S01]  /*38d0*/  LDGDEPBAR ;  /* 0x00000000000079af */ /* 0x000e220000000000 */
[----:B------:R-:W-:Y:S01]  /*38e0*/  IMAD R198, R9, 0x400, R0 ;  /* 0x0000040009c67824 */ /* 0x000fe200078e0200 */
[----:B------:R-:W-:Y:S01]  /*38f0*/  LOP3.LUT R11, R8, 0x1c0, RZ, 0xc0, !PT ;  /* 0x000001c0080b7812 */ /* 0x000fe200078ec0ff */
[----:B------:R-:W-:Y:S01]  /*3900*/  IMAD.SHL.U32 R86, R86, 0x2, RZ ;  /* 0x0000000256567824 */ /* 0x000fe200078e00ff */
[----:B------:R-:W-:Y:S01]  /*3910*/  ISETP.GT.AND P6, PT, R87, R200, PT ;  /* 0x000000c85700720c */ /* 0x000fe20003fc4270 */
[----:B------:R-:W-:Y:S01]  /*3920*/  IMAD.SHL.U32 R198, R198, 0x2, RZ ;  /* 0x00000002c6c67824 */ /* 0x000fe200078e00ff */
[----:B------:R-:W-:Y:S02]  /*3930*/  LOP3.LUT R8, R11, 0x8, R20, 0xf8, !PT ;  /* 0x000000080b087812 */ /* 0x000fe400078ef814 */
[----:B------:R-:W-:Y:S01]  /*3940*/  SHF.R.U32.HI R11, RZ, 0x3, R11 ;  /* 0x00000003ff0b7819 */ /* 0x000fe2000001160b */
[--C-:B------:R-:W-:Y:S01]  /*3950*/  IMAD R196, R7, 0x2, R198.reuse ;  /* 0x0000000207c47824 */ /* 0x100fe200078e02c6 */
[----:B-1----:R-:W-:Y:S01]  /*3960*/  LDSM.16.M88.4 R24, [R198] ;  /* 0x00000000c618783b */ /* 0x002fe20000000200 */
[C---:B------:R-:W-:Y:S01]  /*3970*/  IMAD R194, R5.reuse, 0x2, R198 ;  /* 0x0000000205c27824 */ /* 0x040fe200078e02c6 */
[----:B------:R-:W-:Y:S01]  /*3980*/  LOP3.LUT R8, R8, R11, RZ, 0x3c, !PT ;  /* 0x0000000b08087212 */ /* 0x000fe200078e3cff */
[----:B------:R-:W-:Y:S01]  /*3990*/  IMAD R193, R5, 0x2, R196 ;  /* 0x0000000205c17824 */ /* 0x000fe200078e02c4 */
[----:B------:R-:W-:Y:S01]  /*39a0*/  LDSM.16.M88.4 R60, [R196] ;  /* 0x00000000c43c783b */ /* 0x000fe20000000200 */
[----:B------:R-:W-:-:S02]  /*39b0*/  LOP3.LUT R86, R86, 0x6, RZ, 0xc0, !PT ;  /* 0x0000000656567812 */ /* 0x000fc400078ec0ff */
[----:B------:R-:W-:Y:S01]  /*39c0*/  IMAD R197, R197, 0x200, R8 ;  /* 0x00000200c5c57824 */ /* 0x000fe200078e0208 */
[----:B--2---:R-:W-:Y:S03]  /*39d0*/  LDSM.16.M88.4 R20, [R194] ;  /* 0x00000000c214783b */ /* 0x004fe60000000200 */
[----:B------:R-:W-:Y:S01]  /*39e0*/  IMAD.SHL.U32 R197, R197, 0x2, RZ ;  /* 0x00000002c5c57824 */ /* 0x000fe200078e00ff */
[----:B------:R-:W-:Y:S04]  /*39f0*/  LDSM.16.M88.4 R68, [R193] ;  /* 0x00000000c144783b */ /* 0x000fe80000000200 */
[----:B------:R-:W1:Y:S01]  /*3a00*/  LDSM.16.M88.4 R72, [R197+0x6000] ;  /* 0x00600000c548783b */ /* 0x000e620000000200 */
[----:B------:R-:W-:-:S02]  /*3a10*/  IADD3 R2, R197, 0x6000, RZ ;  /* 0x00006000c5027810 */ /* 0x000fc40007ffe0ff */
[----:B------:R-:W-:Y:S01]  /*3a20*/  IADD3 R195, R197, 0x6020, RZ ;  /* 0x00006020c5c37810 */ /* 0x000fe20007ffe0ff */
[----:B------:R-:W2:Y:S01]  /*3a30*/  LDSM.16.M88.4 R40, [R197+0x6800] ;  /* 0x00680000c528783b */ /* 0x000ea20000000200 */
[----:B------:R-:W-:Y:S01]  /*3a40*/  @P1 IADD3 R195, R2, -0x20, RZ ;  /* 0xffffffe002c31810 */ /* 0x000fe20007ffe0ff */
[----:B------:R-:W-:Y:S02]  /*3a50*/  IMAD.MOV.U32 R2, RZ, RZ, 0x40 ;  /* 0x00000040ff027424 */ /* 0x000fe400078e00ff */
[----:B------:R-:W5:Y:S01]  /*3a60*/  LDSM.16.M88.4 R32, [R197+0x7000] ;  /* 0x00700000c520783b */ /* 0x000f620000000200 */
[C---:B------:R-:W-:Y:S02]  /*3a70*/  IADD3 R187, R195.reuse, 0x800, RZ ;  /* 0x00000800c3bb7810 */ /* 0x040fe40007ffe0ff */
[----:B------:R-:W-:Y:S01]  /*3a80*/  SEL R2, R2, 0xffffffc0, !P2 ;  /* 0xffffffc002027807 */ /* 0x000fe20005000000 */
[----:B------:R-:W3:Y:S01]  /*3a90*/  LDSM.16.M88.4 R12, [R197+0x7800] ;  /* 0x00780000c50c783b */ /* 0x000ee20000000200 */
[----:B------:R-:W-:-:S02]  /*3aa0*/  IADD3 R186, R195, 0x1000, RZ ;  /* 0x00001000c3ba7810 */ /* 0x000fc40007ffe0ff */
[----:B------:R-:W-:Y:S01]  /*3ab0*/  IADD3 R185, R195, 0x1800, RZ ;  /* 0x00001800c3b97810 */ /* 0x000fe20007ffe0ff */
[----:B------:R-:W4:Y:S01]  /*3ac0*/  LDSM.16.M88.4 R64, [R195] ;  /* 0x00000000c340783b */ /* 0x000f220000000200 */
[----:B------:R-:W-:Y:S01]  /*3ad0*/  IMAD.IADD R191, R197, 0x1, R2 ;  /* 0x00000001c5bf7824 */ /* 0x000fe200078e0202 */
[C---:B------:R-:W-:Y:S01]  /*3ae0*/  IADD3 R183, R195.reuse, 0x2000, RZ ;  /* 0x00002000c3b77810 */ /* 0x040fe20007ffe0ff */
[----:B------:R-:W-:Y:S01]  /*3af0*/  IMAD.IADD R184, R2, 0x1, R195 ;  /* 0x0000000102b87824 */ /* 0x000fe200078e02c3 */
[----:B------:R-:W3:Y:S01]  /*3b00*/  LDSM.16.M88.4 R56, [R195+0x800] ;  /* 0x00080000c338783b */ /* 0x000ee20000000200 */
        /* <DEDUP_REMOVED lines=10> */
[----:B------:R-:W-:Y:S01]  /*3bb0*/  LDSM.16.M88.4 R80, [R191+0x7000] ;  /* 0x00700000bf50783b */ /* 0x000fe20000000200 */
[C---:B-1----:R-:W-:Y:S03]  /*3bc0*/  HMMA.16816.F32.BF16 R8, R24.reuse, R72, RZ ;  /* 0x000000481808723c */ /* 0x042fe600000418ff */
[----:B------:R-:W-:Y:S05]  /*3bd0*/  LDSM.16.M88.4 R76, [R191+0x7800] ;  /* 0x00780000bf4c783b */ /* 0x000fea0000000200 */
[C---:B------:R-:W-:Y:S08]  /*3be0*/  HMMA.16816.F32.BF16 R72, R24.reuse, R74, RZ ;  /* 0x0000004a1848723c */ /* 0x040ff000000418ff */
[C---:B--2---:R-:W-:Y:S08]  /*3bf0*/  HMMA.16816.F32.BF16 R44, R24.reuse, R40, RZ ;  /* 0x00000028182c723c */ /* 0x044ff000000418ff */
[C---:B------:R-:W-:Y:S08]  /*3c00*/  HMMA.16816.F32.BF16 R40, R24.reuse, R42, RZ ;  /* 0x0000002a1828723c */ /* 0x040ff000000418ff */
[C---:B-----5:R-:W-:Y:S08]  /*3c10*/  HMMA.16816.F32.BF16 R36, R24.reuse, R32, RZ ;  /* 0x000000201824723c */ /* 0x060ff000000418ff */
[C---:B------:R-:W-:Y:S08]  /*3c20*/  HMMA.16816.F32.BF16 R32, R24.reuse, R34, RZ ;  /* 0x000000221820723c */ /* 0x040ff000000418ff */
[C---:B---3--:R-:W-:Y:S08]  /*3c30*/  HMMA.16816.F32.BF16 R28, R24.reuse, R12, RZ ;  /* 0x0000000c181c723c */ /* 0x048ff000000418ff */
[----:B------:R-:W-:Y:S01]  /*3c40*/  HMMA.16816.F32.BF16 R24, R24, R14, RZ ;  /* 0x0000000e1818723c */ /* 0x000fe200000418ff */
[----:B------:R-:W1:Y:S07]  /*3c50*/  LDSM.16.M88.4 R12, [R191+0x6800] ;  /* 0x00680000bf0c783b */ /* 0x000e6e0000000200 */
[C---:B----4-:R-:W-:Y:S08]  /*3c60*/  HMMA.16816.F32.BF16 R8, R60.reuse, R64, R8 ;  /* 0x000000403c08723c */ /* 0x050ff00000041808 */
[C---:B------:R-:W-:Y:S01]  /*3c70*/  HMMA.16816.F32.BF16 R72, R60.reuse, R66, R72 ;  /* 0x000000423c48723c */ /* 0x040fe20000041848 */
[----:B------:R-:W-:Y:S07]  /*3c80*/  LDSM.16.M88.4 R64, [R184] ;  /* 0x00000000b840783b */ /* 0x000fee0000000200 */
[C---:B------:R-:W-:Y:S08]  /*3c90*/  HMMA.16816.F32.BF16 R44, R60.reuse, R56, R44 ;  /* 0x000000383c2c723c */ /* 0x040ff0000004182c */
[C---:B------:R-:W-:Y:S01]  /*3ca0*/  HMMA.16816.F32.BF16 R40, R60.reuse, R58, R40 ;  /* 0x0000003a3c28723c */ /* 0x040fe20000041828 */
[----:B------:R-:W-:Y:S07]  /*3cb0*/  LDSM.16.M88.4 R56, [R197+0x9800] ;  /* 0x00980000c538783b */ /* 0x000fee0000000200 */
[C---:B------:R-:W-:Y:S08]  /*3cc0*/  HMMA.16816.F32.BF16 R28, R60.reuse, R48, R28 ;  /* 0x000000303c1c723c */ /* 0x040ff0000004181c */
[C---:B------:R-:W-:Y:S01]  /*3cd0*/  HMMA.16816.F32.BF16 R24, R60.reuse, R50, R24 ;  /* 0x000000323c18723c */ /* 0x040fe20000041818 */
[----:B------:R-:W2:Y:S07]  /*3ce0*/  LDSM.16.M88.4 R48, [R184+0x800] ;  /* 0x00080000b830783b */ /* 0x000eae0000000200 */
[C---:B------:R-:W-:Y:S08]  /*3cf0*/  HMMA.16816.F32.BF16 R36, R60.reuse, R52, R36 ;  /* 0x000000343c24723c */ /* 0x040ff00000041824 */
[----:B------:R-:W-:Y:S01]  /*3d00*/  HMMA.16816.F32.BF16 R32, R60, R54, R32 ;  /* 0x000000363c20723c */ /* 0x000fe20000041820 */
[----:B------:R-:W-:Y:S04]  /*3d10*/  LDSM.16.M88.4 R52, [R198+0x2000] ;  /* 0x00200000c634783b */ /* 0x000fe80000000200 */
[----:B------:R-:W-:Y:S03]  /*3d20*/  LDSM.16.M88.4 R60, [R197+0x9000] ;  /* 0x00900000c53c783b */ /* 0x000fe60000000200 */
[C---:B------:R-:W-:Y:S08]  /*3d30*/  HMMA.16816.F32.BF16 R8, R20.reuse, R16, R8 ;  /* 0x000000101408723c */ /* 0x040ff00000041808 */
[C---:B------:R-:W-:Y:S01]  /*3d40*/  HMMA.16816.F32.BF16 R72, R20.reuse, R18, R72 ;  /* 0x000000121448723c */ /* 0x040fe20000041848 */
[----:B------:R-:W3:Y:S07]  /*3d50*/  LDSM.16.M88.4 R16, [R184+0x1000] ;  /* 0x00100000b810783b */ /* 0x000eee0000000200 */
[C---:B-1----:R-:W-:Y:S08]  /*3d60*/  HMMA.16816.F32.BF16 R44, R20.reuse, R12, R44 ;  /* 0x0000000c142c723c */ /* 0x042ff0000004182c */
[C---:B------:R-:W-:Y:S01]  /*3d70*/  HMMA.16816.F32.BF16 R40, R20.reuse, R14, R40 ;  /* 0x0000000e1428723c */ /* 0x040fe20000041828 */
[----:B------:R-:W1:Y:S07]  /*3d80*/  LDSM.16.M88.4 R12, [R184+0x1800] ;  /* 0x00180000b80c783b */ /* 0x000e6e0000000200 */
[C---:B------:R-:W-:Y:S08]  /*3d90*/  HMMA.16816.F32.BF16 R36, R20.reuse, R80, R36 ;  /* 0x000000501424723c */ /* 0x040ff00000041824 */
[C---:B------:R-:W-:Y:S01]  /*3da0*/  HMMA.16816.F32.BF16 R32, R20.reuse, R82, R32 ;  /* 0x000000521420723c */ /* 0x040fe20000041820 */
[----:B------:R-:W-:Y:S07]  /*3db0*/  LDSM.16.M88.4 R80, [R191+0x9800] ;  /* 0x00980000bf50783b */ /* 0x000fee0000000200 */
[C---:B------:R-:W-:Y:S08]  /*3dc0*/  HMMA.16816.F32.BF16 R28, R20.reuse, R76, R28 ;  /* 0x0000004c141c723c */ /* 0x040ff0000004181c */
[----:B------:R-:W-:Y:S01]  /*3dd0*/  HMMA.16816.F32.BF16 R24, R20, R78, R24 ;  /* 0x0000004e1418723c */ /* 0x000fe20000041818 */
[----:B------:R-:W4:Y:S07]  /*3de0*/  LDSM.16.M88.4 R20, [R197+0x8000] ;  /* 0x00800000c514783b */ /* 0x000f2e0000000200 */
[C---:B--2---:R-:W-:Y:S08]  /*3df0*/  HMMA.16816.F32.BF16 R44, R68.reuse, R48, R44 ;  /* 0x00000030442c723c */ /* 0x044ff0000004182c */
[C---:B------:R-:W-:Y:S01]  /*3e00*/  HMMA.16816.F32.BF16 R40, R68.reuse, R50, R40 ;  /* 0x000000324428723c */ /* 0x040fe20000041828 */
[----:B------:R-:W2:Y:S07]  /*3e10*/  LDSM.16.M88.4 R48, [R197+0x8800] ;  /* 0x00880000c530783b */ /* 0x000eae0000000200 */
[C---:B------:R-:W-:Y:S08]  /*3e20*/  HMMA.16816.F32.BF16 R8, R68.reuse, R64, R8 ;  /* 0x000000404408723c */ /* 0x040ff00000041808 */
[C---:B------:R-:W-:Y:S08]  /*3e30*/  HMMA.16816.F32.BF16 R72, R68.reuse, R66, R72 ;  /* 0x000000424448723c */ /* 0x040ff00000041848 */
[C---:B---3--:R-:W-:Y:S08]  /*3e40*/  HMMA.16816.F32.BF16 R36, R68.reuse, R16, R36 ;  /* 0x000000104424723c */ /* 0x048ff00000041824 */
[C---:B------:R-:W-:Y:S01]  /*3e50*/  HMMA.16816.F32.BF16 R64, R68.reuse, R18, R32 ;  /* 0x000000124440723c */ /* 0x040fe20000041820 */
[----:B------:R-:W-:Y:S04]  /*3e60*/  LDSM.16.M88.4 R32, [R196+0x2000] ;  /* 0x00200000c420783b */ /* 0x000fe80000000200 */
[----:B------:R-:W3:Y:S03]  /*3e70*/  LDSM.16.M88.4 R16, [R195+0x2000] ;  /* 0x00200000c310783b */ /* 0x000ee60000000200 */
[C---:B-1----:R-:W-:Y:S08]  /*3e80*/  HMMA.16816.F32.BF16 R28, R68.reuse, R12, R28 ;  /* 0x0000000c441c723c */ /* 0x042ff0000004181c */
[----:B------:R-:W-:Y:S01]  /*3e90*/  HMMA.16816.F32.BF16 R24, R68, R14, R24 ;  /* 0x0000000e4418723c */ /* 0x000fe20000041818 */
[----:B------:R-:W1:Y:S04]  /*3ea0*/  LDSM.16.M88.4 R12, [R195+0x2800] ;  /* 0x00280000c30c783b */ /* 0x000e680000000200 */
[----:B------:R-:W-:Y:S03]  /*3eb0*/  LDSM.16.M88.4 R68, [R193+0x2000] ;  /* 0x00200000c144783b */ /* 0x000fe60000000200 */
[C---:B----4-:R-:W-:Y:S08]  /*3ec0*/  HMMA.16816.F32.BF16 R8, R52.reuse, R20, R8 ;  /* 0x000000143408723c */ /* 0x050ff00000041808 */
[C---:B------:R-:W-:Y:S01]  /*3ed0*/  HMMA.16816.F32.BF16 R72, R52.reuse, R22, R72 ;  /* 0x000000163448723c */ /* 0x040fe20000041848 */
[----:B------:R-:W4:Y:S07]  /*3ee0*/  LDSM.16.M88.4 R20, [R195+0x3000] ;  /* 0x00300000c314783b */ /* 0x000f2e0000000200 */
        /* <DEDUP_REMOVED lines=13> */
[C---:B-1----:R-:W-:Y:S08]  /*3fc0*/  HMMA.16816.F32.BF16 R44, R32.reuse, R12, R44 ;  /* 0x0000000c202c723c */ /* 0x042ff0000004182c */
[C---:B------:R-:W-:Y:S01]  /*3fd0*/  HMMA.16816.F32.BF16 R40, R32.reuse, R14, R40 ;  /* 0x0000000e2028723c */ /* 0x040fe20000041828 */
[----:B------:R-:W1:Y:S07]  /*3fe0*/  LDSM.16.M88.4 R12, [R184+0x2800] ;  /* 0x00280000b80c783b */ /* 0x000e6e0000000200 */
[C---:B----4-:R-:W-:Y:S01]  /*3ff0*/  HMMA.16816.F32.BF16 R76, R32.reuse, R20, R36 ;  /* 0x00000014204c723c */ /* 0x050fe20000041824 */
[----:B------:R-:W4:Y:S07]  /*4000*/  LDSM.16.M88.4 R36, [R184+0x2000] ;  /* 0x00200000b824783b */ /* 0x000f2e0000000200 */
[C---:B------:R-:W-:Y:S01]  /*4010*/  HMMA.16816.F32.BF16 R64, R32.reuse, R22, R64 ;  /* 0x000000162040723c */ /* 0x040fe20000041840 */
[----:B------:R-:W-:Y:S07]  /*4020*/  LDSM.16.M88.4 R20, [R184+0x3000] ;  /* 0x00300000b814783b */ /* 0x000fee0000000200 */
[C---:B--2---:R-:W-:Y:S08]  /*4030*/  HMMA.16816.F32.BF16 R28, R32.reuse, R56, R28 ;  /* 0x00000038201c723c */ /* 0x044ff0000004181c */
[----:B------:R-:W-:Y:S01]  /*4040*/  HMMA.16816.F32.BF16 R52, R32, R58, R52 ;  /* 0x0000003a2034723c */ /* 0x000fe20000041834 */
[----:B------:R-:W-:Y:S04]  /*4050*/  LDSM.16.M88.4 R32, [R198+0x4000] ;  /* 0x00400000c620783b */ /* 0x000fe80000000200 */
[----:B------:R-:W-:Y:S03]  /*4060*/  LDSM.16.M88.4 R56, [R197+0xb800] ;  /* 0x00b80000c538783b */ /* 0x000fe60000000200 */
[C---:B------:R-:W-:Y:S08]  /*4070*/  HMMA.16816.F32.BF16 R44, R48.reuse, R60, R44 ;  /* 0x0000003c302c723c */ /* 0x040ff0000004182c */
[C---:B------:R-:W-:Y:S08]  /*4080*/  HMMA.16816.F32.BF16 R40, R48.reuse, R62, R40 ;  /* 0x0000003e3028723c */ /* 0x040ff00000041828 */
[C---:B---3--:R-:W-:Y:S08]  /*4090*/  HMMA.16816.F32.BF16 R76, R48.reuse, R16, R76 ;  /* 0x00000010304c723c */ /* 0x048ff0000004184c */
[C---:B------:R-:W-:Y:S01]  /*40a0*/  HMMA.16816.F32.BF16 R64, R48.reuse, R18, R64 ;  /* 0x000000123040723c */ /* 0x040fe20000041840 */
[----:B------:R-:W2:Y:S07]  /*40b0*/  LDSM.16.M88.4 R16, [R184+0x3800] ;  /* 0x00380000b810783b */ /* 0x000eae0000000200 */
[C---:B------:R-:W-:Y:S08]  /*40c0*/  HMMA.16816.F32.BF16 R8, R48.reuse, R24, R8 ;  /* 0x000000183008723c */ /* 0x040ff00000041808 */
[C---:B------:R-:W-:Y:S01]  /*40d0*/  HMMA.16816.F32.BF16 R72, R48.reuse, R26, R72 ;  /* 0x0000001a3048723c */ /* 0x040fe20000041848 */
[----:B------:R-:W3:Y:S07]  /*40e0*/  LDSM.16.M88.4 R24, [R197+0xa000] ;  /* 0x00a00000c518783b */ /* 0x000eee0000000200 */
[C---:B------:R-:W-:Y:S08]  /*40f0*/  HMMA.16816.F32.BF16 R28, R48.reuse, R80, R28 ;  /* 0x00000050301c723c */ /* 0x040ff0000004181c */
[----:B------:R-:W-:Y:S08]  /*4100*/  HMMA.16816.F32.BF16 R52, R48, R82, R52 ;  /* 0x000000523034723c */ /* 0x000ff00000041834 */
[C---:B-1----:R-:W-:Y:S08]  /*4110*/  HMMA.16816.F32.BF16 R44, R68.reuse, R12, R44 ;  /* 0x0000000c442c723c */ /* 0x042ff0000004182c */
[C---:B------:R-:W-:Y:S01]  /*4120*/  HMMA.16816.F32.BF16 R40, R68.reuse, R14, R40 ;  /* 0x0000000e4428723c */ /* 0x040fe20000041828 */
[----:B------:R-:W1:Y:S07]  /*4130*/  LDSM.16.M88.4 R12, [R197+0xa800] ;  /* 0x00a80000c50c783b */ /* 0x000e6e0000000200 */
[C---:B----4-:R-:W-:Y:S08]  /*4140*/  HMMA.16816.F32.BF16 R8, R68.reuse, R36, R8 ;  /* 0x000000244408723c */ /* 0x050ff00000041808 */
[C---:B------:R-:W-:Y:S01]  /*4150*/  HMMA.16816.F32.BF16 R72, R68.reuse, R38, R72 ;  /* 0x000000264448723c */ /* 0x040fe20000041848 */
[----:B------:R-:W-:Y:S07]  /*4160*/  LDSM.16.M88.4 R36, [R196+0x4000] ;  /* 0x00400000c424783b */ /* 0x000fee0000000200 */
[C---:B--2---:R-:W-:Y:S01]  /*4170*/  HMMA.16816.F32.BF16 R48, R68.reuse, R16, R28 ;  /* 0x000000104430723c */ /* 0x044fe2000004181c */
[----:B------:R-:W2:Y:S07]  /*4180*/  LDSM.16.M88.4 R28, [R195+0x4000] ;  /* 0x00400000c31c783b */ /* 0x000eae0000000200 */
[C---:B------:R-:W-:Y:S08]  /*4190*/  HMMA.16816.F32.BF16 R76, R68.reuse, R20, R76 ;  /* 0x00000014444c723c */ /* 0x040ff0000004184c */
[C---:B------:R-:W-:Y:S01]  /*41a0*/  HMMA.16816.F32.BF16 R64, R68.reuse, R22, R64 ;  /* 0x000000164440723c */ /* 0x040fe20000041840 */
[----:B------:R-:W4:Y:S07]  /*41b0*/  LDSM.16.M88.4 R20, [R197+0xb000] ;  /* 0x00b00000c514783b */ /* 0x000f2e0000000200 */
[----:B------:R-:W-:Y:S01]  /*41c0*/  HMMA.16816.F32.BF16 R52, R68, R18, R52 ;  /* 0x000000124434723c */ /* 0x000fe20000041834 */
[----:B------:R-:W5:Y:S04]  /*41d0*/  LDSM.16.M88.4 R16, [R195+0x4800] ;  /* 0x00480000c310783b */ /* 0x000f680000000200 */
[----:B------:R-:W-:Y:S03]  /*41e0*/  LDSM.16.M88.4 R68, [R195+0x5800] ;  /* 0x00580000c344783b */ /* 0x000fe60000000200 */
[C---:B---3--:R-:W-:Y:S08]  /*41f0*/  HMMA.16816.F32.BF16 R8, R32.reuse, R24, R8 ;  /* 0x000000182008723c */ /* 0x048ff00000041808 */
[C---:B------:R-:W-:Y:S01]  /*4200*/  HMMA.16816.F32.BF16 R72, R32.reuse, R26, R72 ;  /* 0x0000001a2048723c */ /* 0x040fe20000041848 */
[----:B------:R-:W-:Y:S07]  /*4210*/  LDSM.16.M88.4 R24, [R195+0x5000] ;  /* 0x00500000c318783b */ /* 0x000fee0000000200 */
[C---:B-1----:R-:W-:Y:S08]  /*4220*/  HMMA.16816.F32.BF16 R44, R32.reuse, R12, R44 ;  /* 0x0000000c202c723c */ /* 0x042ff0000004182c */
[----:B------:R-:W-:Y:S01]  /*4230*/  HMMA.16816.F32.BF16 R60, R32, R14, R40 ;  /* 0x0000000e203c723c */ /* 0x000fe20000041828 */
[----:B------:R-:W-:Y:S04]  /*4240*/  LDSM.16.M88.4 R40, [R194+0x4000] ;  /* 0x00400000c228783b */ /* 0x000fe80000000200 */
[----:B------:R-:W1:Y:S03]  /*4250*/  LDSM.16.M88.4 R12, [R191+0xa000] ;  /* 0x00a00000bf0c783b */ /* 0x000e660000000200 */
[C---:B--2---:R-:W-:Y:S08]  /*4260*/  HMMA.16816.F32.BF16 R8, R36.reuse, R28, R8 ;  /* 0x0000001c2408723c */ /* 0x044ff00000041808 */
[----:B------:R-:W-:Y:S01]  /*4270*/  HMMA.16816.F32.BF16 R72, R36, R30, R72 ;  /* 0x0000001e2448723c */ /* 0x000fe20000041848 */
[----:B------:R-:W-:Y:S07]  /*4280*/  LDSM.16.M88.4 R28, [R191+0xb000] ;  /* 0x00b00000bf1c783b */ /* 0x000fee0000000200 */
[C---:B----4-:R-:W-:Y:S08]  /*4290*/  HMMA.16816.F32.BF16 R76, R32.reuse, R20, R76 ;  /* 0x00000014204c723c */ /* 0x050ff0000004184c */
[C---:B------:R-:W-:Y:S01]  /*42a0*/  HMMA.16816.F32.BF16 R64, R32.reuse, R22, R64 ;  /* 0x000000162040723c */ /* 0x040fe20000041840 */
[----:B------:R-:W-:Y:S07]  /*42b0*/  LDSM.16.M88.4 R20, [R191+0xa800] ;  /* 0x00a80000bf14783b */ /* 0x000fee0000000200 */
[C---:B------:R-:W-:Y:S08]  /*42c0*/  HMMA.16816.F32.BF16 R48, R32.reuse, R56, R48 ;  /* 0x000000382030723c */ /* 0x040ff00000041830 */
[----:B------:R-:W-:Y:S01]  /*42d0*/  HMMA.16816.F32.BF16 R52, R32, R58, R52 ;  /* 0x0000003a2034723c */ /* 0x000fe20000041834 */
[----:B------:R-:W-:Y:S04]  /*42e0*/  LDSM.16.M88.4 R32, [R193+0x4000] ;  /* 0x00400000c120783b */ /* 0x000fe80000000200 */
[----:B------:R-:W-:Y:S03]  /*42f0*/  LDSM.16.M88.4 R56, [R191+0xb800] ;  /* 0x00b80000bf38783b */ /* 0x000fe60000000200 */
[C---:B-----5:R-:W-:Y:S08]  /*4300*/  HMMA.16816.F32.BF16 R44, R36.reuse, R16, R44 ;  /* 0x00000010242c723c */ /* 0x060ff0000004182c */
[----:B------:R-:W-:Y:S01]  /*4310*/  HMMA.16816.F32.BF16 R60, R36, R18, R60 ;  /* 0x00000012243c723c */ /* 0x000fe2000004183c */
[----:B------:R-:W2:Y:S07]  /*4320*/  LDSM.16.M88.4 R16, [R184+0x4000] ;  /* 0x00400000b810783b */ /* 0x000eae0000000200 */
[C---:B-1----:R-:W-:Y:S08]  /*4330*/  HMMA.16816.F32.BF16 R8, R40.reuse, R12, R8 ;  /* 0x0000000c2808723c */ /* 0x042ff00000041808 */
[----:B------:R-:W-:Y:S01]  /*4340*/  HMMA.16816.F32.BF16 R72, R40, R14, R72 ;  /* 0x0000000e2848723c */ /* 0x000fe20000041848 */
[----:B------:R-:W-:Y:S07]  /*4350*/  LDSM.16.M88.4 R12, [R184+0x5000] ;  /* 0x00500000b80c783b */ /* 0x000fee0000000200 */
[C---:B------:R-:W-:Y:S08]  /*4360*/  HMMA.16816.F32.BF16 R76, R36.reuse, R24, R76 ;  /* 0x00000018244c723c */ /* 0x040ff0000004184c */
[C---:B------:R-:W-:Y:S01]  /*4370*/  HMMA.16816.F32.BF16 R64, R36.reuse, R26, R64 ;  /* 0x0000001a2440723c */ /* 0x040fe20000041840 */
[----:B------:R-:W1:Y:S07]  /*4380*/  LDSM.16.M88.4 R24, [R184+0x4800] ;  /* 0x00480000b818783b */ /* 0x000e6e0000000200 */
[C---:B------:R-:W-:Y:S08]  /*4390*/  HMMA.16816.F32.BF16 R48, R36.reuse, R68, R48 ;  /* 0x000000442430723c */ /* 0x040ff00000041830 */
[----:B------:R-:W-:Y:S08]  /*43a0*/  HMMA.16816.F32.BF16 R52, R36, R70, R52 ;  /* 0x000000462434723c */ /* 0x000ff00000041834 */
[C---:B--2---:R-:W-:Y:S08]  /*43b0*/  HMMA.16816.F32.BF16 R8, R32.reuse, R16, R8 ;  /* 0x000000102008723c */ /* 0x044ff00000041808 */
[----:B------:R-:W-:Y:S01]  /*43c0*/  HMMA.16816.F32.BF16 R72, R32, R18, R72 ;  /* 0x000000122048723c */ /* 0x000fe20000041848 */
[----:B------:R-:W2:Y:S01]  /*43d0*/  LDSM.16.M88.4 R16, [R184+0x5800] ;  /* 0x00580000b810783b */ /* 0x000ea20000000200 */
[----:B------:R-:W-:-:S06]  /*43e0*/  DEPBAR.LE SB0, 0x0 ;  /* 0x000080000000791a */ /* 0x000fcc0000000000 */
[C---:B------:R-:W-:Y:S08]  /*43f0*/  HMMA.16816.F32.BF16 R44, R40.reuse, R20, R44 ;  /* 0x00000014282c723c */ /* 0x040ff0000004182c */
[C---:B------:R-:W-:Y:S07]  /*4400*/  HMMA.16816.F32.BF16 R76, R40.reuse, R28, R76 ;  /* 0x0000001c284c723c */ /* 0x040fee000004184c */
[----:B------:R-:W-:Y:S01]  /*4410*/  IMAD.IADD R29, R3, 0x1, R86 ;  /* 0x00000001031d7824 */ /* 0x000fe200078e0256 */
[----:B------:R-:W-:Y:S04]  /*4420*/  HMMA.16816.F32.BF16 R60, R40, R22, R60 ;  /* 0x00000016283c723c */ /* 0x000fe8000004183c */
[----:B------:R-:W-:-:S02]  /*4430*/  IADD3 R21, R29, 0x8, RZ ;  /* 0x000000081d157810 */ /* 0x000fc40007ffe0ff */
[CC--:B------:R-:W-:Y:S02]  /*4440*/  ISETP.GE.AND P1, PT, R29.reuse, R88.reuse, PT ;  /* 0x000000581d00720c */ /* 0x0c0fe40003f26270 */
[C---:B------:R-:W-:Y:S01]  /*4450*/  HMMA.16816.F32.BF16 R64, R40.reuse, R30, R64 ;  /* 0x0000001e2840723c */ /* 0x040fe20000041840 */
[----:B------:R-:W-:Y:S02]  /*4460*/  IADD3 R23, R29, 0x1, RZ ;  /* 0x000000011d177810 */ /* 0x000fe40007ffe0ff */
[-C--:B------:R-:W-:Y:S02]  /*4470*/  ISETP.GE.AND P4, PT, R21, R88.reuse, PT ;  /* 0x000000581500720c */ /* 0x080fe40003f86270 */
[----:B------:R-:W-:Y:S02]  /*4480*/  IADD3 R21, R29, 0x9, RZ ;  /* 0x000000091d157810 */ /* 0x000fe40007ffe0ff */
[----:B------:R-:W-:Y:S01]  /*4490*/  ISETP.GE.AND P5, PT, R23, R88, PT ;  /* 0x000000581700720c */ /* 0x000fe20003fa6270 */
[----:B------:R-:W-:Y:S01]  /*44a0*/  HMMA.16816.F32.BF16 R48, R40, R56, R48 ;  /* 0x000000382830723c */ /* 0x000fe20000041830 */
[----:B------:R-:W-:-:S02]  /*44b0*/  IADD3 R23, R29, 0x10, RZ ;  /* 0x000000101d177810 */ /* 0x000fc40007ffe0ff */
[-C--:B------:R-:W-:Y:S02]  /*44c0*/  ISETP.GE.AND P3, PT, R21, R88.reuse, PT ;  /* 0x000000581500720c */ /* 0x080fe40003f66270 */
[----:B------:R-:W-:Y:S02]  /*44d0*/  IADD3 R21, R29, 0x11, RZ ;  /* 0x000000111d157810 */ /* 0x000fe40007ffe0ff */
[----:B------:R-:W-:Y:S01]  /*44e0*/  ISETP.GE.AND P2, PT, R23, R88, PT ;  /* 0x000000581700720c */ /* 0x000fe20003f46270 */
[----:B------:R-:W-:Y:S01]  /*44f0*/  HMMA.16816.F32.BF16 R52, R40, R58, R52 ;  /* 0x0000003a2834723c */ /* 0x000fe20000041834 */
[----:B------:R-:W-:Y:S02]  /*4500*/  FSEL R22, R9, -INF , !P5 ;  /* 0xff80000009167808 */ /* 0x000fe40006800000 */
[----:B------:R-:W-:Y:S02]  /*4510*/  FSEL R20, R10, -INF , !P1 ;  /* 0xff8000000a147808 */ /* 0x000fe40004800000 */
[----:B------:R-:W-:-:S02]  /*4520*/  FSEL R23, R8, -INF , !P1 ;  /* 0xff80000008177808 */ /* 0x000fc40004800000 */
[----:B------:R-:W-:Y:S01]  /*4530*/  IADD3 R9, R29, 0x19, RZ ;  /* 0x000000191d097810 */ /* 0x000fe20007ffe0ff */
[C---:B-1----:R-:W-:Y:S01]  /*4540*/  HMMA.16816.F32.BF16 R44, R32.reuse, R24, R44 ;  /* 0x00000018202c723c */ /* 0x042fe2000004182c */
[----:B------:R-:W-:Y:S02]  /*4550*/  ISETP.GE.AND P1, PT, R21, R88, PT ;  /* 0x000000581500720c */ /* 0x000fe40003f26270 */
[----:B------:R-:W-:Y:S02]  /*4560*/  FSEL R21, R11, -INF , !P5 ;  /* 0xff8000000b157808 */ /* 0x000fe40006800000 */
[----:B------:R-:W-:Y:S02]  /*4570*/  FSEL R74, R74, -INF , !P4 ;  /* 0xff8000004a4a7808 */ /* 0x000fe40006000000 */
[----:B------:R-:W-:Y:S01]  /*4580*/  FSEL R25, R72, -INF , !P4 ;  /* 0xff80000048197808 */ /* 0x000fe20006000000 */
[----:B------:R-:W-:Y:S01]  /*4590*/  HMMA.16816.F32.BF16 R76, R32, R12, R76 ;  /* 0x0000000c204c723c */ /* 0x000fe2000004184c */
[----:B------:R-:W-:-:S02]  /*45a0*/  IADD3 R11, R29, 0x20, RZ ;  /* 0x000000201d0b7810 */ /* 0x000fc40007ffe0ff */
[-C--:B------:R-:W-:Y:S02]  /*45b0*/  ISETP.GE.AND P4, PT, R9, R88.reuse, PT ;  /* 0x000000580900720c */ /* 0x080fe40003f86270 */
[----:B------:R-:W-:Y:S02]  /*45c0*/  IADD3 R9, R29, 0x21, RZ ;  /* 0x000000211d097810 */ /* 0x000fe40007ffe0ff */
[----:B------:R-:W-:Y:S01]  /*45d0*/  FSEL R2, R75, -INF , !P3 ;  /* 0xff8000004b027808 */ /* 0x000fe20005800000 */
[----:B------:R-:W-:Y:S01]  /*45e0*/  HMMA.16816.F32.BF16 R60, R32, R26, R60 ;  /* 0x0000001a203c723c */ /* 0x000fe2000004183c */
[----:B------:R-:W-:Y:S01]  /*45f0*/  FSEL R73, R73, -INF , !P3 ;  /* 0xff80000049497808 */ /* 0x000fe20005800000 */
[----:B------:R-:W-:Y:S01]  /*4600*/  BAR.SYNC.DEFER_BLOCKING 0x0 ;  /* 0x0000000000007b1d */ /* 0x000fe20000010000 */
[----:B------:R-:W-:Y:S02]  /*4610*/  ISETP.GE.AND P3, PT, R11, R88, PT ;  /* 0x000000580b00720c */ /* 0x000fe40003f66270 */
[----:B------:R-:W-:-:S03]  /*4620*/  IADD3 R13, R29, 0x18, RZ ;  /* 0x000000181d0d7810 */ /* 0x000fc60007ffe0ff */
[C---:B------:R-:W-:Y:S01]  /*4630*/  HMMA.16816.F32.BF16 R64, R32.reuse, R14, R64 ;  /* 0x0000000e2040723c */ /* 0x040fe20000041840 */
[----:B------:R-:W-:Y:S02]  /*4640*/  FSEL R12, R46, -INF , !P2 ;  /* 0xff8000002e0c7808 */ /* 0x000fe40005000000 */
[----:B------:R-:W-:Y:S02]  /*4650*/  FSEL R11, R44, -INF , !P2 ;  /* 0xff8000002c0b7808 */ /* 0x000fe40005000000 */
[-C--:B------:R-:W-:Y:S02]  /*4660*/  ISETP.GE.AND P2, PT, R9, R88.reuse, PT ;  /* 0x000000580900720c */ /* 0x080fe40003f46270 */
[----:B------:R-:W-:Y:S01]  /*4670*/  IADD3 R9, R29, 0x28, RZ ;  /* 0x000000281d097810 */ /* 0x000fe20007ffe0ff */
[----:B--2---:R-:W-:Y:S01]  /*4680*/  HMMA.16816.F32.BF16 R48, R32, R16, R48 ;  /* 0x000000102030723c */ /* 0x004fe20000041830 */
[----:B------:R-:W-:Y:S02]  /*4690*/  ISETP.GE.AND P5, PT, R13, R88, PT ;  /* 0x000000580d00720c */ /* 0x000fe40003fa6270 */
[----:B------:R-:W-:-:S02]  /*46a0*/  FSEL R162, R78, -INF , !P3 ;  /* 0xff8000004ea27808 */ /* 0x000fc40005800000 */
[----:B------:R-:W-:Y:S02]  /*46b0*/  FSEL R169, R76, -INF , !P3 ;  /* 0xff8000004ca97808 */ /* 0x000fe40005800000 */
[----:B------:R-:W-:Y:S01]  /*46c0*/  IADD3 R17, R29, 0x31, RZ ;  /* 0x000000311d117810 */ /* 0x000fe20007ffe0ff */
[----:B------:R-:W-:Y:S01]  /*46d0*/  HMMA.16816.F32.BF16 R52, R32, R18, R52 ;  /* 0x000000122034723c */ /* 0x000fe20000041834 */
[----:B------:R-:W-:Y:S02]  /*46e0*/  FSEL R14, R47, -INF , !P1 ;  /* 0xff8000002f0e7808 */ /* 0x000fe40004800000 */
[----:B------:R-:W-:Y:S02]  /*46f0*/  FSEL R15, R45, -INF , !P1 ;  /* 0xff8000002d0f7808 */ /* 0x000fe40004800000 */
[----:B------:R-:W-:Y:S02]  /*4700*/  IADD3 R13, R29, 0x29, RZ ;  /* 0x000000291d0d7810 */ /* 0x000fe40007ffe0ff */
[----:B------:R-:W-:-:S02]  /*4710*/  ISETP.GE.AND P3, PT, R17, R88, PT ;  /* 0x000000581100720c */ /* 0x000fc40003f66270 */
[----:B------:R-:W-:Y:S02]  /*4720*/  ISETP.GE.AND P1, PT, R9, R88, PT ;  /* 0x000000580900720c */ /* 0x000fe40003f26270 */
[C---:B------:R-:W-:Y:S02]  /*4730*/  IADD3 R19, R29.reuse, 0x30, RZ ;  /* 0x000000301d137810 */ /* 0x040fe40007ffe0ff */
[C---:B------:R-:W-:Y:S02]  /*4740*/  IADD3 R17, R29.reuse, 0x38, RZ ;  /* 0x000000381d117810 */ /* 0x040fe40007ffe0ff */
[----:B------:R-:W-:Y:S02]  /*4750*/  IADD3 R29, R29, 0x39, RZ ;  /* 0x000000391d1d7810 */ /* 0x000fe40007ffe0ff */
[----:B------:R-:W-:Y:S02]  /*4760*/  FSEL R8, R62, -INF , !P5 ;  /* 0xff8000003e087808 */ /* 0x000fe40006800000 */
[----:B------:R-:W-:-:S02]  /*4770*/  FSEL R9, R60, -INF , !P5 ;  /* 0xff8000003c097808 */ /* 0x000fc40006800000 */
[----:B------:R-:W-:Y:S02]  /*4780*/  ISETP.GE.AND P5, PT, R13, R88, PT ;  /* 0x000000580d00720c */ /* 0x000fe40003fa6270 */
[----:B------:R-:W-:Y:S02]  /*4790*/  FSEL R10, R63, -INF , !P4 ;  /* 0xff8000003f0a7808 */ /* 0x000fe40006000000 */
[----:B------:R-:W-:Y:S02]  /*47a0*/  FSEL R13, R61, -INF , !P4 ;  /* 0xff8000003d0d7808 */ /* 0x000fe40006000000 */
[----:B------:R-:W-:Y:S02]  /*47b0*/  FSEL R172, R79, -INF , !P2 ;  /* 0xff8000004fac7808 */ /* 0x000fe40005000000 */
[----:B------:R-:W-:Y:S02]  /*47c0*/  FSEL R161, R77, -INF , !P2 ;  /* 0xff8000004da17808 */ /* 0x000fe40005000000 */
[----:B------:R-:W-:-:S02]  /*47d0*/  FSEL R164, R66, -INF , !P1 ;  /* 0xff80000042a47808 */ /* 0x000fc40004800000 */
[----:B------:R-:W-:Y:S02]  /*47e0*/  FSEL R167, R64, -INF , !P1 ;  /* 0xff80000040a77808 */ /* 0x000fe40004800000 */
[-C--:B------:R-:W-:Y:S02]  /*47f0*/  ISETP.GE.AND P4, PT, R19, R88.reuse, PT ;  /* 0x000000581300720c */ /* 0x080fe40003f86270 */
[-C--:B------:R-:W-:Y:S02]  /*4800*/  ISETP.GE.AND P2, PT, R17, R88.reuse, PT ;  /* 0x000000581100720c */ /* 0x080fe40003f46270 */
[----:B------:R-:W-:Y:S02]  /*4810*/  ISETP.GE.AND P1, PT, R29, R88, PT ;  /* 0x000000581d00720c */ /* 0x000fe40003f26270 */
[----:B------:R-:W-:Y:S02]  /*4820*/  FSEL R170, R67, -INF , !P5 ;  /* 0xff80000043aa7808 */ /* 0x000fe40006800000 */
[----:B------:R-:W-:-:S02]  /*4830*/  FSEL R163, R65, -INF , !P5 ;  /* 0xff80000041a37808 */ /* 0x000fc40006800000 */
[----:B------:R-:W-:Y:S02]  /*4840*/  FSEL R166, R50, -INF , !P4 ;  /* 0xff80000032a67808 */ /* 0x000fe40006000000 */
[----:B------:R-:W-:Y:S02]  /*4850*/  FSEL R173, R48, -INF , !P4 ;  /* 0xff80000030ad7808 */ /* 0x000fe40006000000 */
[----:B------:R-:W-:Y:S02]  /*4860*/  FSEL R142, R51, -INF , !P3 ;  /* 0xff800000338e7808 */ /* 0x000fe40005800000 */
[----:B------:R-:W-:Y:S02]  /*4870*/  FSEL R171, R49, -INF , !P3 ;  /* 0xff80000031ab7808 */ /* 0x000fe40005800000 */
[----:B------:R-:W-:Y:S02]  /*4880*/  FSEL R140, R54, -INF , !P2 ;  /* 0xff800000368c7808 */ /* 0x000fe40005000000 */
[----:B------:R-:W-:-:S02]  /*4890*/  FSEL R143, R52, -INF , !P2 ;  /* 0xff800000348f7808 */ /* 0x000fc40005000000 */
[----:B------:R-:W-:Y:S02]  /*48a0*/  FSEL R160, R55, -INF , !P1 ;  /* 0xff80000037a07808 */ /* 0x000fe40004800000 */
[----:B------:R-:W-:Y:S01]  /*48b0*/  FSEL R141, R53, -INF , !P1 ;  /* 0xff800000358d7808 */ /* 0x000fe20004800000 */
[----:B------:R-:W-:Y:S05]  /*48c0*/  @!P6 BRA `(.L_x_1380) ;  /* 0x00000b700000e947 */ /* 0x000fea0003800000 */
[----:B------:R-:W-:Y:S05]  /*48d0*/  @!P0 BRA `(.L_x_1381) ;  /* 0x0000039000008947 */ /* 0x000fea0003800000 */
[----:B------:R-:W1:Y:S01]  /*48e0*/  I2F.RP R26, R6 ;  /* 0x00000006001a7306 */ /* 0x000e620000209400 */
[C---:B------:R-:W-:Y:S02]  /*48f0*/  IADD3 R24, R3.reuse, -0x40, RZ ;  /* 0xffffffc003187810 */ /* 0x040fe40007ffe0ff */
[----:B------:R-:W-:Y:S02]  /*4900*/  IABS R16, R3 ;  /* 0x0000000300107213 */ /* 0x000fe40000000000 */
[----:B------:R-:W-:Y:S02]  /*4910*/  IABS R4, R24 ;  /* 0x0000001800047213 */ /* 0x000fe40000000000 */
[----:B------:R-:W-:-:S02]  /*4920*/  LOP3.LUT R3, R3, c[0x0][0x2d0], RZ, 0x3c, !PT ;  /* 0x0000b40003037a12 */ /* 0x000fc400078e3cff */
        /* <DEDUP_REMOVED lines=47> */
[----:B------:R-:W-:Y:S01]  /*4c20*/  IMAD R17, R4, c[0x0][0x180], RZ ;  /* 0x0000600004117a24 */ /* 0x000fe200078e02ff */
[----:B------:R-:W-:-:S03]  /*4c30*/  MOV R4, R18 ;  /* 0x0000001200047202 */ /* 0x000fc60000000f00 */
[----:B------:R-:W-:-:S04]  /*4c40*/  IMAD R17, R16, c[0x0][0x184], R17 ;  /* 0x0000610010117a24 */ /* 0x000fc800078e0211 */
[----:B------:R-:W-:Y:S01]  /*4c50*/  IMAD.IADD R3, R19, 0x1, R17 ;  /* 0x0000000113037824 */ /* 0x000fe200078e0211 */
[----:B------:R-:W-:Y:S05]  /*4c60*/  BRA `(.L_x_1382) ;  /* 0x0000002000007947 */ /* 0x000fea0003800000 */
.L_x_1381:
[----:B------:R-:W-:-:S04]  /*4c70*/  LEA R4, -R4, RZ, 0x6 ;  /* 0x000000ff04047211 */ /* 0x000fc800078e31ff */
[----:B------:R-:W-:Y:S02]  /*4c80*/  SHF.R.S32.HI R3, RZ, 0x1f, R4 ;  /* 0x0000001fff037819 */ /* 0x000fe40000011404 */
.L_x_1382:
        /* <DEDUP_REMOVED lines=119> */
.L_x_1384:
[----:B------:R-:W-:Y:S05]  /*5400*/  BSYNC B0 ;  /* 0x0000000000007941 */ /* 0x000fea0003800000 */
.L_x_1383:
[----:B------:R-:W0:Y:S01]  /*5410*/  LDGDEPBAR ;  /* 0x00000000000079af */ /* 0x000e220000000000 */
[----:B------:R-:W-:-:S04]  /*5420*/  IADD3 R135, P1, R4, R135, RZ ;  /* 0x0000008704877210 */ /* 0x000fc80007f3e0ff */
[----:B------:R-:W-:Y:S02]  /*5430*/  IADD3.X R134, R3, R134, RZ, P1, !PT ;  /* 0x0000008603867210 */ /* 0x000fe40000ffe4ff */
.L_x_1380:
        /* <DEDUP_REMOVED lines=31> */
[----:B-1----:R-:W1:Y:S03]  /*5630*/  SHFL.BFLY PT, R17, R6, 0x2, 0x1f ;  /* 0x0c401f0006117f89 */ /* 0x002e6600000e0000 */
[-C--:B------:R-:W-:Y:S01]  /*5640*/  LEA R189, R5, R192.reuse, 0x1 ;  /* 0x000000c005bd7211 */ /* 0x080fe200078e08ff */
[----:B------:R-:W2:Y:S01]  /*5650*/  SHFL.BFLY PT, R4, R19, 0x2, 0x1f ;  /* 0x0c401f0013047f89 */ /* 0x000ea200000e0000 */
[----:B------:R-:W-:-:S03]  /*5660*/  LEA R190, R7, R192, 0x1 ;  /* 0x000000c007be7211 */ /* 0x000fc600078e08ff */
[----:B------:R-:W-:Y:S01]  /*5670*/  LDSM.16.MT88.4 R68, [R192+0xe000] ;  /* 0x00e00000c044783b */ /* 0x000fe20000004200 */
[----:B------:R-:W-:-:S03]  /*5680*/  LEA R188, R5, R190, 0x1 ;  /* 0x000000be05bc7211 */ /* 0x000fc600078e08ff */
[----:B------:R-:W-:Y:S04]  /*5690*/  LDSM.16.MT88.4 R84, [R189+0xe000] ;  /* 0x00e00000bd54783b */ /* 0x000fe80000004200 */
[----:B------:R-:W-:Y:S04]  /*56a0*/  LDSM.16.MT88.4 R36, [R192+0xc000] ;  /* 0x00c00000c024783b */ /* 0x000fe80000004200 */
[----:B------:R-:W-:Y:S01]  /*56b0*/  LDSM.16.MT88.4 R44, [R190+0xc000] ;  /* 0x00c00000be2c783b */ /* 0x000fe20000004200 */
[----:B-1----:R-:W-:-:S03]  /*56c0*/  FMNMX.FTZ R17, R6, R17, !PT ;  /* 0x0000001106117209 */ /* 0x002fc60007810000 */
[----:B------:R-:W-:Y:S01]  /*56d0*/  LDSM.16.MT88.4 R52, [R189+0xc000] ;  /* 0x00c00000bd34783b */ /* 0x000fe20000004200 */
[----:B--2---:R-:W-:-:S03]  /*56e0*/  FMNMX.FTZ R4, R19, R4, !PT ;  /* 0x0000000413047209 */ /* 0x004fc60007810000 */
[----:B------:R-:W1:Y:S04]  /*56f0*/  SHFL.BFLY PT, R132, R17, 0x1, 0x1f ;  /* 0x0c201f0011847f89 */ /* 0x000e6800000e0000 */
[----:B------:R-:W2:Y:S04]  /*5700*/  SHFL.BFLY PT, R3, R4, 0x1, 0x1f ;  /* 0x0c201f0004037f89 */ /* 0x000ea800000e0000 */
[----:B------:R-:W3:Y:S04]  /*5710*/  LDSM.16.MT88.4 R60, [R188+0xc000] ;  /* 0x00c00000bc3c783b */ /* 0x000ee80000004200 */
[----:B------:R-:W4:Y:S04]  /*5720*/  LDSM.16.MT88.4 R76, [R190+0xe000] ;  /* 0x00e00000be4c783b */ /* 0x000f280000004200 */
[----:B------:R-:W5:Y:S04]  /*5730*/  LDSM.16.MT88.4 R92, [R188+0xe000] ;  /* 0x00e00000bc5c783b */ /* 0x000f680000004200 */
[----:B------:R-:W3:Y:S01]  /*5740*/  LDSM.16.MT88.4 R100, [R192+0x10000] ;  /* 0x01000000c064783b */ /* 0x000ee20000004200 */
[----:B-1----:R-:W-:-:S03]  /*5750*/  FMNMX.FTZ R132, R17, R132, !PT ;  /* 0x0000008411847209 */ /* 0x002fc60007810000 */
[----:B------:R-:W1:Y:S01]  /*5760*/  LDSM.16.MT88.4 R124, [R190+0x10000] ;  /* 0x01000000be7c783b */ /* 0x000e620000004200 */
[----:B--2---:R-:W-:Y:S01]  /*5770*/  FMNMX.FTZ R3, R4, R3, !PT ;  /* 0x0000000304037209 */ /* 0x004fe20007810000 */
[C---:B------:R-:W-:Y:S01]  /*5780*/  FMUL.FTZ R168, R132.reuse, c[0x0][0x23c] ;  /* 0x00008f0084a87a20 */ /* 0x040fe20000410000 */
[----:B------:R-:W-:Y:S01]  /*5790*/  FSETP.NEU.FTZ.AND P1, PT, R132, -INF , PT ;  /* 0xff8000008400780b */ /* 0x000fe20003f3d000 */
[----:B------:R-:W2:Y:S02]  /*57a0*/  LDSM.16.MT88.4 R112, [R189+0x10000] ;  /* 0x01000000bd70783b */ /* 0x000ea40000004200 */
[C---:B------:R-:W-:Y:S01]  /*57b0*/  FMUL.FTZ R165, R3.reuse, c[0x0][0x23c] ;  /* 0x00008f0003a57a20 */ /* 0x040fe20000410000 */
[----:B------:R-:W-:Y:S01]  /*57c0*/  FSEL R168, R168, RZ, P1 ;  /* 0x000000ffa8a87208 */ /* 0x000fe20000800000 */
[----:B------:R-:W1:Y:S01]  /*57d0*/  LDSM.16.MT88.4 R4, [R188+0x10000] ;  /* 0x01000000bc04783b */ /* 0x000e620000004200 */
[----:B------:R-:W-:-:S03]  /*57e0*/  FSETP.NEU.FTZ.AND P1, PT, R3, -INF , PT ;  /* 0xff8000000300780b */ /* 0x000fc60003f3d000 */
[--C-:B------:R-:W-:Y:S01]  /*57f0*/  FFMA.FTZ R155, R23, c[0x0][0x23c], -R168.reuse ;  /* 0x00008f00179b7a23 */ /* 0x100fe200000108a8 */
[----:B------:R-:W-:Y:S01]  /*5800*/  FSEL R165, R165, RZ, P1 ;  /* 0x000000ffa5a57208 */ /* 0x000fe20000800000 */
[--C-:B------:R-:W-:Y:S01]  /*5810*/  FFMA.FTZ R152, R22, c[0x0][0x23c], -R168.reuse ;  /* 0x00008f0016987a23 */ /* 0x100fe200000108a8 */
[----:B------:R-:W-:Y:S01]  /*5820*/  LDSM.16.MT88.4 R16, [R189+0xe800] ;  /* 0x00e80000bd10783b */ /* 0x000fe20000004200 */
[--C-:B------:R-:W-:Y:S01]  /*5830*/  FFMA.FTZ R153, R25, c[0x0][0x23c], -R168.reuse ;  /* 0x00008f0019997a23 */ /* 0x100fe200000108a8 */
[----:B------:R-:W-:Y:S01]  /*5840*/  LEA R212, P1, R135, c[0x0][0x168], 0x1 ;  /* 0x00005a0087d47a11 */ /* 0x000fe200078208ff */
[----:B------:R-:W-:Y:S01]  /*5850*/  FFMA.FTZ R148, R73, c[0x0][0x23c], -R168 ;  /* 0x00008f0049947a23 */ /* 0x000fe200000108a8 */
[----:B------:R-:W-:Y:S01]  /*5860*/  MUFU.EX2 R155, R155 ;  /* 0x0000009b009b7308 */ /* 0x000fe20000000800 */
[--C-:B------:R-:W-:Y:S01]  /*5870*/  FFMA.FTZ R154, R20, c[0x0][0x23c], -R165.reuse ;  /* 0x00008f00149a7a23 */ /* 0x100fe200000108a5 */
[----:B------:R-:W-:Y:S01]  /*5880*/  LDSM.16.MT88.4 R136, [R190+0xc800] ;  /* 0x00c80000be88783b */ /* 0x000fe20000004200 */
[--C-:B------:R-:W-:Y:S01]  /*5890*/  FFMA.FTZ R157, R21, c[0x0][0x23c], -R165.reuse ;  /* 0x00008f00159d7a23 */ /* 0x100fe200000108a5 */
[----:B------:R-:W-:Y:S01]  /*58a0*/  LEA.HI.X R213, R135, c[0x0][0x16c], R134, 0x1, P1 ;  /* 0x00005b0087d57a11 */ /* 0x000fe200008f0c86 */
[--C-:B------:R-:W-:Y:S01]  /*58b0*/  FFMA.FTZ R159, R74, c[0x0][0x23c], -R165.reuse ;  /* 0x00008f004a9f7a23 */ /* 0x100fe200000108a5 */
[----:B------:R-:W-:Y:S01]  /*58c0*/  LDSM.16.MT88.4 R20, [R192+0xc800] ;  /* 0x00c80000c014783b */ /* 0x000fe20000004200 */
        /* <DEDUP_REMOVED lines=10> */
[----:B------:R-:W1:Y:S01]  /*5970*/  LDSM.16.MT88.4 R8, [R192+0xe800] ;  /* 0x00e80000c008783b */ /* 0x000e620000004200 */
[--C-:B------:R-:W-:Y:S02]  /*5980*/  FFMA.FTZ R2, R13, c[0x0][0x23c], -R168.reuse ;  /* 0x00008f000d027a23 */ /* 0x100fe400000108a8 */
[--C-:B------:R-:W-:Y:S01]  /*5990*/  FFMA.FTZ R149, R12, c[0x0][0x23c], -R165.reuse ;  /* 0x00008f000c957a23 */ /* 0x100fe200000108a5 */
[----:B------:R-:W-:Y:S01]  /*59a0*/  LDSM.16.MT88.4 R24, [R190+0xe800] ;  /* 0x00e80000be18783b */ /* 0x000fe20000004200 */
[----:B------:R-:W-:Y:S01]  /*59b0*/  FFMA.FTZ R144, R14, c[0x0][0x23c], -R165 ;  /* 0x00008f000e907a23 */ /* 0x000fe200000108a5 */
[----:B------:R-:W3:Y:S01]  /*59c0*/  MUFU.EX2 R148, R148 ;  /* 0x0000009400947308 */ /* 0x000ee20000000800 */
        /* <DEDUP_REMOVED lines=10> */
[----:B------:R-:W4:Y:S01]  /*5a70*/  MUFU.EX2 R157, R157 ;  /* 0x0000009d009d7308 */ /* 0x000f220000000800 */
[----:B---3--:R-:W-:Y:S01]  /*5a80*/  F2FP.BF16.PACK_AB R118, R148, R153 ;  /* 0x000000999476723e */ /* 0x008fe200000010ff */
        /* <DEDUP_REMOVED lines=8> */
[----:B------:R-:W3:Y:S01]  /*5b10*/  MUFU.EX2 R150, R150 ;  /* 0x0000009600967308 */ /* 0x000ee20000000800 */
[----:B----4-:R-:W-:Y:S01]  /*5b20*/  F2FP.BF16.PACK_AB R117, R157, R154 ;  /* 0x0000009a9d75723e */ /* 0x010fe200000010ff */
        /* <DEDUP_REMOVED lines=8> */
[----:B---3--:R-:W-:Y:S01]  /*5bb0*/  F2FP.BF16.PACK_AB R119, R150, R159 ;  /* 0x0000009f9677723e */ /* 0x008fe200000010ff */
[----:B------:R-:W3:Y:S01]  /*5bc0*/  MUFU.EX2 R146, R146 ;  /* 0x0000009200927308 */ /* 0x000ee20000000800 */
        /* <DEDUP_REMOVED lines=9> */
[----:B------:R-:W4:Y:S06]  /*5c60*/  MUFU.EX2 R144, R144 ;  /* 0x0000009000907308 */ /* 0x000f2c0000000800 */
        /* <DEDUP_REMOVED lines=10> */
[C---:B-----5:R-:W-:Y:S02]  /*5d10*/  HMMA.16816.F32.BF16 R88, R116.reuse, R92, RZ ;  /* 0x0000005c7458723c */ /* 0x060fe400000418ff */
[----:B------:R-:W-:Y:S06]  /*5d20*/  MUFU.EX2 R163, R163 ;  /* 0x000000a300a37308 */ /* 0x000fec0000000800 */
[C---:B------:R-:W-:Y:S02]  /*5d30*/  HMMA.16816.F32.BF16 R96, R116.reuse, R100, RZ ;  /* 0x000000647460723c */ /* 0x040fe400000418ff */
[----:B------:R-:W-:Y:S06]  /*5d40*/  MUFU.EX2 R162, R162 ;  /* 0x000000a200a27308 */ /* 0x000fec0000000800 */
[C---:B-1----:R-:W-:Y:S02]  /*5d50*/  HMMA.16816.F32.BF16 R104, R116.reuse, R124, RZ ;  /* 0x0000007c7468723c */ /* 0x042fe400000418ff */
[----:B------:R-:W1:Y:S06]  /*5d60*/  MUFU.EX2 R167, R167 ;  /* 0x000000a700a77308 */ /* 0x000e6c0000000800 */
        /* <DEDUP_REMOVED lines=23> */
[----:B----4-:R-:W-:Y:S01]  /*5ee0*/  F2FP.BF16.PACK_AB R5, R144, R149 ;  /* 0x000000959005723e */ /* 0x010fe200000010ff */
        /* <DEDUP_REMOVED lines=9> */
[----:B------:R-:W-:Y:S01]  /*5f80*/  HMMA.16816.F32.BF16 R64, R4, R8, R64 ;  /* 0x000000080440723c */ /* 0x000fe20000041840 */
[----:B------:R-:W-:-:S07]  /*5f90*/  FADD.FTZ R145, R0, R145 ;  /* 0x0000009100917221 */ /* 0x000fce0000010000 */
[C---:B------:R-:W-:Y:S01]  /*5fa0*/  HMMA.16816.F32.BF16 R68, R4.reuse, R10, R68 ;  /* 0x0000000a0444723c */ /* 0x040fe20000041844 */
[----:B------:R-:W3:Y:S07]  /*5fb0*/  LDSM.16.MT88.4 R8, [R190+0x10800] ;  /* 0x01080000be08783b */ /* 0x000eee0000004200 */
[C---:B------:R-:W-:Y:S08]  /*5fc0*/  HMMA.16816.F32.BF16 R80, R4.reuse, R16, R80 ;  /* 0x000000100450723c */ /* 0x040ff00000041850 */
[C---:B------:R-:W-:Y:S01]  /*5fd0*/  HMMA.16816.F32.BF16 R84, R4.reuse, R18, R84 ;  /* 0x000000120454723c */ /* 0x040fe20000041854 */
[----:B------:R-:W4:Y:S07]  /*5fe0*/  LDSM.16.MT88.4 R16, [R189+0x10800] ;  /* 0x01080000bd10783b */ /* 0x000f2e0000004200 */
[C---:B------:R-:W-:Y:S08]  /*5ff0*/  HMMA.16816.F32.BF16 R128, R4.reuse, R20, R128 ;  /* 0x000000140480723c */ /* 0x040ff00000041880 */
        /* <DEDUP_REMOVED lines=23> */
[C---:B-1----:R-:W-:Y:S08]  /*6170*/  HMMA.16816.F32.BF16 R96, R4.reuse, R20, R96 ;  /* 0x000000140460723c */ /* 0x042ff00000041860 */
[C---:B------:R-:W-:Y:S01]  /*6180*/  HMMA.16816.F32.BF16 R100, R4.reuse, R22, R100 ;  /* 0x000000160464723c */ /* 0x040fe20000041864 */
[----:B------:R-:W-:Y:S07]  /*6190*/  LDSM.16.MT88.4 R20, [R192+0x11000] ;  /* 0x01100000c014783b */ /* 0x000fee0000004200 */
[C---:B--2---:R-:W-:Y:S08]  /*61a0*/  HMMA.16816.F32.BF16 R120, R4.reuse, R12, R120 ;  /* 0x0000000c0478723c */ /* 0x044ff00000041878 */
[----:B------:R-:W-:Y:S01]  /*61b0*/  HMMA.16816.F32.BF16 R116, R4, R14, R116 ;  /* 0x0000000e0474723c */ /* 0x000fe20000041874 */
[----:B------:R-:W1:Y:S06]  /*61c0*/  LDSM.16.MT88.4 R12, [R192+0xf000] ;  /* 0x00f00000c00c783b */ /* 0x000e6c0000004200 */
[----:B------:R-:W-:Y:S01]  /*61d0*/  F2FP.BF16.PACK_AB R4, R161, R156 ;  /* 0x0000009ca104723e */ /* 0x000fe200000010ff */
[----:B------:R-:W-:Y:S01]  /*61e0*/  FADD.FTZ R156, R156, R147 ;  /* 0x000000939c9c7221 */ /* 0x000fe20000010000 */
[----:B------:R-:W-:Y:S01]  /*61f0*/  F2FP.BF16.PACK_AB R5, R167, R162 ;  /* 0x000000a2a705723e */ /* 0x000fe200000010ff */
[----:B------:R-:W-:Y:S01]  /*6200*/  FADD.FTZ R162, R162, R145 ;  /* 0x00000091a2a27221 */ /* 0x000fe20000010000 */
[----:B------:R-:W-:Y:S01]  /*6210*/  F2FP.BF16.PACK_AB R6, R163, R158 ;  /* 0x0000009ea306723e */ /* 0x000fe200000010ff */
[----:B------:R-:W-:Y:S01]  /*6220*/  FADD.FTZ R161, R161, R156 ;  /* 0x0000009ca1a17221 */ /* 0x000fe20000010000 */
[----:B-----5:R-:W-:Y:S01]  /*6230*/  F2FP.BF16.PACK_AB R7, R169, R164 ;  /* 0x000000a4a907723e */ /* 0x020fe200000010ff */
[----:B------:R-:W-:-:S02]  /*6240*/  FADD.FTZ R167, R167, R162 ;  /* 0x000000a2a7a77221 */ /* 0x000fc40000010000 */
[----:B------:R-:W-:Y:S02]  /*6250*/  FADD.FTZ R158, R158, R161 ;  /* 0x000000a19e9e7221 */ /* 0x000fe40000010000 */
[----:B------:R-:W-:Y:S02]  /*6260*/  FADD.FTZ R164, R164, R167 ;  /* 0x000000a7a4a47221 */ /* 0x000fe40000010000 */
[----:B---3--:R-:W-:Y:S01]  /*6270*/  HMMA.16816.F32.BF16 R128, R4, R8, R128 ;  /* 0x000000080480723c */ /* 0x008fe20000041880 */
[----:B------:R-:W-:Y:S02]  /*6280*/  FADD.FTZ R163, R163, R158 ;  /* 0x0000009ea3a37221 */ /* 0x000fe40000010000 */
[----:B------:R-:W-:-:S05]  /*6290*/  FADD.FTZ R169, R169, R164 ;  /* 0x000000a4a9a97221 */ /* 0x000fca0000010000 */
[C---:B------:R-:W-:Y:S01]  /*62a0*/  HMMA.16816.F32.BF16 R36, R4.reuse, R10, R36 ;  /* 0x0000000a0424723c */ /* 0x040fe20000041824 */
[----:B------:R-:W2:Y:S07]  /*62b0*/  LDSM.16.MT88.4 R8, [R189+0xf000] ;  /* 0x00f00000bd08783b */ /* 0x000eae0000004200 */
[C---:B----4-:R-:W-:Y:S08]  /*62c0*/  HMMA.16816.F32.BF16 R40, R4.reuse, R16, R40 ;  /* 0x000000100428723c */ /* 0x050ff00000041828 */
[C---:B------:R-:W-:Y:S01]  /*62d0*/  HMMA.16816.F32.BF16 R44, R4.reuse, R18, R44 ;  /* 0x00000012042c723c */ /* 0x040fe2000004182c */
[----:B------:R-:W3:Y:S07]  /*62e0*/  LDSM.16.MT88.4 R16, [R188+0xf000] ;  /* 0x00f00000bc10783b */ /* 0x000eee0000004200 */
[C---:B-1----:R-:W-:Y:S08]  /*62f0*/  HMMA.16816.F32.BF16 R64, R4.reuse, R12, R64 ;  /* 0x0000000c0440723c */ /* 0x042ff00000041840 */
[C---:B------:R-:W-:Y:S01]  /*6300*/  HMMA.16816.F32.BF16 R68, R4.reuse, R14, R68 ;  /* 0x0000000e0444723c */ /* 0x040fe20000041844 */
[----:B------:R-:W1:Y:S07]  /*6310*/  LDSM.16.MT88.4 R12, [R190+0x11000] ;  /* 0x01100000be0c783b */ /* 0x000e6e0000004200 */
[C---:B------:R-:W-:Y:S08]  /*6320*/  HMMA.16816.F32.BF16 R96, R4.reuse, R20, R96 ;  /* 0x000000140460723c */ /* 0x040ff00000041860 */
[C---:B--2---:R-:W-:Y:S08]  /*6330*/  HMMA.16816.F32.BF16 R80, R4.reuse, R8, R80 ;  /* 0x000000080450723c */ /* 0x044ff00000041850 */
[C---:B------:R-:W-:Y:S01]  /*6340*/  HMMA.16816.F32.BF16 R84, R4.reuse, R10, R84 ;  /* 0x0000000a0454723c */ /* 0x040fe20000041854 */
[----:B------:R-:W2:Y:S07]  /*6350*/  LDSM.16.MT88.4 R8, [R189+0x11000] ;  /* 0x01100000bd08783b */ /* 0x000eae0000004200 */
[C---:B---3--:R-:W-:Y:S08]  /*6360*/  HMMA.16816.F32.BF16 R88, R4.reuse, R16, R88 ;  /* 0x000000100458723c */ /* 0x048ff00000041858 */
[C---:B------:R-:W-:Y:S01]  /*6370*/  HMMA.16816.F32.BF16 R92, R4.reuse, R18, R92 ;  /* 0x00000012045c723c */ /* 0x040fe2000004185c */
[----:B------:R-:W3:Y:S07]  /*6380*/  LDSM.16.MT88.4 R16, [R188+0x11000] ;  /* 0x01100000bc10783b */ /* 0x000eee0000004200 */
[C---:B-1----:R-:W-:Y:S08]  /*6390*/  HMMA.16816.F32.BF16 R104, R4.reuse, R12, R104 ;  /* 0x0000000c0468723c */ /* 0x042ff00000041868 */
[C---:B------:R-:W-:Y:S01]  /*63a0*/  HMMA.16816.F32.BF16 R124, R4.reuse, R14, R124 ;  /* 0x0000000e047c723c */ /* 0x040fe2000004187c */
[----:B------:R-:W1:Y:S07]  /*63b0*/  LDSM.16.MT88.4 R12, [R192+0xd800] ;  /* 0x00d80000c00c783b */ /* 0x000e6e0000004200 */
        /* <DEDUP_REMOVED lines=50> */
[C---:B-1----:R-:W-:Y:S08]  /*66e0*/  HMMA.16816.F32.BF16 R104, R4.reuse, R12, R104 ;  /* 0x0000000c0468723c */ /* 0x042ff00000041868 */
[C---:B------:R-:W-:Y:S08]  /*66f0*/  HMMA.16816.F32.BF16 R124, R4.reuse, R14, R124 ;  /* 0x0000000e047c723c */ /* 0x040ff0000004187c */
[C---:B--2---:R-:W-:Y:S08]  /*6700*/  HMMA.16816.F32.BF16 R108, R4.reuse, R8, R108 ;  /* 0x00000008046c723c */ /* 0x044ff0000004186c */
        /* <DEDUP_REMOVED lines=13> */
.L_x_1389:
        /* <DEDUP_REMOVED lines=59> */
[----:B------:R-:W-:Y:S01]  /*6b90*/  IMAD.WIDE.U32 R6, R5, c[0x0][0x188], R6 ;  /* 0x0000620005067a25 */ /* 0x000fe200078e0006 */
[----:B------:R-:W-:Y:S05]  /*6ba0*/  SHF.R.S32.HI R3, RZ, 0x1f, R5 ;  /* 0x0000001fff037819 */ /* 0x000fea0000011405 */
[----:B------:R-:W-:Y:S02]  /*6bb0*/  IMAD R2, R3, c[0x0][0x188], RZ ;  /* 0x0000620003027a24 */ /* 0x000fe400078e02ff */
[----:B------:R-:W-:Y:S02]  /*6bc0*/  IMAD.MOV.U32 R3, RZ, RZ, R6 ;  /* 0x000000ffff037224 */ /* 0x000fe400078e0006 */
[----:B------:R-:W-:Y:S04]  /*6bd0*/  IMAD R2, R5, c[0x0][0x18c], R2 ;  /* 0x0000630005027a24 */ /* 0x000fe800078e0202 */
[----:B------:R-:W-:Y:S02]  /*6be0*/  IMAD.IADD R132, R7, 0x1, R2 ;  /* 0x0000000107847824 */ /* 0x000fe400078e0202 */
.L_x_1386:
[C---:B------:R-:W-:Y:S02]  /*6bf0*/  ISETP.GE.AND P5, PT, R206.reuse, c[0x0][0x220], PT ;  /* 0x00008800ce007a0c */ /* 0x040fe40003fa6270 */
[C---:B------:R-:W-:Y:S02]  /*6c00*/  IADD3 R134, R206.reuse, 0x40, RZ ;  /* 0x00000040ce867810 */ /* 0x040fe40007ffe0ff */
[----:B------:R-:W-:Y:S02]  /*6c10*/  IADD3 R2, R206, 0x80, RZ ;  /* 0x00000080ce027810 */ /* 0x000fe40007ffe0ff */
[----:B------:R-:W-:Y:S02]  /*6c20*/  ISETP.GE.AND P4, PT, R134, c[0x0][0x220], PT ;  /* 0x0000880086007a0c */ /* 0x000fe40003f86270 */
[----:B------:R-:W-:Y:S02]  /*6c30*/  ISETP.GE.AND P3, PT, R2, c[0x0][0x220], PT ;  /* 0x0000880002007a0c */ /* 0x000fe40003f66270 */
[C---:B------:R-:W-:Y:S02]  /*6c40*/  LEA R2, P1, R3.reuse, R220, 0x1 ;  /* 0x000000dc03027211 */ /* 0x040fe400078208ff */
[C---:B------:R-:W-:Y:S01]  /*6c50*/  IADD3 R223, P2, R3.reuse, R202, RZ ;  /* 0x000000ca03df7210 */ /* 0x040fe20007f5e0ff */
[----:B------:R-:W-:Y:S01]  /*6c60*/  @P5 STS.128 [R205+0xc000], RZ ;  /* 0x00c000ffcd005388 */ /* 0x000fe20000000c00 */
[-C--:B------:R-:W-:Y:S02]  /*6c70*/  LEA.HI.X R3, R3, R221.reuse, R132, 0x1, P1 ;  /* 0x000000dd03037211 */ /* 0x080fe400008f0c84 */
[CC--:B------:R-:W-:Y:S01]  /*6c80*/  @!P5 LEA R226, P6, R223.reuse, R220.reuse, 0x1 ;  /* 0x000000dcdfe2d211 */ /* 0x0c0fe200078c08ff */
[--C-:B------:R-:W-:Y:S02]  /*6c90*/  IMAD.X R134, R132, 0x1, R201.reuse, P2 ;  /* 0x0000000184867824 */ /* 0x100fe400010e06c9 */
[----:B------:R-:W-:Y:S01]  /*6ca0*/  @!PT LDS RZ, [RZ] ;  /* 0x00000000fffff984 */ /* 0x000fe20000000800 */
[----:B------:R-:W-:Y:S01]  /*6cb0*/  @!PT LDS RZ, [RZ] ;  /* 0x00000000fffff984 */ /* 0x000fe20000000800 */
[----:B------:R-:W-:Y:S01]  /*6cc0*/  @!PT LDS RZ, [RZ] ;  /* 0x00000000fffff984 */ /* 0x000fe20000000800 */
[----:B------:R1:W-:Y:S01]  /*6cd0*/  @!P5 LDGSTS.E.BYPASS.LTC128B.128 [R205+0xc000], [R2.64] ;  /* 0x0c00000002cddfae */ /* 0x0003e2000b901d46 */
[CC--:B------:R-:W-:Y:S02]  /*6ce0*/  @!P4 LEA R224, P2, R223.reuse, R220.reuse, 0x1 ;  /* 0x000000dcdfe0c211 */ /* 0x0c0fe400078408ff */
[CCC-:B------:R-:W-:Y:S01]  /*6cf0*/  @!P5 LEA.HI.X R227, R223.reuse, R221.reuse, R134.reuse, 0x1, P6 ;  /* 0x000000dddfe3d211 */ /* 0x1c0fe200030f0c86 */
[----:B------:R-:W-:Y:S01]  /*6d00*/  @P4 STS.128 [R205+0xe000], RZ ;  /* 0x00e000ffcd004388 */ /* 0x000fe20000000c00 */
[CCC-:B------:R-:W-:Y:S02]  /*6d10*/  @!P4 LEA.HI.X R225, R223.reuse, R221.reuse, R134.reuse, 0x1, P2 ;  /* 0x000000dddfe1c211 */ /* 0x1c0fe400010f0c86 */
[C---:B------:R-:W-:Y:S01]  /*6d20*/  @!P3 LEA R222, P1, R223.reuse, R220, 0x1 ;  /* 0x000000dcdfdeb211 */ /* 0x040fe200078208ff */
        /* <DEDUP_REMOVED lines=8> */
[--C-:B------:R-:W-:Y:S01]  /*6db0*/  IMAD.X R134, R134, 0x1, R201.reuse, P6 ;  /* 0x0000000186867824 */ /* 0x100fe200030e06c9 */
[CC--:B------:R-:W-:Y:S01]  /*6dc0*/  @!P5 LEA R232, P6, R135.reuse, R220.reuse, 0x1 ;  /* 0x000000dc87e8d211 */ /* 0x0c0fe200078c08ff */
        /* <DEDUP_REMOVED lines=31> */
[----:B------:R-:W-:Y:S03]  /*6fc0*/  ISETP.GT.AND P1, PT, R215, R200, PT ;  /* 0x000000c8d700720c */ /* 0x000fe60003f24270 */
        /* <DEDUP_REMOVED lines=230> */
[----:B------:R-:W-:Y:S02]  /*7e30*/  ISETP.GE.AND P6, PT, R132, RZ, PT ;  /* 0x000000ff8400720c */ /* 0x000fe40003fc6270 */
[----:B------:R-:W-:Y:S02]  /*7e40*/  @!P2 IADD3 R137, -R137, RZ, RZ ;  /* 0x000000ff8989a210 */ /* 0x000fe40007ffe1ff */
        /* <DEDUP_REMOVED lines=26> */
.L_x_1388:
[----:B------:R1:W-:Y:S01]  /*7ff0*/  @P5 STS.128 [R205+0x6000], RZ ;  /* 0x006000ffcd005388 */ /* 0x0003e20000000c00 */
[CC--:B------:R-:W-:Y:S02]  /*8000*/  LEA R140, P1, R3.reuse, R212.reuse, 0x1 ;  /* 0x000000d4038c7211 */ /* 0x0c0fe400078208ff */
[C---:B------:R-:W-:Y:S02]  /*8010*/  IADD3 R135, P2, R204.reuse, R3, RZ ;  /* 0x00000003cc877210 */ /* 0x040fe40007f5e0ff */
[-CC-:B------:R-:W-:Y:S02]  /*8020*/  LEA.HI.X R141, R3, R213.reuse, R2.reuse, 0x1, P1 ;  /* 0x000000d5038d7211 */ /* 0x180fe400008f0c02 */
[-C--:B------:R-:W-:Y:S01]  /*8030*/  @!P5 LEA R138, P6, R135, R212.reuse, 0x1 ;  /* 0x000000d4878ad211 */ /* 0x080fe200078c08ff */
[----:B------:R-:W-:Y:S01]  /*8040*/  IMAD.X R132, R203, 0x1, R2, P2 ;  /* 0x00000001cb847824 */ /* 0x000fe200010e0602 */
        /* <DEDUP_REMOVED lines=8> */
[C-C-:B------:R-:W-:Y:S02]  /*80d0*/  @!P4 LEA.HI.X R137, R135.reuse, R213, R132.reuse, 0x1, P2 ;  /* 0x000000d58789c211 */ /* 0x140fe400010f0c84 */
[C---:B------:R-:W-:Y:S01]  /*80e0*/  IADD3 R3, P6, R204.reuse, R135, RZ ;  /* 0x00000087cc037210 */ /* 0x040fe20007fde0ff */
[----:B------:R-:W-:Y:S01]  /*80f0*/  @!PT LDS RZ, [RZ] ;  /* 0x00000000fffff984 */ /* 0x000fe20000000800 */
[----:B------:R-:W-:Y:S01]  /*8100*/  @!PT LDS RZ, [RZ] ;  /* 0x00000000fffff984 */ /* 0x000fe20000000800 */
[----:B------:R-:W-:Y:S01]  /*8110*/  @!PT LDS RZ, [RZ] ;  /* 0x00000000fffff984 */ /* 0x000fe20000000800 */
[----:B------:R1:W-:Y:S01]  /*8120*/  @!P4 LDGSTS.E.BYPASS.LTC128B.128 [R205+0x8000], [R140.64+0x80] ;  /* 0x080000808ccdcfae */ /* 0x0003e2000b901d46 */
[-CC-:B------:R-:W-:Y:S02]  /*8130*/  @!P3 LEA.HI.X R135, R135, R213.reuse, R132.reuse, 0x1, P1 ;  /* 0x000000d58787b211 */ /* 0x180fe400008f0c84 */
[CC--:B------:R-:W-:Y:S01]  /*8140*/  @!P4 LEA R144, P2, R3.reuse, R212.reuse, 0x1 ;  /* 0x000000d40390c211 */ /* 0x0c0fe200078408ff */
[----:B------:R1:W-:Y:S01]  /*8150*/  @P3 STS.128 [R205+0xa000], RZ ;  /* 0x00a000ffcd003388 */ /* 0x0003e20000000c00 */
[-C--:B------:R-:W-:Y:S01]  /*8160*/  @!P3 LEA R142, P1, R3, R212.reuse, 0x1 ;  /* 0x000000d4038eb211 */ /* 0x080fe200078208ff */
        /* <DEDUP_REMOVED lines=65> */
.L_x_1387:
        /* <DEDUP_REMOVED lines=61> */
[----:B------:R-:W-:Y:S01]  /*8950*/  ISETP.GT.AND P1, PT, R215, R200, PT ;  /* 0x000000c8d700720c */ /* 0x000fe20003f24270 */
        /* <DEDUP_REMOVED lines=348> */
.L_x_1385:
[----:B------:R-:W1:Y:S01]  /*9f20*/  SHFL.BFLY PT, R0, R217, 0x2, 0x1f ;  /* 0x0c401f00d9007f89 */ /* 0x000e6200000e0000 */
[----:B------:R-:W-:Y:S01]  /*9f30*/  MOV R7, 0x3f800000 ;  /* 0x3f80000000077802 */ /* 0x000fe20000000f00 */
[----:B------:R-:W-:Y:S01]  /*9f40*/  ULDC.64 UR4, c[0x0][0x118] ;  /* 0x0000460000047ab9 */ /* 0x000fe20000000a00 */
[----:B------:R-:W-:Y:S01]  /*9f50*/  MOV R6, 0x3f800000 ;  /* 0x3f80000000067802 */ /* 0x000fe20000000f00 */
[----:B------:R-:W2:Y:S01]  /*9f60*/  SHFL.BFLY PT, R2, R219, 0x2, 0x1f ;  /* 0x0c401f00db027f89 */ /* 0x000ea200000e0000 */
[----:B------:R-:W-:Y:S03]  /*9f70*/  BSSY B0, `(.L_x_1390) ;  /* 0x0000110000007945 */ /* 0x000fe60003800000 */
[----:B------:R-:W3:Y:S04]  /*9f80*/  S2R R11, SR_TID.X ;  /* 0x00000000000b7919 */ /* 0x000ee80000002100 */
[----:B------:R-:W-:Y:S01]  /*9f90*/  BAR.SYNC.DEFER_BLOCKING 0x0 ;  /* 0x0000000000007b1d */ /* 0x000fe20000010000 */
[----:B-1----:R-:W-:-:S05]  /*9fa0*/  FADD.FTZ R5, R0, R217 ;  /* 0x000000d900057221 */ /* 0x002fca0000010000 */
[----:B------:R-:W1:Y:S01]  /*9fb0*/  S2R R0, SR_TID.X ;  /* 0x0000000000007919 */ /* 0x000e620000002100 */
[----:B--2---:R-:W-:-:S03]  /*9fc0*/  FADD.FTZ R13, R2, R219 ;  /* 0x000000db020d7221 */ /* 0x004fc60000010000 */
[----:B------:R-:W2:Y:S01]  /*9fd0*/  SHFL.BFLY PT, R2, R5, 0x1, 0x1f ;  /* 0x0c201f0005027f89 */ /* 0x000ea200000e0000 */
[----:B---3--:R-:W-:-:S03]  /*9fe0*/  SHF.R.S32.HI R8, RZ, 0x1f, R11 ;  /* 0x0000001fff087819 */ /* 0x008fc6000001140b */
[----:B------:R-:W3:Y:S01]  /*9ff0*/  SHFL.BFLY PT, R4, R13, 0x1, 0x1f ;  /* 0x0c201f000d047f89 */ /* 0x000ee200000e0000 */
[----:B------:R-:W-:-:S04]  /*a000*/  LEA.HI R8, R8, R11, RZ, 0x4 ;  /* 0x0000000b08087211 */ /* 0x000fc800078f20ff */
[----:B------:R-:W-:Y:S02]  /*a010*/  SHF.R.S32.HI R8, RZ, 0x4, R8 ;  /* 0x00000004ff087819 */ /* 0x000fe40000011408 */
[----:B-1----:R-:W-:-:S04]  /*a020*/  SHF.R.S32.HI R9, RZ, 0x1f, R0 ;  /* 0x0000001fff097819 */ /* 0x002fc80000011400 */
[-C--:B------:R-:W-:Y:S01]  /*a030*/  LEA.HI R10, R9, R0.reuse, RZ, 0x2 ;  /* 0x00000000090a7211 */ /* 0x080fe200078f10ff */
[----:B--2---:R-:W-:Y:S01]  /*a040*/  FADD.FTZ R2, R5, R2 ;  /* 0x0000000205027221 */ /* 0x004fe20000010000 */
[----:B------:R-:W-:Y:S01]  /*a050*/  LEA.HI R11, R9, R0, RZ, 0x4 ;  /* 0x00000000090b7211 */ /* 0x000fe200078f20ff */
[----:B---3--:R-:W-:Y:S01]  /*a060*/  FADD.FTZ R4, R13, R4 ;  /* 0x000000040d047221 */ /* 0x008fe20000010000 */
[--C-:B------:R-:W-:Y:S02]  /*a070*/  SHF.R.S32.HI R12, RZ, 0x2, R10.reuse ;  /* 0x00000002ff0c7819 */ /* 0x100fe4000001140a */
[----:B------:R-:W-:Y:S02]  /*a080*/  SHF.R.S32.HI R5, RZ, 0x1f, R10 ;  /* 0x0000001fff057819 */ /* 0x000fe4000001140a */
[----:B------:R-:W-:Y:S02]  /*a090*/  FSETP.NE.FTZ.AND P4, PT, R4, RZ, PT ;  /* 0x000000ff0400720b */ /* 0x000fe40003f95000 */
[----:B------:R-:W-:-:S02]  /*a0a0*/  FSETP.NE.FTZ.AND P3, PT, R2, RZ, PT ;  /* 0x000000ff0200720b */ /* 0x000fc40003f75000 */
[----:B------:R-:W-:Y:S02]  /*a0b0*/  LEA.HI R5, R5, R12, RZ, 0x3 ;  /* 0x0000000c05057211 */ /* 0x000fe400078f18ff */
[----:B------:R-:W-:Y:S02]  /*a0c0*/  LEA.HI R9, R9, R0, RZ, 0x5 ;  /* 0x0000000009097211 */ /* 0x000fe400078f28ff */
[----:B------:R-:W-:Y:S02]  /*a0d0*/  LOP3.LUT R5, R5, 0xfffffff8, RZ, 0xc0, !PT ;  /* 0xfffffff805057812 */ /* 0x000fe400078ec0ff */
[----:B------:R-:W-:Y:S02]  /*a0e0*/  LOP3.LUT R15, R10, 0x1ffffffc, RZ, 0xc0, !PT ;  /* 0x1ffffffc0a0f7812 */ /* 0x000fe400078ec0ff */
[----:B------:R-:W-:Y:S01]  /*a0f0*/  LOP3.LUT R11, R11, 0xfffffff0, RZ, 0xc0, !PT ;  /* 0xfffffff00b0b7812 */ /* 0x000fe200078ec0ff */
[----:B------:R-:W1:Y:S01]  /*a100*/  @P4 MUFU.RCP R7, R4 ;  /* 0x0000000400074308 */ /* 0x000e620000001000 */
[----:B------:R-:W-:-:S02]  /*a110*/  IADD3 R5, R12, -R5, RZ ;  /* 0x800000050c057210 */ /* 0x000fc40007ffe0ff */
[----:B------:R-:W-:Y:S02]  /*a120*/  SHF.R.S32.HI R10, RZ, 0x5, R9 ;  /* 0x00000005ff0a7819 */ /* 0x000fe40000011409 */
[-C--:B------:R-:W-:Y:S02]  /*a130*/  IADD3 R15, -R15, R0.reuse, RZ ;  /* 0x000000000f0f7210 */ /* 0x080fe40007ffe1ff */
[----:B------:R-:W-:Y:S01]  /*a140*/  IADD3 R11, -R11, R0, RZ ;  /* 0x000000000b0b7210 */ /* 0x000fe20007ffe1ff */
[----:B------:R-:W2:Y:S01]  /*a150*/  @P3 MUFU.RCP R6, R2 ;  /* 0x0000000200063308 */ /* 0x000ea20000001000 */
[C---:B------:R-:W-:Y:S02]  /*a160*/  LOP3.LUT R14, R5.reuse, 0x1, RZ, 0xc0, !PT ;  /* 0x00000001050e7812 */ /* 0x040fe400078ec0ff */
[----:B------:R-:W-:Y:S02]  /*a170*/  LEA R12, R10, R15, 0x9 ;  /* 0x0000000f0a0c7211 */ /* 0x000fe400078e48ff */
[----:B------:R-:W-:-:S02]  /*a180*/  SHF.L.U32 R17, R5, 0x6, RZ ;  /* 0x0000000605117819 */ /* 0x000fc400000006ff */
[----:B------:R-:W-:Y:S01]  /*a190*/  SHF.L.U32 R13, R8, 0x6, RZ ;  /* 0x00000006080d7819 */ /* 0x000fe200000006ff */
[----:B-1----:R-:W-:Y:S01]  /*a1a0*/  FMUL.FTZ R128, R7, R128 ;  /* 0x0000008007807220 */ /* 0x002fe20000410000 */
[----:B------:R-:W-:Y:S01]  /*a1b0*/  LEA.HI R15, R11, R11, RZ, 0x1 ;  /* 0x0000000b0b0f7211 */ /* 0x000fe200078f08ff */
[C---:B------:R-:W-:Y:S01]  /*a1c0*/  FMUL.FTZ R129, R7.reuse, R129 ;  /* 0x0000008107817220 */ /* 0x040fe20000410000 */
[----:B------:R-:W-:Y:S01]  /*a1d0*/  ISETP.NE.U32.AND P0, PT, R14, 0x1, PT ;  /* 0x000000010e00780c */ /* 0x000fe20003f05070 */
[----:B------:R-:W-:Y:S01]  /*a1e0*/  FMUL.FTZ R36, R7, R36 ;  /* 0x0000002407247220 */ /* 0x000fe20000410000 */
[----:B------:R-:W-:Y:S01]  /*a1f0*/  LOP3.LUT R17, R17, 0x1c0, RZ, 0xc0, !PT ;  /* 0x000001c011117812 */ /* 0x000fe200078ec0ff */
[----:B------:R-:W-:Y:S01]  /*a200*/  FMUL.FTZ R37, R7, R37 ;  /* 0x0000002507257220 */ /* 0x000fe20000410000 */
[----:B------:R-:W-:Y:S01]  /*a210*/  LOP3.LUT R13, R13, 0x1c0, RZ, 0xc0, !PT ;  /* 0x000001c00d0d7812 */ /* 0x000fe200078ec0ff */
[C---:B--2---:R-:W-:Y:S01]  /*a220*/  FMUL.FTZ R131, R6.reuse, R131 ;  /* 0x0000008306837220 */ /* 0x044fe20000410000 */
[----:B------:R-:W-:Y:S01]  /*a230*/  SHF.L.U32 R14, R15, 0x2, RZ ;  /* 0x000000020f0e7819 */ /* 0x000fe200000006ff */
[C---:B------:R-:W-:Y:S01]  /*a240*/  FMUL.FTZ R130, R6.reuse, R130 ;  /* 0x0000008206827220 */ /* 0x040fe20000410000 */
[----:B------:R-:W-:Y:S01]  /*a250*/  LEA.HI R17, R17, R17, RZ, 0x1d ;  /* 0x0000001111117211 */ /* 0x000fe200078fe8ff */
[C---:B------:R-:W-:Y:S01]  /*a260*/  FMUL.FTZ R39, R6.reuse, R39 ;  /* 0x0000002706277220 */ /* 0x040fe20000410000 */
[----:B------:R-:W-:Y:S01]  /*a270*/  LOP3.LUT R14, R13, 0x38, R14, 0xf8, !PT ;  /* 0x000000380d0e7812 */ /* 0x000fe200078ef80e */
[----:B------:R-:W-:Y:S01]  /*a280*/  FMUL.FTZ R38, R6, R38 ;  /* 0x0000002606267220 */ /* 0x000fe20000410000 */
[----:B------:R-:W-:Y:S01]  /*a290*/  SHF.R.U32.HI R13, RZ, 0x3, R13 ;  /* 0x00000003ff0d7819 */ /* 0x000fe2000001160d */
[----:B------:R-:W-:Y:S01]  /*a2a0*/  FMUL.FTZ R40, R7, R40 ;  /* 0x0000002807287220 */ /* 0x000fe20000410000 */
[----:B------:R-:W-:Y:S01]  /*a2b0*/  LOP3.LUT R16, R15, 0xffffffe, RZ, 0xc0, !PT ;  /* 0x0ffffffe0f107812 */ /* 0x000fe200078ec0ff */
[----:B------:R-:W-:Y:S01]  /*a2c0*/  FMUL.FTZ R41, R7, R41 ;  /* 0x0000002907297220 */ /* 0x000fe20000410000 */
[----:B------:R-:W-:Y:S01]  /*a2d0*/  LEA R12, R12, R17, 0x1 ;  /* 0x000000110c0c7211 */ /* 0x000fe200078e08ff */
[----:B------:R-:W-:Y:S01]  /*a2e0*/  FMUL.FTZ R43, R6, R43 ;  /* 0x0000002b062b7220 */ /* 0x000fe20000410000 */
[----:B------:R-:W-:Y:S01]  /*a2f0*/  LOP3.LUT R13, R14, R13, RZ, 0x3c, !PT ;  /* 0x0000000d0e0d7212 */ /* 0x000fe200078e3cff */
[----:B------:R-:W-:Y:S01]  /*a300*/  FMUL.FTZ R42, R6, R42 ;  /* 0x0000002a062a7220 */ /* 0x000fe20000410000 */
[----:B------:R-:W-:Y:S01]  /*a310*/  IADD3 R16, R11, -R16, RZ ;  /* 0x800000100b107210 */ /* 0x000fe20007ffe0ff */
[----:B------:R-:W-:Y:S01]  /*a320*/  FMUL.FTZ R44, R7, R44 ;  /* 0x0000002c072c7220 */ /* 0x000fe20000410000 */
[----:B------:R-:W-:Y:S01]  /*a330*/  R2P PR, R5, 0x6 ;  /* 0x0000000605007804 */ /* 0x000fe20000000000 */
[C---:B------:R-:W-:Y:S01]  /*a340*/  FMUL.FTZ R45, R7.reuse, R45 ;  /* 0x0000002d072d7220 */ /* 0x040fe20000410000 */
[----:B------:R-:W-:Y:S01]  /*a350*/  LEA R5, R16, R13, 0x2 ;  /* 0x0000000d10057211 */ /* 0x000fe200078e10ff */
[C---:B------:R-:W-:Y:S01]  /*a360*/  FMUL.FTZ R47, R6.reuse, R47 ;  /* 0x0000002f062f7220 */ /* 0x040fe20000410000 */
[----:B------:R-:W-:Y:S01]  /*a370*/  MOV R13, 0x80 ;  /* 0x00000080000d7802 */ /* 0x000fe20000000f00 */
[C---:B------:R-:W-:Y:S01]  /*a380*/  FMUL.FTZ R46, R6.reuse, R46 ;  /* 0x0000002e062e7220 */ /* 0x040fe20000410000 */
[----:B------:R-:W-:Y:S01]  /*a390*/  STS.64 [R12.X4], R128 ;  /* 0x000000800c007388 */ /* 0x000fe20000004a00 */
[----:B------:R-:W-:Y:S01]  /*a3a0*/  FMUL.FTZ R48, R7, R48 ;  /* 0x0000003007307220 */ /* 0x000fe20000410000 */
[----:B------:R-:W-:Y:S01]  /*a3b0*/  SEL R13, R13, 0xffffff80, !P2 ;  /* 0xffffff800d0d7807 */ /* 0x000fe20005000000 */
[----:B------:R-:W-:Y:S01]  /*a3c0*/  FMUL.FTZ R49, R7, R49 ;  /* 0x0000003107317220 */ /* 0x000fe20000410000 */
[----:B------:R-:W-:Y:S01]  /*a3d0*/  STS.64 [R12.X4+0x800], R130 ;  /* 0x000800820c007388 */ /* 0x000fe20000004a00 */
[C---:B------:R-:W-:Y:S01]  /*a3e0*/  FMUL.FTZ R51, R6.reuse, R51 ;  /* 0x0000003306337220 */ /* 0x040fe20000410000 */
[----:B------:R-:W-:Y:S01]  /*a3f0*/  LOP3.LUT R9, R9, 0xffffffe0, RZ, 0xc0, !PT ;  /* 0xffffffe009097812 */ /* 0x000fe200078ec0ff */
[----:B------:R-:W-:Y:S01]  /*a400*/  FMUL.FTZ R50, R6, R50 ;  /* 0x0000003206327220 */ /* 0x000fe20000410000 */
[----:B------:R-:W-:Y:S01]  /*a410*/  @P4 MUFU.LG2 R4, R4 ;  /* 0x0000000400044308 */ /* 0x000fe20000000c00 */
[----:B------:R-:W-:Y:S01]  /*a420*/  FMUL.FTZ R52, R7, R52 ;  /* 0x0000003407347220 */ /* 0x000fe20000410000 */
[----:B------:R-:W-:Y:S01]  /*a430*/  IADD3 R9, -R9, R0, RZ ;  /* 0x0000000009097210 */ /* 0x000fe20007ffe1ff */
[----:B------:R-:W-:-:S02]  /*a440*/  FMUL.FTZ R53, R7, R53 ;  /* 0x0000003507357220 */ /* 0x000fc40000410000 */
[C---:B------:R-:W-:Y:S01]  /*a450*/  FMUL.FTZ R55, R6.reuse, R55 ;  /* 0x0000003706377220 */ /* 0x040fe20000410000 */
[----:B------:R-:W-:Y:S01]  /*a460*/  SHF.R.S32.HI R0, RZ, 0x1f, R9 ;  /* 0x0000001fff007819 */ /* 0x000fe20000011409 */
[----:B------:R-:W-:Y:S01]  /*a470*/  FMUL.FTZ R54, R6, R54 ;  /* 0x0000003606367220 */ /* 0x000fe20000410000 */
[----:B------:R-:W1:Y:S01]  /*a480*/  @P3 MUFU.LG2 R2, R2 ;  /* 0x0000000200023308 */ /* 0x000e620000000c00 */
[C---:B------:R-:W-:Y:S01]  /*a490*/  FMUL.FTZ R56, R7.reuse, R56 ;  /* 0x0000003807387220 */ /* 0x040fe20000410000 */
[----:B------:R-:W-:Y:S01]  /*a4a0*/  LEA.HI R0, R0, R9, RZ, 0x2 ;  /* 0x0000000900007211 */ /* 0x000fe200078f10ff */
[----:B------:R-:W-:Y:S02]  /*a4b0*/  FMUL.FTZ R57, R7, R57 ;  /* 0x0000003907397220 */ /* 0x000fe40000410000 */
[C---:B------:R-:W-:Y:S01]  /*a4c0*/  FMUL.FTZ R59, R6.reuse, R59 ;  /* 0x0000003b063b7220 */ /* 0x040fe20000410000 */
[----:B------:R-:W-:Y:S01]  /*a4d0*/  SHF.R.S32.HI R0, RZ, 0x2, R0 ;  /* 0x00000002ff007819 */ /* 0x000fe20000011400 */
[----:B------:R-:W-:-:S02]  /*a4e0*/  FMUL.FTZ R58, R6, R58 ;  /* 0x0000003a063a7220 */ /* 0x000fc40000410000 */
[C---:B------:R-:W-:Y:S02]  /*a4f0*/  FMUL.FTZ R60, R7.reuse, R60 ;  /* 0x0000003c073c7220 */ /* 0x040fe40000410000 */
[C---:B------:R-:W-:Y:S02]  /*a500*/  FMUL.FTZ R61, R7.reuse, R61 ;  /* 0x0000003d073d7220 */ /* 0x040fe40000410000 */
[C---:B------:R-:W-:Y:S02]  /*a510*/  FMUL.FTZ R63, R6.reuse, R63 ;  /* 0x0000003f063f7220 */ /* 0x040fe40000410000 */
[----:B------:R-:W-:Y:S02]  /*a520*/  FMUL.FTZ R62, R6, R62 ;  /* 0x0000003e063e7220 */ /* 0x000fe40000410000 */
[C---:B------:R-:W-:Y:S02]  /*a530*/  FMUL.FTZ R64, R7.reuse, R64 ;  /* 0x0000004007407220 */ /* 0x040fe40000410000 */
        /* <DEDUP_REMOVED lines=58> */
[C---:B------:R-:W-:Y:S02]  /*a8e0*/  FMUL.FTZ R122, R6.reuse, R122 ;  /* 0x0000007a067a7220 */ /* 0x040fe40000410000 */
[C---:B------:R-:W-:Y:S02]  /*a8f0*/  FMUL.FTZ R116, R7.reuse, R116 ;  /* 0x0000007407747220 */ /* 0x040fe40000410000 */
[----:B------:R-:W-:Y:S01]  /*a900*/  FMUL.FTZ R117, R7, R117 ;  /* 0x0000007507757220 */ /* 0x000fe20000410000 */
[----:B------:R-:W-:Y:S01]  /*a910*/  MOV R7, 0x40 ;  /* 0x0000004000077802 */ /* 0x000fe20000000f00 */
[----:B------:R-:W-:-:S02]  /*a920*/  FMUL.FTZ R119, R6, R119 ;  /* 0x0000007706777220 */ /* 0x000fc40000410000 */
[----:B------:R-:W-:Y:S01]  /*a930*/  FMUL.FTZ R118, R6, R118 ;  /* 0x0000007606767220 */ /* 0x000fe20000410000 */
[----:B------:R-:W-:Y:S01]  /*a940*/  SHF.L.U32 R6, R12, 0x2, RZ ;  /* 0x000000020c067819 */ /* 0x000fe200000006ff */
[----:B-1----:R-:W-:Y:S01]  /*a950*/  @P3 FMUL.FTZ R2, R2, 0.69314718246459960938 ;  /* 0x3f31721802023820 */ /* 0x002fe20000410000 */
[----:B------:R-:W-:Y:S02]  /*a960*/  SEL R7, R7, 0xffffffc0, !P1 ;  /* 0xffffffc007077807 */ /* 0x000fe40004800000 */
[C---:B------:R-:W-:Y:S02]  /*a970*/  IADD3 R14, R6.reuse, -0x20, RZ ;  /* 0xffffffe0060e7810 */ /* 0x040fe40007ffe0ff */
[C---:B------:R-:W-:Y:S02]  /*a980*/  @P0 IADD3 R14, R6.reuse, 0x20, RZ ;  /* 0x00000020060e0810 */ /* 0x040fe40007ffe0ff */
[C---:B------:R-:W-:Y:S02]  /*a990*/  IADD3 R15, R6.reuse, R7, RZ ;  /* 0x00000007060f7210 */ /* 0x040fe40007ffe0ff */
[----:B------:R-:W-:Y:S01]  /*a9a0*/  IADD3 R16, R7, R14, RZ ;  /* 0x0000000e07107210 */ /* 0x000fe20007ffe0ff */
[----:B------:R-:W-:Y:S01]  /*a9b0*/  STS.64 [R14], R36 ;  /* 0x000000240e007388 */ /* 0x000fe20000000a00 */
[----:B------:R-:W-:-:S02]  /*a9c0*/  IADD3 R17, R6, R13, RZ ;  /* 0x0000000d06117210 */ /* 0x000fc40007ffe0ff */
[----:B------:R-:W-:Y:S01]  /*a9d0*/  IADD3 R18, R13, R14, RZ ;  /* 0x0000000e0d127210 */ /* 0x000fe20007ffe0ff */
[----:B------:R-:W-:Y:S01]  /*a9e0*/  STS.64 [R14+0x800], R38 ;  /* 0x000800260e007388 */ /* 0x000fe20000000a00 */
[-C--:B------:R-:W-:Y:S02]  /*a9f0*/  IADD3 R19, R15, R13.reuse, RZ ;  /* 0x0000000d0f137210 */ /* 0x080fe40007ffe0ff */
[----:B------:R-:W-:Y:S01]  /*aa00*/  IADD3 R13, R16, R13, RZ ;  /* 0x0000000d100d7210 */ /* 0x000fe20007ffe0ff */
[----:B------:R-:W-:Y:S01]  /*aa10*/  STS.64 [R15], R40 ;  /* 0x000000280f007388 */ /* 0x000fe20000000a00 */
[----:B------:R-:W-:Y:S01]  /*aa20*/  LOP3.LUT P0, RZ, R9, 0x3, RZ, 0xc0, !PT ;  /* 0x0000000309ff7812 */ /* 0x000fe2000780c0ff */
[----:B------:R-:W-:Y:S02]  /*aa30*/  @P4 FMUL.FTZ R9, R4, 0.69314718246459960938 ;  /* 0x3f31721804094820 */ /* 0x000fe40000410000 */
[----:B------:R-:W-:Y:S04]  /*aa40*/  STS.64 [R15+0x800], R42 ;  /* 0x0008002a0f007388 */ /* 0x000fe80000000a00 */
[----:B------:R-:W-:Y:S04]  /*aa50*/  STS.64 [R16], R44 ;  /* 0x0000002c10007388 */ /* 0x000fe80000000a00 */
        /* <DEDUP_REMOVED lines=9> */
[----:B------:R-:W-:Y:S04]  /*aaf0*/  STS.64 [R12.X4+0x4000], R64 ;  /* 0x004000400c007388 */ /* 0x000fe80000004a00 */
[----:B------:R-:W-:Y:S04]  /*ab00*/  STS.64 [R12.X4+0x4800], R66 ;  /* 0x004800420c007388 */ /* 0x000fe80000004a00 */
[----:B------:R-:W-:Y:S04]  /*ab10*/  STS.64 [R14+0x4000], R68 ;  /* 0x004000440e007388 */ /* 0x000fe80000000a00 */
        /* <DEDUP_REMOVED lines=13> */
[----:B------:R-:W-:Y:S04]  /*abf0*/  STS.64 [R12.X4+0x8000], R96 ;  /* 0x008000600c007388 */ /* 0x000fe80000004a00 */
[----:B------:R-:W-:Y:S04]  /*ac00*/  STS.64 [R12.X4+0x8800], R98 ;  /* 0x008800620c007388 */ /* 0x000fe80000004a00 */
[----:B------:R-:W-:Y:S04]  /*ac10*/  STS.64 [R14+0x8000], R100 ;  /* 0x008000640e007388 */ /* 0x000fe80000000a00 */
[----:B------:R-:W-:Y:S04]  /*ac20*/  STS.64 [R14+0x8800], R102 ;  /* 0x008800660e007388 */ /* 0x000fe80000000a00 */
[----:B------:R-:W-:Y:S04]  /*ac30*/  STS.64 [R15+0x8000], R104 ;  /* 0x008000680f007388 */ /* 0x000fe80000000a00 */
[----:B------:R-:W-:Y:S04]  /*ac40*/  STS.64 [R15+0x8800], R106 ;  /* 0x0088006a0f007388 */ /* 0x000fe80000000a00 */
[----:B------:R-:W1:Y:S04]  /*ac50*/  S2R R7, SR_CTAID.Z ;  /* 0x0000000000077919 */ /* 0x000e680000002700 */
[----:B------:R-:W2:Y:S04]  /*ac60*/  S2R R6, SR_CTAID.Y ;  /* 0x0000000000067919 */ /* 0x000ea80000002600 */
[----:B------:R3:W-:Y:S04]  /*ac70*/  STS.64 [R16+0x8000], R124 ;  /* 0x0080007c10007388 */ /* 0x0007e80000000a00 */
[----:B------:R-:W-:Y:S04]  /*ac80*/  STS.64 [R16+0x8800], R126 ;  /* 0x0088007e10007388 */ /* 0x000fe80000000a00 */
[----:B------:R4:W-:Y:S04]  /*ac90*/  STS.64 [R17+0x8000], R108 ;  /* 0x0080006c11007388 */ /* 0x0009e80000000a00 */
[----:B------:R5:W-:Y:S04]  /*aca0*/  STS.64 [R17+0x8800], R110 ;  /* 0x0088006e11007388 */ /* 0x000be80000000a00 */
[----:B------:R-:W-:Y:S04]  /*acb0*/  STS.64 [R18+0x8000], R112 ;  /* 0x0080007012007388 */ /* 0x000fe80000000a00 */
[----:B------:R-:W-:Y:S01]  /*acc0*/  STS.64 [R18+0x8800], R114 ;  /* 0x0088007212007388 */ /* 0x000fe20000000a00 */
[----:B--2---:R-:W-:-:S03]  /*acd0*/  IMAD R6, R6, c[0x0][0x210], R207 ;  /* 0x0000840006067a24 */ /* 0x004fc600078e02cf */
[----:B------:R-:W-:Y:S04]  /*ace0*/  STS.64 [R19+0x8000], R120 ;  /* 0x0080007813007388 */ /* 0x000fe80000000a00 */
[----:B---3--:R-:W2:Y:S04]  /*acf0*/  S2R R124, SR_CTAID.X ;  /* 0x00000000007c7919 */ /* 0x008ea80000002500 */
[----:B------:R-:W-:Y:S01]  /*ad00*/  STS.64 [R19+0x8800], R122 ;  /* 0x0088007a13007388 */ /* 0x000fe20000000a00 */
[----:B----4-:R-:W-:-:S03]  /*ad10*/  SHF.R.S32.HI R109, RZ, 0x1f, R10 ;  /* 0x0000001fff6d7819 */ /* 0x010fc6000001140a */
[----:B------:R-:W-:Y:S01]  /*ad20*/  STS.64 [R13+0x8000], R116 ;  /* 0x008000740d007388 */ /* 0x000fe20000000a00 */
[----:B------:R-:W-:Y:S02]  /*ad30*/  IADD3 R108, -R207, RZ, RZ ;  /* 0x000000ffcf6c7210 */ /* 0x000fe40007ffe1ff */
[-C--:B------:R-:W-:Y:S01]  /*ad40*/  LEA.HI R109, R109, R10.reuse, RZ, 0x2 ;  /* 0x0000000a6d6d7211 */ /* 0x080fe200078f10ff */
[----:B------:R-:W-:Y:S01]  /*ad50*/  STS.64 [R13+0x8800], R118 ;  /* 0x008800760d007388 */ /* 0x000fe20000000a00 */
[----:B-----5:R-:W-:Y:S01]  /*ad60*/  SHF.L.U32 R110, R11, 0x2, RZ ;  /* 0x000000020b6e7819 */ /* 0x020fe200000006ff */
[----:B-1----:R-:W-:Y:S01]  /*ad70*/  IMAD R7, R108, c[0x0][0x1c0], R7 ;  /* 0x000070006c077a24 */ /* 0x002fe200078e0207 */
[----:B------:R-:W-:Y:S01]  /*ad80*/  LOP3.LUT R109, R109, 0xffffffc, RZ, 0xc0, !PT ;  /* 0x0ffffffc6d6d7812 */ /* 0x000fe200078ec0ff */
[----:B------:R-:W-:Y:S01]  /*ad90*/  BAR.SYNC.DEFER_BLOCKING 0x0 ;  /* 0x0000000000007b1d */ /* 0x000fe20000010000 */
[----:B------:R-:W-:Y:S01]  /*ada0*/  SHF.R.S32.HI R111, RZ, 0x1f, R110 ;  /* 0x0000001fff6f7819 */ /* 0x000fe2000001146e */
[----:B------:R-:W-:Y:S01]  /*adb0*/  IMAD R7, R6, c[0x0][0x1c0], R7 ;  /* 0x0000700006077a24 */ /* 0x000fe200078e0207 */
[----:B------:R-:W-:-:S02]  /*adc0*/  IADD3 R109, -R109, R10, RZ ;  /* 0x0000000a6d6d7210 */ /* 0x000fc40007ffe1ff */
[----:B------:R-:W-:Y:S01]  /*add0*/  MOV R6, 0xff800000 ;  /* 0xff80000000067802 */ /* 0x000fe20000000f00 */
[----:B------:R-:W-:Y:S01]  /*ade0*/  @P3 FFMA.FTZ R6, R3, c[0x0][0x238], R2 ;  /* 0x00008e0003063a23 */ /* 0x000fe20000010002 */
[----:B------:R-:W-:Y:S02]  /*adf0*/  LEA R10, R109, R0, 0x4 ;  /* 0x000000006d0a7211 */ /* 0x000fe400078e20ff */
[----:B--2---:R-:W-:-:S05]  /*ae00*/  SHF.L.U32 R124, R124, 0x6, RZ ;  /* 0x000000067c7c7819 */ /* 0x004fca00000006ff */
[----:B------:R-:W-:Y:S01]  /*ae10*/  IMAD R7, R7, c[0x0][0x214], R124 ;  /* 0x0000850007077a24 */ /* 0x000fe200078e027c */
[----:B------:R-:W1:Y:S04]  /*ae20*/  LDS.128 R100, [R5.X4] ;  /* 0x0000000005647984 */ /* 0x000e680000004c00 */
[----:B------:R-:W2:Y:S04]  /*ae30*/  LDS.128 R96, [R5.X4+0x800] ;  /* 0x0008000005607984 */ /* 0x000ea80000004c00 */
[----:B------:R-:W3:Y:S04]  /*ae40*/  LDS.128 R92, [R5.X4+0x1000] ;  /* 0x00100000055c7984 */ /* 0x000ee80000004c00 */
[----:B------:R-:W4:Y:S04]  /*ae50*/  LDS.128 R88, [R5.X4+0x1800] ;  /* 0x0018000005587984 */ /* 0x000f280000004c00 */
[----:B------:R-:W1:Y:S04]  /*ae60*/  LDS.128 R84, [R5.X4+0x2000] ;  /* 0x0020000005547984 */ /* 0x000e680000004c00 */
        /* <DEDUP_REMOVED lines=18> */
[----:B------:R5:W1:Y:S02]  /*af90*/  LDS.128 R104, [R5.X4+0xb800] ;  /* 0x00b8000005687984 */ /* 0x000a640000004c00 */
[----:B-----5:R-:W-:Y:S01]  /*afa0*/  MOV R5, 0xff800000 ;  /* 0xff80000000057802 */ /* 0x020fe20000000f00 */
[----:B------:R-:W-:Y:S01]  /*afb0*/  @P4 FFMA.FTZ R5, R132, c[0x0][0x238], R9 ;  /* 0x00008e0084054a23 */ /* 0x000fe20000010009 */
[----:B------:R-:W-:Y:S05]  /*afc0*/  @P0 BRA `(.L_x_1391) ;  /* 0x000000a000000947 */ /* 0x000fea0003800000 */
[----:B--234-:R-:W-:Y:S02]  /*afd0*/  IADD3 R4, R10, 0x8, RZ ;  /* 0x000000080a047810 */ /* 0x01cfe40007ffe0ff */
[----:B------:R-:W-:-:S02]  /*afe0*/  SHF.R.S32.HI R2, RZ, 0x1f, R10 ;  /* 0x0000001fff027819 */ /* 0x000fc4000001140a */
[C---:B------:R-:W-:Y:S02]  /*aff0*/  IADD3 R0, P0, R7.reuse, R10, RZ ;  /* 0x0000000a07007210 */ /* 0x040fe40007f1e0ff */
[-C--:B------:R-:W-:Y:S02]  /*b000*/  ISETP.GE.AND P2, PT, R10, R199.reuse, PT ;  /* 0x000000c70a00720c */ /* 0x080fe40003f46270 */
[----:B------:R-:W-:Y:S02]  /*b010*/  ISETP.GE.AND P1, PT, R4, R199, PT ;  /* 0x000000c70400720c */ /* 0x000fe40003f26270 */
[----:B------:R-:W-:Y:S02]  /*b020*/  LEA.HI.X.SX32 R3, R7, R2, 0x1, P0 ;  /* 0x0000000207037211 */ /* 0x000fe400000f0eff */
[----:B------:R-:W-:-:S04]  /*b030*/  LEA R2, P0, R0, c[0x0][0x208], 0x2 ;  /* 0x0000820000027a11 */ /* 0x000fc800078010ff */
[----:B------:R-:W-:-:S05]  /*b040*/  LEA.HI.X R3, R0, c[0x0][0x20c], R3, 0x2, P0 ;  /* 0x0000830000037a11 */ /* 0x000fca00000f1403 */
[----:B------:R2:W-:Y:S04]  /*b050*/  @!P2 STG.E [R2.64], R5 ;  /* 0x000000050200a986 */ /* 0x0005e8000c101904 */
[----:B------:R2:W-:Y:S02]  /*b060*/  @!P1 STG.E [R2.64+0x20], R6 ;  /* 0x0000200602009986 */ /* 0x0005e4000c101904 */
.L_x_1391:
[----:B--234-:R-:W-:Y:S05]  /*b070*/  BSYNC B0 ;  /* 0x0000000000007941 */ /* 0x01cfea0003800000 */
.L_x_1390:
[C---:B------:R-:W-:Y:S01]  /*b080*/  IMAD.WIDE R4, R8.reuse, 0xc0, R110 ;  /* 0x000000c008047825 */ /* 0x040fe200078e026e */
[----:B------:R-:W-:Y:S01]  /*b090*/  ISETP.GE.AND P1, PT, R8, R199, PT ;  /* 0x000000c70800720c */ /* 0x000fe20003f26270 */
[----:B------:R-:W-:Y:S02]  /*b0a0*/  BSSY B0, `(.L_x_1392) ;  /* 0x0000010000007945 */ /* 0x000fe40003800000 */
[----:B------:R-:W-:-:S05]  /*b0b0*/  IMAD R0, R7, c[0x0][0x22c], RZ ;  /* 0x00008b0007007a24 */ /* 0x000fca00078e02ff */
[----:B------:R-:W-:-:S04]  /*b0c0*/  IADD3 R3, P0, R0, R4, RZ ;  /* 0x0000000400037210 */ /* 0x000fc80007f1e0ff */
[----:B------:R-:W-:Y:S02]  /*b0d0*/  LEA.HI.X.SX32 R0, R0, R5, 0x1, P0 ;  /* 0x0000000500007211 */ /* 0x000fe400000f0eff */
[----:B------:R-:W-:-:S04]  /*b0e0*/  LEA R4, P0, R3, c[0x0][0x1d8], 0x2 ;  /* 0x0000760003047a11 */ /* 0x000fc800078010ff */
[----:B------:R-:W-:Y:S02]  /*b0f0*/  LEA.HI.X R5, R3, c[0x0][0x1dc], R0, 0x2, P0 ;  /* 0x0000770003057a11 */ /* 0x000fe400000f1400 */
[----:B------:R-:W-:Y:S01]  /*b100*/  IADD3 R0, R110, 0x40, RZ ;  /* 0x000000406e007810 */ /* 0x000fe20007ffe0ff */
[----:B------:R-:W-:Y:S05]  /*b110*/  @P1 BRA `(.L_x_1393) ;  /* 0x0000008000001947 */ /* 0x000fea0003800000 */
[C---:B------:R-:W-:Y:S02]  /*b120*/  IADD3 R2, R0.reuse, 0x40, RZ ;  /* 0x0000004000027810 */ /* 0x040fe40007ffe0ff */
[----:B------:R-:W-:Y:S02]  /*b130*/  ISETP.GE.AND P0, PT, R0, c[0x0][0x220], PT ;  /* 0x0000880000007a0c */ /* 0x000fe40003f06270 */
[----:B------:R-:W-:Y:S02]  /*b140*/  ISETP.GE.AND P1, PT, R110, c[0x0][0x220], PT ;  /* 0x000088006e007a0c */ /* 0x000fe40003f26270 */
[----:B------:R-:W-:-:S09]  /*b150*/  ISETP.GE.AND P2, PT, R2, c[0x0][0x220], PT ;  /* 0x0000880002007a0c */ /* 0x000fd20003f46270 */
[----:B-1----:R1:W-:Y:S04]  /*b160*/  @!P0 STG.E.128 [R4.64+0x100], R68 ;  /* 0x0001004404008986 */ /* 0x0023e8000c101d04 */
[----:B------:R1:W-:Y:S04]  /*b170*/  @!P1 STG.E.64 [R4.64], R100 ;  /* 0x0000006404009986 */ /* 0x0003e8000c101b04 */
[----:B------:R1:W-:Y:S04]  /*b180*/  @!P1 STG.E.64 [R4.64+0x8], R102 ;  /* 0x0000086604009986 */ /* 0x0003e8000c101b04 */
[----:B------:R1:W-:Y:S02]  /*b190*/  @!P2 STG.E.128 [R4.64+0x200], R36 ;  /* 0x000200240400a986 */ /* 0x0003e4000c101d04 */
.L_x_1393:
[----:B------:R-:W-:Y:S05]  /*b1a0*/  BSYNC B0 ;  /* 0x0000000000007941 */ /* 0x000fea0003800000 */
.L_x_1392:
[----:B------:R-:W-:Y:S01]  /*b1b0*/  IADD3 R2, R8, 0x8, RZ ;  /* 0x0000000808027810 */ /* 0x000fe20007ffe0ff */
[----:B------:R-:W-:Y:S03]  /*b1c0*/  BSSY B0, `(.L_x_1394) ;  /* 0x000000a000007945 */ /* 0x000fe60003800000 */
[----:B------:R-:W-:-:S13]  /*b1d0*/  ISETP.GE.AND P0, PT, R2, R199, PT ;  /* 0x000000c70200720c */ /* 0x000fda0003f06270 */
[----:B------:R-:W-:Y:S05]  /*b1e0*/  @P0 BRA `(.L_x_1395) ;  /* 0x0000007000000947 */ /* 0x000fea0003800000 */
[----:B------:R-:W-:Y:S02]  /*b1f0*/  IADD3 R2, R0, 0x40, RZ ;  /* 0x0000004000027810 */ /* 0x000fe40007ffe0ff */
[----:B------:R-:W-:Y:S02]  /*b200*/  ISETP.GE.AND P2, PT, R110, c[0x0][0x220], PT ;  /* 0x000088006e007a0c */ /* 0x000fe40003f46270 */
[----:B------:R-:W-:Y:S02]  /*b210*/  ISETP.GE.AND P1, PT, R0, c[0x0][0x220], PT ;  /* 0x0000880000007a0c */ /* 0x000fe40003f26270 */
[----:B------:R-:W-:-:S09]  /*b220*/  ISETP.GE.AND P0, PT, R2, c[0x0][0x220], PT ;  /* 0x0000880002007a0c */ /* 0x000fd20003f06270 */
[----:B------:R2:W-:Y:S04]  /*b230*/  @!P2 STG.E.128 [R4.64+0x1800], R96 ;  /* 0x001800600400a986 */ /* 0x0005e8000c101d04 */
[----:B-1----:R2:W-:Y:S04]  /*b240*/  @!P1 STG.E.128 [R4.64+0x1900], R64 ;  /* 0x0019004004009986 */ /* 0x0025e8000c101d04 */
[----:B------:R2:W-:Y:S02]  /*b250*/  @!P0 STG.E.128 [R4.64+0x1a00], R32 ;  /* 0x001a002004008986 */ /* 0x0005e4000c101d04 */
.L_x_1395:
[----:B------:R-:W-:Y:S05]  /*b260*/  BSYNC B0 ;  /* 0x0000000000007941 */ /* 0x000fea0003800000 */
.L_x_1394:
        /* <DEDUP_REMOVED lines=11> */
.L_x_1397:
[----:B------:R-:W-:Y:S05]  /*b320*/  BSYNC B0 ;  /* 0x0000000000007941 */ /* 0x000fea0003800000 */
.L_x_1396:
        /* <DEDUP_REMOVED lines=11> */
.L_x_1399:
[----:B------:R-:W-:Y:S05]  /*b3e0*/  BSYNC B0 ;  /* 0x0000000000007941 */ /* 0x000fea0003800000 */
.L_x_1398:
        /* <DEDUP_REMOVED lines=8> */
[----:B-1----:R1:W-:Y:S04]  /*b470*/  @!P2 STG.E.128 [R4.64+0x6000], R84 ;  /* 0x006000540400a986 */ /* 0x0023e8000c101d04 */
[----:B------:R1:W-:Y:S04]  /*b480*/  @!P1 STG.E.128 [R4.64+0x6100], R52 ;  /* 0x0061003404009986 */ /* 0x0003e8000c101d04 */
[----:B------:R1:W-:Y:S02]  /*b490*/  @!P0 STG.E.128 [R4.64+0x6200], R20 ;  /* 0x0062001404008986 */ /* 0x0003e4000c101d04 */
.L_x_1401:
[----:B------:R-:W-:Y:S05]  /*b4a0*/  BSYNC B0 ;  /* 0x0000000000007941 */ /* 0x000fea0003800000 */
.L_x_1400:
        /* <DEDUP_REMOVED lines=11> */
.L_x_1403:
[----:B------:R-:W-:Y:S05]  /*b560*/  BSYNC B0 ;  /* 0x0000000000007941 */ /* 0x000fea0003800000 */
.L_x_1402:
        /* <DEDUP_REMOVED lines=11> */
.L_x_1405:
[----:B------:R-:W-:Y:S05]  /*b620*/  BSYNC B0 ;  /* 0x0000000000007941 */ /* 0x000fea0003800000 */
.L_x_1404:
[----:B------:R-:W-:-:S04]  /*b630*/  IADD3 R8, R8, 0x38, RZ ;  /* 0x0000003808087810 */ /* 0x000fc80007ffe0ff */
[----:B------:R-:W-:-:S13]  /*b640*/  ISETP.GE.AND P0, PT, R8, R199, PT ;  /* 0x000000c70800720c */ /* 0x000fda0003f06270 */
[----:B------:R-:W-:Y:S05]  /*b650*/  @P0 EXIT ;  /* 0x000000000000094d */ /* 0x000fea0003800000 */
[C---:B------:R-:W-:Y:S02]  /*b660*/  ISETP.GE.AND P0, PT, R0.reuse, c[0x0][0x220], PT ;  /* 0x0000880000007a0c */ /* 0x040fe40003f06270 */
[----:B------:R-:W-:Y:S02]  /*b670*/  IADD3 R0, R0, 0x40, RZ ;  /* 0x0000004000007810 */ /* 0x000fe40007ffe0ff */
[----:B------:R-:W-:-:S09]  /*b680*/  ISETP.GE.AND P1, PT, R110, c[0x0][0x220], PT ;  /* 0x000088006e007a0c */ /* 0x000fd20003f26270 */
[----:B-1----:R1:W-:Y:S01]  /*b690*/  @!P0 STG.E.128 [R4.64+0xa900], R40 ;  /* 0x00a9002804008986 */ /* 0x0023e2000c101d04 */
[----:B------:R-:W-:-:S03]  /*b6a0*/  ISETP.GE.AND P0, PT, R0, c[0x0][0x220], PT ;  /* 0x0000880000007a0c */ /* 0x000fc60003f06270 */
[----:B------:R1:W-:Y:S10]  /*b6b0*/  @!P1 STG.E.128 [R4.64+0xa800], R72 ;  /* 0x00a8004804009986 */ /* 0x0003f4000c101d04 */
[----:B------:R-:W-:Y:S05]  /*b6c0*/  @P0 EXIT ;  /* 0x000000000000094d */ /* 0x000fea0003800000 */
[----:B------:R-:W-:Y:S01]  /*b6d0*/  STG.E.128 [R4.64+0xaa00], R104 ;  /* 0x00aa006804007986 */ /* 0x000fe2000c101d04 */
[----:B------:R-:W-:Y:S05]  /*b6e0*/  EXIT ;  /* 0x000000000000794d */ /* 0x000fea0003800000 */
.L_x_1406:
        /* <DEDUP_REMOVED lines=9> */
.L_x_7840:


//--------------------- .text._ZN5flash24flash_fwd_splitkv_kernelI23Flash_fwd_kernel_traitsILi192ELi64ELi64ELi4ELb0ELb0EN7cutlass10bfloat16_tE19Flash_kernel_traitsILi192ELi64ELi64ELi4ES3_EELb0ELb0ELb0ELb0ELb0ELb1ELb1ELb0EEEvNS_16Flash_fwd_paramsE --------------------------
	.section	.text._ZN5flash24flash_fwd_splitkv_kernelI23Flash_fwd_kernel_traitsILi192ELi64ELi64ELi4ELb0ELb0EN7cutlass10bfloat16_tE19Flash_kernel_traitsILi192ELi64ELi64ELi4ES3_EELb0ELb0ELb0ELb0ELb0ELb1ELb1ELb0EEEvNS_16Flash_fwd_paramsE,"ax",@progbits
	.sectioninfo	@"SHI_REGISTERS=255"
	.align	128
        .global         _ZN5flash24flash_fwd_splitkv_kernelI23Flash_fwd_kernel_traitsILi192ELi64ELi64ELi4ELb0ELb0EN7cutlass10bfloat16_tE19Flash_kernel_traitsILi192ELi64ELi64ELi4ES3_EELb0ELb0ELb0ELb0ELb0ELb1ELb1ELb0EEEvNS_16Flash_fwd_paramsE
        .type           _ZN5flash24flash_fwd_splitkv_kernelI23Flash_fwd_kernel_traitsILi192ELi64ELi64ELi4ELb0ELb0EN7cutlass10bfloat16_tE19Flash_kernel_traitsILi192ELi64ELi64ELi4ES3_EELb0ELb0ELb0ELb0ELb0ELb1ELb1ELb0EEEvNS_16Flash_fwd_paramsE,@function
        .size           _ZN5flash24flash_fwd_splitkv_kernelI23Flash_fwd_kernel_traitsILi192ELi64ELi64ELi4ELb0ELb0EN7cutlass10bfloat16_tE19Flash_kernel_traitsILi192ELi64ELi64ELi4ES3_EELb0ELb0ELb0ELb0ELb0ELb1ELb1ELb0EEEvNS_16Flash_fwd_paramsE,(.L_x_7841 - _ZN5flash24flash_fwd_splitkv_kernelI23Flash_fwd_kernel_traitsILi192ELi64ELi64ELi4ELb0ELb0EN7cutlass10bfloat16_tE19Flash_kernel_traitsILi192ELi64ELi64ELi4ES3_EELb0ELb0ELb0ELb0ELb0ELb1ELb1ELb0EEEvNS_16Flash_fwd_paramsE)
        .other          _ZN5flash24flash_fwd_splitkv_kernelI23Flash_fwd_kernel_traitsILi192ELi64ELi64ELi4ELb0ELb0EN7cutlass10bfloat16_tE19Flash_kernel_traitsILi192ELi64ELi64ELi4ES3_EELb0ELb0ELb0ELb0ELb0ELb1ELb1ELb0EEEvNS_16Flash_fwd_paramsE,@"STO_CUDA_ENTRY STV_DEFAULT"
_ZN5flash24flash_fwd_splitkv_kernelI23Flash_fwd_kernel_traitsILi192ELi64ELi64ELi4ELb0ELb0EN7cutlass10bfloat16_tE19Flash_kernel_traitsILi192ELi64ELi64ELi4ES3_EELb0ELb0ELb0ELb0ELb0ELb1ELb1ELb0EEEvNS_16Flash_fwd_paramsE:
.text._ZN5flash24flash_fwd_splitkv_kernelI23Flash_fwd_kernel_traitsILi192ELi64ELi64ELi4ELb0ELb0EN7cutlass10bfloat16_tE19Flash_kernel_traitsILi192ELi64ELi64ELi4ES3_EELb0ELb0ELb0ELb0ELb0ELb1ELb1ELb0EEEvNS_16Flash_fwd_paramsE:
        /* <DEDUP_REMOVED lines=54> */
.L_x_1407:
[----:B-1-34-:R-:W-:Y:S02]  /*0360*/  MOV R3, c[0x0][0x218] ;  /* 0x0000860000037a02 */ /* 0x01afe40000000f00 */
.L_x_1408:
        /* <DEDUP_REMOVED lines=78> */
.L_x_1411:
[----:B------:R-:W-:Y:S05]  /*0850*/  BSYNC B0 ;  /* 0x0000000000007941 */ /* 0x000fea0003800000 */
.L_x_1410:
        /* <DEDUP_REMOVED lines=10> */
.L_x_1413:
[----:B------:R-:W-:Y:S05]  /*0900*/  BSYNC B0 ;  /* 0x0000000000007941 */ /* 0x000fea0003800000 */
.L_x_1412:
        /* <DEDUP_REMOVED lines=10> */
.L_x_1415:
[----:B------:R-:W-:Y:S05]  /*09b0*/  BSYNC B0 ;  /* 0x0000000000007941 */ /* 0x000fea0003800000 */
.L_x_1414:
        /* <DEDUP_REMOVED lines=10> */
.L_x_1417:
[----:B------:R-:W-:Y:S05]  /*0a60*/  BSYNC B0 ;  /* 0x0000000000007941 */ /* 0x000fea0003800000 */
.L_x_1416:
        /* <DEDUP_REMOVED lines=10> */
.L_x_1419:
[----:B------:R-:W-:Y:S05]  /*0b10*/  BSYNC B0 ;  /* 0x0000000000007941 */ /* 0x000fea0003800000 */
.L_x_1418:
        /* <DEDUP_REMOVED lines=10> */
.L_x_1421:
[----:B------:R-:W-:Y:S05]  /*0bc0*/  BSYNC B0 ;  /* 0x0000000000007941 */ /* 0x000fea0003800000 */
.L_x_1420:
        /* <DEDUP_REMOVED lines=10> */
.L_x_1423:
[----:B------:R-:W-:Y:S05]  /*0c70*/  BSYNC B0 ;  /* 0x0000000000007941 */ /* 0x000fea0003800000 */
.L_x_1422:
        /* <DEDUP_REMOVED lines=10> */
.L_x_1425:
[----:B------:R-:W-:Y:S05]  /*0d20*/  BSYNC B0 ;  /* 0x0000000000007941 */ /* 0x000fea0003800000 */
.L_x_1424:
        /* <DEDUP_REMOVED lines=32> */
.L_x_1409:
        /* <DEDUP_REMOVED lines=92> */
.L_x_1426:
        /* <DEDUP_REMOVED lines=15> */
.L_x_1428:
        /* <DEDUP_REMOVED lines=49> */
.L_x_1427:
        /* <DEDUP_REMOVED lines=116> */
.L_x_1430:
[----:B------:R-:W-:Y:S05]  /*2030*/  BSYNC B0 ;  /* 0x0000000000007941 */ /* 0x000fea0003800000 */
.L_x_1429:
        /* <DEDUP_REMOVED lines=37> */
.L_x_1432:
[----:B------:R-:W-:Y:S05]  /*2290*/  BSYNC B0 ;  /* 0x0000000000007941 */ /* 0x000fea0003800000 */
.L_x_1431:
        /* <DEDUP_REMOVED lines=37> */
.L_x_1434:
[----:B------:R-:W-:Y:S05]  /*24f0*/  BSYNC B0 ;  /* 0x0000000000007941 */ /* 0x000fea0003800000 */
.L_x_1433:
        /* <DEDUP_REMOVED lines=36> */
.L_x_1436:
[----:B------:R-:W-:Y:S05]  /*2740*/  BSYNC B0 ;  /* 0x0000000000007941 */ /* 0x000fea0003800000 */
.L_x_1435:
        /* <DEDUP_REMOVED lines=31> */
.L_x_1438:
[----:B------:R-:W-:Y:S05]  /*2940*/  BSYNC B0 ;  /* 0x0000000000007941 */ /* 0x000fea0003800000 */
.L_x_1437:
        /* <DEDUP_REMOVED lines=33> */
.L_x_1440:
[----:B------:R-:W-:Y:S05]  /*2b60*/  BSYNC B0 ;  /* 0x0000000000007941 */ /* 0x000fea0003800000 */
.L_x_1439:
        /* <DEDUP_REMOVED lines=31> */
.L_x_1442:
[----:B------:R-:W-:Y:S05]  /*2d60*/  BSYNC B0 ;  /* 0x0000000000007941 */ /* 0x000fea0003800000 */
.L_x_1441:
        /* <DEDUP_REMOVED lines=34> */
.L_x_1444:
[----:B------:R-:W-:Y:S05]  /*2f90*/  BSYNC B0 ;  /* 0x0000000000007941 */ /* 0x000fea0003800000 */
.L_x_1443:
        /* <DEDUP_REMOVED lines=32> */
.L_x_1446:
[----:B------:R-:W-:Y:S05]  /*31a0*/  BSYNC B0 ;  /* 0x0000000000007941 */ /* 0x000fea0003800000 */
.L_x_1445:
        /* <DEDUP_REMOVED lines=33> */
.L_x_1448:
[----:B------:R-:W-:Y:S05]  /*33c0*/  BSYNC B0 ;  /* 0x0000000000007941 */ /* 0x000fea0003800000 */
.L_x_1447:
        /* <DEDUP_REMOVED lines=36> */
.L_x_1450:
[----:B------:R-:W-:Y:S05]  /*3610*/  BSYNC B0 ;  /* 0x0000000000007941 */ /* 0x000fea0003800000 */
.L_x_1449:
        /* <DEDUP_REMOVED lines=39> */
.L_x_1452:
[----:B------:R-:W-:Y:S05]  /*3890*/  BSYNC B0 ;  /* 0x0000000000007941 */ /* 0x000fea0003800000 */
.L_x_1451:
        /* <DEDUP_REMOVED lines=16> */
[----:B------:R-:W-:Y:S01]  /*39a0*/  LDSM.16.M88.4 R48, [R204] ;  /* 0x00000000cc30783b */ /* 0x000fe20000000200 */
[----:B------:R-:W-:-:S02]  /*39b0*/  LOP3.LUT R98, R98, 0x6, RZ, 0xc0, !PT ;  /* 0x0000000662627812 */ /* 0x000fc400078ec0ff */
[----:B------:R-:W-:Y:S01]  /*39c0*/  IMAD R205, R205, 0x200, R8 ;  /* 0x00000200cdcd7824 */ /* 0x000fe200078e0208 */
[----:B------:R-:W-:Y:S03]  /*39d0*/  LDSM.16.M88.4 R76, [R202] ;  /* 0x00000000ca4c783b */ /* 0x000fe60000000200 */
[----:B------:R-:W-:-:S05]  /*39e0*/  IMAD.SHL.U32 R205, R205, 0x2, RZ ;  /* 0x00000002cdcd7824 */ /* 0x000fca00078e00ff */
[----:B------:R-:W5:Y:S01]  /*39f0*/  LDSM.16.M88.4 R16, [R205+0x6000] ;  /* 0x00600000cd10783b */ /* 0x000f620000000200 */
[C---:B------:R-:W-:Y:S02]  /*3a00*/  IADD3 R2, R205.reuse, 0x6000, RZ ;  /* 0x00006000cd027810 */ /* 0x040fe40007ffe0ff */
[----:B------:R-:W-:Y:S01]  /*3a10*/  IADD3 R203, R205, 0x6020, RZ ;  /* 0x00006020cdcb7810 */ /* 0x000fe20007ffe0ff */
[----:B------:R-:W1:Y:S01]  /*3a20*/  LDSM.16.M88.4 R44, [R205+0x6800] ;  /* 0x00680000cd2c783b */ /* 0x000e620000000200 */
[----:B------:R-:W-:Y:S01]  /*3a30*/  @P1 IADD3 R203, R2, -0x20, RZ ;  /* 0xffffffe002cb1810 */ /* 0x000fe20007ffe0ff */
[----:B------:R-:W-:Y:S02]  /*3a40*/  IMAD.MOV.U32 R2, RZ, RZ, 0x40 ;  /* 0x00000040ff027424 */ /* 0x000fe400078e00ff */
[----:B------:R-:W-:Y:S01]  /*3a50*/  LDSM.16.M88.4 R60, [R205+0x7000] ;  /* 0x00700000cd3c783b */ /* 0x000fe20000000200 */
[C---:B------:R-:W-:Y:S02]  /*3a60*/  IADD3 R195, R203.reuse, 0x800, RZ ;  /* 0x00000800cbc37810 */ /* 0x040fe40007ffe0ff */
[----:B------:R-:W-:Y:S01]  /*3a70*/  SEL R2, R2, 0xffffffc0, !P2 ;  /* 0xffffffc002027807 */ /* 0x000fe20005000000 */
[----:B-1----:R-:W1:Y:S01]  /*3a80*/  LDSM.16.M88.4 R24, [R203] ;  /* 0x00000000cb18783b */ /* 0x002e620000000200 */
[----:B------:R-:W-:-:S02]  /*3a90*/  IADD3 R194, R203, 0x1000, RZ ;  /* 0x00001000cbc27810 */ /* 0x000fc40007ffe0ff */
[----:B------:R-:W-:Y:S01]  /*3aa0*/  IADD3 R193, R203, 0x1800, RZ ;  /* 0x00001800cbc17810 */ /* 0x000fe20007ffe0ff */
[----:B------:R-:W2:Y:S01]  /*3ab0*/  LDSM.16.M88.4 R68, [R205+0x7800] ;  /* 0x00780000cd44783b */ /* 0x000ea20000000200 */
[----:B------:R-:W-:Y:S01]  /*3ac0*/  IMAD.IADD R199, R205, 0x1, R2 ;  /* 0x00000001cdc77824 */ /* 0x000fe200078e0202 */
[C---:B------:R-:W-:Y:S01]  /*3ad0*/  IADD3 R191, R203.reuse, 0x2000, RZ ;  /* 0x00002000cbbf7810 */ /* 0x040fe20007ffe0ff */
[----:B------:R-:W-:Y:S01]  /*3ae0*/  IMAD.IADD R192, R2, 0x1, R203 ;  /* 0x0000000102c07824 */ /* 0x000fe200078e02cb */
[----:B------:R-:W3:Y:S01]  /*3af0*/  LDSM.16.M88.4 R12, [R203+0x800] ;  /* 0x00080000cb0c783b */ /* 0x000ee20000000200 */
[C---:B------:R-:W-:Y:S02]  /*3b00*/  IADD3 R190, R203.reuse, 0x2800, RZ ;  /* 0x00002800cbbe7810 */ /* 0x040fe40007ffe0ff */
[C---:B------:R-:W-:Y:S01]  /*3b10*/  IADD3 R189, R203.reuse, 0x3000, RZ ;  /* 0x00003000cbbd7810 */ /* 0x040fe20007ffe0ff */
[----:B------:R-:W4:Y:S01]  /*3b20*/  LDSM.16.M88.4 R36, [R199+0x6000] ;  /* 0x00600000c724783b */ /* 0x000f220000000200 */
[----:B------:R-:W-:-:S02]  /*3b30*/  IADD3 R188, R203, 0x3800, RZ ;  /* 0x00003800cbbc7810 */ /* 0x000fc40007ffe0ff */
[C---:B------:R-:W-:Y:S01]  /*3b40*/  IADD3 R187, R203.reuse, 0x4000, RZ ;  /* 0x00004000cbbb7810 */ /* 0x040fe20007ffe0ff */
[----:B------:R-:W1:Y:S01]  /*3b50*/  LDSM.16.M88.4 R28, [R203+0x1000] ;  /* 0x00100000cb1c783b */ /* 0x000e620000000200 */
[C---:B------:R-:W-:Y:S02]  /*3b60*/  IADD3 R186, R203.reuse, 0x4800, RZ ;  /* 0x00004800cbba7810 */ /* 0x040fe40007ffe0ff */
[C---:B------:R-:W-:Y:S01]  /*3b70*/  IADD3 R185, R203.reuse, 0x5000, RZ ;  /* 0x00005000cbb97810 */ /* 0x040fe20007ffe0ff */
[----:B------:R-:W1:Y:S01]  /*3b80*/  LDSM.16.M88.4 R72, [R203+0x1800] ;  /* 0x00180000cb48783b */ /* 0x000e620000000200 */
[----:B------:R-:W-:-:S03]  /*3b90*/  IADD3 R184, R203, 0x5800, RZ ;  /* 0x00005800cbb87810 */ /* 0x000fc60007ffe0ff */
[----:B------:R-:W2:Y:S02]  /*3ba0*/  LDSM.16.M88.4 R8, [R199+0x6800] ;  /* 0x00680000c708783b */ /* 0x000ea40000000200 */
[C---:B--2--5:R-:W-:Y:S02]  /*3bb0*/  HMMA.16816.F32.BF16 R20, R52.reuse, R16, RZ ;  /* 0x000000103414723c */ /* 0x064fe400000418ff */
[----:B------:R-:W-:Y:S04]  /*3bc0*/  LDSM.16.M88.4 R40, [R199+0x7000] ;  /* 0x00700000c728783b */ /* 0x000fe80000000200 */
[----:B------:R-:W-:Y:S02]  /*3bd0*/  LDSM.16.M88.4 R80, [R199+0x7800] ;  /* 0x00780000c750783b */ /* 0x000fe40000000200 */
[C---:B------:R-:W-:Y:S02]  /*3be0*/  HMMA.16816.F32.BF16 R16, R52.reuse, R18, RZ ;  /* 0x000000123410723c */ /* 0x040fe400000418ff */
[----:B------:R-:W-:Y:S04]  /*3bf0*/  LDSM.16.M88.4 R92, [R192+0x2800] ;  /* 0x00280000c05c783b */ /* 0x000fe80000000200 */
[----:B------:R-:W-:Y:S02]  /*3c00*/  LDSM.16.M88.4 R84, [R205+0xa800] ;  /* 0x00a80000cd54783b */ /* 0x000fe40000000200 */
[C---:B------:R-:W-:Y:S02]  /*3c10*/  HMMA.16816.F32.BF16 R32, R52.reuse, R44, RZ ;  /* 0x0000002c3420723c */ /* 0x040fe400000418ff */
[----:B------:R-:W-:Y:S06]  /*3c20*/  LDSM.16.M88.4 R88, [R199+0x9800] ;  /* 0x00980000c758783b */ /* 0x000fec0000000200 */
[----:B------:R-:W-:Y:S08]  /*3c30*/  HMMA.16816.F32.BF16 R44, R52, R46, RZ ;  /* 0x0000002e342c723c */ /* 0x000ff000000418ff */
[C---:B-1----:R-:W-:Y:S08]  /*3c40*/  HMMA.16816.F32.BF16 R20, R48.reuse, R24, R20 ;  /* 0x000000183014723c */ /* 0x042ff00000041814 */
[----:B------:R-:W-:Y:S01]  /*3c50*/  HMMA.16816.F32.BF16 R16, R48, R26, R16 ;  /* 0x0000001a3010723c */ /* 0x000fe20000041810 */
[----:B------:R-:W-:Y:S07]  /*3c60*/  LDSM.16.M88.4 R24, [R192] ;  /* 0x00000000c018783b */ /* 0x000fee0000000200 */
[C---:B------:R-:W-:Y:S08]  /*3c70*/  HMMA.16816.F32.BF16 R64, R52.reuse, R60, RZ ;  /* 0x0000003c3440723c */ /* 0x040ff000000418ff */
[C---:B------:R-:W-:Y:S08]  /*3c80*/  HMMA.16816.F32.BF16 R60, R52.reuse, R62, RZ ;  /* 0x0000003e343c723c */ /* 0x040ff000000418ff */
[C---:B------:R-:W-:Y:S08]  /*3c90*/  HMMA.16816.F32.BF16 R56, R52.reuse, R68, RZ ;  /* 0x000000443438723c */ /* 0x040ff000000418ff */
[----:B------:R-:W-:Y:S01]  /*3ca0*/  HMMA.16816.F32.BF16 R52, R52, R70, RZ ;  /* 0x000000463434723c */ /* 0x000fe200000418ff */
[----:B------:R-:W1:Y:S07]  /*3cb0*/  LDSM.16.M88.4 R68, [R201] ;  /* 0x00000000c944783b */ /* 0x000e6e0000000200 */
[C---:B---3--:R-:W-:Y:S08]  /*3cc0*/  HMMA.16816.F32.BF16 R32, R48.reuse, R12, R32 ;  /* 0x0000000c3020723c */ /* 0x048ff00000041820 */
[----:B------:R-:W-:Y:S01]  /*3cd0*/  HMMA.16816.F32.BF16 R44, R48, R14, R44 ;  /* 0x0000000e302c723c */ /* 0x000fe2000004182c */
[----:B------:R-:W2:Y:S07]  /*3ce0*/  LDSM.16.M88.4 R12, [R192+0x800] ;  /* 0x00080000c00c783b */ /* 0x000eae0000000200 */
[C---:B----4-:R-:W-:Y:S08]  /*3cf0*/  HMMA.16816.F32.BF16 R20, R76.reuse, R36, R20 ;  /* 0x000000244c14723c */ /* 0x050ff00000041814 */
[----:B------:R-:W-:Y:S01]  /*3d00*/  HMMA.16816.F32.BF16 R16, R76, R38, R16 ;  /* 0x000000264c10723c */ /* 0x000fe20000041810 */
[----:B------:R-:W-:Y:S07]  /*3d10*/  LDSM.16.M88.4 R36, [R205+0x8000] ;  /* 0x00800000cd24783b */ /* 0x000fee0000000200 */
[C---:B------:R-:W-:Y:S08]  /*3d20*/  HMMA.16816.F32.BF16 R64, R48.reuse, R28, R64 ;  /* 0x0000001c3040723c */ /* 0x040ff00000041840 */
[C---:B------:R-:W-:Y:S01]  /*3d30*/  HMMA.16816.F32.BF16 R60, R48.reuse, R30, R60 ;  /* 0x0000001e303c723c */ /* 0x040fe2000004183c */
[----:B------:R-:W-:Y:S07]  /*3d40*/  LDSM.16.M88.4 R28, [R192+0x1000] ;  /* 0x00100000c01c783b */ /* 0x000fee0000000200 */
[C---:B------:R-:W-:Y:S08]  /*3d50*/  HMMA.16816.F32.BF16 R56, R48.reuse, R72, R56 ;  /* 0x000000483038723c */ /* 0x040ff00000041838 */
[----:B------:R-:W-:Y:S01]  /*3d60*/  HMMA.16816.F32.BF16 R52, R48, R74, R52 ;  /* 0x0000004a3034723c */ /* 0x000fe20000041834 */
[----:B------:R-:W3:Y:S04]  /*3d70*/  LDSM.16.M88.4 R48, [R206+0x2000] ;  /* 0x00200000ce30783b */ /* 0x000ee80000000200 */
[----:B------:R-:W-:Y:S03]  /*3d80*/  LDSM.16.M88.4 R72, [R192+0x1800] ;  /* 0x00180000c048783b */ /* 0x000fe60000000200 */
[C---:B------:R-:W-:Y:S08]  /*3d90*/  HMMA.16816.F32.BF16 R32, R76.reuse, R8, R32 ;  /* 0x000000084c20723c */ /* 0x040ff00000041820 */
[----:B------:R-:W-:Y:S01]  /*3da0*/  HMMA.16816.F32.BF16 R44, R76, R10, R44 ;  /* 0x0000000a4c2c723c */ /* 0x000fe2000004182c */
[----:B------:R-:W4:Y:S07]  /*3db0*/  LDSM.16.M88.4 R8, [R205+0x8800] ;  /* 0x00880000cd08783b */ /* 0x000f2e0000000200 */
[C---:B-1----:R-:W-:Y:S08]  /*3dc0*/  HMMA.16816.F32.BF16 R20, R68.reuse, R24, R20 ;  /* 0x000000184414723c */ /* 0x042ff00000041814 */
[----:B------:R-:W-:Y:S01]  /*3dd0*/  HMMA.16816.F32.BF16 R16, R68, R26, R16 ;  /* 0x0000001a4410723c */ /* 0x000fe20000041810 */
[----:B------:R-:W-:Y:S07]  /*3de0*/  LDSM.16.M88.4 R24, [R203+0x2000] ;  /* 0x00200000cb18783b */ /* 0x000fee0000000200 */
[C---:B------:R-:W-:Y:S08]  /*3df0*/  HMMA.16816.F32.BF16 R64, R76.reuse, R40, R64 ;  /* 0x000000284c40723c */ /* 0x040ff00000041840 */
[----:B------:R-:W-:Y:S01]  /*3e00*/  HMMA.16816.F32.BF16 R60, R76, R42, R60 ;  /* 0x0000002a4c3c723c */ /* 0x000fe2000004183c */
[----:B------:R-:W-:Y:S07]  /*3e10*/  LDSM.16.M88.4 R40, [R205+0x9000] ;  /* 0x00900000cd28783b */ /* 0x000fee0000000200 */
[C---:B--2---:R-:W-:Y:S08]  /*3e20*/  HMMA.16816.F32.BF16 R32, R68.reuse, R12, R32 ;  /* 0x0000000c4420723c */ /* 0x044ff00000041820 */
[----:B------:R-:W-:Y:S01]  /*3e30*/  HMMA.16816.F32.BF16 R44, R68, R14, R44 ;  /* 0x0000000e442c723c */ /* 0x000fe2000004182c */
[----:B------:R-:W1:Y:S07]  /*3e40*/  LDSM.16.M88.4 R12, [R204+0x2000] ;  /* 0x00200000cc0c783b */ /* 0x000e6e0000000200 */
[C---:B------:R-:W-:Y:S08]  /*3e50*/  HMMA.16816.F32.BF16 R56, R76.reuse, R80, R56 ;  /* 0x000000504c38723c */ /* 0x040ff00000041838 */
[----:B------:R-:W-:Y:S01]  /*3e60*/  HMMA.16816.F32.BF16 R76, R76, R82, R52 ;  /* 0x000000524c4c723c */ /* 0x000fe20000041834 */
[----:B------:R-:W2:Y:S04]  /*3e70*/  LDSM.16.M88.4 R52, [R205+0x9800] ;  /* 0x00980000cd34783b */ /* 0x000ea80000000200 */
[----:B------:R-:W-:Y:S03]  /*3e80*/  LDSM.16.M88.4 R80, [R202+0x2000] ;  /* 0x00200000ca50783b */ /* 0x000fe60000000200 */
[C---:B---3--:R-:W-:Y:S08]  /*3e90*/  HMMA.16816.F32.BF16 R20, R48.reuse, R36, R20 ;  /* 0x000000243014723c */ /* 0x048ff00000041814 */
[----:B------:R-:W-:Y:S01]  /*3ea0*/  HMMA.16816.F32.BF16 R16, R48, R38, R16 ;  /* 0x000000263010723c */ /* 0x000fe20000041810 */
[----:B------:R-:W-:Y:S07]  /*3eb0*/  LDSM.16.M88.4 R36, [R199+0x8000] ;  /* 0x00800000c724783b */ /* 0x000fee0000000200 */
[C---:B------:R-:W-:Y:S08]  /*3ec0*/  HMMA.16816.F32.BF16 R64, R68.reuse, R28, R64 ;  /* 0x0000001c4440723c */ /* 0x040ff00000041840 */
[----:B------:R-:W-:Y:S01]  /*3ed0*/  HMMA.16816.F32.BF16 R60, R68, R30, R60 ;  /* 0x0000001e443c723c */ /* 0x000fe2000004183c */
[----:B------:R-:W3:Y:S07]  /*3ee0*/  LDSM.16.M88.4 R28, [R203+0x2800] ;  /* 0x00280000cb1c783b */ /* 0x000eee0000000200 */
[C---:B----4-:R-:W-:Y:S08]  /*3ef0*/  HMMA.16816.F32.BF16 R32, R48.reuse, R8, R32 ;  /* 0x000000083020723c */ /* 0x050ff00000041820 */
[----:B------:R-:W-:Y:S01]  /*3f00*/  HMMA.16816.F32.BF16 R44, R48, R10, R44 ;  /* 0x0000000a302c723c */ /* 0x000fe2000004182c */
[----:B------:R-:W4:Y:S07]  /*3f10*/  LDSM.16.M88.4 R8, [R203+0x3000] ;  /* 0x00300000cb08783b */ /* 0x000f2e0000000200 */
[C---:B------:R-:W-:Y:S08]  /*3f20*/  HMMA.16816.F32.BF16 R56, R68.reuse, R72, R56 ;  /* 0x000000484438723c */ /* 0x040ff00000041838 */
[----:B------:R-:W-:Y:S01]  /*3f30*/  HMMA.16816.F32.BF16 R76, R68, R74, R76 ;  /* 0x0000004a444c723c */ /* 0x000fe2000004184c */
[----:B------:R-:W-:Y:S04]  /*3f40*/  LDSM.16.M88.4 R72, [R201+0x2000] ;  /* 0x00200000c948783b */ /* 0x000fe80000000200 */
[----:B------:R-:W-:Y:S03]  /*3f50*/  LDSM.16.M88.4 R68, [R192+0x3000] ;  /* 0x00300000c044783b */ /* 0x000fe60000000200 */
[C---:B-1----:R-:W-:Y:S08]  /*3f60*/  HMMA.16816.F32.BF16 R20, R12.reuse, R24, R20 ;  /* 0x000000180c14723c */ /* 0x042ff00000041814 */
[----:B------:R-:W-:Y:S01]  /*3f70*/  HMMA.16816.F32.BF16 R16, R12, R26, R16 ;  /* 0x0000001a0c10723c */ /* 0x000fe20000041810 */
[----:B------:R-:W-:Y:S07]  /*3f80*/  LDSM.16.M88.4 R24, [R192+0x2000] ;  /* 0x00200000c018783b */ /* 0x000fee0000000200 */
[C---:B------:R-:W-:Y:S08]  /*3f90*/  HMMA.16816.F32.BF16 R64, R48.reuse, R40, R64 ;  /* 0x000000283040723c */ /* 0x040ff00000041840 */
[C---:B------:R-:W-:Y:S01]  /*3fa0*/  HMMA.16816.F32.BF16 R60, R48.reuse, R42, R60 ;  /* 0x0000002a303c723c */ /* 0x040fe2000004183c */
[----:B------:R-:W1:Y:S07]  /*3fb0*/  LDSM.16.M88.4 R40, [R203+0x3800] ;  /* 0x00380000cb28783b */ /* 0x000e6e0000000200 */
[C---:B--2---:R-:W-:Y:S08]  /*3fc0*/  HMMA.16816.F32.BF16 R56, R48.reuse, R52, R56 ;  /* 0x000000343038723c */ /* 0x044ff00000041838 */
[----:B------:R-:W-:Y:S01]  /*3fd0*/  HMMA.16816.F32.BF16 R76, R48, R54, R76 ;  /* 0x00000036304c723c */ /* 0x000fe2000004184c */
[----:B------:R-:W-:Y:S04]  /*3fe0*/  LDSM.16.M88.4 R52, [R206+0x4000] ;  /* 0x00400000ce34783b */ /* 0x000fe80000000200 */
[----:B------:R-:W-:Y:S03]  /*3ff0*/  LDSM.16.M88.4 R48, [R203+0x4000] ;  /* 0x00400000cb30783b */ /* 0x000fe60000000200 */
[C---:B---3--:R-:W-:Y:S08]  /*4000*/  HMMA.16816.F32.BF16 R32, R12.reuse, R28, R32 ;  /* 0x0000001c0c20723c */ /* 0x048ff00000041820 */
[----:B------:R-:W-:Y:S01]  /*4010*/  HMMA.16816.F32.BF16 R44, R12, R30, R44 ;  /* 0x0000001e0c2c723c */ /* 0x000fe2000004182c */
[----:B------:R-:W2:Y:S07]  /*4020*/  LDSM.16.M88.4 R28, [R199+0x8800] ;  /* 0x00880000c71c783b */ /* 0x000eae0000000200 */
[C---:B------:R-:W-:Y:S08]  /*4030*/  HMMA.16816.F32.BF16 R20, R80.reuse, R36, R20 ;  /* 0x000000245014723c */ /* 0x040ff00000041814 */
[----:B------:R-:W-:Y:S01]  /*4040*/  HMMA.16816.F32.BF16 R16, R80, R38, R16 ;  /* 0x000000265010723c */ /* 0x000fe20000041810 */
[----:B------:R-:W-:Y:S07]  /*4050*/  LDSM.16.M88.4 R36, [R203+0x4800] ;  /* 0x00480000cb24783b */ /* 0x000fee0000000200 */
[C---:B----4-:R-:W-:Y:S08]  /*4060*/  HMMA.16816.F32.BF16 R64, R12.reuse, R8, R64 ;  /* 0x000000080c40723c */ /* 0x050ff00000041840 */
[C---:B------:R-:W-:Y:S01]  /*4070*/  HMMA.16816.F32.BF16 R60, R12.reuse, R10, R60 ;  /* 0x0000000a0c3c723c */ /* 0x040fe2000004183c */
[----:B------:R-:W3:Y:S07]  /*4080*/  LDSM.16.M88.4 R8, [R205+0xa000] ;  /* 0x00a00000cd08783b */ /* 0x000eee0000000200 */
[C---:B-1----:R-:W-:Y:S08]  /*4090*/  HMMA.16816.F32.BF16 R56, R12.reuse, R40, R56 ;  /* 0x000000280c38723c */ /* 0x042ff00000041838 */
[----:B------:R-:W-:Y:S01]  /*40a0*/  HMMA.16816.F32.BF16 R76, R12, R42, R76 ;  /* 0x0000002a0c4c723c */ /* 0x000fe2000004184c */
[----:B------:R-:W1:Y:S04]  /*40b0*/  LDSM.16.M88.4 R12, [R199+0x9000] ;  /* 0x00900000c70c783b */ /* 0x000e680000000200 */
[----:B------:R-:W4:Y:S03]  /*40c0*/  LDSM.16.M88.4 R40, [R204+0x4000] ;  /* 0x00400000cc28783b */ /* 0x000f260000000200 */
[C---:B------:R-:W-:Y:S08]  /*40d0*/  HMMA.16816.F32.BF16 R20, R72.reuse, R24, R20 ;  /* 0x000000184814723c */ /* 0x040ff00000041814 */
[----:B------:R-:W-:Y:S01]  /*40e0*/  HMMA.16816.F32.BF16 R16, R72, R26, R16 ;  /* 0x0000001a4810723c */ /* 0x000fe20000041810 */
[----:B------:R-:W-:Y:S07]  /*40f0*/  LDSM.16.M88.4 R24, [R199+0xa000] ;  /* 0x00a00000c718783b */ /* 0x000fee0000000200 */
[C---:B--2---:R-:W-:Y:S08]  /*4100*/  HMMA.16816.F32.BF16 R32, R80.reuse, R28, R32 ;  /* 0x0000001c5020723c */ /* 0x044ff00000041820 */
[----:B------:R-:W-:Y:S01]  /*4110*/  HMMA.16816.F32.BF16 R44, R80, R30, R44 ;  /* 0x0000001e502c723c */ /* 0x000fe2000004182c */
[----:B------:R-:W2:Y:S07]  /*4120*/  LDSM.16.M88.4 R28, [R202+0x4000] ;  /* 0x00400000ca1c783b */ /* 0x000eae0000000200 */
[C---:B---3--:R-:W-:Y:S08]  /*4130*/  HMMA.16816.F32.BF16 R20, R52.reuse, R8, R20 ;  /* 0x000000083414723c */ /* 0x048ff00000041814 */
[----:B------:R-:W-:Y:S01]  /*4140*/  HMMA.16816.F32.BF16 R16, R52, R10, R16 ;  /* 0x0000000a3410723c */ /* 0x000fe20000041810 */
[----:B------:R-:W-:Y:S07]  /*4150*/  LDSM.16.M88.4 R8, [R192+0x4000] ;  /* 0x00400000c008783b */ /* 0x000fee0000000200 */
[----:B-1----:R-:W-:Y:S08]  /*4160*/  HMMA.16816.F32.BF16 R64, R80, R12, R64 ;  /* 0x0000000c5040723c */ /* 0x002ff00000041840 */
[----:B------:R-:W-:Y:S08]  /*4170*/  HMMA.16816.F32.BF16 R32, R72, R92, R32 ;  /* 0x0000005c4820723c */ /* 0x000ff00000041820 */
[----:B------:R-:W-:Y:S01]  /*4180*/  HMMA.16816.F32.BF16 R60, R80, R14, R60 ;  /* 0x0000000e503c723c */ /* 0x000fe2000004183c */
[----:B------:R-:W-:Y:S07]  /*4190*/  LDSM.16.M88.4 R12, [R201+0x4000] ;  /* 0x00400000c90c783b */ /* 0x000fee0000000200 */
[----:B------:R-:W-:Y:S08]  /*41a0*/  HMMA.16816.F32.BF16 R44, R72, R94, R44 ;  /* 0x0000005e482c723c */ /* 0x000ff0000004182c */
[C---:B----4-:R-:W-:Y:S08]  /*41b0*/  HMMA.16816.F32.BF16 R20, R40.reuse, R48, R20 ;  /* 0x000000302814723c */ /* 0x050ff00000041814 */
[----:B------:R-:W-:Y:S01]  /*41c0*/  HMMA.16816.F32.BF16 R16, R40, R50, R16 ;  /* 0x000000322810723c */ /* 0x000fe20000041810 */
[----:B------:R-:W1:Y:S07]  /*41d0*/  LDSM.16.M88.4 R48, [R205+0xb000] ;  /* 0x00b00000cd30783b */ /* 0x000e6e0000000200 */
[----:B------:R-:W-:Y:S08]  /*41e0*/  HMMA.16816.F32.BF16 R32, R52, R84, R32 ;  /* 0x000000543420723c */ /* 0x000ff00000041820 */
[----:B------:R-:W-:Y:S08]  /*41f0*/  HMMA.16816.F32.BF16 R64, R72, R68, R64 ;  /* 0x000000444840723c */ /* 0x000ff00000041840 */
[----:B------:R-:W-:Y:S01]  /*4200*/  HMMA.16816.F32.BF16 R44, R52, R86, R44 ;  /* 0x00000056342c723c */ /* 0x000fe2000004182c */
[----:B------:R-:W3:Y:S07]  /*4210*/  LDSM.16.M88.4 R84, [R192+0x3800] ;  /* 0x00380000c054783b */ /* 0x000eee0000000200 */
[----:B------:R-:W-:Y:S01]  /*4220*/  HMMA.16816.F32.BF16 R68, R72, R70, R60 ;  /* 0x000000464844723c */ /* 0x000fe2000004183c */
[----:B------:R-:W-:Y:S07]  /*4230*/  LDSM.16.M88.4 R60, [R192+0x4800] ;  /* 0x00480000c03c783b */ /* 0x000fee0000000200 */
[C---:B------:R-:W-:Y:S08]  /*4240*/  HMMA.16816.F32.BF16 R56, R80.reuse, R88, R56 ;  /* 0x000000585038723c */ /* 0x040ff00000041838 */
[----:B------:R-:W-:Y:S01]  /*4250*/  HMMA.16816.F32.BF16 R80, R80, R90, R76 ;  /* 0x0000005a5050723c */ /* 0x000fe2000004184c */
[----:B------:R-:W4:Y:S07]  /*4260*/  LDSM.16.M88.4 R76, [R199+0xa800] ;  /* 0x00a80000c74c783b */ /* 0x000f2e0000000200 */
[C---:B--2---:R-:W-:Y:S08]  /*4270*/  HMMA.16816.F32.BF16 R20, R28.reuse, R24, R20 ;  /* 0x000000181c14723c */ /* 0x044ff00000041814 */
[----:B------:R-:W-:Y:S01]  /*4280*/  HMMA.16816.F32.BF16 R16, R28, R26, R16 ;  /* 0x0000001a1c10723c */ /* 0x000fe20000041810 */
[----:B------:R-:W2:Y:S07]  /*4290*/  LDSM.16.M88.4 R24, [R203+0x5000] ;  /* 0x00500000cb18783b */ /* 0x000eae0000000200 */
[----:B------:R-:W-:Y:S08]  /*42a0*/  HMMA.16816.F32.BF16 R32, R40, R36, R32 ;  /* 0x000000242820723c */ /* 0x000ff00000041820 */
[----:B-1----:R-:W-:Y:S08]  /*42b0*/  HMMA.16816.F32.BF16 R64, R52, R48, R64 ;  /* 0x000000303440723c */ /* 0x002ff00000041840 */
[----:B------:R-:W-:Y:S01]  /*42c0*/  HMMA.16816.F32.BF16 R44, R40, R38, R44 ;  /* 0x00000026282c723c */ /* 0x000fe2000004182c */
[----:B------:R-:W1:Y:S07]  /*42d0*/  LDSM.16.M88.4 R36, [R205+0xb800] ;  /* 0x00b80000cd24783b */ /* 0x000e6e0000000200 */
[----:B------:R-:W-:Y:S08]  /*42e0*/  HMMA.16816.F32.BF16 R68, R52, R50, R68 ;  /* 0x000000323444723c */ /* 0x000ff00000041844 */
[----:B---3--:R-:W-:Y:S08]  /*42f0*/  HMMA.16816.F32.BF16 R56, R72, R84, R56 ;  /* 0x000000544838723c */ /* 0x008ff00000041838 */
[----:B------:R-:W-:Y:S08]  /*4300*/  HMMA.16816.F32.BF16 R16, R12, R10, R16 ;  /* 0x0000000a0c10723c */ /* 0x000ff00000041810 */
[----:B----4-:R-:W-:Y:S08]  /*4310*/  HMMA.16816.F32.BF16 R32, R28, R76, R32 ;  /* 0x0000004c1c20723c */ /* 0x010ff00000041820 */
[C---:B--2---:R-:W-:Y:S08]  /*4320*/  HMMA.16816.F32.BF16 R64, R40.reuse, R24, R64 ;  /* 0x000000182840723c */ /* 0x044ff00000041840 */
[----:B------:R-:W-:Y:S01]  /*4330*/  HMMA.16816.F32.BF16 R68, R40, R26, R68 ;  /* 0x0000001a2844723c */ /* 0x000fe20000041844 */
[----:B------:R-:W2:Y:S01]  /*4340*/  LDSM.16.M88.4 R24, [R203+0x5800] ;  /* 0x00580000cb18783b */ /* 0x000ea20000000200 */
[----:B------:R-:W-:-:S02]  /*4350*/  FMUL.FTZ R16, R16, c[0x0][0x2ec] ;  /* 0x0000bb0010107a20 */ /* 0x000fc40000410000 */
[----:B------:R-:W-:Y:S02]  /*4360*/  FMUL.FTZ R17, R17, c[0x0][0x2ec] ;  /* 0x0000bb0011117a20 */ /* 0x000fe40000410000 */
[----:B------:R-:W-:Y:S01]  /*4370*/  FMUL.FTZ R18, R18, c[0x0][0x2ec] ;  /* 0x0000bb0012127a20 */ /* 0x000fe20000410000 */
[----:B------:R-:W-:Y:S01]  /*4380*/  MUFU.TANH R51, R16 ;  /* 0x0000001000337308 */ /* 0x000fe20000002400 */
[----:B------:R-:W-:Y:S01]  /*4390*/  HMMA.16816.F32.BF16 R20, R12, R8, R20 ;  /* 0x000000080c14723c */ /* 0x000fe20000041814 */
[----:B------:R-:W3:Y:S01]  /*43a0*/  LDSM.16.M88.4 R8, [R199+0xb000] ;  /* 0x00b00000c708783b */ /* 0x000ee20000000200 */
[----:B------:R-:W-:-:S06]  /*43b0*/  FMUL.FTZ R76, R19, c[0x0][0x2ec] ;  /* 0x0000bb00134c7a20 */ /* 0x000fcc0000410000 */
[----:B------:R-:W-:Y:S01]  /*43c0*/  HMMA.16816.F32.BF16 R80, R72, R86, R80 ;  /* 0x000000564850723c */ /* 0x000fe20000041850 */
[----:B------:R-:W-:Y:S07]  /*43d0*/  MUFU.TANH R76, R76 ;  /* 0x0000004c004c7308 */ /* 0x000fee0000002400 */
[----:B-1----:R-:W-:Y:S08]  /*43e0*/  HMMA.16816.F32.BF16 R56, R52, R36, R56 ;  /* 0x000000243438723c */ /* 0x002ff00000041838 */
[----:B------:R-:W-:Y:S01]  /*43f0*/  HMMA.16816.F32.BF16 R32, R12, R60, R32 ;  /* 0x0000003c0c20723c */ /* 0x000fe20000041820 */
[----:B------:R-:W-:Y:S01]  /*4400*/  MUFU.TANH R60, R17 ;  /* 0x00000011003c7308 */ /* 0x000fe20000002400 */
[----:B------:R-:W-:-:S02]  /*4410*/  FMUL.FTZ R21, R21, c[0x0][0x2ec] ;  /* 0x0000bb0015157a20 */ /* 0x000fc40000410000 */
[----:B------:R-:W-:Y:S02]  /*4420*/  FMUL.FTZ R2, R20, c[0x0][0x2ec] ;  /* 0x0000bb0014027a20 */ /* 0x000fe40000410000 */
[----:B------:R-:W-:Y:S02]  /*4430*/  FMUL.FTZ R49, R22, c[0x0][0x2ec] ;  /* 0x0000bb0016317a20 */ /* 0x000fe40000410000 */
[----:B------:R-:W-:Y:S01]  /*4440*/  HMMA.16816.F32.BF16 R80, R52, R38, R80 ;  /* 0x000000263450723c */ /* 0x000fe20000041850 */
[----:B------:R1:W-:Y:S01]  /*4450*/  MUFU.TANH R61, R18 ;  /* 0x00000012003d7308 */ /* 0x0003e20000002400 */
[----:B------:R-:W-:-:S06]  /*4460*/  FMUL.FTZ R50, R23, c[0x0][0x2ec] ;  /* 0x0000bb0017327a20 */ /* 0x000fcc0000410000 */
[----:B--2---:R-:W-:Y:S01]  /*4470*/  HMMA.16816.F32.BF16 R56, R40, R24, R56 ;  /* 0x000000182838723c */ /* 0x004fe20000041838 */
[----:B------:R2:W-:Y:S07]  /*4480*/  MUFU.TANH R48, R21 ;  /* 0x0000001500307308 */ /* 0x0005ee0000002400 */
[----:B---3--:R-:W-:Y:S01]  /*4490*/  HMMA.16816.F32.BF16 R64, R28, R8, R64 ;  /* 0x000000081c40723c */ /* 0x008fe20000041840 */
[----:B-1----:R-:W1:Y:S01]  /*44a0*/  LDSM.16.M88.4 R16, [R199+0xb800] ;  /* 0x00b80000c710783b */ /* 0x002e620000000200 */
[----:B------:R-:W-:Y:S01]  /*44b0*/  MUFU.TANH R2, R2 ;  /* 0x0000000200027308 */ /* 0x000fe20000002400 */
[----:B------:R-:W-:-:S02]  /*44c0*/  FMUL.FTZ R32, R32, c[0x0][0x2ec] ;  /* 0x0000bb0020207a20 */ /* 0x000fc40000410000 */
[----:B------:R-:W-:Y:S02]  /*44d0*/  FMUL.FTZ R34, R34, c[0x0][0x2ec] ;  /* 0x0000bb0022227a20 */ /* 0x000fe40000410000 */
[----:B------:R-:W-:Y:S01]  /*44e0*/  FMUL.FTZ R33, R33, c[0x0][0x2ec] ;  /* 0x0000bb0021217a20 */ /* 0x000fe20000410000 */
[----:B------:R-:W-:Y:S01]  /*44f0*/  HMMA.16816.F32.BF16 R68, R28, R10, R68 ;  /* 0x0000000a1c44723c */ /* 0x000fe20000041844 */
[----:B--2---:R-:W2:Y:S01]  /*4500*/  LDSM.16.M88.4 R20, [R192+0x5000] ;  /* 0x00500000c014783b */ /* 0x004ea20000000200 */
[----:B------:R-:W3:Y:S01]  /*4510*/  MUFU.TANH R49, R49 ;  /* 0x0000003100317308 */ /* 0x000ee20000002400 */
[----:B------:R-:W-:Y:S02]  /*4520*/  FMUL.FTZ R35, R35, c[0x0][0x2ec] ;  /* 0x0000bb0023237a20 */ /* 0x000fe40000410000 */
[----:B------:R-:W4:Y:S01]  /*4530*/  LDSM.16.M88.4 R8, [R192+0x5800] ;  /* 0x00580000c008783b */ /* 0x000f220000000200 */
[----:B------:R-:W-:-:S04]  /*4540*/  DEPBAR.LE SB0, 0x0 ;  /* 0x000080000000791a */ /* 0x000fc80000000000 */
[----:B------:R-:W-:Y:S01]  /*4550*/  HMMA.16816.F32.BF16 R80, R40, R26, R80 ;  /* 0x0000001a2850723c */ /* 0x000fe20000041850 */
[----:B------:R-:W5:Y:S07]  /*4560*/  MUFU.TANH R50, R50 ;  /* 0x0000003200327308 */ /* 0x000f6e0000002400 */
[C---:B------:R-:W-:Y:S01]  /*4570*/  HMMA.16816.F32.BF16 R44, R28.reuse, R78, R44 ;  /* 0x0000004e1c2c723c */ /* 0x040fe2000004182c */
[----:B------:R-:W-:Y:S08]  /*4580*/  MUFU.TANH R32, R32 ;  /* 0x0000002000207308 */ /* 0x000ff00000002400 */
[----:B------:R-:W2:Y:S01]  /*4590*/  MUFU.TANH R34, R34 ;  /* 0x0000002200227308 */ /* 0x000ea20000002400 */
[C---:B-1----:R-:W-:Y:S07]  /*45a0*/  HMMA.16816.F32.BF16 R56, R28.reuse, R16, R56 ;  /* 0x000000101c38723c */ /* 0x042fee0000041838 */
[----:B------:R-:W-:Y:S01]  /*45b0*/  MUFU.TANH R33, R33 ;  /* 0x0000002100217308 */ /* 0x000fe20000002400 */
[----:B------:R-:W-:Y:S07]  /*45c0*/  HMMA.16816.F32.BF16 R80, R28, R18, R80 ;  /* 0x000000121c50723c */ /* 0x000fee0000041850 */
[----:B------:R-:W1:Y:S01]  /*45d0*/  MUFU.TANH R35, R35 ;  /* 0x0000002300237308 */ /* 0x000e620000002400 */
[C---:B--2---:R-:W-:Y:S07]  /*45e0*/  HMMA.16816.F32.BF16 R68, R12.reuse, R22, R68 ;  /* 0x000000160c44723c */ /* 0x044fee0000041844 */
[----:B------:R-:W-:Y:S01]  /*45f0*/  IMAD.IADD R23, R3, 0x1, R98 ;  /* 0x0000000103177824 */ /* 0x000fe200078e0262 */
[----:B------:R-:W-:Y:S04]  /*4600*/  HMMA.16816.F32.BF16 R44, R12, R62, R44 ;  /* 0x0000003e0c2c723c */ /* 0x000fe8000004182c */
[----:B------:R-:W-:-:S02]  /*4610*/  IADD3 R17, R23, 0x8, RZ ;  /* 0x0000000817117810 */ /* 0x000fc40007ffe0ff */
[-C--:B------:R-:W-:Y:S02]  /*4620*/  ISETP.GE.AND P1, PT, R23, R100.reuse, PT ;  /* 0x000000641700720c */ /* 0x080fe40003f26270 */
[C---:B----4-:R-:W-:Y:S01]  /*4630*/  HMMA.16816.F32.BF16 R56, R12.reuse, R8, R56 ;  /* 0x000000080c38723c */ /* 0x050fe20000041838 */
[-C--:B------:R-:W-:Y:S02]  /*4640*/  ISETP.GE.AND P4, PT, R17, R100.reuse, PT ;  /* 0x000000641100720c */ /* 0x080fe40003f86270 */
[----:B------:R-:W-:Y:S02]  /*4650*/  IADD3 R17, R23, 0x10, RZ ;  /* 0x0000001017117810 */ /* 0x000fe40007ffe0ff */
[----:B---3--:R-:W-:Y:S02]  /*4660*/  FSEL R49, R49, -INF , !P1 ;  /* 0xff80000031317808 */ /* 0x008fe40004800000 */
[----:B------:R-:W-:Y:S01]  /*4670*/  IADD3 R9, R23, 0x1, RZ ;  /* 0x0000000117097810 */ /* 0x000fe20007ffe0ff */
[C---:B------:R-:W-:Y:S01]  /*4680*/  HMMA.16816.F32.BF16 R64, R12.reuse, R20, R64 ;  /* 0x000000140c40723c */ /* 0x040fe20000041840 */
[-C--:B------:R-:W-:Y:S01]  /*4690*/  ISETP.GE.AND P2, PT, R17, R100.reuse, PT ;  /* 0x000000641100720c */ /* 0x080fe20003f46270 */
[----:B------:R-:W-:Y:S01]  /*46a0*/  FMUL.FTZ R68, R68, c[0x0][0x2ec] ;  /* 0x0000bb0044447a20 */ /* 0x000fe20000410000 */
[-C--:B------:R-:W-:Y:S01]  /*46b0*/  ISETP.GE.AND P5, PT, R9, R100.reuse, PT ;  /* 0x000000640900720c */ /* 0x080fe20003fa6270 */
[----:B------:R-:W-:Y:S01]  /*46c0*/  FMUL.FTZ R70, R70, c[0x0][0x2ec] ;  /* 0x0000bb0046467a20 */ /* 0x000fe20000410000 */
[----:B------:R-:W-:Y:S01]  /*46d0*/  IADD3 R9, R23, 0x9, RZ ;  /* 0x0000000917097810 */ /* 0x000fe20007ffe0ff */
[----:B------:R-:W-:Y:S01]  /*46e0*/  MUFU.TANH R167, R68 ;  /* 0x0000004400a77308 */ /* 0x000fe20000002400 */
[----:B------:R-:W-:Y:S01]  /*46f0*/  FSEL R17, R2, -INF , !P1 ;  /* 0xff80000002117808 */ /* 0x000fe20004800000 */
[----:B------:R-:W-:Y:S01]  /*4700*/  HMMA.16816.F32.BF16 R80, R12, R10, R80 ;  /* 0x0000000a0c50723c */ /* 0x000fe20000041850 */
[-C--:B------:R-:W-:Y:S01]  /*4710*/  ISETP.GE.AND P3, PT, R9, R100.reuse, PT ;  /* 0x000000640900720c */ /* 0x080fe20003f66270 */
[----:B------:R-:W-:Y:S01]  /*4720*/  FMUL.FTZ R20, R44, c[0x0][0x2ec] ;  /* 0x0000bb002c147a20 */ /* 0x000fe20000410000 */
[----:B------:R-:W-:Y:S01]  /*4730*/  IADD3 R9, R23, 0x11, RZ ;  /* 0x0000001117097810 */ /* 0x000fe20007ffe0ff */
[----:B------:R-:W-:Y:S01]  /*4740*/  FMUL.FTZ R25, R46, c[0x0][0x2ec] ;  /* 0x0000bb002e197a20 */ /* 0x000fe20000410000 */
[----:B-----5:R-:W-:Y:S01]  /*4750*/  FSEL R50, R50, -INF , !P5 ;  /* 0xff80000032327808 */ /* 0x020fe20006800000 */
[----:B------:R-:W-:Y:S01]  /*4760*/  FMUL.FTZ R21, R45, c[0x0][0x2ec] ;  /* 0x0000bb002d157a20 */ /* 0x000fe20000410000 */
[-C--:B------:R-:W-:Y:S01]  /*4770*/  ISETP.GE.AND P1, PT, R9, R100.reuse, PT ;  /* 0x000000640900720c */ /* 0x080fe20003f26270 */
[----:B------:R-:W-:Y:S01]  /*4780*/  MUFU.TANH R20, R20 ;  /* 0x0000001400147308 */ /* 0x000fe20000002400 */
[----:B------:R-:W-:Y:S01]  /*4790*/  IADD3 R9, R23, 0x18, RZ ;  /* 0x0000001817097810 */ /* 0x000fe20007ffe0ff */
[----:B------:R-:W-:Y:S01]  /*47a0*/  FMUL.FTZ R24, R47, c[0x0][0x2ec] ;  /* 0x0000bb002f187a20 */ /* 0x000fe20000410000 */
[----:B------:R-:W-:Y:S01]  /*47b0*/  FSEL R48, R48, -INF , !P5 ;  /* 0xff80000030307808 */ /* 0x000fe20006800000 */
[----:B------:R-:W-:Y:S01]  /*47c0*/  FMUL.FTZ R69, R69, c[0x0][0x2ec] ;  /* 0x0000bb0045457a20 */ /* 0x000fe20000410000 */
[-C--:B------:R-:W-:Y:S01]  /*47d0*/  ISETP.GE.AND P5, PT, R9, R100.reuse, PT ;  /* 0x000000640900720c */ /* 0x080fe20003fa6270 */
[----:B------:R-:W-:Y:S01]  /*47e0*/  FMUL.FTZ R71, R71, c[0x0][0x2ec] ;  /* 0x0000bb0047477a20 */ /* 0x000fe20000410000 */
[----:B------:R-:W-:Y:S01]  /*47f0*/  IADD3 R9, R23, 0x19, RZ ;  /* 0x0000001917097810 */ /* 0x000fe20007ffe0ff */
[----:B------:R-:W2:Y:S01]  /*4800*/  MUFU.TANH R25, R25 ;  /* 0x0000001900197308 */ /* 0x000ea20000002400 */
[----:B------:R-:W-:Y:S01]  /*4810*/  FSEL R2, R61, -INF , !P4 ;  /* 0xff8000003d027808 */ /* 0x000fe20006000000 */
[----:B------:R-:W-:Y:S01]  /*4820*/  FMUL.FTZ R64, R64, c[0x0][0x2ec] ;  /* 0x0000bb0040407a20 */ /* 0x000fe20000410000 */
[----:B------:R-:W-:Y:S01]  /*4830*/  FSEL R51, R51, -INF , !P4 ;  /* 0xff80000033337808 */ /* 0x000fe20006000000 */
[----:B------:R-:W-:Y:S01]  /*4840*/  FMUL.FTZ R66, R66, c[0x0][0x2ec] ;  /* 0x0000bb0042427a20 */ /* 0x000fe20000410000 */
[-C--:B------:R-:W-:Y:S01]  /*4850*/  ISETP.GE.AND P4, PT, R9, R100.reuse, PT ;  /* 0x000000640900720c */ /* 0x080fe20003f86270 */
[----:B------:R-:W-:Y:S01]  /*4860*/  FMUL.FTZ R65, R65, c[0x0][0x2ec] ;  /* 0x0000bb0041417a20 */ /* 0x000fe20000410000 */
[----:B------:R-:W-:Y:S01]  /*4870*/  IADD3 R9, R23, 0x20, RZ ;  /* 0x0000002017097810 */ /* 0x000fe20007ffe0ff */
[----:B------:R-:W3:Y:S01]  /*4880*/  MUFU.TANH R21, R21 ;  /* 0x0000001500157308 */ /* 0x000ee20000002400 */
[----:B------:R-:W-:Y:S01]  /*4890*/  FSEL R76, R76, -INF , !P3 ;  /* 0xff8000004c4c7808 */ /* 0x000fe20005800000 */
[----:B------:R-:W-:Y:S01]  /*48a0*/  FMUL.FTZ R67, R67, c[0x0][0x2ec] ;  /* 0x0000bb0043437a20 */ /* 0x000fe20000410000 */
[----:B------:R-:W-:Y:S01]  /*48b0*/  FSEL R19, R60, -INF , !P3 ;  /* 0xff8000003c137808 */ /* 0x000fe20005800000 */
[----:B------:R-:W-:Y:S01]  /*48c0*/  FMUL.FTZ R56, R56, c[0x0][0x2ec] ;  /* 0x0000bb0038387a20 */ /* 0x000fe20000410000 */
[-C--:B------:R-:W-:Y:S01]  /*48d0*/  ISETP.GE.AND P3, PT, R9, R100.reuse, PT ;  /* 0x000000640900720c */ /* 0x080fe20003f66270 */
[----:B------:R-:W-:Y:S01]  /*48e0*/  FMUL.FTZ R57, R57, c[0x0][0x2ec] ;  /* 0x0000bb0039397a20 */ /* 0x000fe20000410000 */
[----:B------:R-:W-:Y:S01]  /*48f0*/  IADD3 R9, R23, 0x21, RZ ;  /* 0x0000002117097810 */ /* 0x000fe20007ffe0ff */
[----:B------:R-:W-:Y:S01]  /*4900*/  MUFU.TANH R169, R64 ;  /* 0x0000004000a97308 */ /* 0x000fe20000002400 */
[----:B------:R-:W-:Y:S01]  /*4910*/  FSEL R14, R34, -INF , !P2 ;  /* 0xff800000220e7808 */ /* 0x000fe20005000000 */
[----:B------:R-:W-:Y:S01]  /*4920*/  FMUL.FTZ R58, R58, c[0x0][0x2ec] ;  /* 0x0000bb003a3a7a20 */ /* 0x000fe20000410000 */
[----:B------:R-:W-:Y:S01]  /*4930*/  FSEL R15, R32, -INF , !P2 ;  /* 0xff800000200f7808 */ /* 0x000fe20005000000 */
[----:B------:R-:W-:Y:S01]  /*4940*/  FMUL.FTZ R59, R59, c[0x0][0x2ec] ;  /* 0x0000bb003b3b7a20 */ /* 0x000fe20000410000 */
[-C--:B------:R-:W-:Y:S01]  /*4950*/  ISETP.GE.AND P2, PT, R9, R100.reuse, PT ;  /* 0x000000640900720c */ /* 0x080fe20003f46270 */
[----:B------:R-:W-:Y:S01]  /*4960*/  FMUL.FTZ R80, R80, c[0x0][0x2ec] ;  /* 0x0000bb0050507a20 */ /* 0x000fe20000410000 */
[----:B------:R-:W-:Y:S01]  /*4970*/  IADD3 R9, R23, 0x28, RZ ;  /* 0x0000002817097810 */ /* 0x000fe20007ffe0ff */
[----:B------:R-:W4:Y:S01]  /*4980*/  MUFU.TANH R162, R66 ;  /* 0x0000004200a27308 */ /* 0x000f220000002400 */
[----:B-1----:R-:W-:Y:S01]  /*4990*/  FSEL R12, R35, -INF , !P1 ;  /* 0xff800000230c7808 */ /* 0x002fe20004800000 */
[----:B------:R-:W-:Y:S01]  /*49a0*/  FMUL.FTZ R82, R82, c[0x0][0x2ec] ;  /* 0x0000bb0052527a20 */ /* 0x000fe20000410000 */
[----:B------:R-:W-:Y:S01]  /*49b0*/  FSEL R13, R33, -INF , !P1 ;  /* 0xff800000210d7808 */ /* 0x000fe20004800000 */
[----:B------:R-:W-:Y:S01]  /*49c0*/  FMUL.FTZ R81, R81, c[0x0][0x2ec] ;  /* 0x0000bb0051517a20 */ /* 0x000fe20000410000 */
[----:B------:R-:W-:Y:S01]  /*49d0*/  ISETP.GE.AND P1, PT, R9, R100, PT ;  /* 0x000000640900720c */ /* 0x000fe20003f26270 */
[----:B------:R-:W-:Y:S01]  /*49e0*/  FMUL.FTZ R83, R83, c[0x0][0x2ec] ;  /* 0x0000bb0053537a20 */ /* 0x000fe20000410000 */
[----:B------:R-:W-:Y:S01]  /*49f0*/  IADD3 R9, R23, 0x29, RZ ;  /* 0x0000002917097810 */ /* 0x000fe20007ffe0ff */
[----:B------:R-:W1:Y:S01]  /*4a00*/  MUFU.TANH R24, R24 ;  /* 0x0000001800187308 */ /* 0x000e620000002400 */
[----:B--2---:R-:W-:-:S02]  /*4a10*/  FSEL R10, R25, -INF , !P5 ;  /* 0xff800000190a7808 */ /* 0x004fc40006800000 */
[----:B------:R-:W-:Y:S02]  /*4a20*/  FSEL R11, R20, -INF , !P5 ;  /* 0xff800000140b7808 */ /* 0x000fe40006800000 */
[----:B------:R-:W-:Y:S02]  /*4a30*/  ISETP.GE.AND P5, PT, R9, R100, PT ;  /* 0x000000640900720c */ /* 0x000fe40003fa6270 */
[----:B---3--:R-:W-:Y:S01]  /*4a40*/  FSEL R9, R21, -INF , !P4 ;  /* 0xff80000015097808 */ /* 0x008fe20006000000 */
[----:B------:R-:W2:Y:S01]  /*4a50*/  MUFU.TANH R161, R65 ;  /* 0x0000004100a17308 */ /* 0x000ea20000002400 */
[----:B------:R-:W-:Y:S02]  /*4a60*/  IADD3 R21, R23, 0x31, RZ ;  /* 0x0000003117157810 */ /* 0x000fe40007ffe0ff */
[----:B----4-:R-:W-:Y:S02]  /*4a70*/  FSEL R162, R162, -INF , !P3 ;  /* 0xff800000a2a27808 */ /* 0x010fe40005800000 */
[----:B------:R-:W-:-:S02]  /*4a80*/  FSEL R169, R169, -INF , !P3 ;  /* 0xff800000a9a97808 */ /* 0x000fc40005800000 */
[----:B------:R-:W-:Y:S01]  /*4a90*/  ISETP.GE.AND P3, PT, R21, R100, PT ;  /* 0x000000641500720c */ /* 0x000fe20003f66270 */
[----:B------:R-:W3:Y:S01]  /*4aa0*/  MUFU.TANH R172, R67 ;  /* 0x0000004300ac7308 */ /* 0x000ee20000002400 */
[C---:B------:R-:W-:Y:S02]  /*4ab0*/  IADD3 R25, R23.reuse, 0x30, RZ ;  /* 0x0000003017197810 */ /* 0x040fe40007ffe0ff */
[C---:B------:R-:W-:Y:S02]  /*4ac0*/  IADD3 R21, R23.reuse, 0x38, RZ ;  /* 0x0000003817157810 */ /* 0x040fe40007ffe0ff */
[----:B------:R-:W-:Y:S02]  /*4ad0*/  IADD3 R23, R23, 0x39, RZ ;  /* 0x0000003917177810 */ /* 0x000fe40007ffe0ff */
[----:B-1----:R-:W-:Y:S01]  /*4ae0*/  FSEL R8, R24, -INF , !P4 ;  /* 0xff80000018087808 */ /* 0x002fe20006000000 */
[----:B------:R-:W1:Y:S01]  /*4af0*/  MUFU.TANH R164, R70 ;  /* 0x0000004600a47308 */ /* 0x000e620000002400 */
[----:B--2---:R-:W-:-:S02]  /*4b00*/  FSEL R161, R161, -INF , !P2 ;  /* 0xff800000a1a17808 */ /* 0x004fc40005000000 */
[----:B------:R-:W-:Y:S02]  /*4b10*/  FSEL R167, R167, -INF , !P1 ;  /* 0xff800000a7a77808 */ /* 0x000fe40004800000 */
[----:B------:R-:W-:-:S03]  /*4b20*/  ISETP.GE.AND P4, PT, R25, R100, PT ;  /* 0x000000641900720c */ /* 0x000fc60003f86270 */
[----:B------:R-:W2:Y:S01]  /*4b30*/  MUFU.TANH R163, R69 ;  /* 0x0000004500a37308 */ /* 0x000ea20000002400 */
[----:B---3--:R-:W-:Y:S02]  /*4b40*/  FSEL R172, R172, -INF , !P2 ;  /* 0xff800000acac7808 */ /* 0x008fe40005000000 */
[----:B------:R-:W-:-:S05]  /*4b50*/  ISETP.GE.AND P2, PT, R21, R100, PT ;  /* 0x000000641500720c */ /* 0x000fca0003f46270 */
[----:B------:R-:W3:Y:S01]  /*4b60*/  MUFU.TANH R170, R71 ;  /* 0x0000004700aa7308 */ /* 0x000ee20000002400 */
[----:B-1----:R-:W-:Y:S02]  /*4b70*/  FSEL R164, R164, -INF , !P1 ;  /* 0xff800000a4a47808 */ /* 0x002fe40004800000 */
[----:B------:R-:W-:-:S05]  /*4b80*/  ISETP.GE.AND P1, PT, R23, R100, PT ;  /* 0x000000641700720c */ /* 0x000fca0003f26270 */
[----:B------:R-:W1:Y:S01]  /*4b90*/  MUFU.TANH R173, R56 ;  /* 0x0000003800ad7308 */ /* 0x000e620000002400 */
[----:B--2---:R-:W-:-:S07]  /*4ba0*/  FSEL R163, R163, -INF , !P5 ;  /* 0xff800000a3a37808 */ /* 0x004fce0006800000 */
[----:B------:R-:W2:Y:S01]  /*4bb0*/  MUFU.TANH R171, R57 ;  /* 0x0000003900ab7308 */ /* 0x000ea20000002400 */
[----:B---3--:R-:W-:-:S07]  /*4bc0*/  FSEL R170, R170, -INF , !P5 ;  /* 0xff800000aaaa7808 */ /* 0x008fce0006800000 */
[----:B------:R-:W3:Y:S01]  /*4bd0*/  MUFU.TANH R166, R58 ;  /* 0x0000003a00a67308 */ /* 0x000ee20000002400 */
[----:B-1----:R-:W-:-:S07]  /*4be0*/  FSEL R173, R173, -INF , !P4 ;  /* 0xff800000adad7808 */ /* 0x002fce0006000000 */
        /* <DEDUP_REMOVED lines=9> */
[----:B---3--:R-:W-:Y:S02]  /*4c80*/  FSEL R140, R140, -INF , !P2 ;  /* 0xff8000008c8c7808 */ /* 0x008fe40005000000 */
[----:B-1----:R-:W-:Y:S02]  /*4c90*/  FSEL R160, R160, -INF , !P1 ;  /* 0xff800000a0a07808 */ /* 0x002fe40004800000 */
[----:B--2---:R-:W-:Y:S01]  /*4ca0*/  FSEL R141, R141, -INF , !P1 ;  /* 0xff8000008d8d7808 */ /* 0x004fe20004800000 */
        /* <DEDUP_REMOVED lines=46> */
[----:B------:R-:W-:-:S05]  /*4f90*/  IMAD R6, R3, c[0x0][0x2d0], -R6 ;  /* 0x0000b40003067a24 */ /* 0x000fca00078e0a06 */
[----:B------:R-:W-:-:S05]  /*4fa0*/  SHF.R.S32.HI R3, RZ, 0x1f, R6 ;  /* 0x0000001fff037819 */ /* 0x000fca0000011406 */
[----:B------:R-:W-:-:S04]  /*4fb0*/  IMAD R3, R3, c[0x0][0x198], RZ ;  /* 0x0000660003037a24 */ /* 0x000fc800078e02ff */
[----:B------:R-:W-:Y:S02]  /*4fc0*/  IMAD R3, R6, c[0x0][0x19c], R3 ;  /* 0x0000670006037a24 */ /* 0x000fe400078e0203 */
[----:B--2---:R-:W-:Y:S02]  /*4fd0*/  IMAD.IADD R16, R16, 0x1, -R21 ;  /* 0x0000000110107824 */ /* 0x004fe400078e0a15 */
[----:B------:R-:W-:-:S03]  /*4fe0*/  IMAD.WIDE.U32 R20, R6, c[0x0][0x198], RZ ;  /* 0x0000660006147a25 */ /* 0x000fc600078e00ff */
[----:B------:R-:W-:Y:S02]  /*4ff0*/  SHF.R.S32.HI R4, RZ, 0x1f, R16 ;  /* 0x0000001fff047819 */ /* 0x000fe40000011410 */
[----:B------:R-:W-:-:S03]  /*5000*/  IADD3 R21, R21, R3, RZ ;  /* 0x0000000315157210 */ /* 0x000fc60007ffe0ff */
[----:B------:R-:W-:Y:S02]  /*5010*/  IMAD R23, R4, c[0x0][0x180], RZ ;  /* 0x0000600004177a24 */ /* 0x000fe400078e02ff */
[----:B------:R-:W-:-:S04]  /*5020*/  IMAD.WIDE.U32 R20, R16, c[0x0][0x180], R20 ;  /* 0x0000600010147a25 */ /* 0x000fc800078e0014 */
[----:B------:R-:W-:Y:S01]  /*5030*/  IMAD R23, R16, c[0x0][0x184], R23 ;  /* 0x0000610010177a24 */ /* 0x000fe200078e0217 */
[----:B------:R-:W-:-:S03]  /*5040*/  MOV R4, R20 ;  /* 0x0000001400047202 */ /* 0x000fc60000000f00 */
[----:B------:R-:W-:Y:S01]  /*5050*/  IMAD.IADD R3, R21, 0x1, R23 ;  /* 0x0000000115037824 */ /* 0x000fe200078e0217 */
[----:B------:R-:W-:Y:S05]  /*5060*/  BRA `(.L_x_1455) ;  /* 0x0000002000007947 */ /* 0x000fea0003800000 */
.L_x_1454:
[----:B------:R-:W-:-:S04]  /*5070*/  LEA R4, -R4, RZ, 0x6 ;  /* 0x000000ff04047211 */ /* 0x000fc800078e31ff */
[----:B------:R-:W-:Y:S02]  /*5080*/  SHF.R.S32.HI R3, RZ, 0x1f, R4 ;  /* 0x0000001fff037819 */ /* 0x000fe40000011404 */
.L_x_1455:
        /* <DEDUP_REMOVED lines=119> */
.L_x_1457:
[----:B------:R-:W-:Y:S05]  /*5800*/  BSYNC B0 ;  /* 0x0000000000007941 */ /* 0x000fea0003800000 */
.L_x_1456:
[----:B------:R-:W0:Y:S01]  /*5810*/  LDGDEPBAR ;  /* 0x00000000000079af */ /* 0x000e220000000000 */
[----:B------:R-:W-:-:S04]  /*5820*/  IADD3 R135, P1, R4, R135, RZ ;  /* 0x0000008704877210 */ /* 0x000fc80007f3e0ff */
[----:B------:R-:W-:Y:S02]  /*5830*/  IADD3.X R134, R3, R134, RZ, P1, !PT ;  /* 0x0000008603867210 */ /* 0x000fe40000ffe4ff */
.L_x_1453:
        /* <DEDUP_REMOVED lines=314> */
.L_x_1462:
        /* <DEDUP_REMOVED lines=65> */
.L_x_1459:
[C---:B------:R-:W-:Y:S02]  /*6ff0*/  ISETP.GE.AND P5, PT, R214.reuse, c[0x0][0x220], PT ;  /* 0x00008800d6007a0c */ /* 0x040fe40003fa6270 */
[C---:B------:R-:W-:Y:S02]  /*7000*/  IADD3 R2, R214.reuse, 0x80, RZ ;  /* 0x00000080d6027810 */ /* 0x040fe40007ffe0ff */
[----:B------:R-:W-:Y:S02]  /*7010*/  IADD3 R133, R214, 0x40, RZ ;  /* 0x00000040d6857810 */ /* 0x000fe40007ffe0ff */
[----:B------:R-:W-:Y:S02]  /*7020*/  ISETP.GE.AND P3, PT, R2, c[0x0][0x220], PT ;  /* 0x0000880002007a0c */ /* 0x000fe40003f66270 */
[----:B------:R-:W-:Y:S02]  /*7030*/  LEA R2, P1, R3, R228, 0x1 ;  /* 0x000000e403027211 */ /* 0x000fe400078208ff */
[----:B------:R-:W-:Y:S02]  /*7040*/  ISETP.GE.AND P4, PT, R133, c[0x0][0x220], PT ;  /* 0x0000880085007a0c */ /* 0x000fe40003f86270 */
[C---:B------:R-:W-:Y:S01]  /*7050*/  IADD3 R231, P2, R3.reuse, R210, RZ ;  /* 0x000000d203e77210 */ /* 0x040fe20007f5e0ff */
[----:B------:R-:W-:Y:S01]  /*7060*/  @P5 STS.128 [R213+0xc000], RZ ;  /* 0x00c000ffd5005388 */ /* 0x000fe20000000c00 */
[----:B------:R-:W-:Y:S02]  /*7070*/  LEA.HI.X R3, R3, R229, R132, 0x1, P1 ;  /* 0x000000e503037211 */ /* 0x000fe400008f0c84 */
[CC--:B------:R-:W-:Y:S02]  /*7080*/  @!P5 LEA R234, P6, R231.reuse, R228.reuse, 0x1 ;  /* 0x000000e4e7ead211 */ /* 0x0c0fe400078c08ff */
[----:B------:R-:W-:Y:S01]  /*7090*/  IADD3.X R134, R132, R209, RZ, P2, !PT ;  /* 0x000000d184867210 */ /* 0x000fe200017fe4ff */
[----:B------:R-:W-:Y:S01]  /*70a0*/  @!PT LDS RZ, [RZ] ;  /* 0x00000000fffff984 */ /* 0x000fe20000000800 */
[----:B------:R-:W-:Y:S01]  /*70b0*/  @!PT LDS RZ, [RZ] ;  /* 0x00000000fffff984 */ /* 0x000fe20000000800 */
[----:B------:R-:W-:Y:S01]  /*70c0*/  @!PT LDS RZ, [RZ] ;  /* 0x00000000fffff984 */ /* 0x000fe20000000800 */
[----:B------:R1:W-:Y:S01]  /*70d0*/  @!P5 LDGSTS.E.BYPASS.LTC128B.128 [R213+0xc000], [R2.64] ;  /* 0x0c00000002d5dfae */ /* 0x0003e2000b901d46 */
[CC--:B------:R-:W-:Y:S02]  /*70e0*/  @!P3 LEA R230, P1, R231.reuse, R228.reuse, 0x1 ;  /* 0x000000e4e7e6b211 */ /* 0x0c0fe400078208ff */
[CCC-:B------:R-:W-:Y:S02]  /*70f0*/  @!P5 LEA.HI.X R235, R231.reuse, R229.reuse, R134.reuse, 0x1, P6 ;  /* 0x000000e5e7ebd211 */ /* 0x1c0fe400030f0c86 */
[C---:B------:R-:W-:Y:S01]  /*7100*/  @!P4 LEA R232, P2, R231.reuse, R228, 0x1 ;  /* 0x000000e4e7e8c211 */ /* 0x040fe200078408ff */
[----:B------:R-:W-:Y:S01]  /*7110*/  @P4 STS.128 [R213+0xe000], RZ ;  /* 0x00e000ffd5004388 */ /* 0x000fe20000000c00 */
[C---:B------:R-:W-:Y:S02]  /*7120*/  IADD3 R133, P6, R231.reuse, R210, RZ ;  /* 0x000000d2e7857210 */ /* 0x040fe40007fde0ff */
[CCC-:B------:R-:W-:Y:S02]  /*7130*/  @!P4 LEA.HI.X R233, R231.reuse, R229.reuse, R134.reuse, 0x1, P2 ;  /* 0x000000e5e7e9c211 */ /* 0x1c0fe400010f0c86 */
[----:B------:R-:W-:Y:S01]  /*7140*/  @!P3 LEA.HI.X R231, R231, R229, R134, 0x1, P1 ;  /* 0x000000e5e7e7b211 */ /* 0x000fe200008f0c86 */
[----:B------:R-:W-:Y:S01]  /*7150*/  @!PT LDS RZ, [RZ] ;  /* 0x00000000fffff984 */ /* 0x000fe20000000800 */
[----:B------:R-:W-:Y:S01]  /*7160*/  @!PT LDS RZ, [RZ] ;  /* 0x00000000fffff984 */ /* 0x000fe20000000800 */
[----:B------:R-:W-:Y:S01]  /*7170*/  @!PT LDS RZ, [RZ] ;  /* 0x00000000fffff984 */ /* 0x000fe20000000800 */
[----:B------:R1:W-:Y:S01]  /*7180*/  @!P4 LDGSTS.E.BYPASS.LTC128B.128 [R213+0xe000], [R2.64+0x80] ;  /* 0x0e00008002d5cfae */ /* 0x0003e2000b901d46 */
[----:B------:R-:W-:Y:S02]  /*7190*/  IADD3.X R134, R134, R209, RZ, P6, !PT ;  /* 0x000000d186867210 */ /* 0x000fe400037fe4ff */
[CC--:B------:R-:W-:Y:S02]  /*71a0*/  @!P5 LEA R240, P6, R133.reuse, R228.reuse, 0x1 ;  /* 0x000000e485f0d211 */ /* 0x0c0fe400078c08ff */
[CC--:B------:R-:W-:Y:S01]  /*71b0*/  @!P4 LEA R238, P2, R133.reuse, R228.reuse, 0x1 ;  /* 0x000000e485eec211 */ /* 0x0c0fe200078408ff */
[----:B------:R-:W-:Y:S01]  /*71c0*/  @P3 STS.128 [R213+0x10000], RZ ;  /* 0x010000ffd5003388 */ /* 0x000fe20000000c00 */
[CCC-:B------:R-:W-:Y:S02]  /*71d0*/  @!P5 LEA.HI.X R241, R133.reuse, R229.reuse, R134.reuse, 0x1, P6 ;  /* 0x000000e585f1d211 */ /* 0x1c0fe400030f0c86 */
[CCC-:B------:R-:W-:Y:S02]  /*71e0*/  @!P4 LEA.HI.X R239, R133.reuse, R229.reuse, R134.reuse, 0x1, P2 ;  /* 0x000000e585efc211 */ /* 0x1c0fe400010f0c86 */
[C---:B------:R-:W-:Y:S01]  /*71f0*/  @!P3 LEA R236, P1, R133.reuse, R228, 0x1 ;  /* 0x000000e485ecb211 */ /* 0x040fe200078208ff */
[----:B------:R-:W-:Y:S01]  /*7200*/  @!PT LDS RZ, [RZ] ;  /* 0x00000000fffff984 */ /* 0x000fe20000000800 */
[----:B------:R-:W-:Y:S01]  /*7210*/  @!PT LDS RZ, [RZ] ;  /* 0x00000000fffff984 */ /* 0x000fe20000000800 */
[----:B------:R-:W-:Y:S01]  /*7220*/  @!PT LDS RZ, [RZ] ;  /* 0x00000000fffff984 */ /* 0x000fe20000000800 */
[----:B------:R1:W-:Y:S01]  /*7230*/  @!P3 LDGSTS.E.BYPASS.LTC128B.128 [R213+0x10000], [R2.64+0x100] ;  /* 0x1000010002d5bfae */ /* 0x0003e2000b901d46 */
[C---:B------:R-:W-:Y:S02]  /*7240*/  IADD3 R132, P6, R133.reuse, R210, RZ ;  /* 0x000000d285847210 */ /* 0x040fe40007fde0ff */
[----:B------:R-:W-:Y:S02]  /*7250*/  @!P3 LEA.HI.X R237, R133, R229, R134, 0x1, P1 ;  /* 0x000000e585edb211 */ /* 0x000fe400008f0c86 */
[----:B------:R-:W-:Y:S01]  /*7260*/  IADD3.X R134, R134, R209, RZ, P6, !PT ;  /* 0x000000d186867210 */ /* 0x000fe200037fe4ff */
[----:B------:R-:W-:Y:S01]  /*7270*/  @P5 STS.128 [R213+0xc800], RZ ;  /* 0x00c800ffd5005388 */ /* 0x000fe20000000c00 */
[CC--:B------:R-:W-:Y:S02]  /*7280*/  @!P5 LEA R244, P6, R132.reuse, R228.reuse, 0x1 ;  /* 0x000000e484f4d211 */ /* 0x0c0fe400078c08ff */
[CC--:B------:R-:W-:Y:S02]  /*7290*/  @!P4 LEA R242, P2, R132.reuse, R228.reuse, 0x1 ;  /* 0x000000e484f2c211 */ /* 0x0c0fe400078408ff */
[CCC-:B------:R-:W-:Y:S01]  /*72a0*/  @!P5 LEA.HI.X R245, R132.reuse, R229.reuse, R134.reuse, 0x1, P6 ;  /* 0x000000e584f5d211 */ /* 0x1c0fe200030f0c86 */
[----:B------:R-:W-:Y:S01]  /*72b0*/  @!PT LDS RZ, [RZ] ;  /* 0x00000000fffff984 */ /* 0x000fe20000000800 */
[----:B------:R-:W-:Y:S01]  /*72c0*/  @!PT LDS RZ, [RZ] ;  /* 0x00000000fffff984 */ /* 0x000fe20000000800 */
[----:B------:R-:W-:Y:S01]  /*72d0*/  @!PT LDS RZ, [RZ] ;  /* 0x00000000fffff984 */ /* 0x000fe20000000800 */
[----:B------:R2:W-:Y:S01]  /*72e0*/  @!P5 LDGSTS.E.BYPASS.LTC128B.128 [R213+0xc800], [R234.64] ;  /* 0x0c800000ead5dfae */ /* 0x0005e2000b901d46 */
[CCC-:B------:R-:W-:Y:S02]  /*72f0*/  @!P4 LEA.HI.X R243, R132.reuse, R229.reuse, R134.reuse, 0x1, P2 ;  /* 0x000000e584f3c211 */ /* 0x1c0fe400010f0c86 */
[C---:B------:R-:W-:Y:S03]  /*7300*/  @!P3 LEA R228, P1, R132.reuse, R228, 0x1 ;  /* 0x000000e484e4b211 */ /* 0x040fe600078208ff */
[----:B------:R-:W-:Y:S01]  /*7310*/  @P4 STS.128 [R213+0xe800], RZ ;  /* 0x00e800ffd5004388 */ /* 0x000fe20000000c00 */
[----:B------:R-:W-:Y:S02]  /*7320*/  @!P3 LEA.HI.X R229, R132, R229, R134, 0x1, P1 ;  /* 0x000000e584e5b211 */ /* 0x000fe400008f0c86 */
[----:B------:R-:W-:Y:S03]  /*7330*/  ISETP.GT.AND P1, PT, R223, R208, PT ;  /* 0x000000d0df00720c */ /* 0x000fe60003f24270 */
        /* <DEDUP_REMOVED lines=213> */
[----:B------:R-:W2:Y:S01]  /*8090*/  MUFU.TANH R250, R250 ;  /* 0x000000fa00fa7308 */ /* 0x000ea20000002400 */
[C---:B-1----:R-:W-:Y:S03]  /*80a0*/  HMMA.16816.F32.BF16 R28, R176.reuse, R136, R28 ;  /* 0x00000088b01c723c */ /* 0x042fe6000004181c */
[----:B-----5:R-:W-:Y:S02]  /*80b0*/  FMUL.FTZ R240, R17, c[0x0][0x2ec] ;  /* 0x0000bb0011f07a20 */ /* 0x020fe40000410000 */
[----:B------:R-:W-:Y:S02]  /*80c0*/  FMUL.FTZ R245, R18, c[0x0][0x2ec] ;  /* 0x0000bb0012f57a20 */ /* 0x000fe40000410000 */
[----:B------:R-:W-:Y:S01]  /*80d0*/  FMUL.FTZ R243, R19, c[0x0][0x2ec] ;  /* 0x0000bb0013f37a20 */ /* 0x000fe20000410000 */
[----:B------:R-:W-:Y:S01]  /*80e0*/  HMMA.16816.F32.BF16 R32, R176, R138, R32 ;  /* 0x0000008ab020723c */ /* 0x000fe20000041820 */
[----:B------:R-:W1:Y:S03]  /*80f0*/  MUFU.TANH R251, R251 ;  /* 0x000000fb00fb7308 */ /* 0x000e660000002400 */
[----:B------:R-:W-:Y:S02]  /*8100*/  FMUL.FTZ R238, R20, c[0x0][0x2ec] ;  /* 0x0000bb0014ee7a20 */ /* 0x000fe40000410000 */
        /* <DEDUP_REMOVED lines=8> */
[----:B------:R1:W1:Y:S01]  /*8190*/  MUFU.TANH R169, R133 ;  /* 0x0000008500a97308 */ /* 0x0002620000002400 */
[----:B------:R-:W-:Y:S02]  /*81a0*/  FMUL.FTZ R226, R28, c[0x0][0x2ec] ;  /* 0x0000bb001ce27a20 */ /* 0x000fe40000410000 */
[----:B----4-:R-:W-:Y:S02]  /*81b0*/  FMUL.FTZ R230, R29, c[0x0][0x2ec] ;  /* 0x0000bb001de67a20 */ /* 0x010fe40000410000 */
[----:B------:R-:W-:Y:S02]  /*81c0*/  FMUL.FTZ R233, R30, c[0x0][0x2ec] ;  /* 0x0000bb001ee97a20 */ /* 0x000fe40000410000 */
[----:B------:R-:W-:Y:S02]  /*81d0*/  FMUL.FTZ R231, R31, c[0x0][0x2ec] ;  /* 0x0000bb001fe77a20 */ /* 0x000fe40000410000 */
[----:B------:R-:W-:Y:S01]  /*81e0*/  FMUL.FTZ R224, R32, c[0x0][0x2ec] ;  /* 0x0000bb0020e07a20 */ /* 0x000fe20000410000 */
[----:B------:R-:W4:Y:S01]  /*81f0*/  MUFU.TANH R246, R246 ;  /* 0x000000f600f67308 */ /* 0x000f220000002400 */
[----:B------:R-:W-:Y:S02]  /*8200*/  FMUL.FTZ R222, R33, c[0x0][0x2ec] ;  /* 0x0000bb0021de7a20 */ /* 0x000fe40000410000 */
[----:B---3--:R-:W-:Y:S02]  /*8210*/  FMUL.FTZ R134, R34, c[0x0][0x2ec] ;  /* 0x0000bb0022867a20 */ /* 0x008fe40000410000 */
[----:B------:R-:W-:Y:S02]  /*8220*/  FMUL.FTZ R132, R11, c[0x0][0x2ec] ;  /* 0x0000bb000b847a20 */ /* 0x000fe40000410000 */
[----:B------:R-:W-:Y:S03]  /*8230*/  FMUL.FTZ R35, R35, c[0x0][0x2ec] ;  /* 0x0000bb0023237a20 */ /* 0x000fe60000410000 */
[----:B------:R3:W1:Y:S10]  /*8240*/  MUFU.TANH R181, R132 ;  /* 0x0000008400b57308 */ /* 0x0006740000002400 */
        /* <DEDUP_REMOVED lines=24> */
[----:B--2-4-:R-:W-:Y:S02]  /*83d0*/  ULDC UR5, c[0x0][0x198] ;  /* 0x0000660000057ab9 */ /* 0x014fe40000000800 */
        /* <DEDUP_REMOVED lines=65> */
.L_x_1461:
        /* <DEDUP_REMOVED lines=20> */
[C---:B------:R-:W-:Y:S03]  /*8930*/  IADD3 R3, P6, R212.reuse, R5, RZ ;  /* 0x00000005d4037210 */ /* 0x040fe60007fde0ff */
        /* <DEDUP_REMOVED lines=68> */
.L_x_1460:
[----:B--2-4-:R-:W-:Y:S01]  /*8d80*/  FMNMX.FTZ R11, R252, R135, !PT ;  /* 0x00000087fc0b7209 */ /* 0x014fe20007810000 */
[----:B------:R-:W-:Y:S01]  /*8d90*/  LDSM.16.MT88.4 R12, [R200+0xc000] ;  /* 0x00c00000c80c783b */ /* 0x000fe20000004200 */
[----:B------:R-:W-:Y:S02]  /*8da0*/  FMNMX.FTZ R2, R167, R0, !PT ;  /* 0x00000000a7027209 */ /* 0x000fe40007810000 */
[----:B------:R-:W-:Y:S02]  /*8db0*/  FMNMX.FTZ R11, R250, R11, !PT ;  /* 0x0000000bfa0b7209 */ /* 0x000fe40007810000 */
[----:B-1----:R-:W-:Y:S02]  /*8dc0*/  FMNMX.FTZ R2, R251, R2, !PT ;  /* 0x00000002fb027209 */ /* 0x002fe40007810000 */
        /* <DEDUP_REMOVED lines=39> */
[----:B---3--:R-:W1:Y:S01]  /*9040*/  SHFL.BFLY PT, R132, R9, 0x1, 0x1f ;  /* 0x0c201f0009847f89 */ /* 0x008e6200000e0000 */
        /* <DEDUP_REMOVED lines=17> */
[----:B------:R-:W-:Y:S01]  /*9160*/  ISETP.GT.AND P1, PT, R223, R208, PT ;  /* 0x000000d0df00720c */ /* 0x000fe20003f24270 */
        /* <DEDUP_REMOVED lines=347> */
.L_x_1458:
        /* <DEDUP_REMOVED lines=181> */
[----:B------:R1:W-:Y:S04]  /*b270*/  STS.64 [R17], R112 ;  /* 0x0000007011007388 */ /* 0x0003e80000000a00 */
        /* <DEDUP_REMOVED lines=29> */
[----:B------:R-:W2:Y:S04]  /*b450*/  S2R R7, SR_CTAID.Z ;  /* 0x0000000000077919 */ /* 0x000ea80000002700 */
[----:B------:R-:W3:Y:S04]  /*b460*/  S2R R6, SR_CTAID.Y ;  /* 0x0000000000067919 */ /* 0x000ee80000002600 */
[----:B------:R-:W-:Y:S04]  /*b470*/  STS.64 [R16+0x8000], R80 ;  /* 0x0080005010007388 */ /* 0x000fe80000000a00 */
[----:B------:R-:W-:Y:S04]  /*b480*/  STS.64 [R16+0x8800], R82 ;  /* 0x0088005210007388 */ /* 0x000fe80000000a00 */
[----:B------:R-:W-:Y:S04]  /*b490*/  STS.64 [R17+0x8000], R84 ;  /* 0x0080005411007388 */ /* 0x000fe80000000a00 */
[----:B------:R-:W-:Y:S04]  /*b4a0*/  STS.64 [R17+0x8800], R86 ;  /* 0x0088005611007388 */ /* 0x000fe80000000a00 */
[----:B------:R-:W-:Y:S04]  /*b4b0*/  STS.64 [R18+0x8000], R88 ;  /* 0x0080005812007388 */ /* 0x000fe80000000a00 */
[----:B------:R-:W-:Y:S01]  /*b4c0*/  STS.64 [R18+0x8800], R90 ;  /* 0x0088005a12007388 */ /* 0x000fe20000000a00 */
[----:B---3--:R-:W-:-:S03]  /*b4d0*/  IMAD R6, R6, c[0x0][0x210], R215 ;  /* 0x0000840006067a24 */ /* 0x008fc600078e02d7 */
[----:B-1----:R-:W1:Y:S04]  /*b4e0*/  S2R R112, SR_CTAID.X ;  /* 0x0000000000707919 */ /* 0x002e680000002500 */
[----:B------:R-:W-:Y:S04]  /*b4f0*/  STS.64 [R19+0x8000], R92 ;  /* 0x0080005c13007388 */ /* 0x000fe80000000a00 */
[----:B------:R-:W-:Y:S04]  /*b500*/  STS.64 [R19+0x8800], R94 ;  /* 0x0088005e13007388 */ /* 0x000fe80000000a00 */
[----:B------:R3:W-:Y:S04]  /*b510*/  STS.64 [R13+0x8000], R96 ;  /* 0x008000600d007388 */ /* 0x0007e80000000a00 */
[----:B------:R4:W-:Y:S04]  /*b520*/  STS.64 [R13+0x8800], R98 ;  /* 0x008800620d007388 */ /* 0x0009e80000000a00 */
[----:B------:R-:W-:Y:S01]  /*b530*/  BAR.SYNC.DEFER_BLOCKING 0x0 ;  /* 0x0000000000007b1d */ /* 0x000fe20000010000 */
[----:B-1----:R-:W-:-:S02]  /*b540*/  SHF.L.U32 R112, R112, 0x6, RZ ;  /* 0x0000000670707819 */ /* 0x002fc400000006ff */
[----:B---3--:R-:W-:Y:S02]  /*b550*/  SHF.R.S32.HI R97, RZ, 0x1f, R10 ;  /* 0x0000001fff617819 */ /* 0x008fe4000001140a */
[----:B------:R-:W-:Y:S02]  /*b560*/  IADD3 R96, -R215, RZ, RZ ;  /* 0x000000ffd7607210 */ /* 0x000fe40007ffe1ff */
[-C--:B------:R-:W-:Y:S01]  /*b570*/  LEA.HI R97, R97, R10.reuse, RZ, 0x2 ;  /* 0x0000000a61617211 */ /* 0x080fe200078f10ff */
[----:B------:R-:W1:Y:S01]  /*b580*/  LDS.128 R108, [R5.X4] ;  /* 0x00000000056c7984 */ /* 0x000e620000004c00 */
[----:B----4-:R-:W-:Y:S01]  /*b590*/  SHF.L.U32 R98, R11, 0x2, RZ ;  /* 0x000000020b627819 */ /* 0x010fe200000006ff */
[----:B--2---:R-:W-:Y:S01]  /*b5a0*/  IMAD R7, R96, c[0x0][0x1c0], R7 ;  /* 0x0000700060077a24 */ /* 0x004fe200078e0207 */
[----:B------:R-:W-:Y:S01]  /*b5b0*/  LOP3.LUT R97, R97, 0xffffffc, RZ, 0xc0, !PT ;  /* 0x0ffffffc61617812 */ /* 0x000fe200078ec0ff */
[----:B------:R-:W2:Y:S01]  /*b5c0*/  LDS.128 R104, [R5.X4+0x800] ;  /* 0x0008000005687984 */ /* 0x000ea20000004c00 */
[----:B------:R-:W-:Y:S01]  /*b5d0*/  SHF.R.S32.HI R99, RZ, 0x1f, R98 ;  /* 0x0000001fff637819 */ /* 0x000fe20000011462 */
[----:B------:R-:W-:Y:S01]  /*b5e0*/  IMAD R7, R6, c[0x0][0x1c0], R7 ;  /* 0x0000700006077a24 */ /* 0x000fe200078e0207 */
[----:B------:R-:W-:Y:S01]  /*b5f0*/  IADD3 R97, -R97, R10, RZ ;  /* 0x0000000a61617210 */ /* 0x000fe20007ffe1ff */
[----:B------:R-:W3:Y:S01]  /*b600*/  LDS.128 R100, [R5.X4+0x1000] ;  /* 0x0010000005647984 */ /* 0x000ee20000004c00 */
[----:B------:R-:W-:Y:S01]  /*b610*/  MOV R6, 0xff800000 ;  /* 0xff80000000067802 */ /* 0x000fe20000000f00 */
[----:B------:R-:W-:Y:S01]  /*b620*/  IMAD R7, R7, c[0x0][0x214], R112 ;  /* 0x0000850007077a24 */ /* 0x000fe200078e0270 */
[----:B------:R-:W-:Y:S01]  /*b630*/  LEA R10, R97, R0, 0x4 ;  /* 0x00000000610a7211 */ /* 0x000fe200078e20ff */
[----:B------:R-:W4:Y:S01]  /*b640*/  LDS.128 R88, [R5.X4+0x1800] ;  /* 0x0018000005587984 */ /* 0x000f220000004c00 */
[----:B------:R-:W-:-:S03]  /*b650*/  @P3 FFMA.FTZ R6, R3, c[0x0][0x238], R2 ;  /* 0x00008e0003063a23 */ /* 0x000fc60000010002 */
        /* <DEDUP_REMOVED lines=33> */
.L_x_1464:
[----:B--234-:R-:W-:Y:S05]  /*b870*/  BSYNC B0 ;  /* 0x0000000000007941 */ /* 0x01cfea0003800000 */
.L_x_1463:
        /* <DEDUP_REMOVED lines=18> */
.L_x_1466:
[----:B------:R-:W-:Y:S05]  /*b9a0*/  BSYNC B0 ;  /* 0x0000000000007941 */ /* 0x000fea0003800000 */
.L_x_1465:
        /* <DEDUP_REMOVED lines=11> */
.L_x_1468:
[----:B------:R-:W-:Y:S05]  /*ba60*/  BSYNC B0 ;  /* 0x0000000000007941 */ /* 0x000fea0003800000 */
.L_x_1467:
        /* <DEDUP_REMOVED lines=11> */
.L_x_1470:
[----:B------:R-:W-:Y:S05]  /*bb20*/  BSYNC B0 ;  /* 0x0000000000007941 */ /* 0x000fea0003800000 */
.L_x_1469:
        /* <DEDUP_REMOVED lines=11> */
.L_x_1472:
[----:B------:R-:W-:Y:S05]  /*bbe0*/  BSYNC B0 ;  /* 0x0000000000007941 */ /* 0x000fea0003800000 */
.L_x_1471:
        /* <DEDUP_REMOVED lines=11> */
.L_x_1474:
[----:B------:R-:W-:Y:S05]  /*bca0*/  BSYNC B0 ;  /* 0x0000000000007941 */ /* 0x000fea0003800000 */
.L_x_1473:
        /* <DEDUP_REMOVED lines=11> */
.L_x_1476:
[----:B------:R-:W-:Y:S05]  /*bd60*/  BSYNC B0 ;  /* 0x0000000000007941 */ /* 0x000fea0003800000 */
.L_x_1475:
        /* <DEDUP_REMOVED lines=11> */
.L_x_1478:
[----:B------:R-:W-:Y:S05]  /*be20*/  BSYNC B0 ;  /* 0x0000000000007941 */ /* 0x000fea0003800000 */
.L_x_1477:
        /* <DEDUP_REMOVED lines=12> */
.L_x_1479:
        /* <DEDUP_REMOVED lines=9> */
.L_x_7841:


//--------------------- .text._ZN5flash24flash_fwd_splitkv_kernelI23Flash_fwd_kernel_traitsILi192ELi64ELi64ELi4ELb0ELb0EN7cutlass10bfloat16_tE19Flash_kernel_traitsILi192ELi64ELi64ELi4ES3_EELb0ELb0ELb0ELb0ELb0ELb0ELb1ELb1EEEvNS_16Flash_fwd_paramsE --------------------------
	.section	.text._ZN5flash24flash_fwd_splitkv_kernelI23Flash_fwd_kernel_traitsILi192ELi64ELi64ELi4ELb0ELb0EN7cutlass10bfloat16_tE19Flash_kernel_traitsILi192ELi64ELi64ELi4ES3_EELb0ELb0ELb0ELb0ELb0ELb0ELb1ELb1EEEvNS_16Flash_fwd_paramsE,"ax",@progbits
	.sectioninfo	@"SHI_REGISTERS=226"
	.align	128
        .global         _ZN5flash24flash_fwd_splitkv_kernelI23Flash_fwd_kernel_traitsILi192ELi64ELi64ELi4ELb0ELb0EN7cutlass10bfloat16_tE19Flash_kernel_traitsILi192ELi64ELi64ELi4ES3_EELb0ELb0ELb0ELb0ELb0ELb0ELb1ELb1EEEvNS_16Flash_fwd_paramsE
        .type           _ZN5flash24flash_fwd_splitkv_kernelI23Flash_fwd_kernel_traitsILi192ELi64ELi64ELi4ELb0ELb0EN7cutlass10bfloat16_tE19Flash_kernel_traitsILi192ELi64ELi64ELi4ES3_EELb0ELb0ELb0ELb0ELb0ELb0ELb1ELb1EEEvNS_16Flash_fwd_paramsE,@function
        .size           _ZN5flash24flash_fwd_splitkv_kernelI23Flash_fwd_kernel_traitsILi192ELi64ELi64ELi4ELb0ELb0EN7cutlass10bfloat16_tE19Flash_kernel_traitsILi192ELi64ELi64ELi4ES3_EELb0ELb0ELb0ELb0ELb0ELb0ELb1ELb1EEEvNS_16Flash_fwd_paramsE,(.L_x_7787 - _ZN5flash24flash_fwd_splitkv_kernelI23Flash_fwd_kernel_traitsILi192ELi64ELi64ELi4ELb0ELb0EN7cutlass10bfloat16_tE19Flash_kernel_traitsILi192ELi64ELi64ELi4ES3_EELb0ELb0ELb0ELb0ELb0ELb0ELb1ELb1EEEvNS_16Flash_fwd_paramsE)
        .other          _ZN5flash24flash_fwd_splitkv_kernelI23Flash_fwd_kernel_traitsILi192ELi64ELi64ELi4ELb0ELb0EN7cutlass10bfloat16_tE19Flash_kernel_traitsILi192ELi64ELi64ELi4ES3_EELb0ELb0ELb0ELb0ELb0ELb0ELb1ELb1EEEvNS_16Flash_fwd_paramsE,@"STO_CUDA_ENTRY STV_DEFAULT"
_ZN5flash24flash_fwd_splitkv_kernelI23Flash_fwd_kernel_traitsILi192ELi64ELi64ELi4ELb0ELb0EN7cutlass10bfloat16_tE19Flash_kernel_traitsILi192ELi64ELi64ELi4ES3_EELb0ELb0ELb0ELb0ELb0ELb0ELb1ELb1EEEvNS_16Flash_fwd_paramsE:
.text._ZN5flash24flash_fwd_splitkv_kernelI23Flash_fwd_kernel_traitsILi192ELi64ELi64ELi4ELb0ELb0EN7cutlass10bfloat16_tE19Flash_kernel_traitsILi192ELi64ELi64ELi4ES3_EELb0ELb0ELb0ELb0ELb0ELb0ELb1ELb1EEEvNS_16Flash_fwd_paramsE:
[----:B------:R-:W-:Y:S02]  /*0000*/  MOV R1, c[0x0][0x28] ;  /* 0x00000a0000017a02 */ /* 0x000fe40000000f00 */
[----:B------:R-:W1:Y:S01]  /*0010*/  I2F.U32.RP R4, c[0x0][0x1c0] ;  /* 0x0000700000047b06 */ /* 0x000e620000209000 */
[----:B------:R-:W2:Y:S01]  /*0020*/  S2R R205, SR_CTAID.Z ;  /* 0x0000000000cd7919 */ /* 0x000ea20000002700 */
[----:B------:R-:W-:Y:S01]  /*0030*/  IMAD.MOV.U32 R2, RZ, RZ, RZ ;  /* 0x000000ffff027224 */ /* 0x000fe200078e00ff */
[----:B------:R-:W-:Y:S01]  /*0040*/  ISETP.NE.U32.AND P0, PT, RZ, c[0x0][0x1c0], PT ;  /* 0x00007000ff007a0c */ /* 0x000fe20003f05070 */
[----:B------:R-:W3:Y:S01]  /*0050*/  S2UR UR8, SR_CTAID.Y ;  /* 0x00000000000879c3 */ /* 0x000ee20000002600 */
[----:B------:R-:W4:Y:S01]  /*0060*/  S2R R203, SR_CTAID.X ;  /* 0x0000000000cb7919 */ /* 0x000f220000002500 */
[----:B------:R-:W-:Y:S01]  /*0070*/  ULDC.64 UR4, c[0x0][0x40] ;  /* 0x0000100000047ab9 */ /* 0x000fe20000000a00 */
[----:B------:R-:W-:Y:S01]  /*0080*/  BSSY B4, `(.L_x_1480) ;  /* 0x0000016000047945 */ /* 0x000fe20003800000 */
[----:B------:R-:W-:Y:S01]  /*0090*/  UIADD3 UR4, UP0, UR4, 0x160, URZ ;  /* 0x0000016004047890 */ /* 0x000fe2000ff1e03f */
[----:B------:R-:W-:-:S03]  /*00a0*/  MOV R204, 0x1e0 ;  /* 0x000001e000cc7802 */ /* 0x000fc60000000f00 */
[----:B------:R-:W-:Y:S01]  /*00b0*/  UIADD3.X UR5, URZ, UR5, URZ, UP0, !UPT ;  /* 0x000000053f057290 */ /* 0x000fe200087fe43f */
[----:B-1----:R-:W1:Y:S02]  /*00c0*/  MUFU.RCP R3, R4 ;  /* 0x0000000400037308 */ /* 0x002e640000001000 */
[----:B-1----:R-:W-:-:S06]  /*00d0*/  IADD3 R3, R3, 0xffffffe, RZ ;  /* 0x0ffffffe03037810 */ /* 0x002fcc0007ffe0ff */
[----:B------:R-:W1:Y:S02]  /*00e0*/  F2I.FTZ.U32.TRUNC.NTZ R3, R3 ;  /* 0x0000000300037305 */ /* 0x000e64000021f000 */
[----:B-1----:R-:W-:-:S04]  /*00f0*/  IMAD.MOV R0, RZ, RZ, -R3 ;  /* 0x000000ffff007224 */ /* 0x002fc800078e0a03 */
[----:B------:R-:W-:-:S04]  /*0100*/  IMAD R5, R0, c[0x0][0x1c0], RZ ;  /* 0x0000700000057a24 */ /* 0x000fc800078e02ff */
[----:B------:R-:W-:-:S06]  /*0110*/  IMAD.HI.U32 R2, R3, R5, R2 ;  /* 0x0000000503027227 */ /* 0x000fcc00078e0002 */
[----:B--2---:R-:W-:-:S04]  /*0120*/  IMAD.HI.U32 R207, R2, R205, RZ ;  /* 0x000000cd02cf7227 */ /* 0x004fc800078e00ff */
[----:B------:R-:W-:-:S04]  /*0130*/  IMAD.MOV R0, RZ, RZ, -R207 ;  /* 0x000000ffff007224 */ /* 0x000fc800078e0acf */
[----:B------:R-:W-:-:S05]  /*0140*/  IMAD R0, R0, c[0x0][0x1c0], R205 ;  /* 0x0000700000007a24 */ /* 0x000fca00078e02cd */
[----:B------:R-:W-:-:S13]  /*0150*/  ISETP.GE.U32.AND P2, PT, R0, c[0x0][0x1c0], PT ;  /* 0x0000700000007a0c */ /* 0x000fda0003f46070 */
[----:B------:R-:W-:Y:S02]  /*0160*/  @P2 IADD3 R0, R0, -c[0x0][0x1c0], RZ ;  /* 0x8000700000002a10 */ /* 0x000fe40007ffe0ff */
[----:B------:R-:W-:Y:S02]  /*0170*/  @P2 IADD3 R207, R207, 0x1, RZ ;  /* 0x00000001cfcf2810 */ /* 0x000fe40007ffe0ff */
[----:B------:R-:W-:-:S13]  /*0180*/  ISETP.GE.U32.AND P1, PT, R0, c[0x0][0x1c0], PT ;  /* 0x0000700000007a0c */ /* 0x000fda0003f26070 */
[----:B------:R-:W-:Y:S02]  /*0190*/  @P1 IADD3 R207, R207, 0x1, RZ ;  /* 0x00000001cfcf1810 */ /* 0x000fe40007ffe0ff */
[----:B------:R-:W-:-:S05]  /*01a0*/  @!P0 LOP3.LUT R207, RZ, c[0x0][0x1c0], RZ, 0x33, !PT ;  /* 0x00007000ffcf8a12 */ /* 0x000fca00078e33ff */
[----:B------:R-:W-:-:S04]  /*01b0*/  IMAD.MOV R0, RZ, RZ, -R207 ;  /* 0x000000ffff007224 */ /* 0x000fc800078e0acf */
[----:B------:R-:W-:Y:S02]  /*01c0*/  IMAD R205, R0, c[0x0][0x1c0], R205 ;  /* 0x0000700000cd7a24 */ /* 0x000fe400078e02cd */
[----:B---34-:R-:W-:Y:S05]  /*01d0*/  CALL.REL.NOINC `($_ZN5flash24flash_fwd_splitkv_kernelI23Flash_fwd_kernel_traitsILi192ELi64ELi64ELi4ELb0ELb0EN7cutlass10bfloat16_tE19Flash_kernel_traitsILi192ELi64ELi64ELi4ES3_EELb0ELb0ELb0ELb0ELb0ELb0ELb1ELb1EEEvNS_16Flash_fwd_paramsE$_ZN5flash30compute_attn_1rowblock_splitkvI23Flash_fwd_kernel_traitsILi192ELi64ELi64ELi4ELb0ELb0EN7cutlass10bfloat16_tE19Flash_kernel_traitsILi192ELi64ELi64ELi4ES3_EELb0ELb0ELb0ELb0ELb0ELb0ELb1ELb1ENS_16Flash_fwd_paramsEEEvRKT8_iiiii) ;  /* 0x0000002000007944 */ /* 0x018fea0003c00000 */
[----:B------:R-:W-:Y:S05]  /*01e0*/  BSYNC B4 ;  /* 0x0000000000047941 */ /* 0x000fea0003800000 */
.L_x_1480:
[----:B------:R-:W-:Y:S05]  /*01f0*/  EXIT ;  /* 0x000000000000794d */ /* 0x000fea0003800000 */
        .type           $_ZN5flash24flash_fwd_splitkv_kernelI23Flash_fwd_kernel_traitsILi192ELi64ELi64ELi4ELb0ELb0EN7cutlass10bfloat16_tE19Flash_kernel_traitsILi192ELi64ELi64ELi4ES3_EELb0ELb0ELb0ELb0ELb0ELb0ELb1ELb1EEEvNS_16Flash_fwd_paramsE$_ZN5flash30compute_attn_1rowblock_splitkvI23Flash_fwd_kernel_traitsILi192ELi64ELi64ELi4ELb0ELb0EN7cutlass10bfloat16_tE19Flash_kernel_traitsILi192ELi64ELi64ELi4ES3_EELb0ELb0ELb0ELb0ELb0ELb0ELb1ELb1ENS_16Flash_fwd_paramsEEEvRKT8_iiiii,@function
        .size           $_ZN5flash24flash_fwd_splitkv_kernelI23Flash_fwd_kernel_traitsILi192ELi64ELi64ELi4ELb0ELb0EN7cutlass10bfloat16_tE19Flash_kernel_traitsILi192ELi64ELi64ELi4ES3_EELb0ELb0ELb0ELb0ELb0ELb0ELb1ELb1EEEvNS_16Flash_fwd_paramsE$_ZN5flash30compute_attn_1rowblock_splitkvI23Flash_fwd_kernel_traitsILi192ELi64ELi64ELi4ELb0ELb0EN7cutlass10bfloat16_tE19Flash_kernel_traitsILi192ELi64ELi64ELi4ES3_EELb0ELb0ELb0ELb0ELb0ELb0ELb1ELb1ENS_16Flash_fwd_paramsEEEvRKT8_iiiii,($__internal_16_$__cuda_sm70_shflsync_bfly_p - $_ZN5flash24flash_fwd_splitkv_kernelI23Flash_fwd_kernel_traitsILi192ELi64ELi64ELi4ELb0ELb0EN7cutlass10bfloat16_tE19Flash_kernel_traitsILi192ELi64ELi64ELi4ES3_EELb0ELb0ELb0ELb0ELb0ELb0ELb1ELb1EEEvNS_16Flash_fwd_paramsE$_ZN5flash30compute_attn_1rowblock_splitkvI23Flash_fwd_kernel_traitsILi192ELi64ELi64ELi4ELb0ELb0EN7cutlass10bfloat16_tE19Flash_kernel_traitsILi192ELi64ELi64ELi4ES3_EELb0ELb0ELb0ELb0ELb0ELb0ELb1ELb1ENS_16Flash_fwd_paramsEEEvRKT8_iiiii)
$_ZN5flash24flash_fwd_splitkv_kernelI23Flash_fwd_kernel_traitsILi192ELi64ELi64ELi4ELb0ELb0EN7cutlass10bfloat16_tE19Flash_kernel_traitsILi192ELi64ELi64ELi4ES3_EELb0ELb0ELb0ELb0ELb0ELb0ELb1ELb1EEEvNS_16Flash_fwd_paramsE$_ZN5flash30compute_attn_1rowblock_splitkvI23Flash_fwd_kernel_traitsILi192ELi64ELi64ELi4ELb0ELb0EN7cutlass10bfloat16_tE19Flash_kernel_traitsILi192ELi64ELi64ELi4ES3_EELb0ELb0ELb0ELb0ELb0ELb0ELb1ELb1ENS_16Flash_fwd_paramsEEEvRKT8_iiiii:
        /* <DEDUP_REMOVED lines=21> */
.L_x_1482:
[----:B------:R-:W-:Y:S05]  /*0350*/  BSYNC B0 ;  /* 0x0000000000007941 */ /* 0x000fea0003800000 */
.L_x_1481:
[----:B------:R-:W4:Y:S04]  /*0360*/  LD.E.64 R10, [R18.64+0xf0] ;  /* 0x0000f006120a7980 */ /* 0x000f28000c101b00 */
[----:B---3--:R-:W3:Y:S01]  /*0370*/  @P1 LD.E R5, [R6.64+0x4] ;  /* 0x0000040606051980 */ /* 0x008ee2000c101900 */
[----:B------:R-:W-:Y:S01]  /*0380*/  IMAD.MOV.U32 R14, RZ, RZ, RZ ;  /* 0x000000ffff0e7224 */ /* 0x000fe200078e00ff */
[----:B----4-:R-:W-:-:S04]  /*0390*/  ISETP.NE.U32.AND P4, PT, R10, RZ, PT ;  /* 0x000000ff0a00720c */ /* 0x010fc80003f85070 */
[----:B------:R-:W-:Y:S01]  /*03a0*/  ISETP.NE.AND.EX P4, PT, R11, RZ, PT, P4 ;  /* 0x000000ff0b00720c */ /* 0x000fe20003f85340 */
[----:B------:R-:W-:Y:S01]  /*03b0*/  IMAD.WIDE R10, R207, 0x4, R10 ;  /* 0x00000004cf0a7825 */ /* 0x000fe200078e020a */
[----:B---3-5:R-:W-:-:S06]  /*03c0*/  @P1 IADD3 R206, R5, -R4, RZ ;  /* 0x8000000405ce1210 */ /* 0x028fcc0007ffe0ff */
[----:B------:R3:W5:Y:S05]  /*03d0*/  @!P1 LD.E R206, [R18.64+0xb4] ;  /* 0x0000b40612ce9980 */ /* 0x00076a000c101900 */
[----:B------:R3:W5:Y:S01]  /*03e0*/  @P4 LD.E R14, [R10.64] ;  /* 0x000000060a0e4980 */ /* 0x000762000c101900 */
[----:B------:R-:W-:Y:S01]  /*03f0*/  BSSY B0, `(.L_x_1483) ;  /* 0x0000009000007945 */ /* 0x000fe20003800000 */
[----:B------:R-:W-:Y:S05]  /*0400*/  @!P0 BRA `(.L_x_1484) ;  /* 0x0000006000008947 */ /* 0x000fea0003800000 */
[----:B------:R-:W4:Y:S02]  /*0410*/  LD.E.U8 R0, [R18.64+0x1b2] ;  /* 0x0001b20612007980 */ /* 0x000f24000c101100 */
[----:B----4-:R-:W-:-:S13]  /*0420*/  ISETP.NE.AND P0, PT, R0, RZ, PT ;  /* 0x000000ff0000720c */ /* 0x010fda0003f05270 */
[----:B------:R-:W4:Y:S02]  /*0430*/  @P0 LD.E R0, [R2.64+0x4] ;  /* 0x0000040602000980 */ /* 0x000f24000c101900 */
[----:B----4-:R-:W-:-:S06]  /*0440*/  @P0 IADD3 R71, R0, -R15, RZ ;  /* 0x8000000f00470210 */ /* 0x010fcc0007ffe0ff */
[----:B------:R4:W5:Y:S01]  /*0450*/  @!P0 LD.E R71, [R2.64] ;  /* 0x0000000602478980 */ /* 0x000962000c101900 */
[----:B------:R-:W-:Y:S05]  /*0460*/  BRA `(.L_x_1485) ;  /* 0x0000001000007947 */ /* 0x000fea0003800000 */
.L_x_1484:
[----:B------:R4:W5:Y:S02]  /*0470*/  LD.E R71, [R18.64+0xb8] ;  /* 0x0000b80612477980 */ /* 0x000964000c101900 */
.L_x_1485:
[----:B------:R-:W-:Y:S05]  /*0480*/  BSYNC B0 ;  /* 0x0000000000007941 */ /* 0x000fea0003800000 */
.L_x_1483:
[----:B----4-:R-:W4:Y:S01]  /*0490*/  LD.E.64 R2, [R18.64+0xf8] ;  /* 0x0000f80612027980 */ /* 0x010f22000c101b00 */
[----:B------:R-:W-:Y:S01]  /*04a0*/  BSSY B1, `(.L_x_1486) ;  /* 0x0000012000017945 */ /* 0x000fe20003800000 */
[----:B-----5:R-:W-:Y:S01]  /*04b0*/  IMAD.IADD R71, R71, 0x1, -R14 ;  /* 0x0000000147477824 */ /* 0x020fe200078e0a0e */
[----:B----4-:R-:W-:-:S04]  /*04c0*/  ISETP.NE.U32.AND P0, PT, R2, RZ, PT ;  /* 0x000000ff0200720c */ /* 0x010fc80003f05070 */
[----:B------:R-:W-:-:S13]  /*04d0*/  ISETP.NE.AND.EX P0, PT, R3, RZ, PT, P0 ;  /* 0x000000ff0300720c */ /* 0x000fda0003f05300 */
[----:B------:R-:W-:Y:S05]  /*04e0*/  @!P0 BRA `(.L_x_1487) ;  /* 0x0000004000008947 */ /* 0x000fea0003800000 */
[----:B------:R-:W-:-:S05]  /*04f0*/  IMAD.WIDE R2, R207, 0x4, R2 ;  /* 0x00000004cf027825 */ /* 0x000fca00078e0202 */
[----:B------:R-:W4:Y:S02]  /*0500*/  LD.E R69, [R2.64] ;  /* 0x0000000602457980 */ /* 0x000f24000c101900 */
[----:B----4-:R-:W-:Y:S01]  /*0510*/  IADD3 R69, R69, -R14, RZ ;  /* 0x8000000e45457210 */ /* 0x010fe20007ffe0ff */
[----:B------:R-:W-:Y:S05]  /*0520*/  BRA `(.L_x_1488) ;  /* 0x0000009000007947 */ /* 0x000fea0003800000 */
.L_x_1487:
[----:B------:R-:W4:Y:S01]  /*0530*/  LD.E.64 R2, [R18.64+0x108] ;  /* 0x0001080612027980 */ /* 0x000f22000c101b00 */
[----:B------:R-:W-:Y:S01]  /*0540*/  BSSY B0, `(.L_x_1489) ;  /* 0x0000006000007945 */ /* 0x000fe20003800000 */
[----:B------:R-:W-:Y:S01]  /*0550*/  IMAD.MOV.U32 R0, RZ, RZ, RZ ;  /* 0x000000ffff007224 */ /* 0x000fe200078e00ff */
[----:B----4-:R-:W-:-:S04]  /*0560*/  ISETP.NE.U32.AND P0, PT, R2, RZ, PT ;  /* 0x000000ff0200720c */ /* 0x010fc80003f05070 */
[----:B------:R-:W-:-:S13]  /*0570*/  ISETP.NE.AND.EX P0, PT, R3, RZ, PT, P0 ;  /* 0x000000ff0300720c */ /* 0x000fda0003f05300 */
[----:B------:R-:W-:Y:S05]  /*0580*/  @!P0 BRA `(.L_x_1490) ;  /* 0x0000001000008947 */ /* 0x000fea0003800000 */
[----:B------:R4:W5:Y:S02]  /*0590*/  LD.E R0, [R18.64+0xbc] ;  /* 0x0000bc0612007980 */ /* 0x000964000c101900 */
.L_x_1490:
[----:B------:R-:W-:Y:S05]  /*05a0*/  BSYNC B0 ;  /* 0x0000000000007941 */ /* 0x000fea0003800000 */
.L_x_1489:
[----:B-----5:R-:W-:Y:S02]  /*05b0*/  IADD3 R69, R71, R0, RZ ;  /* 0x0000000047457210 */ /* 0x020fe40007ffe0ff */
.L_x_1488:
[----:B------:R-:W-:Y:S05]  /*05c0*/  BSYNC B1 ;  /* 0x0000000000017941 */ /* 0x000fea0003800000 */
.L_x_1486:
[----:B------:R-:W-:Y:S01]  /*05d0*/  IMAD.SHL.U32 R77, R203, 0x40, RZ ;  /* 0x00000040cb4d7824 */ /* 0x000fe200078e00ff */
[----:B------:R-:W-:Y:S01]  /*05e0*/  MOV R2, R204 ;  /* 0x000000cc00027202 */ /* 0x000fe20000000f00 */
[----:B------:R-:W-:-:S03]  /*05f0*/  IMAD.MOV.U32 R3, RZ, RZ, 0x0 ;  /* 0x00000000ff037424 */ /* 0x000fc600078e00ff */
[----:B------:R-:W-:-:S13]  /*0600*/  ISETP.GT.AND P0, PT, R206, R77, PT ;  /* 0x0000004dce00720c */ /* 0x000fda0003f04270 */
[----:B------:R-:W-:Y:S05]  /*0610*/  @!P0 RET.REL.NODEC R2 `(_ZN5flash24flash_fwd_splitkv_kernelI23Flash_fwd_kernel_traitsILi192ELi64ELi64ELi4ELb0ELb0EN7cutlass10bfloat16_tE19Flash_kernel_traitsILi192ELi64ELi64ELi4ES3_EELb0ELb0ELb0ELb0ELb0ELb0ELb1ELb1EEEvNS_16Flash_fwd_paramsE) ;  /* 0xfffff9e002008950 */ /* 0x000fea0003c3ffff */
[----:B------:R-:W5:Y:S01]  /*0620*/  LD.E R3, [R18.64+0xb8] ;  /* 0x0000b80612037980 */ /* 0x000f62000c101900 */
[----:B------:R-:W-:Y:S02]  /*0630*/  IABS R5, c[0x0][0x10] ;  /* 0x0000040000057a13 */ /* 0x000fe40000000000 */
[----:B------:R-:W-:Y:S02]  /*0640*/  IABS R0, c[0x0][0x10] ;  /* 0x0000040000007a13 */ /* 0x000fe40000000000 */
[----:B-1----:R-:W1:Y:S03]  /*0650*/  I2F.RP R7, R5 ;  /* 0x0000000500077306 */ /* 0x002e660000209400 */
[----:B------:R-:W-:-:S05]  /*0660*/  IMAD.MOV R0, RZ, RZ, -R0 ;  /* 0x000000ffff007224 */ /* 0x000fca00078e0a00 */
[----:B-1----:R-:W1:Y:S02]  /*0670*/  MUFU.RCP R8, R7 ;  /* 0x0000000700087308 */ /* 0x002e640000001000 */
[----:B-1----:R-:W-:-:S06]  /*0680*/  IADD3 R8, R8, 0xffffffe, RZ ;  /* 0x0ffffffe08087810 */ /* 0x002fcc0007ffe0ff */
[----:B------:R-:W1:Y:S02]  /*0690*/  F2I.FTZ.U32.TRUNC.NTZ R9, R8 ;  /* 0x0000000800097305 */ /* 0x000e64000021f000 */
[----:B-1----:R-:W-:Y:S02]  /*06a0*/  IMAD.MOV R2, RZ, RZ, -R9 ;  /* 0x000000ffff027224 */ /* 0x002fe400078e0a09 */
[----:B------:R-:W-:Y:S01]  /*06b0*/  IMAD.MOV.U32 R8, RZ, RZ, RZ ;  /* 0x000000ffff087224 */ /* 0x000fe200078e00ff */
[----:B-----5:R-:W-:-:S04]  /*06c0*/  IADD3 R3, R3, 0x3f, RZ ;  /* 0x0000003f03037810 */ /* 0x020fc80007ffe0ff */
[----:B------:R-:W-:-:S04]  /*06d0*/  SHF.R.S32.HI R6, RZ, 0x1f, R3 ;  /* 0x0000001fff067819 */ /* 0x000fc80000011403 */
[----:B------:R-:W-:Y:S01]  /*06e0*/  LEA.HI R6, R6, R3, RZ, 0x6 ;  /* 0x0000000306067211 */ /* 0x000fe200078f30ff */
[----:B------:R-:W-:-:S03]  /*06f0*/  IMAD R3, R2, R5, RZ ;  /* 0x0000000502037224 */ /* 0x000fc600078e02ff */
[----:B------:R-:W-:Y:S01]  /*0700*/  LEA.HI.SX32 R6, R6, c[0x0][0x10], 0x1a ;  /* 0x0000040006067a11 */ /* 0x000fe200078fd2ff */
[----:B------:R-:W-:-:S03]  /*0710*/  IMAD.HI.U32 R3, R9, R3, R8 ;  /* 0x0000000309037227 */ /* 0x000fc600078e0008 */
[----:B------:R-:W-:-:S04]  /*0720*/  IADD3 R6, R6, -0x1, RZ ;  /* 0xffffffff06067810 */ /* 0x000fc80007ffe0ff */
[----:B------:R-:W-:Y:S02]  /*0730*/  IABS R2, R6 ;  /* 0x0000000600027213 */ /* 0x000fe40000000000 */
[----:B------:R-:W-:-:S03]  /*0740*/  LOP3.LUT R6, R6, c[0x0][0x10], RZ, 0x3c, !PT ;  /* 0x0000040006067a12 */ /* 0x000fc600078e3cff */
[----:B------:R-:W-:Y:S01]  /*0750*/  IMAD.HI.U32 R3, R3, R2, RZ ;  /* 0x0000000203037227 */ /* 0x000fe200078e00ff */
[----:B------:R-:W-:-:S03]  /*0760*/  ISETP.GE.AND P0, PT, R6, RZ, PT ;  /* 0x000000ff0600720c */ /* 0x000fc60003f06270 */
[----:B------:R-:W-:-:S05]  /*0770*/  IMAD R0, R3, R0, R2 ;  /* 0x0000000003007224 */ /* 0x000fca00078e0202 */
[----:B------:R-:W-:-:S13]  /*0780*/  ISETP.GT.U32.AND P1, PT, R5, R0, PT ;  /* 0x000000000500720c */ /* 0x000fda0003f24070 */
[----:B------:R-:W-:Y:S01]  /*0790*/  @!P1 IMAD.IADD R0, R0, 0x1, -R5 ;  /* 0x0000000100009824 */ /* 0x000fe200078e0a05 */
[----:B------:R-:W-:Y:S02]  /*07a0*/  @!P1 IADD3 R3, R3, 0x1, RZ ;  /* 0x0000000103039810 */ /* 0x000fe40007ffe0ff */
[----:B------:R-:W-:Y:S02]  /*07b0*/  ISETP.NE.AND P1, PT, RZ, c[0x0][0x10], PT ;  /* 0x00000400ff007a0c */ /* 0x000fe40003f25270 */
[----:B------:R-:W-:Y:S02]  /*07c0*/  ISETP.GE.U32.AND P2, PT, R0, R5, PT ;  /* 0x000000050000720c */ /* 0x000fe40003f46070 */
[----:B------:R-:W-:-:S04]  /*07d0*/  IADD3 R5, R69, 0x3f, RZ ;  /* 0x0000003f45057810 */ /* 0x000fc80007ffe0ff */
[----:B------:R-:W-:-:S04]  /*07e0*/  SHF.R.S32.HI R0, RZ, 0x1f, R5 ;  /* 0x0000001fff007819 */ /* 0x000fc80000011405 */
[----:B------:R-:W-:-:S03]  /*07f0*/  LEA.HI R0, R0, R5, RZ, 0x6 ;  /* 0x0000000500007211 */ /* 0x000fc600078f30ff */
[----:B------:R-:W-:Y:S02]  /*0800*/  @P2 IADD3 R3, R3, 0x1, RZ ;  /* 0x0000000103032810 */ /* 0x000fe40007ffe0ff */
[----:B------:R-:W-:-:S03]  /*0810*/  SHF.R.S32.HI R0, RZ, 0x6, R0 ;  /* 0x00000006ff007819 */ /* 0x000fc60000011400 */
[----:B------:R-:W-:Y:S01]  /*0820*/  @!P0 IMAD.MOV R3, RZ, RZ, -R3 ;  /* 0x000000ffff038224 */ /* 0x000fe200078e0a03 */
[----:B------:R-:W-:-:S05]  /*0830*/  @!P1 LOP3.LUT R3, RZ, c[0x0][0x10], RZ, 0x33, !PT ;  /* 0x00000400ff039a12 */ /* 0x000fca00078e33ff */
[----:B------:R-:W-:-:S04]  /*0840*/  IMAD R200, R3, UR8, RZ ;  /* 0x0000000803c87c24 */ /* 0x000fc8000f8e02ff */
[----:B------:R-:W-:-:S05]  /*0850*/  IMAD.IADD R133, R3, 0x1, R200 ;  /* 0x0000000103857824 */ /* 0x000fca00078e02c8 */
[----:B------:R-:W-:-:S04]  /*0860*/  IMNMX R133, R0, R133, PT ;  /* 0x0000008500857217 */ /* 0x000fc80003800200 */
[----:B------:R-:W-:-:S13]  /*0870*/  ISETP.GE.AND P0, PT, R200, R133, PT ;  /* 0x00000085c800720c */ /* 0x000fda0003f06270 */
[----:B------:R-:W-:Y:S05]  /*0880*/  @!P0 BRA `(.L_x_1491) ;  /* 0x0000092000008947 */ /* 0x000fea0003800000 */
[----:B---3--:R-:W3:Y:S04]  /*0890*/  LD.E.64 R2, [R18.64+0xb0] ;  /* 0x0000b00612027980 */ /* 0x008ee8000c101b00 */
[----:B----4-:R-:W4:Y:S04]  /*08a0*/  LD.E R6, [R18.64+0x60] ;  /* 0x0000600612067980 */ /* 0x010f28000c101900 */
[----:B--2---:R-:W2:Y:S04]  /*08b0*/  LD.E R8, [R18.64+0xcc] ;  /* 0x0000cc0612087980 */ /* 0x004ea8000c101900 */
[----:B------:R-:W2:Y:S04]  /*08c0*/  LD.E.64 R10, [R18.64+0x78] ;  /* 0x00007806120a7980 */ /* 0x000ea8000c101b00 */
[----:B------:R1:W5:Y:S04]  /*08d0*/  LD.E R0, [R18.64+0xc0] ;  /* 0x0000c00612007980 */ /* 0x000368000c101900 */
[----:B------:R1:W5:Y:S01]  /*08e0*/  LD.E.64 R4, [R18.64+0xa8] ;  /* 0x0000a80612047980 */ /* 0x000362000c101b00 */
[----:B------:R-:W-:Y:S01]  /*08f0*/  SHF.R.S32.HI R12, RZ, 0x1f, R57 ;  /* 0x0000001fff0c7819 */ /* 0x000fe20000011439 */
[----:B------:R-:W-:Y:S03]  /*0900*/  BSSY B0, `(.L_x_1492) ;  /* 0x000001b000007945 */ /* 0x000fe60003800000 */
[----:B------:R-:W-:-:S04]  /*0910*/  LEA.HI R9, R12, R57, RZ, 0x4 ;  /* 0x000000390c097211 */ /* 0x000fc800078f20ff */
[----:B------:R-:W-:-:S05]  /*0920*/  LOP3.LUT R12, R9, 0xfffffff0, RZ, 0xc0, !PT ;  /* 0xfffffff0090c7812 */ /* 0x000fca00078ec0ff */
[----:B------:R-:W-:Y:S02]  /*0930*/  IMAD.IADD R57, R57, 0x1, -R12 ;  /* 0x0000000139397824 */ /* 0x000fe400078e0a0c */
[----:B---3--:R-:W-:-:S04]  /*0940*/  IMAD R2, R2, UR8, R207 ;  /* 0x0000000802027c24 */ /* 0x008fc8000f8e02cf */
[----:B----4-:R-:W-:Y:S02]  /*0950*/  IMAD R2, R2, R6, R205 ;  /* 0x0000000602027224 */ /* 0x010fe400078e02cd */
[----:B------:R-:W-:Y:S02]  /*0960*/  IMAD.SHL.U32 R6, R57, 0x4, RZ ;  /* 0x0000000439067824 */ /* 0x000fe400078e00ff */
[----:B------:R-:W-:Y:S01]  /*0970*/  IMAD R3, R3, R2, R77 ;  /* 0x0000000203037224 */ /* 0x000fe200078e024d */
[----:B------:R-:W-:Y:S01]  /*0980*/  SHF.R.S32.HI R2, RZ, 0x4, R9 ;  /* 0x00000004ff027819 */ /* 0x000fe20000011409 */
[----:B------:R-:W-:Y:S01]  /*0990*/  IMAD.IADD R77, R206, 0x1, -R77 ;  /* 0x00000001ce4d7824 */ /* 0x000fe200078e0a4d */
[----:B------:R-:W-:Y:S01]  /*09a0*/  SHF.R.S32.HI R7, RZ, 0x1f, R6 ;  /* 0x0000001fff077819 */ /* 0x000fe20000011406 */
[----:B--2---:R-:W-:-:S03]  /*09b0*/  IMAD R8, R3, R8, RZ ;  /* 0x0000000803087224 */ /* 0x004fc600078e02ff */
[C---:B------:R-:W-:Y:S01]  /*09c0*/  ISETP.GE.AND P1, PT, R2.reuse, R77, PT ;  /* 0x0000004d0200720c */ /* 0x040fe20003f26270 */
[----:B------:R-:W-:-:S05]  /*09d0*/  IMAD.WIDE R12, R2, 0xc0, R6 ;  /* 0x000000c0020c7825 */ /* 0x000fca00078e0206 */
[----:B------:R-:W-:-:S04]  /*09e0*/  IADD3 R9, P0, R8, R12, RZ ;  /* 0x0000000c08097210 */ /* 0x000fc80007f1e0ff */
[----:B------:R-:W-:Y:S02]  /*09f0*/  LEA.HI.X.SX32 R8, R8, R13, 0x1, P0 ;  /* 0x0000000d08087211 */ /* 0x000fe400000f0eff */
[----:B------:R-:W-:-:S04]  /*0a00*/  LEA R22, P0, R9, R10, 0x2 ;  /* 0x0000000a09167211 */ /* 0x000fc800078010ff */
[----:B------:R-:W-:Y:S02]  /*0a10*/  LEA.HI.X R23, R9, R11, R8, 0x2, P0 ;  /* 0x0000000b09177211 */ /* 0x000fe400000f1408 */
[C---:B------:R-:W-:Y:S02]  /*0a20*/  IADD3 R11, R6.reuse, 0x40, RZ ;  /* 0x00000040060b7810 */ /* 0x040fe40007ffe0ff */
[----:B------:R-:W-:Y:S01]  /*0a30*/  IADD3 R9, R6, 0x80, RZ ;  /* 0x0000008006097810 */ /* 0x000fe20007ffe0ff */
[----:B------:R-:W-:Y:S05]  /*0a40*/  @P1 BRA `(.L_x_1493) ;  /* 0x0000006000001947 */ /* 0x000fea0003800000 */
[-C--:B-1---5:R-:W-:Y:S02]  /*0a50*/  ISETP.GE.AND P2, PT, R6, R0.reuse, PT ;  /* 0x000000000600720c */ /* 0x0a2fe40003f46270 */
[-C--:B------:R-:W-:Y:S02]  /*0a60*/  ISETP.GE.AND P1, PT, R11, R0.reuse, PT ;  /* 0x000000000b00720c */ /* 0x080fe40003f26270 */
[----:B------:R-:W-:-:S09]  /*0a70*/  ISETP.GE.AND P0, PT, R9, R0, PT ;  /* 0x000000000900720c */ /* 0x000fd20003f06270 */
[----:B------:R1:W-:Y:S04]  /*0a80*/  @!P2 ST.E.128 [R22.64], RZ ;  /* 0x000000ff1600a985 */ /* 0x0003e8000c101d06 */
[----:B------:R1:W-:Y:S04]  /*0a90*/  @!P1 ST.E.128 [R22.64+0x100], RZ ;  /* 0x000100ff16009985 */ /* 0x0003e8000c101d06 */
[----:B------:R1:W-:Y:S02]  /*0aa0*/  @!P0 ST.E.128 [R22.64+0x200], RZ ;  /* 0x000200ff16008985 */ /* 0x0003e4000c101d06 */
.L_x_1493:
[----:B-1----:R-:W-:Y:S05]  /*0ab0*/  BSYNC B0 ;  /* 0x0000000000007941 */ /* 0x002fea0003800000 */
.L_x_1492:
[----:B------:R-:W-:Y:S01]  /*0ac0*/  IADD3 R20, R2, 0x8, RZ ;  /* 0x0000000802147810 */ /* 0x000fe20007ffe0ff */
[----:B------:R-:W-:Y:S03]  /*0ad0*/  BSSY B0, `(.L_x_1494) ;  /* 0x0000009000007945 */ /* 0x000fe60003800000 */
[----:B------:R-:W-:-:S13]  /*0ae0*/  ISETP.GE.AND P0, PT, R20, R77, PT ;  /* 0x0000004d1400720c */ /* 0x000fda0003f06270 */
[----:B------:R-:W-:Y:S05]  /*0af0*/  @P0 BRA `(.L_x_1495) ;  /* 0x0000006000000947 */ /* 0x000fea0003800000 */
[-C--:B-----5:R-:W-:Y:S02]  /*0b00*/  ISETP.GE.AND P2, PT, R6, R0.reuse, PT ;  /* 0x000000000600720c */ /* 0x0a0fe40003f46270 */
[-C--:B------:R-:W-:Y:S02]  /*0b10*/  ISETP.GE.AND P1, PT, R11, R0.reuse, PT ;  /* 0x000000000b00720c */ /* 0x080fe40003f26270 */
[----:B------:R-:W-:-:S09]  /*0b20*/  ISETP.GE.AND P0, PT, R9, R0, PT ;  /* 0x000000000900720c */ /* 0x000fd20003f06270 */
[----:B------:R1:W-:Y:S04]  /*0b30*/  @!P2 ST.E.128 [R22.64+0x1800], RZ ;  /* 0x001800ff1600a985 */ /* 0x0003e8000c101d06 */
[----:B------:R1:W-:Y:S04]  /*0b40*/  @!P1 ST.E.128 [R22.64+0x1900], RZ ;  /* 0x001900ff16009985 */ /* 0x0003e8000c101d06 */
[----:B------:R1:W-:Y:S02]  /*0b50*/  @!P0 ST.E.128 [R22.64+0x1a00], RZ ;  /* 0x001a00ff16008985 */ /* 0x0003e4000c101d06 */
.L_x_1495:
[----:B------:R-:W-:Y:S05]  /*0b60*/  BSYNC B0 ;  /* 0x0000000000007941 */ /* 0x000fea0003800000 */
.L_x_1494:
        /* <DEDUP_REMOVED lines=10> */
.L_x_1497:
[----:B------:R-:W-:Y:S05]  /*0c10*/  BSYNC B0 ;  /* 0x0000000000007941 */ /* 0x000fea0003800000 */
.L_x_1496:
        /* <DEDUP_REMOVED lines=10> */
.L_x_1499:
[----:B------:R-:W-:Y:S05]  /*0cc0*/  BSYNC B0 ;  /* 0x0000000000007941 */ /* 0x000fea0003800000 */
.L_x_1498:
        /* <DEDUP_REMOVED lines=10> */
.L_x_1501:
[----:B------:R-:W-:Y:S05]  /*0d70*/  BSYNC B0 ;  /* 0x0000000000007941 */ /* 0x000fea0003800000 */
.L_x_1500:
        /* <DEDUP_REMOVED lines=10> */
.L_x_1503:
[----:B------:R-:W-:Y:S05]  /*0e20*/  BSYNC B0 ;  /* 0x0000000000007941 */ /* 0x000fea0003800000 */
.L_x_1502:
        /* <DEDUP_REMOVED lines=10> */
.L_x_1505:
[----:B------:R-:W-:Y:S05]  /*0ed0*/  BSYNC B0 ;  /* 0x0000000000007941 */ /* 0x000fea0003800000 */
.L_x_1504:
        /* <DEDUP_REMOVED lines=10> */
.L_x_1507:
[----:B------:R-:W-:Y:S05]  /*0f80*/  BSYNC B0 ;  /* 0x0000000000007941 */ /* 0x000fea0003800000 */
.L_x_1506:
[----:B------:R-:W-:Y:S01]  /*0f90*/  ISETP.NE.AND P6, PT, R57, RZ, PT ;  /* 0x000000ff3900720c */ /* 0x000fe20003fc5270 */
[----:B------:R-:W-:Y:S01]  /*0fa0*/  IMAD.MOV.U32 R205, RZ, RZ, 0x0 ;  /* 0x00000000ffcd7424 */ /* 0x000fe200078e00ff */
[----:B------:R-:W-:-:S02]  /*0fb0*/  SHF.R.S32.HI R7, RZ, 0x1f, R3 ;  /* 0x0000001fff077819 */ /* 0x000fc40000011403 */
[-C--:B------:R-:W-:Y:S02]  /*0fc0*/  ISETP.GE.OR P0, PT, R2, R77.reuse, P6 ;  /* 0x0000004d0200720c */ /* 0x080fe40003706670 */
[----:B------:R-:W-:Y:S02]  /*0fd0*/  IADD3 R3, P1, R3, R2, RZ ;  /* 0x0000000203037210 */ /* 0x000fe40007f3e0ff */
[----:B------:R-:W-:Y:S02]  /*0fe0*/  ISETP.GE.OR P5, PT, R20, R77, P6 ;  /* 0x0000004d1400720c */ /* 0x000fe400037a6670 */
[----:B------:R-:W-:Y:S02]  /*0ff0*/  LEA.HI.X.SX32 R7, R2, R7, 0x1, P1 ;  /* 0x0000000702077211 */ /* 0x000fe400008f0eff */
[----:B-----5:R-:W-:Y:S02]  /*1000*/  LEA R2, P1, R3, R4, 0x2 ;  /* 0x0000000403027211 */ /* 0x020fe400078210ff */
[----:B------:R-:W-:-:S02]  /*1010*/  ISETP.GE.OR P4, PT, R18, R77, P6 ;  /* 0x0000004d1200720c */ /* 0x000fc40003786670 */
[----:B------:R-:W-:Y:S01]  /*1020*/  LEA.HI.X R3, R3, R5, R7, 0x2, P1 ;  /* 0x0000000503037211 */ /* 0x000fe200008f1407 */
[----:B------:R-:W-:Y:S01]  /*1030*/  @!P0 IMAD.MOV.U32 R15, RZ, RZ, -0x800000 ;  /* 0xff800000ff0f8424 */ /* 0x000fe200078e00ff */
[-C--:B------:R-:W-:Y:S02]  /*1040*/  ISETP.GE.OR P3, PT, R16, R77.reuse, P6 ;  /* 0x0000004d1000720c */ /* 0x080fe40003766670 */
[-C--:B------:R-:W-:Y:S01]  /*1050*/  ISETP.GE.OR P2, PT, R14, R77.reuse, P6 ;  /* 0x0000004d0e00720c */ /* 0x080fe20003746670 */
[----:B------:R-:W-:Y:S01]  /*1060*/  @!P5 IMAD.MOV.U32 R17, RZ, RZ, -0x800000 ;  /* 0xff800000ff11d424 */ /* 0x000fe200078e00ff */
[----:B------:R1:W-:Y:S01]  /*1070*/  @!P0 ST.E [R2.64], R15 ;  /* 0x0000000f02008985 */ /* 0x0003e2000c101906 */
[-C--:B------:R-:W-:Y:S02]  /*1080*/  ISETP.GE.OR P1, PT, R12, R77.reuse, P6 ;  /* 0x0000004d0c00720c */ /* 0x080fe40003726670 */
[-C--:B------:R-:W-:Y:S01]  /*1090*/  ISETP.GE.OR P0, PT, R10, R77.reuse, P6 ;  /* 0x0000004d0a00720c */ /* 0x080fe20003706670 */
[----:B------:R1:W-:Y:S01]  /*10a0*/  @!P5 ST.E [R2.64+0x20], R17 ;  /* 0x000020110200d985 */ /* 0x0003e2000c101906 */
[----:B------:R-:W-:Y:S01]  /*10b0*/  ISETP.GE.OR P6, PT, R8, R77, P6 ;  /* 0x0000004d0800720c */ /* 0x000fe200037c6670 */
[----:B------:R-:W-:-:S03]  /*10c0*/  @!P4 IMAD.MOV.U32 R13, RZ, RZ, -0x800000 ;  /* 0xff800000ff0dc424 */ /* 0x000fc600078e00ff */
[----:B------:R-:W-:Y:S02]  /*10d0*/  @!P3 IMAD.MOV.U32 R11, RZ, RZ, -0x800000 ;  /* 0xff800000ff0bb424 */ /* 0x000fe400078e00ff */
[----:B------:R-:W-:Y:S01]  /*10e0*/  @!P2 IMAD.MOV.U32 R9, RZ, RZ, -0x800000 ;  /* 0xff800000ff09a424 */ /* 0x000fe200078e00ff */
[----:B------:R1:W-:Y:S02]  /*10f0*/  @!P4 ST.E [R2.64+0x40], R13 ;  /* 0x0000400d0200c985 */ /* 0x0003e4000c101906 */
[----:B------:R-:W-:Y:S02]  /*1100*/  @!P1 IMAD.MOV.U32 R7, RZ, RZ, -0x800000 ;  /* 0xff800000ff079424 */ /* 0x000fe400078e00ff */
[----:B------:R-:W-:Y:S01]  /*1110*/  @!P0 IMAD.MOV.U32 R5, RZ, RZ, -0x800000 ;  /* 0xff800000ff058424 */ /* 0x000fe200078e00ff */
[----:B------:R1:W-:Y:S04]  /*1120*/  @!P3 ST.E [R2.64+0x60], R11 ;  /* 0x0000600b0200b985 */ /* 0x0003e8000c101906 */
[----:B------:R1:W-:Y:S04]  /*1130*/  @!P2 ST.E [R2.64+0x80], R9 ;  /* 0x000080090200a985 */ /* 0x0003e8000c101906 */
[----:B------:R1:W-:Y:S04]  /*1140*/  @!P1 ST.E [R2.64+0xa0], R7 ;  /* 0x0000a00702009985 */ /* 0x0003e8000c101906 */
[----:B------:R1:W-:Y:S01]  /*1150*/  @!P0 ST.E [R2.64+0xc0], R5 ;  /* 0x0000c00502008985 */ /* 0x0003e2000c101906 */
[----:B------:R-:W-:Y:S05]  /*1160*/  @P6 RET.REL.NODEC R204 `(_ZN5flash24flash_fwd_splitkv_kernelI23Flash_fwd_kernel_traitsILi192ELi64ELi64ELi4ELb0ELb0EN7cutlass10bfloat16_tE19Flash_kernel_traitsILi192ELi64ELi64ELi4ES3_EELb0ELb0ELb0ELb0ELb0ELb0ELb1ELb1EEEvNS_16Flash_fwd_paramsE) ;  /* 0xffffee90cc006950 */ /* 0x000fea0003c3ffff */
[----:B-1----:R-:W-:Y:S02]  /*1170*/  MOV R5, 0xff800000 ;  /* 0xff80000000057802 */ /* 0x002fe40000000f00 */
[----:B------:R-:W-:-:S03]  /*1180*/  MOV R205, 0x0 ;  /* 0x0000000000cd7802 */ /* 0x000fc60000000f00 */
[----:B------:R1:W-:Y:S01]  /*1190*/  ST.E [R2.64+0xe0], R5 ;  /* 0x0000e00502007985 */ /* 0x0003e2000c101906 */
[----:B------:R-:W-:Y:S05]  /*11a0*/  RET.REL.NODEC R204 `(_ZN5flash24flash_fwd_splitkv_kernelI23Flash_fwd_kernel_traitsILi192ELi64ELi64ELi4ELb0ELb0EN7cutlass10bfloat16_tE19Flash_kernel_traitsILi192ELi64ELi64ELi4ES3_EELb0ELb0ELb0ELb0ELb0ELb0ELb1ELb1EEEvNS_16Flash_fwd_paramsE) ;  /* 0xffffee50cc007950 */ /* 0x000fea0003c3ffff */
.L_x_1491:
[----:B---3--:R-:W3:Y:S04]  /*11b0*/  LD.E.64 R6, [R18.64+0x160] ;  /* 0x0001600612067980 */ /* 0x008ee8000c101b00 */
        /* <DEDUP_REMOVED lines=21> */
[----:B-1----:R-:W3:Y:S04]  /*1310*/  LD.E R8, [R18.64+0x170] ;  /* 0x0001700612087980 */ /* 0x002ee8000c101900 */
[----:B------:R-:W4:Y:S01]  /*1320*/  LD.E R6, [R18.64+0x68] ;  /* 0x0000680612067980 */ /* 0x000f22000c101900 */
[----:B------:R-:W-:-:S03]  /*1330*/  LEA R5, R133, 0xffffffc0, 0x6 ;  /* 0xffffffc085057811 */ /* 0x000fc600078e30ff */
[----:B--2---:R-:W3:Y:S01]  /*1340*/  LD.E.64 R20, [R18.64+0x20] ;  /* 0x0000200612147980 */ /* 0x004ee2000c101b00 */
[----:B------:R-:W-:-:S03]  /*1350*/  IABS R2, R5 ;  /* 0x0000000500027213 */ /* 0x000fc60000000000 */
[----:B------:R-:W3:Y:S04]  /*1360*/  LD.E.64 R64, [R18.64+0x38] ;  /* 0x0000380612407980 */ /* 0x000ee8000c101b00 */
[----:B------:R-:W3:Y:S04]  /*1370*/  LD.E.64 R14, [R18.64+0x28] ;  /* 0x00002806120e7980 */ /* 0x000ee8000c101b00 */
[----:B------:R-:W3:Y:S04]  /*1380*/  LD.E.64 R16, [R18.64+0x50] ;  /* 0x0000500612107980 */ /* 0x000ee8000c101b00 */
[----:B------:R1:W5:Y:S04]  /*1390*/  LD.E.64 R26, [R18.64+0x58] ;  /* 0x00005806121a7980 */ /* 0x000368000c101b00 */
[----:B------:R1:W5:Y:S01]  /*13a0*/  LD.E.64 R66, [R18.64+0x40] ;  /* 0x0000400612427980 */ /* 0x000362000c101b00 */
[----:B---3--:R-:W-:-:S04]  /*13b0*/  IABS R3, R8 ;  /* 0x0000000800037213 */ /* 0x008fc80000000000 */
[----:B------:R-:W3:Y:S08]  /*13c0*/  I2F.RP R9, R3 ;  /* 0x0000000300097306 */ /* 0x000ef00000209400 */
[----:B---3--:R-:W3:Y:S02]  /*13d0*/  MUFU.RCP R12, R9 ;  /* 0x00000009000c7308 */ /* 0x008ee40000001000 */
[----:B---3--:R-:W-:-:S06]  /*13e0*/  IADD3 R12, R12, 0xffffffe, RZ ;  /* 0x0ffffffe0c0c7810 */ /* 0x008fcc0007ffe0ff */
[----:B-----5:R-:W3:Y:S02]  /*13f0*/  F2I.FTZ.U32.TRUNC.NTZ R13, R12 ;  /* 0x0000000c000d7305 */ /* 0x020ee4000021f000 */
        /* <DEDUP_REMOVED lines=8> */
[----:B------:R-:W-:-:S13]  /*1480*/  ISETP.GT.U32.AND P1, PT, R3, R0, PT ;  /* 0x000000000300720c */ /* 0x000fda0003f24070 */
[----:B------:R-:W-:-:S05]  /*1490*/  @!P1 IMAD.IADD R0, R0, 0x1, -R3 ;  /* 0x0000000100009824 */ /* 0x000fca00078e0a03 */
[----:B------:R-:W-:Y:S02]  /*14a0*/  ISETP.GE.U32.AND P2, PT, R0, R3, PT ;  /* 0x000000030000720c */ /* 0x000fe40003f46070 */
[----:B------:R-:W-:Y:S02]  /*14b0*/  LOP3.LUT R0, R5, R8, RZ, 0x3c, !PT ;  /* 0x0000000805007212 */ /* 0x000fe400078e3cff */
[----:B------:R-:W-:Y:S02]  /*14c0*/  @!P1 IADD3 R9, R9, 0x1, RZ ;  /* 0x0000000109099810 */ /* 0x000fe40007ffe0ff */
[----:B------:R-:W-:Y:S02]  /*14d0*/  ISETP.GE.AND P0, PT, R0, RZ, PT ;  /* 0x000000ff0000720c */ /* 0x000fe40003f06270 */
[----:B------:R-:W-:-:S05]  /*14e0*/  ISETP.NE.AND P1, PT, R8, RZ, PT ;  /* 0x000000ff0800720c */ /* 0x000fca0003f25270 */
[----:B------:R-:W-:-:S06]  /*14f0*/  @P2 IADD3 R9, R9, 0x1, RZ ;  /* 0x0000000109092810 */ /* 0x000fcc0007ffe0ff */
[----:B------:R-:W-:Y:S02]  /*1500*/  @!P0 IMAD.MOV R9, RZ, RZ, -R9 ;  /* 0x000000ffff098224 */ /* 0x000fe400078e0a09 */
[----:B------:R-:W-:-:S05]  /*1510*/  @!P1 LOP3.LUT R9, RZ, R8, RZ, 0x33, !PT ;  /* 0x00000008ff099212 */ /* 0x000fca00078e33ff */
[----:B------:R-:W-:-:S06]  /*1520*/  IMAD.WIDE R2, R9, 0x4, R208 ;  /* 0x0000000409027825 */ /* 0x000fcc00078e02d0 */
        /* <DEDUP_REMOVED lines=8> */
[----:B----4-:R-:W-:-:S05]  /*15b0*/  IADD3 R0, RZ, -R25, RZ ;  /* 0x80000019ff007210 */ /* 0x010fca0007ffe0ff */
[----:B------:R-:W-:Y:S01]  /*15c0*/  IMAD R12, R0, R7, RZ ;  /* 0x00000007000c7224 */ /* 0x000fe200078e02ff */
[----:B------:R-:W-:-:S03]  /*15d0*/  IABS R0, R6 ;  /* 0x0000000600007213 */ /* 0x000fc60000000000 */
[----:B------:R-:W-:-:S04]  /*15e0*/  IMAD.HI.U32 R12, R25, R12, R24 ;  /* 0x0000000c190c7227 */ /* 0x000fc800078e0018 */
[----:B------:R-:W-:Y:S02]  /*15f0*/  IMAD.MOV R0, RZ, RZ, -R0 ;  /* 0x000000ffff007224 */ /* 0x000fe400078e0a00 */
[----:B------:R-:W-:-:S04]  /*1600*/  IMAD.HI.U32 R13, R12, R3, RZ ;  /* 0x000000030c0d7227 */ /* 0x000fc800078e00ff */
[----:B------:R-:W-:-:S05]  /*1610*/  IMAD R0, R13, R0, R3 ;  /* 0x000000000d007224 */ /* 0x000fca00078e0203 */
[----:B------:R-:W-:Y:S01]  /*1620*/  ISETP.GT.U32.AND P1, PT, R7, R0, PT ;  /* 0x000000000700720c */ /* 0x000fe20003f24070 */
[----:B------:R-:W-:-:S12]  /*1630*/  IMAD.MOV R9, RZ, RZ, -R9 ;  /* 0x000000ffff097224 */ /* 0x000fd800078e0a09 */
[----:B------:R-:W-:-:S04]  /*1640*/  @!P1 IADD3 R0, R0, -R7, RZ ;  /* 0x8000000700009210 */ /* 0x000fc80007ffe0ff */
[----:B------:R-:W-:Y:S02]  /*1650*/  ISETP.GE.U32.AND P2, PT, R0, R7, PT ;  /* 0x000000070000720c */ /* 0x000fe40003f46070 */
[----:B------:R-:W-:Y:S02]  /*1660*/  LOP3.LUT R7, R205, R6, RZ, 0x3c, !PT ;  /* 0x00000006cd077212 */ /* 0x000fe400078e3cff */
[----:B------:R-:W-:Y:S02]  /*1670*/  @!P1 IADD3 R13, R13, 0x1, RZ ;  /* 0x000000010d0d9810 */ /* 0x000fe40007ffe0ff */
[----:B------:R-:W-:Y:S02]  /*1680*/  ISETP.GE.AND P0, PT, R7, RZ, PT ;  /* 0x000000ff0700720c */ /* 0x000fe40003f06270 */
[----:B------:R-:W-:Y:S01]  /*1690*/  ISETP.NE.AND P1, PT, R6, RZ, PT ;  /* 0x000000ff0600720c */ /* 0x000fe20003f25270 */
[----:B------:R-:W-:-:S04]  /*16a0*/  IMAD R7, R8, R9, R5 ;  /* 0x0000000908077224 */ /* 0x000fc800078e0205 */
[----:B------:R-:W-:Y:S01]  /*16b0*/  @P2 IADD3 R13, R13, 0x1, RZ ;  /* 0x000000010d0d2810 */ /* 0x000fe20007ffe0ff */
[----:B------:R-:W-:-:S05]  /*16c0*/  IMAD R8, R65, R7, RZ ;  /* 0x0000000741087224 */ /* 0x000fca00078e02ff */
[----:B------:R-:W-:Y:S02]  /*16d0*/  @!P0 IMAD.MOV R13, RZ, RZ, -R13 ;  /* 0x000000ffff0d8224 */ /* 0x000fe400078e0a0d */
[----:B------:R-:W-:-:S04]  /*16e0*/  @!P1 LOP3.LUT R13, RZ, R6, RZ, 0x33, !PT ;  /* 0x00000006ff0d9212 */ /* 0x000fc800078e33ff */
[----:B------:R-:W-:Y:S01]  /*16f0*/  SHF.R.S32.HI R12, RZ, 0x1f, R13 ;  /* 0x0000001fff0c7819 */ /* 0x000fe2000001140d */
[----:B------:R-:W-:Y:S01]  /*1700*/  IMAD R9, R17, R13, RZ ;  /* 0x0000000d11097224 */ /* 0x000fe200078e02ff */
[----:B--2---:R-:W-:Y:S01]  /*1710*/  SHF.R.S32.HI R0, RZ, 0x1f, R2 ;  /* 0x0000001fff007819 */ /* 0x004fe20000011402 */
[-C--:B------:R-:W-:Y:S02]  /*1720*/  IMAD R3, R21, R2.reuse, RZ ;  /* 0x0000000215037224 */ /* 0x080fe400078e02ff */
[----:B------:R-:W-:-:S04]  /*1730*/  IMAD.WIDE.U32 R22, R20, R2, RZ ;  /* 0x0000000214167225 */ /* 0x000fc800078e00ff */
[----:B------:R-:W-:Y:S01]  /*1740*/  IMAD R3, R20, R0, R3 ;  /* 0x0000000014037224 */ /* 0x000fe200078e0203 */
[----:B------:R-:W-:-:S04]  /*1750*/  SHF.R.S32.HI R21, RZ, 0x1f, R7 ;  /* 0x0000001fff157819 */ /* 0x000fc80000011407 */
[----:B------:R-:W-:Y:S01]  /*1760*/  IADD3 R23, R23, R3, RZ ;  /* 0x0000000317177210 */ /* 0x000fe20007ffe0ff */
[----:B------:R-:W-:-:S04]  /*1770*/  IMAD R8, R64, R21, R8 ;  /* 0x0000001540087224 */ /* 0x000fc800078e0208 */
[----:B------:R-:W-:-:S04]  /*1780*/  IMAD.WIDE.U32 R22, R7, R64, R22 ;  /* 0x0000004007167225 */ /* 0x000fc800078e0016 */
[----:B------:R-:W-:Y:S01]  /*1790*/  IMAD R3, R15, R2, RZ ;  /* 0x000000020f037224 */ /* 0x000fe200078e02ff */
[----:B------:R-:W-:Y:S01]  /*17a0*/  IADD3 R23, R23, R8, RZ ;  /* 0x0000000817177210 */ /* 0x000fe20007ffe0ff */
[----:B------:R-:W-:-:S04]  /*17b0*/  IMAD.WIDE.U32 R24, R14, R2, RZ ;  /* 0x000000020e187225 */ /* 0x000fc800078e00ff */
[----:B------:R-:W-:Y:S02]  /*17c0*/  IMAD R3, R14, R0, R3 ;  /* 0x000000000e037224 */ /* 0x000fe400078e0203 */
[----:B------:R-:W-:Y:S02]  /*17d0*/  IMAD R0, R16, R12, R9 ;  /* 0x0000000c10007224 */ /* 0x000fe400078e0209 */
[----:B------:R-:W-:Y:S01]  /*17e0*/  IMAD.WIDE.U32 R16, R13, R16, R22 ;  /* 0x000000100d107225 */ /* 0x000fe200078e0016 */
[----:B------:R-:W-:-:S03]  /*17f0*/  IADD3 R9, R25, R3, RZ ;  /* 0x0000000319097210 */ /* 0x000fc60007ffe0ff */
[----:B------:R-:W-:Y:S01]  /*1800*/  IMAD.IADD R3, R17, 0x1, R0 ;  /* 0x0000000111037824 */ /* 0x000fe200078e0200 */
[----:B------:R-:W-:Y:S01]  /*1810*/  MOV R0, R16 ;  /* 0x0000001000007202 */ /* 0x000fe20000000f00 */
[----:B------:R-:W-:Y:S01]  /*1820*/  IMAD.MOV.U32 R2, RZ, RZ, R24 ;  /* 0x000000ffff027224 */ /* 0x000fe200078e0018 */
[----:B------:R-:W-:Y:S05]  /*1830*/  BRA `(.L_x_1510) ;  /* 0x0000051000007947 */ /* 0x000fea0003800000 */
.L_x_1509:
[----:B-1----:R-:W3:Y:S01]  /*1840*/  LD.E R6, [R18.64+0x68] ;  /* 0x0000680612067980 */ /* 0x002ee2000c101900 */
        /* <DEDUP_REMOVED lines=8> */
[----:B-----5:R-:W-:-:S02]  /*18d0*/  @!P3 SHF.R.S32.HI R8, RZ, 0x1f, R13 ;  /* 0x0000001fff08b819 */ /* 0x020fc4000001140d */
        /* <DEDUP_REMOVED lines=11> */
[----:B------:R-:W-:Y:S01]  /*1990*/  IMAD.HI.U32 R2, R5, R0, RZ ;  /* 0x0000000005027227 */ /* 0x000fe200078e00ff */
[----:B------:R-:W-:-:S03]  /*19a0*/  @!P3 SHF.R.S32.HI R7, RZ, 0x1f, R14 ;  /* 0x0000001fff07b819 */ /* 0x000fc6000001140e */
[----:B------:R-:W-:Y:S02]  /*19b0*/  IMAD R0, R2, R9, R0 ;  /* 0x0000000902007224 */ /* 0x000fe400078e0200 */
[----:B----4-:R-:W-:-:S03]  /*19c0*/  @!P3 IMAD R5, R65, R14, RZ ;  /* 0x0000000e4105b224 */ /* 0x010fc600078e02ff */
[----:B------:R-:W-:Y:S01]  /*19d0*/  ISETP.GT.U32.AND P0, PT, R3, R0, PT ;  /* 0x000000000300720c */ /* 0x000fe20003f04070 */
[----:B------:R-:W-:Y:S02]  /*19e0*/  @!P3 IMAD R5, R7, R64, R5 ;  /* 0x000000400705b224 */ /* 0x000fe400078e0205 */
[----:B------:R-:W-:-:S05]  /*19f0*/  @!P3 IMAD.WIDE.U32 R24, R64, R14, RZ ;  /* 0x0000000e4018b225 */ /* 0x000fca00078e00ff */
[----:B------:R-:W-:Y:S01]  /*1a00*/  @!P3 IADD3 R25, R25, R5, RZ ;  /* 0x000000051919b210 */ /* 0x000fe20007ffe0ff */
[----:B--2---:R-:W-:Y:S02]  /*1a10*/  @!P3 IMAD R5, R21, R13, RZ ;  /* 0x0000000d1505b224 */ /* 0x004fe400078e02ff */
[----:B------:R-:W-:Y:S02]  /*1a20*/  @P3 IMAD.IADD R7, R14, 0x1, R15 ;  /* 0x000000010e073824 */ /* 0x000fe400078e020f */
[----:B------:R-:W-:Y:S02]  /*1a30*/  @!P3 IMAD R5, R20, R8, R5 ;  /* 0x000000081405b224 */ /* 0x000fe400078e0205 */
[----:B------:R-:W-:Y:S02]  /*1a40*/  @!P0 IMAD.IADD R0, R0, 0x1, -R3 ;  /* 0x0000000100008824 */ /* 0x000fe400078e0a03 */
[----:B------:R-:W-:Y:S02]  /*1a50*/  @P3 IMAD R9, R65, R7, RZ ;  /* 0x0000000741093224 */ /* 0x000fe400078e02ff */
[----:B------:R-:W-:-:S04]  /*1a60*/  @P3 IMAD.WIDE.U32 R28, R64, R7, RZ ;  /* 0x00000007401c3225 */ /* 0x000fc800078e00ff */
[----:B------:R-:W-:Y:S01]  /*1a70*/  @!P3 IMAD.WIDE.U32 R20, R20, R13, R24 ;  /* 0x0000000d1414b225 */ /* 0x000fe200078e0018 */
[----:B------:R-:W-:Y:S02]  /*1a80*/  ISETP.GE.U32.AND P2, PT, R0, R3, PT ;  /* 0x000000030000720c */ /* 0x000fe40003f46070 */
[----:B------:R-:W-:Y:S01]  /*1a90*/  @P3 MOV R12, R28 ;  /* 0x0000001c000c3202 */ /* 0x000fe20000000f00 */
[----:B------:R-:W-:Y:S01]  /*1aa0*/  @P3 IMAD.IADD R9, R29, 0x1, R9 ;  /* 0x000000011d093824 */ /* 0x000fe200078e0209 */
[----:B------:R-:W-:Y:S02]  /*1ab0*/  @!P3 IADD3 R9, R21, R5, RZ ;  /* 0x000000051509b210 */ /* 0x000fe40007ffe0ff */
[----:B------:R-:W-:Y:S02]  /*1ac0*/  LEA R5, R133, 0xffffffc0, 0x6 ;  /* 0xffffffc085057811 */ /* 0x000fe400078e30ff */
[----:B------:R-:W-:Y:S02]  /*1ad0*/  @!P3 MOV R12, R20 ;  /* 0x00000014000cb202 */ /* 0x000fe40000000f00 */
[----:B------:R-:W-:Y:S01]  /*1ae0*/  LOP3.LUT R0, R205, R6, RZ, 0x3c, !PT ;  /* 0x00000006cd007212 */ /* 0x000fe200078e3cff */
[----:B------:R-:W-:Y:S01]  /*1af0*/  IMAD R8, R65, R5, RZ ;  /* 0x0000000541087224 */ /* 0x000fe200078e02ff */
[----:B------:R-:W-:Y:S01]  /*1b00*/  SHF.R.S32.HI R21, RZ, 0x1f, R5 ;  /* 0x0000001fff157819 */ /* 0x000fe20000011405 */
[----:B------:R-:W-:Y:S01]  /*1b10*/  IMAD.MOV.U32 R24, RZ, RZ, R12 ;  /* 0x000000ffff187224 */ /* 0x000fe200078e000c */
[----:B------:R-:W-:-:S02]  /*1b20*/  MOV R25, R9 ;  /* 0x0000000900197202 */ /* 0x000fc40000000f00 */
[----:B------:R-:W-:Y:S02]  /*1b30*/  ISETP.GE.AND P1, PT, R0, RZ, PT ;  /* 0x000000ff0000720c */ /* 0x000fe40003f26270 */
[----:B------:R-:W-:Y:S01]  /*1b40*/  @!P0 IADD3 R2, R2, 0x1, RZ ;  /* 0x0000000102028810 */ /* 0x000fe20007ffe0ff */
[----:B------:R-:W-:Y:S01]  /*1b50*/  IMAD R8, R21, R64, R8 ;  /* 0x0000004015087224 */ /* 0x000fe200078e0208 */
[----:B------:R-:W-:Y:S01]  /*1b60*/  ISETP.NE.AND P0, PT, R6, RZ, PT ;  /* 0x000000ff0600720c */ /* 0x000fe20003f05270 */
[----:B------:R-:W-:Y:S01]  /*1b70*/  IMAD.WIDE.U32 R24, R64, R5, R24 ;  /* 0x0000000540187225 */ /* 0x000fe200078e0018 */
[----:B------:R-:W-:Y:S02]  /*1b80*/  @!P3 SHF.R.S32.HI R3, RZ, 0x1f, R14 ;  /* 0x0000001fff03b819 */ /* 0x000fe4000001140e */
[----:B------:R-:W-:Y:S01]  /*1b90*/  @P2 IADD3 R2, R2, 0x1, RZ ;  /* 0x0000000102022810 */ /* 0x000fe20007ffe0ff */
[----:B------:R-:W-:Y:S01]  /*1ba0*/  @!P3 IMAD R7, R67, R14, RZ ;  /* 0x0000000e4307b224 */ /* 0x000fe200078e02ff */
[----:B------:R-:W-:Y:S01]  /*1bb0*/  IADD3 R25, R25, R8, RZ ;  /* 0x0000000819197210 */ /* 0x000fe20007ffe0ff */
[----:B------:R-:W-:Y:S01]  /*1bc0*/  @!P3 IMAD.WIDE.U32 R28, R66, R14, RZ ;  /* 0x0000000e421cb225 */ /* 0x000fe200078e00ff */
[----:B------:R-:W-:-:S03]  /*1bd0*/  MOV R8, R2 ;  /* 0x0000000200087202 */ /* 0x000fc60000000f00 */
[----:B------:R-:W-:Y:S01]  /*1be0*/  @!P3 IMAD R3, R3, R66, R7 ;  /* 0x000000420303b224 */ /* 0x000fe200078e0207 */
[----:B------:R-:W-:Y:S01]  /*1bf0*/  @P3 IADD3 R14, R14, R15, RZ ;  /* 0x0000000f0e0e3210 */ /* 0x000fe20007ffe0ff */
[----:B------:R-:W-:Y:S02]  /*1c00*/  @!P1 IMAD.MOV R8, RZ, RZ, -R8 ;  /* 0x000000ffff089224 */ /* 0x000fe400078e0a08 */
[----:B------:R-:W-:Y:S01]  /*1c10*/  @!P3 IMAD.IADD R29, R29, 0x1, R3 ;  /* 0x000000011d1db824 */ /* 0x000fe200078e0203 */
[----:B------:R-:W-:Y:S01]  /*1c20*/  @!P3 SHF.R.S32.HI R3, RZ, 0x1f, R13 ;  /* 0x0000001fff03b819 */ /* 0x000fe2000001140d */
[----:B------:R-:W-:Y:S01]  /*1c30*/  @!P3 IMAD R0, R23, R13, RZ ;  /* 0x0000000d1700b224 */ /* 0x000fe200078e02ff */
[----:B------:R-:W-:Y:S01]  /*1c40*/  @!P0 LOP3.LUT R8, RZ, R6, RZ, 0x33, !PT ;  /* 0x00000006ff088212 */ /* 0x000fe200078e33ff */
[----:B------:R-:W-:Y:S02]  /*1c50*/  @P3 IMAD R9, R67, R14, RZ ;  /* 0x0000000e43093224 */ /* 0x000fe400078e02ff */
[----:B------:R-:W-:Y:S01]  /*1c60*/  @!P3 IMAD R0, R22, R3, R0 ;  /* 0x000000031600b224 */ /* 0x000fe200078e0200 */
[----:B------:R-:W-:Y:S01]  /*1c70*/  SHF.R.S32.HI R12, RZ, 0x1f, R8 ;  /* 0x0000001fff0c7819 */ /* 0x000fe20000011408 */
[----:B------:R-:W-:-:S02]  /*1c80*/  IMAD R3, R17, R8, RZ ;  /* 0x0000000811037224 */ /* 0x000fc400078e02ff */
[----:B------:R-:W-:-:S04]  /*1c90*/  @P3 IMAD.WIDE.U32 R14, R66, R14, RZ ;  /* 0x0000000e420e3225 */ /* 0x000fc800078e00ff */
[----:B------:R-:W-:Y:S01]  /*1ca0*/  @!P3 IMAD.WIDE.U32 R22, R22, R13, R28 ;  /* 0x0000000d1616b225 */ /* 0x000fe200078e001c */
[----:B------:R-:W-:-:S03]  /*1cb0*/  @P3 IADD3 R9, R15, R9, RZ ;  /* 0x000000090f093210 */ /* 0x000fc60007ffe0ff */
[----:B------:R-:W-:Y:S01]  /*1cc0*/  IMAD.WIDE.U32 R24, R16, R8, R24 ;  /* 0x0000000810187225 */ /* 0x000fe200078e0018 */
[----:B------:R-:W-:-:S03]  /*1cd0*/  @P3 MOV R2, R14 ;  /* 0x0000000e00023202 */ /* 0x000fc60000000f00 */
[----:B------:R-:W-:Y:S01]  /*1ce0*/  IMAD R3, R16, R12, R3 ;  /* 0x0000000c10037224 */ /* 0x000fe200078e0203 */
[----:B------:R-:W-:Y:S01]  /*1cf0*/  @!P3 MOV R2, R22 ;  /* 0x000000160002b202 */ /* 0x000fe20000000f00 */
[----:B------:R-:W-:Y:S01]  /*1d00*/  @!P3 IMAD.IADD R9, R23, 0x1, R0 ;  /* 0x000000011709b824 */ /* 0x000fe200078e0200 */
[----:B------:R-:W-:Y:S01]  /*1d10*/  MOV R0, R24 ;  /* 0x0000001800007202 */ /* 0x000fe20000000f00 */
[----:B------:R-:W-:Y:S01]  /*1d20*/  IMAD.IADD R3, R25, 0x1, R3 ;  /* 0x0000000119037824 */ /* 0x000fe200078e0203 */
[----:B------:R-:W-:Y:S02]  /*1d30*/  MOV R7, R5 ;  /* 0x0000000500077202 */ /* 0x000fe40000000f00 */
[----:B------:R-:W-:Y:S02]  /*1d40*/  MOV R13, R8 ;  /* 0x00000008000d7202 */ /* 0x000fe40000000f00 */
.L_x_1510:
[----:B-1----:R-:W-:Y:S05]  /*1d50*/  BSYNC B0 ;  /* 0x0000000000007941 */ /* 0x002fea0003800000 */
.L_x_1508:
        /* <DEDUP_REMOVED lines=15> */
[C---:B------:R-:W-:Y:S01]  /*1e50*/  IMAD.IADD R68, R57.reuse, 0x1, -R68 ;  /* 0x0000000139447824 */ /* 0x040fe200078e0a44 */
[----:B------:R-:W-:Y:S01]  /*1e60*/  SHF.R.S32.HI R168, RZ, 0x3, R168 ;  /* 0x00000003ffa87819 */ /* 0x000fe200000114a8 */
[----:B------:R-:W-:Y:S01]  /*1e70*/  IMAD.IADD R6, R57, 0x1, -R6 ;  /* 0x0000000139067824 */ /* 0x000fe200078e0a06 */
[----:B------:R-:W-:Y:S01]  /*1e80*/  LEA.HI R17, R17, R70, RZ, 0x1 ;  /* 0x0000004611117211 */ /* 0x000fe200078f08ff */
[----:B------:R-:W-:-:S02]  /*1e90*/  IMAD.SHL.U32 R14, R68, 0x8, RZ ;  /* 0x00000008440e7824 */ /* 0x000fc400078e00ff */
[----:B-1----:R-:W-:Y:S01]  /*1ea0*/  IMAD.SHL.U32 R11, R168, 0x40, RZ ;  /* 0x00000040a80b7824 */ /* 0x002fe200078e00ff */
[----:B------:R-:W-:Y:S02]  /*1eb0*/  SHF.R.S32.HI R15, RZ, 0x1f, R6 ;  /* 0x0000001fff0f7819 */ /* 0x000fe40000011406 */
[----:B------:R-:W-:Y:S02]  /*1ec0*/  LOP3.LUT R17, R17, 0xfffffffe, RZ, 0xc0, !PT ;  /* 0xfffffffe11117812 */ /* 0x000fe400078ec0ff */
[----:B------:R-:W-:Y:S02]  /*1ed0*/  LOP3.LUT R11, R11, 0x1c0, RZ, 0xc0, !PT ;  /* 0x000001c00b0b7812 */ /* 0x000fe400078ec0ff */
[----:B------:R-:W-:Y:S02]  /*1ee0*/  IADD3 R28, P0, R14, R2, RZ ;  /* 0x000000020e1c7210 */ /* 0x000fe40007f1e0ff */
[----:B------:R-:W-:Y:S01]  /*1ef0*/  LEA.HI R2, R15, R6, RZ, 0x3 ;  /* 0x000000060f027211 */ /* 0x000fe200078f18ff */
[----:B------:R-:W-:Y:S01]  /*1f00*/  IMAD.IADD R70, R70, 0x1, -R17 ;  /* 0x0000000146467824 */ /* 0x000fe200078e0a11 */
[----:B------:R-:W-:-:S02]  /*1f10*/  LOP3.LUT R17, R11, 0x38, R14, 0xf8, !PT ;  /* 0x000000380b117812 */ /* 0x000fc400078ef80e */
[----:B------:R-:W-:Y:S02]  /*1f20*/  SHF.R.U32.HI R16, RZ, 0x3, R11 ;  /* 0x00000003ff107819 */ /* 0x000fe4000001160b */
[----:B------:R-:W-:Y:S02]  /*1f30*/  LOP3.LUT R11, R2, 0xfffffff8, RZ, 0xc0, !PT ;  /* 0xfffffff8020b7812 */ /* 0x000fe400078ec0ff */
[----:B------:R-:W-:-:S03]  /*1f40*/  SHF.R.S32.HI R15, RZ, 0x1f, R14 ;  /* 0x0000001fff0f7819 */ /* 0x000fc6000001140e */
[----:B------:R-:W-:Y:S02]  /*1f50*/  IMAD.IADD R11, R6, 0x1, -R11 ;  /* 0x00000001060b7824 */ /* 0x000fe400078e0a0b */
[----:B------:R-:W-:Y:S01]  /*1f60*/  IMAD.X R29, R15, 0x1, R9, P0 ;  /* 0x000000010f1d7824 */ /* 0x000fe200000e0609 */
[----:B------:R-:W-:Y:S01]  /*1f70*/  LEA.HI R9, R8, R57, RZ, 0x6 ;  /* 0x0000003908097211 */ /* 0x000fe200078f30ff */
[----:B------:R-:W-:Y:S02]  /*1f80*/  IMAD R10, R21, R66, RZ ;  /* 0x00000042150a7224 */ /* 0x000fe400078e02ff */
[----:B------:R-:W-:Y:S01]  /*1f90*/  IMAD.SHL.U32 R8, R11, 0x40, RZ ;  /* 0x000000400b087824 */ /* 0x000fe200078e00ff */
[----:B------:R-:W-:Y:S01]  /*1fa0*/  LOP3.LUT R16, R17, R16, RZ, 0x3c, !PT ;  /* 0x0000001011107212 */ /* 0x000fe200078e3cff */
[----:B------:R-:W-:Y:S02]  /*1fb0*/  IMAD.SHL.U32 R9, R9, 0x8, RZ ;  /* 0x0000000809097824 */ /* 0x000fe400078e00ff */
[----:B------:R-:W-:-:S02]  /*1fc0*/  IMAD R10, R7, R67, R10 ;  /* 0x00000043070a7224 */ /* 0x000fc400078e020a */
[----:B------:R-:W-:Y:S01]  /*1fd0*/  IMAD.WIDE.U32 R28, R7, R66, R28 ;  /* 0x00000042071c7225 */ /* 0x000fe200078e001c */
[----:B------:R-:W-:-:S03]  /*1fe0*/  LOP3.LUT R7, R8, 0x1c0, RZ, 0xc0, !PT ;  /* 0x000001c008077812 */ /* 0x000fc600078ec0ff */
[----:B------:R-:W-:Y:S01]  /*1ff0*/  IMAD.SHL.U32 R6, R70, 0x8, RZ ;  /* 0x0000000846067824 */ /* 0x000fe200078e00ff */
[C---:B------:R-:W-:Y:S02]  /*2000*/  LOP3.LUT P1, RZ, R11.reuse, 0x4, RZ, 0xc0, !PT ;  /* 0x000000040bff7812 */ /* 0x040fe4000782c0ff */
[----:B------:R-:W-:Y:S02]  /*2010*/  LOP3.LUT P0, RZ, R11, 0x2, RZ, 0xc0, !PT ;  /* 0x000000020bff7812 */ /* 0x000fe4000780c0ff */
[----:B------:R-:W-:Y:S01]  /*2020*/  SHF.R.S32.HI R72, RZ, 0x1f, R207 ;  /* 0x0000001fff487819 */ /* 0x000fe200000114cf */
[----:B------:R-:W-:Y:S01]  /*2030*/  IMAD.IADD R17, R29, 0x1, R10 ;  /* 0x000000011d117824 */ /* 0x000fe200078e020a */
[----:B------:R-:W-:Y:S01]  /*2040*/  LOP3.LUT R152, R16, 0xfffffe00, R9, 0xf8, !PT ;  /* 0xfffffe0010987812 */ /* 0x000fe200078ef809 */
[----:B------:R-:W-:Y:S01]  /*2050*/  IMAD.MOV.U32 R16, RZ, RZ, R28 ;  /* 0x000000ffff107224 */ /* 0x000fe200078e001c */
[----:B------:R-:W-:Y:S02]  /*2060*/  LOP3.LUT R6, R7, 0x8, R6, 0xf8, !PT ;  /* 0x0000000807067812 */ /* 0x000fe400078ef806 */
[----:B------:R-:W-:-:S04]  /*2070*/  SHF.R.U32.HI R55, RZ, 0x3, R7 ;  /* 0x00000003ff377819 */ /* 0x000fc80000011607 */
[----:B------:R-:W-:Y:S01]  /*2080*/  LOP3.LUT R55, R6, R55, RZ, 0x3c, !PT ;  /* 0x0000003706377212 */ /* 0x000fe200078e3cff */
[----:B------:R-:W-:Y:S02]  /*2090*/  IMAD.SHL.U32 R2, R2, 0x40, RZ ;  /* 0x0000004002027824 */ /* 0x000fe400078e00ff */
[----:B------:R-:W-:-:S03]  /*20a0*/  IMAD R9, R27, R13, RZ ;  /* 0x0000000d1b097224 */ /* 0x000fc600078e02ff */
[----:B------:R-:W-:Y:S01]  /*20b0*/  LOP3.LUT R55, R55, 0xfffffe00, R2, 0xf8, !PT ;  /* 0xfffffe0037377812 */ /* 0x000fe200078ef802 */
[-C--:B------:R-:W-:Y:S01]  /*20c0*/  IMAD R164, R12, R26.reuse, R9 ;  /* 0x0000001a0ca47224 */ /* 0x080fe200078e0209 */
[----:B------:R-:W-:Y:S02]  /*20d0*/  SHF.R.S32.HI R2, RZ, 0x1f, R205 ;  /* 0x0000001fff027819 */ /* 0x000fe400000114cd */
[----:B------:R-:W-:Y:S01]  /*20e0*/  IADD3 R10, R14, 0x80, RZ ;  /* 0x000000800e0a7810 */ /* 0x000fe20007ffe0ff */
[----:B------:R-:W-:Y:S01]  /*20f0*/  IMAD.WIDE.U32 R16, R13, R26, R16 ;  /* 0x0000001a0d107225 */ /* 0x000fe200078e0010 */
[----:B------:R-:W-:-:S03]  /*2100*/  SHF.R.S32.HI R169, RZ, 0x1f, R168 ;  /* 0x0000001fffa97819 */ /* 0x000fc600000114a8 */
        /* <DEDUP_REMOVED lines=24> */
[----:B------:R-:W-:Y:S02]  /*2290*/  @!P3 IMAD.MOV.U32 R6, RZ, RZ, R24 ;  /* 0x000000ffff06b224 */ /* 0x000fe400078e0018 */
[----:B------:R-:W-:Y:S01]  /*22a0*/  @P3 IMAD.IADD R7, R29, 0x1, R7 ;  /* 0x000000011d073824 */ /* 0x000fe200078e0207 */
[C---:B------:R-:W-:Y:S01]  /*22b0*/  IADD3 R11, R14.reuse, 0x40, RZ ;  /* 0x000000400e0b7810 */ /* 0x040fe20007ffe0ff */
[----:B------:R-:W-:Y:S01]  /*22c0*/  @!P3 IMAD.IADD R7, R25, 0x1, R4 ;  /* 0x000000011907b824 */ /* 0x000fe200078e0204 */
[----:B------:R-:W-:Y:S01]  /*22d0*/  IADD3 R6, P2, R14, R6, RZ ;  /* 0x000000060e067210 */ /* 0x000fe20007f5e0ff */
[----:B------:R-:W-:-:S04]  /*22e0*/  IMAD R9, R23, R205, RZ ;  /* 0x000000cd17097224 */ /* 0x000fc800078e02ff */
[----:B------:R-:W-:Y:S01]  /*22f0*/  IMAD.X R7, R15, 0x1, R7, P2 ;  /* 0x000000010f077824 */ /* 0x000fe200010e0607 */
[-C--:B----4-:R-:W-:Y:S01]  /*2300*/  ISETP.GE.AND P2, PT, R11, R75.reuse, PT ;  /* 0x0000004b0b00720c */ /* 0x090fe20003f46270 */
[----:B------:R-:W-:Y:S02]  /*2310*/  IMAD R2, R22, R2, R9 ;  /* 0x0000000216027224 */ /* 0x000fe400078e0209 */
[----:B------:R-:W-:Y:S01]  /*2320*/  IMAD.WIDE.U32 R22, R205, R22, R6 ;  /* 0x00000016cd167225 */ /* 0x000fe200078e0006 */
[----:B------:R-:W-:Y:S02]  /*2330*/  SEL R7, RZ, 0xffffffff, P2 ;  /* 0xffffffffff077807 */ /* 0x000fe40001000000 */
[-C--:B------:R-:W-:Y:S02]  /*2340*/  ISETP.GE.AND P3, PT, R14, R75.reuse, PT ;  /* 0x0000004b0e00720c */ /* 0x080fe40003f66270 */
[----:B------:R-:W-:Y:S01]  /*2350*/  ISETP.GE.AND P2, PT, R10, R75, PT ;  /* 0x0000004b0a00720c */ /* 0x000fe20003f46270 */
[----:B------:R-:W-:Y:S01]  /*2360*/  IMAD.SHL.U32 R7, R7, 0x2, RZ ;  /* 0x0000000207077824 */ /* 0x000fe200078e00ff */
[----:B------:R-:W-:Y:S01]  /*2370*/  SEL R4, RZ, 0x1, P3 ;  /* 0x00000001ff047807 */ /* 0x000fe20001800000 */
[----:B------:R-:W-:Y:S01]  /*2380*/  IMAD.IADD R23, R23, 0x1, R2 ;  /* 0x0000000117177824 */ /* 0x000fe200078e0202 */
[----:B------:R-:W-:-:S02]  /*2390*/  SEL R74, RZ, 0x4, P2 ;  /* 0x00000004ff4a7807 */ /* 0x000fc40001000000 */
[----:B------:R-:W-:Y:S02]  /*23a0*/  LOP3.LUT R7, R7, 0x2, R4, 0xe2, !PT ;  /* 0x0000000207077812 */ /* 0x000fe400078ee204 */
[----:B------:R-:W-:Y:S02]  /*23b0*/  SHF.R.S32.HI R2, RZ, 0x1f, R71 ;  /* 0x0000001fff027819 */ /* 0x000fe40000011447 */
[----:B------:R-:W-:Y:S02]  /*23c0*/  LOP3.LUT R74, R7, R74, RZ, 0xfc, !PT ;  /* 0x0000004a074a7212 */ /* 0x000fe400078efcff */
[----:B------:R-:W-:-:S04]  /*23d0*/  LEA.HI R7, R2, R71, RZ, 0x6 ;  /* 0x0000004702077211 */ /* 0x000fc800078f30ff */
[----:B------:R-:W-:Y:S02]  /*23e0*/  SHF.R.S32.HI R7, RZ, 0x6, R7 ;  /* 0x00000006ff077819 */ /* 0x000fe40000011407 */
[----:B------:R-:W-:Y:S02]  /*23f0*/  IADD3 R156, P2, R14, R0, RZ ;  /* 0x000000000e9c7210 */ /* 0x000fe40007f5e0ff */
[----:B------:R-:W-:Y:S01]  /*2400*/  IMNMX R94, R200, R7, !PT ;  /* 0x00000007c85e7217 */ /* 0x000fe20007800200 */
[----:B------:R-:W-:-:S03]  /*2410*/  @!P4 IMAD.MOV.U32 R20, RZ, RZ, RZ ;  /* 0x000000ffff14c224 */ /* 0x000fc600078e00ff */
[----:B------:R-:W-:Y:S01]  /*2420*/  ISETP.GT.AND P4, PT, R133, R94, PT ;  /* 0x0000005e8500720c */ /* 0x000fe20003f84270 */
[----:B------:R-:W-:Y:S02]  /*2430*/  IMAD.X R157, R15, 0x1, R3, P2 ;  /* 0x000000010f9d7824 */ /* 0x000fe400010e0603 */
[----:B------:R-:W-:Y:S02]  /*2440*/  IMAD R175, R173, R176, RZ ;  /* 0x000000b0adaf7224 */ /* 0x000fe400078e02ff */
[----:B------:R-:W-:Y:S01]  /*2450*/  IMAD.WIDE.U32 R156, R168, R64, R156 ;  /* 0x00000040a89c7225 */ /* 0x000fe200078e009c */
[----:B------:R-:W-:-:S03]  /*2460*/  LEA R160, P2, R164, R170, 0x1 ;  /* 0x000000aaa4a07211 */ /* 0x000fc600078408ff */
[----:B------:R-:W-:Y:S01]  /*2470*/  IMAD R175, R172, R177, R175 ;  /* 0x000000b1acaf7224 */ /* 0x000fe200078e02af */
[----:B------:R-:W-:Y:S01]  /*2480*/  LEA R202, P3, R156, R162, 0x1 ;  /* 0x000000a29cca7211 */ /* 0x000fe200078608ff */
[----:B------:R-:W-:Y:S02]  /*2490*/  IMAD.IADD R159, R157, 0x1, R159 ;  /* 0x000000019d9f7824 */ /* 0x000fe400078e029f */
[----:B------:R-:W-:Y:S01]  /*24a0*/  IMAD.WIDE.U32 R172, R172, R176, R22 ;  /* 0x000000b0acac7225 */ /* 0x000fe200078e0016 */
[----:B------:R-:W-:Y:S02]  /*24b0*/  LEA.HI.X R161, R164, R171, R167, 0x1, P2 ;  /* 0x000000aba4a17211 */ /* 0x000fe400010f0ca7 */
[----:B------:R-:W-:Y:S01]  /*24c0*/  LEA.HI.X R201, R156, R163, R159, 0x1, P3 ;  /* 0x000000a39cc97211 */ /* 0x000fe200018f0c9f */
[----:B------:R-:W-:Y:S01]  /*24d0*/  IMAD.IADD R175, R173, 0x1, R175 ;  /* 0x00000001adaf7824 */ /* 0x000fe200078e02af */
        /* <DEDUP_REMOVED lines=12> */
[----:B------:R-:W-:Y:S01]  /*25a0*/  SHF.R.S32.HI R21, RZ, 0x1f, R71 ;  /* 0x0000001fff157819 */ /* 0x000fe20000011447 */
[----:B-----5:R-:W-:Y:S01]  /*25b0*/  IMAD.IADD R20, R20, 0x1, R5 ;  /* 0x0000000114147824 */ /* 0x020fe200078e0205 */
[----:B------:R-:W-:Y:S01]  /*25c0*/  LOP3.LUT R147, R74, 0xffff, RZ, 0xc0, !PT ;  /* 0x0000ffff4a937812 */ /* 0x000fe200078ec0ff */
[C---:B------:R-:W-:Y:S01]  /*25d0*/  IMAD.SHL.U32 R78, R66.reuse, 0x20, RZ ;  /* 0x00000020424e7824 */ /* 0x040fe200078e00ff */
[C---:B------:R-:W-:Y:S01]  /*25e0*/  SHF.L.U64.HI R79, R66.reuse, 0x5, R67 ;  /* 0x00000005424f7819 */ /* 0x040fe20000010243 */
[----:B------:R-:W-:Y:S01]  /*25f0*/  IMAD.WIDE.U32 R180, R66, 0x60, RZ ;  /* 0x0000006042b47825 */ /* 0x000fe200078e00ff */
[----:B------:R-:W-:-:S02]  /*2600*/  LOP3.LUT R151, R147, 0x1, RZ, 0xc0, !PT ;  /* 0x0000000193977812 */ /* 0x000fc400078ec0ff */
[----:B------:R-:W-:Y:S01]  /*2610*/  LOP3.LUT R149, R147, 0x2, RZ, 0xc0, !PT ;  /* 0x0000000293957812 */ /* 0x000fe200078ec0ff */
[----:B------:R-:W-:Y:S01]  /*2620*/  IMAD.SHL.U32 R92, R64, 0x20, RZ ;  /* 0x00000020405c7824 */ /* 0x000fe200078e00ff */
[----:B------:R-:W-:Y:S01]  /*2630*/  SHF.L.U64.HI R79, R78, 0x1, R79 ;  /* 0x000000014e4f7819 */ /* 0x000fe2000001024f */
[----:B------:R-:W-:Y:S01]  /*2640*/  IMAD.MOV.U32 R124, RZ, RZ, R202 ;  /* 0x000000ffff7c7224 */ /* 0x000fe200078e00ca */
[C---:B------:R-:W-:Y:S01]  /*2650*/  IADD3 R150, R168.reuse, 0x10, RZ ;  /* 0x00000010a8967810 */ /* 0x040fe20007ffe0ff */
[----:B------:R-:W-:Y:S01]  /*2660*/  IMAD.MOV.U32 R125, RZ, RZ, R201 ;  /* 0x000000ffff7d7224 */ /* 0x000fe200078e00c9 */
[C---:B------:R-:W-:Y:S01]  /*2670*/  IADD3 R148, R168.reuse, 0x20, RZ ;  /* 0x00000020a8947810 */ /* 0x040fe20007ffe0ff */
[----:B------:R-:W-:Y:S01]  /*2680*/  IMAD.MOV.U32 R126, RZ, RZ, R160 ;  /* 0x000000ffff7e7224 */ /* 0x000fe200078e00a0 */
[----:B------:R-:W-:Y:S01]  /*2690*/  IADD3 R146, R168, 0x30, RZ ;  /* 0x00000030a8927810 */ /* 0x000fe20007ffe0ff */
[----:B------:R-:W-:Y:S01]  /*26a0*/  IMAD.SHL.U32 R78, R78, 0x2, RZ ;  /* 0x000000024e4e7824 */ /* 0x000fe200078e00ff */
[----:B------:R-:W-:-:S02]  /*26b0*/  SHF.L.U64.HI R93, R64, 0x5, R65 ;  /* 0x00000005405d7819 */ /* 0x000fc40000010241 */
[----:B------:R-:W-:Y:S02]  /*26c0*/  MOV R127, R161 ;  /* 0x000000a1007f7202 */ /* 0x000fe40000000f00 */
[----:B------:R-:W-:Y:S01]  /*26d0*/  LOP3.LUT R147, R147, 0x4, RZ, 0xc0, !PT ;  /* 0x0000000493937812 */ /* 0x000fe200078ec0ff */
[----:B--2---:R-:W-:-:S04]  /*26e0*/  IMAD R3, R33, R207, RZ ;  /* 0x000000cf21037224 */ /* 0x004fc800078e02ff */
[----:B------:R-:W-:Y:S02]  /*26f0*/  IMAD R0, R32, R72, R3 ;  /* 0x0000004820007224 */ /* 0x000fe400078e0203 */
[----:B---3--:R-:W-:Y:S02]  /*2700*/  IMAD R3, R35, R207, RZ ;  /* 0x000000cf23037224 */ /* 0x008fe400078e02ff */
[C---:B------:R-:W-:Y:S01]  /*2710*/  IMAD.WIDE.U32 R32, R207.reuse, R32, R14 ;  /* 0x00000020cf207225 */ /* 0x040fe200078e000e */
[C-C-:B----4-:R-:W-:Y:S02]  /*2720*/  SHF.L.U64.HI R111, R182.reuse, 0x4, R183.reuse ;  /* 0x00000004b66f7819 */ /* 0x150fe400000102b7 */
[----:B------:R-:W-:Y:S01]  /*2730*/  SHF.L.U64.HI R113, R182, 0x5, R183 ;  /* 0x00000005b6717819 */ /* 0x000fe200000102b7 */
[----:B------:R-:W-:Y:S01]  /*2740*/  IMAD.WIDE.U32 R30, R207, R34, R14 ;  /* 0x00000022cf1e7225 */ /* 0x000fe200078e000e */
[C---:B------:R-:W-:Y:S02]  /*2750*/  SHF.L.U64.HI R95, R184.reuse, 0x4, R185 ;  /* 0x00000004b85f7819 */ /* 0x040fe400000102b9 */
[----:B------:R-:W-:Y:S01]  /*2760*/  SHF.L.U32 R106, R184, 0x5, RZ ;  /* 0x00000005b86a7819 */ /* 0x000fe200000006ff */
[----:B------:R-:W-:Y:S01]  /*2770*/  IMAD R2, R34, R72, R3 ;  /* 0x0000004822027224 */ /* 0x000fe200078e0203 */
[----:B------:R-:W-:Y:S01]  /*2780*/  SHF.R.S32.HI R3, RZ, 0x1f, R5 ;  /* 0x0000001fff037819 */ /* 0x000fe20000011405 */
[----:B------:R-:W-:Y:S01]  /*2790*/  IMAD.IADD R33, R33, 0x1, R0 ;  /* 0x0000000121217824 */ /* 0x000fe200078e0200 */
[----:B------:R-:W-:Y:S01]  /*27a0*/  SHF.L.U64.HI R105, R184, 0x5, R185 ;  /* 0x00000005b8697819 */ /* 0x000fe200000102b9 */
[----:B------:R-:W-:-:S02]  /*27b0*/  IMAD R4, R183, R5, RZ ;  /* 0x00000005b7047224 */ /* 0x000fc400078e02ff */
[----:B------:R-:W-:Y:S02]  /*27c0*/  IMAD R0, R185, R5, RZ ;  /* 0x00000005b9007224 */ /* 0x000fe400078e02ff */
[----:B------:R-:W-:Y:S01]  /*27d0*/  IMAD.IADD R31, R31, 0x1, R2 ;  /* 0x000000011f1f7824 */ /* 0x000fe200078e0202 */
[----:B------:R-:W-:Y:S01]  /*27e0*/  LEA.HI R143, R16, R16, RZ, 0x1 ;  /* 0x00000010108f7211 */ /* 0x000fe200078f08ff */
[-C--:B------:R-:W-:Y:S02]  /*27f0*/  IMAD R4, R182, R3.reuse, R4 ;  /* 0x00000003b6047224 */ /* 0x080fe400078e0204 */
[C---:B------:R-:W-:Y:S01]  /*2800*/  IMAD R3, R184.reuse, R3, R0 ;  /* 0x00000003b8037224 */ /* 0x040fe200078e0200 */
[----:B------:R-:W-:Y:S01]  /*2810*/  SHF.R.S32.HI R143, RZ, 0x1, R143 ;  /* 0x00000001ff8f7819 */ /* 0x000fe2000001148f */
[----:B------:R-:W-:Y:S02]  /*2820*/  IMAD R17, R29, R13, RZ ;  /* 0x0000000d1d117224 */ /* 0x000fe400078e02ff */
[----:B------:R-:W-:-:S04]  /*2830*/  IMAD.WIDE.U32 R30, R184, R5, R30 ;  /* 0x00000005b81e7225 */ /* 0x000fc800078e001e */
[----:B------:R-:W-:Y:S01]  /*2840*/  IMAD R0, R28, R12, R17 ;  /* 0x0000000c1c007224 */ /* 0x000fe200078e0211 */
[----:B------:R-:W-:Y:S01]  /*2850*/  IADD3 R31, R31, R3, RZ ;  /* 0x000000031f1f7210 */ /* 0x000fe20007ffe0ff */
[----:B------:R-:W-:Y:S01]  /*2860*/  IMAD R17, R27, R13, RZ ;  /* 0x0000000d1b117224 */ /* 0x000fe200078e02ff */
[----:B------:R-:W-:Y:S01]  /*2870*/  IADD3 R3, P0, -R71, R168, RZ ;  /* 0x000000a847037210 */ /* 0x000fe20007f1e1ff */
[----:B------:R-:W-:-:S04]  /*2880*/  IMAD.WIDE.U32 R32, R182, R5, R32 ;  /* 0x00000005b6207225 */ /* 0x000fc800078e0020 */
[C---:B------:R-:W-:Y:S02]  /*2890*/  IMAD R17, R26.reuse, R12, R17 ;  /* 0x0000000c1a117224 */ /* 0x040fe400078e0211 */
[----:B------:R-:W-:-:S04]  /*28a0*/  IMAD.WIDE.U32 R26, R26, R13, R30 ;  /* 0x0000000d1a1a7225 */ /* 0x000fc800078e001e */
[----:B------:R-:W-:Y:S01]  /*28b0*/  IMAD.IADD R33, R33, 0x1, R4 ;  /* 0x0000000121217824 */ /* 0x000fe200078e0204 */
[----:B------:R-:W-:Y:S01]  /*28c0*/  IADD3 R27, R27, R17, RZ ;  /* 0x000000111b1b7210 */ /* 0x000fe20007ffe0ff */
[----:B------:R-:W-:Y:S02]  /*28d0*/  IMAD.X R21, R169, 0x1, ~R21, P0 ;  /* 0x00000001a9157824 */ /* 0x000fe400000e0e15 */
[----:B------:R-:W-:-:S04]  /*28e0*/  IMAD.WIDE.U32 R28, R28, R13, R32 ;  /* 0x0000000d1c1c7225 */ /* 0x000fc800078e0020 */
[----:B------:R-:W-:Y:S02]  /*28f0*/  IMAD R119, R21, R184, RZ ;  /* 0x000000b815777224 */ /* 0x000fe400078e02ff */
[----:B------:R-:W-:Y:S02]  /*2900*/  IMAD.IADD R29, R29, 0x1, R0 ;  /* 0x000000011d1d7824 */ /* 0x000fe400078e0200 */
[----:B------:R-:W-:Y:S02]  /*2910*/  IMAD R117, R21, R182, RZ ;  /* 0x000000b615757224 */ /* 0x000fe400078e02ff */
[-C--:B------:R-:W-:Y:S02]  /*2920*/  IMAD R119, R185, R3.reuse, R119 ;  /* 0x00000003b9777224 */ /* 0x080fe400078e0277 */
[----:B------:R-:W-:-:S04]  /*2930*/  IMAD.WIDE.U32 R16, R184, R3, R26 ;  /* 0x00000003b8107225 */ /* 0x000fc800078e001a */
[----:B------:R-:W-:Y:S01]  /*2940*/  IMAD R123, R143, R20, RZ ;  /* 0x000000148f7b7224 */ /* 0x000fe200078e02ff */
[----:B------:R-:W-:Y:S01]  /*2950*/  LEA R118, P0, R16, R24, 0x1 ;  /* 0x0000001810767211 */ /* 0x000fe200078008ff */
[----:B------:R-:W-:Y:S02]  /*2960*/  IMAD R4, R168, R143, R73 ;  /* 0x0000008fa8047224 */ /* 0x000fe400078e0249 */
[-C--:B------:R-:W-:Y:S01]  /*2970*/  IMAD R117, R183, R3.reuse, R117 ;  /* 0x00000003b7757224 */ /* 0x080fe200078e0275 */
[----:B------:R-:W-:Y:S01]  /*2980*/  SHF.R.S32.HI R2, RZ, 0x1f, R123 ;  /* 0x0000001fff027819 */ /* 0x000fe2000001147b */
[----:B------:R-:W-:Y:S01]  /*2990*/  IMAD.WIDE.U32 R12, R182, R3, R28 ;  /* 0x00000003b60c7225 */ /* 0x000fe200078e001c */
[----:B------:R-:W-:-:S03]  /*29a0*/  IADD3 R0, P3, R123, R4, RZ ;  /* 0x000000047b007210 */ /* 0x000fc60007f7e0ff */
[----:B------:R-:W-:Y:S01]  /*29b0*/  IMAD.IADD R119, R17, 0x1, R119 ;  /* 0x0000000111777824 */ /* 0x000fe200078e0277 */
[----:B------:R-:W-:Y:S01]  /*29c0*/  LEA R116, P1, R12, R22, 0x1 ;  /* 0x000000160c747211 */ /* 0x000fe200078208ff */
[----:B------:R-:W-:Y:S01]  /*29d0*/  IMAD.IADD R117, R13, 0x1, R117 ;  /* 0x000000010d757824 */ /* 0x000fe200078e0275 */
[----:B------:R-:W-:Y:S01]  /*29e0*/  LEA.HI.X.SX32 R5, R4, R2, 0x1, P3 ;  /* 0x0000000204057211 */ /* 0x000fe200018f0eff */
[----:B------:R-:W-:Y:S01]  /*29f0*/  IMAD.IADD R3, R73, 0x1, R4 ;  /* 0x0000000149037824 */ /* 0x000fe200078e0204 */
[----:B------:R-:W-:Y:S01]  /*2a00*/  LEA.HI.X R119, R16, R25, R119, 0x1, P0 ;  /* 0x0000001910777211 */ /* 0x000fe200000f0c77 */
[C---:B------:R-:W-:Y:S01]  /*2a10*/  IMAD.SHL.U32 R153, R143.reuse, 0x10, RZ ;  /* 0x000000108f997824 */ /* 0x040fe200078e00ff */
[----:B------:R-:W-:Y:S01]  /*2a20*/  SHF.L.U32 R16, R0, 0x1, RZ ;  /* 0x0000000100107819 */ /* 0x000fe200000006ff */
[----:B------:R-:W-:Y:S01]  /*2a30*/  IMAD.SHL.U32 R96, R184, 0x10, RZ ;  /* 0x00000010b8607824 */ /* 0x000fe200078e00ff */
[----:B------:R-:W-:Y:S01]  /*2a40*/  LEA.HI.X R117, R12, R23, R117, 0x1, P1 ;  /* 0x000000170c757211 */ /* 0x000fe200008f0c75 */
[----:B------:R-:W-:Y:S01]  /*2a50*/  IMAD.SHL.U32 R112, R182, 0x10, RZ ;  /* 0x00000010b6707824 */ /* 0x000fe200078e00ff */
[----:B------:R-:W-:Y:S01]  /*2a60*/  SHF.L.U64.HI R0, R0, 0x1, R5 ;  /* 0x0000000100007819 */ /* 0x000fe20000010205 */
[----:B------:R-:W-:Y:S01]  /*2a70*/  IMAD.SHL.U32 R114, R182, 0x20, RZ ;  /* 0x00000020b6727824 */ /* 0x000fe200078e00ff */
[-C--:B------:R-:W-:Y:S01]  /*2a80*/  IADD3 R58, P1, R8, R16.reuse, RZ ;  /* 0x00000010083a7210 */ /* 0x080fe20007f3e0ff */
[----:B------:R-:W-:Y:S01]  /*2a90*/  IMAD.SHL.U32 R145, R143, 0x20, RZ ;  /* 0x000000208f917824 */ /* 0x000fe200078e00ff */
[----:B------:R-:W-:Y:S01]  /*2aa0*/  IADD3 R123, P2, R123, R3, RZ ;  /* 0x000000037b7b7210 */ /* 0x000fe20007f5e0ff */
[----:B------:R-:W-:Y:S01]  /*2ab0*/  IMAD R115, R183, 0x60, RZ ;  /* 0x00000060b7737824 */ /* 0x000fe200078e02ff */
[----:B------:R-:W-:Y:S01]  /*2ac0*/  IADD3 R16, P0, R6, R16, RZ ;  /* 0x0000001006107210 */ /* 0x000fe20007f1e0ff */
[----:B------:R-:W-:Y:S01]  /*2ad0*/  IMAD.X R59, R9, 0x1, R0, P1 ;  /* 0x00000001093b7824 */ /* 0x000fe200008e0600 */
[C---:B------:R-:W-:Y:S01]  /*2ae0*/  IADD3 R91, P1, R198.reuse, 0x40, RZ ;  /* 0x00000040c65b7810 */ /* 0x040fe20007f3e0ff */
[----:B------:R-:W-:Y:S01]  /*2af0*/  IMAD.SHL.U32 R122, R123, 0x2, RZ ;  /* 0x000000027b7a7824 */ /* 0x000fe200078e00ff */
[----:B------:R-:W-:Y:S01]  /*2b00*/  LEA.HI.X.SX32 R2, R3, R2, 0x1, P2 ;  /* 0x0000000203027211 */ /* 0x000fe200010f0eff */
[----:B------:R-:W-:Y:S01]  /*2b10*/  IMAD R143, R143, 0x30, RZ ;  /* 0x000000308f8f7824 */ /* 0x000fe200078e02ff */
[----:B------:R-:W-:Y:S01]  /*2b20*/  IADD3.X R17, R7, R0, RZ, P0, !PT ;  /* 0x0000000007117210 */ /* 0x000fe200007fe4ff */
[----:B------:R-:W-:Y:S01]  /*2b30*/  IMAD.X R90, RZ, RZ, R199, P1 ;  /* 0x000000ffff5a7224 */ /* 0x000fe200008e06c7 */
[----:B------:R-:W-:Y:S01]  /*2b40*/  IADD3 R87, P0, R198, 0x80, RZ ;  /* 0x00000080c6577810 */ /* 0x000fe20007f1e0ff */
[----:B------:R-:W-:Y:S01]  /*2b50*/  IMAD R3, R67, 0x60, RZ ;  /* 0x0000006043037824 */ /* 0x000fe200078e02ff */
[----:B------:R-:W-:Y:S01]  /*2b60*/  SHF.L.U64.HI R123, R123, 0x1, R2 ;  /* 0x000000017b7b7819 */ /* 0x000fe20000010202 */
[----:B------:R-:W-:Y:S01]  /*2b70*/  IMAD.WIDE.U32 R182, R182, 0x60, RZ ;  /* 0x00000060b6b67825 */ /* 0x000fe200078e00ff */
[----:B------:R-:W-:-:S02]  /*2b80*/  IADD3 R120, P3, R8, R122, RZ ;  /* 0x0000007a08787210 */ /* 0x000fc40007f7e0ff */
[----:B------:R-:W-:Y:S01]  /*2b90*/  IADD3 R122, P2, R6, R122, RZ ;  /* 0x0000007a067a7210 */ /* 0x000fe20007f5e0ff */
[----:B------:R-:W-:Y:S01]  /*2ba0*/  IMAD.IADD R76, R181, 0x1, R3 ;  /* 0x00000001b54c7824 */ /* 0x000fe200078e0203 */
[-C--:B------:R-:W-:Y:S01]  /*2bb0*/  IADD3 R89, P1, R91, R198.reuse, RZ ;  /* 0x000000c65b597210 */ /* 0x080fe20007f3e0ff */
[--C-:B------:R-:W-:Y:S01]  /*2bc0*/  IMAD.X R121, R9, 0x1, R123.reuse, P3 ;  /* 0x0000000109797824 */ /* 0x100fe200018e067b */
[----:B------:R-:W-:Y:S01]  /*2bd0*/  IADD3.X R86, RZ, R199, RZ, P0, !PT ;  /* 0x000000c7ff567210 */ /* 0x000fe200007fe4ff */
[----:B------:R-:W-:Y:S01]  /*2be0*/  IMAD.X R123, R7, 0x1, R123, P2 ;  /* 0x00000001077b7824 */ /* 0x000fe200010e067b */
[-C--:B------:R-:W-:Y:S01]  /*2bf0*/  IADD3 R85, P0, R87, R198.reuse, RZ ;  /* 0x000000c657557210 */ /* 0x080fe20007f1e0ff */
[----:B------:R-:W-:Y:S01]  /*2c00*/  IMAD.X R88, R90, 0x1, R199, P1 ;  /* 0x000000015a587824 */ /* 0x000fe200008e06c7 */
[----:B------:R-:W-:Y:S01]  /*2c10*/  IADD3 R144, R153, 0x40, RZ ;  /* 0x0000004099907810 */ /* 0x000fe20007ffe0ff */
[----:B------:R-:W-:Y:S01]  /*2c20*/  IMAD.IADD R115, R183, 0x1, R115 ;  /* 0x00000001b7737824 */ /* 0x000fe200078e0273 */
[----:B------:R-:W-:Y:S01]  /*2c30*/  IADD3 R142, R153, 0x80, RZ ;  /* 0x00000080998e7810 */ /* 0x000fe20007ffe0ff */
[--C-:B------:R-:W-:Y:S01]  /*2c40*/  IMAD.X R84, R86, 0x1, R199.reuse, P0 ;  /* 0x0000000156547824 */ /* 0x100fe200000e06c7 */
[-C--:B------:R-:W-:Y:S01]  /*2c50*/  IADD3 R83, P2, R89, R198.reuse, RZ ;  /* 0x000000c659537210 */ /* 0x080fe20007f5e0ff */
[----:B------:R-:W-:Y:S01]  /*2c60*/  IMAD.IADD R141, R153, 0x1, R144 ;  /* 0x00000001998d7824 */ /* 0x000fe200078e0290 */
[----:B------:R-:W-:Y:S01]  /*2c70*/  IADD3 R81, P1, R85, R198, RZ ;  /* 0x000000c655517210 */ /* 0x000fe20007f3e0ff */
[----:B------:R-:W-:Y:S01]  /*2c80*/  IMAD.IADD R140, R153, 0x1, R142 ;  /* 0x00000001998c7824 */ /* 0x000fe200078e028e */
[----:B------:R-:W-:Y:S01]  /*2c90*/  IADD3 R101, P0, R96, 0x80, RZ ;  /* 0x0000008060657810 */ /* 0x000fe20007f1e0ff */
[--C-:B------:R-:W-:Y:S01]  /*2ca0*/  IMAD.X R82, R88, 0x1, R199.reuse, P2 ;  /* 0x0000000158527824 */ /* 0x100fe200010e06c7 */
[----:B------:R-:W-:Y:S01]  /*2cb0*/  IADD3 R97, P3, R96, 0x40, RZ ;  /* 0x0000004060617810 */ /* 0x000fe20007f7e0ff */
[----:B------:R-:W-:Y:S01]  /*2cc0*/  IMAD.X R80, R84, 0x1, R199, P1 ;  /* 0x0000000154507824 */ /* 0x000fe200008e06c7 */
[-C--:B------:R-:W-:Y:S01]  /*2cd0*/  IADD3 R104, P2, R101, R96.reuse, RZ ;  /* 0x0000006065687210 */ /* 0x080fe20007f5e0ff */
[--C-:B------:R-:W-:Y:S01]  /*2ce0*/  IMAD.X R102, RZ, RZ, R95.reuse, P0 ;  /* 0x000000ffff667224 */ /* 0x100fe200000e065f */
[----:B------:R-:W-:Y:S01]  /*2cf0*/  IADD3.X R98, RZ, R95, RZ, P3, !PT ;  /* 0x0000005fff627210 */ /* 0x000fe20001ffe4ff */
[----:B------:R-:W-:Y:S01]  /*2d00*/  IMAD.IADD R138, R153, 0x1, R140 ;  /* 0x00000001998a7824 */ /* 0x000fe200078e028c */
[----:B------:R-:W-:Y:S01]  /*2d10*/  IADD3 R108, P1, R106, R97, RZ ;  /* 0x000000616a6c7210 */ /* 0x000fe20007f3e0ff */
[----:B------:R-:W-:Y:S01]  /*2d20*/  IMAD.X R103, R102, 0x1, R95, P2 ;  /* 0x0000000166677824 */ /* 0x000fe200010e065f */
[----:B------:R-:W-:-:S02]  /*2d30*/  IADD3 R100, P3, R97, R96, RZ ;  /* 0x0000006061647210 */ /* 0x000fc40007f7e0ff */
[----:B------:R-:W-:Y:S01]  /*2d40*/  IADD3 R110, P0, R106, R101, RZ ;  /* 0x000000656a6e7210 */ /* 0x000fe20007f1e0ff */
[----:B------:R-:W-:Y:S01]  /*2d50*/  IMAD.X R107, R105, 0x1, R98, P1 ;  /* 0x00000001696b7824 */ /* 0x000fe200008e0662 */
[----:B------:R-:W-:Y:S02]  /*2d60*/  IADD3 R139, R153, R141, RZ ;  /* 0x0000008d998b7210 */ /* 0x000fe40007ffe0ff */
[C---:B------:R-:W-:Y:S01]  /*2d70*/  SHF.L.U64.HI R111, R112.reuse, 0x1, R111 ;  /* 0x00000001706f7819 */ /* 0x040fe2000001026f */
[----:B------:R-:W-:Y:S01]  /*2d80*/  IMAD.SHL.U32 R112, R112, 0x2, RZ ;  /* 0x0000000270707824 */ /* 0x000fe200078e00ff */
[C---:B------:R-:W-:Y:S02]  /*2d90*/  SHF.L.U64.HI R113, R114.reuse, 0x1, R113 ;  /* 0x0000000172717819 */ /* 0x040fe40000010271 */
[----:B------:R-:W-:Y:S02]  /*2da0*/  MOV R9, R133 ;  /* 0x0000008500097202 */ /* 0x000fe40000000f00 */
[----:B------:R-:W-:-:S02]  /*2db0*/  SHF.L.U32 R114, R114, 0x1, RZ ;  /* 0x0000000172727819 */ /* 0x000fc400000006ff */
[----:B------:R-:W-:Y:S02]  /*2dc0*/  IADD3.X R99, R98, R95, RZ, P3, !PT ;  /* 0x0000005f62637210 */ /* 0x000fe40001ffe4ff */
[----:B------:R-:W-:Y:S02]  /*2dd0*/  IADD3.X R109, R105, R102, RZ, P0, !PT ;  /* 0x00000066696d7210 */ /* 0x000fe400007fe4ff */
[----:B------:R-:W-:Y:S02]  /*2de0*/  SHF.R.S32.HI R137, RZ, 0x1f, R153 ;  /* 0x0000001fff897819 */ /* 0x000fe40000011499 */
[----:B------:R-:W-:Y:S02]  /*2df0*/  SHF.R.S32.HI R136, RZ, 0x1f, R145 ;  /* 0x0000001fff887819 */ /* 0x000fe40000011491 */
[----:B------:R-:W-:Y:S02]  /*2e00*/  SHF.R.S32.HI R134, RZ, 0x1f, R143 ;  /* 0x0000001fff867819 */ /* 0x000fe4000001148f */
[----:B------:R-:W-:-:S02]  /*2e10*/  SHF.R.S32.HI R135, RZ, 0x1f, R144 ;  /* 0x0000001fff877819 */ /* 0x000fc40000011490 */
[----:B------:R-:W-:Y:S02]  /*2e20*/  SHF.R.S32.HI R132, RZ, 0x1f, R142 ;  /* 0x0000001fff847819 */ /* 0x000fe4000001148e */
[----:B------:R-:W-:Y:S02]  /*2e30*/  SHF.R.S32.HI R131, RZ, 0x1f, R141 ;  /* 0x0000001fff837819 */ /* 0x000fe4000001148d */
[----:B------:R-:W-:Y:S02]  /*2e40*/  SHF.R.S32.HI R130, RZ, 0x1f, R140 ;  /* 0x0000001fff827819 */ /* 0x000fe4000001148c */
[----:B------:R-:W-:Y:S02]  /*2e50*/  SHF.R.S32.HI R129, RZ, 0x1f, R139 ;  /* 0x0000001fff817819 */ /* 0x000fe4000001148b */
[----:B------:R-:W-:Y:S02]  /*2e60*/  SHF.R.S32.HI R128, RZ, 0x1f, R138 ;  /* 0x0000001fff807819 */ /* 0x000fe4000001148a */
.L_x_1605:
[----:B------:R-:W-:Y:S01]  /*2e70*/  IMAD.SHL.U32 R13, R9, 0x40, RZ ;  /* 0x00000040090d7824 */ /* 0x000fe200078e00ff */
[----:B------:R-:W-:Y:S04]  /*2e80*/  BSSY B0, `(.L_x_1512) ;  /* 0x0000011000007945 */ /* 0x000fe80003800000 */
[----:B------:R-:W-:Y:S05]  /*2e90*/  IADD3 R12, R13, -0x40, RZ ;  /* 0xffffffc00d0c7810 */ /* 0x000fea0007ffe0ff */
[--C-:B------:R-:W-:Y:S02]  /*2ea0*/  IMAD.IADD R189, R69, 0x1, -R12.reuse ;  /* 0x0000000145bd7824 */ /* 0x100fe400078e0a0c */
[----:B------:R-:W-:Y:S03]  /*2eb0*/  IMAD.IADD R187, R71, 0x1, -R12 ;  /* 0x0000000147bb7824 */ /* 0x000fe600078e0a0c */
[C---:B------:R-:W-:Y:S04]  /*2ec0*/  ISETP.GE.AND P2, PT, R168.reuse, R189, PT ;  /* 0x000000bda800720c */ /* 0x040fe80003f46270 */
[----:B------:R-:W-:Y:S11]  /*2ed0*/  ISETP.GE.AND P2, PT, R168, R187, !P2 ;  /* 0x000000bba800720c */ /* 0x000ff60005746270 */
[----:B------:R-:W-:Y:S02]  /*2ee0*/  @!UPT UIADD3 URZ, URZ, URZ, URZ ;  /* 0x0000003f3f3ff290 */ /* 0x000fe4000fffe03f */
[----:B-----5:R-:W-:-:S05]  /*2ef0*/  @!P2 BRA `(.L_x_1513) ;  /* 0x000000900000a947 */ /* 0x020fca0003800000 */
        /* <DEDUP_REMOVED lines=9> */
.L_x_1513:
[----:B------:R-:W-:Y:S05]  /*2f90*/  BSYNC B0 ;  /* 0x0000000000007941 */ /* 0x000fea0003800000 */
.L_x_1512:
[C---:B------:R-:W-:Y:S01]  /*2fa0*/  ISETP.GE.AND P0, PT, R150.reuse, R189, PT ;  /* 0x000000bd9600720c */ /* 0x040fe20003f06270 */
[----:B------:R-:W-:Y:S03]  /*2fb0*/  BSSY B0, `(.L_x_1514) ;  /* 0x0000011000007945 */ /* 0x000fe60003800000 */
[----:B------:R-:W-:Y:S11]  /*2fc0*/  ISETP.GE.AND P0, PT, R150, R187, !P0 ;  /* 0x000000bb9600720c */ /* 0x000ff60004706270 */
[----:B------:R-:W-:Y:S02]  /*2fd0*/  @!UPT UIADD3 URZ, URZ, URZ, URZ ;  /* 0x0000003f3f3ff290 */ /* 0x000fe4000fffe03f */
[----:B------:R-:W-:-:S05]  /*2fe0*/  @!P0 BRA `(.L_x_1515) ;  /* 0x000000d000008947 */ /* 0x000fca0003800000 */
[----:B------:R-:W-:Y:S02]  /*2ff0*/  ISETP.NE.AND P1, PT, R151, RZ, PT ;  /* 0x000000ff9700720c */ /* 0x000fe40003f25270 */
[----:B------:R-:W-:Y:S02]  /*3000*/  IADD3 R28, P0, R116, R112, RZ ;  /* 0x00000070741c7210 */ /* 0x000fe40007f1e0ff */
[C---:B------:R-:W-:Y:S03]  /*3010*/  LEA R2, P3, R196.reuse, R126, 0x1 ;  /* 0x0000007ec4027211 */ /* 0x040fe600078608ff */
        /* <DEDUP_REMOVED lines=10> */
.L_x_1515:
[----:B------:R-:W-:Y:S05]  /*30c0*/  BSYNC B0 ;  /* 0x0000000000007941 */ /* 0x000fea0003800000 */
.L_x_1514:
        /* <DEDUP_REMOVED lines=18> */
.L_x_1517:
[----:B------:R-:W-:Y:S05]  /*31f0*/  BSYNC B0 ;  /* 0x0000000000007941 */ /* 0x000fea0003800000 */
.L_x_1516:
        /* <DEDUP_REMOVED lines=18> */
.L_x_1519:
[----:B------:R-:W-:Y:S05]  /*3320*/  BSYNC B0 ;  /* 0x0000000000007941 */ /* 0x000fea0003800000 */
.L_x_1518:
        /* <DEDUP_REMOVED lines=65> */
.L_x_1526:
[----:B------:R-:W-:Y:S05]  /*3740*/  BSYNC B0 ;  /* 0x0000000000007941 */ /* 0x000fea0003800000 */
.L_x_1525:
        /* <DEDUP_REMOVED lines=50> */
.L_x_1528:
[----:B------:R-:W-:Y:S05]  /*3a70*/  BSYNC B0 ;  /* 0x0000000000007941 */ /* 0x000fea0003800000 */
.L_x_1527:
        /* <DEDUP_REMOVED lines=49> */
.L_x_1524:
[----:B------:R-:W-:Y:S05]  /*3d90*/  BSYNC B1 ;  /* 0x0000000000017941 */ /* 0x000fea0003800000 */
.L_x_1523:
        /* <DEDUP_REMOVED lines=63> */
.L_x_1532:
[----:B------:R-:W-:Y:S05]  /*4190*/  BSYNC B0 ;  /* 0x0000000000007941 */ /* 0x000fea0003800000 */
.L_x_1531:
        /* <DEDUP_REMOVED lines=53> */
.L_x_1534:
[----:B------:R-:W-:Y:S05]  /*44f0*/  BSYNC B0 ;  /* 0x0000000000007941 */ /* 0x000fea0003800000 */
.L_x_1533:
        /* <DEDUP_REMOVED lines=52> */
.L_x_1530:
[----:B------:R-:W-:Y:S05]  /*4840*/  BSYNC B1 ;  /* 0x0000000000017941 */ /* 0x000fea0003800000 */
.L_x_1529:
        /* <DEDUP_REMOVED lines=63> */
.L_x_1538:
[----:B------:R-:W-:Y:S05]  /*4c40*/  BSYNC B0 ;  /* 0x0000000000007941 */ /* 0x000fea0003800000 */
.L_x_1537:
        /* <DEDUP_REMOVED lines=53> */
.L_x_1540:
[----:B------:R-:W-:Y:S05]  /*4fa0*/  BSYNC B0 ;  /* 0x0000000000007941 */ /* 0x000fea0003800000 */
.L_x_1539:
        /* <DEDUP_REMOVED lines=52> */
.L_x_1536:
[----:B------:R-:W-:Y:S05]  /*52f0*/  BSYNC B1 ;  /* 0x0000000000017941 */ /* 0x000fea0003800000 */
.L_x_1535:
        /* <DEDUP_REMOVED lines=65> */
.L_x_1544:
[----:B------:R-:W-:Y:S05]  /*5710*/  BSYNC B0 ;  /* 0x0000000000007941 */ /* 0x000fea0003800000 */
.L_x_1543:
        /* <DEDUP_REMOVED lines=53> */
.L_x_1546:
[----:B------:R-:W-:Y:S05]  /*5a70*/  BSYNC B0 ;  /* 0x0000000000007941 */ /* 0x000fea0003800000 */
.L_x_1545:
        /* <DEDUP_REMOVED lines=52> */
.L_x_1542:
[----:B------:R-:W-:Y:S05]  /*5dc0*/  BSYNC B1 ;  /* 0x0000000000017941 */ /* 0x000fea0003800000 */
.L_x_1541:
[----:B------:R-:W2:Y:S02]  /*5dd0*/  LD.E R3, [R18.64+0xd0] ;  /* 0x0000d00612037980 */ /* 0x000ea4000c101900 */
[----:B--2---:R-:W-:Y:S05]  /*5de0*/  IMAD.U32 R3, R3, -0x20, RZ ;  /* 0xffffffe003037824 */ /* 0x004fea00078e00ff */
[C---:B------:R-:W-:Y:S02]  /*5df0*/  LEA R16, P1, R3.reuse, R16, 0x1 ;  /* 0x0000001003107211 */ /* 0x040fe400078208ff */
[C---:B------:R-:W-:Y:S02]  /*5e00*/  LEA R58, P0, R3.reuse, R58, 0x1 ;  /* 0x0000003a033a7211 */ /* 0x040fe400078008ff */
[C---:B------:R-:W-:Y:S02]  /*5e10*/  LEA.HI.X.SX32 R17, R3.reuse, R17, 0x1, P1 ;  /* 0x0000001103117211 */ /* 0x040fe400008f0eff */
[----:B------:R-:W-:Y:S01]  /*5e20*/  LEA.HI.X.SX32 R59, R3, R59, 0x1, P0 ;  /* 0x0000003b033b7211 */ /* 0x000fe200000f0eff */
[----:B------:R-:W-:-:S05]  /*5e30*/  BRA `(.L_x_1547) ;  /* 0x00004ec000007947 */ /* 0x000fca0003800000 */
.L_x_1522:
        /* <DEDUP_REMOVED lines=89> */
.L_x_1553:
[----:B------:R-:W-:Y:S05]  /*63d0*/  BSYNC B0 ;  /* 0x0000000000007941 */ /* 0x000fea0003800000 */
.L_x_1552:
[----:B-----5:R2:W-:Y:S02]  /*63e0*/  ST.E.128 [R124.64], R48 ;  /* 0x000000307c007985 */ /* 0x0205e4000c101d06 */
.L_x_1551:
[----:B------:R-:W-:Y:S05]  /*63f0*/  BSYNC B1 ;  /* 0x0000000000017941 */ /* 0x000fea0003800000 */
.L_x_1550:
        /* <DEDUP_REMOVED lines=87> */
.L_x_1557:
[----:B------:R-:W-:Y:S05]  /*6970*/  BSYNC B0 ;  /* 0x0000000000007941 */ /* 0x000fea0003800000 */
.L_x_1556:
[----:B-----5:R3:W-:Y:S02]  /*6980*/  ST.E.128 [R124.64+0x80], R48 ;  /* 0x000080307c007985 */ /* 0x0207e4000c101d06 */
.L_x_1555:
[----:B------:R-:W-:Y:S05]  /*6990*/  BSYNC B1 ;  /* 0x0000000000017941 */ /* 0x000fea0003800000 */
.L_x_1554:
        /* <DEDUP_REMOVED lines=86> */
.L_x_1559:
[----:B------:R-:W-:Y:S05]  /*6f00*/  BSYNC B0 ;  /* 0x0000000000007941 */ /* 0x000fea0003800000 */
.L_x_1558:
[----:B-----5:R3:W-:Y:S02]  /*6f10*/  ST.E.128 [R124.64+0x100], R48 ;  /* 0x000100307c007985 */ /* 0x0207e4000c101d06 */
.L_x_1549:
[----:B------:R-:W-:Y:S05]  /*6f20*/  BSYNC B2 ;  /* 0x0000000000027941 */ /* 0x000fea0003800000 */
.L_x_1548:
        /* <DEDUP_REMOVED lines=32> */
[----:B------:R-:W-:Y:S02]  /*7130*/  LEA.HI.X.SX32 R23, R186, R193, 0x1, P0 ;  /* 0x000000c1ba177211 */ /* 0x000fe400000f0eff */
[C---:B--2---:R-:W-:Y:S02]  /*7140*/  LEA R192, P0, R191.reuse, R120, 0x1 ;  /* 0x00000078bfc07211 */ /* 0x044fe400078008ff */
[----:B------:R-:W-:Y:S01]  /*7150*/  LEA.HI.X.SX32 R154, R154, R137, 0x1, P2 ;  /* 0x000000899a9a7211 */ /* 0x000fe200010f0eff */
[----:B------:R-:W2:Y:S03]  /*7160*/  LD.E.128 R24, [R22.64] ;  /* 0x0000000616187980 */ /* 0x000ea6000c101d00 */
[----:B------:R-:W-:Y:S01]  /*7170*/  LEA.HI.X R193, R191, R121, R154, 0x1, P0 ;  /* 0x00000079bfc17211 */ /* 0x000fe200000f0c9a */
[----:B------:R-:W-:Y:S01]  /*7180*/  IMAD.MOV.U32 R154, RZ, RZ, RZ ;  /* 0x000000ffff9a7224 */ /* 0x000fe200078e00ff */
[----:B------:R-:W-:Y:S04]  /*7190*/  @P1 IADD3 R154, -R53, RZ, RZ ;  /* 0x000000ff359a1210 */ /* 0x000fe80007ffe1ff */
[----:B------:R-:W-:Y:S01]  /*71a0*/  IADD3 R53, P0, R153, R154, RZ ;  /* 0x0000009a99357210 */ /* 0x000fe20007f1e0ff */
[----:B------:R-:W3:Y:S03]  /*71b0*/  LD.E.128 R192, [R192.64] ;  /* 0x00000006c0c07980 */ /* 0x000ee6000c101d00 */
        /* <DEDUP_REMOVED lines=10> */
[----:B------:R-:W-:Y:S02]  /*7260*/  LOP3.LUT R30, R25, 0xffff0000, RZ, 0xc0, !PT ;  /* 0xffff0000191e7812 */ /* 0x000fe400078ec0ff */
        /* <DEDUP_REMOVED lines=11> */
[----:B------:R-:W-:Y:S01]  /*7320*/  FMUL.FTZ R0, R32, R37 ;  /* 0x0000002520007220 */ /* 0x000fe20000410000 */
[----:B------:R-:W-:Y:S01]  /*7330*/  LOP3.LUT R22, R195, 0xffff0000, RZ, 0xc0, !PT ;  /* 0xffff0000c3167812 */ /* 0x000fe200078ec0ff */
        /* <DEDUP_REMOVED lines=32> */
.L_x_1565:
[----:B------:R-:W-:Y:S05]  /*7540*/  BSYNC B0 ;  /* 0x0000000000007941 */ /* 0x000fea0003800000 */
.L_x_1564:
[C---:B------:R-:W-:Y:S04]  /*7550*/  LEA R2, P0, R198.reuse, R124, 0x1 ;  /* 0x0000007cc6027211 */ /* 0x040fe800078008ff */
[----:B------:R-:W-:Y:S05]  /*7560*/  LEA.HI.X R3, R198, R125, R199, 0x1, P0 ;  /* 0x0000007dc6037211 */ /* 0x000fea00000f0cc7 */
[----:B-----5:R3:W-:Y:S04]  /*7570*/  ST.E.128 [R2.64], R48 ;  /* 0x0000003002007985 */ /* 0x0207e8000c101d06 */
.L_x_1563:
[----:B------:R-:W-:Y:S05]  /*7580*/  BSYNC B1 ;  /* 0x0000000000017941 */ /* 0x000fea0003800000 */
.L_x_1562:
[----:B------:R-:W-:Y:S01]  /*7590*/  ISETP.GE.AND P0, PT, R11, R155, PT ;  /* 0x0000009b0b00720c */ /* 0x000fe20003f06270 */
        /* <DEDUP_REMOVED lines=24> */
[----:B------:R-:W-:Y:S02]  /*7720*/  LEA R22, P0, R188, R190, 0x1 ;  /* 0x000000bebc167211 */ /* 0x000fe400078008ff */
[----:B------:R-:W-:Y:S02]  /*7730*/  IADD3 R53, P2, R144, R186, RZ ;  /* 0x000000ba90357210 */ /* 0x000fe40007f5e0ff */
[----:B------:R-:W-:Y:S02]  /*7740*/  LEA.HI.X.SX32 R23, R188, R191, 0x1, P0 ;  /* 0x000000bfbc177211 */ /* 0x000fe400000f0eff */
[C---:B------:R-:W-:Y:S02]  /*7750*/  LEA R192, P0, R53.reuse, R120, 0x1 ;  /* 0x0000007835c07211 */ /* 0x040fe400078008ff */
[----:B------:R-:W-:Y:S01]  /*7760*/  LEA.HI.X.SX32 R186, R186, R135, 0x1, P2 ;  /* 0x00000087baba7211 */ /* 0x000fe200010f0eff */
[----:B------:R-:W3:Y:S03]  /*7770*/  LD.E.128 R24, [R22.64] ;  /* 0x0000000616187980 */ /* 0x000ee6000c101d00 */
[----:B------:R-:W-:Y:S01]  /*7780*/  LEA.HI.X R193, R53, R121, R186, 0x1, P0 ;  /* 0x0000007935c17211 */ /* 0x000fe200000f0cba */
[----:B------:R-:W-:Y:S01]  /*7790*/  IMAD.MOV.U32 R186, RZ, RZ, RZ ;  /* 0x000000ffffba7224 */ /* 0x000fe200078e00ff */
[----:B------:R-:W-:Y:S04]  /*77a0*/  @P1 IADD3 R186, -R154, RZ, RZ ;  /* 0x000000ff9aba1210 */ /* 0x000fe80007ffe1ff */
[----:B------:R-:W-:Y:S01]  /*77b0*/  IADD3 R53, P0, R144, R186, RZ ;  /* 0x000000ba90357210 */ /* 0x000fe20007f1e0ff */
[----:B------:R-:W4:Y:S03]  /*77c0*/  LD.E.128 R192, [R192.64] ;  /* 0x00000006c0c07980 */ /* 0x000f26000c101d00 */
[----:B------:R-:W-:Y:S02]  /*77d0*/  LEA.HI.X.SX32 R154, R186, R135, 0x1, P0 ;  /* 0x00000087ba9a7211 */ /* 0x000fe400000f0eff */
[C---:B------:R-:W-:Y:S04]  /*77e0*/  LEA R44, P0, R53.reuse, R122, 0x1 ;  /* 0x0000007a352c7211 */ /* 0x040fe800078008ff */
[----:B------:R-:W-:Y:S05]  /*77f0*/  LEA.HI.X R45, R53, R123, R154, 0x1, P0 ;  /* 0x0000007b352d7211 */ /* 0x000fea00000f0c9a */
[----:B--2---:R-:W2:Y:S01]  /*7800*/  LD.E.128 R60, [R44.64] ;  /* 0x000000062c3c7980 */ /* 0x004ea2000c101d00 */
[C---:B---3--:R-:W-:Y:S01]  /*7810*/  IMAD.U32 R32, R24.reuse, 0x10000, RZ ;  /* 0x0001000018207824 */ /* 0x048fe200078e00ff */
[----:B------:R-:W-:Y:S01]  /*7820*/  LOP3.LUT R31, R24, 0xffff0000, RZ, 0xc0, !PT ;  /* 0xffff0000181f7812 */ /* 0x000fe200078ec0ff */
[C---:B------:R-:W-:Y:S01]  /*7830*/  IMAD.U32 R28, R26.reuse, 0x10000, RZ ;  /* 0x000100001a1c7824 */ /* 0x040fe200078e00ff */
[----:B------:R-:W-:Y:S01]  /*7840*/  LOP3.LUT R24, R26, 0xffff0000, RZ, 0xc0, !PT ;  /* 0xffff00001a187812 */ /* 0x000fe200078ec0ff */
[----:B------:R-:W-:Y:S01]  /*7850*/  IMAD.U32 R20, R27, 0x10000, RZ ;  /* 0x000100001b147824 */ /* 0x000fe200078e00ff */
[C---:B------:R-:W-:Y:S02]  /*7860*/  SHF.L.U32 R29, R25.reuse, 0x10, RZ ;  /* 0x00000010191d7819 */ /* 0x040fe400000006ff */
[----:B------:R-:W-:Y:S02]  /*7870*/  LOP3.LUT R30, R25, 0xffff0000, RZ, 0xc0, !PT ;  /* 0xffff0000191e7812 */ /* 0x000fe400078ec0ff */
[----:B------:R-:W-:Y:S01]  /*7880*/  LOP3.LUT R23, R27, 0xffff0000, RZ, 0xc0, !PT ;  /* 0xffff00001b177812 */ /* 0x000fe200078ec0ff */
[C---:B----4-:R-:W-:Y:S01]  /*7890*/  IMAD.U32 R26, R193.reuse, 0x10000, RZ ;  /* 0x00010000c11a7824 */ /* 0x050fe200078e00ff */
        /* <DEDUP_REMOVED lines=12> */
[C---:B--2---:R-:W-:Y:S01]  /*7960*/  IMAD.U32 R36, R60.reuse, 0x10000, RZ ;  /* 0x000100003c247824 */ /* 0x044fe200078e00ff */
        /* <DEDUP_REMOVED lines=30> */
.L_x_1569:
[----:B------:R-:W-:Y:S05]  /*7b50*/  BSYNC B0 ;  /* 0x0000000000007941 */ /* 0x000fea0003800000 */
.L_x_1568:
[C---:B------:R-:W-:Y:S04]  /*7b60*/  LEA R2, P0, R91.reuse, R124, 0x1 ;  /* 0x0000007c5b027211 */ /* 0x040fe800078008ff */
[----:B------:R-:W-:Y:S05]  /*7b70*/  LEA.HI.X R3, R91, R125, R90, 0x1, P0 ;  /* 0x0000007d5b037211 */ /* 0x000fea00000f0c5a */
[----:B-----5:R3:W-:Y:S04]  /*7b80*/  ST.E.128 [R2.64], R48 ;  /* 0x0000003002007985 */ /* 0x0207e8000c101d06 */
.L_x_1567:
[----:B------:R-:W-:Y:S05]  /*7b90*/  BSYNC B1 ;  /* 0x0000000000017941 */ /* 0x000fea0003800000 */
.L_x_1566:
        /* <DEDUP_REMOVED lines=27> */
[----:B------:R-:W-:Y:S02]  /*7d50*/  LEA.HI.X.SX32 R154, R193, R132, 0x1, P2 ;  /* 0x00000084c19a7211 */ /* 0x000fe400010f0eff */
[C---:B--2---:R-:W-:Y:S01]  /*7d60*/  LEA R194, P0, R191.reuse, R120, 0x1 ;  /* 0x00000078bfc27211 */ /* 0x044fe200078008ff */
        /* <DEDUP_REMOVED lines=62> */
.L_x_1571:
[----:B------:R-:W-:Y:S05]  /*8150*/  BSYNC B0 ;  /* 0x0000000000007941 */ /* 0x000fea0003800000 */
.L_x_1570:
[C---:B------:R-:W-:Y:S04]  /*8160*/  LEA R2, P0, R87.reuse, R124, 0x1 ;  /* 0x0000007c57027211 */ /* 0x040fe800078008ff */
[----:B------:R-:W-:Y:S05]  /*8170*/  LEA.HI.X R3, R87, R125, R86, 0x1, P0 ;  /* 0x0000007d57037211 */ /* 0x000fea00000f0c56 */
[----:B-----5:R3:W-:Y:S04]  /*8180*/  ST.E.128 [R2.64], R48 ;  /* 0x0000003002007985 */ /* 0x0207e8000c101d06 */
.L_x_1561:
[----:B------:R-:W-:Y:S05]  /*8190*/  BSYNC B2 ;  /* 0x0000000000027941 */ /* 0x000fea0003800000 */
.L_x_1560:
        /* <DEDUP_REMOVED lines=97> */
.L_x_1577:
[----:B------:R-:W-:Y:S05]  /*87b0*/  BSYNC B0 ;  /* 0x0000000000007941 */ /* 0x000fea0003800000 */
.L_x_1576:
[C---:B------:R-:W-:Y:S04]  /*87c0*/  LEA R2, P0, R92.reuse, R124, 0x1 ;  /* 0x0000007c5c027211 */ /* 0x040fe800078008ff */
[----:B------:R-:W-:Y:S05]  /*87d0*/  LEA.HI.X R3, R92, R125, R93, 0x1, P0 ;  /* 0x0000007d5c037211 */ /* 0x000fea00000f0c5d */
[----:B-----5:R3:W-:Y:S04]  /*87e0*/  ST.E.128 [R2.64], R48 ;  /* 0x0000003002007985 */ /* 0x0207e8000c101d06 */
.L_x_1575:
[----:B------:R-:W-:Y:S05]  /*87f0*/  BSYNC B1 ;  /* 0x0000000000017941 */ /* 0x000fea0003800000 */
.L_x_1574:
        /* <DEDUP_REMOVED lines=92> */
.L_x_1581:
[----:B------:R-:W-:Y:S05]  /*8dc0*/  BSYNC B0 ;  /* 0x0000000000007941 */ /* 0x000fea0003800000 */
.L_x_1580:
[C---:B------:R-:W-:Y:S04]  /*8dd0*/  LEA R2, P0, R89.reuse, R124, 0x1 ;  /* 0x0000007c59027211 */ /* 0x040fe800078008ff */
[----:B------:R-:W-:Y:S05]  /*8de0*/  LEA.HI.X R3, R89, R125, R88, 0x1, P0 ;  /* 0x0000007d59037211 */ /* 0x000fea00000f0c58 */
[----:B-----5:R3:W-:Y:S04]  /*8df0*/  ST.E.128 [R2.64], R48 ;  /* 0x0000003002007985 */ /* 0x0207e8000c101d06 */
.L_x_1579:
[----:B------:R-:W-:Y:S05]  /*8e00*/  BSYNC B1 ;  /* 0x0000000000017941 */ /* 0x000fea0003800000 */
.L_x_1578:
        /* <DEDUP_REMOVED lines=91> */
.L_x_1583:
[----:B------:R-:W-:Y:S05]  /*93c0*/  BSYNC B0 ;  /* 0x0000000000007941 */ /* 0x000fea0003800000 */
.L_x_1582:
[C---:B------:R-:W-:Y:S04]  /*93d0*/  LEA R2, P0, R85.reuse, R124, 0x1 ;  /* 0x0000007c55027211 */ /* 0x040fe800078008ff */
[----:B------:R-:W-:Y:S05]  /*93e0*/  LEA.HI.X R3, R85, R125, R84, 0x1, P0 ;  /* 0x0000007d55037211 */ /* 0x000fea00000f0c54 */
[----:B-----5:R3:W-:Y:S04]  /*93f0*/  ST.E.128 [R2.64], R48 ;  /* 0x0000003002007985 */ /* 0x0207e8000c101d06 */
.L_x_1573:
[----:B------:R-:W-:Y:S05]  /*9400*/  BSYNC B2 ;  /* 0x0000000000027941 */ /* 0x000fea0003800000 */
.L_x_1572:
        /* <DEDUP_REMOVED lines=98> */
.L_x_1589:
[----:B------:R-:W-:Y:S05]  /*9a30*/  BSYNC B0 ;  /* 0x0000000000007941 */ /* 0x000fea0003800000 */
.L_x_1588:
[----:B------:R-:W-:Y:S02]  /*9a40*/  IMAD R0, R65, 0x60, RZ ;  /* 0x0000006041007824 */ /* 0x000fe400078e02ff */
[----:B------:R-:W-:Y:S05]  /*9a50*/  IMAD.WIDE.U32 R2, R64, 0x60, R124 ;  /* 0x0000006040027825 */ /* 0x000fea00078e007c */
[----:B------:R-:W-:Y:S05]  /*9a60*/  IADD3 R3, R3, R0, RZ ;  /* 0x0000000003037210 */ /* 0x000fea0007ffe0ff */
[----:B-----5:R3:W-:Y:S02]  /*9a70*/  ST.E.128 [R2.64], R48 ;  /* 0x0000003002007985 */ /* 0x0207e4000c101d06 */
.L_x_1587:
[----:B------:R-:W-:Y:S05]  /*9a80*/  BSYNC B1 ;  /* 0x0000000000017941 */ /* 0x000fea0003800000 */
.L_x_1586:
        /* <DEDUP_REMOVED lines=92> */
.L_x_1593:
[----:B------:R-:W-:Y:S05]  /*a050*/  BSYNC B0 ;  /* 0x0000000000007941 */ /* 0x000fea0003800000 */
.L_x_1592:
[C---:B------:R-:W-:Y:S04]  /*a060*/  LEA R2, P0, R83.reuse, R124, 0x1 ;  /* 0x0000007c53027211 */ /* 0x040fe800078008ff */
[----:B------:R-:W-:Y:S05]  /*a070*/  LEA.HI.X R3, R83, R125, R82, 0x1, P0 ;  /* 0x0000007d53037211 */ /* 0x000fea00000f0c52 */
[----:B-----5:R3:W-:Y:S04]  /*a080*/  ST.E.128 [R2.64], R48 ;  /* 0x0000003002007985 */ /* 0x0207e8000c101d06 */
.L_x_1591:
[----:B------:R-:W-:Y:S05]  /*a090*/  BSYNC B1 ;  /* 0x0000000000017941 */ /* 0x000fea0003800000 */
.L_x_1590:
        /* <DEDUP_REMOVED lines=15> */
[----:B------:R-:W-:Y:S01]  /*a190*/  LOP3.LUT R43, R49, 0xffff0000, RZ, 0xc0, !PT ;  /* 0xffff0000312b7812 */ /* 0x000fe200078ec0ff */
[C---:B------:R-:W-:Y:S01]  /*a1a0*/  IMAD.U32 R48, R51.reuse, 0x10000, RZ ;  /* 0x0001000033307824 */ /* 0x040fe200078e00ff */
[----:B------:R-:W-:Y:S01]  /*a1b0*/  ISETP.GE.AND P1, PT, R10, R155, PT ;  /* 0x0000009b0a00720c */ /* 0x000fe20003f26270 */
[--C-:B------:R-:W-:Y:S01]  /*a1c0*/  IMAD.MOV.U32 R154, RZ, RZ, R155.reuse ;  /* 0x000000ffff9a7224 */ /* 0x100fe200078e009b */
[C---:B------:R-:W-:Y:S02]  /*a1d0*/  SHF.L.U32 R44, R50.reuse, 0x10, RZ ;  /* 0x00000010322c7819 */ /* 0x040fe400000006ff */
[----:B------:R-:W-:Y:S02]  /*a1e0*/  LOP3.LUT R47, R50, 0xffff0000, RZ, 0xc0, !PT ;  /* 0xffff0000322f7812 */ /* 0x000fe400078ec0ff */
[----:B------:R-:W-:Y:S07]  /*a1f0*/  LOP3.LUT R51, R51, 0xffff0000, RZ, 0xc0, !PT ;  /* 0xffff000033337812 */ /* 0x000fee00078ec0ff */
[----:B------:R-:W-:Y:S01]  /*a200*/  @P1 IADD3 R154, -R155, RZ, RZ ;  /* 0x000000ff9b9a1210 */ /* 0x000fe20007ffe1ff */
[----:B------:R-:W-:Y:S03]  /*a210*/  @P1 IMAD.MOV R189, RZ, RZ, -R155 ;  /* 0x000000ffffbd1224 */ /* 0x000fe600078e0a9b */
[----:B------:R-:W-:Y:S02]  /*a220*/  LEA R20, P0, R154, R190, 0x1 ;  /* 0x000000be9a147211 */ /* 0x000fe400078008ff */
[----:B------:R-:W-:Y:S02]  /*a230*/  IADD3 R187, P2, R138, R189, RZ ;  /* 0x000000bd8abb7210 */ /* 0x000fe40007f5e0ff */
[----:B------:R-:W-:Y:S02]  /*a240*/  LEA.HI.X.SX32 R21, R154, R191, 0x1, P0 ;  /* 0x000000bf9a157211 */ /* 0x000fe400000f0eff */
[----:B------:R-:W-:Y:S02]  /*a250*/  LEA.HI.X.SX32 R154, R189, R128, 0x1, P2 ;  /* 0x00000080bd9a7211 */ /* 0x000fe400010f0eff */
[C---:B--2---:R-:W-:Y:S02]  /*a260*/  LEA R190, P0, R187.reuse, R120, 0x1 ;  /* 0x00000078bbbe7211 */ /* 0x044fe400078008ff */
[----:B------:R-:W2:Y:S02]  /*a270*/  LD.E.128 R20, [R20.64] ;  /* 0x0000000614147980 */ /* 0x000ea4000c101d00 */
        /* <DEDUP_REMOVED lines=28> */
[----:B------:R-:W-:Y:S01]  /*a440*/  @!P1 FADD.FTZ R33, -R33, -RZ ;  /* 0x800000ff21219221 */ /* 0x000fe20000010100 */
[----:B------:R-:W-:Y:S01]  /*a450*/  LOP3.LUT R21, R191, 0xffff0000, RZ, 0xc0, !PT ;  /* 0xffff0000bf157812 */ /* 0x000fe200078ec0ff */
[C---:B----4-:R-:W-:Y:S01]  /*a460*/  IMAD.U32 R36, R60.reuse, 0x10000, RZ ;  /* 0x000100003c247824 */ /* 0x050fe200078e00ff */
[----:B------:R-:W-:Y:S01]  /*a470*/  LOP3.LUT R38, R60, 0xffff0000, RZ, 0xc0, !PT ;  /* 0xffff00003c267812 */ /* 0x000fe200078ec0ff */
[----:B------:R-:W-:Y:S01]  /*a480*/  FMUL.FTZ R2, R29, R32 ;  /* 0x000000201d027220 */ /* 0x000fe20000410000 */
[C---:B------:R-:W-:Y:S01]  /*a490*/  SHF.L.U32 R41, R61.reuse, 0x10, RZ ;  /* 0x000000103d297819 */ /* 0x040fe200000006ff */
        /* <DEDUP_REMOVED lines=27> */
.L_x_1595:
[----:B------:R-:W-:Y:S05]  /*a650*/  BSYNC B0 ;  /* 0x0000000000007941 */ /* 0x000fea0003800000 */
.L_x_1594:
[C---:B------:R-:W-:Y:S04]  /*a660*/  LEA R2, P0, R81.reuse, R124, 0x1 ;  /* 0x0000007c51027211 */ /* 0x040fe800078008ff */
[----:B------:R-:W-:Y:S05]  /*a670*/  LEA.HI.X R3, R81, R125, R80, 0x1, P0 ;  /* 0x0000007d51037211 */ /* 0x000fea00000f0c50 */
[----:B-----5:R3:W-:Y:S04]  /*a680*/  ST.E.128 [R2.64], R48 ;  /* 0x0000003002007985 */ /* 0x0207e8000c101d06 */
.L_x_1585:
[----:B------:R-:W-:Y:S05]  /*a690*/  BSYNC B2 ;  /* 0x0000000000027941 */ /* 0x000fea0003800000 */
.L_x_1584:
[----:B---3--:R-:W3:Y:S02]  /*a6a0*/  LD.E R3, [R18.64+0xd0] ;  /* 0x0000d00612037980 */ /* 0x008ee4000c101900 */
[----:B---3--:R-:W-:Y:S05]  /*a6b0*/  IMAD.U32 R3, R3, -0x20, RZ ;  /* 0xffffffe003037824 */ /* 0x008fea00078e00ff */
[C---:B------:R-:W-:Y:S02]  /*a6c0*/  LEA R122, P1, R3.reuse, R122, 0x1 ;  /* 0x0000007a037a7211 */ /* 0x040fe400078208ff */
[C---:B------:R-:W-:Y:S02]  /*a6d0*/  LEA R120, P0, R3.reuse, R120, 0x1 ;  /* 0x0000007803787211 */ /* 0x040fe400078008ff */
[C---:B------:R-:W-:Y:S02]  /*a6e0*/  LEA.HI.X.SX32 R123, R3.reuse, R123, 0x1, P1 ;  /* 0x0000007b037b7211 */ /* 0x040fe400008f0eff */
[----:B------:R-:W-:Y:S01]  /*a6f0*/  LEA.HI.X.SX32 R121, R3, R121, 0x1, P0 ;  /* 0x0000007903797211 */ /* 0x000fe200000f0eff */
[----:B------:R-:W-:-:S05]  /*a700*/  BRA `(.L_x_1547) ;  /* 0x000005f000007947 */ /* 0x000fca0003800000 */
.L_x_1521:
        /* <DEDUP_REMOVED lines=11> */
.L_x_1597:
[----:B------:R-:W-:Y:S05]  /*a7c0*/  BSYNC B0 ;  /* 0x0000000000007941 */ /* 0x000fea0003800000 */
.L_x_1596:
[C---:B------:R-:W-:Y:S01]  /*a7d0*/  ISETP.GE.AND P0, PT, R150.reuse, R189, PT ;  /* 0x000000bd9600720c */ /* 0x040fe20003f06270 */
[----:B------:R-:W-:Y:S03]  /*a7e0*/  BSSY B0, `(.L_x_1598) ;  /* 0x000001a000007945 */ /* 0x000fe60003800000 */
[----:B------:R-:W-:Y:S11]  /*a7f0*/  ISETP.GE.AND P0, PT, R150, R187, !P0 ;  /* 0x000000bb9600720c */ /* 0x000ff60004706270 */
[----:B------:R-:W-:Y:S02]  /*a800*/  @!UPT UIADD3 URZ, URZ, URZ, URZ ;  /* 0x0000003f3f3ff290 */ /* 0x000fe4000fffe03f */
[----:B------:R-:W-:-:S05]  /*a810*/  @!P0 BRA `(.L_x_1599) ;  /* 0x0000016000008947 */ /* 0x000fca0003800000 */
[----:B------:R-:W-:Y:S02]  /*a820*/  ISETP.NE.AND P2, PT, R151, RZ, PT ;  /* 0x000000ff9700720c */ /* 0x000fe40003f45270 */
[----:B------:R-:W-:Y:S11]  /*a830*/  ISETP.NE.AND P3, PT, R149, RZ, PT ;  /* 0x000000ff9500720c */ /* 0x000ff60003f65270 */
[----:B-1----:R-:W-:Y:S02]  /*a840*/  @P2 LEA R4, P0, R96, R118, 0x1 ;  /* 0x0000007660042211 */ /* 0x002fe400078008ff */
[----:B------:R-:W-:Y:S02]  /*a850*/  @P2 LEA R32, P1, R198, R124, 0x1 ;  /* 0x0000007cc6202211 */ /* 0x000fe400078208ff */
        /* <DEDUP_REMOVED lines=18> */
.L_x_1599:
[----:B------:R-:W-:Y:S05]  /*a980*/  BSYNC B0 ;  /* 0x0000000000007941 */ /* 0x000fea0003800000 */
.L_x_1598:
        /* <DEDUP_REMOVED lines=27> */
.L_x_1601:
[----:B------:R-:W-:Y:S05]  /*ab40*/  BSYNC B0 ;  /* 0x0000000000007941 */ /* 0x000fea0003800000 */
.L_x_1600:
        /* <DEDUP_REMOVED lines=27> */
.L_x_1547:
[----:B------:R-:W-:Y:S05]  /*ad00*/  BSYNC B3 ;  /* 0x0000000000037941 */ /* 0x000fea0003800000 */
.L_x_1520:
        /* <DEDUP_REMOVED lines=89> */
.L_x_1603:
        /* <DEDUP_REMOVED lines=8> */
.L_x_1604:
[----:B------:R-:W-:Y:S05]  /*b320*/  BSYNC B0 ;  /* 0x0000000000007941 */ /* 0x000fea0003800000 */
.L_x_1602:
[----:B------:R-:W-:Y:S04]  /*b330*/  IADD3 R9, R9, -0x1, RZ ;  /* 0xffffffff09097810 */ /* 0x000fe80007ffe0ff */
[----:B------:R-:W-:Y:S11]  /*b340*/  ISETP.GT.AND P0, PT, R9, R94, PT ;  /* 0x0000005e0900720c */ /* 0x000ff60003f04270 */
[----:B------:R-:W-:Y:S02]  /*b350*/  @!UPT UIADD3 URZ, URZ, URZ, URZ ;  /* 0x0000003f3f3ff290 */ /* 0x000fe4000fffe03f */
[----:B------:R-:W-:-:S05]  /*b360*/  @P0 BRA `(.L_x_1605) ;  /* 0xffff7b0000000947 */ /* 0x000fca000383ffff */
.L_x_1511:
        /* <DEDUP_REMOVED lines=16> */
[----:B------:R-:W-:Y:S01]  /*b470*/  @P1 LEA R16, P0, R207, R2, 0x2 ;  /* 0x00000002cf101211 */ /* 0x000fe200078010ff */
[----:B------:R-:W-:-:S03]  /*b480*/  IMAD.MOV.U32 R2, RZ, RZ, RZ ;  /* 0x000000ffff027224 */ /* 0x000fc600078e00ff */
[----:B------:R-:W-:-:S05]  /*b490*/  @P1 LEA.HI.X R17, R207, R3, R72, 0x2, P0 ;  /* 0x00000003cf111211 */ /* 0x000fca00000f1448 */
[----:B------:R2:W4:Y:S01]  /*b4a0*/  @P1 LD.E R2, [R16.64] ;  /* 0x0000000610021980 */ /* 0x000522000c101900 */
[----:B------:R-:W-:Y:S01]  /*b4b0*/  IADD3 R5, P1, R5, R172, RZ ;  /* 0x000000ac05057210 */ /* 0x000fe20007f3e0ff */
[----:B------:R-:W-:Y:S01]  /*b4c0*/  IMAD.MOV.U32 R174, RZ, RZ, R172 ;  /* 0x000000ffffae7224 */ /* 0x000fe200078e00ac */
[----:B-----5:R-:W-:Y:S02]  /*b4d0*/  LEA R44, P2, R172, R178, 0x1 ;  /* 0x000000b2ac2c7211 */ /* 0x020fe400078408ff */
        /* <DEDUP_REMOVED lines=14> */
[C---:B--2---:R-:W-:Y:S02]  /*b5c0*/  LEA R16, P1, R174.reuse, R178, 0x1 ;  /* 0x000000b2ae107211 */ /* 0x044fe400078208ff */
        /* <DEDUP_REMOVED lines=68> */
.L_x_1614:
[----:B------:R-:W-:Y:S05]  /*ba10*/  BSYNC B0 ;  /* 0x0000000000007941 */ /* 0x000fea0003800000 */
.L_x_1613:
[----:B-----5:R3:W-:Y:S02]  /*ba20*/  STS.128 [R210], R20 ;  /* 0x00000014d2007388 */ /* 0x0207e40000000c00 */
.L_x_1612:
[----:B------:R-:W-:Y:S05]  /*ba30*/  BSYNC B1 ;  /* 0x0000000000017941 */ /* 0x000fea0003800000 */
.L_x_1611:
        /* <DEDUP_REMOVED lines=47> */
.L_x_1618:
[----:B------:R-:W-:Y:S05]  /*bd30*/  BSYNC B0 ;  /* 0x0000000000007941 */ /* 0x000fea0003800000 */
.L_x_1617:
[----:B-----5:R1:W-:Y:S02]  /*bd40*/  STS.128 [R210+0x2000], R20 ;  /* 0x00200014d2007388 */ /* 0x0203e40000000c00 */
.L_x_1616:
[----:B------:R-:W-:Y:S05]  /*bd50*/  BSYNC B1 ;  /* 0x0000000000017941 */ /* 0x000fea0003800000 */
.L_x_1615:
        /* <DEDUP_REMOVED lines=46> */
.L_x_1620:
[----:B------:R-:W-:Y:S05]  /*c040*/  BSYNC B0 ;  /* 0x0000000000007941 */ /* 0x000fea0003800000 */
.L_x_1619:
[----:B-----5:R3:W-:Y:S02]  /*c050*/  STS.128 [R210+0x4000], R20 ;  /* 0x00400014d2007388 */ /* 0x0207e40000000c00 */
.L_x_1610:
[----:B------:R-:W-:Y:S05]  /*c060*/  BSYNC B2 ;  /* 0x0000000000027941 */ /* 0x000fea0003800000 */
.L_x_1609:
        /* <DEDUP_REMOVED lines=52> */
.L_x_1626:
[----:B------:R-:W-:Y:S05]  /*c3b0*/  BSYNC B0 ;  /* 0x0000000000007941 */ /* 0x000fea0003800000 */
.L_x_1625:
[----:B-----5:R3:W-:Y:S02]  /*c3c0*/  STS.128 [R210+0x800], R20 ;  /* 0x00080014d2007388 */ /* 0x0207e40000000c00 */
.L_x_1624:
[----:B------:R-:W-:Y:S05]  /*c3d0*/  BSYNC B1 ;  /* 0x0000000000017941 */ /* 0x000fea0003800000 */
.L_x_1623:
        /* <DEDUP_REMOVED lines=47> */
.L_x_1630:
[----:B------:R-:W-:Y:S05]  /*c6d0*/  BSYNC B0 ;  /* 0x0000000000007941 */ /* 0x000fea0003800000 */
.L_x_1629:
[----:B-----5:R3:W-:Y:S02]  /*c6e0*/  STS.128 [R210+0x2800], R20 ;  /* 0x00280014d2007388 */ /* 0x0207e40000000c00 */
.L_x_1628:
[----:B------:R-:W-:Y:S05]  /*c6f0*/  BSYNC B1 ;  /* 0x0000000000017941 */ /* 0x000fea0003800000 */
.L_x_1627:
        /* <DEDUP_REMOVED lines=45> */
.L_x_1632:
[----:B------:R-:W-:Y:S05]  /*c9d0*/  BSYNC B0 ;  /* 0x0000000000007941 */ /* 0x000fea0003800000 */
.L_x_1631:
[----:B-----5:R1:W-:Y:S02]  /*c9e0*/  STS.128 [R210+0x4800], R40 ;  /* 0x00480028d2007388 */ /* 0x0203e40000000c00 */
.L_x_1622:
[----:B------:R-:W-:Y:S05]  /*c9f0*/  BSYNC B2 ;  /* 0x0000000000027941 */ /* 0x000fea0003800000 */
.L_x_1621:
        /* <DEDUP_REMOVED lines=53> */
.L_x_1638:
[----:B------:R-:W-:Y:S05]  /*cd50*/  BSYNC B0 ;  /* 0x0000000000007941 */ /* 0x000fea0003800000 */
.L_x_1637:
[----:B-----5:R3:W-:Y:S02]  /*cd60*/  STS.128 [R210+0x1000], R20 ;  /* 0x00100014d2007388 */ /* 0x0207e40000000c00 */
.L_x_1636:
[----:B------:R-:W-:Y:S05]  /*cd70*/  BSYNC B1 ;  /* 0x0000000000017941 */ /* 0x000fea0003800000 */
.L_x_1635:
        /* <DEDUP_REMOVED lines=48> */
.L_x_1642:
[----:B------:R-:W-:Y:S05]  /*d080*/  BSYNC B0 ;  /* 0x0000000000007941 */ /* 0x000fea0003800000 */
.L_x_1641:
[----:B-----5:R3:W-:Y:S02]  /*d090*/  STS.128 [R210+0x3000], R20 ;  /* 0x00300014d2007388 */ /* 0x0207e40000000c00 */
.L_x_1640:
[----:B------:R-:W-:Y:S05]  /*d0a0*/  BSYNC B1 ;  /* 0x0000000000017941 */ /* 0x000fea0003800000 */
.L_x_1639:
        /* <DEDUP_REMOVED lines=45> */
.L_x_1644:
[----:B------:R-:W-:Y:S05]  /*d380*/  BSYNC B0 ;  /* 0x0000000000007941 */ /* 0x000fea0003800000 */
.L_x_1643:
[----:B-----5:R1:W-:Y:S02]  /*d390*/  STS.128 [R210+0x5000], R36 ;  /* 0x00500024d2007388 */ /* 0x0203e40000000c00 */
.L_x_1634:
[----:B------:R-:W-:Y:S05]  /*d3a0*/  BSYNC B2 ;  /* 0x0000000000027941 */ /* 0x000fea0003800000 */
.L_x_1633:
        /* <DEDUP_REMOVED lines=50> */
.L_x_1649:
[----:B------:R-:W-:Y:S05]  /*d6d0*/  BSYNC B0 ;  /* 0x0000000000007941 */ /* 0x000fea0003800000 */
.L_x_1648:
[----:B-----5:R3:W-:Y:S02]  /*d6e0*/  STS.128 [R210+0x1800], R20 ;  /* 0x00180014d2007388 */ /* 0x0207e40000000c00 */
.L_x_1647:
[----:B------:R-:W-:Y:S05]  /*d6f0*/  BSYNC B1 ;  /* 0x0000000000017941 */ /* 0x000fea0003800000 */
.L_x_1646:
        /* <DEDUP_REMOVED lines=10> */
[C---:B-----5:R-:W-:Y:S01]  /*d7a0*/  LOP3.LUT R11, R13.reuse, 0xffff0000, RZ, 0xc0, !PT ;  /* 0xffff00000d0b7812 */ /* 0x060fe200078ec0ff */
[----:B------:R-:W-:Y:S01]  /*d7b0*/  IMAD.U32 R30, R14, 0x10000, RZ ;  /* 0x000100000e1e7824 */ /* 0x000fe200078e00ff */
[----:B-1----:R-:W-:Y:S02]  /*d7c0*/  SHF.L.U32 R20, R13, 0x10, RZ ;  /* 0x000000100d147819 */ /* 0x002fe400000006ff */
[C---:B------:R-:W-:Y:S02]  /*d7d0*/  SHF.L.U32 R13, R12.reuse, 0x10, RZ ;  /* 0x000000100c0d7819 */ /* 0x040fe400000006ff */
[----:B------:R-:W-:-:S02]  /*d7e0*/  LOP3.LUT R31, R12, 0xffff0000, RZ, 0xc0, !PT ;  /* 0xffff00000c1f7812 */ /* 0x000fc400078ec0ff */
[C---:B------:R-:W-:Y:S02]  /*d7f0*/  LOP3.LUT R23, R15.reuse, 0xffff0000, RZ, 0xc0, !PT ;  /* 0xffff00000f177812 */ /* 0x040fe400078ec0ff */
[----:B------:R-:W-:Y:S02]  /*d800*/  SHF.L.U32 R29, R15, 0x10, RZ ;  /* 0x000000100f1d7819 */ /* 0x000fe400000006ff */
[----:B------:R-:W-:Y:S02]  /*d810*/  LOP3.LUT R32, R14, 0xffff0000, RZ, 0xc0, !PT ;  /* 0xffff00000e207812 */ /* 0x000fe400078ec0ff */
[----:B--2---:R-:W-:Y:S02]  /*d820*/  LOP3.LUT R21, R2, 0xffff0000, RZ, 0xc0, !PT ;  /* 0xffff000002157812 */ /* 0x004fe400078ec0ff */
[C---:B------:R-:W-:Y:S01]  /*d830*/  LOP3.LUT R12, R3.reuse, 0xffff0000, RZ, 0xc0, !PT ;  /* 0xffff0000030c7812 */ /* 0x040fe200078ec0ff */
[----:B------:R-:W-:Y:S01]  /*d840*/  IMAD.U32 R3, R3, 0x10000, RZ ;  /* 0x0001000003037824 */ /* 0x000fe200078e00ff */
[----:B---3--:R-:W-:Y:S01]  /*d850*/  LOP3.LUT R28, R4, 0xffff0000, RZ, 0xc0, !PT ;  /* 0xffff0000041c7812 */ /* 0x008fe200078ec0ff */
[----:B------:R-:W-:Y:S01]  /*d860*/  FMUL.FTZ R15, R11, R21 ;  /* 0x000000150b0f7220 */ /* 0x000fe20000410000 */
[----:B------:R-:W-:Y:S01]  /*d870*/  LOP3.LUT R22, R5, 0xffff0000, RZ, 0xc0, !PT ;  /* 0xffff000005167812 */ /* 0x000fe200078ec0ff */
[----:B------:R-:W-:Y:S01]  /*d880*/  FMUL.FTZ R14, R23, R12 ;  /* 0x0000000c170e7220 */ /* 0x000fe20000410000 */
[----:B------:R-:W-:Y:S01]  /*d890*/  SHF.L.U32 R2, R2, 0x10, RZ ;  /* 0x0000001002027819 */ /* 0x000fe200000006ff */
[-C--:B------:R-:W-:Y:S01]  /*d8a0*/  FMUL.FTZ R11, R11, R28.reuse ;  /* 0x0000001c0b0b7220 */ /* 0x080fe20000410000 */
[----:B------:R-:W-:Y:S01]  /*d8b0*/  SHF.L.U32 R4, R4, 0x10, RZ ;  /* 0x0000001004047819 */ /* 0x000fe200000006ff */
[----:B------:R-:W-:Y:S01]  /*d8c0*/  FFMA.FTZ R15, R20, R28, -R15 ;  /* 0x0000001c140f7223 */ /* 0x000fe2000001080f */
[----:B------:R-:W-:Y:S01]  /*d8d0*/  SHF.L.U32 R5, R5, 0x10, RZ ;  /* 0x0000001005057819 */ /* 0x000fe200000006ff */
[----:B------:R-:W-:-:S02]  /*d8e0*/  FMUL.FTZ R23, R23, R22 ;  /* 0x0000001617177220 */ /* 0x000fc40000410000 */
[----:B------:R-:W-:Y:S02]  /*d8f0*/  FFMA.FTZ R20, R20, R21, R11 ;  /* 0x0000001514147223 */ /* 0x000fe4000001000b */
[C---:B------:R-:W-:Y:S02]  /*d900*/  FMUL.FTZ R11, R31.reuse, R2 ;  /* 0x000000021f0b7220 */ /* 0x040fe40000410000 */
[----:B------:R-:W-:Y:S02]  /*d910*/  FMUL.FTZ R31, R31, R4 ;  /* 0x000000041f1f7220 */ /* 0x000fe40000410000 */
[----:B------:R-:W-:Y:S02]  /*d920*/  FFMA.FTZ R23, R29, R12, R23 ;  /* 0x0000000c1d177223 */ /* 0x000fe40000010017 */
[C---:B------:R-:W-:Y:S02]  /*d930*/  FMUL.FTZ R12, R32.reuse, R3 ;  /* 0x00000003200c7220 */ /* 0x040fe40000410000 */
[----:B------:R-:W-:-:S02]  /*d940*/  FMUL.FTZ R32, R32, R5 ;  /* 0x0000000520207220 */ /* 0x000fc40000410000 */
[C---:B------:R-:W-:Y:S02]  /*d950*/  FFMA.FTZ R11, R13.reuse, R4, -R11 ;  /* 0x000000040d0b7223 */ /* 0x040fe4000001080b */
[----:B------:R-:W-:Y:S01]  /*d960*/  FFMA.FTZ R2, R13, R2, R31 ;  /* 0x000000020d027223 */ /* 0x000fe2000001001f */
[----:B------:R-:W-:Y:S01]  /*d970*/  F2FP.BF16.PACK_AB R13, R20, R15 ;  /* 0x0000000f140d723e */ /* 0x000fe200000010ff */
[----:B------:R-:W-:Y:S02]  /*d980*/  FFMA.FTZ R14, R29, R22, -R14 ;  /* 0x000000161d0e7223 */ /* 0x000fe4000001080e */
[----:B------:R-:W-:Y:S01]  /*d990*/  FFMA.FTZ R12, R30, R5, -R12 ;  /* 0x000000051e0c7223 */ /* 0x000fe2000001080c */
[----:B------:R-:W-:Y:S01]  /*d9a0*/  F2FP.BF16.PACK_AB R2, R2, R11 ;  /* 0x0000000b0202723e */ /* 0x000fe200000010ff */
[----:B------:R-:W-:Y:S01]  /*d9b0*/  FFMA.FTZ R3, R30, R3, R32 ;  /* 0x000000031e037223 */ /* 0x000fe20000010020 */
[----:B------:R-:W-:-:S04]  /*d9c0*/  F2FP.BF16.PACK_AB R15, R23, R14 ;  /* 0x0000000e170f723e */ /* 0x000fc800000010ff */
[----:B------:R-:W-:Y:S02]  /*d9d0*/  F2FP.BF16.PACK_AB R14, R3, R12 ;  /* 0x0000000c030e723e */ /* 0x000fe400000010ff */
[----:B------:R-:W-:Y:S02]  /*d9e0*/  MOV R12, R2 ;  /* 0x00000002000c7202 */ /* 0x000fe40000000f00 */
.L_x_1653:
[----:B------:R-:W-:Y:S05]  /*d9f0*/  BSYNC B0 ;  /* 0x0000000000007941 */ /* 0x000fea0003800000 */
.L_x_1652:
[----:B-----5:R1:W-:Y:S02]  /*da00*/  STS.128 [R210+0x3800], R12 ;  /* 0x0038000cd2007388 */ /* 0x0203e40000000c00 */
.L_x_1651:
[----:B------:R-:W-:Y:S05]  /*da10*/  BSYNC B1 ;  /* 0x0000000000017941 */ /* 0x000fea0003800000 */
.L_x_1650:
        /* <DEDUP_REMOVED lines=45> */
.L_x_1655:
[----:B------:R-:W-:Y:S05]  /*dcf0*/  BSYNC B0 ;  /* 0x0000000000007941 */ /* 0x000fea0003800000 */
.L_x_1654:
[----:B-----5:R1:W-:Y:S01]  /*dd00*/  STS.128 [R210+0x5800], R12 ;  /* 0x0058000cd2007388 */ /* 0x0203e20000000c00 */
[----:B------:R-:W-:Y:S05]  /*dd10*/  BRA `(.L_x_1645) ;  /* 0x00004c0000007947 */ /* 0x000fea0003800000 */
.L_x_1608:
        /* <DEDUP_REMOVED lines=89> */
.L_x_1661:
[----:B------:R-:W-:Y:S05]  /*e2b0*/  BSYNC B0 ;  /* 0x0000000000007941 */ /* 0x000fea0003800000 */
.L_x_1660:
[----:B-----5:R3:W-:Y:S02]  /*e2c0*/  STS.128 [R210], R32 ;  /* 0x00000020d2007388 */ /* 0x0207e40000000c00 */
.L_x_1659:
[----:B------:R-:W-:Y:S05]  /*e2d0*/  BSYNC B1 ;  /* 0x0000000000017941 */ /* 0x000fea0003800000 */
.L_x_1658:
        /* <DEDUP_REMOVED lines=87> */
.L_x_1665:
[----:B------:R-:W-:Y:S05]  /*e850*/  BSYNC B0 ;  /* 0x0000000000007941 */ /* 0x000fea0003800000 */
.L_x_1664:
[----:B-----5:R1:W-:Y:S02]  /*e860*/  STS.128 [R210+0x2000], R32 ;  /* 0x00200020d2007388 */ /* 0x0203e40000000c00 */
.L_x_1663:
[----:B------:R-:W-:Y:S05]  /*e870*/  BSYNC B1 ;  /* 0x0000000000017941 */ /* 0x000fea0003800000 */
.L_x_1662:
        /* <DEDUP_REMOVED lines=86> */
.L_x_1667:
[----:B------:R-:W-:Y:S05]  /*ede0*/  BSYNC B0 ;  /* 0x0000000000007941 */ /* 0x000fea0003800000 */
.L_x_1666:
[----:B-----5:R3:W-:Y:S02]  /*edf0*/  STS.128 [R210+0x4000], R32 ;  /* 0x00400020d2007388 */ /* 0x0207e40000000c00 */
.L_x_1657:
[----:B------:R-:W-:Y:S05]  /*ee00*/  BSYNC B2 ;  /* 0x0000000000027941 */ /* 0x000fea0003800000 */
.L_x_1656:
        /* <DEDUP_REMOVED lines=92> */
.L_x_1673:
[----:B------:R-:W-:Y:S05]  /*f3d0*/  BSYNC B0 ;  /* 0x0000000000007941 */ /* 0x000fea0003800000 */
.L_x_1672:
[----:B-----5:R3:W-:Y:S02]  /*f3e0*/  STS.128 [R210+0x800], R32 ;  /* 0x00080020d2007388 */ /* 0x0207e40000000c00 */
.L_x_1671:
[----:B------:R-:W-:Y:S05]  /*f3f0*/  BSYNC B1 ;  /* 0x0000000000017941 */ /* 0x000fea0003800000 */
.L_x_1670:
        /* <DEDUP_REMOVED lines=87> */
.L_x_1677:
[----:B------:R-:W-:Y:S05]  /*f970*/  BSYNC B0 ;  /* 0x0000000000007941 */ /* 0x000fea0003800000 */
.L_x_1676:
[----:B-----5:R3:W-:Y:S02]  /*f980*/  STS.128 [R210+0x2800], R32 ;  /* 0x00280020d2007388 */ /* 0x0207e40000000c00 */
.L_x_1675:
[----:B------:R-:W-:Y:S05]  /*f990*/  BSYNC B1 ;  /* 0x0000000000017941 */ /* 0x000fea0003800000 */
.L_x_1674:
        /* <DEDUP_REMOVED lines=86> */
.L_x_1679:
[----:B------:R-:W-:Y:S05]  /*ff00*/  BSYNC B0 ;  /* 0x0000000000007941 */ /* 0x000fea0003800000 */
.L_x_1678:
[----:B-----5:R3:W-:Y:S02]  /*ff10*/  STS.128 [R210+0x4800], R32 ;  /* 0x00480020d2007388 */ /* 0x0207e40000000c00 */
.L_x_1669:
[----:B------:R-:W-:Y:S05]  /*ff20*/  BSYNC B2 ;  /* 0x0000000000027941 */ /* 0x000fea0003800000 */
.L_x_1668:
        /* <DEDUP_REMOVED lines=92> */
.L_x_1685:
[----:B------:R-:W-:Y:S05]  /*104f0*/  BSYNC B0 ;  /* 0x0000000000007941 */ /* 0x000fea0003800000 */
.L_x_1684:
[----:B-----5:R3:W-:Y:S02]  /*10500*/  STS.128 [R210+0x1000], R32 ;  /* 0x00100020d2007388 */ /* 0x0207e40000000c00 */
.L_x_1683:
[----:B------:R-:W-:Y:S05]  /*10510*/  BSYNC B1 ;  /* 0x0000000000017941 */ /* 0x000fea0003800000 */
.L_x_1682:
        /* <DEDUP_REMOVED lines=87> */
.L_x_1689:
[----:B------:R-:W-:Y:S05]  /*10a90*/  BSYNC B0 ;  /* 0x0000000000007941 */ /* 0x000fea0003800000 */
.L_x_1688:
[----:B-----5:R3:W-:Y:S02]  /*10aa0*/  STS.128 [R210+0x3000], R32 ;  /* 0x00300020d2007388 */ /* 0x0207e40000000c00 */
.L_x_1687:
[----:B------:R-:W-:Y:S05]  /*10ab0*/  BSYNC B1 ;  /* 0x0000000000017941 */ /* 0x000fea0003800000 */
.L_x_1686:
        /* <DEDUP_REMOVED lines=86> */
.L_x_1691:
[----:B------:R-:W-:Y:S05]  /*11020*/  BSYNC B0 ;  /* 0x0000000000007941 */ /* 0x000fea0003800000 */
.L_x_1690:
[----:B-----5:R3:W-:Y:S02]  /*11030*/  STS.128 [R210+0x5000], R32 ;  /* 0x00500020d2007388 */ /* 0x0207e40000000c00 */
.L_x_1681:
[----:B------:R-:W-:Y:S05]  /*11040*/  BSYNC B2 ;  /* 0x0000000000027941 */ /* 0x000fea0003800000 */
.L_x_1680:
        /* <DEDUP_REMOVED lines=92> */
.L_x_1695:
[----:B------:R-:W-:Y:S05]  /*11610*/  BSYNC B0 ;  /* 0x0000000000007941 */ /* 0x000fea0003800000 */
.L_x_1694:
[----:B-----5:R1:W-:Y:S02]  /*11620*/  STS.128 [R210+0x1800], R20 ;  /* 0x00180014d2007388 */ /* 0x0203e40000000c00 */
.L_x_1693:
[----:B------:R-:W-:Y:S05]  /*11630*/  BSYNC B1 ;  /* 0x0000000000017941 */ /* 0x000fea0003800000 */
.L_x_1692:
        /* <DEDUP_REMOVED lines=17> */
[----:B--2---:R-:W2:Y:S03]  /*11750*/  LD.E.128 R20, [R20.64+0x80] ;  /* 0x0000800614147980 */ /* 0x004ea6000c101d00 */
[----:B------:R-:W-:Y:S01]  /*11760*/  LEA.HI.X R25, R25, R39, R11, 0x1, P1 ;  /* 0x0000002719197211 */ /* 0x000fe200008f0c0b */
[----:B------:R-:W-:Y:S01]  /*11770*/  IMAD.MOV.U32 R11, RZ, RZ, RZ ;  /* 0x000000ffff0b7224 */ /* 0x000fe200078e00ff */
[----:B------:R-:W-:-:S04]  /*11780*/  @P0 IADD3 R11, -R2, RZ, RZ ;  /* 0x000000ff020b0210 */ /* 0x000fc80007ffe1ff */
[C---:B------:R-:W-:Y:S01]  /*11790*/  IADD3 R29, P1, R11.reuse, R3, RZ ;  /* 0x000000030b1d7210 */ /* 0x040fe20007f3e0ff */
[----:B---3--:R-:W3:Y:S03]  /*117a0*/  LD.E.128 R24, [R24.64+0x80] ;  /* 0x0000800618187980 */ /* 0x008ee6000c101d00 */
        /* <DEDUP_REMOVED lines=17> */
[----:B------:R-:W-:Y:S02]  /*118c0*/  LOP3.LUT R43, R23, 0xffff0000, RZ, 0xc0, !PT ;  /* 0xffff0000172b7812 */ /* 0x000fe400078ec0ff */
        /* <DEDUP_REMOVED lines=17> */
[----:B------:R-:W-:Y:S01]  /*119e0*/  FMUL.FTZ R23, R20, R23 ;  /* 0x0000001714177220 */ /* 0x000fe20000410000 */
[----:B------:R-:W-:Y:S01]  /*119f0*/  SHF.L.U32 R20, R29, 0x10, RZ ;  /* 0x000000101d147819 */ /* 0x000fe200000006ff */
[----:B------:R-:W-:Y:S01]  /*11a00*/  FMUL.FTZ R15, R15, R24 ;  /* 0x000000180f0f7220 */ /* 0x000fe20000410000 */
[----:B------:R-:W-:Y:S01]  /*11a10*/  LOP3.LUT R29, R29, 0xffff0000, RZ, 0xc0, !PT ;  /* 0xffff00001d1d7812 */ /* 0x000fe200078ec0ff */
[----:B------:R-:W-:-:S02]  /*11a20*/  @!P0 FADD.FTZ R46, -R46, -RZ ;  /* 0x800000ff2e2e8221 */ /* 0x000fc40000010100 */
[----:B------:R-:W-:Y:S02]  /*11a30*/  @!P0 FADD.FTZ R48, -R48, -RZ ;  /* 0x800000ff30308221 */ /* 0x000fe40000010100 */
[----:B------:R-:W-:Y:S01]  /*11a40*/  FMUL.FTZ R25, R22, R25 ;  /* 0x0000001916197220 */ /* 0x000fe20000410000 */
[C---:B------:R-:W-:Y:S01]  /*11a50*/  LOP3.LUT R22, R28.reuse, 0xffff0000, RZ, 0xc0, !PT ;  /* 0xffff00001c167812 */ /* 0x040fe200078ec0ff */
[----:B------:R-:W-:Y:S02]  /*11a60*/  IMAD.U32 R24, R28, 0x10000, RZ ;  /* 0x000100001c187824 */ /* 0x000fe400078e00ff */
        /* <DEDUP_REMOVED lines=20> */
.L_x_1699:
[----:B------:R-:W-:Y:S05]  /*11bb0*/  BSYNC B0 ;  /* 0x0000000000007941 */ /* 0x000fea0003800000 */
.L_x_1698:
[----:B-----5:R1:W-:Y:S02]  /*11bc0*/  STS.128 [R210+0x3800], R12 ;  /* 0x0038000cd2007388 */ /* 0x0203e40000000c00 */
.L_x_1697:
[----:B------:R-:W-:Y:S05]  /*11bd0*/  BSYNC B1 ;  /* 0x0000000000017941 */ /* 0x000fea0003800000 */
.L_x_1696:
        /* <DEDUP_REMOVED lines=89> */
.L_x_1701:
[----:B------:R-:W-:Y:S05]  /*12170*/  BSYNC B0 ;  /* 0x0000000000007941 */ /* 0x000fea0003800000 */
.L_x_1700:
[----:B-----5:R1:W-:Y:S01]  /*12180*/  STS.128 [R210+0x5800], R12 ;  /* 0x0058000cd2007388 */ /* 0x0203e20000000c00 */
[----:B------:R-:W-:Y:S05]  /*12190*/  BRA `(.L_x_1645) ;  /* 0x0000078000007947 */ /* 0x000fea0003800000 */
.L_x_1607:
        /* <DEDUP_REMOVED lines=29> */
.L_x_1703:
[----:B------:R-:W-:Y:S05]  /*12370*/  BSYNC B0 ;  /* 0x0000000000007941 */ /* 0x000fea0003800000 */
.L_x_1702:
        /* <DEDUP_REMOVED lines=29> */
.L_x_1705:
[----:B------:R-:W-:Y:S05]  /*12550*/  BSYNC B0 ;  /* 0x0000000000007941 */ /* 0x000fea0003800000 */
.L_x_1704:
[----:B-1----:R-:W-:Y:S01]  /*12560*/  IADD3 R6, R168, 0x20, RZ ;  /* 0x00000020a8067810 */ /* 0x002fe20007ffe0ff */
[----:B------:R-:W-:Y:S03]  /*12570*/  BSSY B0, `(.L_x_1706) ;  /* 0x000001c000007945 */ /* 0x000fe60003800000 */
[----:B------:R-:W-:-:S13]  /*12580*/  ISETP.GE.AND P2, PT, R6, R77, PT ;  /* 0x0000004d0600720c */ /* 0x000fda0003f46270 */
[----:B------:R-:W-:Y:S05]  /*12590*/  @P2 BRA `(.L_x_1707) ;  /* 0x0000019000002947 */ /* 0x000fea0003800000 */
[----:B------:R-:W-:Y:S02]  /*125a0*/  ISETP.GE.AND P3, PT, R14, R75, PT ;  /* 0x0000004b0e00720c */ /* 0x000fe40003f66270 */
[----:B------:R-:W-:-:S04]  /*125b0*/  LEA R5, P2, R176, R172, 0x5 ;  /* 0x000000acb0057211 */ /* 0x000fc800078428ff */
[----:B------:R-:W-:Y:S02]  /*125c0*/  LEA.HI.X R3, R176, R175, R177, 0x5, P2 ;  /* 0x000000afb0037211 */ /* 0x000fe400010f2cb1 */
        /* <DEDUP_REMOVED lines=22> */
.L_x_1707:
[----:B------:R-:W-:Y:S05]  /*12730*/  BSYNC B0 ;  /* 0x0000000000007941 */ /* 0x000fea0003800000 */
.L_x_1706:
[----:B-1----:R-:W-:-:S04]  /*12740*/  IADD3 R8, R168, 0x30, RZ ;  /* 0x00000030a8087810 */ /* 0x002fc80007ffe0ff */
[----:B------:R-:W-:-:S13]  /*12750*/  ISETP.GE.AND P2, PT, R8, R77, PT ;  /* 0x0000004d0800720c */ /* 0x000fda0003f46270 */
[----:B------:R-:W-:Y:S05]  /*12760*/  @P2 BRA `(.L_x_1645) ;  /* 0x000001b000002947 */ /* 0x000fea0003800000 */
[----:B------:R-:W-:Y:S01]  /*12770*/  ISETP.GE.AND P3, PT, R14, R75, PT ;  /* 0x0000004b0e00720c */ /* 0x000fe20003f66270 */
[----:B------:R-:W-:Y:S02]  /*12780*/  IMAD.MOV.U32 R173, RZ, RZ, R175 ;  /* 0x000000ffffad7224 */ /* 0x000fe400078e00af */
[----:B--2---:R-:W-:Y:S02]  /*12790*/  IMAD R2, R177, 0x30, RZ ;  /* 0x00000030b1027824 */ /* 0x004fe400078e02ff */
[----:B------:R-:W-:-:S04]  /*127a0*/  IMAD.WIDE.U32 R176, R176, 0x30, R172 ;  /* 0x00000030b0b07825 */ /* 0x000fc800078e00ac */
[----:B------:R-:W-:Y:S01]  /*127b0*/  IMAD.IADD R3, R2, 0x1, R177 ;  /* 0x0000000102037824 */ /* 0x000fe200078e02b1 */
[----:B-----5:R-:W-:-:S03]  /*127c0*/  @!P0 LEA R4, P2, R176, R178, 0x1 ;  /* 0x000000b2b0048211 */ /* 0x020fc600078408ff */
        /* <DEDUP_REMOVED lines=21> */
.L_x_1645:
[----:B------:R-:W-:Y:S05]  /*12920*/  BSYNC B3 ;  /* 0x0000000000037941 */ /* 0x000fea0003800000 */
.L_x_1606:
[----:B--2---:R-:W-:Y:S01]  /*12930*/  IADD3 R3, R133, -0x1, RZ ;  /* 0xffffffff85037810 */ /* 0x004fe20007ffe0ff */
[----:B------:R-:W-:Y:S01]  /*12940*/  BSSY B0, `(.L_x_1708) ;  /* 0x0000020000007945 */ /* 0x000fe20003800000 */
[----:B------:R-:W-:-:S03]  /*12950*/  LOP3.LUT R211, R74, 0xff, RZ, 0xc0, !PT ;  /* 0x000000ff4ad37812 */ /* 0x000fc600078ec0ff */
[----:B------:R-:W-:-:S04]  /*12960*/  IMAD.SHL.U32 R2, R3, 0x40, RZ ;  /* 0x0000004003027824 */ /* 0x000fc800078e00ff */
[----:B-1----:R-:W-:-:S05]  /*12970*/  IMAD.IADD R5, R69, 0x1, -R2 ;  /* 0x0000000145057824 */ /* 0x002fca00078e0a02 */
[----:B------:R-:W-:-:S13]  /*12980*/  ISETP.GE.AND P0, PT, R168, R5, PT ;  /* 0x00000005a800720c */ /* 0x000fda0003f06270 */
[----:B------:R-:W-:Y:S05]  /*12990*/  @P0 BRA `(.L_x_1709) ;  /* 0x000001a000000947 */ /* 0x000fea0003800000 */
[C---:B------:R-:W-:Y:S02]  /*129a0*/  LOP3.LUT R4, R211.reuse, 0x1, RZ, 0xc0, !PT ;  /* 0x00000001d3047812 */ /* 0x040fe400078ec0ff */
        /* <DEDUP_REMOVED lines=24> */
.L_x_1710:
[----:B------:R2:W-:Y:S02]  /*12b30*/  STS.128 [R210+0xa000], RZ ;  /* 0x00a000ffd2007388 */ /* 0x0005e40000000c00 */
.L_x_1709:
[----:B------:R-:W-:Y:S05]  /*12b40*/  BSYNC B0 ;  /* 0x0000000000007941 */ /* 0x000fea0003800000 */
.L_x_1708:
[----:B------:R-:W-:Y:S01]  /*12b50*/  ISETP.GE.AND P0, PT, R0, R5, PT ;  /* 0x000000050000720c */ /* 0x000fe20003f06270 */
[----:B------:R-:W-:-:S12]  /*12b60*/  BSSY B0, `(.L_x_1711) ;  /* 0x000001f000007945 */ /* 0x000fd80003800000 */
[----:B------:R-:W-:Y:S05]  /*12b70*/  @P0 BRA `(.L_x_1712) ;  /* 0x000001d000000947 */ /* 0x000fea0003800000 */
[C---:B------:R-:W-:Y:S02]  /*12b80*/  LOP3.LUT R4, R211.reuse, 0x1, RZ, 0xc0, !PT ;  /* 0x00000001d3047812 */ /* 0x040fe400078ec0ff */
[----:B------:R-:W-:Y:S02]  /*12b90*/  LOP3.LUT P0, RZ, R211, 0x2, RZ, 0xc0, !PT ;  /* 0x00000002d3ff7812 */ /* 0x000fe4000780c0ff */
[----:B------:R-:W-:Y:S02]  /*12ba0*/  ISETP.NE.U32.AND P1, PT, R4, 0x1, PT ;  /* 0x000000010400780c */ /* 0x000fe40003f25070 */
[----:B------:R-:W-:-:S05]  /*12bb0*/  IADD3 R9, P2, R198, R156, RZ ;  /* 0x0000009cc6097210 */ /* 0x000fca0007f5e0ff */
[----:B------:R-:W-:-:S04]  /*12bc0*/  IMAD.X R7, R199, 0x1, R159, P2 ;  /* 0x00000001c7077824 */ /* 0x000fc800010e069f */
[C---:B-1----:R-:W-:Y:S02]  /*12bd0*/  @P0 LEA R10, P2, R9.reuse, R162, 0x1 ;  /* 0x000000a2090a0211 */ /* 0x042fe400078408ff */
        /* <DEDUP_REMOVED lines=15> */
[----:B-1----:R-:W-:-:S04]  /*12cd0*/  LEA R10, P0, R9, R162, 0x1 ;  /* 0x000000a2090a7211 */ /* 0x002fc800078008ff */
[----:B------:R-:W-:-:S05]  /*12ce0*/  LEA.HI.X R11, R9, R163, R7, 0x1, P0 ;  /* 0x000000a3090b7211 */ /* 0x000fca00000f0c07 */
[----:B------:R-:W-:Y:S01]  /*12cf0*/  @!PT LDS RZ, [RZ] ;  /* 0x00000000fffff984 */ /* 0x000fe20000000800 */
[----:B------:R-:W-:Y:S01]  /*12d00*/  @!PT LDS RZ, [RZ] ;  /* 0x00000000fffff984 */ /* 0x000fe20000000800 */
[----:B------:R-:W-:Y:S01]  /*12d10*/  @!PT LDS RZ, [RZ] ;  /* 0x00000000fffff984 */ /* 0x000fe20000000800 */
[----:B------:R1:W-:Y:S01]  /*12d20*/  LDGSTS.E.BYPASS.LTC128B.128 [R210+0xa800], [R10.64+0x100] ;  /* 0x0a8001000ad27fae */ /* 0x0003e2000b901d46 */
[----:B------:R-:W-:Y:S05]  /*12d30*/  BRA `(.L_x_1712) ;  /* 0x0000001000007947 */ /* 0x000fea0003800000 */
.L_x_1713:
[----:B------:R1:W-:Y:S02]  /*12d40*/  STS.128 [R210+0xa800], RZ ;  /* 0x00a800ffd2007388 */ /* 0x0003e40000000c00 */
.L_x_1712:
[----:B------:R-:W-:Y:S05]  /*12d50*/  BSYNC B0 ;  /* 0x0000000000007941 */ /* 0x000fea0003800000 */
.L_x_1711:
[----:B------:R-:W-:Y:S01]  /*12d60*/  ISETP.GE.AND P0, PT, R6, R5, PT ;  /* 0x000000050600720c */ /* 0x000fe20003f06270 */
[----:B------:R-:W-:-:S12]  /*12d70*/  BSSY B0, `(.L_x_1714) ;  /* 0x0000021000007945 */ /* 0x000fd80003800000 */
[----:B------:R-:W-:Y:S05]  /*12d80*/  @P0 BRA `(.L_x_1715) ;  /* 0x000001f000000947 */ /* 0x000fea0003800000 */
[C---:B------:R-:W-:Y:S02]  /*12d90*/  LOP3.LUT R4, R211.reuse, 0x1, RZ, 0xc0, !PT ;  /* 0x00000001d3047812 */ /* 0x040fe400078ec0ff */
[----:B------:R-:W-:Y:S02]  /*12da0*/  LOP3.LUT P0, RZ, R211, 0x2, RZ, 0xc0, !PT ;  /* 0x00000002d3ff7812 */ /* 0x000fe4000780c0ff */
[----:B------:R-:W-:Y:S01]  /*12db0*/  ISETP.NE.U32.AND P1, PT, R4, 0x1, PT ;  /* 0x000000010400780c */ /* 0x000fe20003f25070 */
[C---:B------:R-:W-:Y:S01]  /*12dc0*/  IMAD.SHL.U32 R4, R64.reuse, 0x20, RZ ;  /* 0x0000002040047824 */ /* 0x040fe200078e00ff */
[C---:B-1----:R-:W-:Y:S02]  /*12dd0*/  LEA R11, P2, R64.reuse, R156, 0x5 ;  /* 0x0000009c400b7211 */ /* 0x042fe400078428ff */
        /* <DEDUP_REMOVED lines=25> */
.L_x_1716:
[----:B------:R1:W-:Y:S02]  /*12f70*/  STS.128 [R210+0xb000], RZ ;  /* 0x00b000ffd2007388 */ /* 0x0003e40000000c00 */
.L_x_1715:
[----:B------:R-:W-:Y:S05]  /*12f80*/  BSYNC B0 ;  /* 0x0000000000007941 */ /* 0x000fea0003800000 */
.L_x_1714:
[----:B------:R-:W-:Y:S01]  /*12f90*/  ISETP.GE.AND P0, PT, R8, R5, PT ;  /* 0x000000050800720c */ /* 0x000fe20003f06270 */
[----:B------:R-:W-:-:S12]  /*12fa0*/  BSSY B0, `(.L_x_1717) ;  /* 0x0000022000007945 */ /* 0x000fd80003800000 */
[----:B------:R-:W-:Y:S05]  /*12fb0*/  @P0 BRA `(.L_x_1718) ;  /* 0x0000020000000947 */ /* 0x000fea0003800000 */
[C---:B------:R-:W-:Y:S01]  /*12fc0*/  LOP3.LUT R4, R211.reuse, 0x1, RZ, 0xc0, !PT ;  /* 0x00000001d3047812 */ /* 0x040fe200078ec0ff */
[----:B------:R-:W-:Y:S01]  /*12fd0*/  IMAD.MOV.U32 R158, RZ, RZ, R156 ;  /* 0x000000ffff9e7224 */ /* 0x000fe200078e009c */
[----:B------:R-:W-:Y:S02]  /*12fe0*/  LOP3.LUT P2, RZ, R211, 0x2, RZ, 0xc0, !PT ;  /* 0x00000002d3ff7812 */ /* 0x000fe4000784c0ff */
[----:B------:R-:W-:Y:S01]  /*12ff0*/  ISETP.NE.U32.AND P3, PT, R4, 0x1, PT ;  /* 0x000000010400780c */ /* 0x000fe20003f65070 */
[----:B------:R-:W-:Y:S01]  /*13000*/  IMAD R4, R65, 0x30, RZ ;  /* 0x0000003041047824 */ /* 0x000fe200078e02ff */
[----:B------:R-:W-:Y:S01]  /*13010*/  LOP3.LUT P1, RZ, R211, 0x4, RZ, 0xc0, !PT ;  /* 0x00000004d3ff7812 */ /* 0x000fe2000782c0ff */
[----:B-1----:R-:W-:-:S04]  /*13020*/  IMAD.WIDE.U32 R10, R64, 0x30, R158 ;  /* 0x00000030400a7825 */ /* 0x002fc800078e009e */
        /* <DEDUP_REMOVED lines=25> */
.L_x_1718:
[----:B------:R-:W-:Y:S05]  /*131c0*/  BSYNC B0 ;  /* 0x0000000000007941 */ /* 0x000fea0003800000 */
.L_x_1717:
        /* <DEDUP_REMOVED lines=9> */
[C---:B------:R-:W-:Y:S02]  /*13260*/  LOP3.LUT R4, R211.reuse, 0x1, RZ, 0xc0, !PT ;  /* 0x00000001d3047812 */ /* 0x040fe400078ec0ff */
[----:B------:R-:W-:-:S02]  /*13270*/  R2P PR, R211, 0x6 ;  /* 0x00000006d3007804 */ /* 0x000fc40000000000 */
[----:B------:R-:W-:-:S13]  /*13280*/  ISETP.NE.U32.AND P0, PT, R4, 0x1, PT ;  /* 0x000000010400780c */ /* 0x000fda0003f05070 */
[----:B-1----:R-:W-:Y:S02]  /*13290*/  @!P0 IMAD.MOV.U32 R10, RZ, RZ, R160 ;  /* 0x000000ffff0a8224 */ /* 0x002fe400078e00a0 */
        /* <DEDUP_REMOVED lines=17> */
.L_x_1721:
[----:B------:R1:W-:Y:S02]  /*133b0*/  STS.128 [R210+0x10000], RZ ;  /* 0x010000ffd2007388 */ /* 0x0003e40000000c00 */
.L_x_1720:
[----:B------:R-:W-:Y:S05]  /*133c0*/  BSYNC B0 ;  /* 0x0000000000007941 */ /* 0x000fea0003800000 */
.L_x_1719:
        /* <DEDUP_REMOVED lines=34> */
.L_x_1724:
[----:B------:R1:W-:Y:S02]  /*135f0*/  STS.128 [R210+0x10800], RZ ;  /* 0x010800ffd2007388 */ /* 0x0003e40000000c00 */
.L_x_1723:
[----:B------:R-:W-:Y:S05]  /*13600*/  BSYNC B0 ;  /* 0x0000000000007941 */ /* 0x000fea0003800000 */
.L_x_1722:
        /* <DEDUP_REMOVED lines=11> */
[C-C-:B------:R-:W-:Y:S02]  /*136c0*/  SHF.L.U64.HI R4, R66.reuse, 0x5, R67.reuse ;  /* 0x0000000542047819 */ /* 0x140fe40000010243 */
[----:B------:R-:W-:-:S05]  /*136d0*/  LEA.HI.X R7, R66, R167, R67, 0x5, P2 ;  /* 0x000000a742077211 */ /* 0x000fca00010f2c43 */
        /* <DEDUP_REMOVED lines=23> */
.L_x_1727:
[----:B------:R1:W-:Y:S02]  /*13850*/  STS.128 [R210+0x11000], RZ ;  /* 0x011000ffd2007388 */ /* 0x0003e40000000c00 */
.L_x_1726:
[----:B------:R-:W-:Y:S05]  /*13860*/  BSYNC B0 ;  /* 0x0000000000007941 */ /* 0x000fea0003800000 */
.L_x_1725:
        /* <DEDUP_REMOVED lines=16> */
[----:B------:R-:W-:-:S04]  /*13970*/  IMAD.IADD R5, R167, 0x1, R0 ;  /* 0x00000001a7057824 */ /* 0x000fc800078e0200 */
[-C--:B------:R-:W-:Y:S02]  /*13980*/  @P2 LEA R8, P4, R166, R170.reuse, 0x1 ;  /* 0x000000aaa6082211 */ /* 0x080fe400078808ff */
[----:B-1----:R-:W-:Y:S02]  /*13990*/  @!P3 IMAD.WIDE.U32 R6, R66, 0x60, R160 ;  /* 0x000000604206b825 */ /* 0x002fe400078e00a0 */
        /* <DEDUP_REMOVED lines=20> */
.L_x_1729:
[----:B------:R-:W-:Y:S05]  /*13ae0*/  BSYNC B0 ;  /* 0x0000000000007941 */ /* 0x000fea0003800000 */
.L_x_1728:
        /* <DEDUP_REMOVED lines=9> */
[----:B------:R-:W-:Y:S01]  /*13b80*/  LOP3.LUT R168, R5, 0x8, R168, 0xf8, !PT ;  /* 0x0000000805a87812 */ /* 0x000fe200078ef8a8 */
[----:B------:R-:W-:Y:S01]  /*13b90*/  BSSY B1, `(.L_x_1730) ;  /* 0x00001a0000017945 */ /* 0x000fe20003800000 */
[----:B------:R-:W-:Y:S01]  /*13ba0*/  SHF.R.U32.HI R5, RZ, 0x3, R5 ;  /* 0x00000003ff057819 */ /* 0x000fe20000011605 */
[--C-:B------:R-:W-:Y:S01]  /*13bb0*/  IMAD R53, R56, 0x2, R191.reuse ;  /* 0x0000000238357824 */ /* 0x100fe200078e02bf */
[----:B------:R-:W-:Y:S01]  /*13bc0*/  LDSM.16.M88.4 R80, [R191] ;  /* 0x00000000bf50783b */ /* 0x000fe20000000200 */
[----:B-1----:R-:W-:Y:S01]  /*13bd0*/  IMAD R17, R54, 0x2, R191 ;  /* 0x0000000236117824 */ /* 0x002fe200078e02bf */
[----:B------:R-:W-:Y:S01]  /*13be0*/  LOP3.LUT R5, R168, R5, RZ, 0x3c, !PT ;  /* 0x00000005a8057212 */ /* 0x000fe200078e3cff */
[----:B------:R-:W-:Y:S01]  /*13bf0*/  IMAD R16, R54, 0x2, R53 ;  /* 0x0000000236107824 */ /* 0x000fe200078e0235 */
[----:B------:R-:W-:Y:S01]  /*13c00*/  LDSM.16.M88.4 R36, [R53] ;  /* 0x000000003524783b */ /* 0x000fe20000000200 */
[----:B------:R-:W-:-:S02]  /*13c10*/  LOP3.LUT R57, R57, 0x6, RZ, 0xc0, !PT ;  /* 0x0000000639397812 */ /* 0x000fc400078ec0ff */
[----:B------:R-:W-:Y:S01]  /*13c20*/  IMAD R190, R70, 0x200, R5 ;  /* 0x0000020046be7824 */ /* 0x000fe200078e0205 */
[----:B------:R-:W-:Y:S03]  /*13c30*/  LDSM.16.M88.4 R28, [R17] ;  /* 0x00000000111c783b */ /* 0x000fe60000000200 */
        /* <DEDUP_REMOVED lines=11> */
[----:B------:R-:W3:Y:S01]  /*13cf0*/  LDSM.16.M88.4 R24, [R189+0x800] ;  /* 0x00080000bd18783b */ /* 0x000ee20000000200 */
[----:B------:R-:W-:-:S02]  /*13d00*/  IADD3 R186, R189, 0x1000, RZ ;  /* 0x00001000bdba7810 */ /* 0x000fc40007ffe0ff */
[C---:B------:R-:W-:Y:S01]  /*13d10*/  IADD3 R185, R189.reuse, 0x1800, RZ ;  /* 0x00001800bdb97810 */ /* 0x040fe20007ffe0ff */
[----:B------:R-:W4:Y:S01]  /*13d20*/  LDSM.16.M88.4 R72, [R190+0x7800] ;  /* 0x00780000be48783b */ /* 0x000f220000000200 */
[----:B------:R-:W-:Y:S01]  /*13d30*/  IMAD.IADD R188, R190, 0x1, R0 ;  /* 0x00000001bebc7824 */ /* 0x000fe200078e0200 */
[C---:B------:R-:W-:Y:S01]  /*13d40*/  IADD3 R183, R189.reuse, 0x2000, RZ ;  /* 0x00002000bdb77810 */ /* 0x040fe20007ffe0ff */
[----:B------:R-:W-:Y:S01]  /*13d50*/  IMAD.IADD R184, R0, 0x1, R189 ;  /* 0x0000000100b87824 */ /* 0x000fe200078e02bd */
[----:B------:R-:W3:Y:S01]  /*13d60*/  LDSM.16.M88.4 R64, [R189] ;  /* 0x00000000bd40783b */ /* 0x000ee20000000200 */
[C---:B------:R-:W-:Y:S02]  /*13d70*/  IADD3 R182, R189.reuse, 0x2800, RZ ;  /* 0x00002800bdb67810 */ /* 0x040fe40007ffe0ff */
[C---:B------:R-:W-:Y:S01]  /*13d80*/  IADD3 R181, R189.reuse, 0x3000, RZ ;  /* 0x00003000bdb57810 */ /* 0x040fe20007ffe0ff */
[----:B------:R-:W3:Y:S01]  /*13d90*/  LDSM.16.M88.4 R60, [R189+0x1000] ;  /* 0x00100000bd3c783b */ /* 0x000ee20000000200 */
[----:B------:R-:W-:-:S02]  /*13da0*/  IADD3 R180, R189, 0x3800, RZ ;  /* 0x00003800bdb47810 */ /* 0x000fc40007ffe0ff */
[C---:B-----5:R-:W-:Y:S01]  /*13db0*/  IADD3 R179, R189.reuse, 0x4000, RZ ;  /* 0x00004000bdb37810 */ /* 0x060fe20007ffe0ff */
[----:B------:R-:W3:Y:S01]  /*13dc0*/  LDSM.16.M88.4 R48, [R189+0x1800] ;  /* 0x00180000bd30783b */ /* 0x000ee20000000200 */
[C---:B------:R-:W-:Y:S02]  /*13dd0*/  IADD3 R178, R189.reuse, 0x4800, RZ ;  /* 0x00004800bdb27810 */ /* 0x040fe40007ffe0ff */
[C---:B------:R-:W-:Y:S01]  /*13de0*/  IADD3 R177, R189.reuse, 0x5000, RZ ;  /* 0x00005000bdb17810 */ /* 0x040fe20007ffe0ff */
[----:B---3--:R-:W3:Y:S01]  /*13df0*/  LDSM.16.M88.4 R32, [R188+0x6000] ;  /* 0x00600000bc20783b */ /* 0x008ee20000000200 */
[----:B------:R-:W-:-:S03]  /*13e00*/  IADD3 R176, R189, 0x5800, RZ ;  /* 0x00005800bdb07810 */ /* 0x000fc60007ffe0ff */
[----:B------:R-:W-:Y:S01]  /*13e10*/  LDSM.16.M88.4 R92, [R188+0x7000] ;  /* 0x00700000bc5c783b */ /* 0x000fe20000000200 */
[C---:B-1----:R-:W-:Y:S03]  /*13e20*/  HMMA.16816.F32.BF16 R20, R80.reuse, R12, RZ ;  /* 0x0000000c5014723c */ /* 0x042fe600000418ff */
[----:B------:R-:W-:Y:S05]  /*13e30*/  LDSM.16.M88.4 R88, [R188+0x7800] ;  /* 0x00780000bc58783b */ /* 0x000fea0000000200 */
[C---:B------:R-:W-:Y:S08]  /*13e40*/  HMMA.16816.F32.BF16 R12, R80.reuse, R14, RZ ;  /* 0x0000000e500c723c */ /* 0x040ff000000418ff */
[C---:B--2---:R-:W-:Y:S08]  /*13e50*/  HMMA.16816.F32.BF16 R44, R80.reuse, R40, RZ ;  /* 0x00000028502c723c */ /* 0x044ff000000418ff */
[----:B------:R-:W-:Y:S08]  /*13e60*/  HMMA.16816.F32.BF16 R40, R80, R42, RZ ;  /* 0x0000002a5028723c */ /* 0x000ff000000418ff */
[C---:B------:R-:W-:Y:S08]  /*13e70*/  HMMA.16816.F32.BF16 R20, R36.reuse, R24, R20 ;  /* 0x000000182414723c */ /* 0x040ff00000041814 */
[----:B------:R-:W-:Y:S01]  /*13e80*/  HMMA.16816.F32.BF16 R12, R36, R26, R12 ;  /* 0x0000001a240c723c */ /* 0x000fe2000004180c */
[----:B------:R-:W1:Y:S07]  /*13e90*/  LDSM.16.M88.4 R24, [R188+0x6800] ;  /* 0x00680000bc18783b */ /* 0x000e6e0000000200 */
[C---:B------:R-:W-:Y:S08]  /*13ea0*/  HMMA.16816.F32.BF16 R8, R80.reuse, R4, RZ ;  /* 0x000000045008723c */ /* 0x040ff000000418ff */
[C---:B------:R-:W-:Y:S08]  /*13eb0*/  HMMA.16816.F32.BF16 R4, R80.reuse, R6, RZ ;  /* 0x000000065004723c */ /* 0x040ff000000418ff */
[C---:B----4-:R-:W-:Y:S08]  /*13ec0*/  HMMA.16816.F32.BF16 R84, R80.reuse, R72, RZ ;  /* 0x000000485054723c */ /* 0x050ff000000418ff */
[----:B------:R-:W-:Y:S01]  /*13ed0*/  HMMA.16816.F32.BF16 R80, R80, R74, RZ ;  /* 0x0000004a5050723c */ /* 0x000fe200000418ff */
[----:B------:R-:W2:Y:S07]  /*13ee0*/  LDSM.16.M88.4 R72, [R184] ;  /* 0x00000000b848783b */ /* 0x000eae0000000200 */
[C---:B------:R-:W-:Y:S08]  /*13ef0*/  HMMA.16816.F32.BF16 R44, R36.reuse, R64, R44 ;  /* 0x00000040242c723c */ /* 0x040ff0000004182c */
[C---:B------:R-:W-:Y:S01]  /*13f00*/  HMMA.16816.F32.BF16 R40, R36.reuse, R66, R40 ;  /* 0x000000422428723c */ /* 0x040fe20000041828 */
[----:B------:R-:W4:Y:S07]  /*13f10*/  LDSM.16.M88.4 R64, [R184+0x800] ;  /* 0x00080000b840783b */ /* 0x000f2e0000000200 */
[C---:B------:R-:W-:Y:S08]  /*13f20*/  HMMA.16816.F32.BF16 R8, R36.reuse, R60, R8 ;  /* 0x0000003c2408723c */ /* 0x040ff00000041808 */
[C---:B------:R-:W-:Y:S01]  /*13f30*/  HMMA.16816.F32.BF16 R4, R36.reuse, R62, R4 ;  /* 0x0000003e2404723c */ /* 0x040fe20000041804 */
[----:B------:R-:W2:Y:S07]  /*13f40*/  LDSM.16.M88.4 R60, [R184+0x1000] ;  /* 0x00100000b83c783b */ /* 0x000eae0000000200 */
        /* <DEDUP_REMOVED lines=19> */
[C---:B----4-:R-:W-:Y:S01]  /*14080*/  HMMA.16816.F32.BF16 R92, R76.reuse, R64, R20 ;  /* 0x000000404c5c723c */ /* 0x050fe20000041814 */
[----:B------:R-:W2:Y:S07]  /*14090*/  LDSM.16.M88.4 R20, [R189+0x2000] ;  /* 0x00200000bd14783b */ /* 0x000eae0000000200 */
[C---:B------:R-:W-:Y:S08]  /*140a0*/  HMMA.16816.F32.BF16 R12, R76.reuse, R66, R12 ;  /* 0x000000424c0c723c */ /* 0x040ff0000004180c */
[C---:B------:R-:W-:Y:S08]  /*140b0*/  HMMA.16816.F32.BF16 R8, R76.reuse, R60, R8 ;  /* 0x0000003c4c08723c */ /* 0x040ff00000041808 */
[C---:B------:R-:W-:Y:S01]  /*140c0*/  HMMA.16816.F32.BF16 R4, R76.reuse, R62, R4 ;  /* 0x0000003e4c04723c */ /* 0x040fe20000041804 */
[----:B------:R-:W4:Y:S07]  /*140d0*/  LDSM.16.M88.4 R60, [R189+0x2800] ;  /* 0x00280000bd3c783b */ /* 0x000f2e0000000200 */
[C---:B------:R-:W-:Y:S08]  /*140e0*/  HMMA.16816.F32.BF16 R84, R76.reuse, R48, R84 ;  /* 0x000000304c54723c */ /* 0x040ff00000041854 */
[----:B------:R-:W-:Y:S01]  /*140f0*/  HMMA.16816.F32.BF16 R80, R76, R50, R80 ;  /* 0x000000324c50723c */ /* 0x000fe20000041850 */
[----:B------:R-:W2:Y:S04]  /*14100*/  LDSM.16.M88.4 R48, [R189+0x3000] ;  /* 0x00300000bd30783b */ /* 0x000ea80000000200 */
[----:B------:R-:W-:Y:S03]  /*14110*/  LDSM.16.M88.4 R76, [R189+0x3800] ;  /* 0x00380000bd4c783b */ /* 0x000fe60000000200 */
[C---:B---3--:R-:W-:Y:S08]  /*14120*/  HMMA.16816.F32.BF16 R44, R36.reuse, R32, R44 ;  /* 0x00000020242c723c */ /* 0x048ff0000004182c */
[C---:B------:R-:W-:Y:S01]  /*14130*/  HMMA.16816.F32.BF16 R64, R36.reuse, R34, R40 ;  /* 0x000000222440723c */ /* 0x040fe20000041828 */
[----:B------:R-:W-:Y:S04]  /*14140*/  LDSM.16.M88.4 R40, [R17+0x2000] ;  /* 0x002000001128783b */ /* 0x000fe80000000200 */
[----:B------:R-:W3:Y:S03]  /*14150*/  LDSM.16.M88.4 R32, [R188+0x8000] ;  /* 0x00800000bc20783b */ /* 0x000ee60000000200 */
        /* <DEDUP_REMOVED lines=13> */
[C---:B----4-:R-:W-:Y:S08]  /*14230*/  HMMA.16816.F32.BF16 R92, R88.reuse, R60, R92 ;  /* 0x0000003c585c723c */ /* 0x050ff0000004185c */
[C---:B------:R-:W-:Y:S01]  /*14240*/  HMMA.16816.F32.BF16 R12, R88.reuse, R62, R12 ;  /* 0x0000003e580c723c */ /* 0x040fe2000004180c */
[----:B------:R-:W-:Y:S07]  /*14250*/  LDSM.16.M88.4 R60, [R184+0x3000] ;  /* 0x00300000b83c783b */ /* 0x000fee0000000200 */
[C---:B------:R-:W-:Y:S08]  /*14260*/  HMMA.16816.F32.BF16 R8, R88.reuse, R48, R8 ;  /* 0x000000305808723c */ /* 0x040ff00000041808 */
[----:B------:R-:W-:Y:S01]  /*14270*/  HMMA.16816.F32.BF16 R4, R88, R50, R4 ;  /* 0x000000325804723c */ /* 0x000fe20000041804 */
[----:B------:R-:W4:Y:S07]  /*14280*/  LDSM.16.M88.4 R48, [R16+0x2000] ;  /* 0x002000001030783b */ /* 0x000f2e0000000200 */
[C---:B---3--:R-:W-:Y:S08]  /*14290*/  HMMA.16816.F32.BF16 R44, R40.reuse, R32, R44 ;  /* 0x00000020282c723c */ /* 0x048ff0000004182c */
[----:B------:R-:W-:Y:S01]  /*142a0*/  HMMA.16816.F32.BF16 R64, R40, R34, R64 ;  /* 0x000000222840723c */ /* 0x000fe20000041840 */
[----:B------:R-:W3:Y:S07]  /*142b0*/  LDSM.16.M88.4 R32, [R184+0x2800] ;  /* 0x00280000b820783b */ /* 0x000eee0000000200 */
        /* <DEDUP_REMOVED lines=8> */
[----:B------:R-:W1:Y:S03]  /*14340*/  LDSM.16.M88.4 R4, [R190+0xa800] ;  /* 0x00a80000be04783b */ /* 0x000e660000000200 */
[C---:B------:R-:W-:Y:S01]  /*14350*/  HMMA.16816.F32.BF16 R88, R40.reuse, R28, R84 ;  /* 0x0000001c2858723c */ /* 0x040fe20000041854 */
[----:B------:R-:W1:Y:S07]  /*14360*/  LDSM.16.M88.4 R84, [R190+0xb000] ;  /* 0x00b00000be54783b */ /* 0x000e6e0000000200 */
[----:B------:R-:W-:Y:S01]  /*14370*/  HMMA.16816.F32.BF16 R80, R40, R30, R80 ;  /* 0x0000001e2850723c */ /* 0x000fe20000041850 */
[----:B------:R-:W1:Y:S04]  /*14380*/  LDSM.16.M88.4 R40, [R190+0xb800] ;  /* 0x00b80000be28783b */ /* 0x000e680000000200 */
[----:B------:R-:W-:Y:S03]  /*14390*/  LDSM.16.M88.4 R28, [R189+0x4800] ;  /* 0x00480000bd1c783b */ /* 0x000fe60000000200 */
[C---:B----4-:R-:W-:Y:S08]  /*143a0*/  HMMA.16816.F32.BF16 R44, R48.reuse, R36, R44 ;  /* 0x00000024302c723c */ /* 0x050ff0000004182c */
[C---:B------:R-:W-:Y:S01]  /*143b0*/  HMMA.16816.F32.BF16 R64, R48.reuse, R38, R64 ;  /* 0x000000263040723c */ /* 0x040fe20000041840 */
[----:B------:R-:W-:Y:S07]  /*143c0*/  LDSM.16.M88.4 R36, [R53+0x4000] ;  /* 0x004000003524783b */ /* 0x000fee0000000200 */
[C---:B---3--:R-:W-:Y:S08]  /*143d0*/  HMMA.16816.F32.BF16 R92, R48.reuse, R32, R92 ;  /* 0x00000020305c723c */ /* 0x048ff0000004185c */
[C---:B------:R-:W-:Y:S01]  /*143e0*/  HMMA.16816.F32.BF16 R12, R48.reuse, R34, R12 ;  /* 0x00000022300c723c */ /* 0x040fe2000004180c */
[----:B------:R-:W3:Y:S07]  /*143f0*/  LDSM.16.M88.4 R32, [R189+0x4000] ;  /* 0x00400000bd20783b */ /* 0x000eee0000000200 */
[C---:B------:R-:W-:Y:S08]  /*14400*/  HMMA.16816.F32.BF16 R8, R48.reuse, R60, R8 ;  /* 0x0000003c3008723c */ /* 0x040ff00000041808 */
[C---:B------:R-:W-:Y:S01]  /*14410*/  HMMA.16816.F32.BF16 R76, R48.reuse, R62, R76 ;  /* 0x0000003e304c723c */ /* 0x040fe2000004184c */
[----:B------:R-:W4:Y:S07]  /*14420*/  LDSM.16.M88.4 R60, [R189+0x5000] ;  /* 0x00500000bd3c783b */ /* 0x000f2e0000000200 */
[C---:B-1----:R-:W-:Y:S08]  /*14430*/  HMMA.16816.F32.BF16 R88, R48.reuse, R24, R88 ;  /* 0x000000183058723c */ /* 0x042ff00000041858 */
[----:B------:R-:W-:Y:S01]  /*14440*/  HMMA.16816.F32.BF16 R80, R48, R26, R80 ;  /* 0x0000001a3050723c */ /* 0x000fe20000041850 */
[----:B------:R-:W-:Y:S04]  /*14450*/  LDSM.16.M88.4 R24, [R17+0x4000] ;  /* 0x004000001118783b */ /* 0x000fe80000000200 */
[----:B------:R-:W-:Y:S03]  /*14460*/  LDSM.16.M88.4 R48, [R184+0x4000] ;  /* 0x00400000b830783b */ /* 0x000fe60000000200 */
[C---:B--2---:R-:W-:Y:S08]  /*14470*/  HMMA.16816.F32.BF16 R44, R72.reuse, R20, R44 ;  /* 0x00000014482c723c */ /* 0x044ff0000004182c */
[C---:B------:R-:W-:Y:S01]  /*14480*/  HMMA.16816.F32.BF16 R64, R72.reuse, R22, R64 ;  /* 0x000000164840723c */ /* 0x040fe20000041840 */
[----:B------:R-:W-:Y:S07]  /*14490*/  LDSM.16.M88.4 R20, [R188+0xa000] ;  /* 0x00a00000bc14783b */ /* 0x000fee0000000200 */
[C---:B------:R-:W-:Y:S08]  /*144a0*/  HMMA.16816.F32.BF16 R92, R72.reuse, R4, R92 ;  /* 0x00000004485c723c */ /* 0x040ff0000004185c */
[C---:B------:R-:W-:Y:S01]  /*144b0*/  HMMA.16816.F32.BF16 R12, R72.reuse, R6, R12 ;  /* 0x00000006480c723c */ /* 0x040fe2000004180c */
[----:B------:R-:W1:Y:S07]  /*144c0*/  LDSM.16.M88.4 R4, [R189+0x5800] ;  /* 0x00580000bd04783b */ /* 0x000e6e0000000200 */
[C---:B------:R-:W-:Y:S08]  /*144d0*/  HMMA.16816.F32.BF16 R8, R72.reuse, R84, R8 ;  /* 0x000000544808723c */ /* 0x040ff00000041808 */
[C---:B------:R-:W-:Y:S08]  /*144e0*/  HMMA.16816.F32.BF16 R76, R72.reuse, R86, R76 ;  /* 0x00000056484c723c */ /* 0x040ff0000004184c */
[C---:B------:R-:W-:Y:S08]  /*144f0*/  HMMA.16816.F32.BF16 R88, R72.reuse, R40, R88 ;  /* 0x000000284858723c */ /* 0x040ff00000041858 */
[----:B------:R-:W-:Y:S01]  /*14500*/  HMMA.16816.F32.BF16 R80, R72, R42, R80 ;  /* 0x0000002a4850723c */ /* 0x000fe20000041850 */
[----:B------:R-:W-:Y:S07]  /*14510*/  LDSM.16.M88.4 R40, [R188+0xb800] ;  /* 0x00b80000bc28783b */ /* 0x000fee0000000200 */
[C---:B---3--:R-:W-:Y:S08]  /*14520*/  HMMA.16816.F32.BF16 R44, R36.reuse, R32, R44 ;  /* 0x00000020242c723c */ /* 0x048ff0000004182c */
[C---:B------:R-:W-:Y:S01]  /*14530*/  HMMA.16816.F32.BF16 R64, R36.reuse, R34, R64 ;  /* 0x000000222440723c */ /* 0x040fe20000041840 */
[----:B------:R-:W2:Y:S07]  /*14540*/  LDSM.16.M88.4 R32, [R188+0xa800] ;  /* 0x00a80000bc20783b */ /* 0x000eae0000000200 */
[C---:B------:R-:W-:Y:S08]  /*14550*/  HMMA.16816.F32.BF16 R92, R36.reuse, R28, R92 ;  /* 0x0000001c245c723c */ /* 0x040ff0000004185c */
[C---:B------:R-:W-:Y:S01]  /*14560*/  HMMA.16816.F32.BF16 R12, R36.reuse, R30, R12 ;  /* 0x0000001e240c723c */ /* 0x040fe2000004180c */
[----:B------:R-:W3:Y:S07]  /*14570*/  LDSM.16.M88.4 R28, [R188+0xb000] ;  /* 0x00b00000bc1c783b */ /* 0x000eee0000000200 */
[C---:B----4-:R-:W-:Y:S08]  /*14580*/  HMMA.16816.F32.BF16 R8, R36.reuse, R60, R8 ;  /* 0x0000003c2408723c */ /* 0x050ff00000041808 */
[C---:B------:R-:W-:Y:S01]  /*14590*/  HMMA.16816.F32.BF16 R76, R36.reuse, R62, R76 ;  /* 0x0000003e244c723c */ /* 0x040fe2000004184c */
[----:B------:R4:W3:Y:S07]  /*145a0*/  LDSM.16.M88.4 R60, [R16+0x4000] ;  /* 0x00400000103c783b */ /* 0x0008ee0000000200 */
[C---:B-1----:R-:W-:Y:S08]  /*145b0*/  HMMA.16816.F32.BF16 R88, R36.reuse, R4, R88 ;  /* 0x000000042458723c */ /* 0x042ff00000041858 */
[----:B------:R-:W-:Y:S01]  /*145c0*/  HMMA.16816.F32.BF16 R80, R36, R6, R80 ;  /* 0x000000062450723c */ /* 0x000fe20000041850 */
[----:B------:R-:W1:Y:S07]  /*145d0*/  LDSM.16.M88.4 R4, [R184+0x4800] ;  /* 0x00480000b804783b */ /* 0x000e6e0000000200 */
[C---:B------:R-:W-:Y:S08]  /*145e0*/  HMMA.16816.F32.BF16 R44, R24.reuse, R20, R44 ;  /* 0x00000014182c723c */ /* 0x040ff0000004182c */
[C---:B------:R-:W-:Y:S01]  /*145f0*/  HMMA.16816.F32.BF16 R64, R24.reuse, R22, R64 ;  /* 0x000000161840723c */ /* 0x040fe20000041840 */
[----:B------:R-:W1:Y:S07]  /*14600*/  LDSM.16.M88.4 R20, [R184+0x5000] ;  /* 0x00500000b814783b */ /* 0x000e6e0000000200 */
[C---:B--2---:R-:W-:Y:S08]  /*14610*/  HMMA.16816.F32.BF16 R92, R24.reuse, R32, R92 ;  /* 0x00000020185c723c */ /* 0x044ff0000004185c */
[C---:B------:R-:W-:Y:S08]  /*14620*/  HMMA.16816.F32.BF16 R12, R24.reuse, R34, R12 ;  /* 0x00000022180c723c */ /* 0x040ff0000004180c */
[C---:B---3--:R-:W-:Y:S07]  /*14630*/  HMMA.16816.F32.BF16 R8, R24.reuse, R28, R8 ;  /* 0x0000001c1808723c */ /* 0x048fee0000041808 */
[----:B------:R-:W-:Y:S01]  /*14640*/  IMAD.IADD R28, R2, 0x1, R57 ;  /* 0x00000001021c7824 */ /* 0x000fe200078e0239 */
[----:B------:R-:W-:Y:S04]  /*14650*/  HMMA.16816.F32.BF16 R76, R24, R30, R76 ;  /* 0x0000001e184c723c */ /* 0x000fe8000004184c */
[----:B------:R-:W-:-:S02]  /*14660*/  IADD3 R0, R28, 0x9, RZ ;  /* 0x000000091c007810 */ /* 0x000fc40007ffe0ff */
[-C--:B------:R-:W-:Y:S02]  /*14670*/  ISETP.GE.AND P3, PT, R28, R69.reuse, PT ;  /* 0x000000451c00720c */ /* 0x080fe40003f66270 */
[C---:B------:R-:W-:Y:S01]  /*14680*/  HMMA.16816.F32.BF16 R88, R24.reuse, R40, R88 ;  /* 0x000000281858723c */ /* 0x040fe20000041858 */
[-C--:B------:R-:W-:Y:S02]  /*14690*/  ISETP.GE.AND P0, PT, R0, R69.reuse, PT ;  /* 0x000000450000720c */ /* 0x080fe40003f06270 */
[C---:B------:R-:W-:Y:S02]  /*146a0*/  IADD3 R0, R28.reuse, 0x10, RZ ;  /* 0x000000101c007810 */ /* 0x040fe40007ffe0ff */
[----:B----4-:R-:W-:Y:S02]  /*146b0*/  IADD3 R16, R28, 0x1, RZ ;  /* 0x000000011c107810 */ /* 0x010fe40007ffe0ff */
[----:B------:R-:W-:Y:S01]  /*146c0*/  ISETP.GE.AND P6, PT, R0, R69, PT ;  /* 0x000000450000720c */ /* 0x000fe20003fc6270 */
[----:B------:R-:W-:Y:S01]  /*146d0*/  HMMA.16816.F32.BF16 R80, R24, R42, R80 ;  /* 0x0000002a1850723c */ /* 0x000fe20000041850 */
[----:B------:R-:W2:Y:S01]  /*146e0*/  LDSM.16.M88.4 R24, [R184+0x5800] ;  /* 0x00580000b818783b */ /* 0x000ea20000000200 */
[----:B------:R-:W-:Y:S01]  /*146f0*/  IADD3 R0, R28, 0x18, RZ ;  /* 0x000000181c007810 */ /* 0x000fe20007ffe0ff */
[----:B------:R-:W-:-:S04]  /*14700*/  DEPBAR.LE SB0, 0x0 ;  /* 0x000080000000791a */ /* 0x000fc80000000000 */
[----:B------:R-:W-:Y:S01]  /*14710*/  ISETP.GE.AND P2, PT, R16, R69, PT ;  /* 0x000000451000720c */ /* 0x000fe20003f46270 */
[C---:B------:R-:W-:Y:S08]  /*14720*/  HMMA.16816.F32.BF16 R44, R60.reuse, R48, R44 ;  /* 0x000000303c2c723c */ /* 0x040ff0000004182c */
[C---:B------:R-:W-:Y:S08]  /*14730*/  HMMA.16816.F32.BF16 R64, R60.reuse, R50, R64 ;  /* 0x000000323c40723c */ /* 0x040ff00000041840 */
[C---:B-1----:R-:W-:Y:S07]  /*14740*/  HMMA.16816.F32.BF16 R92, R60.reuse, R4, R92 ;  /* 0x000000043c5c723c */ /* 0x042fee000004185c */
[----:B------:R-:W-:Y:S01]  /*14750*/  IADD3 R4, R28, 0x8, RZ ;  /* 0x000000081c047810 */ /* 0x000fe20007ffe0ff */
[----:B------:R-:W-:Y:S01]  /*14760*/  HMMA.16816.F32.BF16 R12, R60, R6, R12 ;  /* 0x000000063c0c723c */ /* 0x000fe2000004180c */
[----:B------:R-:W-:-:S02]  /*14770*/  FSEL R46, R46, -INF , !P3 ;  /* 0xff8000002e2e7808 */ /* 0x000fc40005800000 */
[-C--:B------:R-:W-:Y:S02]  /*14780*/  ISETP.GE.AND P1, PT, R4, R69.reuse, PT ;  /* 0x000000450400720c */ /* 0x080fe40003f26270 */
[----:B------:R-:W-:Y:S02]  /*14790*/  IADD3 R4, R28, 0x11, RZ ;  /* 0x000000111c047810 */ /* 0x000fe40007ffe0ff */
[----:B------:R-:W-:Y:S01]  /*147a0*/  FSEL R44, R44, -INF , !P3 ;  /* 0xff8000002c2c7808 */ /* 0x000fe20005800000 */
[----:B------:R-:W-:Y:S01]  /*147b0*/  HMMA.16816.F32.BF16 R8, R60, R20, R8 ;  /* 0x000000143c08723c */ /* 0x000fe20000041808 */
[-C--:B------:R-:W-:Y:S02]  /*147c0*/  ISETP.GE.AND P3, PT, R0, R69.reuse, PT ;  /* 0x000000450000720c */ /* 0x080fe40003f66270 */
[----:B------:R-:W-:Y:S02]  /*147d0*/  IADD3 R0, R28, 0x20, RZ ;  /* 0x000000201c007810 */ /* 0x000fe40007ffe0ff */
[----:B------:R-:W-:-:S02]  /*147e0*/  ISETP.GE.AND P5, PT, R4, R69, PT ;  /* 0x000000450400720c */ /* 0x000fc40003fa6270 */
[----:B------:R-:W-:Y:S01]  /*147f0*/  IADD3 R4, R28, 0x19, RZ ;  /* 0x000000191c047810 */ /* 0x000fe20007ffe0ff */
[C---:B------:R-:W-:Y:S01]  /*14800*/  HMMA.16816.F32.BF16 R76, R60.reuse, R22, R76 ;  /* 0x000000163c4c723c */ /* 0x040fe2000004184c */
[----:B------:R-:W-:Y:S02]  /*14810*/  FSEL R66, R66, -INF , !P1 ;  /* 0xff80000042427808 */ /* 0x000fe40004800000 */
[----:B------:R-:W-:Y:S02]  /*14820*/  FSEL R64, R64, -INF , !P1 ;  /* 0xff80000040407808 */ /* 0x000fe40004800000 */
[----:B------:R-:W-:Y:S02]  /*14830*/  ISETP.GE.AND P1, PT, R0, R69, PT ;  /* 0x000000450000720c */ /* 0x000fe40003f26270 */
[----:B------:R-:W-:Y:S01]  /*14840*/  FSEL R47, R47, -INF , !P2 ;  /* 0xff8000002f2f7808 */ /* 0x000fe20005000000 */
[----:B--2---:R-:W-:Y:S01]  /*14850*/  HMMA.16816.F32.BF16 R88, R60, R24, R88 ;  /* 0x000000183c58723c */ /* 0x004fe20000041858 */
[----:B------:R-:W-:-:S02]  /*14860*/  FSEL R45, R45, -INF , !P2 ;  /* 0xff8000002d2d7808 */ /* 0x000fc40005000000 */
[----:B------:R-:W-:Y:S02]  /*14870*/  IADD3 R0, R28, 0x21, RZ ;  /* 0x000000211c007810 */ /* 0x000fe40007ffe0ff */
[-C--:B------:R-:W-:Y:S02]  /*14880*/  ISETP.GE.AND P2, PT, R4, R69.reuse, PT ;  /* 0x000000450400720c */ /* 0x080fe40003f46270 */
[----:B------:R-:W-:Y:S01]  /*14890*/  IADD3 R4, R28, 0x28, RZ ;  /* 0x000000281c047810 */ /* 0x000fe20007ffe0ff */
[----:B------:R-:W-:Y:S01]  /*148a0*/  HMMA.16816.F32.BF16 R80, R60, R26, R80 ;  /* 0x0000001a3c50723c */ /* 0x000fe20000041850 */
[----:B------:R-:W-:Y:S02]  /*148b0*/  FSEL R67, R67, -INF , !P0 ;  /* 0xff80000043437808 */ /* 0x000fe40004000000 */
[----:B------:R-:W-:Y:S02]  /*148c0*/  FSEL R65, R65, -INF , !P0 ;  /* 0xff80000041417808 */ /* 0x000fe40004000000 */
[----:B------:R-:W-:-:S02]  /*148d0*/  ISETP.GE.AND P0, PT, R0, R69, PT ;  /* 0x000000450000720c */ /* 0x000fc40003f06270 */
[----:B------:R-:W-:Y:S02]  /*148e0*/  FSEL R0, R94, -INF , !P6 ;  /* 0xff8000005e007808 */ /* 0x000fe40007000000 */
[----:B------:R-:W-:Y:S02]  /*148f0*/  FSEL R92, R92, -INF , !P6 ;  /* 0xff8000005c5c7808 */ /* 0x000fe40007000000 */
[----:B------:R-:W-:Y:S02]  /*14900*/  ISETP.GE.AND P6, PT, R4, R69, PT ;  /* 0x000000450400720c */ /* 0x000fe40003fc6270 */
[----:B------:R-:W-:Y:S02]  /*14910*/  IADD3 R4, R28, 0x29, RZ ;  /* 0x000000291c047810 */ /* 0x000fe40007ffe0ff */
[----:B------:R-:W-:Y:S02]  /*14920*/  FSEL R16, R95, -INF , !P5 ;  /* 0xff8000005f107808 */ /* 0x000fe40006800000 */
[----:B------:R-:W-:-:S02]  /*14930*/  FSEL R93, R93, -INF , !P5 ;  /* 0xff8000005d5d7808 */ /* 0x000fc40006800000 */
[-C--:B------:R-:W-:Y:S02]  /*14940*/  ISETP.GE.AND P5, PT, R4, R69.reuse, PT ;  /* 0x000000450400720c */ /* 0x080fe40003fa6270 */
[----:B------:R-:W-:Y:S02]  /*14950*/  IADD3 R4, R28, 0x30, RZ ;  /* 0x000000301c047810 */ /* 0x000fe40007ffe0ff */
[----:B------:R-:W-:Y:S02]  /*14960*/  FSEL R14, R14, -INF , !P3 ;  /* 0xff8000000e0e7808 */ /* 0x000fe40005800000 */
[----:B------:R-:W-:Y:S02]  /*14970*/  FSEL R12, R12, -INF , !P3 ;  /* 0xff8000000c0c7808 */ /* 0x000fe40005800000 */
[----:B------:R-:W-:Y:S02]  /*14980*/  ISETP.GE.AND P3, PT, R4, R69, PT ;  /* 0x000000450400720c */ /* 0x000fe40003f66270 */
[----:B------:R-:W-:-:S02]  /*14990*/  IADD3 R4, R28, 0x31, RZ ;  /* 0x000000311c047810 */ /* 0x000fc40007ffe0ff */
[----:B------:R-:W-:Y:S02]  /*149a0*/  FSEL R15, R15, -INF , !P2 ;  /* 0xff8000000f0f7808 */ /* 0x000fe40005000000 */
[----:B------:R-:W-:Y:S02]  /*149b0*/  FSEL R13, R13, -INF , !P2 ;  /* 0xff8000000d0d7808 */ /* 0x000fe40005000000 */
[----:B------:R-:W-:Y:S02]  /*149c0*/  ISETP.GE.AND P2, PT, R4, R69, PT ;  /* 0x000000450400720c */ /* 0x000fe40003f46270 */
[C---:B------:R-:W-:Y:S02]  /*149d0*/  IADD3 R4, R28.reuse, 0x38, RZ ;  /* 0x000000381c047810 */ /* 0x040fe40007ffe0ff */
[----:B------:R-:W-:Y:S02]  /*149e0*/  IADD3 R28, R28, 0x39, RZ ;  /* 0x000000391c1c7810 */ /* 0x000fe40007ffe0ff */
[----:B------:R-:W-:-:S02]  /*149f0*/  FSEL R170, R10, -INF , !P1 ;  /* 0xff8000000aaa7808 */ /* 0x000fc40004800000 */
[----:B------:R-:W-:Y:S02]  /*14a00*/  FSEL R154, R8, -INF , !P1 ;  /* 0xff800000089a7808 */ /* 0x000fe40004800000 */
[----:B------:R-:W-:Y:S02]  /*14a10*/  FSEL R167, R11, -INF , !P0 ;  /* 0xff8000000ba77808 */ /* 0x000fe40004000000 */
[----:B------:R-:W-:Y:S02]  /*14a20*/  FSEL R212, R9, -INF , !P0 ;  /* 0xff80000009d47808 */ /* 0x000fe40004000000 */
[-C--:B------:R-:W-:Y:S02]  /*14a30*/  ISETP.GE.AND P1, PT, R4, R69.reuse, PT ;  /* 0x000000450400720c */ /* 0x080fe40003f26270 */
[----:B------:R-:W-:Y:S02]  /*14a40*/  ISETP.GE.AND P0, PT, R28, R69, PT ;  /* 0x000000451c00720c */ /* 0x000fe40003f06270 */
        /* <DEDUP_REMOVED lines=21> */
[-C--:B--2---:R-:W-:Y:S02]  /*14ba0*/  IABS R6, R11.reuse ;  /* 0x0000000b00067213 */ /* 0x084fe40000000000 */
[-C--:B------:R-:W-:Y:S02]  /*14bb0*/  IABS R4, R11.reuse ;  /* 0x0000000b00047213 */ /* 0x080fe40000000000 */
[----:B------:R-:W1:Y:S01]  /*14bc0*/  I2F.RP R7, R6 ;  /* 0x0000000600077306 */ /* 0x000e620000209400 */
[----:B------:R-:W-:-:S02]  /*14bd0*/  LOP3.LUT R2, R2, R11, RZ, 0x3c, !PT ;  /* 0x0000000b02027212 */ /* 0x000fc400078e3cff */
[----:B------:R-:W-:Y:S02]  /*14be0*/  IMAD.MOV R4, RZ, RZ, -R4 ;  /* 0x000000ffff047224 */ /* 0x000fe400078e0a04 */
[----:B------:R-:W-:-:S03]  /*14bf0*/  ISETP.GE.AND P2, PT, R2, RZ, PT ;  /* 0x000000ff0200720c */ /* 0x000fc60003f46270 */
[----:B-1----:R-:W1:Y:S02]  /*14c00*/  MUFU.RCP R20, R7 ;  /* 0x0000000700147308 */ /* 0x002e640000001000 */
[----:B-1----:R-:W-:-:S06]  /*14c10*/  IADD3 R20, R20, 0xffffffe, RZ ;  /* 0x0ffffffe14147810 */ /* 0x002fcc0007ffe0ff */
[----:B------:R-:W1:Y:S02]  /*14c20*/  F2I.FTZ.U32.TRUNC.NTZ R21, R20 ;  /* 0x0000001400157305 */ /* 0x000e64000021f000 */
[--C-:B-1----:R-:W-:Y:S02]  /*14c30*/  IMAD.MOV R3, RZ, RZ, -R21.reuse ;  /* 0x000000ffff037224 */ /* 0x102fe400078e0a15 */
[----:B------:R-:W-:Y:S02]  /*14c40*/  IMAD.MOV.U32 R20, RZ, RZ, RZ ;  /* 0x000000ffff147224 */ /* 0x000fe400078e00ff */
[----:B------:R-:W-:Y:S01]  /*14c50*/  IMAD R10, R3, R6, RZ ;  /* 0x00000006030a7224 */ /* 0x000fe200078e02ff */
[----:B------:R-:W-:Y:S02]  /*14c60*/  IABS R3, R8 ;  /* 0x0000000800037213 */ /* 0x000fe40000000000 */
[----:B------:R-:W-:Y:S01]  /*14c70*/  LOP3.LUT R8, R8, R11, RZ, 0x3c, !PT ;  /* 0x0000000b08087212 */ /* 0x000fe200078e3cff */
[----:B------:R-:W-:-:S03]  /*14c80*/  IMAD.HI.U32 R10, R21, R10, R20 ;  /* 0x0000000a150a7227 */ /* 0x000fc600078e0014 */
[----:B------:R-:W-:-:S03]  /*14c90*/  ISETP.GE.AND P0, PT, R8, RZ, PT ;  /* 0x000000ff0800720c */ /* 0x000fc60003f06270 */
        /* <DEDUP_REMOVED lines=11> */
[----:B------:R-:W-:Y:S02]  /*14d50*/  ISETP.GE.U32.AND P5, PT, R3, R6, PT ;  /* 0x000000060300720c */ /* 0x000fe40003fa6070 */
[----:B------:R-:W-:Y:S02]  /*14d60*/  @!P1 IADD3 R7, R7, 0x1, RZ ;  /* 0x0000000107079810 */ /* 0x000fe40007ffe0ff */
[----:B------:R-:W-:-:S07]  /*14d70*/  ISETP.NE.AND P1, PT, R11, RZ, PT ;  /* 0x000000ff0b00720c */ /* 0x000fce0003f25270 */
[----:B------:R-:W-:Y:S02]  /*14d80*/  @P6 IADD3 R9, R9, 0x1, RZ ;  /* 0x0000000109096810 */ /* 0x000fe40007ffe0ff */
[----:B------:R-:W-:-:S03]  /*14d90*/  @P5 IADD3 R7, R7, 0x1, RZ ;  /* 0x0000000107075810 */ /* 0x000fc60007ffe0ff */
[----:B------:R-:W-:Y:S02]  /*14da0*/  @!P2 IMAD.MOV R9, RZ, RZ, -R9 ;  /* 0x000000ffff09a224 */ /* 0x000fe400078e0a09 */
[----:B------:R-:W-:-:S03]  /*14db0*/  @!P0 IMAD.MOV R7, RZ, RZ, -R7 ;  /* 0x000000ffff078224 */ /* 0x000fc600078e0a07 */
[C---:B------:R-:W-:Y:S02]  /*14dc0*/  SEL R5, R4.reuse, R9, !P1 ;  /* 0x0000000904057207 */ /* 0x040fe40004800000 */
[----:B------:R-:W-:Y:S01]  /*14dd0*/  SEL R4, R4, R7, !P1 ;  /* 0x0000000704047207 */ /* 0x000fe20004800000 */
[----:B------:R-:W2:Y:S02]  /*14de0*/  LD.E.64 R8, [R18.64+0x20] ;  /* 0x0000200612087980 */ /* 0x000ea4000c101b00 */
[C-C-:B------:R-:W-:Y:S02]  /*14df0*/  IMAD.WIDE R22, R5.reuse, 0x4, R208.reuse ;  /* 0x0000000405167825 */ /* 0x140fe400078e02d0 */
[----:B------:R-:W3:Y:S02]  /*14e00*/  LD.E.64 R6, [R18.64+0x38] ;  /* 0x0000380612067980 */ /* 0x000ee4000c101b00 */
[----:B------:R-:W-:Y:S02]  /*14e10*/  IMAD.WIDE R20, R4, 0x4, R208 ;  /* 0x0000000404147825 */ /* 0x000fe400078e02d0 */
[----:B------:R-:W4:Y:S04]  /*14e20*/  LD.E R3, [R22.64] ;  /* 0x0000000616037980 */ /* 0x000f28000c101900 */
[----:B------:R-:W4:Y:S01]  /*14e30*/  LD.E R2, [R20.64] ;  /* 0x0000000614027980 */ /* 0x000f22000c101900 */
[----:B------:R-:W-:-:S05]  /*14e40*/  IADD3 R4, R5, -R4, RZ ;  /* 0x8000000405047210 */ /* 0x000fca0007ffe0ff */
[----:B------:R-:W-:-:S05]  /*14e50*/  IMAD R11, R11, R4, -0x40 ;  /* 0xffffffc00b0b7424 */ /* 0x000fca00078e0204 */
[----:B------:R-:W-:Y:S01]  /*14e60*/  SHF.R.S32.HI R5, RZ, 0x1f, R11 ;  /* 0x0000001fff057819 */ /* 0x000fe2000001140b */
[-C--:B---3--:R-:W-:Y:S02]  /*14e70*/  IMAD R4, R7, R11.reuse, RZ ;  /* 0x0000000b07047224 */ /* 0x088fe400078e02ff */
[----:B------:R-:W-:-:S04]  /*14e80*/  IMAD.WIDE.U32 R10, R6, R11, RZ ;  /* 0x0000000b060a7225 */ /* 0x000fc800078e00ff */
[----:B----4-:R-:W-:Y:S02]  /*14e90*/  IMAD.IADD R2, R2, 0x1, -R3 ;  /* 0x0000000102027824 */ /* 0x010fe400078e0a03 */
[----:B------:R-:W-:Y:S02]  /*14ea0*/  IMAD R4, R6, R5, R4 ;  /* 0x0000000506047224 */ /* 0x000fe400078e0204 */
[----:B--2---:R-:W-:Y:S01]  /*14eb0*/  IMAD R3, R9, R2, RZ ;  /* 0x0000000209037224 */ /* 0x004fe200078e02ff */
[----:B------:R-:W-:Y:S01]  /*14ec0*/  SHF.R.S32.HI R5, RZ, 0x1f, R2 ;  /* 0x0000001fff057819 */ /* 0x000fe20000011402 */
[----:B------:R-:W-:-:S04]  /*14ed0*/  IMAD.IADD R11, R11, 0x1, R4 ;  /* 0x000000010b0b7824 */ /* 0x000fc800078e0204 */
[----:B------:R-:W-:Y:S02]  /*14ee0*/  IMAD R3, R8, R5, R3 ;  /* 0x0000000508037224 */ /* 0x000fe400078e0203 */
[----:B------:R-:W-:-:S05]  /*14ef0*/  IMAD.WIDE.U32 R8, R2, R8, R10 ;  /* 0x0000000802087225 */ /* 0x000fca00078e000a */
[----:B------:R-:W-:Y:S01]  /*14f00*/  IADD3 R2, R9, R3, RZ ;  /* 0x0000000309027210 */ /* 0x000fe20007ffe0ff */
[----:B------:R-:W-:Y:S01]  /*14f10*/  IMAD.MOV.U32 R3, RZ, RZ, R8 ;  /* 0x000000ffff037224 */ /* 0x000fe200078e0008 */
[----:B------:R-:W-:Y:S05]  /*14f20*/  BRA `(.L_x_1734) ;  /* 0x0000003000007947 */ /* 0x000fea0003800000 */
.L_x_1733:
[----:B------:R-:W2:Y:S02]  /*14f30*/  LD.E R3, [R18.64+0x38] ;  /* 0x0000380612037980 */ /* 0x000ea4000c101900 */
[----:B--2---:R-:W-:-:S04]  /*14f40*/  LEA R3, -R3, RZ, 0x6 ;  /* 0x000000ff03037211 */ /* 0x004fc800078e31ff */
[----:B------:R-:W-:Y:S02]  /*14f50*/  SHF.R.S32.HI R2, RZ, 0x1f, R3 ;  /* 0x0000001fff027819 */ /* 0x000fe40000011403 */
.L_x_1734:
[----:B------:R-:W-:Y:S05]  /*14f60*/  BSYNC B0 ;  /* 0x0000000000007941 */ /* 0x000fea0003800000 */
.L_x_1732:
        /* <DEDUP_REMOVED lines=8> */
[CC--:B------:R-:W-:Y:S01]  /*14ff0*/  @P3 LEA R6, P5, R157.reuse, R162.reuse, 0x1 ;  /* 0x000000a29d063211 */ /* 0x0c0fe200078a08ff */
[--C-:B------:R-:W-:Y:S01]  /*15000*/  IMAD.X R2, R2, 0x1, R199.reuse, P0 ;  /* 0x0000000102027824 */ /* 0x100fe200000e06c7 */
[C---:B------:R-:W-:Y:S01]  /*15010*/  @P2 LEA R10, P1, R157.reuse, R162, 0x1 ;  /* 0x000000a29d0a2211 */ /* 0x040fe200078208ff */
[----:B------:R-:W-:Y:S01]  /*15020*/  @!PT LDS RZ, [RZ] ;  /* 0x00000000fffff984 */ /* 0x000fe20000000800 */
[----:B------:R-:W-:Y:S01]  /*15030*/  @!PT LDS RZ, [RZ] ;  /* 0x00000000fffff984 */ /* 0x000fe20000000800 */
[----:B------:R-:W-:Y:S01]  /*15040*/  @!PT LDS RZ, [RZ] ;  /* 0x00000000fffff984 */ /* 0x000fe20000000800 */
[----:B------:R1:W-:Y:S01]  /*15050*/  @P6 LDGSTS.E.BYPASS.LTC128B.128 [R210+0x6000], [R8.64] ;  /* 0x0600000008d26fae */ /* 0x0003e2000b901d46 */
[-CC-:B------:R-:W-:Y:S02]  /*15060*/  @P3 LEA.HI.X R7, R157, R163.reuse, R158.reuse, 0x1, P5 ;  /* 0x000000a39d073211 */ /* 0x180fe400028f0c9e */
[C---:B------:R-:W-:Y:S01]  /*15070*/  IADD3 R3, P5, R5.reuse, R198, RZ ;  /* 0x000000c605037210 */ /* 0x040fe20007fbe0ff */
[----:B------:R1:W-:Y:S01]  /*15080*/  @!P6 STS.128 [R210+0x6000], RZ ;  /* 0x006000ffd200e388 */ /* 0x0003e20000000c00 */
[-C--:B------:R-:W-:Y:S02]  /*15090*/  @P6 LEA R20, P0, R5, R202.reuse, 0x1 ;  /* 0x000000ca05146211 */ /* 0x080fe400078008ff */
        /* <DEDUP_REMOVED lines=8> */
[-C--:B------:R-:W-:Y:S01]  /*15120*/  @P2 LEA R22, P0, R5, R202.reuse, 0x1 ;  /* 0x000000ca05162211 */ /* 0x080fe200078008ff */
[----:B------:R1:W-:Y:S01]  /*15130*/  @!P3 STS.128 [R210+0x8000], RZ ;  /* 0x008000ffd200b388 */ /* 0x0003e20000000c00 */
[-C--:B------:R-:W-:Y:S02]  /*15140*/  @P6 LEA R26, P5, R3, R202.reuse, 0x1 ;  /* 0x000000ca031a6211 */ /* 0x080fe400078a08ff */
        /* <DEDUP_REMOVED lines=9> */
[C---:B------:R-:W-:Y:S01]  /*151e0*/  @P2 LEA R28, P0, R3.reuse, R202, 0x1 ;  /* 0x000000ca031c2211 */ /* 0x040fe200078008ff */
        /* <DEDUP_REMOVED lines=58> */
.L_x_1731:
[----:B------:R-:W-:Y:S05]  /*15590*/  BSYNC B1 ;  /* 0x0000000000017941 */ /* 0x000fea0003800000 */
.L_x_1730:
[----:B------:R-:W2:Y:S01]  /*155a0*/  LD.E R158, [R18.64+0xdc] ;  /* 0x0000dc06129e7980 */ /* 0x000ea2000c101900 */
[----:B------:R-:W-:-:S02]  /*155b0*/  FMNMX.FTZ R3, R44, R45, !PT ;  /* 0x0000002d2c037209 */ /* 0x000fc40007810000 */
[----:B------:R-:W-:Y:S02]  /*155c0*/  SHF.L.U32 R195, R55, 0x1, RZ ;  /* 0x0000000137c37819 */ /* 0x000fe400000006ff */
[----:B------:R-:W-:Y:S02]  /*155d0*/  FMNMX.FTZ R2, R64, R3, !PT ;  /* 0x0000000340027209 */ /* 0x000fe40007810000 */
[-C--:B------:R-:W-:Y:S01]  /*155e0*/  LEA R193, R54, R195.reuse, 0x1 ;  /* 0x000000c336c17211 */ /* 0x080fe200078e08ff */
[----:B------:R-:W-:Y:S01]  /*155f0*/  LDSM.16.MT88.4 R124, [R195+0xc000] ;  /* 0x00c00000c37c783b */ /* 0x000fe20000004200 */
[----:B------:R-:W-:Y:S02]  /*15600*/  FMNMX.FTZ R3, R65, R2, !PT ;  /* 0x0000000241037209 */ /* 0x000fe40007810000 */
[----:B------:R-:W-:Y:S01]  /*15610*/  LEA R194, R56, R195, 0x1 ;  /* 0x000000c338c27211 */ /* 0x000fe200078e08ff */
        /* <DEDUP_REMOVED lines=21> */
[----:B-1----:R-:W-:Y:S01]  /*15770*/  LDSM.16.MT88.4 R8, [R195+0xe800] ;  /* 0x00e80000c308783b */ /* 0x002fe20000004200 */
        /* <DEDUP_REMOVED lines=22> */
[----:B------:R-:W3:Y:S01]  /*158e0*/  SHFL.BFLY PT, R2, R7, 0x2, 0x1f ;  /* 0x0c401f0007027f89 */ /* 0x000ee200000e0000 */
[----:B-1----:R-:W-:-:S05]  /*158f0*/  FMNMX.FTZ R5, R4, R5, !PT ;  /* 0x0000000504057209 */ /* 0x002fca0007810000 */
[----:B------:R-:W1:Y:S01]  /*15900*/  SHFL.BFLY PT, R132, R5, 0x1, 0x1f ;  /* 0x0c201f0005847f89 */ /* 0x000e6200000e0000 */
[----:B---3--:R-:W-:-:S05]  /*15910*/  FMNMX.FTZ R2, R7, R2, !PT ;  /* 0x0000000207027209 */ /* 0x008fca0007810000 */
[----:B------:R-:W3:Y:S01]  /*15920*/  SHFL.BFLY PT, R3, R2, 0x1, 0x1f ;  /* 0x0c201f0002037f89 */ /* 0x000ee200000e0000 */
[----:B-1----:R-:W-:-:S03]  /*15930*/  FMNMX.FTZ R132, R5, R132, !PT ;  /* 0x0000008405847209 */ /* 0x002fc60007810000 */
[----:B------:R-:W-:Y:S01]  /*15940*/  LDSM.16.MT88.4 R4, [R192+0x10000] ;  /* 0x01000000c004783b */ /* 0x000fe20000004200 */
        /* <DEDUP_REMOVED lines=9> */
[-C--:B------:R-:W-:Y:S02]  /*159e0*/  FFMA.FTZ R153, R44, R158.reuse, -R175 ;  /* 0x0000009e2c997223 */ /* 0x080fe400000108af */
[-CC-:B------:R-:W-:Y:S01]  /*159f0*/  FFMA.FTZ R157, R66, R158.reuse, -R165.reuse ;  /* 0x0000009e429d7223 */ /* 0x180fe200000108a5 */
[----:B------:R-:W-:Y:S01]  /*15a00*/  MUFU.EX2 R151, R151 ;  /* 0x0000009700977308 */ /* 0x000fe20000000800 */
[-C--:B------:R-:W-:Y:S02]  /*15a10*/  FFMA.FTZ R148, R67, R158.reuse, -R165 ;  /* 0x0000009e43947223 */ /* 0x080fe400000108a5 */
[----:B------:R-:W1:Y:S01]  /*15a20*/  LDSM.16.MT88.4 R64, [R195+0xe000] ;  /* 0x00e00000c340783b */ /* 0x000e620000004200 */
[----:B------:R-:W-:-:S02]  /*15a30*/  FFMA.FTZ R150, R45, R158, -R175 ;  /* 0x0000009e2d967223 */ /* 0x000fc400000108af */
[-CC-:B------:R-:W-:Y:S02]  /*15a40*/  FFMA.FTZ R152, R46, R158.reuse, -R165.reuse ;  /* 0x0000009e2e987223 */ /* 0x180fe400000108a5 */
[-CC-:B------:R-:W-:Y:S01]  /*15a50*/  FFMA.FTZ R155, R47, R158.reuse, -R165.reuse ;  /* 0x0000009e2f9b7223 */ /* 0x180fe200000108a5 */
[----:B------:R-:W-:Y:S01]  /*15a60*/  MUFU.EX2 R153, R153 ;  /* 0x0000009900997308 */ /* 0x000fe20000000800 */
[-CC-:B------:R-:W-:Y:S02]  /*15a70*/  FFMA.FTZ R134, R16, R158.reuse, -R165.reuse ;  /* 0x0000009e10867223 */ /* 0x180fe400000108a5 */
[----:B------:R-:W2:Y:S01]  /*15a80*/  LDSM.16.MT88.4 R16, [R193+0xe800] ;  /* 0x00e80000c110783b */ /* 0x000ea20000004200 */
[-C--:B------:R-:W-:Y:S02]  /*15a90*/  FFMA.FTZ R147, R0, R158.reuse, -R165 ;  /* 0x0000009e00937223 */ /* 0x080fe400000108a5 */
[-CC-:B------:R-:W-:Y:S02]  /*15aa0*/  FFMA.FTZ R149, R92, R158.reuse, -R175.reuse ;  /* 0x0000009e5c957223 */ /* 0x180fe400000108af */
[----:B------:R-:W3:Y:S01]  /*15ab0*/  MUFU.EX2 R150, R150 ;  /* 0x0000009600967308 */ /* 0x000ee20000000800 */
[----:B------:R-:W-:-:S02]  /*15ac0*/  FFMA.FTZ R144, R93, R158, -R175 ;  /* 0x0000009e5d907223 */ /* 0x000fc400000108af */
[-CC-:B------:R-:W-:Y:S02]  /*15ad0*/  FFMA.FTZ R145, R12, R158.reuse, -R175.reuse ;  /* 0x0000009e0c917223 */ /* 0x180fe400000108af */
[-C--:B------:R-:W-:Y:S02]  /*15ae0*/  FFMA.FTZ R2, R13, R158.reuse, -R175 ;  /* 0x0000009e0d027223 */ /* 0x080fe400000108af */
[-CC-:B------:R-:W-:Y:S01]  /*15af0*/  FFMA.FTZ R135, R14, R158.reuse, -R165.reuse ;  /* 0x0000009e0e877223 */ /* 0x180fe200000108a5 */
[----:B------:R-:W4:Y:S01]  /*15b00*/  MUFU.EX2 R146, R146 ;  /* 0x0000009200927308 */ /* 0x000f220000000800 */
[-C--:B------:R-:W-:Y:S02]  /*15b10*/  FFMA.FTZ R0, R15, R158.reuse, -R165 ;  /* 0x0000009e0f007223 */ /* 0x080fe400000108a5 */
[----:B------:R-:W5:Y:S01]  /*15b20*/  LDSM.16.MT88.4 R12, [R192+0xe800] ;  /* 0x00e80000c00c783b */ /* 0x000f620000004200 */
[-CC-:B------:R-:W-:Y:S02]  /*15b30*/  FFMA.FTZ R154, R154, R158.reuse, -R175.reuse ;  /* 0x0000009e9a9a7223 */ /* 0x180fe400000108af */
[----:B------:R-:W-:-:S02]  /*15b40*/  FFMA.FTZ R159, R212, R158, -R175 ;  /* 0x0000009ed49f7223 */ /* 0x000fc400000108af */
[----:B------:R-:W-:Y:S01]  /*15b50*/  MUFU.EX2 R152, R152 ;  /* 0x0000009800987308 */ /* 0x000fe20000000800 */
[----:B---3--:R-:W-:Y:S01]  /*15b60*/  F2FP.BF16.PACK_AB R112, R150, R153 ;  /* 0x000000999670723e */ /* 0x008fe200000010ff */
[-CC-:B------:R-:W-:Y:S02]  /*15b70*/  FFMA.FTZ R156, R174, R158.reuse, -R175.reuse ;  /* 0x0000009eae9c7223 */ /* 0x180fe400000108af */
[-C--:B------:R-:W-:Y:S02]  /*15b80*/  FFMA.FTZ R163, R172, R158.reuse, -R175 ;  /* 0x0000009eaca37223 */ /* 0x080fe400000108af */
[-CC-:B------:R-:W-:Y:S02]  /*15b90*/  FFMA.FTZ R162, R170, R158.reuse, -R165.reuse ;  /* 0x0000009eaaa27223 */ /* 0x180fe400000108a5 */
[----:B------:R-:W3:Y:S01]  /*15ba0*/  MUFU.EX2 R155, R155 ;  /* 0x0000009b009b7308 */ /* 0x000ee20000000800 */
[----:B----4-:R-:W-:Y:S01]  /*15bb0*/  F2FP.BF16.PACK_AB R114, R146, R151 ;  /* 0x000000979272723e */ /* 0x010fe200000010ff */
[----:B------:R-:W-:-:S02]  /*15bc0*/  FFMA.FTZ R167, R167, R158, -R165 ;  /* 0x0000009ea7a77223 */ /* 0x000fc400000108a5 */
[-CC-:B------:R-:W-:Y:S02]  /*15bd0*/  FFMA.FTZ R166, R166, R158.reuse, -R165.reuse ;  /* 0x0000009ea6a67223 */ /* 0x180fe400000108a5 */
[-C--:B------:R-:W-:Y:S02]  /*15be0*/  FFMA.FTZ R169, R169, R158.reuse, -R165 ;  /* 0x0000009ea9a97223 */ /* 0x080fe400000108a5 */
[----:B------:R-:W-:Y:S01]  /*15bf0*/  MUFU.EX2 R157, R157 ;  /* 0x0000009d009d7308 */ /* 0x000fe20000000800 */
[-CC-:B------:R-:W-:Y:S02]  /*15c00*/  FFMA.FTZ R170, R171, R158.reuse, -R175.reuse ;  /* 0x0000009eabaa7223 */ /* 0x180fe400000108af */
[-CC-:B------:R-:W-:Y:S02]  /*15c10*/  FFMA.FTZ R168, R168, R158.reuse, -R175.reuse ;  /* 0x0000009ea8a87223 */ /* 0x180fe400000108af */
[-CC-:B------:R-:W-:Y:S02]  /*15c20*/  FFMA.FTZ R173, R173, R158.reuse, -R175.reuse ;  /* 0x0000009eadad7223 */ /* 0x180fe400000108af */
[----:B------:R-:W-:Y:S01]  /*15c30*/  FFMA.FTZ R217, R143, R158, -R175 ;  /* 0x0000009e8fd97223 */ /* 0x000fe200000108af */
[----:B------:R-:W4:Y:S01]  /*15c40*/  MUFU.EX2 R148, R148 ;  /* 0x0000009400947308 */ /* 0x000f220000000800 */
[----:B---3--:R-:W-:Y:S01]  /*15c50*/  F2FP.BF16.PACK_AB R113, R155, R152 ;  /* 0x000000989b71723e */ /* 0x008fe200000010ff */
[----:B------:R-:W-:-:S02]  /*15c60*/  FFMA.FTZ R171, R142, R158, -R165 ;  /* 0x0000009e8eab7223 */ /* 0x000fc400000108a5 */
[-CC-:B------:R-:W-:Y:S02]  /*15c70*/  FFMA.FTZ R172, R141, R158.reuse, -R165.reuse ;  /* 0x0000009e8dac7223 */ /* 0x180fe400000108a5 */
[-CC-:B------:R-:W-:Y:S02]  /*15c80*/  FFMA.FTZ R174, R140, R158.reuse, -R165.reuse ;  /* 0x0000009e8cae7223 */ /* 0x180fe400000108a5 */
[----:B------:R-:W-:Y:S01]  /*15c90*/  MUFU.EX2 R149, R149 ;  /* 0x0000009500957308 */ /* 0x000fe20000000800 */
[----:B------:R-:W-:Y:S01]  /*15ca0*/  FFMA.FTZ R215, R164, R158, -R165 ;  /* 0x0000009ea4d77223 */ /* 0x000fe200000108a5 */
[----:B------:R-:W-:Y:S01]  /*15cb0*/  LDSM.16.MT88.4 R140, [R194+0xd800] ;  /* 0x00d80000c28c783b */ /* 0x000fe20000004200 */
[----:B------:R-:W-:Y:S02]  /*15cc0*/  FADD.FTZ R150, R153, R150 ;  /* 0x0000009699967221 */ /* 0x000fe40000010000 */
[----:B------:R-:W-:Y:S02]  /*15cd0*/  FADD.FTZ R152, R152, R155 ;  /* 0x0000009b98987221 */ /* 0x000fe40000010000 */
[----:B------:R-:W-:Y:S01]  /*15ce0*/  FADD.FTZ R151, R151, R150 ;  /* 0x0000009697977221 */ /* 0x000fe20000010000 */
[----:B----4-:R-:W-:Y:S01]  /*15cf0*/  F2FP.BF16.PACK_AB R115, R148, R157 ;  /* 0x0000009d9473723e */ /* 0x010fe200000010ff */
[----:B------:R-:W3:Y:S01]  /*15d00*/  MUFU.EX2 R144, R144 ;  /* 0x0000009000907308 */ /* 0x000ee20000000800 */
[----:B------:R-:W-:-:S02]  /*15d10*/  FADD.FTZ R157, R157, R152 ;  /* 0x000000989d9d7221 */ /* 0x000fc40000010000 */
[----:B------:R-:W-:Y:S02]  /*15d20*/  FADD.FTZ R146, R146, R151 ;  /* 0x0000009792927221 */ /* 0x000fe40000010000 */
[----:B------:R-:W-:Y:S01]  /*15d30*/  FADD.FTZ R148, R148, R157 ;  /* 0x0000009d94947221 */ /* 0x000fe20000010000 */
        /* <DEDUP_REMOVED lines=45> */
[----:B---3--:R-:W-:Y:S01]  /*16010*/  F2FP.BF16.PACK_AB R4, R144, R149 ;  /* 0x000000959004723e */ /* 0x008fe200000010ff */
[----:B------:R-:W-:Y:S01]  /*16020*/  HMMA.16816.F32.BF16 R112, R112, R6, RZ ;  /* 0x000000067070723c */ /* 0x000fe200000418ff */
[----:B-1----:R-:W-:Y:S01]  /*16030*/  F2FP.BF16.PACK_AB R5, R134, R147 ;  /* 0x000000938605723e */ /* 0x002fe200000010ff */
[----:B------:R-:W-:-:S02]  /*16040*/  FADD.FTZ R149, R149, R146 ;  /* 0x0000009295957221 */ /* 0x000fc40000010000 */
[----:B------:R-:W-:Y:S02]  /*16050*/  FADD.FTZ R147, R147, R148 ;  /* 0x0000009493937221 */ /* 0x000fe40000010000 */
[----:B------:R-:W-:Y:S01]  /*16060*/  FADD.FTZ R144, R144, R149 ;  /* 0x0000009590907221 */ /* 0x000fe20000010000 */
[----:B------:R-:W-:Y:S01]  /*16070*/  F2FP.BF16.PACK_AB R6, R2, R145 ;  /* 0x000000910206723e */ /* 0x000fe200000010ff */
[----:B------:R-:W-:Y:S01]  /*16080*/  FADD.FTZ R134, R134, R147 ;  /* 0x0000009386867221 */ /* 0x000fe20000010000 */
[----:B----4-:R-:W-:Y:S01]  /*16090*/  F2FP.BF16.PACK_AB R7, R0, R135 ;  /* 0x000000870007723e */ /* 0x010fe200000010ff */
[----:B------:R-:W-:Y:S02]  /*160a0*/  FADD.FTZ R145, R145, R144 ;  /* 0x0000009091917221 */ /* 0x000fe40000010000 */
[----:B------:R-:W-:Y:S02]  /*160b0*/  FADD.FTZ R135, R135, R134 ;  /* 0x0000008687877221 */ /* 0x000fe40000010000 */
[----:B------:R-:W-:-:S02]  /*160c0*/  FADD.FTZ R145, R2, R145 ;  /* 0x0000009102917221 */ /* 0x000fc40000010000 */
[----:B------:R-:W-:Y:S01]  /*160d0*/  HMMA.16816.F32.BF16 R60, R4, R8, R60 ;  /* 0x00000008043c723c */ /* 0x000fe2000004183c */
[----:B------:R-:W-:-:S07]  /*160e0*/  FADD.FTZ R135, R0, R135 ;  /* 0x0000008700877221 */ /* 0x000fce0000010000 */
[C---:B------:R-:W-:Y:S01]  /*160f0*/  HMMA.16816.F32.BF16 R64, R4.reuse, R10, R64 ;  /* 0x0000000a0440723c */ /* 0x040fe20000041840 */
[----:B------:R-:W1:Y:S07]  /*16100*/  LDSM.16.MT88.4 R8, [R194+0x10800] ;  /* 0x01080000c208783b */ /* 0x000e6e0000004200 */
[C---:B--2---:R-:W-:Y:S08]  /*16110*/  HMMA.16816.F32.BF16 R76, R4.reuse, R16, R76 ;  /* 0x00000010044c723c */ /* 0x044ff0000004184c */
[C---:B------:R-:W-:Y:S01]  /*16120*/  HMMA.16816.F32.BF16 R80, R4.reuse, R18, R80 ;  /* 0x000000120450723c */ /* 0x040fe20000041850 */
[----:B------:R-:W2:Y:S07]  /*16130*/  LDSM.16.MT88.4 R16, [R193+0x10800] ;  /* 0x01080000c110783b */ /* 0x000eae0000004200 */
[C---:B------:R-:W-:Y:S08]  /*16140*/  HMMA.16816.F32.BF16 R128, R4.reuse, R20, R128 ;  /* 0x000000140480723c */ /* 0x040ff00000041880 */
[C---:B------:R-:W-:Y:S01]  /*16150*/  HMMA.16816.F32.BF16 R124, R4.reuse, R22, R124 ;  /* 0x00000016047c723c */ /* 0x040fe2000004187c */
[----:B------:R-:W3:Y:S07]  /*16160*/  LDSM.16.MT88.4 R20, [R195+0x10800] ;  /* 0x01080000c314783b */ /* 0x000eee0000004200 */
[C---:B-----5:R-:W-:Y:S08]  /*16170*/  HMMA.16816.F32.BF16 R84, R4.reuse, R12, R84 ;  /* 0x0000000c0454723c */ /* 0x060ff00000041854 */
[C---:B------:R-:W-:Y:S01]  /*16180*/  HMMA.16816.F32.BF16 R88, R4.reuse, R14, R88 ;  /* 0x0000000e0458723c */ /* 0x040fe20000041858 */
[----:B------:R-:W4:Y:S07]  /*16190*/  LDSM.16.MT88.4 R12, [R192+0x10800] ;  /* 0x01080000c00c783b */ /* 0x000f2e0000004200 */
        /* <DEDUP_REMOVED lines=18> */
[C---:B---3--:R-:W-:Y:S08]  /*162c0*/  HMMA.16816.F32.BF16 R92, R4.reuse, R20, R92 ;  /* 0x00000014045c723c */ /* 0x048ff0000004185c */
[C---:B------:R-:W-:Y:S01]  /*162d0*/  HMMA.16816.F32.BF16 R96, R4.reuse, R22, R96 ;  /* 0x000000160460723c */ /* 0x040fe20000041860 */
[----:B------:R-:W-:Y:S07]  /*162e0*/  LDSM.16.MT88.4 R20, [R195+0x11000] ;  /* 0x01100000c314783b */ /* 0x000fee0000004200 */
[C---:B----4-:R-:W-:Y:S08]  /*162f0*/  HMMA.16816.F32.BF16 R116, R4.reuse, R12, R116 ;  /* 0x0000000c0474723c */ /* 0x050ff00000041874 */
        /* <DEDUP_REMOVED lines=52> */
[C---:B------:R-:W-:Y:S01]  /*16640*/  F2FP.BF16.PACK_AB R5, R172.reuse, R171 ;  /* 0x000000abac05723e */ /* 0x040fe200000010ff */
        /* <DEDUP_REMOVED lines=41> */
.L_x_1744:
        /* <DEDUP_REMOVED lines=75> */
.L_x_1737:
[----:B------:R-:W-:Y:S02]  /*16d90*/  ULDC.64 UR4, c[0x0][0x118] ;  /* 0x0000460000047ab9 */ /* 0x000fe40000000a00 */
[----:B------:R-:W2:Y:S02]  /*16da0*/  LD.E R10, [R2.64+0x40] ;  /* 0x00004004020a7980 */ /* 0x000ea4000c101900 */
[----:B--2---:R-:W-:Y:S04]  /*16db0*/  LEA R10, -R10, RZ, 0x6 ;  /* 0x000000ff0a0a7211 */ /* 0x004fe800078e31ff */
[----:B------:R-:W-:Y:S02]  /*16dc0*/  SHF.R.S32.HI R6, RZ, 0x1f, R10 ;  /* 0x0000001fff067819 */ /* 0x000fe4000001140a */
.L_x_1738:
[----:B------:R-:W-:Y:S05]  /*16dd0*/  BSYNC B0 ;  /* 0x0000000000007941 */ /* 0x000fea0003800000 */
.L_x_1736:
[C---:B------:R-:W-:Y:S01]  /*16de0*/  LOP3.LUT P3, RZ, R211.reuse, 0x1, RZ, 0xc0, !PT ;  /* 0x00000001d3ff7812 */ /* 0x040fe2000786c0ff */
[----:B------:R-:W-:Y:S01]  /*16df0*/  ULDC.64 UR4, c[0x0][0x118] ;  /* 0x0000460000047ab9 */ /* 0x000fe20000000a00 */
[C---:B------:R-:W-:Y:S01]  /*16e00*/  LEA R218, P0, R10.reuse, R160, 0x1 ;  /* 0x000000a00ada7211 */ /* 0x040fe200078008ff */
[----:B------:R-:W1:Y:S01]  /*16e10*/  S2R R132, SR_TID.X ;  /* 0x0000000000847919 */ /* 0x000e620000002100 */
[C---:B------:R-:W-:Y:S01]  /*16e20*/  LOP3.LUT P2, RZ, R211.reuse, 0x2, RZ, 0xc0, !PT ;  /* 0x00000002d3ff7812 */ /* 0x040fe2000784c0ff */
[----:B------:R-:W-:Y:S01]  /*16e30*/  BSSY B1, `(.L_x_1739) ;  /* 0x00001af000017945 */ /* 0x000fe20003800000 */
[CC--:B------:R-:W-:Y:S02]  /*16e40*/  LEA.HI.X R219, R10.reuse, R161.reuse, R6, 0x1, P0 ;  /* 0x000000a10adb7211 */ /* 0x0c0fe400000f0c06 */
[----:B------:R-:W-:Y:S02]  /*16e50*/  LOP3.LUT P1, RZ, R211, 0x4, RZ, 0xc0, !PT ;  /* 0x00000004d3ff7812 */ /* 0x000fe4000782c0ff */
[----:B------:R-:W-:Y:S03]  /*16e60*/  IADD3 R7, P0, R10, R196, RZ ;  /* 0x000000c40a077210 */ /* 0x000fe60007f1e0ff */
[----:B------:R-:W-:Y:S01]  /*16e70*/  @!PT LDS RZ, [RZ] ;  /* 0x00000000fffff984 */ /* 0x000fe20000000800 */
[----:B------:R-:W-:Y:S01]  /*16e80*/  @!PT LDS RZ, [RZ] ;  /* 0x00000000fffff984 */ /* 0x000fe20000000800 */
[----:B------:R-:W-:Y:S01]  /*16e90*/  @!PT LDS RZ, [RZ] ;  /* 0x00000000fffff984 */ /* 0x000fe20000000800 */
[----:B------:R2:W-:Y:S01]  /*16ea0*/  @P3 LDGSTS.E.BYPASS.LTC128B.128 [R210+0xc000], [R218.64] ;  /* 0x0c000000dad23fae */ /* 0x0005e2000b901d44 */
[C---:B------:R-:W-:Y:S01]  /*16eb0*/  @P3 LEA R12, P6, R7.reuse, R160, 0x1 ;  /* 0x000000a0070c3211 */ /* 0x040fe200078c08ff */
[--C-:B------:R-:W-:Y:S01]  /*16ec0*/  IMAD.X R6, R6, 0x1, R197.reuse, P0 ;  /* 0x0000000106067824 */ /* 0x100fe200000e06c5 */
        /* <DEDUP_REMOVED lines=17> */
[--C-:B------:R-:W-:Y:S01]  /*16fe0*/  IMAD.X R6, R6, 0x1, R197.reuse, P5 ;  /* 0x0000000106067824 */ /* 0x100fe200028e06c5 */
[CC--:B------:R-:W-:Y:S02]  /*16ff0*/  @P2 LEA R16, P4, R5.reuse, R160.reuse, 0x1 ;  /* 0x000000a005102211 */ /* 0x0c0fe400078808ff */
[----:B------:R-:W-:Y:S01]  /*17000*/  @!P1 STS.128 [R210+0x10000], RZ ;  /* 0x010000ffd2009388 */ /* 0x000fe20000000c00 */
[C---:B------:R-:W-:Y:S02]  /*17010*/  @P1 LEA R14, P0, R5.reuse, R160, 0x1 ;  /* 0x000000a0050e1211 */ /* 0x040fe400078008ff */
[CCC-:B------:R-:W-:Y:S01]  /*17020*/  @P3 LEA.HI.X R19, R5.reuse, R161.reuse, R6.reuse, 0x1, P6 ;  /* 0x000000a105133211 */ /* 0x1c0fe200030f0c06 */
[----:B------:R-:W-:Y:S01]  /*17030*/  @!PT LDS RZ, [RZ] ;  /* 0x00000000fffff984 */ /* 0x000fe20000000800 */
[----:B------:R-:W-:Y:S01]  /*17040*/  @!PT LDS RZ, [RZ] ;  /* 0x00000000fffff984 */ /* 0x000fe20000000800 */
[----:B------:R-:W-:Y:S01]  /*17050*/  @!PT LDS RZ, [RZ] ;  /* 0x00000000fffff984 */ /* 0x000fe20000000800 */
[----:B------:R3:W-:Y:S01]  /*17060*/  @P3 LDGSTS.E.BYPASS.LTC128B.128 [R210+0xc800], [R12.64] ;  /* 0x0c8000000cd23fae */ /* 0x0007e2000b901d44 */
[CCC-:B------:R-:W-:Y:S02]  /*17070*/  @P2 LEA.HI.X R17, R5.reuse, R161.reuse, R6.reuse, 0x1, P4 ;  /* 0x000000a105112211 */ /* 0x1c0fe400020f0c06 */
[C---:B------:R-:W-:Y:S01]  /*17080*/  IADD3 R4, P5, R5.reuse, R196, RZ ;  /* 0x000000c405047210 */ /* 0x040fe20007fbe0ff */
[----:B------:R-:W-:Y:S01]  /*17090*/  @!P3 STS.128 [R210+0xc800], RZ ;  /* 0x00c800ffd200b388 */ /* 0x000fe20000000c00 */
[-C--:B------:R-:W-:Y:S02]  /*170a0*/  @P1 LEA.HI.X R15, R5, R161.reuse, R6, 0x1, P0 ;  /* 0x000000a1050f1211 */ /* 0x080fe400000f0c06 */
[-C--:B------:R-:W-:Y:S01]  /*170b0*/  @P2 LEA R20, P4, R4, R160.reuse, 0x1 ;  /* 0x000000a004142211 */ /* 0x080fe200078808ff */
        /* <DEDUP_REMOVED lines=16> */
[----:B-1----:R-:W-:Y:S01]  /*171c0*/  SHF.R.S32.HI R133, RZ, 0x1f, R132 ;  /* 0x0000001fff857819 */ /* 0x002fe20000011484 */
[----:B------:R-:W-:Y:S02]  /*171d0*/  IMAD.MOV.U32 R4, RZ, RZ, 0x10 ;  /* 0x00000010ff047424 */ /* 0x000fe400078e00ff */
[----:B------:R-:W-:Y:S01]  /*171e0*/  @!PT LDS RZ, [RZ] ;  /* 0x00000000fffff984 */ /* 0x000fe20000000800 */
[----:B------:R-:W-:Y:S01]  /*171f0*/  @!PT LDS RZ, [RZ] ;  /* 0x00000000fffff984 */ /* 0x000fe20000000800 */
[----:B------:R-:W-:Y:S01]  /*17200*/  @!PT LDS RZ, [RZ] ;  /* 0x00000000fffff984 */ /* 0x000fe20000000800 */
[----:B------:R1:W-:Y:S01]  /*17210*/  @P3 LDGSTS.E.BYPASS.LTC128B.128 [R210+0xd000], [R18.64] ;  /* 0x0d00000012d23fae */ /* 0x0003e2000b901d44 */
[----:B------:R-:W-:Y:S03]  /*17220*/  LEA.HI R133, R133, R132, RZ, 0x4 ;  /* 0x0000008485857211 */ /* 0x000fe600078f20ff */
[----:B------:R-:W-:Y:S01]  /*17230*/  @!P3 STS.128 [R210+0xd000], RZ ;  /* 0x00d000ffd200b388 */ /* 0x000fe20000000c00 */
[----:B------:R-:W-:Y:S03]  /*17240*/  LOP3.LUT R133, R133, 0xfffffff0, RZ, 0xc0, !PT ;  /* 0xfffffff085857812 */ /* 0x000fe600078ec0ff */
[----:B------:R-:W-:Y:S01]  /*17250*/  @!PT LDS RZ, [RZ] ;  /* 0x00000000fffff984 */ /* 0x000fe20000000800 */
[----:B------:R-:W-:Y:S01]  /*17260*/  @!PT LDS RZ, [RZ] ;  /* 0x00000000fffff984 */ /* 0x000fe20000000800 */
[----:B------:R-:W-:Y:S01]  /*17270*/  @!PT LDS RZ, [RZ] ;  /* 0x00000000fffff984 */ /* 0x000fe20000000800 */
[----:B------:R1:W-:Y:S02]  /*17280*/  @P2 LDGSTS.E.BYPASS.LTC128B.128 [R210+0xf000], [R16.64+0x80] ;  /* 0x0f00008010d22fae */ /* 0x0003e4000b901d44 */
[----:B------:R-:W-:Y:S02]  /*17290*/  IMAD.IADD R133, R132, 0x1, -R133 ;  /* 0x0000000184857824 */ /* 0x000fe400078e0a85 */
[----:B------:R-:W-:Y:S03]  /*172a0*/  @!P2 STS.128 [R210+0xf000], RZ ;  /* 0x00f000ffd200a388 */ /* 0x000fe60000000c00 */
[----:B------:R-:W-:Y:S01]  /*172b0*/  SHF.R.S32.HI R132, RZ, 0x1f, R133 ;  /* 0x0000001fff847819 */ /* 0x000fe20000011485 */
[----:B------:R-:W-:Y:S01]  /*172c0*/  @!PT LDS RZ, [RZ] ;  /* 0x00000000fffff984 */ /* 0x000fe20000000800 */
[----:B------:R-:W-:Y:S01]  /*172d0*/  @!PT LDS RZ, [RZ] ;  /* 0x00000000fffff984 */ /* 0x000fe20000000800 */
[----:B------:R-:W-:Y:S01]  /*172e0*/  @!PT LDS RZ, [RZ] ;  /* 0x00000000fffff984 */ /* 0x000fe20000000800 */
[----:B------:R3:W-:Y:S03]  /*172f0*/  @P1 LDGSTS.E.BYPASS.LTC128B.128 [R210+0x11000], [R14.64+0x100] ;  /* 0x110001000ed21fae */ /* 0x0007e6000b901d44 */
[----:B------:R-:W-:Y:S01]  /*17300*/  LEA.HI R132, R132, R133, RZ, 0x3 ;  /* 0x0000008584847211 */ /* 0x000fe200078f18ff */
[----:B------:R-:W-:Y:S03]  /*17310*/  @!P1 STS.128 [R210+0x11000], RZ ;  /* 0x011000ffd2009388 */ /* 0x000fe60000000c00 */
[----:B------:R-:W-:Y:S01]  /*17320*/  LOP3.LUT R132, R132, 0xfffffff8, RZ, 0xc0, !PT ;  /* 0xfffffff884847812 */ /* 0x000fe200078ec0ff */
[----:B------:R-:W-:Y:S01]  /*17330*/  @!PT LDS RZ, [RZ] ;  /* 0x00000000fffff984 */ /* 0x000fe20000000800 */
[----:B------:R-:W-:Y:S01]  /*17340*/  @!PT LDS RZ, [RZ] ;  /* 0x00000000fffff984 */ /* 0x000fe20000000800 */
[----:B------:R-:W-:Y:S01]  /*17350*/  @!PT LDS RZ, [RZ] ;  /* 0x00000000fffff984 */ /* 0x000fe20000000800 */
[----:B------:R5:W-:Y:S04]  /*17360*/  @P3 LDGSTS.E.BYPASS.LTC128B.128 [R210+0xd800], [R24.64] ;  /* 0x0d80000018d23fae */ /* 0x000be8000b901d44 */
[----:B------:R-:W-:Y:S01]  /*17370*/  @!P3 STS.128 [R210+0xd800], RZ ;  /* 0x00d800ffd200b388 */ /* 0x000fe20000000c00 */
[----:B------:R-:W-:Y:S03]  /*17380*/  IMAD.IADD R132, R133, 0x1, -R132 ;  /* 0x0000000185847824 */ /* 0x000fe600078e0a84 */
[----:B------:R-:W-:Y:S01]  /*17390*/  @!PT LDS RZ, [RZ] ;  /* 0x00000000fffff984 */ /* 0x000fe20000000800 */
[----:B------:R-:W-:Y:S01]  /*173a0*/  @!PT LDS RZ, [RZ] ;  /* 0x00000000fffff984 */ /* 0x000fe20000000800 */
[----:B------:R-:W-:Y:S01]  /*173b0*/  @!PT LDS RZ, [RZ] ;  /* 0x00000000fffff984 */ /* 0x000fe20000000800 */
[----:B------:R1:W-:Y:S02]  /*173c0*/  @P2 LDGSTS.E.BYPASS.LTC128B.128 [R210+0xf800], [R20.64+0x80] ;  /* 0x0f80008014d22fae */ /* 0x0003e4000b901d44 */
[----:B------:R-:W-:Y:S02]  /*173d0*/  LOP3.LUT P0, RZ, R132, 0x2, RZ, 0xc0, !PT ;  /* 0x0000000284ff7812 */ /* 0x000fe4000780c0ff */
[----:B------:R-:W-:Y:S02]  /*173e0*/  @!P2 STS.128 [R210+0xf800], RZ ;  /* 0x00f800ffd200a388 */ /* 0x000fe40000000c00 */
[----:B------:R-:W-:Y:S02]  /*173f0*/  SEL R4, R4, 0xfffffff0, !P0 ;  /* 0xfffffff004047807 */ /* 0x000fe40004000000 */
[----:B------:R-:W-:Y:S01]  /*17400*/  @!PT LDS RZ, [RZ] ;  /* 0x00000000fffff984 */ /* 0x000fe20000000800 */
[----:B------:R-:W-:Y:S01]  /*17410*/  @!PT LDS RZ, [RZ] ;  /* 0x00000000fffff984 */ /* 0x000fe20000000800 */
[----:B------:R-:W-:Y:S01]  /*17420*/  @!PT LDS RZ, [RZ] ;  /* 0x00000000fffff984 */ /* 0x000fe20000000800 */
[----:B------:R1:W-:Y:S01]  /*17430*/  @P1 LDGSTS.E.BYPASS.LTC128B.128 [R210+0x11800], [R22.64+0x100] ;  /* 0x1180010016d21fae */ /* 0x0003e2000b901d44 */
[----:B------:R-:W-:Y:S01]  /*17440*/  LOP3.LUT P0, RZ, R132, 0x4, RZ, 0xc0, !PT ;  /* 0x0000000484ff7812 */ /* 0x000fe2000780c0ff */
[----:B------:R-:W-:Y:S02]  /*17450*/  IMAD.MOV.U32 R132, RZ, RZ, 0x20 ;  /* 0x00000020ff847424 */ /* 0x000fe400078e00ff */
[----:B------:R-:W-:Y:S01]  /*17460*/  @!P1 STS.128 [R210+0x11800], RZ ;  /* 0x011800ffd2009388 */ /* 0x000fe20000000c00 */
[--C-:B------:R-:W-:Y:S02]  /*17470*/  IMAD R134, R4, 0x2, R191.reuse ;  /* 0x0000000204867824 */ /* 0x100fe400078e02bf */
[----:B------:R-:W-:Y:S01]  /*17480*/  SEL R132, R132, 0xffffffe0, !P0 ;  /* 0xffffffe084847807 */ /* 0x000fe20004000000 */
[----:B------:R-:W-:Y:S01]  /*17490*/  LDSM.16.M88.4 R136, [R191] ;  /* 0x00000000bf88783b */ /* 0x000fe20000000200 */
[----:B------:R-:W-:Y:S03]  /*174a0*/  ISETP.GT.AND P0, PT, R213, R200, PT ;  /* 0x000000c8d500720c */ /* 0x000fe60003f04270 */
[----:B------:R-:W1:Y:S01]  /*174b0*/  LDSM.16.M88.4 R140, [R190+0x6000] ;  /* 0x00600000be8c783b */ /* 0x000e620000000200 */
[C---:B------:R-:W-:Y:S02]  /*174c0*/  IMAD R133, R132.reuse, 0x2, R191 ;  /* 0x0000000284857824 */ /* 0x040fe400078e02bf */
[----:B------:R-:W-:Y:S01]  /*174d0*/  IMAD R132, R132, 0x2, R134 ;  /* 0x0000000284847824 */ /* 0x000fe200078e0286 */
[----:B------:R-:W3:Y:S04]  /*174e0*/  LDSM.16.M88.4 R144, [R190+0x6800] ;  /* 0x00680000be90783b */ /* 0x000ee80000000200 */
[----:B------:R-:W2:Y:S04]  /*174f0*/  LDSM.16.M88.4 R148, [R190+0x7000] ;  /* 0x00700000be94783b */ /* 0x000ea80000000200 */
[----:B------:R-:W0:Y:S04]  /*17500*/  LDGDEPBAR ;  /* 0x00000000000079af */ /* 0x000e280000000000 */
[----:B------:R-:W2:Y:S04]  /*17510*/  LDSM.16.M88.4 R32, [R190+0x7800] ;  /* 0x00780000be20783b */ /* 0x000ea80000000200 */
[----:B------:R-:W-:Y:S04]  /*17520*/  LDSM.16.M88.4 R152, [R134] ;  /* 0x000000008698783b */ /* 0x000fe80000000200 */
[----:B------:R-:W2:Y:S04]  /*17530*/  LDSM.16.M88.4 R156, [R189] ;  /* 0x00000000bd9c783b */ /* 0x000ea80000000200 */
[----:B------:R-:W-:Y:S04]  /*17540*/  LDSM.16.M88.4 R160, [R188+0x6000] ;  /* 0x00600000bca0783b */ /* 0x000fe80000000200 */
[----:B------:R-:W-:Y:S04]  /*17550*/  LDSM.16.M88.4 R164, [R188+0x6800] ;  /* 0x00680000bca4783b */ /* 0x000fe80000000200 */
[----:B------:R-:W-:Y:S01]  /*17560*/  LDSM.16.M88.4 R168, [R188+0x7000] ;  /* 0x00700000bca8783b */ /* 0x000fe20000000200 */
[C---:B-1----:R-:W-:Y:S03]  /*17570*/  HMMA.16816.F32.BF16 R4, R136.reuse, R140, RZ ;  /* 0x0000008c8804723c */ /* 0x042fe600000418ff */
[----:B------:R-:W-:Y:S05]  /*17580*/  LDSM.16.M88.4 R172, [R184+0x800] ;  /* 0x00080000b8ac783b */ /* 0x000fea0000000200 */
[C---:B----4-:R-:W-:Y:S01]  /*17590*/  HMMA.16816.F32.BF16 R8, R136.reuse, R142, RZ ;  /* 0x0000008e8808723c */ /* 0x050fe200000418ff */
[----:B------:R-:W1:Y:S07]  /*175a0*/  LDSM.16.M88.4 R140, [R187] ;  /* 0x00000000bb8c783b */ /* 0x000e6e0000000200 */
[C---:B---3--:R-:W-:Y:S08]  /*175b0*/  HMMA.16816.F32.BF16 R12, R136.reuse, R144, RZ ;  /* 0x00000090880c723c */ /* 0x048ff000000418ff */
[C---:B------:R-:W-:Y:S01]  /*175c0*/  HMMA.16816.F32.BF16 R16, R136.reuse, R146, RZ ;  /* 0x000000928810723c */ /* 0x040fe200000418ff */
[----:B------:R-:W3:Y:S07]  /*175d0*/  LDSM.16.M88.4 R144, [R186] ;  /* 0x00000000ba90783b */ /* 0x000eee0000000200 */
[C---:B--2---:R-:W-:Y:S08]  /*175e0*/  HMMA.16816.F32.BF16 R20, R136.reuse, R148, RZ ;  /* 0x000000948814723c */ /* 0x044ff000000418ff */
[C---:B-----5:R-:W-:Y:S01]  /*175f0*/  HMMA.16816.F32.BF16 R24, R136.reuse, R150, RZ ;  /* 0x000000968818723c */ /* 0x060fe200000418ff */
[----:B------:R-:W2:Y:S07]  /*17600*/  LDSM.16.M88.4 R148, [R185] ;  /* 0x00000000b994783b */ /* 0x000eae0000000200 */
[C---:B------:R-:W-:Y:S08]  /*17610*/  HMMA.16816.F32.BF16 R28, R136.reuse, R32, RZ ;  /* 0x00000020881c723c */ /* 0x040ff000000418ff */
[----:B------:R-:W-:Y:S01]  /*17620*/  HMMA.16816.F32.BF16 R32, R136, R34, RZ ;  /* 0x000000228820723c */ /* 0x000fe200000418ff */
[----:B------:R-:W4:Y:S07]  /*17630*/  LDSM.16.M88.4 R136, [R133] ;  /* 0x000000008588783b */ /* 0x000f2e0000000200 */
[C---:B------:R-:W-:Y:S08]  /*17640*/  HMMA.16816.F32.BF16 R4, R152.reuse, R156, R4 ;  /* 0x0000009c9804723c */ /* 0x040ff00000041804 */
[C---:B------:R-:W-:Y:S01]  /*17650*/  HMMA.16816.F32.BF16 R8, R152.reuse, R158, R8 ;  /* 0x0000009e9808723c */ /* 0x040fe20000041808 */
[----:B------:R-:W5:Y:S07]  /*17660*/  LDSM.16.M88.4 R156, [R188+0x7800] ;  /* 0x00780000bc9c783b */ /* 0x000f6e0000000200 */
[C---:B-1----:R-:W-:Y:S08]  /*17670*/  HMMA.16816.F32.BF16 R12, R152.reuse, R140, R12 ;  /* 0x0000008c980c723c */ /* 0x042ff0000004180c */
[C---:B------:R-:W-:Y:S01]  /*17680*/  HMMA.16816.F32.BF16 R16, R152.reuse, R142, R16 ;  /* 0x0000008e9810723c */ /* 0x040fe20000041810 */
[----:B------:R-:W-:Y:S07]  /*17690*/  LDSM.16.M88.4 R140, [R132] ;  /* 0x00000000848c783b */ /* 0x000fee0000000200 */
[C---:B---3--:R-:W-:Y:S08]  /*176a0*/  HMMA.16816.F32.BF16 R20, R152.reuse, R144, R20 ;  /* 0x000000909814723c */ /* 0x048ff00000041814 */
[C---:B------:R-:W-:Y:S01]  /*176b0*/  HMMA.16816.F32.BF16 R24, R152.reuse, R146, R24 ;  /* 0x000000929818723c */ /* 0x040fe20000041818 */
[----:B------:R-:W1:Y:S07]  /*176c0*/  LDSM.16.M88.4 R144, [R184] ;  /* 0x00000000b890783b */ /* 0x000e6e0000000200 */
[C---:B--2---:R-:W-:Y:S08]  /*176d0*/  HMMA.16816.F32.BF16 R28, R152.reuse, R148, R28 ;  /* 0x00000094981c723c */ /* 0x044ff0000004181c */
        /* <DEDUP_REMOVED lines=11> */
[----:B------:R-:W2:Y:S07]  /*17790*/  LDSM.16.M88.4 R168, [R190+0x8800] ;  /* 0x00880000bea8783b */ /* 0x000eae0000000200 */
[C---:B-----5:R-:W-:Y:S08]  /*177a0*/  HMMA.16816.F32.BF16 R28, R136.reuse, R156, R28 ;  /* 0x0000009c881c723c */ /* 0x060ff0000004181c */
        /* <DEDUP_REMOVED lines=8> */
[----:B------:R-:W-:Y:S07]  /*17830*/  LDSM.16.M88.4 R172, [R182] ;  /* 0x00000000b6ac783b */ /* 0x000fee0000000200 */
[C---:B--2---:R-:W-:Y:S08]  /*17840*/  HMMA.16816.F32.BF16 R20, R140.reuse, R148, R20 ;  /* 0x000000948c14723c */ /* 0x044ff00000041814 */
[C---:B------:R-:W-:Y:S01]  /*17850*/  HMMA.16816.F32.BF16 R24, R140.reuse, R150, R24 ;  /* 0x000000968c18723c */ /* 0x040fe20000041818 */
[----:B------:R-:W1:Y:S07]  /*17860*/  LDSM.16.M88.4 R148, [R183] ;  /* 0x00000000b794783b */ /* 0x000e6e0000000200 */
[C---:B---3--:R-:W-:Y:S08]  /*17870*/  HMMA.16816.F32.BF16 R28, R140.reuse, R152, R28 ;  /* 0x000000988c1c723c */ /* 0x048ff0000004181c */
[----:B------:R-:W-:Y:S01]  /*17880*/  HMMA.16816.F32.BF16 R32, R140, R154, R32 ;  /* 0x0000009a8c20723c */ /* 0x000fe20000041820 */
[----:B------:R-:W2:Y:S04]  /*17890*/  LDSM.16.M88.4 R140, [R181] ;  /* 0x00000000b58c783b */ /* 0x000ea80000000200 */
[----:B------:R-:W3:Y:S03]  /*178a0*/  LDSM.16.M88.4 R152, [R180] ;  /* 0x00000000b498783b */ /* 0x000ee60000000200 */
        /* <DEDUP_REMOVED lines=41> */
[----:B------:R-:W-:Y:S07]  /*17b40*/  LDSM.16.M88.4 R148, [R179] ;  /* 0x00000000b394783b */ /* 0x000fee0000000200 */
[C---:B------:R-:W-:Y:S08]  /*17b50*/  HMMA.16816.F32.BF16 R12, R140.reuse, R172, R12 ;  /* 0x000000ac8c0c723c */ /* 0x040ff0000004180c */
[C---:B------:R-:W-:Y:S01]  /*17b60*/  HMMA.16816.F32.BF16 R16, R140.reuse, R174, R16 ;  /* 0x000000ae8c10723c */ /* 0x040fe20000041810 */
[----:B------:R-:W-:Y:S07]  /*17b70*/  LDSM.16.M88.4 R172, [R178] ;  /* 0x00000000b2ac783b */ /* 0x000fee0000000200 */
[C---:B--2---:R-:W-:Y:S08]  /*17b80*/  HMMA.16816.F32.BF16 R20, R140.reuse, R144, R20 ;  /* 0x000000908c14723c */ /* 0x044ff00000041814 */
[C---:B------:R-:W-:Y:S01]  /*17b90*/  HMMA.16816.F32.BF16 R24, R140.reuse, R146, R24 ;  /* 0x000000928c18723c */ /* 0x040fe20000041818 */
[----:B------:R-:W1:Y:S07]  /*17ba0*/  LDSM.16.M88.4 R144, [R134+0x4000] ;  /* 0x004000008690783b */ /* 0x000e6e0000000200 */
        /* <DEDUP_REMOVED lines=30> */
[C---:B----4-:R-:W-:Y:S01]  /*17d90*/  HMMA.16816.F32.BF16 R4, R136.reuse, R164, R4 ;  /* 0x000000a48804723c */ /* 0x050fe20000041804 */
[----:B------:R-:W-:Y:S04]  /*17da0*/  DEPBAR.LE SB0, 0x0 ;  /* 0x000080000000791a */ /* 0x000fe80000000000 */
[----:B------:R-:W-:Y:S03]  /*17db0*/  BAR.SYNC.DEFER_BLOCKING 0x0 ;  /* 0x0000000000007b1d */ /* 0x000fe60000010000 */
[C---:B------:R-:W-:Y:S08]  /*17dc0*/  HMMA.16816.F32.BF16 R8, R136.reuse, R166, R8 ;  /* 0x000000a68808723c */ /* 0x040ff00000041808 */
[C---:B------:R-:W-:Y:S08]  /*17dd0*/  HMMA.16816.F32.BF16 R12, R136.reuse, R168, R12 ;  /* 0x000000a8880c723c */ /* 0x040ff0000004180c */
[C---:B------:R-:W-:Y:S08]  /*17de0*/  HMMA.16816.F32.BF16 R16, R136.reuse, R170, R16 ;  /* 0x000000aa8810723c */ /* 0x040ff00000041810 */
[C---:B-----5:R-:W-:Y:S08]  /*17df0*/  HMMA.16816.F32.BF16 R20, R136.reuse, R156, R20 ;  /* 0x0000009c8814723c */ /* 0x060ff00000041814 */
[C---:B------:R-:W-:Y:S08]  /*17e00*/  HMMA.16816.F32.BF16 R24, R136.reuse, R158, R24 ;  /* 0x0000009e8818723c */ /* 0x040ff00000041818 */
[C---:B------:R-:W-:Y:S07]  /*17e10*/  HMMA.16816.F32.BF16 R28, R136.reuse, R160, R28 ;  /* 0x000000a0881c723c */ /* 0x040fee000004181c */
[----:B------:R-:W-:Y:S01]  /*17e20*/  IMAD.MOV.U32 R160, RZ, RZ, R218 ;  /* 0x000000ffffa07224 */ /* 0x000fe200078e00da */
[----:B------:R-:W-:Y:S04]  /*17e30*/  HMMA.16816.F32.BF16 R32, R136, R162, R32 ;  /* 0x000000a28820723c */ /* 0x000fe80000041820 */
[----:B------:R-:W-:Y:S04]  /*17e40*/  IMAD.MOV.U32 R161, RZ, RZ, R219 ;  /* 0x000000ffffa17224 */ /* 0x000fe800078e00db */
[C---:B-1----:R-:W-:Y:S08]  /*17e50*/  HMMA.16816.F32.BF16 R4, R140.reuse, R148, R4 ;  /* 0x000000948c04723c */ /* 0x042ff00000041804 */
[C---:B------:R-:W-:Y:S08]  /*17e60*/  HMMA.16816.F32.BF16 R8, R140.reuse, R150, R8 ;  /* 0x000000968c08723c */ /* 0x040ff00000041808 */
[C---:B------:R-:W-:Y:S08]  /*17e70*/  HMMA.16816.F32.BF16 R12, R140.reuse, R172, R12 ;  /* 0x000000ac8c0c723c */ /* 0x040ff0000004180c */
[C---:B------:R-:W-:Y:S08]  /*17e80*/  HMMA.16816.F32.BF16 R16, R140.reuse, R174, R16 ;  /* 0x000000ae8c10723c */ /* 0x040ff00000041810 */
[C---:B--2---:R-:W-:Y:S08]  /*17e90*/  HMMA.16816.F32.BF16 R20, R140.reuse, R144, R20 ;  /* 0x000000908c14723c */ /* 0x044ff00000041814 */
[C---:B------:R-:W-:Y:S08]  /*17ea0*/  HMMA.16816.F32.BF16 R24, R140.reuse, R146, R24 ;  /* 0x000000928c18723c */ /* 0x040ff00000041818 */
[C---:B---3--:R-:W-:Y:S08]  /*17eb0*/  HMMA.16816.F32.BF16 R28, R140.reuse, R152, R28 ;  /* 0x000000988c1c723c */ /* 0x048ff0000004181c */
[----:B------:R-:W-:Y:S01]  /*17ec0*/  HMMA.16816.F32.BF16 R32, R140, R154, R32 ;  /* 0x0000009a8c20723c */ /* 0x000fe20000041820 */
[----:B------:R-:W-:Y:S07]  /*17ed0*/  @!UPT UIADD3 URZ, URZ, URZ, URZ ;  /* 0x0000003f3f3ff290 */ /* 0x000fee000fffe03f */
[----:B------:R-:W-:-:S11]  /*17ee0*/  @!P0 BRA `(.L_x_1740) ;  /* 0x00000a3000008947 */ /* 0x000fd60003800000 */
        /* <DEDUP_REMOVED lines=68> */
.L_x_1742:
[----:B------:R-:W-:Y:S02]  /*18330*/  ULDC.64 UR4, c[0x0][0x118] ;  /* 0x0000460000047ab9 */ /* 0x000fe40000000a00 */
[----:B------:R-:W2:Y:S02]  /*18340*/  LD.E R140, [R2.64+0x38] ;  /* 0x00003804028c7980 */ /* 0x000ea4000c101900 */
[----:B--2---:R-:W-:Y:S04]  /*18350*/  LEA R140, -R140, RZ, 0x6 ;  /* 0x000000ff8c8c7211 */ /* 0x004fe800078e31ff */
[----:B------:R-:W-:Y:S02]  /*18360*/  SHF.R.S32.HI R134, RZ, 0x1f, R140 ;  /* 0x0000001fff867819 */ /* 0x000fe4000001148c */
.L_x_1743:
[----:B------:R-:W-:Y:S05]  /*18370*/  BSYNC B0 ;  /* 0x0000000000007941 */ /* 0x000fea0003800000 */
.L_x_1741:
[C---:B------:R-:W-:Y:S01]  /*18380*/  LEA R152, P4, R140.reuse, R202, 0x1 ;  /* 0x000000ca8c987211 */ /* 0x040fe200078808ff */
[----:B------:R-:W-:Y:S01]  /*18390*/  ULDC.64 UR4, c[0x0][0x118] ;  /* 0x0000460000047ab9 */ /* 0x000fe20000000a00 */
[C---:B------:R-:W-:Y:S02]  /*183a0*/  IADD3 R133, P0, R140.reuse, R198, RZ ;  /* 0x000000c68c857210 */ /* 0x040fe40007f1e0ff */
[-C--:B------:R-:W-:Y:S02]  /*183b0*/  LEA.HI.X R153, R140, R201.reuse, R134, 0x1, P4 ;  /* 0x000000c98c997211 */ /* 0x080fe400020f0c86 */
[CC--:B------:R-:W-:Y:S01]  /*183c0*/  @P3 LEA R150, P6, R133.reuse, R202.reuse, 0x1 ;  /* 0x000000ca85963211 */ /* 0x0c0fe200078c08ff */
[--C-:B------:R-:W-:Y:S01]  /*183d0*/  IMAD.X R134, R134, 0x1, R199.reuse, P0 ;  /* 0x0000000186867824 */ /* 0x100fe200000e06c7 */
[CC--:B------:R-:W-:Y:S01]  /*183e0*/  @P2 LEA R144, P4, R133.reuse, R202.reuse, 0x1 ;  /* 0x000000ca85902211 */ /* 0x0c0fe200078808ff */
[----:B------:R-:W-:Y:S01]  /*183f0*/  @!PT LDS RZ, [RZ] ;  /* 0x00000000fffff984 */ /* 0x000fe20000000800 */
[----:B------:R-:W-:Y:S01]  /*18400*/  @!PT LDS RZ, [RZ] ;  /* 0x00000000fffff984 */ /* 0x000fe20000000800 */
[----:B------:R-:W-:Y:S01]  /*18410*/  @!PT LDS RZ, [RZ] ;  /* 0x00000000fffff984 */ /* 0x000fe20000000800 */
[----:B------:R1:W-:Y:S01]  /*18420*/  @P3 LDGSTS.E.BYPASS.LTC128B.128 [R210+0x6000], [R152.64] ;  /* 0x0600000098d23fae */ /* 0x0003e2000b901d44 */
[C---:B------:R-:W-:Y:S02]  /*18430*/  @P1 LEA R142, P0, R133.reuse, R202, 0x1 ;  /* 0x000000ca858e1211 */ /* 0x040fe400078008ff */
[CCC-:B------:R-:W-:Y:S01]  /*18440*/  @P3 LEA.HI.X R151, R133.reuse, R201.reuse, R134.reuse, 0x1, P6 ;  /* 0x000000c985973211 */ /* 0x1c0fe200030f0c86 */
[----:B------:R1:W-:Y:S01]  /*18450*/  @!P3 STS.128 [R210+0x6000], RZ ;  /* 0x006000ffd200b388 */ /* 0x0003e20000000c00 */
[CCC-:B------:R-:W-:Y:S02]  /*18460*/  @P2 LEA.HI.X R145, R133.reuse, R201.reuse, R134.reuse, 0x1, P4 ;  /* 0x000000c985912211 */ /* 0x1c0fe400020f0c86 */
[CC--:B------:R-:W-:Y:S01]  /*18470*/  @P1 LEA.HI.X R143, R133.reuse, R201.reuse, R134, 0x1, P0 ;  /* 0x000000c9858f1211 */ /* 0x0c0fe200000f0c86 */
[----:B------:R-:W-:Y:S01]  /*18480*/  @!PT LDS RZ, [RZ] ;  /* 0x00000000fffff984 */ /* 0x000fe20000000800 */
[----:B------:R-:W-:Y:S01]  /*18490*/  @!PT LDS RZ, [RZ] ;  /* 0x00000000fffff984 */ /* 0x000fe20000000800 */
[----:B------:R-:W-:Y:S01]  /*184a0*/  @!PT LDS RZ, [RZ] ;  /* 0x00000000fffff984 */ /* 0x000fe20000000800 */
[----:B------:R1:W-:Y:S01]  /*184b0*/  @P2 LDGSTS.E.BYPASS.LTC128B.128 [R210+0x8000], [R152.64+0x80] ;  /* 0x0800008098d22fae */ /* 0x0003e2000b901d44 */
[----:B------:R-:W-:Y:S03]  /*184c0*/  IADD3 R137, P5, R133, R198, RZ ;  /* 0x000000c685897210 */ /* 0x000fe60007fbe0ff */
[----:B------:R1:W-:Y:S01]  /*184d0*/  @!P2 STS.128 [R210+0x8000], RZ ;  /* 0x008000ffd200a388 */ /* 0x0003e20000000c00 */
[CC--:B------:R-:W-:Y:S01]  /*184e0*/  @P3 LEA R148, P4, R137.reuse, R202.reuse, 0x1 ;  /* 0x000000ca89943211 */ /* 0x0c0fe200078808ff */
[--C-:B------:R-:W-:Y:S01]  /*184f0*/  IMAD.X R134, R134, 0x1, R199.reuse, P5 ;  /* 0x0000000186867824 */ /* 0x100fe200028e06c7 */
[CC--:B------:R-:W-:Y:S01]  /*18500*/  @P2 LEA R140, P0, R137.reuse, R202.reuse, 0x1 ;  /* 0x000000ca898c2211 */ /* 0x0c0fe200078008ff */
[----:B------:R-:W-:Y:S01]  /*18510*/  @!PT LDS RZ, [RZ] ;  /* 0x00000000fffff984 */ /* 0x000fe20000000800 */
[----:B------:R-:W-:Y:S01]  /*18520*/  @!PT LDS RZ, [RZ] ;  /* 0x00000000fffff984 */ /* 0x000fe20000000800 */
[----:B------:R-:W-:Y:S01]  /*18530*/  @!PT LDS RZ, [RZ] ;  /* 0x00000000fffff984 */ /* 0x000fe20000000800 */
[----:B------:R1:W-:Y:S01]  /*18540*/  @P1 LDGSTS.E.BYPASS.LTC128B.128 [R210+0xa000], [R152.64+0x100] ;  /* 0x0a00010098d21fae */ /* 0x0003e2000b901d44 */
        /* <DEDUP_REMOVED lines=61> */
.L_x_1740:
[----:B------:R-:W-:Y:S05]  /*18920*/  BSYNC B1 ;  /* 0x0000000000017941 */ /* 0x000fea0003800000 */
.L_x_1739:
        /* <DEDUP_REMOVED lines=63> */
[----:B------:R-:W-:Y:S01]  /*18d20*/  ISETP.GT.AND P0, PT, R213, R200, PT ;  /* 0x000000c8d500720c */ /* 0x000fe20003f04270 */
        /* <DEDUP_REMOVED lines=348> */
.L_x_1735:
        /* <DEDUP_REMOVED lines=11> */
.L_x_1763:
[----:B--23--:R-:W-:Y:S01]  /*1a3a0*/  FADD.FTZ R217, R10, R217 ;  /* 0x000000d90ad97221 */ /* 0x00cfe20000010000 */
[----:B------:R-:W-:Y:S05]  /*1a3b0*/  BRA.DIV ~URZ, `(.L_x_1746) ;  /* 0x000019027f007947 */ /* 0x000fea000b800000 */
[----:B------:R-:W2:Y:S04]  /*1a3c0*/  SHFL.BFLY PT, R6, R215, 0x2, 0x1f ;  /* 0x0c401f00d7067f89 */ /* 0x000ea800000e0000 */
[----:B------:R-:W3:Y:S01]  /*1a3d0*/  SHFL.BFLY PT, R2, R217, 0x1, 0x1f ;  /* 0x0c201f00d9027f89 */ /* 0x000ee200000e0000 */
[----:B--2---:R-:W-:Y:S02]  /*1a3e0*/  FADD.FTZ R11, R6, R215 ;  /* 0x000000d7060b7221 */ /* 0x004fe40000010000 */
[----:B---3--:R-:W-:-:S03]  /*1a3f0*/  FADD.FTZ R2, R217, R2 ;  /* 0x00000002d9027221 */ /* 0x008fc60000010000 */
[----:B------:R2:W3:Y:S04]  /*1a400*/  SHFL.BFLY PT, R10, R11, 0x1, 0x1f ;  /* 0x0c201f000b0a7f89 */ /* 0x0004e800000e0000 */
.L_x_1764:
[----:B------:R-:W4:Y:S01]  /*1a410*/  S2R R9, SR_TID.X ;  /* 0x0000000000097919 */ /* 0x000f220000002100 */
[----:B---3--:R-:W-:-:S03]  /*1a420*/  FADD.FTZ R6, R10, R11 ;  /* 0x0000000b0a067221 */ /* 0x008fc60000010000 */
[----:B------:R-:W-:Y:S01]  /*1a430*/  BAR.SYNC.DEFER_BLOCKING 0x0 ;  /* 0x0000000000007b1d */ /* 0x000fe20000010000 */
[----:B------:R-:W-:Y:S02]  /*1a440*/  FSETP.NE.FTZ.AND P4, PT, R2, RZ, PT ;  /* 0x000000ff0200720b */ /* 0x000fe40003f95000 */
[----:B------:R-:W-:Y:S02]  /*1a450*/  FSETP.NE.FTZ.AND P3, PT, R6, RZ, PT ;  /* 0x000000ff0600720b */ /* 0x000fe40003f75000 */
[----:B------:R-:W-:Y:S01]  /*1a460*/  MOV R8, 0x3f800000 ;  /* 0x3f80000000087802 */ /* 0x000fe20000000f00 */
[----:B------:R-:W-:Y:S01]  /*1a470*/  ULDC.64 UR4, c[0x0][0x118] ;  /* 0x0000460000047ab9 */ /* 0x000fe20000000a00 */
[----:B------:R-:W-:-:S07]  /*1a480*/  MOV R7, 0x3f800000 ;  /* 0x3f80000000077802 */ /* 0x000fce0000000f00 */
[----:B------:R-:W3:Y:S01]  /*1a490*/  @P4 MUFU.RCP R8, R2 ;  /* 0x0000000200084308 */ /* 0x000ee20000001000 */
[----:B----4-:R-:W-:-:S07]  /*1a4a0*/  SHF.R.S32.HI R10, RZ, 0x1f, R9 ;  /* 0x0000001fff0a7819 */ /* 0x010fce0000011409 */
[----:B------:R-:W4:Y:S01]  /*1a4b0*/  @P3 MUFU.RCP R7, R6 ;  /* 0x0000000600073308 */ /* 0x000f220000001000 */
[----:B--2---:R-:W-:-:S04]  /*1a4c0*/  LEA.HI R11, R10, R9, RZ, 0x2 ;  /* 0x000000090a0b7211 */ /* 0x004fc800078f10ff */
[--C-:B------:R-:W-:Y:S02]  /*1a4d0*/  SHF.R.S32.HI R13, RZ, 0x2, R11.reuse ;  /* 0x00000002ff0d7819 */ /* 0x100fe4000001140b */
[----:B------:R-:W-:Y:S01]  /*1a4e0*/  SHF.R.S32.HI R12, RZ, 0x1f, R11 ;  /* 0x0000001fff0c7819 */ /* 0x000fe2000001140b */
[C---:B---3--:R-:W-:Y:S01]  /*1a4f0*/  FMUL.FTZ R128, R8.reuse, R128 ;  /* 0x0000008008807220 */ /* 0x048fe20000410000 */
[----:B------:R-:W-:Y:S01]  /*1a500*/  LOP3.LUT R14, R11, 0x1ffffffc, RZ, 0xc0, !PT ;  /* 0x1ffffffc0b0e7812 */ /* 0x000fe200078ec0ff */
[----:B------:R-:W-:Y:S01]  /*1a510*/  FMUL.FTZ R129, R8, R129 ;  /* 0x0000008108817220 */ /* 0x000fe20000410000 */
[----:B------:R-:W-:Y:S01]  /*1a520*/  LEA.HI R12, R12, R13, RZ, 0x3 ;  /* 0x0000000d0c0c7211 */ /* 0x000fe200078f18ff */
[----:B------:R-:W-:Y:S01]  /*1a530*/  FMUL.FTZ R124, R8, R124 ;  /* 0x0000007c087c7220 */ /* 0x000fe20000410000 */
[----:B------:R-:W-:Y:S01]  /*1a540*/  IADD3 R14, -R14, R9, RZ ;  /* 0x000000090e0e7210 */ /* 0x000fe20007ffe1ff */
[----:B------:R-:W-:Y:S01]  /*1a550*/  FMUL.FTZ R125, R8, R125 ;  /* 0x0000007d087d7220 */ /* 0x000fe20000410000 */
[----:B------:R-:W-:Y:S01]  /*1a560*/  LOP3.LUT R12, R12, 0xfffffff8, RZ, 0xc0, !PT ;  /* 0xfffffff80c0c7812 */ /* 0x000fe200078ec0ff */
[----:B------:R-:W-:-:S02]  /*1a570*/  FMUL.FTZ R36, R8, R36 ;  /* 0x0000002408247220 */ /* 0x000fc40000410000 */
[C---:B------:R-:W-:Y:S01]  /*1a580*/  FMUL.FTZ R37, R8.reuse, R37 ;  /* 0x0000002508257220 */ /* 0x040fe20000410000 */
[----:B------:R-:W-:Y:S01]  /*1a590*/  IADD3 R13, R13, -R12, RZ ;  /* 0x8000000c0d0d7210 */ /* 0x000fe20007ffe0ff */
[----:B------:R-:W-:Y:S01]  /*1a5a0*/  FMUL.FTZ R40, R8, R40 ;  /* 0x0000002808287220 */ /* 0x000fe20000410000 */
[----:B------:R-:W-:Y:S01]  /*1a5b0*/  LEA.HI R12, R10, R9, RZ, 0x5 ;  /* 0x000000090a0c7211 */ /* 0x000fe200078f28ff */
[C---:B------:R-:W-:Y:S01]  /*1a5c0*/  FMUL.FTZ R41, R8.reuse, R41 ;  /* 0x0000002908297220 */ /* 0x040fe20000410000 */
[----:B------:R-:W-:Y:S01]  /*1a5d0*/  SHF.L.U32 R15, R13, 0x6, RZ ;  /* 0x000000060d0f7819 */ /* 0x000fe200000006ff */
[C---:B------:R-:W-:Y:S01]  /*1a5e0*/  FMUL.FTZ R44, R8.reuse, R44 ;  /* 0x0000002c082c7220 */ /* 0x040fe20000410000 */
[----:B------:R-:W-:Y:S01]  /*1a5f0*/  SHF.R.S32.HI R11, RZ, 0x5, R12 ;  /* 0x00000005ff0b7819 */ /* 0x000fe2000001140c */
[C---:B------:R-:W-:Y:S01]  /*1a600*/  FMUL.FTZ R45, R8.reuse, R45 ;  /* 0x0000002d082d7220 */ /* 0x040fe20000410000 */
[----:B------:R-:W-:Y:S01]  /*1a610*/  LOP3.LUT R15, R15, 0x1c0, RZ, 0xc0, !PT ;  /* 0x000001c00f0f7812 */ /* 0x000fe200078ec0ff */
[C---:B------:R-:W-:Y:S01]  /*1a620*/  FMUL.FTZ R48, R8.reuse, R48 ;  /* 0x0000003008307220 */ /* 0x040fe20000410000 */
[----:B------:R-:W-:Y:S01]  /*1a630*/  LOP3.LUT R16, R13, 0x1, RZ, 0xc0, !PT ;  /* 0x000000010d107812 */ /* 0x000fe200078ec0ff */
[C---:B------:R-:W-:Y:S01]  /*1a640*/  FMUL.FTZ R49, R8.reuse, R49 ;  /* 0x0000003108317220 */ /* 0x040fe20000410000 */
[----:B------:R-:W-:Y:S01]  /*1a650*/  LEA R14, R11, R14, 0x9 ;  /* 0x0000000e0b0e7211 */ /* 0x000fe200078e48ff */
[C---:B------:R-:W-:Y:S01]  /*1a660*/  FMUL.FTZ R52, R8.reuse, R52 ;  /* 0x0000003408347220 */ /* 0x040fe20000410000 */
[----:B------:R-:W-:Y:S01]  /*1a670*/  LEA.HI R15, R15, R15, RZ, 0x1d ;  /* 0x0000000f0f0f7211 */ /* 0x000fe200078fe8ff */
[----:B------:R-:W-:Y:S01]  /*1a680*/  FMUL.FTZ R53, R8, R53 ;  /* 0x0000003508357220 */ /* 0x000fe20000410000 */
[----:B------:R-:W-:Y:S01]  /*1a690*/  ISETP.NE.U32.AND P0, PT, R16, 0x1, PT ;  /* 0x000000011000780c */ /* 0x000fe20003f05070 */
[----:B------:R-:W-:Y:S01]  /*1a6a0*/  FMUL.FTZ R56, R8, R56 ;  /* 0x0000003808387220 */ /* 0x000fe20000410000 */
[----:B------:R-:W-:Y:S01]  /*1a6b0*/  LEA R14, R14, R15, 0x1 ;  /* 0x0000000f0e0e7211 */ /* 0x000fe200078e08ff */
[C---:B------:R-:W-:Y:S01]  /*1a6c0*/  FMUL.FTZ R57, R8.reuse, R57 ;  /* 0x0000003908397220 */ /* 0x040fe20000410000 */
[----:B------:R-:W-:Y:S01]  /*1a6d0*/  R2P PR, R13, 0x6 ;  /* 0x000000060d007804 */ /* 0x000fe20000000000 */
[----:B------:R-:W-:Y:S01]  /*1a6e0*/  FMUL.FTZ R60, R8, R60 ;  /* 0x0000003c083c7220 */ /* 0x000fe20000410000 */
[----:B------:R-:W-:Y:S01]  /*1a6f0*/  SHF.L.U32 R13, R14, 0x2, RZ ;  /* 0x000000020e0d7819 */ /* 0x000fe200000006ff */
[C---:B------:R-:W-:Y:S01]  /*1a700*/  FMUL.FTZ R61, R8.reuse, R61 ;  /* 0x0000003d083d7220 */ /* 0x040fe20000410000 */
[----:B------:R-:W-:Y:S01]  /*1a710*/  STS.64 [R14.X4], R128 ;  /* 0x000000800e007388 */ /* 0x000fe20000004a00 */
[C---:B------:R-:W-:Y:S01]  /*1a720*/  FMUL.FTZ R64, R8.reuse, R64 ;  /* 0x0000004008407220 */ /* 0x040fe20000410000 */
[----:B------:R-:W-:Y:S01]  /*1a730*/  IADD3 R15, R13, -0x20, RZ ;  /* 0xffffffe00d0f7810 */ /* 0x000fe20007ffe0ff */
[----:B------:R-:W-:-:S02]  /*1a740*/  FMUL.FTZ R65, R8, R65 ;  /* 0x0000004108417220 */ /* 0x000fc40000410000 */
[C---:B------:R-:W-:Y:S01]  /*1a750*/  FMUL.FTZ R68, R8.reuse, R68 ;  /* 0x0000004408447220 */ /* 0x040fe20000410000 */
[----:B------:R-:W-:Y:S01]  /*1a760*/  @P0 IADD3 R15, R13, 0x20, RZ ;  /* 0x000000200d0f0810 */ /* 0x000fe20007ffe0ff */
[C---:B------:R-:W-:Y:S02]  /*1a770*/  FMUL.FTZ R69, R8.reuse, R69 ;  /* 0x0000004508457220 */ /* 0x040fe40000410000 */
[C---:B------:R-:W-:Y:S02]  /*1a780*/  FMUL.FTZ R72, R8.reuse, R72 ;  /* 0x0000004808487220 */ /* 0x040fe40000410000 */
[C---:B------:R-:W-:Y:S02]  /*1a790*/  FMUL.FTZ R73, R8.reuse, R73 ;  /* 0x0000004908497220 */ /* 0x040fe40000410000 */
[C---:B------:R-:W-:Y:S02]  /*1a7a0*/  FMUL.FTZ R76, R8.reuse, R76 ;  /* 0x0000004c084c7220 */ /* 0x040fe40000410000 */
[----:B------:R-:W-:-:S02]  /*1a7b0*/  FMUL.FTZ R77, R8, R77 ;  /* 0x0000004d084d7220 */ /* 0x000fc40000410000 */
[C---:B------:R-:W-:Y:S02]  /*1a7c0*/  FMUL.FTZ R80, R8.reuse, R80 ;  /* 0x0000005008507220 */ /* 0x040fe40000410000 */
        /* <DEDUP_REMOVED lines=20> */
[----:B------:R-:W-:Y:S01]  /*1a910*/  FMUL.FTZ R113, R8, R113 ;  /* 0x0000007108717220 */ /* 0x000fe20000410000 */
[----:B------:R-:W-:Y:S01]  /*1a920*/  MOV R8, 0x40 ;  /* 0x0000004000087802 */ /* 0x000fe20000000f00 */
[C---:B----4-:R-:W-:Y:S02]  /*1a930*/  FMUL.FTZ R131, R7.reuse, R131 ;  /* 0x0000008307837220 */ /* 0x050fe40000410000 */
[C---:B------:R-:W-:Y:S01]  /*1a940*/  FMUL.FTZ R130, R7.reuse, R130 ;  /* 0x0000008207827220 */ /* 0x040fe20000410000 */
[----:B------:R-:W-:Y:S01]  /*1a950*/  SEL R8, R8, 0xffffffc0, !P1 ;  /* 0xffffffc008087807 */ /* 0x000fe20004800000 */
[----:B------:R-:W-:-:S02]  /*1a960*/  FMUL.FTZ R127, R7, R127 ;  /* 0x0000007f077f7220 */ /* 0x000fc40000410000 */
[----:B------:R-:W-:Y:S01]  /*1a970*/  FMUL.FTZ R126, R7, R126 ;  /* 0x0000007e077e7220 */ /* 0x000fe20000410000 */
[----:B------:R-:W-:Y:S01]  /*1a980*/  IADD3 R16, R13, R8, RZ ;  /* 0x000000080d107210 */ /* 0x000fe20007ffe0ff */
[C---:B------:R-:W-:Y:S01]  /*1a990*/  FMUL.FTZ R39, R7.reuse, R39 ;  /* 0x0000002707277220 */ /* 0x040fe20000410000 */
[----:B------:R-:W-:Y:S01]  /*1a9a0*/  STS.64 [R14.X4+0x800], R130 ;  /* 0x000800820e007388 */ /* 0x000fe20000004a00 */
[C---:B------:R-:W-:Y:S02]  /*1a9b0*/  FMUL.FTZ R38, R7.reuse, R38 ;  /* 0x0000002607267220 */ /* 0x040fe40000410000 */
[C---:B------:R-:W-:Y:S01]  /*1a9c0*/  FMUL.FTZ R43, R7.reuse, R43 ;  /* 0x0000002b072b7220 */ /* 0x040fe20000410000 */
[----:B------:R-:W-:Y:S01]  /*1a9d0*/  STS.64 [R15], R124 ;  /* 0x0000007c0f007388 */ /* 0x000fe20000000a00 */
[C---:B------:R-:W-:Y:S02]  /*1a9e0*/  FMUL.FTZ R42, R7.reuse, R42 ;  /* 0x0000002a072a7220 */ /* 0x040fe40000410000 */
[C---:B------:R-:W-:Y:S01]  /*1a9f0*/  FMUL.FTZ R47, R7.reuse, R47 ;  /* 0x0000002f072f7220 */ /* 0x040fe20000410000 */
[----:B------:R-:W-:Y:S01]  /*1aa00*/  STS.64 [R15+0x800], R126 ;  /* 0x0008007e0f007388 */ /* 0x000fe20000000a00 */
[----:B------:R-:W-:-:S02]  /*1aa10*/  FMUL.FTZ R46, R7, R46 ;  /* 0x0000002e072e7220 */ /* 0x000fc40000410000 */
[C---:B------:R-:W-:Y:S01]  /*1aa20*/  FMUL.FTZ R51, R7.reuse, R51 ;  /* 0x0000003307337220 */ /* 0x040fe20000410000 */
[----:B------:R-:W-:Y:S01]  /*1aa30*/  STS.64 [R16], R36 ;  /* 0x0000002410007388 */ /* 0x000fe20000000a00 */
[C---:B------:R-:W-:Y:S02]  /*1aa40*/  FMUL.FTZ R50, R7.reuse, R50 ;  /* 0x0000003207327220 */ /* 0x040fe40000410000 */
[C---:B------:R-:W-:Y:S01]  /*1aa50*/  FMUL.FTZ R55, R7.reuse, R55 ;  /* 0x0000003707377220 */ /* 0x040fe20000410000 */
[----:B------:R-:W-:Y:S01]  /*1aa60*/  STS.64 [R16+0x800], R38 ;  /* 0x0008002610007388 */ /* 0x000fe20000000a00 */
        /* <DEDUP_REMOVED lines=34> */
[----:B------:R-:W-:Y:S01]  /*1ac90*/  FMUL.FTZ R114, R7, R114 ;  /* 0x0000007207727220 */ /* 0x000fe20000410000 */
[----:B------:R-:W-:-:S04]  /*1aca0*/  MOV R7, 0x80 ;  /* 0x0000008000077802 */ /* 0x000fc80000000f00 */
[----:B------:R-:W-:Y:S02]  /*1acb0*/  SEL R18, R7, 0xffffff80, !P2 ;  /* 0xffffff8007127807 */ /* 0x000fe40005000000 */
[-C--:B------:R-:W-:Y:S02]  /*1acc0*/  IADD3 R7, R8, R15.reuse, RZ ;  /* 0x0000000f08077210 */ /* 0x080fe40007ffe0ff */
[-C--:B------:R-:W-:Y:S02]  /*1acd0*/  IADD3 R13, R13, R18.reuse, RZ ;  /* 0x000000120d0d7210 */ /* 0x080fe40007ffe0ff */
[----:B------:R-:W-:Y:S01]  /*1ace0*/  IADD3 R17, R18, R15, RZ ;  /* 0x0000000f12117210 */ /* 0x000fe20007ffe0ff */
[----:B------:R-:W-:Y:S01]  /*1acf0*/  STS.64 [R7], R40 ;  /* 0x0000002807007388 */ /* 0x000fe20000000a00 */
[-C--:B------:R-:W-:Y:S02]  /*1ad00*/  IADD3 R19, R16, R18.reuse, RZ ;  /* 0x0000001210137210 */ /* 0x080fe40007ffe0ff */
[----:B------:R-:W-:Y:S01]  /*1ad10*/  IADD3 R18, R7, R18, RZ ;  /* 0x0000001207127210 */ /* 0x000fe20007ffe0ff */
        /* <DEDUP_REMOVED lines=28> */
[----:B------:R2:W-:Y:S04]  /*1aee0*/  STS.64 [R15+0x8800], R98 ;  /* 0x008800620f007388 */ /* 0x0005e80000000a00 */
[----:B------:R-:W-:Y:S04]  /*1aef0*/  STS.64 [R16+0x8000], R100 ;  /* 0x0080006410007388 */ /* 0x000fe80000000a00 */
[----:B------:R3:W-:Y:S04]  /*1af00*/  STS.64 [R16+0x8800], R102 ;  /* 0x0088006610007388 */ /* 0x0007e80000000a00 */
[----:B------:R-:W-:Y:S04]  /*1af10*/  STS.64 [R7+0x8000], R120 ;  /* 0x0080007807007388 */ /* 0x000fe80000000a00 */
[----:B------:R4:W-:Y:S04]  /*1af20*/  STS.64 [R7+0x8800], R122 ;  /* 0x0088007a07007388 */ /* 0x0009e80000000a00 */
[----:B------:R-:W-:Y:S04]  /*1af30*/  STS.64 [R13+0x8000], R104 ;  /* 0x008000680d007388 */ /* 0x000fe80000000a00 */
[----:B------:R-:W-:Y:S04]  /*1af40*/  STS.64 [R13+0x8800], R106 ;  /* 0x0088006a0d007388 */ /* 0x000fe80000000a00 */
[----:B------:R-:W-:Y:S04]  /*1af50*/  STS.64 [R17+0x8000], R108 ;  /* 0x0080006c11007388 */ /* 0x000fe80000000a00 */
[----:B------:R-:W-:Y:S04]  /*1af60*/  STS.64 [R17+0x8800], R110 ;  /* 0x0088006e11007388 */ /* 0x000fe80000000a00 */
[----:B------:R-:W-:Y:S04]  /*1af70*/  STS.64 [R19+0x8000], R116 ;  /* 0x0080007413007388 */ /* 0x000fe80000000a00 */
[----:B------:R-:W-:Y:S04]  /*1af80*/  STS.64 [R19+0x8800], R118 ;  /* 0x0088007613007388 */ /* 0x000fe80000000a00 */
[----:B------:R1:W-:Y:S04]  /*1af90*/  STS.64 [R18+0x8000], R112 ;  /* 0x0080007012007388 */ /* 0x0003e80000000a00 */
[----:B------:R1:W-:Y:S04]  /*1afa0*/  STS.64 [R18+0x8800], R114 ;  /* 0x0088007212007388 */ /* 0x0003e80000000a00 */
[----:B--2---:R-:W2:Y:S04]  /*1afb0*/  LD.E.64 R14, [R4.64+0xb0] ;  /* 0x0000b004040e7980 */ /* 0x004ea8000c101b00 */
[----:B------:R-:W2:Y:S04]  /*1afc0*/  LD.E R8, [R4.64+0x60] ;  /* 0x0000600404087980 */ /* 0x000ea8000c101900 */
[----:B---3--:R-:W3:Y:S01]  /*1afd0*/  S2R R16, SR_TID.X ;  /* 0x0000000000107919 */ /* 0x008ee20000002100 */
[----:B------:R-:W-:-:S03]  /*1afe0*/  LEA.HI R10, R10, R9, RZ, 0x4 ;  /* 0x000000090a0a7211 */ /* 0x000fc600078f20ff */
[----:B----4-:R4:W5:Y:S04]  /*1aff0*/  LD.E R7, [R4.64+0xcc] ;  /* 0x0000cc0404077980 */ /* 0x010968000c101900 */
[----:B------:R4:W5:Y:S04]  /*1b000*/  LD.E.64 R120, [R4.64+0x78] ;  /* 0x0000780404787980 */ /* 0x000968000c101b00 */
[----:B------:R4:W5:Y:S01]  /*1b010*/  LD.E.64 R122, [R4.64+0xa8] ;  /* 0x0000a804047a7980 */ /* 0x000962000c101b00 */
[----:B-1----:R-:W-:Y:S01]  /*1b020*/  LOP3.LUT R112, R12, 0xffffffe0, RZ, 0xc0, !PT ;  /* 0xffffffe00c707812 */ /* 0x002fe200078ec0ff */
[----:B------:R-:W-:Y:S01]  /*1b030*/  @P4 MUFU.LG2 R2, R2 ;  /* 0x0000000200024308 */ /* 0x000fe20000000c00 */
[----:B------:R-:W-:Y:S01]  /*1b040*/  SHF.R.S32.HI R12, RZ, 0x1f, R11 ;  /* 0x0000001fff0c7819 */ /* 0x000fe2000001140b */
[----:B------:R-:W-:Y:S06]  /*1b050*/  BSSY B0, `(.L_x_1747) ;  /* 0x000004c000007945 */ /* 0x000fec0003800000 */
[----:B------:R-:W1:Y:S01]  /*1b060*/  @P3 MUFU.LG2 R6, R6 ;  /* 0x0000000600063308 */ /* 0x000e620000000c00 */
[----:B---3--:R-:W-:-:S04]  /*1b070*/  SHF.R.S32.HI R13, RZ, 0x1f, R16 ;  /* 0x0000001fff0d7819 */ /* 0x008fc80000011410 */
[----:B------:R-:W-:Y:S02]  /*1b080*/  LEA.HI R13, R13, R16, RZ, 0x4 ;  /* 0x000000100d0d7211 */ /* 0x000fe400078f20ff */
[----:B------:R-:W-:Y:S02]  /*1b090*/  LOP3.LUT R16, R10, 0xfffffff0, RZ, 0xc0, !PT ;  /* 0xfffffff00a107812 */ /* 0x000fe400078ec0ff */
[----:B------:R-:W-:Y:S02]  /*1b0a0*/  SHF.R.S32.HI R10, RZ, 0x4, R13 ;  /* 0x00000004ff0a7819 */ /* 0x000fe4000001140d */
[----:B------:R-:W-:Y:S02]  /*1b0b0*/  IADD3 R13, -R16, R9, RZ ;  /* 0x00000009100d7210 */ /* 0x000fe40007ffe1ff */
[----:B------:R-:W-:Y:S02]  /*1b0c0*/  SHF.L.U32 R16, R10, 0x6, RZ ;  /* 0x000000060a107819 */ /* 0x000fe400000006ff */
[----:B------:R-:W-:Y:S01]  /*1b0d0*/  LEA.HI R18, R13, R13, RZ, 0x1 ;  /* 0x0000000d0d127211 */ /* 0x000fe200078f08ff */
[----:B-1----:R-:W-:Y:S01]  /*1b0e0*/  @P3 FMUL.FTZ R6, R6, 0.69314718246459960938 ;  /* 0x3f31721806063820 */ /* 0x002fe20000410000 */
[----:B------:R-:W-:-:S02]  /*1b0f0*/  LOP3.LUT R16, R16, 0x1c0, RZ, 0xc0, !PT ;  /* 0x000001c010107812 */ /* 0x000fc400078ec0ff */
[----:B------:R-:W-:Y:S02]  /*1b100*/  SHF.L.U32 R17, R18, 0x2, RZ ;  /* 0x0000000212117819 */ /* 0x000fe400000006ff */
[----:B------:R-:W-:Y:S02]  /*1b110*/  IADD3 R9, -R112, R9, RZ ;  /* 0x0000000970097210 */ /* 0x000fe40007ffe1ff */
[----:B------:R-:W-:Y:S02]  /*1b120*/  LOP3.LUT R17, R16, 0x38, R17, 0xf8, !PT ;  /* 0x0000003810117812 */ /* 0x000fe400078ef811 */
[----:B------:R-:W-:Y:S02]  /*1b130*/  SHF.R.U32.HI R16, RZ, 0x3, R16 ;  /* 0x00000003ff107819 */ /* 0x000fe40000011610 */
[----:B------:R-:W-:Y:S01]  /*1b140*/  LOP3.LUT R18, R18, 0xffffffe, RZ, 0xc0, !PT ;  /* 0x0ffffffe12127812 */ /* 0x000fe200078ec0ff */
[----:B------:R-:W-:Y:S01]  /*1b150*/  BAR.SYNC.DEFER_BLOCKING 0x0 ;  /* 0x0000000000007b1d */ /* 0x000fe20000010000 */
[----:B------:R-:W-:-:S02]  /*1b160*/  LOP3.LUT P0, RZ, R9, 0x3, RZ, 0xc0, !PT ;  /* 0x0000000309ff7812 */ /* 0x000fc4000780c0ff */
[----:B------:R-:W-:Y:S02]  /*1b170*/  LOP3.LUT R16, R17, R16, RZ, 0x3c, !PT ;  /* 0x0000001011107212 */ /* 0x000fe400078e3cff */
[----:B------:R-:W-:Y:S02]  /*1b180*/  IADD3 R113, R13, -R18, RZ ;  /* 0x800000120d717210 */ /* 0x000fe40007ffe0ff */
[----:B------:R-:W-:Y:S02]  /*1b190*/  LEA.HI R112, R12, R11, RZ, 0x2 ;  /* 0x0000000b0c707211 */ /* 0x000fe400078f10ff */
[----:B------:R-:W-:Y:S02]  /*1b1a0*/  SHF.R.S32.HI R12, RZ, 0x1f, R9 ;  /* 0x0000001fff0c7819 */ /* 0x000fe40000011409 */
[----:B------:R-:W-:Y:S02]  /*1b1b0*/  LEA R113, R113, R16, 0x2 ;  /* 0x0000001071717211 */ /* 0x000fe400078e10ff */
[----:B------:R-:W-:-:S02]  /*1b1c0*/  LOP3.LUT R112, R112, 0xffffffc, RZ, 0xc0, !PT ;  /* 0x0ffffffc70707812 */ /* 0x000fc400078ec0ff */
[----:B------:R-:W-:Y:S02]  /*1b1d0*/  LEA.HI R12, R12, R9, RZ, 0x2 ;  /* 0x000000090c0c7211 */ /* 0x000fe400078f10ff */
[----:B------:R-:W-:Y:S02]  /*1b1e0*/  SHF.L.U32 R9, R203, 0x6, RZ ;  /* 0x00000006cb097819 */ /* 0x000fe400000006ff */
[----:B------:R-:W-:Y:S01]  /*1b1f0*/  SHF.L.U32 R114, R13, 0x2, RZ ;  /* 0x000000020d727819 */ /* 0x000fe200000006ff */
[----:B------:R-:W-:Y:S01]  /*1b200*/  @P4 FMUL.FTZ R13, R2, 0.69314718246459960938 ;  /* 0x3f317218020d4820 */ /* 0x000fe20000410000 */
[----:B------:R-:W-:Y:S02]  /*1b210*/  IADD3 R112, -R112, R11, RZ ;  /* 0x0000000b70707210 */ /* 0x000fe40007ffe1ff */
[----:B------:R-:W-:Y:S01]  /*1b220*/  MOV R11, 0xff800000 ;  /* 0xff800000000b7802 */ /* 0x000fe20000000f00 */
[----:B------:R-:W1:Y:S01]  /*1b230*/  LDS.128 R108, [R113.X4] ;  /* 0x00000000716c7984 */ /* 0x000e620000004c00 */
[----:B------:R-:W-:Y:S01]  /*1b240*/  SHF.R.S32.HI R115, RZ, 0x1f, R114 ;  /* 0x0000001fff737819 */ /* 0x000fe20000011472 */
[----:B-----5:R-:W-:-:S02]  /*1b250*/  @P4 FFMA.FTZ R11, R132, R0, R13 ;  /* 0x00000000840b4223 */ /* 0x020fc4000001000d */
[----:B------:R-:W3:Y:S04]  /*1b260*/  LDS.128 R104, [R113.X4+0x800] ;  /* 0x0008000071687984 */ /* 0x000ee80000004c00 */
        /* <DEDUP_REMOVED lines=22> */
[----:B---3--:R-:W-:-:S04]  /*1b3d0*/  SHF.R.S32.HI R113, RZ, 0x2, R12 ;  /* 0x00000002ff717819 */ /* 0x008fc8000001140c */
[----:B------:R-:W-:Y:S01]  /*1b3e0*/  LEA R112, R112, R113, 0x4 ;  /* 0x0000007170707211 */ /* 0x000fe200078e20ff */
[----:B--2---:R-:W-:-:S04]  /*1b3f0*/  IMAD R14, R14, UR8, R207 ;  /* 0x000000080e0e7c24 */ /* 0x004fc8000f8e02cf */
[----:B------:R-:W-:Y:S01]  /*1b400*/  IMAD R8, R14, R8, R205 ;  /* 0x000000080e087224 */ /* 0x000fe200078e02cd */
[----:B------:R-:W-:Y:S01]  /*1b410*/  MOV R14, 0xff800000 ;  /* 0xff800000000e7802 */ /* 0x000fe20000000f00 */
[----:B------:R-:W-:Y:S02]  /*1b420*/  @P3 FFMA.FTZ R14, R3, R0, R6 ;  /* 0x00000000030e3223 */ /* 0x000fe40000010006 */
[----:B------:R-:W-:Y:S01]  /*1b430*/  IMAD R8, R15, R8, R9 ;  /* 0x000000080f087224 */ /* 0x000fe200078e0209 */
[----:B------:R-:W-:Y:S05]  /*1b440*/  @P0 BRA `(.L_x_1748) ;  /* 0x000000c000000947 */ /* 0x000fea0003800000 */
[----:B-1--4-:R-:W-:Y:S01]  /*1b450*/  IMAD R3, R203, -0x40, R206 ;  /* 0xffffffc0cb037824 */ /* 0x012fe200078e02ce */
[----:B------:R-:W-:Y:S01]  /*1b460*/  IADD3 R2, R112, 0x8, RZ ;  /* 0x0000000870027810 */ /* 0x000fe20007ffe0ff */
[----:B------:R-:W-:Y:S01]  /*1b470*/  ULDC.64 UR4, c[0x0][0x118] ;  /* 0x0000460000047ab9 */ /* 0x000fe20000000a00 */
[----:B------:R-:W-:Y:S02]  /*1b480*/  SHF.R.S32.HI R9, RZ, 0x1f, R8 ;  /* 0x0000001fff097819 */ /* 0x000fe40000011408 */
[----:B------:R-:W-:-:S02]  /*1b490*/  IADD3 R0, P0, R8, R112, RZ ;  /* 0x0000007008007210 */ /* 0x000fc40007f1e0ff */
[-C--:B------:R-:W-:Y:S02]  /*1b4a0*/  ISETP.GE.AND P2, PT, R112, R3.reuse, PT ;  /* 0x000000037000720c */ /* 0x080fe40003f46270 */
[----:B------:R-:W-:Y:S02]  /*1b4b0*/  ISETP.GE.AND P1, PT, R2, R3, PT ;  /* 0x000000030200720c */ /* 0x000fe40003f26270 */
[----:B------:R-:W-:Y:S02]  /*1b4c0*/  LEA.HI.X.SX32 R9, R112, R9, 0x1, P0 ;  /* 0x0000000970097211 */ /* 0x000fe400000f0eff */
[----:B------:R-:W-:-:S04]  /*1b4d0*/  LEA R2, P0, R0, R122, 0x2 ;  /* 0x0000007a00027211 */ /* 0x000fc800078010ff */
[----:B------:R-:W-:-:S05]  /*1b4e0*/  LEA.HI.X R3, R0, R123, R9, 0x2, P0 ;  /* 0x0000007b00037211 */ /* 0x000fca00000f1409 */
[----:B------:R1:W-:Y:S04]  /*1b4f0*/  @!P2 ST.E [R2.64], R11 ;  /* 0x0000000b0200a985 */ /* 0x0003e8000c101904 */
[----:B------:R1:W-:Y:S02]  /*1b500*/  @!P1 ST.E [R2.64+0x20], R14 ;  /* 0x0000200e02009985 */ /* 0x0003e4000c101904 */
.L_x_1748:
[----:B-1--4-:R-:W-:Y:S05]  /*1b510*/  BSYNC B0 ;  /* 0x0000000000007941 */ /* 0x012fea0003800000 */
.L_x_1747:
[----:B------:R-:W-:Y:S01]  /*1b520*/  IMAD R203, R203, -0x40, R206 ;  /* 0xffffffc0cbcb7824 */ /* 0x000fe200078e02ce */
[----:B------:R-:W-:Y:S01]  /*1b530*/  ULDC.64 UR4, c[0x0][0x118] ;  /* 0x0000460000047ab9 */ /* 0x000fe20000000a00 */
[----:B------:R-:W-:Y:S01]  /*1b540*/  IMAD R7, R8, R7, RZ ;  /* 0x0000000708077224 */ /* 0x000fe200078e02ff */
[----:B------:R1:W5:Y:S01]  /*1b550*/  LD.E R4, [R4.64+0xc0] ;  /* 0x0000c00404047980 */ /* 0x000362000c101900 */
[C---:B------:R-:W-:Y:S01]  /*1b560*/  IMAD.WIDE R2, R10.reuse, 0xc0, R114 ;  /* 0x000000c00a027825 */ /* 0x040fe200078e0272 */
[----:B------:R-:W-:Y:S01]  /*1b570*/  ISETP.GE.AND P1, PT, R10, R203, PT ;  /* 0x000000cb0a00720c */ /* 0x000fe20003f26270 */
[----:B------:R-:W-:Y:S03]  /*1b580*/  BSSY B0, `(.L_x_1749) ;  /* 0x0000010000007945 */ /* 0x000fe60003800000 */
[----:B------:R-:W-:-:S04]  /*1b590*/  IADD3 R0, P0, R2, R7, RZ ;  /* 0x0000000702007210 */ /* 0x000fc80007f1e0ff */
[----:B------:R-:W-:Y:S02]  /*1b5a0*/  LEA.HI.X.SX32 R7, R7, R3, 0x1, P0 ;  /* 0x0000000307077211 */ /* 0x000fe400000f0eff */
[----:B------:R-:W-:Y:S02]  /*1b5b0*/  LEA R6, P0, R0, R120, 0x2 ;  /* 0x0000007800067211 */ /* 0x000fe400078010ff */
[----:B------:R-:W-:Y:S02]  /*1b5c0*/  IADD3 R3, R114, 0x40, RZ ;  /* 0x0000004072037810 */ /* 0x000fe40007ffe0ff */
[----:B------:R-:W-:Y:S01]  /*1b5d0*/  LEA.HI.X R7, R0, R121, R7, 0x2, P0 ;  /* 0x0000007900077211 */ /* 0x000fe200000f1407 */
[----:B------:R-:W-:Y:S05]  /*1b5e0*/  @P1 BRA `(.L_x_1750) ;  /* 0x0000009000001947 */ /* 0x000fea0003800000 */
[C---:B-1----:R-:W-:Y:S01]  /*1b5f0*/  IADD3 R5, R3.reuse, 0x40, RZ ;  /* 0x0000004003057810 */ /* 0x042fe20007ffe0ff */
[----:B------:R-:W-:Y:S01]  /*1b600*/  ULDC.64 UR4, c[0x0][0x118] ;  /* 0x0000460000047ab9 */ /* 0x000fe20000000a00 */
[-C--:B-----5:R-:W-:Y:S02]  /*1b610*/  ISETP.GE.AND P1, PT, R3, R4.reuse, PT ;  /* 0x000000040300720c */ /* 0x0a0fe40003f26270 */
[----:B------:R-:W-:-:S02]  /*1b620*/  ISETP.GE.AND P2, PT, R114, R4, PT ;  /* 0x000000047200720c */ /* 0x000fc40003f46270 */
[----:B------:R-:W-:-:S09]  /*1b630*/  ISETP.GE.AND P0, PT, R5, R4, PT ;  /* 0x000000040500720c */ /* 0x000fd20003f06270 */
[----:B------:R1:W-:Y:S04]  /*1b640*/  @!P1 ST.E.128 [R6.64+0x100], R76 ;  /* 0x0001004c06009985 */ /* 0x0003e8000c101d04 */
[----:B------:R1:W-:Y:S04]  /*1b650*/  @!P2 ST.E.64 [R6.64], R108 ;  /* 0x0000006c0600a985 */ /* 0x0003e8000c101b04 */
[----:B------:R1:W-:Y:S04]  /*1b660*/  @!P2 ST.E.64 [R6.64+0x8], R110 ;  /* 0x0000086e0600a985 */ /* 0x0003e8000c101b04 */
[----:B------:R1:W-:Y:S02]  /*1b670*/  @!P0 ST.E.128 [R6.64+0x200], R44 ;  /* 0x0002002c06008985 */ /* 0x0003e4000c101d04 */
.L_x_1750:
[----:B------:R-:W-:Y:S05]  /*1b680*/  BSYNC B0 ;  /* 0x0000000000007941 */ /* 0x000fea0003800000 */
.L_x_1749:
[----:B------:R-:W-:Y:S01]  /*1b690*/  IADD3 R0, R10, 0x8, RZ ;  /* 0x000000080a007810 */ /* 0x000fe20007ffe0ff */
[----:B------:R-:W-:Y:S03]  /*1b6a0*/  BSSY B0, `(.L_x_1751) ;  /* 0x000000b000007945 */ /* 0x000fe60003800000 */
[----:B------:R-:W-:-:S13]  /*1b6b0*/  ISETP.GE.AND P0, PT, R0, R203, PT ;  /* 0x000000cb0000720c */ /* 0x000fda0003f06270 */
[----:B------:R-:W-:Y:S05]  /*1b6c0*/  @P0 BRA `(.L_x_1752) ;  /* 0x0000008000000947 */ /* 0x000fea0003800000 */
[C---:B-1----:R-:W-:Y:S01]  /*1b6d0*/  IADD3 R5, R3.reuse, 0x40, RZ ;  /* 0x0000004003057810 */ /* 0x042fe20007ffe0ff */
[----:B------:R-:W-:Y:S01]  /*1b6e0*/  ULDC.64 UR4, c[0x0][0x118] ;  /* 0x0000460000047ab9 */ /* 0x000fe20000000a00 */
[-C--:B-----5:R-:W-:Y:S02]  /*1b6f0*/  ISETP.GE.AND P2, PT, R114, R4.reuse, PT ;  /* 0x000000047200720c */ /* 0x0a0fe40003f46270 */
[-C--:B------:R-:W-:Y:S02]  /*1b700*/  ISETP.GE.AND P1, PT, R3, R4.reuse, PT ;  /* 0x000000040300720c */ /* 0x080fe40003f26270 */
[----:B------:R-:W-:-:S09]  /*1b710*/  ISETP.GE.AND P0, PT, R5, R4, PT ;  /* 0x000000040500720c */ /* 0x000fd20003f06270 */
[----:B------:R1:W-:Y:S04]  /*1b720*/  @!P2 ST.E.128 [R6.64+0x1800], R104 ;  /* 0x001800680600a985 */ /* 0x0003e8000c101d04 */
[----:B------:R1:W-:Y:S04]  /*1b730*/  @!P1 ST.E.128 [R6.64+0x1900], R72 ;  /* 0x0019004806009985 */ /* 0x0003e8000c101d04 */
[----:B------:R1:W-:Y:S02]  /*1b740*/  @!P0 ST.E.128 [R6.64+0x1a00], R40 ;  /* 0x001a002806008985 */ /* 0x0003e4000c101d04 */
.L_x_1752:
[----:B------:R-:W-:Y:S05]  /*1b750*/  BSYNC B0 ;  /* 0x0000000000007941 */ /* 0x000fea0003800000 */
.L_x_1751:
        /* <DEDUP_REMOVED lines=12> */
.L_x_1754:
[----:B------:R-:W-:Y:S05]  /*1b820*/  BSYNC B0 ;  /* 0x0000000000007941 */ /* 0x000fea0003800000 */
.L_x_1753:
        /* <DEDUP_REMOVED lines=12> */
.L_x_1756:
[----:B------:R-:W-:Y:S05]  /*1b8f0*/  BSYNC B0 ;  /* 0x0000000000007941 */ /* 0x000fea0003800000 */
.L_x_1755:
        /* <DEDUP_REMOVED lines=12> */
.L_x_1758:
[----:B------:R-:W-:Y:S05]  /*1b9c0*/  BSYNC B0 ;  /* 0x0000000000007941 */ /* 0x000fea0003800000 */
.L_x_1757:
        /* <DEDUP_REMOVED lines=12> */
.L_x_1760:
[----:B------:R-:W-:Y:S05]  /*1ba90*/  BSYNC B0 ;  /* 0x0000000000007941 */ /* 0x000fea0003800000 */
.L_x_1759:
        /* <DEDUP_REMOVED lines=12> */
.L_x_1762:
[----:B------:R-:W-:Y:S05]  /*1bb60*/  BSYNC B0 ;  /* 0x0000000000007941 */ /* 0x000fea0003800000 */
.L_x_1761:
[----:B------:R-:W-:Y:S01]  /*1bb70*/  IADD3 R10, R10, 0x38, RZ ;  /* 0x000000380a0a7810 */ /* 0x000fe20007ffe0ff */
[----:B------:R-:W-:-:S03]  /*1bb80*/  IMAD.MOV.U32 R205, RZ, RZ, 0x0 ;  /* 0x00000000ffcd7424 */ /* 0x000fc600078e00ff */
[----:B------:R-:W-:-:S13]  /*1bb90*/  ISETP.GE.AND P0, PT, R10, R203, PT ;  /* 0x000000cb0a00720c */ /* 0x000fda0003f06270 */
[----:B------:R-:W-:Y:S05]  /*1bba0*/  @P0 RET.REL.NODEC R204 `(_ZN5flash24flash_fwd_splitkv_kernelI23Flash_fwd_kernel_traitsILi192ELi64ELi64ELi4ELb0ELb0EN7cutlass10bfloat16_tE19Flash_kernel_traitsILi192ELi64ELi64ELi4ES3_EELb0ELb0ELb0ELb0ELb0ELb0ELb1ELb1EEEvNS_16Flash_fwd_paramsE) ;  /* 0xfffe4450cc000950 */ /* 0x000fea0003c3ffff */
[CC--:B-----5:R-:W-:Y:S01]  /*1bbb0*/  ISETP.GE.AND P0, PT, R3.reuse, R4.reuse, PT ;  /* 0x000000040300720c */ /* 0x0e0fe20003f06270 */
[----:B------:R-:W-:Y:S01]  /*1bbc0*/  ULDC.64 UR4, c[0x0][0x118] ;  /* 0x0000460000047ab9 */ /* 0x000fe20000000a00 */
[----:B------:R-:W-:Y:S01]  /*1bbd0*/  IADD3 R3, R3, 0x40, RZ ;  /* 0x0000004003037810 */ /* 0x000fe20007ffe0ff */
[----:B------:R-:W-:Y:S01]  /*1bbe0*/  IMAD.MOV.U32 R205, RZ, RZ, 0x0 ;  /* 0x00000000ffcd7424 */ /* 0x000fe200078e00ff */
[----:B------:R-:W-:-:S09]  /*1bbf0*/  ISETP.GE.AND P1, PT, R114, R4, PT ;  /* 0x000000047200720c */ /* 0x000fd20003f26270 */
[----:B------:R2:W-:Y:S01]  /*1bc00*/  @!P0 ST.E.128 [R6.64+0xa900], R48 ;  /* 0x00a9003006008985 */ /* 0x0005e2000c101d04 */
[----:B------:R-:W-:-:S03]  /*1bc10*/  ISETP.GE.AND P0, PT, R3, R4, PT ;  /* 0x000000040300720c */ /* 0x000fc60003f06270 */
[----:B------:R2:W-:Y:S10]  /*1bc20*/  @!P1 ST.E.128 [R6.64+0xa800], R80 ;  /* 0x00a8005006009985 */ /* 0x0005f4000c101d04 */
[----:B------:R-:W-:Y:S05]  /*1bc30*/  @P0 RET.REL.NODEC R204 `(_ZN5flash24flash_fwd_splitkv_kernelI23Flash_fwd_kernel_traitsILi192ELi64ELi64ELi4ELb0ELb0EN7cutlass10bfloat16_tE19Flash_kernel_traitsILi192ELi64ELi64ELi4ES3_EELb0ELb0ELb0ELb0ELb0ELb0ELb1ELb1EEEvNS_16Flash_fwd_paramsE) ;  /* 0xfffe43c0cc000950 */ /* 0x000fea0003c3ffff */
[----:B------:R-:W-:Y:S01]  /*1bc40*/  MOV R205, 0x0 ;  /* 0x0000000000cd7802 */ /* 0x000fe20000000f00 */
[----:B------:R-:W-:-:S02]  /*1bc50*/  ULDC.64 UR4, c[0x0][0x118] ;  /* 0x0000460000047ab9 */ /* 0x000fc40000000a00 */
[----:B------:R3:W-:Y:S01]  /*1bc60*/  ST.E.128 [R6.64+0xaa00], R16 ;  /* 0x00aa001006007985 */ /* 0x0007e2000c101d04 */
[----:B------:R-:W-:Y:S05]  /*1bc70*/  RET.REL.NODEC R204 `(_ZN5flash24flash_fwd_splitkv_kernelI23Flash_fwd_kernel_traitsILi192ELi64ELi64ELi4ELb0ELb0EN7cutlass10bfloat16_tE19Flash_kernel_traitsILi192ELi64ELi64ELi4ES3_EELb0ELb0ELb0ELb0ELb0ELb0ELb1ELb1EEEvNS_16Flash_fwd_paramsE) ;  /* 0xfffe4380cc007950 */ /* 0x000fea0003c3ffff */
.L_x_1745:
[----:B------:R-:W-:Y:S02]  /*1bc80*/  MOV R9, 0x2 ;  /* 0x0000000200097802 */ /* 0x000fe40000000f00 */
[----:B------:R-:W-:Y:S02]  /*1bc90*/  MOV R8, 0x1bcb0 ;  /* 0x0001bcb000087802 */ /* 0x000fe40000000f00 */
[----:B-1---5:R-:W-:Y:S05]  /*1bca0*/  CALL.REL.NOINC `($__internal_16_$__cuda_sm70_shflsync_bfly_p) ;  /* 0x000000f000007944 */ /* 0x022fea0003c00000 */
[----:B-12---:R-:W-:Y:S05]  /*1bcb0*/  BRA `(.L_x_1763) ;  /* 0xffffe6e000007947 */ /* 0x006fea000383ffff */
.L_x_1746:
[----:B------:R-:W-:Y:S02]  /*1bcc0*/  MOV R9, 0x1 ;  /* 0x0000000100097802 */ /* 0x000fe40000000f00 */
[----:B------:R-:W-:Y:S02]  /*1bcd0*/  MOV R8, 0x1bcf0 ;  /* 0x0001bcf000087802 */ /* 0x000fe40000000f00 */
[----:B-1---5:R-:W-:Y:S05]  /*1bce0*/  CALL.REL.NOINC `($__internal_16_$__cuda_sm70_shflsync_bfly_p) ;  /* 0x000000b000007944 */ /* 0x022fea0003c00000 */
[----:B--2---:R-:W-:Y:S01]  /*1bcf0*/  FADD.FTZ R2, R217, R10 ;  /* 0x0000000ad9027221 */ /* 0x004fe20000010000 */
[----:B-1----:R-:W-:Y:S02]  /*1bd00*/  MOV R217, R215 ;  /* 0x000000d700d97202 */ /* 0x002fe40000000f00 */
[----:B------:R-:W-:Y:S02]  /*1bd10*/  MOV R9, 0x2 ;  /* 0x0000000200097802 */ /* 0x000fe40000000f00 */
[----:B------:R-:W-:-:S02]  /*1bd20*/  MOV R8, 0x1bd40 ;  /* 0x0001bd4000087802 */ /* 0x000fc40000000f00 */
[----:B------:R-:W-:Y:S05]  /*1bd30*/  CALL.REL.NOINC `($__internal_16_$__cuda_sm70_shflsync_bfly_p) ;  /* 0x0000006000007944 */ /* 0x000fea0003c00000 */
[----:B--2---:R-:W-:Y:S01]  /*1bd40*/  FADD.FTZ R11, R215, R10 ;  /* 0x0000000ad70b7221 */ /* 0x004fe20000010000 */
[----:B-1----:R-:W-:-:S02]  /*1bd50*/  MOV R9, 0x1 ;  /* 0x0000000100097802 */ /* 0x002fc40000000f00 */
[----:B------:R-:W-:Y:S02]  /*1bd60*/  MOV R8, 0x1bd90 ;  /* 0x0001bd9000087802 */ /* 0x000fe40000000f00 */
[----:B------:R-:W-:Y:S02]  /*1bd70*/  MOV R217, R11 ;  /* 0x0000000b00d97202 */ /* 0x000fe40000000f00 */
[----:B------:R-:W-:Y:S05]  /*1bd80*/  CALL.REL.NOINC `($__internal_16_$__cuda_sm70_shflsync_bfly_p) ;  /* 0x0000001000007944 */ /* 0x000fea0003c00000 */
[----:B-12---:R-:W-:Y:S05]  /*1bd90*/  BRA `(.L_x_1764) ;  /* 0xffffe67000007947 */ /* 0x006fea000383ffff */
        .weak           $__internal_16_$__cuda_sm70_shflsync_bfly_p
        .type           $__internal_16_$__cuda_sm70_shflsync_bfly_p,@function
        .size           $__internal_16_$__cuda_sm70_shflsync_bfly_p,(.L_x_7787 - $__internal_16_$__cuda_sm70_shflsync_bfly_p)
$__internal_16_$__cuda_sm70_shflsync_bfly_p:
[----:B------:R-:W-:Y:S01]  /*1bda0*/  MOV R12, R8 ;  /* 0x00000008000c7202 */ /* 0x000fe20000000f00 */
[----:B------:R-:W-:Y:S04]  /*1bdb0*/  WARPSYNC R6 ;  /* 0x0000000600007348 */ /* 0x000fe80003800000 */
[----:B------:R-:W-:Y:S01]  /*1bdc0*/  MOV R13, 0x0 ;  /* 0x00000000000d7802 */ /* 0x000fe20000000f00 */
[----:B------:R1:W2:Y:S03]  /*1bdd0*/  SHFL.BFLY PT, R10, R217, R9, R7 ;  /* 0x0c000009d90a7389 */ /* 0x0002a600000e0007 */
[----:B------:R-:W-:Y:S05]  /*1bde0*/  RET.REL.NODEC R12 `(_ZN5flash24flash_fwd_splitkv_kernelI23Flash_fwd_kernel_traitsILi192ELi64ELi64ELi4ELb0ELb0EN7cutlass10bfloat16_tE19Flash_kernel_traitsILi192ELi64ELi64ELi4ES3_EELb0ELb0ELb0ELb0ELb0ELb0ELb1ELb1EEEvNS_16Flash_fwd_paramsE) ;  /* 0xfffe42100c007950 */ /* 0x000fea0003c3ffff */
.L_x_1765:
        /* <DEDUP_REMOVED lines=9> */
.L_x_7787:


//--------------------- .text._ZN5flash24flash_fwd_splitkv_kernelI23Flash_fwd_kernel_traitsILi192ELi64ELi64ELi4ELb0ELb0EN7cutlass10bfloat16_tE19Flash_kernel_traitsILi192ELi64ELi64ELi4ES3_EELb0ELb0ELb0ELb0ELb0ELb1ELb1ELb1EEEvNS_16Flash_fwd_paramsE --------------------------
	.section	.text._ZN5flash24flash_fwd_splitkv_kernelI23Flash_fwd_kernel_traitsILi192ELi64ELi64ELi4ELb0ELb0EN7cutlass10bfloat16_tE19Flash_kernel_traitsILi192ELi64ELi64ELi4ES3_EELb0ELb0ELb0ELb0ELb0ELb1ELb1ELb1EEEvNS_16Flash_fwd_paramsE,"ax",@progbits
	.sectioninfo	@"SHI_REGISTERS=244"
	.align	128
        .global         _ZN5flash24flash_fwd_splitkv_kernelI23Flash_fwd_kernel_traitsILi192ELi64ELi64ELi4ELb0ELb0EN7cutlass10bfloat16_tE19Flash_kernel_traitsILi192ELi64ELi64ELi4ES3_EELb0ELb0ELb0ELb0ELb0ELb1ELb1ELb1EEEvNS_16Flash_fwd_paramsE
        .type           _ZN5flash24flash_fwd_splitkv_kernelI23Flash_fwd_kernel_traitsILi192ELi64ELi64ELi4ELb0ELb0EN7cutlass10bfloat16_tE19Flash_kernel_traitsILi192ELi64ELi64ELi4ES3_EELb0ELb0ELb0ELb0ELb0ELb1ELb1ELb1EEEvNS_16Flash_fwd_paramsE,@function
        .size           _ZN5flash24flash_fwd_splitkv_kernelI23Flash_fwd_kernel_traitsILi192ELi64ELi64ELi4ELb0ELb0EN7cutlass10bfloat16_tE19Flash_kernel_traitsILi192ELi64ELi64ELi4ES3_EELb0ELb0ELb0ELb0ELb0ELb1ELb1ELb1EEEvNS_16Flash_fwd_paramsE,(.L_x_7789 - _ZN5flash24flash_fwd_splitkv_kernelI23Flash_fwd_kernel_traitsILi192ELi64ELi64ELi4ELb0ELb0EN7cutlass10bfloat16_tE19Flash_kernel_traitsILi192ELi64ELi64ELi4ES3_EELb0ELb0ELb0ELb0ELb0ELb1ELb1ELb1EEEvNS_16Flash_fwd_paramsE)
        .other          _ZN5flash24flash_fwd_splitkv_kernelI23Flash_fwd_kernel_traitsILi192ELi64ELi64ELi4ELb0ELb0EN7cutlass10bfloat16_tE19Flash_kernel_traitsILi192ELi64ELi64ELi4ES3_EELb0ELb0ELb0ELb0ELb0ELb1ELb1ELb1EEEvNS_16Flash_fwd_paramsE,@"STO_CUDA_ENTRY STV_DEFAULT"
_ZN5flash24flash_fwd_splitkv_kernelI23Flash_fwd_kernel_traitsILi192ELi64ELi64ELi4ELb0ELb0EN7cutlass10bfloat16_tE19Flash_kernel_traitsILi192ELi64ELi64ELi4ES3_EELb0ELb0ELb0ELb0ELb0ELb1ELb1ELb1EEEvNS_16Flash_fwd_paramsE:
.text._ZN5flash24flash_fwd_splitkv_kernelI23Flash_fwd_kernel_traitsILi192ELi64ELi64ELi4ELb0ELb0EN7cutlass10bfloat16_tE19Flash_kernel_traitsILi192ELi64ELi64ELi4ES3_EELb0ELb0ELb0ELb0ELb0ELb1ELb1ELb1EEEvNS_16Flash_fwd_paramsE:
        /* <DEDUP_REMOVED lines=29> */
[----:B---34-:R-:W-:Y:S05]  /*01d0*/  CALL.REL.NOINC `($_ZN5flash24flash_fwd_splitkv_kernelI23Flash_fwd_kernel_traitsILi192ELi64ELi64ELi4ELb0ELb0EN7cutlass10bfloat16_tE19Flash_kernel_traitsILi192ELi64ELi64ELi4ES3_EELb0ELb0ELb0ELb0ELb0ELb1ELb1ELb1EEEvNS_16Flash_fwd_paramsE$_ZN5flash30compute_attn_1rowblock_splitkvI23Flash_fwd_kernel_traitsILi192ELi64ELi64ELi4ELb0ELb0EN7cutlass10bfloat16_tE19Flash_kernel_traitsILi192ELi64ELi64ELi4ES3_EELb0ELb0ELb0ELb0ELb0ELb1ELb1ELb1ENS_16Flash_fwd_paramsEEEvRKT8_iiiii) ;  /* 0x0000002000007944 */ /* 0x018fea0003c00000 */
[----:B------:R-:W-:Y:S05]  /*01e0*/  BSYNC B4 ;  /* 0x0000000000047941 */ /* 0x000fea0003800000 */
.L_x_1766:
[----:B------:R-:W-:Y:S05]  /*01f0*/  EXIT ;  /* 0x000000000000794d */ /* 0x000fea0003800000 */
        .type           $_ZN5flash24flash_fwd_splitkv_kernelI23Flash_fwd_kernel_traitsILi192ELi64ELi64ELi4ELb0ELb0EN7cutlass10bfloat16_tE19Flash_kernel_traitsILi192ELi64ELi64ELi4ES3_EELb0ELb0ELb0ELb0ELb0ELb1ELb1ELb1EEEvNS_16Flash_fwd_paramsE$_ZN5flash30compute_attn_1rowblock_splitkvI23Flash_fwd_kernel_traitsILi192ELi64ELi64ELi4ELb0ELb0EN7cutlass10bfloat16_tE19Flash_kernel_traitsILi192ELi64ELi64ELi4ES3_EELb0ELb0ELb0ELb0ELb0ELb1ELb1ELb1ENS_16Flash_fwd_paramsEEEvRKT8_iiiii,@function
        .size           $_ZN5flash24flash_fwd_splitkv_kernelI23Flash_fwd_kernel_traitsILi192ELi64ELi64ELi4ELb0ELb0EN7cutlass10bfloat16_tE19Flash_kernel_traitsILi192ELi64ELi64ELi4ES3_EELb0ELb0ELb0ELb0ELb0ELb1ELb1ELb1EEEvNS_16Flash_fwd_paramsE$_ZN5flash30compute_attn_1rowblock_splitkvI23Flash_fwd_kernel_traitsILi192ELi64ELi64ELi4ELb0ELb0EN7cutlass10bfloat16_tE19Flash_kernel_traitsILi192ELi64ELi64ELi4ES3_EELb0ELb0ELb0ELb0ELb0ELb1ELb1ELb1ENS_16Flash_fwd_paramsEEEvRKT8_iiiii,($__internal_17_$__cuda_sm70_shflsync_bfly_p - $_ZN5flash24flash_fwd_splitkv_kernelI23Flash_fwd_kernel_traitsILi192ELi64ELi64ELi4ELb0ELb0EN7cutlass10bfloat16_tE19Flash_kernel_traitsILi192ELi64ELi64ELi4ES3_EELb0ELb0ELb0ELb0ELb0ELb1ELb1ELb1EEEvNS_16Flash_fwd_paramsE$_ZN5flash30compute_attn_1rowblock_splitkvI23Flash_fwd_kernel_traitsILi192ELi64ELi64ELi4ELb0ELb0EN7cutlass10bfloat16_tE19Flash_kernel_traitsILi192ELi64ELi64ELi4ES3_EELb0ELb0ELb0ELb0ELb0ELb1ELb1ELb1ENS_16Flash_fwd_paramsEEEvRKT8_iiiii)
$_ZN5flash24flash_fwd_splitkv_kernelI23Flash_fwd_kernel_traitsILi192ELi64ELi64ELi4ELb0ELb0EN7cutlass10bfloat16_tE19Flash_kernel_traitsILi192ELi64ELi64ELi4ES3_EELb0ELb0ELb0ELb0ELb0ELb1ELb1ELb1EEEvNS_16Flash_fwd_paramsE$_ZN5flash30compute_attn_1rowblock_splitkvI23Flash_fwd_kernel_traitsILi192ELi64ELi64ELi4ELb0ELb0EN7cutlass10bfloat16_tE19Flash_kernel_traitsILi192ELi64ELi64ELi4ES3_EELb0ELb0ELb0ELb0ELb0ELb1ELb1ELb1ENS_16Flash_fwd_paramsEEEvRKT8_iiiii:
        /* <DEDUP_REMOVED lines=21> */
.L_x_1768:
[----:B------:R-:W-:Y:S05]  /*0350*/  BSYNC B0 ;  /* 0x0000000000007941 */ /* 0x000fea0003800000 */
.L_x_1767:
        /* <DEDUP_REMOVED lines=17> */
.L_x_1770:
[----:B------:R4:W5:Y:S02]  /*0470*/  LD.E R71, [R18.64+0xb8] ;  /* 0x0000b80612477980 */ /* 0x000964000c101900 */
.L_x_1771:
[----:B------:R-:W-:Y:S05]  /*0480*/  BSYNC B0 ;  /* 0x0000000000007941 */ /* 0x000fea0003800000 */
.L_x_1769:
        /* <DEDUP_REMOVED lines=10> */
.L_x_1773:
[----:B------:R-:W4:Y:S01]  /*0530*/  LD.E.64 R2, [R18.64+0x108] ;  /* 0x0001080612027980 */ /* 0x000f22000c101b00 */
[----:B------:R-:W-:Y:S01]  /*0540*/  BSSY B0, `(.L_x_1775) ;  /* 0x0000006000007945 */ /* 0x000fe20003800000 */
[----:B------:R-:W-:Y:S01]  /*0550*/  IMAD.MOV.U32 R0, RZ, RZ, RZ ;  /* 0x000000ffff007224 */ /* 0x000fe200078e00ff */
[----:B----4-:R-:W-:-:S04]  /*0560*/  ISETP.NE.U32.AND P0, PT, R2, RZ, PT ;  /* 0x000000ff0200720c */ /* 0x010fc80003f05070 */
[----:B------:R-:W-:-:S13]  /*0570*/  ISETP.NE.AND.EX P0, PT, R3, RZ, PT, P0 ;  /* 0x000000ff0300720c */ /* 0x000fda0003f05300 */
[----:B------:R-:W-:Y:S05]  /*0580*/  @!P0 BRA `(.L_x_1776) ;  /* 0x0000001000008947 */ /* 0x000fea0003800000 */
[----:B------:R4:W5:Y:S02]  /*0590*/  LD.E R0, [R18.64+0xbc] ;  /* 0x0000bc0612007980 */ /* 0x000964000c101900 */
.L_x_1776:
[----:B------:R-:W-:Y:S05]  /*05a0*/  BSYNC B0 ;  /* 0x0000000000007941 */ /* 0x000fea0003800000 */
.L_x_1775:
[----:B-----5:R-:W-:Y:S02]  /*05b0*/  IADD3 R69, R71, R0, RZ ;  /* 0x0000000047457210 */ /* 0x020fe40007ffe0ff */
.L_x_1774:
[----:B------:R-:W-:Y:S05]  /*05c0*/  BSYNC B1 ;  /* 0x0000000000017941 */ /* 0x000fea0003800000 */
.L_x_1772:
[----:B------:R-:W-:Y:S01]  /*05d0*/  IMAD.SHL.U32 R77, R215, 0x40, RZ ;  /* 0x00000040d74d7824 */ /* 0x000fe200078e00ff */
[----:B------:R-:W-:Y:S01]  /*05e0*/  MOV R2, R214 ;  /* 0x000000d600027202 */ /* 0x000fe20000000f00 */
[----:B------:R-:W-:-:S03]  /*05f0*/  IMAD.MOV.U32 R3, RZ, RZ, 0x0 ;  /* 0x00000000ff037424 */ /* 0x000fc600078e00ff */
[----:B------:R-:W-:-:S13]  /*0600*/  ISETP.GT.AND P0, PT, R216, R77, PT ;  /* 0x0000004dd800720c */ /* 0x000fda0003f04270 */
[----:B------:R-:W-:Y:S05]  /*0610*/  @!P0 RET.REL.NODEC R2 `(_ZN5flash24flash_fwd_splitkv_kernelI23Flash_fwd_kernel_traitsILi192ELi64ELi64ELi4ELb0ELb0EN7cutlass10bfloat16_tE19Flash_kernel_traitsILi192ELi64ELi64ELi4ES3_EELb0ELb0ELb0ELb0ELb0ELb1ELb1ELb1EEEvNS_16Flash_fwd_paramsE) ;  /* 0xfffff9e002008950 */ /* 0x000fea0003c3ffff */
        /* <DEDUP_REMOVED lines=27> */
[----:B------:R-:W-:-:S11]  /*07d0*/  IADD3 R0, R69, 0x3f, RZ ;  /* 0x0000003f45007810 */ /* 0x000fd60007ffe0ff */
[----:B------:R-:W-:-:S05]  /*07e0*/  @P2 IADD3 R3, R3, 0x1, RZ ;  /* 0x0000000103032810 */ /* 0x000fca0007ffe0ff */
[----:B------:R-:W-:Y:S01]  /*07f0*/  IMAD.MOV.U32 R134, RZ, RZ, R3 ;  /* 0x000000ffff867224 */ /* 0x000fe200078e0003 */
[----:B------:R-:W-:-:S03]  /*0800*/  SHF.R.S32.HI R3, RZ, 0x1f, R0 ;  /* 0x0000001fff037819 */ /* 0x000fc60000011400 */
[----:B------:R-:W-:Y:S01]  /*0810*/  @!P0 IMAD.MOV R134, RZ, RZ, -R134 ;  /* 0x000000ffff868224 */ /* 0x000fe200078e0a86 */
[----:B------:R-:W-:Y:S02]  /*0820*/  @!P1 LOP3.LUT R134, RZ, c[0x0][0x10], RZ, 0x33, !PT ;  /* 0x00000400ff869a12 */ /* 0x000fe400078e33ff */
[----:B------:R-:W-:-:S03]  /*0830*/  LEA.HI R3, R3, R0, RZ, 0x6 ;  /* 0x0000000003037211 */ /* 0x000fc600078f30ff */
[----:B------:R-:W-:Y:S01]  /*0840*/  IMAD R211, R134, UR8, RZ ;  /* 0x0000000886d37c24 */ /* 0x000fe2000f8e02ff */
[----:B------:R-:W-:-:S03]  /*0850*/  SHF.R.S32.HI R3, RZ, 0x6, R3 ;  /* 0x00000006ff037819 */ /* 0x000fc60000011403 */
        /* <DEDUP_REMOVED lines=38> */
.L_x_1779:
[----:B-1----:R-:W-:Y:S05]  /*0ac0*/  BSYNC B0 ;  /* 0x0000000000007941 */ /* 0x002fea0003800000 */
.L_x_1778:
        /* <DEDUP_REMOVED lines=10> */
.L_x_1781:
[----:B------:R-:W-:Y:S05]  /*0b70*/  BSYNC B0 ;  /* 0x0000000000007941 */ /* 0x000fea0003800000 */
.L_x_1780:
        /* <DEDUP_REMOVED lines=10> */
.L_x_1783:
[----:B------:R-:W-:Y:S05]  /*0c20*/  BSYNC B0 ;  /* 0x0000000000007941 */ /* 0x000fea0003800000 */
.L_x_1782:
        /* <DEDUP_REMOVED lines=10> */
.L_x_1785:
[----:B------:R-:W-:Y:S05]  /*0cd0*/  BSYNC B0 ;  /* 0x0000000000007941 */ /* 0x000fea0003800000 */
.L_x_1784:
        /* <DEDUP_REMOVED lines=10> */
.L_x_1787:
[----:B------:R-:W-:Y:S05]  /*0d80*/  BSYNC B0 ;  /* 0x0000000000007941 */ /* 0x000fea0003800000 */
.L_x_1786:
        /* <DEDUP_REMOVED lines=10> */
.L_x_1789:
[----:B------:R-:W-:Y:S05]  /*0e30*/  BSYNC B0 ;  /* 0x0000000000007941 */ /* 0x000fea0003800000 */
.L_x_1788:
        /* <DEDUP_REMOVED lines=10> */
.L_x_1791:
[----:B------:R-:W-:Y:S05]  /*0ee0*/  BSYNC B0 ;  /* 0x0000000000007941 */ /* 0x000fea0003800000 */
.L_x_1790:
        /* <DEDUP_REMOVED lines=10> */
.L_x_1793:
[----:B------:R-:W-:Y:S05]  /*0f90*/  BSYNC B0 ;  /* 0x0000000000007941 */ /* 0x000fea0003800000 */
.L_x_1792:
        /* <DEDUP_REMOVED lines=29> */
[----:B------:R-:W-:Y:S05]  /*1170*/  @P6 RET.REL.NODEC R214 `(_ZN5flash24flash_fwd_splitkv_kernelI23Flash_fwd_kernel_traitsILi192ELi64ELi64ELi4ELb0ELb0EN7cutlass10bfloat16_tE19Flash_kernel_traitsILi192ELi64ELi64ELi4ES3_EELb0ELb0ELb0ELb0ELb0ELb1ELb1ELb1EEEvNS_16Flash_fwd_paramsE) ;  /* 0xffffee80d6006950 */ /* 0x000fea0003c3ffff */
[----:B-1----:R-:W-:Y:S02]  /*1180*/  MOV R5, 0xff800000 ;  /* 0xff80000000057802 */ /* 0x002fe40000000f00 */
[----:B------:R-:W-:-:S03]  /*1190*/  MOV R215, 0x0 ;  /* 0x0000000000d77802 */ /* 0x000fc60000000f00 */
[----:B------:R1:W-:Y:S01]  /*11a0*/  ST.E [R2.64+0xe0], R5 ;  /* 0x0000e00502007985 */ /* 0x0003e2000c101906 */
[----:B------:R-:W-:Y:S05]  /*11b0*/  RET.REL.NODEC R214 `(_ZN5flash24flash_fwd_splitkv_kernelI23Flash_fwd_kernel_traitsILi192ELi64ELi64ELi4ELb0ELb0EN7cutlass10bfloat16_tE19Flash_kernel_traitsILi192ELi64ELi64ELi4ES3_EELb0ELb0ELb0ELb0ELb0ELb1ELb1ELb1EEEvNS_16Flash_fwd_paramsE) ;  /* 0xffffee40d6007950 */ /* 0x000fea0003c3ffff */
.L_x_1777:
        /* <DEDUP_REMOVED lines=25> */
[----:B--2---:R-:W2:Y:S01]  /*1350*/  LD.E.64 R16, [R18.64+0x20] ;  /* 0x0000200612107980 */ /* 0x004ea2000c101b00 */
[----:B------:R-:W-:-:S03]  /*1360*/  IABS R2, R5 ;  /* 0x0000000500027213 */ /* 0x000fc60000000000 */
[----:B------:R-:W2:Y:S04]  /*1370*/  LD.E.64 R64, [R18.64+0x38] ;  /* 0x0000380612407980 */ /* 0x000ea8000c101b00 */
[----:B------:R-:W2:Y:S04]  /*1380*/  LD.E.64 R14, [R18.64+0x50] ;  /* 0x00005006120e7980 */ /* 0x000ea8000c101b00 */
        /* <DEDUP_REMOVED lines=12> */
[----:B------:R-:W-:Y:S01]  /*1450*/  IADD3 R0, RZ, -R0, RZ ;  /* 0x80000000ff007210 */ /* 0x000fe20007ffe0ff */
[----:B------:R-:W3:Y:S04]  /*1460*/  LD.E.64 R10, [R18.64+0x28] ;  /* 0x00002806120a7980 */ /* 0x000ee8000c101b00 */
        /* <DEDUP_REMOVED lines=13> */
[----:B------:R1:W3:Y:S01]  /*1540*/  LD.E R2, [R2.64] ;  /* 0x0000000602027980 */ /* 0x0002e2000c101900 */
[----:B----4-:R-:W-:-:S04]  /*1550*/  IABS R7, R6 ;  /* 0x0000000600077213 */ /* 0x010fc80000000000 */
[----:B------:R-:W4:Y:S08]  /*1560*/  I2F.RP R20, R7 ;  /* 0x0000000700147306 */ /* 0x000f300000209400 */
[----:B----4-:R-:W4:Y:S02]  /*1570*/  MUFU.RCP R13, R20 ;  /* 0x00000014000d7308 */ /* 0x010f240000001000 */
[----:B----4-:R-:W-:-:S06]  /*1580*/  IADD3 R13, R13, 0xffffffe, RZ ;  /* 0x0ffffffe0d0d7810 */ /* 0x010fcc0007ffe0ff */
[----:B------:R-:W4:Y:S01]  /*1590*/  F2I.FTZ.U32.TRUNC.NTZ R23, R13 ;  /* 0x0000000d00177305 */ /* 0x000f22000021f000 */
[----:B------:R-:W-:Y:S01]  /*15a0*/  IMAD.MOV.U32 R22, RZ, RZ, RZ ;  /* 0x000000ffff167224 */ /* 0x000fe200078e00ff */
[----:B-1----:R-:W-:Y:S02]  /*15b0*/  IABS R3, R217 ;  /* 0x000000d900037213 */ /* 0x002fe40000000000 */
        /* <DEDUP_REMOVED lines=17> */
[----:B--2---:R-:W-:Y:S01]  /*16d0*/  IMAD R7, R65, R9, RZ ;  /* 0x0000000941077224 */ /* 0x004fe200078e02ff */
[----:B------:R-:W-:-:S04]  /*16e0*/  SHF.R.S32.HI R23, RZ, 0x1f, R9 ;  /* 0x0000001fff177819 */ /* 0x000fc80000011409 */
[----:B------:R-:W-:Y:S02]  /*16f0*/  @!P0 IMAD.MOV R13, RZ, RZ, -R13 ;  /* 0x000000ffff0d8224 */ /* 0x000fe400078e0a0d */
[----:B------:R-:W-:Y:S01]  /*1700*/  IMAD R7, R64, R23, R7 ;  /* 0x0000001740077224 */ /* 0x000fe200078e0207 */
[----:B------:R-:W-:-:S04]  /*1710*/  @!P1 LOP3.LUT R13, RZ, R6, RZ, 0x33, !PT ;  /* 0x00000006ff0d9212 */ /* 0x000fc800078e33ff */
[----:B------:R-:W-:Y:S02]  /*1720*/  SHF.R.S32.HI R12, RZ, 0x1f, R13 ;  /* 0x0000001fff0c7819 */ /* 0x000fe4000001140d */
[----:B---3--:R-:W-:Y:S01]  /*1730*/  SHF.R.S32.HI R0, RZ, 0x1f, R2 ;  /* 0x0000001fff007819 */ /* 0x008fe20000011402 */
[----:B------:R-:W-:-:S04]  /*1740*/  IMAD R3, R17, R2, RZ ;  /* 0x0000000211037224 */ /* 0x000fc800078e02ff */
[C---:B------:R-:W-:Y:S02]  /*1750*/  IMAD R3, R16.reuse, R0, R3 ;  /* 0x0000000010037224 */ /* 0x040fe400078e0203 */
[----:B------:R-:W-:-:S05]  /*1760*/  IMAD.WIDE.U32 R16, R16, R2, RZ ;  /* 0x0000000210107225 */ /* 0x000fca00078e00ff */
[----:B------:R-:W-:-:S05]  /*1770*/  IADD3 R17, R17, R3, RZ ;  /* 0x0000000311117210 */ /* 0x000fca0007ffe0ff */
[----:B------:R-:W-:-:S04]  /*1780*/  IMAD.WIDE.U32 R16, R9, R64, R16 ;  /* 0x0000004009107225 */ /* 0x000fc800078e0010 */
[-C--:B------:R-:W-:Y:S01]  /*1790*/  IMAD R3, R11, R2.reuse, RZ ;  /* 0x000000020b037224 */ /* 0x080fe200078e02ff */
[----:B------:R-:W-:Y:S01]  /*17a0*/  IADD3 R17, R17, R7, RZ ;  /* 0x0000000711117210 */ /* 0x000fe20007ffe0ff */
[----:B------:R-:W-:Y:S02]  /*17b0*/  IMAD R7, R15, R13, RZ ;  /* 0x0000000d0f077224 */ /* 0x000fe400078e02ff */
[----:B------:R-:W-:-:S04]  /*17c0*/  IMAD.WIDE.U32 R20, R10, R2, RZ ;  /* 0x000000020a147225 */ /* 0x000fc800078e00ff */
[----:B------:R-:W-:Y:S02]  /*17d0*/  IMAD R3, R10, R0, R3 ;  /* 0x000000000a037224 */ /* 0x000fe400078e0203 */
[----:B------:R-:W-:Y:S02]  /*17e0*/  IMAD R7, R14, R12, R7 ;  /* 0x0000000c0e077224 */ /* 0x000fe400078e0207 */
[----:B------:R-:W-:Y:S01]  /*17f0*/  IMAD.WIDE.U32 R14, R13, R14, R16 ;  /* 0x0000000e0d0e7225 */ /* 0x000fe200078e0010 */
[----:B------:R-:W-:-:S03]  /*1800*/  IADD3 R11, R21, R3, RZ ;  /* 0x00000003150b7210 */ /* 0x000fc60007ffe0ff */
[----:B------:R-:W-:Y:S01]  /*1810*/  IMAD.MOV.U32 R2, RZ, RZ, R20 ;  /* 0x000000ffff027224 */ /* 0x000fe200078e0014 */
[----:B------:R-:W-:Y:S01]  /*1820*/  MOV R0, R14 ;  /* 0x0000000e00007202 */ /* 0x000fe20000000f00 */
[----:B------:R-:W-:Y:S01]  /*1830*/  IMAD.IADD R3, R15, 0x1, R7 ;  /* 0x000000010f037824 */ /* 0x000fe200078e0207 */
[----:B------:R-:W-:Y:S05]  /*1840*/  BRA `(.L_x_1796) ;  /* 0x0000052000007947 */ /* 0x000fea0003800000 */
.L_x_1795:
        /* <DEDUP_REMOVED lines=28> */
[----:B------:R-:W-:-:S04]  /*1a10*/  @P3 IMAD.IADD R7, R12, 0x1, R13 ;  /* 0x000000010c073824 */ /* 0x000fc800078e020d */
[----:B------:R-:W-:Y:S01]  /*1a20*/  @!P0 IMAD.IADD R0, R0, 0x1, -R3 ;  /* 0x0000000100008824 */ /* 0x000fe200078e0a03 */
[----:B------:R-:W-:Y:S01]  /*1a30*/  @!P3 IADD3 R23, R23, R5, RZ ;  /* 0x000000051717b210 */ /* 0x000fe20007ffe0ff */
[----:B--2---:R-:W-:-:S03]  /*1a40*/  @!P3 IMAD R5, R21, R11, RZ ;  /* 0x0000000b1505b224 */ /* 0x004fc600078e02ff */
[----:B------:R-:W-:Y:S01]  /*1a50*/  ISETP.GE.U32.AND P2, PT, R0, R3, PT ;  /* 0x000000030000720c */ /* 0x000fe20003f46070 */
[----:B------:R-:W-:Y:S01]  /*1a60*/  @P3 IMAD.WIDE.U32 R24, R64, R7, RZ ;  /* 0x0000000740183225 */ /* 0x000fe200078e00ff */
[----:B------:R-:W-:-:S03]  /*1a70*/  LOP3.LUT R0, R217, R6, RZ, 0x3c, !PT ;  /* 0x00000006d9007212 */ /* 0x000fc600078e3cff */
[----:B------:R-:W-:Y:S02]  /*1a80*/  @!P3 IMAD R5, R20, R8, R5 ;  /* 0x000000081405b224 */ /* 0x000fe400078e0205 */
[----:B------:R-:W-:Y:S02]  /*1a90*/  @P3 IMAD R9, R65, R7, RZ ;  /* 0x0000000741093224 */ /* 0x000fe400078e02ff */
[----:B------:R-:W-:Y:S01]  /*1aa0*/  @!P3 IMAD.WIDE.U32 R20, R20, R11, R22 ;  /* 0x0000000b1414b225 */ /* 0x000fe200078e0016 */
[----:B------:R-:W-:Y:S02]  /*1ab0*/  @P3 MOV R10, R24 ;  /* 0x00000018000a3202 */ /* 0x000fe40000000f00 */
[----:B------:R-:W-:Y:S01]  /*1ac0*/  ISETP.GE.AND P1, PT, R0, RZ, PT ;  /* 0x000000ff0000720c */ /* 0x000fe20003f26270 */
[----:B------:R-:W-:Y:S01]  /*1ad0*/  @P3 IMAD.IADD R9, R25, 0x1, R9 ;  /* 0x0000000119093824 */ /* 0x000fe200078e0209 */
[----:B------:R-:W-:Y:S01]  /*1ae0*/  @!P3 IADD3 R9, R21, R5, RZ ;  /* 0x000000051509b210 */ /* 0x000fe20007ffe0ff */
[----:B------:R-:W-:Y:S01]  /*1af0*/  @!P3 IMAD.MOV.U32 R10, RZ, RZ, R20 ;  /* 0x000000ffff0ab224 */ /* 0x000fe200078e0014 */
[----:B------:R-:W-:-:S02]  /*1b00*/  @!P0 IADD3 R2, R2, 0x1, RZ ;  /* 0x0000000102028810 */ /* 0x000fc40007ffe0ff */
[----:B------:R-:W-:Y:S02]  /*1b10*/  LEA R5, R134, 0xffffffc0, 0x6 ;  /* 0xffffffc086057811 */ /* 0x000fe400078e30ff */
[----:B------:R-:W-:Y:S01]  /*1b20*/  ISETP.NE.AND P0, PT, R6, RZ, PT ;  /* 0x000000ff0600720c */ /* 0x000fe20003f05270 */
[----:B------:R-:W-:Y:S01]  /*1b30*/  @!P3 IMAD R7, R67, R12, RZ ;  /* 0x0000000c4307b224 */ /* 0x000fe200078e02ff */
[----:B------:R-:W-:Y:S02]  /*1b40*/  @!P3 SHF.R.S32.HI R3, RZ, 0x1f, R12 ;  /* 0x0000001fff03b819 */ /* 0x000fe4000001140c */
[----:B------:R-:W-:Y:S01]  /*1b50*/  @P2 IADD3 R2, R2, 0x1, RZ ;  /* 0x0000000102022810 */ /* 0x000fe20007ffe0ff */
[----:B------:R-:W-:Y:S01]  /*1b60*/  IMAD R8, R65, R5, RZ ;  /* 0x0000000541087224 */ /* 0x000fe200078e02ff */
[----:B------:R-:W-:Y:S01]  /*1b70*/  SHF.R.S32.HI R23, RZ, 0x1f, R5 ;  /* 0x0000001fff177819 */ /* 0x000fe20000011405 */
[----:B------:R-:W-:Y:S01]  /*1b80*/  IMAD.MOV.U32 R25, RZ, RZ, R9 ;  /* 0x000000ffff197224 */ /* 0x000fe200078e0009 */
[----:B------:R-:W-:Y:S01]  /*1b90*/  MOV R24, R10 ;  /* 0x0000000a00187202 */ /* 0x000fe20000000f00 */
[----:B------:R-:W-:-:S02]  /*1ba0*/  @!P3 IMAD R3, R3, R66, R7 ;  /* 0x000000420303b224 */ /* 0x000fc400078e0207 */
[----:B------:R-:W-:Y:S01]  /*1bb0*/  @!P3 IMAD.WIDE.U32 R20, R66, R12, RZ ;  /* 0x0000000c4214b225 */ /* 0x000fe200078e00ff */
[----:B------:R-:W-:-:S03]  /*1bc0*/  @P3 IADD3 R12, R12, R13, RZ ;  /* 0x0000000d0c0c3210 */ /* 0x000fc60007ffe0ff */
[----:B------:R-:W-:Y:S02]  /*1bd0*/  IMAD.MOV.U32 R7, RZ, RZ, R2 ;  /* 0x000000ffff077224 */ /* 0x000fe400078e0002 */
[----:B------:R-:W-:Y:S02]  /*1be0*/  IMAD R8, R23, R64, R8 ;  /* 0x0000004017087224 */ /* 0x000fe400078e0208 */
[----:B------:R-:W-:Y:S01]  /*1bf0*/  IMAD.WIDE.U32 R24, R64, R5, R24 ;  /* 0x0000000540187225 */ /* 0x000fe200078e0018 */
[----:B------:R-:W-:Y:S02]  /*1c00*/  @!P3 IADD3 R21, R21, R3, RZ ;  /* 0x000000031515b210 */ /* 0x000fe40007ffe0ff */
[----:B------:R-:W-:Y:S01]  /*1c10*/  @!P3 SHF.R.S32.HI R3, RZ, 0x1f, R11 ;  /* 0x0000001fff03b819 */ /* 0x000fe2000001140b */
[----:B------:R-:W-:Y:S01]  /*1c20*/  @!P1 IMAD.MOV R7, RZ, RZ, -R7 ;  /* 0x000000ffff079224 */ /* 0x000fe200078e0a07 */
[----:B------:R-:W-:Y:S01]  /*1c30*/  @!P0 LOP3.LUT R7, RZ, R6, RZ, 0x33, !PT ;  /* 0x00000006ff078212 */ /* 0x000fe200078e33ff */
[----:B------:R-:W-:Y:S01]  /*1c40*/  @!P3 IMAD R0, R17, R11, RZ ;  /* 0x0000000b1100b224 */ /* 0x000fe200078e02ff */
[----:B------:R-:W-:Y:S01]  /*1c50*/  IADD3 R9, R25, R8, RZ ;  /* 0x0000000819097210 */ /* 0x000fe20007ffe0ff */
[----:B------:R-:W-:Y:S01]  /*1c60*/  @P3 IMAD R2, R67, R12, RZ ;  /* 0x0000000c43023224 */ /* 0x000fe200078e02ff */
[----:B------:R-:W-:Y:S01]  /*1c70*/  MOV R8, R24 ;  /* 0x0000001800087202 */ /* 0x000fe20000000f00 */
[----:B------:R-:W-:Y:S01]  /*1c80*/  @P3 IMAD.WIDE.U32 R24, R66, R12, RZ ;  /* 0x0000000c42183225 */ /* 0x000fe200078e00ff */
[----:B------:R-:W-:-:S03]  /*1c90*/  SHF.R.S32.HI R12, RZ, 0x1f, R7 ;  /* 0x0000001fff0c7819 */ /* 0x000fc60000011407 */
[C---:B------:R-:W-:Y:S02]  /*1ca0*/  @!P3 IMAD R0, R16.reuse, R3, R0 ;  /* 0x000000031000b224 */ /* 0x040fe400078e0200 */
[----:B------:R-:W-:Y:S02]  /*1cb0*/  IMAD R3, R15, R7, RZ ;  /* 0x000000070f037224 */ /* 0x000fe400078e02ff */
[----:B------:R-:W-:Y:S01]  /*1cc0*/  @!P3 IMAD.WIDE.U32 R16, R16, R11, R20 ;  /* 0x0000000b1010b225 */ /* 0x000fe200078e0014 */
[----:B------:R-:W-:-:S03]  /*1cd0*/  @P3 IADD3 R11, R25, R2, RZ ;  /* 0x00000002190b3210 */ /* 0x000fc60007ffe0ff */
[----:B------:R-:W-:-:S04]  /*1ce0*/  IMAD.WIDE.U32 R8, R14, R7, R8 ;  /* 0x000000070e087225 */ /* 0x000fc800078e0008 */
[----:B------:R-:W-:Y:S01]  /*1cf0*/  IMAD R3, R14, R12, R3 ;  /* 0x0000000c0e037224 */ /* 0x000fe200078e0203 */
[----:B------:R-:W-:Y:S01]  /*1d00*/  @P3 MOV R2, R24 ;  /* 0x0000001800023202 */ /* 0x000fe20000000f00 */
[----:B------:R-:W-:Y:S01]  /*1d10*/  @!P3 IMAD.IADD R11, R17, 0x1, R0 ;  /* 0x00000001110bb824 */ /* 0x000fe200078e0200 */
[----:B------:R-:W-:Y:S01]  /*1d20*/  @!P3 MOV R2, R16 ;  /* 0x000000100002b202 */ /* 0x000fe20000000f00 */
[----:B------:R-:W-:Y:S01]  /*1d30*/  IMAD.IADD R3, R9, 0x1, R3 ;  /* 0x0000000109037824 */ /* 0x000fe200078e0203 */
[----:B------:R-:W-:Y:S02]  /*1d40*/  MOV R0, R8 ;  /* 0x0000000800007202 */ /* 0x000fe40000000f00 */
[----:B------:R-:W-:Y:S02]  /*1d50*/  MOV R9, R5 ;  /* 0x0000000500097202 */ /* 0x000fe40000000f00 */
[----:B------:R-:W-:Y:S02]  /*1d60*/  MOV R13, R7 ;  /* 0x00000007000d7202 */ /* 0x000fe40000000f00 */
.L_x_1796:
[----:B-1----:R-:W-:Y:S05]  /*1d70*/  BSYNC B0 ;  /* 0x0000000000007941 */ /* 0x002fea0003800000 */
.L_x_1794:
        /* <DEDUP_REMOVED lines=13> */
[C---:B------:R-:W-:Y:S02]  /*1e50*/  LOP3.LUT R15, R21.reuse, 0xfffffff0, RZ, 0xc0, !PT ;  /* 0xfffffff0150f7812 */ /* 0x040fe400078ec0ff */
[----:B------:R-:W-:Y:S01]  /*1e60*/  SHF.R.S32.HI R70, RZ, 0x4, R21 ;  /* 0x00000004ff467819 */ /* 0x000fe20000011415 */
[C---:B------:R-:W-:Y:S01]  /*1e70*/  IMAD.IADD R68, R56.reuse, 0x1, -R17 ;  /* 0x0000000138447824 */ /* 0x040fe200078e0a11 */
[----:B------:R-:W-:Y:S01]  /*1e80*/  SHF.R.S32.HI R166, RZ, 0x3, R166 ;  /* 0x00000003ffa67819 */ /* 0x000fe200000114a6 */
[----:B------:R-:W-:Y:S01]  /*1e90*/  IMAD.IADD R6, R56, 0x1, -R15 ;  /* 0x0000000138067824 */ /* 0x000fe200078e0a0f */
[----:B------:R-:W-:Y:S01]  /*1ea0*/  LEA.HI R21, R21, R70, RZ, 0x1 ;  /* 0x0000004615157211 */ /* 0x000fe200078f08ff */
[----:B------:R-:W-:-:S02]  /*1eb0*/  IMAD.SHL.U32 R14, R68, 0x8, RZ ;  /* 0x00000008440e7824 */ /* 0x000fc400078e00ff */
[----:B------:R-:W-:Y:S01]  /*1ec0*/  IMAD.SHL.U32 R17, R166, 0x40, RZ ;  /* 0x00000040a6117824 */ /* 0x000fe200078e00ff */
        /* <DEDUP_REMOVED lines=9> */
[----:B------:R-:W-:-:S03]  /*1f60*/  LEA.HI R153, R7, R56, RZ, 0x6 ;  /* 0x0000003807997211 */ /* 0x000fc600078f30ff */
[----:B------:R-:W-:-:S04]  /*1f70*/  IMAD.IADD R17, R6, 0x1, -R17 ;  /* 0x0000000106117824 */ /* 0x000fc800078e0a11 */
[----:B------:R-:W-:Y:S02]  /*1f80*/  IMAD.SHL.U32 R7, R17, 0x40, RZ ;  /* 0x0000004011077824 */ /* 0x000fe400078e00ff */
[----:B------:R-:W-:Y:S01]  /*1f90*/  IMAD.SHL.U32 R6, R70, 0x8, RZ ;  /* 0x0000000846067824 */ /* 0x000fe200078e00ff */
[----:B------:R-:W-:Y:S02]  /*1fa0*/  SHF.R.S32.HI R15, RZ, 0x1f, R14 ;  /* 0x0000001fff0f7819 */ /* 0x000fe4000001140e */
[----:B------:R-:W-:Y:S01]  /*1fb0*/  LOP3.LUT R7, R7, 0x1c0, RZ, 0xc0, !PT ;  /* 0x000001c007077812 */ /* 0x000fe200078ec0ff */
[----:B------:R-:W-:Y:S01]  /*1fc0*/  IMAD R8, R23, R66, RZ ;  /* 0x0000004217087224 */ /* 0x000fe200078e02ff */
[----:B------:R-:W-:Y:S02]  /*1fd0*/  SHF.R.S32.HI R72, RZ, 0x1f, R219 ;  /* 0x0000001fff487819 */ /* 0x000fe400000114db */
[----:B------:R-:W-:Y:S01]  /*1fe0*/  LOP3.LUT R6, R7, 0x8, R6, 0xf8, !PT ;  /* 0x0000000807067812 */ /* 0x000fe200078ef806 */
[----:B------:R-:W-:Y:S01]  /*1ff0*/  IMAD.X R23, R15, 0x1, R11, P0 ;  /* 0x000000010f177824 */ /* 0x000fe200000e060b */
[----:B------:R-:W-:-:S02]  /*2000*/  SHF.R.U32.HI R7, RZ, 0x3, R7 ;  /* 0x00000003ff077819 */ /* 0x000fc40000011607 */
[C---:B------:R-:W-:Y:S02]  /*2010*/  LOP3.LUT P1, RZ, R17.reuse, 0x4, RZ, 0xc0, !PT ;  /* 0x0000000411ff7812 */ /* 0x040fe4000782c0ff */
[----:B------:R-:W-:Y:S02]  /*2020*/  LOP3.LUT P0, RZ, R17, 0x2, RZ, 0xc0, !PT ;  /* 0x0000000211ff7812 */ /* 0x000fe4000780c0ff */
[----:B------:R-:W-:Y:S01]  /*2030*/  LOP3.LUT R54, R6, R7, RZ, 0x3c, !PT ;  /* 0x0000000706367212 */ /* 0x000fe200078e3cff */
[C---:B------:R-:W-:Y:S02]  /*2040*/  IMAD R8, R9.reuse, R67, R8 ;  /* 0x0000004309087224 */ /* 0x040fe400078e0208 */
[----:B------:R-:W-:Y:S01]  /*2050*/  IMAD.WIDE.U32 R22, R9, R66, R22 ;  /* 0x0000004209167225 */ /* 0x000fe200078e0016 */
[----:B------:R-:W-:-:S03]  /*2060*/  LOP3.LUT R10, R21, R10, RZ, 0x3c, !PT ;  /* 0x0000000a150a7212 */ /* 0x000fc600078e3cff */
[----:B------:R-:W-:Y:S02]  /*2070*/  IMAD R9, R29, R13, RZ ;  /* 0x0000000d1d097224 */ /* 0x000fe400078e02ff */
[----:B------:R-:W-:Y:S01]  /*2080*/  IMAD.SHL.U32 R153, R153, 0x8, RZ ;  /* 0x0000000899997824 */ /* 0x000fe200078e00ff */
[----:B------:R-:W-:Y:S01]  /*2090*/  SHF.R.S32.HI R94, RZ, 0x1f, R71 ;  /* 0x0000001fff5e7819 */ /* 0x000fe20000011447 */
[----:B------:R-:W-:-:S03]  /*20a0*/  IMAD R162, R12, R28, R9 ;  /* 0x0000001c0ca27224 */ /* 0x000fc600078e0209 */
[----:B------:R-:W-:Y:S02]  /*20b0*/  LOP3.LUT R153, R10, 0xfffffe00, R153, 0xf8, !PT ;  /* 0xfffffe000a997812 */ /* 0x000fe400078ef899 */
[----:B------:R-:W-:Y:S02]  /*20c0*/  IADD3 R10, R14, 0x80, RZ ;  /* 0x000000800e0a7810 */ /* 0x000fe40007ffe0ff */
[----:B------:R-:W-:Y:S01]  /*20d0*/  LEA.HI R94, R94, R71, RZ, 0x6 ;  /* 0x000000475e5e7211 */ /* 0x000fe200078f30ff */
[----:B------:R-:W-:-:S03]  /*20e0*/  IMAD.IADD R23, R23, 0x1, R8 ;  /* 0x0000000117177824 */ /* 0x000fc600078e0208 */
[----:B------:R-:W-:Y:S01]  /*20f0*/  SHF.R.S32.HI R94, RZ, 0x6, R94 ;  /* 0x00000006ff5e7819 */ /* 0x000fe2000001145e */
[----:B------:R-:W-:Y:S01]  /*2100*/  IMAD.WIDE.U32 R22, R13, R28, R22 ;  /* 0x0000001c0d167225 */ /* 0x000fe200078e0016 */
[----:B------:R-:W-:Y:S02]  /*2110*/  SHF.R.S32.HI R167, RZ, 0x1f, R166 ;  /* 0x0000001fffa77819 */ /* 0x000fe400000114a6 */
[----:B------:R-:W-:Y:S01]  /*2120*/  IMNMX R94, R211, R94, !PT ;  /* 0x0000005ed35e7217 */ /* 0x000fe20007800200 */
        /* <DEDUP_REMOVED lines=25> */
[----:B------:R-:W-:Y:S02]  /*22c0*/  IMAD.SHL.U32 R11, R2, 0x40, RZ ;  /* 0x00000040020b7824 */ /* 0x000fe400078e00ff */
[----:B------:R-:W-:Y:S01]  /*22d0*/  @P3 IMAD.IADD R7, R17, 0x1, R7 ;  /* 0x0000000111073824 */ /* 0x000fe200078e0207 */
[----:B------:R-:W-:Y:S01]  /*22e0*/  IADD3 R6, P2, R14, R6, RZ ;  /* 0x000000060e067210 */ /* 0x000fe20007f5e0ff */
[----:B------:R-:W-:Y:S01]  /*22f0*/  @!P3 IMAD.IADD R7, R27, 0x1, R4 ;  /* 0x000000011b07b824 */ /* 0x000fe200078e0204 */
[----:B------:R-:W-:Y:S02]  /*2300*/  LOP3.LUT R54, R54, 0xfffffe00, R11, 0xf8, !PT ;  /* 0xfffffe0036367812 */ /* 0x000fe400078ef80b */
[----:B------:R-:W-:Y:S01]  /*2310*/  IADD3 R11, R14, 0x40, RZ ;  /* 0x000000400e0b7810 */ /* 0x000fe20007ffe0ff */
[----:B------:R-:W-:Y:S01]  /*2320*/  IMAD R9, R25, R217, RZ ;  /* 0x000000d919097224 */ /* 0x000fe200078e02ff */
[----:B------:R-:W-:Y:S01]  /*2330*/  SHF.R.S32.HI R2, RZ, 0x1f, R217 ;  /* 0x0000001fff027819 */ /* 0x000fe200000114d9 */
[----:B------:R-:W-:Y:S01]  /*2340*/  IMAD.X R7, R15, 0x1, R7, P2 ;  /* 0x000000010f077824 */ /* 0x000fe200010e0607 */
[----:B----4-:R-:W-:-:S03]  /*2350*/  ISETP.GE.AND P2, PT, R11, R75, PT ;  /* 0x0000004b0b00720c */ /* 0x010fc60003f46270 */
[----:B------:R-:W-:Y:S02]  /*2360*/  IMAD R2, R24, R2, R9 ;  /* 0x0000000218027224 */ /* 0x000fe400078e0209 */
[----:B------:R-:W-:Y:S01]  /*2370*/  IMAD.WIDE.U32 R24, R217, R24, R6 ;  /* 0x00000018d9187225 */ /* 0x000fe200078e0006 */
[----:B------:R-:W-:Y:S02]  /*2380*/  SEL R7, RZ, 0xffffffff, P2 ;  /* 0xffffffffff077807 */ /* 0x000fe40001000000 */
[----:B------:R-:W-:Y:S01]  /*2390*/  ISETP.GE.AND P2, PT, R10, R75, PT ;  /* 0x0000004b0a00720c */ /* 0x000fe20003f46270 */
[----:B------:R-:W-:-:S03]  /*23a0*/  @!P4 IMAD.MOV.U32 R20, RZ, RZ, RZ ;  /* 0x000000ffff14c224 */ /* 0x000fc600078e00ff */
[----:B------:R-:W-:Y:S02]  /*23b0*/  SEL R74, RZ, 0x4, P2 ;  /* 0x00000004ff4a7807 */ /* 0x000fe40001000000 */
[----:B------:R-:W-:Y:S02]  /*23c0*/  IADD3 R156, P2, R14, R0, RZ ;  /* 0x000000000e9c7210 */ /* 0x000fe40007f5e0ff */
        /* <DEDUP_REMOVED lines=19> */
[----:B-1----:R-:W2:Y:S04]  /*2500*/  LD.E.64 R32, [R18.64+0x120] ;  /* 0x0001200612207980 */ /* 0x002ea8000c101b00 */
        /* <DEDUP_REMOVED lines=81> */
[----:B------:R-:W-:Y:S01]  /*2a20*/  IMAD.SHL.U32 R152, R144, 0x10, RZ ;  /* 0x0000001090987824 */ /* 0x000fe200078e00ff */
        /* <DEDUP_REMOVED lines=12> */
[----:B------:R-:W-:Y:S01]  /*2af0*/  IADD3 R90, P1, R209, 0x40, RZ ;  /* 0x00000040d15a7810 */ /* 0x000fe20007f3e0ff */
        /* <DEDUP_REMOVED lines=17> */
[--C-:B------:R-:W-:Y:S01]  /*2c10*/  IMAD.X R89, R91, 0x1, R210.reuse, P1 ;  /* 0x000000015b597824 */ /* 0x100fe200008e06d2 */
[C---:B------:R-:W-:Y:S01]  /*2c20*/  IADD3 R143, R152.reuse, 0x40, RZ ;  /* 0x00000040988f7810 */ /* 0x040fe20007ffe0ff */
[----:B------:R-:W-:Y:S01]  /*2c30*/  IMAD.IADD R115, R183, 0x1, R115 ;  /* 0x00000001b7737824 */ /* 0x000fe200078e0273 */
[----:B------:R-:W-:Y:S01]  /*2c40*/  IADD3 R142, R152, 0x80, RZ ;  /* 0x00000080988e7810 */ /* 0x000fe20007ffe0ff */
[----:B------:R-:W-:Y:S01]  /*2c50*/  IMAD.X R85, R87, 0x1, R210, P0 ;  /* 0x0000000157557824 */ /* 0x000fe200000e06d2 */
[-C--:B------:R-:W-:Y:S01]  /*2c60*/  IADD3 R83, P2, R88, R209.reuse, RZ ;  /* 0x000000d158537210 */ /* 0x080fe20007f5e0ff */
[----:B------:R-:W-:Y:S01]  /*2c70*/  IMAD.IADD R141, R152, 0x1, R143 ;  /* 0x00000001988d7824 */ /* 0x000fe200078e028f */
[----:B------:R-:W-:Y:S01]  /*2c80*/  IADD3 R81, P1, R84, R209, RZ ;  /* 0x000000d154517210 */ /* 0x000fe20007f3e0ff */
[----:B------:R-:W-:Y:S01]  /*2c90*/  IMAD.IADD R140, R152, 0x1, R142 ;  /* 0x00000001988c7824 */ /* 0x000fe200078e028e */
[C---:B------:R-:W-:Y:S01]  /*2ca0*/  IADD3 R101, P0, R96.reuse, 0x80, RZ ;  /* 0x0000008060657810 */ /* 0x040fe20007f1e0ff */
        /* <DEDUP_REMOVED lines=29> */
.L_x_1891:
        /* <DEDUP_REMOVED lines=18> */
.L_x_1799:
[----:B------:R-:W-:Y:S05]  /*2fa0*/  BSYNC B0 ;  /* 0x0000000000007941 */ /* 0x000fea0003800000 */
.L_x_1798:
        /* <DEDUP_REMOVED lines=18> */
.L_x_1801:
[----:B------:R-:W-:Y:S05]  /*30d0*/  BSYNC B0 ;  /* 0x0000000000007941 */ /* 0x000fea0003800000 */
.L_x_1800:
        /* <DEDUP_REMOVED lines=18> */
.L_x_1803:
[----:B------:R-:W-:Y:S05]  /*3200*/  BSYNC B0 ;  /* 0x0000000000007941 */ /* 0x000fea0003800000 */
.L_x_1802:
        /* <DEDUP_REMOVED lines=18> */
.L_x_1805:
[----:B------:R-:W-:Y:S05]  /*3330*/  BSYNC B0 ;  /* 0x0000000000007941 */ /* 0x000fea0003800000 */
.L_x_1804:
        /* <DEDUP_REMOVED lines=65> */
.L_x_1812:
[----:B------:R-:W-:Y:S05]  /*3750*/  BSYNC B0 ;  /* 0x0000000000007941 */ /* 0x000fea0003800000 */
.L_x_1811:
        /* <DEDUP_REMOVED lines=50> */
.L_x_1814:
[----:B------:R-:W-:Y:S05]  /*3a80*/  BSYNC B0 ;  /* 0x0000000000007941 */ /* 0x000fea0003800000 */
.L_x_1813:
        /* <DEDUP_REMOVED lines=49> */
.L_x_1810:
[----:B------:R-:W-:Y:S05]  /*3da0*/  BSYNC B1 ;  /* 0x0000000000017941 */ /* 0x000fea0003800000 */
.L_x_1809:
        /* <DEDUP_REMOVED lines=63> */
.L_x_1818:
[----:B------:R-:W-:Y:S05]  /*41a0*/  BSYNC B0 ;  /* 0x0000000000007941 */ /* 0x000fea0003800000 */
.L_x_1817:
        /* <DEDUP_REMOVED lines=53> */
.L_x_1820:
[----:B------:R-:W-:Y:S05]  /*4500*/  BSYNC B0 ;  /* 0x0000000000007941 */ /* 0x000fea0003800000 */
.L_x_1819:
        /* <DEDUP_REMOVED lines=52> */
.L_x_1816:
[----:B------:R-:W-:Y:S05]  /*4850*/  BSYNC B1 ;  /* 0x0000000000017941 */ /* 0x000fea0003800000 */
.L_x_1815:
        /* <DEDUP_REMOVED lines=63> */
.L_x_1824:
[----:B------:R-:W-:Y:S05]  /*4c50*/  BSYNC B0 ;  /* 0x0000000000007941 */ /* 0x000fea0003800000 */
.L_x_1823:
        /* <DEDUP_REMOVED lines=53> */
.L_x_1826:
[----:B------:R-:W-:Y:S05]  /*4fb0*/  BSYNC B0 ;  /* 0x0000000000007941 */ /* 0x000fea0003800000 */
.L_x_1825:
        /* <DEDUP_REMOVED lines=52> */
.L_x_1822:
[----:B------:R-:W-:Y:S05]  /*5300*/  BSYNC B1 ;  /* 0x0000000000017941 */ /* 0x000fea0003800000 */
.L_x_1821:
        /* <DEDUP_REMOVED lines=65> */
.L_x_1830:
[----:B------:R-:W-:Y:S05]  /*5720*/  BSYNC B0 ;  /* 0x0000000000007941 */ /* 0x000fea0003800000 */
.L_x_1829:
        /* <DEDUP_REMOVED lines=53> */
.L_x_1832:
[----:B------:R-:W-:Y:S05]  /*5a80*/  BSYNC B0 ;  /* 0x0000000000007941 */ /* 0x000fea0003800000 */
.L_x_1831:
        /* <DEDUP_REMOVED lines=52> */
.L_x_1828:
[----:B------:R-:W-:Y:S05]  /*5dd0*/  BSYNC B1 ;  /* 0x0000000000017941 */ /* 0x000fea0003800000 */
.L_x_1827:
[----:B------:R-:W2:Y:S02]  /*5de0*/  LD.E R3, [R18.64+0xd0] ;  /* 0x0000d00612037980 */ /* 0x000ea4000c101900 */
[----:B--2---:R-:W-:Y:S05]  /*5df0*/  IMAD.U32 R3, R3, -0x20, RZ ;  /* 0xffffffe003037824 */ /* 0x004fea00078e00ff */
[C---:B------:R-:W-:Y:S02]  /*5e00*/  LEA R16, P1, R3.reuse, R16, 0x1 ;  /* 0x0000001003107211 */ /* 0x040fe400078208ff */
[C---:B------:R-:W-:Y:S02]  /*5e10*/  LEA R58, P0, R3.reuse, R58, 0x1 ;  /* 0x0000003a033a7211 */ /* 0x040fe400078008ff */
[C---:B------:R-:W-:Y:S02]  /*5e20*/  LEA.HI.X.SX32 R17, R3.reuse, R17, 0x1, P1 ;  /* 0x0000001103117211 */ /* 0x040fe400008f0eff */
[----:B------:R-:W-:Y:S01]  /*5e30*/  LEA.HI.X.SX32 R59, R3, R59, 0x1, P0 ;  /* 0x0000003b033b7211 */ /* 0x000fe200000f0eff */
[----:B------:R-:W-:-:S05]  /*5e40*/  BRA `(.L_x_1833) ;  /* 0x00004ec000007947 */ /* 0x000fca0003800000 */
.L_x_1808:
        /* <DEDUP_REMOVED lines=89> */
.L_x_1839:
[----:B------:R-:W-:Y:S05]  /*63e0*/  BSYNC B0 ;  /* 0x0000000000007941 */ /* 0x000fea0003800000 */
.L_x_1838:
[----:B-----5:R2:W-:Y:S02]  /*63f0*/  ST.E.128 [R124.64], R48 ;  /* 0x000000307c007985 */ /* 0x0205e4000c101d06 */
.L_x_1837:
[----:B------:R-:W-:Y:S05]  /*6400*/  BSYNC B1 ;  /* 0x0000000000017941 */ /* 0x000fea0003800000 */
.L_x_1836:
        /* <DEDUP_REMOVED lines=87> */
.L_x_1843:
[----:B------:R-:W-:Y:S05]  /*6980*/  BSYNC B0 ;  /* 0x0000000000007941 */ /* 0x000fea0003800000 */
.L_x_1842:
[----:B-----5:R3:W-:Y:S02]  /*6990*/  ST.E.128 [R124.64+0x80], R48 ;  /* 0x000080307c007985 */ /* 0x0207e4000c101d06 */
.L_x_1841:
[----:B------:R-:W-:Y:S05]  /*69a0*/  BSYNC B1 ;  /* 0x0000000000017941 */ /* 0x000fea0003800000 */
.L_x_1840:
        /* <DEDUP_REMOVED lines=86> */
.L_x_1845:
[----:B------:R-:W-:Y:S05]  /*6f10*/  BSYNC B0 ;  /* 0x0000000000007941 */ /* 0x000fea0003800000 */
.L_x_1844:
[----:B-----5:R3:W-:Y:S02]  /*6f20*/  ST.E.128 [R124.64+0x100], R48 ;  /* 0x000100307c007985 */ /* 0x0207e4000c101d06 */
.L_x_1835:
[----:B------:R-:W-:Y:S05]  /*6f30*/  BSYNC B2 ;  /* 0x0000000000027941 */ /* 0x000fea0003800000 */
.L_x_1834:
        /* <DEDUP_REMOVED lines=97> */
.L_x_1851:
[----:B------:R-:W-:Y:S05]  /*7550*/  BSYNC B0 ;  /* 0x0000000000007941 */ /* 0x000fea0003800000 */
.L_x_1850:
[C---:B------:R-:W-:Y:S04]  /*7560*/  LEA R2, P0, R209.reuse, R124, 0x1 ;  /* 0x0000007cd1027211 */ /* 0x040fe800078008ff */
[----:B------:R-:W-:Y:S05]  /*7570*/  LEA.HI.X R3, R209, R125, R210, 0x1, P0 ;  /* 0x0000007dd1037211 */ /* 0x000fea00000f0cd2 */
[----:B-----5:R3:W-:Y:S04]  /*7580*/  ST.E.128 [R2.64], R48 ;  /* 0x0000003002007985 */ /* 0x0207e8000c101d06 */
.L_x_1849:
[----:B------:R-:W-:Y:S05]  /*7590*/  BSYNC B1 ;  /* 0x0000000000017941 */ /* 0x000fea0003800000 */
.L_x_1848:
        /* <DEDUP_REMOVED lines=92> */
.L_x_1855:
[----:B------:R-:W-:Y:S05]  /*7b60*/  BSYNC B0 ;  /* 0x0000000000007941 */ /* 0x000fea0003800000 */
.L_x_1854:
[C---:B------:R-:W-:Y:S04]  /*7b70*/  LEA R2, P0, R90.reuse, R124, 0x1 ;  /* 0x0000007c5a027211 */ /* 0x040fe800078008ff */
[----:B------:R-:W-:Y:S05]  /*7b80*/  LEA.HI.X R3, R90, R125, R91, 0x1, P0 ;  /* 0x0000007d5a037211 */ /* 0x000fea00000f0c5b */
[----:B-----5:R3:W-:Y:S04]  /*7b90*/  ST.E.128 [R2.64], R48 ;  /* 0x0000003002007985 */ /* 0x0207e8000c101d06 */
.L_x_1853:
[----:B------:R-:W-:Y:S05]  /*7ba0*/  BSYNC B1 ;  /* 0x0000000000017941 */ /* 0x000fea0003800000 */
.L_x_1852:
        /* <DEDUP_REMOVED lines=91> */
.L_x_1857:
[----:B------:R-:W-:Y:S05]  /*8160*/  BSYNC B0 ;  /* 0x0000000000007941 */ /* 0x000fea0003800000 */
.L_x_1856:
[C---:B------:R-:W-:Y:S04]  /*8170*/  LEA R2, P0, R86.reuse, R124, 0x1 ;  /* 0x0000007c56027211 */ /* 0x040fe800078008ff */
[----:B------:R-:W-:Y:S05]  /*8180*/  LEA.HI.X R3, R86, R125, R87, 0x1, P0 ;  /* 0x0000007d56037211 */ /* 0x000fea00000f0c57 */
[----:B-----5:R3:W-:Y:S04]  /*8190*/  ST.E.128 [R2.64], R48 ;  /* 0x0000003002007985 */ /* 0x0207e8000c101d06 */
.L_x_1847:
[----:B------:R-:W-:Y:S05]  /*81a0*/  BSYNC B2 ;  /* 0x0000000000027941 */ /* 0x000fea0003800000 */
.L_x_1846:
        /* <DEDUP_REMOVED lines=97> */
.L_x_1863:
[----:B------:R-:W-:Y:S05]  /*87c0*/  BSYNC B0 ;  /* 0x0000000000007941 */ /* 0x000fea0003800000 */
.L_x_1862:
[C---:B------:R-:W-:Y:S04]  /*87d0*/  LEA R2, P0, R92.reuse, R124, 0x1 ;  /* 0x0000007c5c027211 */ /* 0x040fe800078008ff */
[----:B------:R-:W-:Y:S05]  /*87e0*/  LEA.HI.X R3, R92, R125, R93, 0x1, P0 ;  /* 0x0000007d5c037211 */ /* 0x000fea00000f0c5d */
[----:B-----5:R3:W-:Y:S04]  /*87f0*/  ST.E.128 [R2.64], R48 ;  /* 0x0000003002007985 */ /* 0x0207e8000c101d06 */
.L_x_1861:
[----:B------:R-:W-:Y:S05]  /*8800*/  BSYNC B1 ;  /* 0x0000000000017941 */ /* 0x000fea0003800000 */
.L_x_1860:
        /* <DEDUP_REMOVED lines=92> */
.L_x_1867:
[----:B------:R-:W-:Y:S05]  /*8dd0*/  BSYNC B0 ;  /* 0x0000000000007941 */ /* 0x000fea0003800000 */
.L_x_1866:
[C---:B------:R-:W-:Y:S04]  /*8de0*/  LEA R2, P0, R88.reuse, R124, 0x1 ;  /* 0x0000007c58027211 */ /* 0x040fe800078008ff */
[----:B------:R-:W-:Y:S05]  /*8df0*/  LEA.HI.X R3, R88, R125, R89, 0x1, P0 ;  /* 0x0000007d58037211 */ /* 0x000fea00000f0c59 */
[----:B-----5:R3:W-:Y:S04]  /*8e00*/  ST.E.128 [R2.64], R48 ;  /* 0x0000003002007985 */ /* 0x0207e8000c101d06 */
.L_x_1865:
[----:B------:R-:W-:Y:S05]  /*8e10*/  BSYNC B1 ;  /* 0x0000000000017941 */ /* 0x000fea0003800000 */
.L_x_1864:
        /* <DEDUP_REMOVED lines=91> */
.L_x_1869:
[----:B------:R-:W-:Y:S05]  /*93d0*/  BSYNC B0 ;  /* 0x0000000000007941 */ /* 0x000fea0003800000 */
.L_x_1868:
[C---:B------:R-:W-:Y:S04]  /*93e0*/  LEA R2, P0, R84.reuse, R124, 0x1 ;  /* 0x0000007c54027211 */ /* 0x040fe800078008ff */
[----:B------:R-:W-:Y:S05]  /*93f0*/  LEA.HI.X R3, R84, R125, R85, 0x1, P0 ;  /* 0x0000007d54037211 */ /* 0x000fea00000f0c55 */
[----:B-----5:R3:W-:Y:S04]  /*9400*/  ST.E.128 [R2.64], R48 ;  /* 0x0000003002007985 */ /* 0x0207e8000c101d06 */
.L_x_1859:
[----:B------:R-:W-:Y:S05]  /*9410*/  BSYNC B2 ;  /* 0x0000000000027941 */ /* 0x000fea0003800000 */
.L_x_1858:
        /* <DEDUP_REMOVED lines=98> */
.L_x_1875:
[----:B------:R-:W-:Y:S05]  /*9a40*/  BSYNC B0 ;  /* 0x0000000000007941 */ /* 0x000fea0003800000 */
.L_x_1874:
[----:B------:R-:W-:Y:S02]  /*9a50*/  IMAD R0, R65, 0x60, RZ ;  /* 0x0000006041007824 */ /* 0x000fe400078e02ff */
[----:B------:R-:W-:Y:S05]  /*9a60*/  IMAD.WIDE.U32 R2, R64, 0x60, R124 ;  /* 0x0000006040027825 */ /* 0x000fea00078e007c */
[----:B------:R-:W-:Y:S05]  /*9a70*/  IADD3 R3, R3, R0, RZ ;  /* 0x0000000003037210 */ /* 0x000fea0007ffe0ff */
[----:B-----5:R3:W-:Y:S02]  /*9a80*/  ST.E.128 [R2.64], R48 ;  /* 0x0000003002007985 */ /* 0x0207e4000c101d06 */
.L_x_1873:
[----:B------:R-:W-:Y:S05]  /*9a90*/  BSYNC B1 ;  /* 0x0000000000017941 */ /* 0x000fea0003800000 */
.L_x_1872:
        /* <DEDUP_REMOVED lines=92> */
.L_x_1879:
[----:B------:R-:W-:Y:S05]  /*a060*/  BSYNC B0 ;  /* 0x0000000000007941 */ /* 0x000fea0003800000 */
.L_x_1878:
[C---:B------:R-:W-:Y:S04]  /*a070*/  LEA R2, P0, R83.reuse, R124, 0x1 ;  /* 0x0000007c53027211 */ /* 0x040fe800078008ff */
[----:B------:R-:W-:Y:S05]  /*a080*/  LEA.HI.X R3, R83, R125, R82, 0x1, P0 ;  /* 0x0000007d53037211 */ /* 0x000fea00000f0c52 */
[----:B-----5:R3:W-:Y:S04]  /*a090*/  ST.E.128 [R2.64], R48 ;  /* 0x0000003002007985 */ /* 0x0207e8000c101d06 */
.L_x_1877:
[----:B------:R-:W-:Y:S05]  /*a0a0*/  BSYNC B1 ;  /* 0x0000000000017941 */ /* 0x000fea0003800000 */
.L_x_1876:
        /* <DEDUP_REMOVED lines=91> */
.L_x_1881:
[----:B------:R-:W-:Y:S05]  /*a660*/  BSYNC B0 ;  /* 0x0000000000007941 */ /* 0x000fea0003800000 */
.L_x_1880:
[C---:B------:R-:W-:Y:S04]  /*a670*/  LEA R2, P0, R81.reuse, R124, 0x1 ;  /* 0x0000007c51027211 */ /* 0x040fe800078008ff */
[----:B------:R-:W-:Y:S05]  /*a680*/  LEA.HI.X R3, R81, R125, R80, 0x1, P0 ;  /* 0x0000007d51037211 */ /* 0x000fea00000f0c50 */
[----:B-----5:R3:W-:Y:S04]  /*a690*/  ST.E.128 [R2.64], R48 ;  /* 0x0000003002007985 */ /* 0x0207e8000c101d06 */
.L_x_1871:
[----:B------:R-:W-:Y:S05]  /*a6a0*/  BSYNC B2 ;  /* 0x0000000000027941 */ /* 0x000fea0003800000 */
.L_x_1870:
[----:B---3--:R-:W3:Y:S02]  /*a6b0*/  LD.E R3, [R18.64+0xd0] ;  /* 0x0000d00612037980 */ /* 0x008ee4000c101900 */
[----:B---3--:R-:W-:Y:S05]  /*a6c0*/  IMAD.U32 R3, R3, -0x20, RZ ;  /* 0xffffffe003037824 */ /* 0x008fea00078e00ff */
[C---:B------:R-:W-:Y:S02]  /*a6d0*/  LEA R122, P1, R3.reuse, R122, 0x1 ;  /* 0x0000007a037a7211 */ /* 0x040fe400078208ff */
[C---:B------:R-:W-:Y:S02]  /*a6e0*/  LEA R120, P0, R3.reuse, R120, 0x1 ;  /* 0x0000007803787211 */ /* 0x040fe400078008ff */
[C---:B------:R-:W-:Y:S02]  /*a6f0*/  LEA.HI.X.SX32 R123, R3.reuse, R123, 0x1, P1 ;  /* 0x0000007b037b7211 */ /* 0x040fe400008f0eff */
[----:B------:R-:W-:Y:S01]  /*a700*/  LEA.HI.X.SX32 R121, R3, R121, 0x1, P0 ;  /* 0x0000007903797211 */ /* 0x000fe200000f0eff */
[----:B------:R-:W-:-:S05]  /*a710*/  BRA `(.L_x_1833) ;  /* 0x000005f000007947 */ /* 0x000fca0003800000 */
.L_x_1807:
        /* <DEDUP_REMOVED lines=11> */
.L_x_1883:
[----:B------:R-:W-:Y:S05]  /*a7d0*/  BSYNC B0 ;  /* 0x0000000000007941 */ /* 0x000fea0003800000 */
.L_x_1882:
        /* <DEDUP_REMOVED lines=27> */
.L_x_1885:
[----:B------:R-:W-:Y:S05]  /*a990*/  BSYNC B0 ;  /* 0x0000000000007941 */ /* 0x000fea0003800000 */
.L_x_1884:
        /* <DEDUP_REMOVED lines=27> */
.L_x_1887:
[----:B------:R-:W-:Y:S05]  /*ab50*/  BSYNC B0 ;  /* 0x0000000000007941 */ /* 0x000fea0003800000 */
.L_x_1886:
        /* <DEDUP_REMOVED lines=27> */
.L_x_1833:
[----:B------:R-:W-:Y:S05]  /*ad10*/  BSYNC B3 ;  /* 0x0000000000037941 */ /* 0x000fea0003800000 */
.L_x_1806:
        /* <DEDUP_REMOVED lines=89> */
.L_x_1889:
        /* <DEDUP_REMOVED lines=8> */
.L_x_1890:
[----:B------:R-:W-:Y:S05]  /*b330*/  BSYNC B0 ;  /* 0x0000000000007941 */ /* 0x000fea0003800000 */
.L_x_1888:
[----:B------:R-:W-:Y:S04]  /*b340*/  IADD3 R9, R9, -0x1, RZ ;  /* 0xffffffff09097810 */ /* 0x000fe80007ffe0ff */
[----:B------:R-:W-:Y:S11]  /*b350*/  ISETP.GT.AND P0, PT, R9, R94, PT ;  /* 0x0000005e0900720c */ /* 0x000ff60003f04270 */
[----:B------:R-:W-:Y:S02]  /*b360*/  @!UPT UIADD3 URZ, URZ, URZ, URZ ;  /* 0x0000003f3f3ff290 */ /* 0x000fe4000fffe03f */
[----:B------:R-:W-:-:S05]  /*b370*/  @P0 BRA `(.L_x_1891) ;  /* 0xffff7b0000000947 */ /* 0x000fca000383ffff */
.L_x_1797:
[----:B-1----:R-:W-:Y:S01]  /*b380*/  WARPSYNC 0xffffffff ;  /* 0xffffffff00007948 */ /* 0x002fe20003800000 */
        /* <DEDUP_REMOVED lines=105> */
.L_x_1900:
[----:B------:R-:W-:Y:S05]  /*ba20*/  BSYNC B0 ;  /* 0x0000000000007941 */ /* 0x000fea0003800000 */
.L_x_1899:
[----:B-----5:R3:W-:Y:S02]  /*ba30*/  STS.128 [R218], R20 ;  /* 0x00000014da007388 */ /* 0x0207e40000000c00 */
.L_x_1898:
[----:B------:R-:W-:Y:S05]  /*ba40*/  BSYNC B1 ;  /* 0x0000000000017941 */ /* 0x000fea0003800000 */
.L_x_1897:
        /* <DEDUP_REMOVED lines=47> */
.L_x_1904:
[----:B------:R-:W-:Y:S05]  /*bd40*/  BSYNC B0 ;  /* 0x0000000000007941 */ /* 0x000fea0003800000 */
.L_x_1903:
[----:B-----5:R1:W-:Y:S02]  /*bd50*/  STS.128 [R218+0x2000], R20 ;  /* 0x00200014da007388 */ /* 0x0203e40000000c00 */
.L_x_1902:
[----:B------:R-:W-:Y:S05]  /*bd60*/  BSYNC B1 ;  /* 0x0000000000017941 */ /* 0x000fea0003800000 */
.L_x_1901:
        /* <DEDUP_REMOVED lines=46> */
.L_x_1906:
[----:B------:R-:W-:Y:S05]  /*c050*/  BSYNC B0 ;  /* 0x0000000000007941 */ /* 0x000fea0003800000 */
.L_x_1905:
[----:B-----5:R3:W-:Y:S02]  /*c060*/  STS.128 [R218+0x4000], R20 ;  /* 0x00400014da007388 */ /* 0x0207e40000000c00 */
.L_x_1896:
[----:B------:R-:W-:Y:S05]  /*c070*/  BSYNC B2 ;  /* 0x0000000000027941 */ /* 0x000fea0003800000 */
.L_x_1895:
        /* <DEDUP_REMOVED lines=52> */
.L_x_1912:
[----:B------:R-:W-:Y:S05]  /*c3c0*/  BSYNC B0 ;  /* 0x0000000000007941 */ /* 0x000fea0003800000 */
.L_x_1911:
[----:B-----5:R3:W-:Y:S02]  /*c3d0*/  STS.128 [R218+0x800], R20 ;  /* 0x00080014da007388 */ /* 0x0207e40000000c00 */
.L_x_1910:
[----:B------:R-:W-:Y:S05]  /*c3e0*/  BSYNC B1 ;  /* 0x0000000000017941 */ /* 0x000fea0003800000 */
.L_x_1909:
        /* <DEDUP_REMOVED lines=47> */
.L_x_1916:
[----:B------:R-:W-:Y:S05]  /*c6e0*/  BSYNC B0 ;  /* 0x0000000000007941 */ /* 0x000fea0003800000 */
.L_x_1915:
[----:B-----5:R3:W-:Y:S02]  /*c6f0*/  STS.128 [R218+0x2800], R20 ;  /* 0x00280014da007388 */ /* 0x0207e40000000c00 */
.L_x_1914:
[----:B------:R-:W-:Y:S05]  /*c700*/  BSYNC B1 ;  /* 0x0000000000017941 */ /* 0x000fea0003800000 */
.L_x_1913:
        /* <DEDUP_REMOVED lines=45> */
.L_x_1918:
[----:B------:R-:W-:Y:S05]  /*c9e0*/  BSYNC B0 ;  /* 0x0000000000007941 */ /* 0x000fea0003800000 */
.L_x_1917:
[----:B-----5:R1:W-:Y:S02]  /*c9f0*/  STS.128 [R218+0x4800], R40 ;  /* 0x00480028da007388 */ /* 0x0203e40000000c00 */
.L_x_1908:
[----:B------:R-:W-:Y:S05]  /*ca00*/  BSYNC B2 ;  /* 0x0000000000027941 */ /* 0x000fea0003800000 */
.L_x_1907:
        /* <DEDUP_REMOVED lines=53> */
.L_x_1924:
[----:B------:R-:W-:Y:S05]  /*cd60*/  BSYNC B0 ;  /* 0x0000000000007941 */ /* 0x000fea0003800000 */
.L_x_1923:
[----:B-----5:R3:W-:Y:S02]  /*cd70*/  STS.128 [R218+0x1000], R20 ;  /* 0x00100014da007388 */ /* 0x0207e40000000c00 */
.L_x_1922:
[----:B------:R-:W-:Y:S05]  /*cd80*/  BSYNC B1 ;  /* 0x0000000000017941 */ /* 0x000fea0003800000 */
.L_x_1921:
        /* <DEDUP_REMOVED lines=48> */
.L_x_1928:
[----:B------:R-:W-:Y:S05]  /*d090*/  BSYNC B0 ;  /* 0x0000000000007941 */ /* 0x000fea0003800000 */
.L_x_1927:
[----:B-----5:R3:W-:Y:S02]  /*d0a0*/  STS.128 [R218+0x3000], R20 ;  /* 0x00300014da007388 */ /* 0x0207e40000000c00 */
.L_x_1926:
[----:B------:R-:W-:Y:S05]  /*d0b0*/  BSYNC B1 ;  /* 0x0000000000017941 */ /* 0x000fea0003800000 */
.L_x_1925:
        /* <DEDUP_REMOVED lines=45> */
.L_x_1930:
[----:B------:R-:W-:Y:S05]  /*d390*/  BSYNC B0 ;  /* 0x0000000000007941 */ /* 0x000fea0003800000 */
.L_x_1929:
[----:B-----5:R1:W-:Y:S02]  /*d3a0*/  STS.128 [R218+0x5000], R36 ;  /* 0x00500024da007388 */ /* 0x0203e40000000c00 */
.L_x_1920:
[----:B------:R-:W-:Y:S05]  /*d3b0*/  BSYNC B2 ;  /* 0x0000000000027941 */ /* 0x000fea0003800000 */
.L_x_1919:
        /* <DEDUP_REMOVED lines=50> */
.L_x_1935:
[----:B------:R-:W-:Y:S05]  /*d6e0*/  BSYNC B0 ;  /* 0x0000000000007941 */ /* 0x000fea0003800000 */
.L_x_1934:
[----:B-----5:R3:W-:Y:S02]  /*d6f0*/  STS.128 [R218+0x1800], R20 ;  /* 0x00180014da007388 */ /* 0x0207e40000000c00 */
.L_x_1933:
[----:B------:R-:W-:Y:S05]  /*d700*/  BSYNC B1 ;  /* 0x0000000000017941 */ /* 0x000fea0003800000 */
.L_x_1932:
        /* <DEDUP_REMOVED lines=47> */
.L_x_1939:
[----:B------:R-:W-:Y:S05]  /*da00*/  BSYNC B0 ;  /* 0x0000000000007941 */ /* 0x000fea0003800000 */
.L_x_1938:
[----:B-----5:R1:W-:Y:S02]  /*da10*/  STS.128 [R218+0x3800], R12 ;  /* 0x0038000cda007388 */ /* 0x0203e40000000c00 */
.L_x_1937:
[----:B------:R-:W-:Y:S05]  /*da20*/  BSYNC B1 ;  /* 0x0000000000017941 */ /* 0x000fea0003800000 */
.L_x_1936:
        /* <DEDUP_REMOVED lines=45> */
.L_x_1941:
[----:B------:R-:W-:Y:S05]  /*dd00*/  BSYNC B0 ;  /* 0x0000000000007941 */ /* 0x000fea0003800000 */
.L_x_1940:
[----:B-----5:R1:W-:Y:S01]  /*dd10*/  STS.128 [R218+0x5800], R12 ;  /* 0x0058000cda007388 */ /* 0x0203e20000000c00 */
[----:B------:R-:W-:Y:S05]  /*dd20*/  BRA `(.L_x_1931) ;  /* 0x00004c0000007947 */ /* 0x000fea0003800000 */
.L_x_1894:
        /* <DEDUP_REMOVED lines=89> */
.L_x_1947:
[----:B------:R-:W-:Y:S05]  /*e2c0*/  BSYNC B0 ;  /* 0x0000000000007941 */ /* 0x000fea0003800000 */
.L_x_1946:
[----:B-----5:R3:W-:Y:S02]  /*e2d0*/  STS.128 [R218], R32 ;  /* 0x00000020da007388 */ /* 0x0207e40000000c00 */
.L_x_1945:
[----:B------:R-:W-:Y:S05]  /*e2e0*/  BSYNC B1 ;  /* 0x0000000000017941 */ /* 0x000fea0003800000 */
.L_x_1944:
        /* <DEDUP_REMOVED lines=87> */
.L_x_1951:
[----:B------:R-:W-:Y:S05]  /*e860*/  BSYNC B0 ;  /* 0x0000000000007941 */ /* 0x000fea0003800000 */
.L_x_1950:
[----:B-----5:R1:W-:Y:S02]  /*e870*/  STS.128 [R218+0x2000], R32 ;  /* 0x00200020da007388 */ /* 0x0203e40000000c00 */
.L_x_1949:
[----:B------:R-:W-:Y:S05]  /*e880*/  BSYNC B1 ;  /* 0x0000000000017941 */ /* 0x000fea0003800000 */
.L_x_1948:
        /* <DEDUP_REMOVED lines=86> */
.L_x_1953:
[----:B------:R-:W-:Y:S05]  /*edf0*/  BSYNC B0 ;  /* 0x0000000000007941 */ /* 0x000fea0003800000 */
.L_x_1952:
[----:B-----5:R3:W-:Y:S02]  /*ee00*/  STS.128 [R218+0x4000], R32 ;  /* 0x00400020da007388 */ /* 0x0207e40000000c00 */
.L_x_1943:
[----:B------:R-:W-:Y:S05]  /*ee10*/  BSYNC B2 ;  /* 0x0000000000027941 */ /* 0x000fea0003800000 */
.L_x_1942:
        /* <DEDUP_REMOVED lines=92> */
.L_x_1959:
[----:B------:R-:W-:Y:S05]  /*f3e0*/  BSYNC B0 ;  /* 0x0000000000007941 */ /* 0x000fea0003800000 */
.L_x_1958:
[----:B-----5:R3:W-:Y:S02]  /*f3f0*/  STS.128 [R218+0x800], R32 ;  /* 0x00080020da007388 */ /* 0x0207e40000000c00 */
.L_x_1957:
[----:B------:R-:W-:Y:S05]  /*f400*/  BSYNC B1 ;  /* 0x0000000000017941 */ /* 0x000fea0003800000 */
.L_x_1956:
        /* <DEDUP_REMOVED lines=87> */
.L_x_1963:
[----:B------:R-:W-:Y:S05]  /*f980*/  BSYNC B0 ;  /* 0x0000000000007941 */ /* 0x000fea0003800000 */
.L_x_1962:
[----:B-----5:R3:W-:Y:S02]  /*f990*/  STS.128 [R218+0x2800], R32 ;  /* 0x00280020da007388 */ /* 0x0207e40000000c00 */
.L_x_1961:
[----:B------:R-:W-:Y:S05]  /*f9a0*/  BSYNC B1 ;  /* 0x0000000000017941 */ /* 0x000fea0003800000 */
.L_x_1960:
        /* <DEDUP_REMOVED lines=86> */
.L_x_1965:
[----:B------:R-:W-:Y:S05]  /*ff10*/  BSYNC B0 ;  /* 0x0000000000007941 */ /* 0x000fea0003800000 */
.L_x_1964:
[----:B-----5:R3:W-:Y:S02]  /*ff20*/  STS.128 [R218+0x4800], R32 ;  /* 0x00480020da007388 */ /* 0x0207e40000000c00 */
.L_x_1955:
[----:B------:R-:W-:Y:S05]  /*ff30*/  BSYNC B2 ;  /* 0x0000000000027941 */ /* 0x000fea0003800000 */
.L_x_1954:
        /* <DEDUP_REMOVED lines=92> */
.L_x_1971:
[----:B------:R-:W-:Y:S05]  /*10500*/  BSYNC B0 ;  /* 0x0000000000007941 */ /* 0x000fea0003800000 */
.L_x_1970:
[----:B-----5:R3:W-:Y:S02]  /*10510*/  STS.128 [R218+0x1000], R32 ;  /* 0x00100020da007388 */ /* 0x0207e40000000c00 */
.L_x_1969:
[----:B------:R-:W-:Y:S05]  /*10520*/  BSYNC B1 ;  /* 0x0000000000017941 */ /* 0x000fea0003800000 */
.L_x_1968:
        /* <DEDUP_REMOVED lines=87> */
.L_x_1975:
[----:B------:R-:W-:Y:S05]  /*10aa0*/  BSYNC B0 ;  /* 0x0000000000007941 */ /* 0x000fea0003800000 */
.L_x_1974:
[----:B-----5:R3:W-:Y:S02]  /*10ab0*/  STS.128 [R218+0x3000], R32 ;  /* 0x00300020da007388 */ /* 0x0207e40000000c00 */
.L_x_1973:
[----:B------:R-:W-:Y:S05]  /*10ac0*/  BSYNC B1 ;  /* 0x0000000000017941 */ /* 0x000fea0003800000 */
.L_x_1972:
        /* <DEDUP_REMOVED lines=86> */
.L_x_1977:
[----:B------:R-:W-:Y:S05]  /*11030*/  BSYNC B0 ;  /* 0x0000000000007941 */ /* 0x000fea0003800000 */
.L_x_1976:
[----:B-----5:R3:W-:Y:S02]  /*11040*/  STS.128 [R218+0x5000], R32 ;  /* 0x00500020da007388 */ /* 0x0207e40000000c00 */
.L_x_1967:
[----:B------:R-:W-:Y:S05]  /*11050*/  BSYNC B2 ;  /* 0x0000000000027941 */ /* 0x000fea0003800000 */
.L_x_1966:
        /* <DEDUP_REMOVED lines=92> */
.L_x_1981:
[----:B------:R-:W-:Y:S05]  /*11620*/  BSYNC B0 ;  /* 0x0000000000007941 */ /* 0x000fea0003800000 */
.L_x_1980:
[----:B-----5:R1:W-:Y:S02]  /*11630*/  STS.128 [R218+0x1800], R20 ;  /* 0x00180014da007388 */ /* 0x0203e40000000c00 */
.L_x_1979:
[----:B------:R-:W-:Y:S05]  /*11640*/  BSYNC B1 ;  /* 0x0000000000017941 */ /* 0x000fea0003800000 */
.L_x_1978:
        /* <DEDUP_REMOVED lines=87> */
.L_x_1985:
[----:B------:R-:W-:Y:S05]  /*11bc0*/  BSYNC B0 ;  /* 0x0000000000007941 */ /* 0x000fea0003800000 */
.L_x_1984:
[----:B-----5:R1:W-:Y:S02]  /*11bd0*/  STS.128 [R218+0x3800], R12 ;  /* 0x0038000cda007388 */ /* 0x0203e40000000c00 */
.L_x_1983:
[----:B------:R-:W-:Y:S05]  /*11be0*/  BSYNC B1 ;  /* 0x0000000000017941 */ /* 0x000fea0003800000 */
.L_x_1982:
        /* <DEDUP_REMOVED lines=89> */
.L_x_1987:
[----:B------:R-:W-:Y:S05]  /*12180*/  BSYNC B0 ;  /* 0x0000000000007941 */ /* 0x000fea0003800000 */
.L_x_1986:
[----:B-----5:R1:W-:Y:S01]  /*12190*/  STS.128 [R218+0x5800], R12 ;  /* 0x0058000cda007388 */ /* 0x0203e20000000c00 */
[----:B------:R-:W-:Y:S05]  /*121a0*/  BRA `(.L_x_1931) ;  /* 0x0000078000007947 */ /* 0x000fea0003800000 */
.L_x_1893:
        /* <DEDUP_REMOVED lines=29> */
.L_x_1989:
[----:B------:R-:W-:Y:S05]  /*12380*/  BSYNC B0 ;  /* 0x0000000000007941 */ /* 0x000fea0003800000 */
.L_x_1988:
        /* <DEDUP_REMOVED lines=29> */
.L_x_1991:
[----:B------:R-:W-:Y:S05]  /*12560*/  BSYNC B0 ;  /* 0x0000000000007941 */ /* 0x000fea0003800000 */
.L_x_1990:
        /* <DEDUP_REMOVED lines=29> */
.L_x_1993:
[----:B------:R-:W-:Y:S05]  /*12740*/  BSYNC B0 ;  /* 0x0000000000007941 */ /* 0x000fea0003800000 */
.L_x_1992:
        /* <DEDUP_REMOVED lines=30> */
.L_x_1931:
[----:B------:R-:W-:Y:S05]  /*12930*/  BSYNC B3 ;  /* 0x0000000000037941 */ /* 0x000fea0003800000 */
.L_x_1892:
[----:B-1----:R-:W-:Y:S01]  /*12940*/  IADD3 R16, R134, -0x1, RZ ;  /* 0xffffffff86107810 */ /* 0x002fe20007ffe0ff */
[----:B------:R-:W-:Y:S01]  /*12950*/  BSSY B0, `(.L_x_1994) ;  /* 0x000001c000007945 */ /* 0x000fe20003800000 */
[----:B------:R-:W-:-:S03]  /*12960*/  LOP3.LUT R222, R74, 0xff, RZ, 0xc0, !PT ;  /* 0x000000ff4ade7812 */ /* 0x000fc600078ec0ff */
[----:B--2---:R-:W-:-:S04]  /*12970*/  IMAD.SHL.U32 R2, R16, 0x40, RZ ;  /* 0x0000004010027824 */ /* 0x004fc800078e00ff */
[----:B------:R-:W-:-:S05]  /*12980*/  IMAD.IADD R3, R69, 0x1, -R2 ;  /* 0x0000000145037824 */ /* 0x000fca00078e0a02 */
[----:B------:R-:W-:-:S13]  /*12990*/  ISETP.GE.AND P0, PT, R166, R3, PT ;  /* 0x00000003a600720c */ /* 0x000fda0003f06270 */
[----:B------:R-:W-:Y:S05]  /*129a0*/  @P0 BRA `(.L_x_1995) ;  /* 0x0000016000000947 */ /* 0x000fea0003800000 */
[C---:B------:R-:W-:Y:S02]  /*129b0*/  LOP3.LUT R4, R222.reuse, 0x1, RZ, 0xc0, !PT ;  /* 0x00000001de047812 */ /* 0x040fe400078ec0ff */
[----:B------:R-:W-:Y:S02]  /*129c0*/  R2P PR, R222, 0x6 ;  /* 0x00000006de007804 */ /* 0x000fe40000000000 */
        /* <DEDUP_REMOVED lines=19> */
.L_x_1996:
[----:B------:R2:W-:Y:S02]  /*12b00*/  STS.128 [R218+0xa000], RZ ;  /* 0x00a000ffda007388 */ /* 0x0005e40000000c00 */
.L_x_1995:
[----:B------:R-:W-:Y:S05]  /*12b10*/  BSYNC B0 ;  /* 0x0000000000007941 */ /* 0x000fea0003800000 */
.L_x_1994:
        /* <DEDUP_REMOVED lines=31> */
.L_x_1999:
[----:B------:R1:W-:Y:S02]  /*12d10*/  STS.128 [R218+0xa800], RZ ;  /* 0x00a800ffda007388 */ /* 0x0003e40000000c00 */
.L_x_1998:
[----:B------:R-:W-:Y:S05]  /*12d20*/  BSYNC B0 ;  /* 0x0000000000007941 */ /* 0x000fea0003800000 */
.L_x_1997:
        /* <DEDUP_REMOVED lines=33> */
.L_x_2002:
[----:B------:R1:W-:Y:S02]  /*12f40*/  STS.128 [R218+0xb000], RZ ;  /* 0x00b000ffda007388 */ /* 0x0003e40000000c00 */
.L_x_2001:
[----:B------:R-:W-:Y:S05]  /*12f50*/  BSYNC B0 ;  /* 0x0000000000007941 */ /* 0x000fea0003800000 */
.L_x_2000:
        /* <DEDUP_REMOVED lines=33> */
.L_x_2004:
[----:B------:R-:W-:Y:S05]  /*13170*/  BSYNC B0 ;  /* 0x0000000000007941 */ /* 0x000fea0003800000 */
.L_x_2003:
        /* <DEDUP_REMOVED lines=30> */
.L_x_2007:
[----:B------:R1:W-:Y:S02]  /*13360*/  STS.128 [R218+0x10000], RZ ;  /* 0x010000ffda007388 */ /* 0x0003e40000000c00 */
.L_x_2006:
[----:B------:R-:W-:Y:S05]  /*13370*/  BSYNC B0 ;  /* 0x0000000000007941 */ /* 0x000fea0003800000 */
.L_x_2005:
        /* <DEDUP_REMOVED lines=34> */
.L_x_2010:
[----:B------:R1:W-:Y:S02]  /*135a0*/  STS.128 [R218+0x10800], RZ ;  /* 0x010800ffda007388 */ /* 0x0003e40000000c00 */
.L_x_2009:
[----:B------:R-:W-:Y:S05]  /*135b0*/  BSYNC B0 ;  /* 0x0000000000007941 */ /* 0x000fea0003800000 */
.L_x_2008:
        /* <DEDUP_REMOVED lines=36> */
.L_x_2013:
[----:B------:R1:W-:Y:S02]  /*13800*/  STS.128 [R218+0x11000], RZ ;  /* 0x011000ffda007388 */ /* 0x0003e40000000c00 */
.L_x_2012:
[----:B------:R-:W-:Y:S05]  /*13810*/  BSYNC B0 ;  /* 0x0000000000007941 */ /* 0x000fea0003800000 */
.L_x_2011:
        /* <DEDUP_REMOVED lines=39> */
.L_x_2015:
[----:B------:R-:W-:Y:S05]  /*13a90*/  BSYNC B0 ;  /* 0x0000000000007941 */ /* 0x000fea0003800000 */
.L_x_2014:
        /* <DEDUP_REMOVED lines=16> */
[----:B------:R-:W1:Y:S01]  /*13ba0*/  LDSM.16.M88.4 R12, [R201+0x6000] ;  /* 0x00600000c90c783b */ /* 0x000e620000000200 */
[C---:B------:R-:W-:Y:S02]  /*13bb0*/  IADD3 R0, R201.reuse, 0x6000, RZ ;  /* 0x00006000c9007810 */ /* 0x040fe40007ffe0ff */
[----:B------:R-:W-:Y:S01]  /*13bc0*/  IADD3 R199, R201, 0x6020, RZ ;  /* 0x00006020c9c77810 */ /* 0x000fe20007ffe0ff */
[----:B---3--:R-:W3:Y:S01]  /*13bd0*/  LDSM.16.M88.4 R44, [R201+0x6800] ;  /* 0x00680000c92c783b */ /* 0x008ee20000000200 */
[----:B------:R-:W-:-:S03]  /*13be0*/  @P1 IADD3 R199, R0, -0x20, RZ ;  /* 0xffffffe000c71810 */ /* 0x000fc60007ffe0ff */
[----:B------:R-:W-:Y:S04]  /*13bf0*/  LDSM.16.M88.4 R72, [R201+0x7000] ;  /* 0x00700000c948783b */ /* 0x000fe80000000200 */
[----:B------:R-:W4:Y:S01]  /*13c00*/  LDSM.16.M88.4 R24, [R199] ;  /* 0x00000000c718783b */ /* 0x000f220000000200 */
[----:B------:R-:W-:-:S03]  /*13c10*/  IMAD.MOV.U32 R0, RZ, RZ, 0x40 ;  /* 0x00000040ff007424 */ /* 0x000fc600078e00ff */
[----:B------:R-:W3:Y:S04]  /*13c20*/  LDSM.16.M88.4 R80, [R201+0x7800] ;  /* 0x00780000c950783b */ /* 0x000ee80000000200 */
[----:B------:R-:W4:Y:S01]  /*13c30*/  LDSM.16.M88.4 R8, [R199+0x800] ;  /* 0x00080000c708783b */ /* 0x000f220000000200 */
[----:B------:R-:W-:Y:S01]  /*13c40*/  SEL R0, R0, 0xffffffc0, !P2 ;  /* 0xffffffc000007807 */ /* 0x000fe20005000000 */
[----:B------:R-:W-:Y:S02]  /*13c50*/  IMAD R198, R55, 0x2, R202 ;  /* 0x0000000237c67824 */ /* 0x000fe400078e02ca */
[----:B------:R-:W-:Y:S02]  /*13c60*/  LDSM.16.M88.4 R28, [R199+0x1000] ;  /* 0x00100000c71c783b */ /* 0x000fe40000000200 */
[----:B------:R-:W-:-:S02]  /*13c70*/  IMAD.IADD R196, R201, 0x1, R0 ;  /* 0x00000001c9c47824 */ /* 0x000fc400078e0200 */
[----:B------:R-:W-:Y:S04]  /*13c80*/  LDSM.16.M88.4 R88, [R198] ;  /* 0x00000000c658783b */ /* 0x000fe80000000200 */
[----:B------:R-:W4:Y:S04]  /*13c90*/  LDSM.16.M88.4 R36, [R196+0x6000] ;  /* 0x00600000c424783b */ /* 0x000f280000000200 */
[----:B------:R-:W4:Y:S01]  /*13ca0*/  LDSM.16.M88.4 R84, [R199+0x1800] ;  /* 0x00180000c754783b */ /* 0x000f220000000200 */
[----:B-1---5:R-:W-:Y:S03]  /*13cb0*/  HMMA.16816.F32.BF16 R20, R60, R12, RZ ;  /* 0x0000000c3c14723c */ /* 0x022fe600000418ff */
[----:B------:R-:W1:Y:S01]  /*13cc0*/  LDSM.16.M88.4 R4, [R196+0x6800] ;  /* 0x00680000c404783b */ /* 0x000e620000000200 */
[----:B------:R-:W-:-:S03]  /*13cd0*/  IMAD R197, R55, 0x2, R200 ;  /* 0x0000000237c57824 */ /* 0x000fc600078e02c8 */
[----:B------:R-:W-:Y:S01]  /*13ce0*/  LDSM.16.M88.4 R96, [R201+0xa800] ;  /* 0x00a80000c960783b */ /* 0x000fe20000000200 */
[C---:B------:R-:W-:Y:S08]  /*13cf0*/  HMMA.16816.F32.BF16 R12, R60.reuse, R14, RZ ;  /* 0x0000000e3c0c723c */ /* 0x040ff000000418ff */
[C---:B---3--:R-:W-:Y:S01]  /*13d00*/  HMMA.16816.F32.BF16 R32, R60.reuse, R44, RZ ;  /* 0x0000002c3c20723c */ /* 0x048fe200000418ff */
[----:B------:R-:W-:Y:S01]  /*13d10*/  IMAD.IADD R192, R0, 0x1, R199 ;  /* 0x0000000100c07824 */ /* 0x000fe200078e02c7 */
[----:B------:R-:W-:Y:S04]  /*13d20*/  LDSM.16.M88.4 R40, [R196+0x7000] ;  /* 0x00700000c428783b */ /* 0x000fe80000000200 */
[----:B------:R-:W-:Y:S02]  /*13d30*/  LDSM.16.M88.4 R92, [R196+0x7800] ;  /* 0x00780000c45c783b */ /* 0x000fe40000000200 */
[----:B------:R-:W-:Y:S02]  /*13d40*/  HMMA.16816.F32.BF16 R44, R60, R46, RZ ;  /* 0x0000002e3c2c723c */ /* 0x000fe400000418ff */
[----:B------:R-:W-:Y:S04]  /*13d50*/  LDSM.16.M88.4 R104, [R192+0x2800] ;  /* 0x00280000c068783b */ /* 0x000fe80000000200 */
[----:B------:R-:W-:Y:S02]  /*13d60*/  LDSM.16.M88.4 R100, [R196+0x9800] ;  /* 0x00980000c464783b */ /* 0x000fe40000000200 */
[C---:B----4-:R-:W-:Y:S08]  /*13d70*/  HMMA.16816.F32.BF16 R20, R48.reuse, R24, R20 ;  /* 0x000000183014723c */ /* 0x050ff00000041814 */
[----:B------:R-:W-:Y:S01]  /*13d80*/  HMMA.16816.F32.BF16 R12, R48, R26, R12 ;  /* 0x0000001a300c723c */ /* 0x000fe2000004180c */
[----:B------:R-:W-:Y:S07]  /*13d90*/  LDSM.16.M88.4 R24, [R192] ;  /* 0x00000000c018783b */ /* 0x000fee0000000200 */
[C---:B------:R-:W-:Y:S08]  /*13da0*/  HMMA.16816.F32.BF16 R76, R60.reuse, R72, RZ ;  /* 0x000000483c4c723c */ /* 0x040ff000000418ff */
[C---:B------:R-:W-:Y:S08]  /*13db0*/  HMMA.16816.F32.BF16 R72, R60.reuse, R74, RZ ;  /* 0x0000004a3c48723c */ /* 0x040ff000000418ff */
[C---:B------:R-:W-:Y:S08]  /*13dc0*/  HMMA.16816.F32.BF16 R64, R60.reuse, R80, RZ ;  /* 0x000000503c40723c */ /* 0x040ff000000418ff */
[----:B------:R-:W-:Y:S01]  /*13dd0*/  HMMA.16816.F32.BF16 R60, R60, R82, RZ ;  /* 0x000000523c3c723c */ /* 0x000fe200000418ff */
[----:B------:R-:W3:Y:S07]  /*13de0*/  LDSM.16.M88.4 R80, [R197] ;  /* 0x00000000c550783b */ /* 0x000eee0000000200 */
[C---:B------:R-:W-:Y:S08]  /*13df0*/  HMMA.16816.F32.BF16 R32, R48.reuse, R8, R32 ;  /* 0x000000083020723c */ /* 0x040ff00000041820 */
[----:B------:R-:W-:Y:S01]  /*13e00*/  HMMA.16816.F32.BF16 R44, R48, R10, R44 ;  /* 0x0000000a302c723c */ /* 0x000fe2000004182c */
[----:B------:R-:W4:Y:S07]  /*13e10*/  LDSM.16.M88.4 R8, [R192+0x800] ;  /* 0x00080000c008783b */ /* 0x000f2e0000000200 */
[C---:B------:R-:W-:Y:S08]  /*13e20*/  HMMA.16816.F32.BF16 R20, R88.reuse, R36, R20 ;  /* 0x000000245814723c */ /* 0x040ff00000041814 */
[----:B------:R-:W-:Y:S01]  /*13e30*/  HMMA.16816.F32.BF16 R12, R88, R38, R12 ;  /* 0x00000026580c723c */ /* 0x000fe2000004180c */
[----:B------:R-:W-:Y:S07]  /*13e40*/  LDSM.16.M88.4 R36, [R201+0x8000] ;  /* 0x00800000c924783b */ /* 0x000fee0000000200 */
[C---:B------:R-:W-:Y:S08]  /*13e50*/  HMMA.16816.F32.BF16 R76, R48.reuse, R28, R76 ;  /* 0x0000001c304c723c */ /* 0x040ff0000004184c */
[C---:B------:R-:W-:Y:S01]  /*13e60*/  HMMA.16816.F32.BF16 R72, R48.reuse, R30, R72 ;  /* 0x0000001e3048723c */ /* 0x040fe20000041848 */
[----:B------:R-:W-:Y:S07]  /*13e70*/  LDSM.16.M88.4 R28, [R192+0x1000] ;  /* 0x00100000c01c783b */ /* 0x000fee0000000200 */
[C---:B------:R-:W-:Y:S08]  /*13e80*/  HMMA.16816.F32.BF16 R64, R48.reuse, R84, R64 ;  /* 0x000000543040723c */ /* 0x040ff00000041840 */
[----:B------:R-:W-:Y:S01]  /*13e90*/  HMMA.16816.F32.BF16 R60, R48, R86, R60 ;  /* 0x00000056303c723c */ /* 0x000fe2000004183c */
[----:B------:R-:W4:Y:S04]  /*13ea0*/  LDSM.16.M88.4 R48, [R202+0x2000] ;  /* 0x00200000ca30783b */ /* 0x000f280000000200 */
[----:B------:R-:W-:Y:S03]  /*13eb0*/  LDSM.16.M88.4 R84, [R192+0x1800] ;  /* 0x00180000c054783b */ /* 0x000fe60000000200 */
[C---:B-1----:R-:W-:Y:S08]  /*13ec0*/  HMMA.16816.F32.BF16 R32, R88.reuse, R4, R32 ;  /* 0x000000045820723c */ /* 0x042ff00000041820 */
[----:B------:R-:W-:Y:S01]  /*13ed0*/  HMMA.16816.F32.BF16 R44, R88, R6, R44 ;  /* 0x00000006582c723c */ /* 0x000fe2000004182c */
[----:B------:R-:W1:Y:S07]  /*13ee0*/  LDSM.16.M88.4 R4, [R201+0x8800] ;  /* 0x00880000c904783b */ /* 0x000e6e0000000200 */
[C---:B---3--:R-:W-:Y:S08]  /*13ef0*/  HMMA.16816.F32.BF16 R20, R80.reuse, R24, R20 ;  /* 0x000000185014723c */ /* 0x048ff00000041814 */
[----:B------:R-:W-:Y:S01]  /*13f00*/  HMMA.16816.F32.BF16 R12, R80, R26, R12 ;  /* 0x0000001a500c723c */ /* 0x000fe2000004180c */
[----:B------:R-:W-:Y:S07]  /*13f10*/  LDSM.16.M88.4 R24, [R199+0x2000] ;  /* 0x00200000c718783b */ /* 0x000fee0000000200 */
[C---:B------:R-:W-:Y:S08]  /*13f20*/  HMMA.16816.F32.BF16 R76, R88.reuse, R40, R76 ;  /* 0x00000028584c723c */ /* 0x040ff0000004184c */
[----:B------:R-:W-:Y:S01]  /*13f30*/  HMMA.16816.F32.BF16 R72, R88, R42, R72 ;  /* 0x0000002a5848723c */ /* 0x000fe20000041848 */
[----:B------:R-:W-:Y:S07]  /*13f40*/  LDSM.16.M88.4 R40, [R201+0x9000] ;  /* 0x00900000c928783b */ /* 0x000fee0000000200 */
[C---:B----4-:R-:W-:Y:S08]  /*13f50*/  HMMA.16816.F32.BF16 R32, R80.reuse, R8, R32 ;  /* 0x000000085020723c */ /* 0x050ff00000041820 */
[----:B------:R-:W-:Y:S01]  /*13f60*/  HMMA.16816.F32.BF16 R44, R80, R10, R44 ;  /* 0x0000000a502c723c */ /* 0x000fe2000004182c */
[----:B------:R-:W3:Y:S07]  /*13f70*/  LDSM.16.M88.4 R8, [R200+0x2000] ;  /* 0x00200000c808783b */ /* 0x000eee0000000200 */
[C---:B------:R-:W-:Y:S08]  /*13f80*/  HMMA.16816.F32.BF16 R64, R88.reuse, R92, R64 ;  /* 0x0000005c5840723c */ /* 0x040ff00000041840 */
[----:B------:R-:W-:Y:S01]  /*13f90*/  HMMA.16816.F32.BF16 R88, R88, R94, R60 ;  /* 0x0000005e5858723c */ /* 0x000fe2000004183c */
[----:B------:R-:W4:Y:S04]  /*13fa0*/  LDSM.16.M88.4 R60, [R201+0x9800] ;  /* 0x00980000c93c783b */ /* 0x000f280000000200 */
[----:B------:R-:W-:Y:S03]  /*13fb0*/  LDSM.16.M88.4 R92, [R198+0x2000] ;  /* 0x00200000c65c783b */ /* 0x000fe60000000200 */
[C---:B------:R-:W-:Y:S08]  /*13fc0*/  HMMA.16816.F32.BF16 R20, R48.reuse, R36, R20 ;  /* 0x000000243014723c */ /* 0x040ff00000041814 */
[----:B------:R-:W-:Y:S01]  /*13fd0*/  HMMA.16816.F32.BF16 R12, R48, R38, R12 ;  /* 0x00000026300c723c */ /* 0x000fe2000004180c */
[----:B------:R-:W-:Y:S07]  /*13fe0*/  LDSM.16.M88.4 R36, [R196+0x8000] ;  /* 0x00800000c424783b */ /* 0x000fee0000000200 */
[C---:B------:R-:W-:Y:S08]  /*13ff0*/  HMMA.16816.F32.BF16 R76, R80.reuse, R28, R76 ;  /* 0x0000001c504c723c */ /* 0x040ff0000004184c */
[----:B------:R-:W-:Y:S01]  /*14000*/  HMMA.16816.F32.BF16 R72, R80, R30, R72 ;  /* 0x0000001e5048723c */ /* 0x000fe20000041848 */
[----:B------:R-:W2:Y:S07]  /*14010*/  LDSM.16.M88.4 R28, [R199+0x2800] ;  /* 0x00280000c71c783b */ /* 0x000eae0000000200 */
[C---:B-1----:R-:W-:Y:S08]  /*14020*/  HMMA.16816.F32.BF16 R32, R48.reuse, R4, R32 ;  /* 0x000000043020723c */ /* 0x042ff00000041820 */
[----:B------:R-:W-:Y:S01]  /*14030*/  HMMA.16816.F32.BF16 R44, R48, R6, R44 ;  /* 0x00000006302c723c */ /* 0x000fe2000004182c */
[----:B------:R-:W1:Y:S07]  /*14040*/  LDSM.16.M88.4 R4, [R199+0x3000] ;  /* 0x00300000c704783b */ /* 0x000e6e0000000200 */
[C---:B------:R-:W-:Y:S08]  /*14050*/  HMMA.16816.F32.BF16 R64, R80.reuse, R84, R64 ;  /* 0x000000545040723c */ /* 0x040ff00000041840 */
[----:B------:R-:W-:Y:S01]  /*14060*/  HMMA.16816.F32.BF16 R88, R80, R86, R88 ;  /* 0x000000565058723c */ /* 0x000fe20000041858 */
[----:B------:R-:W-:Y:S04]  /*14070*/  LDSM.16.M88.4 R84, [R197+0x2000] ;  /* 0x00200000c554783b */ /* 0x000fe80000000200 */
[----:B------:R-:W-:Y:S03]  /*14080*/  LDSM.16.M88.4 R80, [R192+0x3000] ;  /* 0x00300000c050783b */ /* 0x000fe60000000200 */
[C---:B---3--:R-:W-:Y:S08]  /*14090*/  HMMA.16816.F32.BF16 R20, R8.reuse, R24, R20 ;  /* 0x000000180814723c */ /* 0x048ff00000041814 */
[----:B------:R-:W-:Y:S01]  /*140a0*/  HMMA.16816.F32.BF16 R12, R8, R26, R12 ;  /* 0x0000001a080c723c */ /* 0x000fe2000004180c */
        /* <DEDUP_REMOVED lines=8> */
[C---:B--2---:R-:W-:Y:S08]  /*14130*/  HMMA.16816.F32.BF16 R32, R8.reuse, R28, R32 ;  /* 0x0000001c0820723c */ /* 0x044ff00000041820 */
[----:B------:R-:W-:Y:S01]  /*14140*/  HMMA.16816.F32.BF16 R44, R8, R30, R44 ;  /* 0x0000001e082c723c */ /* 0x000fe2000004182c */
[----:B------:R-:W2:Y:S07]  /*14150*/  LDSM.16.M88.4 R28, [R196+0x8800] ;  /* 0x00880000c41c783b */ /* 0x000eae0000000200 */
[C---:B------:R-:W-:Y:S08]  /*14160*/  HMMA.16816.F32.BF16 R20, R92.reuse, R36, R20 ;  /* 0x000000245c14723c */ /* 0x040ff00000041814 */
[----:B------:R-:W-:Y:S01]  /*14170*/  HMMA.16816.F32.BF16 R12, R92, R38, R12 ;  /* 0x000000265c0c723c */ /* 0x000fe2000004180c */
[----:B------:R-:W-:Y:S07]  /*14180*/  LDSM.16.M88.4 R36, [R199+0x4800] ;  /* 0x00480000c724783b */ /* 0x000fee0000000200 */
[C---:B-1----:R-:W-:Y:S08]  /*14190*/  HMMA.16816.F32.BF16 R76, R8.reuse, R4, R76 ;  /* 0x00000004084c723c */ /* 0x042ff0000004184c */
[C---:B------:R-:W-:Y:S01]  /*141a0*/  HMMA.16816.F32.BF16 R72, R8.reuse, R6, R72 ;  /* 0x000000060848723c */ /* 0x040fe20000041848 */
[----:B------:R-:W1:Y:S07]  /*141b0*/  LDSM.16.M88.4 R4, [R201+0xa000] ;  /* 0x00a00000c904783b */ /* 0x000e6e0000000200 */
[C---:B---3--:R-:W-:Y:S08]  /*141c0*/  HMMA.16816.F32.BF16 R64, R8.reuse, R40, R64 ;  /* 0x000000280840723c */ /* 0x048ff00000041840 */
[----:B------:R-:W-:Y:S01]  /*141d0*/  HMMA.16816.F32.BF16 R88, R8, R42, R88 ;  /* 0x0000002a0858723c */ /* 0x000fe20000041858 */
[----:B------:R-:W3:Y:S04]  /*141e0*/  LDSM.16.M88.4 R8, [R196+0x9000] ;  /* 0x00900000c408783b */ /* 0x000ee80000000200 */
[----:B------:R-:W4:Y:S03]  /*141f0*/  LDSM.16.M88.4 R40, [R200+0x4000] ;  /* 0x00400000c828783b */ /* 0x000f260000000200 */
[C---:B------:R-:W-:Y:S08]  /*14200*/  HMMA.16816.F32.BF16 R20, R84.reuse, R24, R20 ;  /* 0x000000185414723c */ /* 0x040ff00000041814 */
[----:B------:R-:W-:Y:S01]  /*14210*/  HMMA.16816.F32.BF16 R12, R84, R26, R12 ;  /* 0x0000001a540c723c */ /* 0x000fe2000004180c */
[----:B------:R-:W-:Y:S07]  /*14220*/  LDSM.16.M88.4 R24, [R196+0xa000] ;  /* 0x00a00000c418783b */ /* 0x000fee0000000200 */
[C---:B--2---:R-:W-:Y:S08]  /*14230*/  HMMA.16816.F32.BF16 R32, R92.reuse, R28, R32 ;  /* 0x0000001c5c20723c */ /* 0x044ff00000041820 */
[----:B------:R-:W-:Y:S01]  /*14240*/  HMMA.16816.F32.BF16 R44, R92, R30, R44 ;  /* 0x0000001e5c2c723c */ /* 0x000fe2000004182c */
[----:B------:R-:W2:Y:S07]  /*14250*/  LDSM.16.M88.4 R28, [R198+0x4000] ;  /* 0x00400000c61c783b */ /* 0x000eae0000000200 */
[C---:B-1----:R-:W-:Y:S08]  /*14260*/  HMMA.16816.F32.BF16 R20, R60.reuse, R4, R20 ;  /* 0x000000043c14723c */ /* 0x042ff00000041814 */
[----:B------:R-:W-:Y:S01]  /*14270*/  HMMA.16816.F32.BF16 R12, R60, R6, R12 ;  /* 0x000000063c0c723c */ /* 0x000fe2000004180c */
[----:B------:R-:W-:Y:S07]  /*14280*/  LDSM.16.M88.4 R4, [R192+0x4000] ;  /* 0x00400000c004783b */ /* 0x000fee0000000200 */
[C---:B---3--:R-:W-:Y:S08]  /*14290*/  HMMA.16816.F32.BF16 R76, R92.reuse, R8, R76 ;  /* 0x000000085c4c723c */ /* 0x048ff0000004184c */
[----:B------:R-:W-:Y:S01]  /*142a0*/  HMMA.16816.F32.BF16 R72, R92, R10, R72 ;  /* 0x0000000a5c48723c */ /* 0x000fe20000041848 */
[----:B------:R-:W-:Y:S07]  /*142b0*/  LDSM.16.M88.4 R8, [R197+0x4000] ;  /* 0x00400000c508783b */ /* 0x000fee0000000200 */
[C---:B------:R-:W-:Y:S08]  /*142c0*/  HMMA.16816.F32.BF16 R32, R84.reuse, R104, R32 ;  /* 0x000000685420723c */ /* 0x040ff00000041820 */
[----:B------:R-:W-:Y:S08]  /*142d0*/  HMMA.16816.F32.BF16 R44, R84, R106, R44 ;  /* 0x0000006a542c723c */ /* 0x000ff0000004182c */
[C---:B----4-:R-:W-:Y:S08]  /*142e0*/  HMMA.16816.F32.BF16 R20, R40.reuse, R48, R20 ;  /* 0x000000302814723c */ /* 0x050ff00000041814 */
[----:B------:R-:W-:Y:S01]  /*142f0*/  HMMA.16816.F32.BF16 R12, R40, R50, R12 ;  /* 0x00000032280c723c */ /* 0x000fe2000004180c */
[----:B------:R-:W1:Y:S07]  /*14300*/  LDSM.16.M88.4 R48, [R201+0xb000] ;  /* 0x00b00000c930783b */ /* 0x000e6e0000000200 */
[----:B------:R-:W-:Y:S08]  /*14310*/  HMMA.16816.F32.BF16 R76, R84, R80, R76 ;  /* 0x00000050544c723c */ /* 0x000ff0000004184c */
[C---:B------:R-:W-:Y:S08]  /*14320*/  HMMA.16816.F32.BF16 R32, R60.reuse, R96, R32 ;  /* 0x000000603c20723c */ /* 0x040ff00000041820 */
[----:B------:R-:W-:Y:S01]  /*14330*/  HMMA.16816.F32.BF16 R44, R60, R98, R44 ;  /* 0x000000623c2c723c */ /* 0x000fe2000004182c */
[----:B------:R-:W3:Y:S07]  /*14340*/  LDSM.16.M88.4 R96, [R192+0x3800] ;  /* 0x00380000c060783b */ /* 0x000eee0000000200 */
[----:B------:R-:W-:Y:S01]  /*14350*/  HMMA.16816.F32.BF16 R80, R84, R82, R72 ;  /* 0x000000525450723c */ /* 0x000fe20000041848 */
[----:B------:R-:W-:Y:S07]  /*14360*/  LDSM.16.M88.4 R72, [R192+0x4800] ;  /* 0x00480000c048783b */ /* 0x000fee0000000200 */
[C---:B--2---:R-:W-:Y:S08]  /*14370*/  HMMA.16816.F32.BF16 R20, R28.reuse, R24, R20 ;  /* 0x000000181c14723c */ /* 0x044ff00000041814 */
[----:B------:R-:W-:Y:S01]  /*14380*/  HMMA.16816.F32.BF16 R12, R28, R26, R12 ;  /* 0x0000001a1c0c723c */ /* 0x000fe2000004180c */
[----:B------:R-:W2:Y:S07]  /*14390*/  LDSM.16.M88.4 R24, [R199+0x5000] ;  /* 0x00500000c718783b */ /* 0x000eae0000000200 */
[C---:B------:R-:W-:Y:S08]  /*143a0*/  HMMA.16816.F32.BF16 R64, R92.reuse, R100, R64 ;  /* 0x000000645c40723c */ /* 0x040ff00000041840 */
[----:B------:R-:W-:Y:S01]  /*143b0*/  HMMA.16816.F32.BF16 R92, R92, R102, R88 ;  /* 0x000000665c5c723c */ /* 0x000fe20000041858 */
[----:B------:R-:W-:Y:S07]  /*143c0*/  LDSM.16.M88.4 R88, [R196+0xa800] ;  /* 0x00a80000c458783b */ /* 0x000fee0000000200 */
[----:B------:R-:W-:Y:S08]  /*143d0*/  HMMA.16816.F32.BF16 R32, R40, R36, R32 ;  /* 0x000000242820723c */ /* 0x000ff00000041820 */
[----:B-1----:R-:W-:Y:S08]  /*143e0*/  HMMA.16816.F32.BF16 R76, R60, R48, R76 ;  /* 0x000000303c4c723c */ /* 0x002ff0000004184c */
[----:B------:R-:W-:Y:S01]  /*143f0*/  HMMA.16816.F32.BF16 R44, R40, R38, R44 ;  /* 0x00000026282c723c */ /* 0x000fe2000004182c */
[----:B------:R-:W1:Y:S07]  /*14400*/  LDSM.16.M88.4 R36, [R201+0xb800] ;  /* 0x00b80000c924783b */ /* 0x000e6e0000000200 */
[----:B------:R-:W-:Y:S08]  /*14410*/  HMMA.16816.F32.BF16 R80, R60, R50, R80 ;  /* 0x000000323c50723c */ /* 0x000ff00000041850 */
[----:B---3--:R-:W-:Y:S08]  /*14420*/  HMMA.16816.F32.BF16 R64, R84, R96, R64 ;  /* 0x000000605440723c */ /* 0x008ff00000041840 */
[----:B------:R-:W-:Y:S08]  /*14430*/  HMMA.16816.F32.BF16 R12, R8, R6, R12 ;  /* 0x00000006080c723c */ /* 0x000ff0000004180c */
[----:B------:R-:W-:Y:S08]  /*14440*/  HMMA.16816.F32.BF16 R92, R84, R98, R92 ;  /* 0x00000062545c723c */ /* 0x000ff0000004185c */
[C---:B--2---:R-:W-:Y:S08]  /*14450*/  HMMA.16816.F32.BF16 R76, R40.reuse, R24, R76 ;  /* 0x00000018284c723c */ /* 0x044ff0000004184c */
[----:B------:R-:W-:Y:S01]  /*14460*/  HMMA.16816.F32.BF16 R80, R40, R26, R80 ;  /* 0x0000001a2850723c */ /* 0x000fe20000041850 */
[----:B------:R-:W2:Y:S07]  /*14470*/  LDSM.16.M88.4 R24, [R199+0x5800] ;  /* 0x00580000c718783b */ /* 0x000eae0000000200 */
[----:B------:R-:W-:Y:S01]  /*14480*/  HMMA.16816.F32.BF16 R20, R8, R4, R20 ;  /* 0x000000040814723c */ /* 0x000fe20000041814 */
[----:B------:R-:W3:Y:S01]  /*14490*/  LDSM.16.M88.4 R4, [R196+0xb000] ;  /* 0x00b00000c404783b */ /* 0x000ee20000000200 */
[----:B------:R-:W-:-:S02]  /*144a0*/  FMUL.FTZ R12, R12, R3 ;  /* 0x000000030c0c7220 */ /* 0x000fc40000410000 */
[-C--:B------:R-:W-:Y:S02]  /*144b0*/  FMUL.FTZ R13, R13, R3.reuse ;  /* 0x000000030d0d7220 */ /* 0x080fe40000410000 */
[-C--:B------:R-:W-:Y:S02]  /*144c0*/  FMUL.FTZ R14, R14, R3.reuse ;  /* 0x000000030e0e7220 */ /* 0x080fe40000410000 */
[----:B-1----:R-:W-:Y:S01]  /*144d0*/  HMMA.16816.F32.BF16 R64, R60, R36, R64 ;  /* 0x000000243c40723c */ /* 0x002fe20000041840 */
[----:B------:R-:W-:Y:S01]  /*144e0*/  MUFU.TANH R50, R12 ;  /* 0x0000000c00327308 */ /* 0x000fe20000002400 */
[----:B------:R-:W-:-:S06]  /*144f0*/  FMUL.FTZ R53, R15, R3 ;  /* 0x000000030f357220 */ /* 0x000fcc0000410000 */
[----:B------:R-:W-:Y:S01]  /*14500*/  HMMA.16816.F32.BF16 R92, R60, R38, R92 ;  /* 0x000000263c5c723c */ /* 0x000fe2000004185c */
[----:B------:R-:W-:Y:S08]  /*14510*/  MUFU.TANH R51, R13 ;  /* 0x0000000d00337308 */ /* 0x000ff00000002400 */
[----:B------:R1:W-:Y:S01]  /*14520*/  MUFU.TANH R52, R14 ;  /* 0x0000000e00347308 */ /* 0x0003e20000002400 */
[----:B------:R-:W-:-:S02]  /*14530*/  FMUL.FTZ R0, R20, R3 ;  /* 0x0000000314007220 */ /* 0x000fc40000410000 */
[-C--:B------:R-:W-:Y:S01]  /*14540*/  FMUL.FTZ R17, R21, R3.reuse ;  /* 0x0000000315117220 */ /* 0x080fe20000410000 */
[----:B-1----:R-:W1:Y:S01]  /*14550*/  LDSM.16.M88.4 R12, [R196+0xb800] ;  /* 0x00b80000c40c783b */ /* 0x002e620000000200 */
[-C--:B------:R-:W-:Y:S02]  /*14560*/  FMUL.FTZ R48, R22, R3.reuse ;  /* 0x0000000316307220 */ /* 0x080fe40000410000 */
[----:B------:R-:W-:Y:S02]  /*14570*/  FMUL.FTZ R49, R23, R3 ;  /* 0x0000000317317220 */ /* 0x000fe40000410000 */
[----:B------:R-:W4:Y:S01]  /*14580*/  LDSM.16.M88.4 R20, [R192+0x5000] ;  /* 0x00500000c014783b */ /* 0x000f220000000200 */
[----:B--2---:R-:W-:Y:S08]  /*14590*/  HMMA.16816.F32.BF16 R64, R40, R24, R64 ;  /* 0x000000182840723c */ /* 0x004ff00000041840 */
[----:B------:R-:W-:Y:S08]  /*145a0*/  HMMA.16816.F32.BF16 R32, R28, R88, R32 ;  /* 0x000000581c20723c */ /* 0x000ff00000041820 */
[----:B------:R-:W-:Y:S08]  /*145b0*/  HMMA.16816.F32.BF16 R92, R40, R26, R92 ;  /* 0x0000001a285c723c */ /* 0x000ff0000004185c */
[C---:B---3--:R-:W-:Y:S08]  /*145c0*/  HMMA.16816.F32.BF16 R76, R28.reuse, R4, R76 ;  /* 0x000000041c4c723c */ /* 0x048ff0000004184c */
[C---:B------:R-:W-:Y:S01]  /*145d0*/  HMMA.16816.F32.BF16 R80, R28.reuse, R6, R80 ;  /* 0x000000061c50723c */ /* 0x040fe20000041850 */
[----:B------:R-:W2:Y:S07]  /*145e0*/  LDSM.16.M88.4 R4, [R192+0x5800] ;  /* 0x00580000c004783b */ /* 0x000eae0000000200 */
[----:B------:R-:W-:Y:S01]  /*145f0*/  HMMA.16816.F32.BF16 R44, R28, R90, R44 ;  /* 0x0000005a1c2c723c */ /* 0x000fe2000004182c */
[----:B------:R-:W3:Y:S01]  /*14600*/  MUFU.TANH R0, R0 ;  /* 0x0000000000007308 */ /* 0x000ee20000002400 */
[----:B------:R-:W-:Y:S01]  /*14610*/  ISETP.GT.AND P4, PT, R16, R211, PT ;  /* 0x000000d31000720c */ /* 0x000fe20003f84270 */
[----:B------:R-:W-:-:S05]  /*14620*/  DEPBAR.LE SB0, 0x0 ;  /* 0x000080000000791a */ /* 0x000fca0000000000 */
[----:B-1----:R-:W-:Y:S08]  /*14630*/  HMMA.16816.F32.BF16 R64, R28, R12, R64 ;  /* 0x0000000c1c40723c */ /* 0x002ff00000041840 */
[----:B------:R-:W-:Y:S01]  /*14640*/  HMMA.16816.F32.BF16 R32, R8, R72, R32 ;  /* 0x000000480820723c */ /* 0x000fe20000041820 */
[----:B------:R-:W-:-:S07]  /*14650*/  IMAD.SHL.U32 R13, R56, 0x2, RZ ;  /* 0x00000002380d7824 */ /* 0x000fce00078e00ff */
[----:B------:R-:W-:Y:S01]  /*14660*/  HMMA.16816.F32.BF16 R92, R28, R14, R92 ;  /* 0x0000000e1c5c723c */ /* 0x000fe2000004185c */
[----:B------:R-:W-:Y:S01]  /*14670*/  LOP3.LUT R13, R13, 0x6, RZ, 0xc0, !PT ;  /* 0x000000060d0d7812 */ /* 0x000fe200078ec0ff */
[----:B------:R-:W-:Y:S06]  /*14680*/  MUFU.TANH R17, R17 ;  /* 0x0000001100117308 */ /* 0x000fec0000002400 */
[C---:B------:R-:W-:Y:S02]  /*14690*/  HMMA.16816.F32.BF16 R44, R8.reuse, R74, R44 ;  /* 0x0000004a082c723c */ /* 0x040fe4000004182c */
[----:B------:R-:W1:Y:S06]  /*146a0*/  MUFU.TANH R49, R49 ;  /* 0x0000003100317308 */ /* 0x000e6c0000002400 */
[C---:B----4-:R-:W-:Y:S07]  /*146b0*/  HMMA.16816.F32.BF16 R80, R8.reuse, R22, R80 ;  /* 0x000000160850723c */ /* 0x050fee0000041850 */
[----:B------:R-:W-:Y:S01]  /*146c0*/  IMAD.IADD R22, R2, 0x1, R13 ;  /* 0x0000000102167824 */ /* 0x000fe200078e020d */
[----:B------:R-:W-:Y:S04]  /*146d0*/  HMMA.16816.F32.BF16 R76, R8, R20, R76 ;  /* 0x00000014084c723c */ /* 0x000fe8000004184c */
[----:B------:R-:W-:Y:S01]  /*146e0*/  IADD3 R12, R22, 0x8, RZ ;  /* 0x00000008160c7810 */ /* 0x000fe20007ffe0ff */
[----:B------:R-:W-:Y:S01]  /*146f0*/  FMUL.FTZ R32, R32, R3 ;  /* 0x0000000320207220 */ /* 0x000fe20000410000 */
[----:B------:R-:W-:-:S02]  /*14700*/  ISETP.GE.AND P3, PT, R22, R69, PT ;  /* 0x000000451600720c */ /* 0x000fc40003f66270 */
[----:B------:R-:W-:Y:S01]  /*14710*/  ISETP.GE.AND P1, PT, R12, R69, PT ;  /* 0x000000450c00720c */ /* 0x000fe20003f26270 */
[C---:B--2---:R-:W-:Y:S01]  /*14720*/  HMMA.16816.F32.BF16 R64, R8.reuse, R4, R64 ;  /* 0x000000040840723c */ /* 0x044fe20000041840 */
[----:B------:R-:W-:Y:S01]  /*14730*/  IADD3 R12, R22, 0x10, RZ ;  /* 0x00000010160c7810 */ /* 0x000fe20007ffe0ff */
[----:B------:R-:W-:Y:S01]  /*14740*/  FMUL.FTZ R34, R34, R3 ;  /* 0x0000000322227220 */ /* 0x000fe20000410000 */
[----:B------:R-:W2:Y:S04]  /*14750*/  MUFU.TANH R53, R53 ;  /* 0x0000003500357308 */ /* 0x000ea80000002400 */
[----:B------:R-:W-:Y:S01]  /*14760*/  IADD3 R4, R22, 0x1, RZ ;  /* 0x0000000116047810 */ /* 0x000fe20007ffe0ff */
[----:B------:R-:W-:Y:S01]  /*14770*/  HMMA.16816.F32.BF16 R92, R8, R6, R92 ;  /* 0x00000006085c723c */ /* 0x000fe2000004185c */
[----:B------:R-:W-:-:S02]  /*14780*/  ISETP.GE.AND P6, PT, R12, R69, PT ;  /* 0x000000450c00720c */ /* 0x000fc40003fc6270 */
[----:B------:R-:W-:Y:S02]  /*14790*/  ISETP.GE.AND P2, PT, R4, R69, PT ;  /* 0x000000450400720c */ /* 0x000fe40003f46270 */
[----:B---3--:R-:W-:Y:S01]  /*147a0*/  FSEL R12, R0, -INF , !P3 ;  /* 0xff800000000c7808 */ /* 0x008fe20005800000 */
[-C--:B------:R-:W-:Y:S01]  /*147b0*/  FMUL.FTZ R33, R33, R3.reuse ;  /* 0x0000000321217220 */ /* 0x080fe20000410000 */
[----:B------:R-:W-:Y:S01]  /*147c0*/  IADD3 R0, R22, 0x19, RZ ;  /* 0x0000001916007810 */ /* 0x000fe20007ffe0ff */
[----:B------:R-:W-:Y:S01]  /*147d0*/  FMUL.FTZ R35, R35, R3 ;  /* 0x0000000323237220 */ /* 0x000fe20000410000 */
[----:B------:R-:W-:Y:S01]  /*147e0*/  MUFU.TANH R32, R32 ;  /* 0x0000002000207308 */ /* 0x000fe20000002400 */
[----:B-1----:R-:W-:Y:S02]  /*147f0*/  FSEL R49, R49, -INF , !P2 ;  /* 0xff80000031317808 */ /* 0x002fe40005000000 */
[----:B------:R-:W-:Y:S02]  /*14800*/  FSEL R17, R17, -INF , !P2 ;  /* 0xff80000011117808 */ /* 0x000fe40005000000 */
[----:B------:R-:W-:-:S03]  /*14810*/  ISETP.GE.AND P2, PT, R0, R69, PT ;  /* 0x000000450000720c */ /* 0x000fc60003f46270 */
[----:B------:R-:W1:Y:S01]  /*14820*/  MUFU.TANH R34, R34 ;  /* 0x0000002200227308 */ /* 0x000e620000002400 */
[----:B------:R-:W-:Y:S01]  /*14830*/  IADD3 R4, R22, 0x9, RZ ;  /* 0x0000000916047810 */ /* 0x000fe20007ffe0ff */
[-C--:B------:R-:W-:Y:S01]  /*14840*/  FMUL.FTZ R20, R44, R3.reuse ;  /* 0x000000032c147220 */ /* 0x080fe20000410000 */
[----:B------:R-:W-:Y:S01]  /*14850*/  IADD3 R0, R22, 0x20, RZ ;  /* 0x0000002016007810 */ /* 0x000fe20007ffe0ff */
[-C--:B------:R-:W-:Y:S01]  /*14860*/  FMUL.FTZ R25, R46, R3.reuse ;  /* 0x000000032e197220 */ /* 0x080fe20000410000 */
[----:B------:R-:W-:Y:S01]  /*14870*/  FSEL R52, R52, -INF , !P1 ;  /* 0xff80000034347808 */ /* 0x000fe20004800000 */
[-C--:B------:R-:W-:Y:S01]  /*14880*/  FMUL.FTZ R21, R45, R3.reuse ;  /* 0x000000032d157220 */ /* 0x080fe20000410000 */
[----:B------:R-:W-:Y:S01]  /*14890*/  FSEL R50, R50, -INF , !P1 ;  /* 0xff80000032327808 */ /* 0x000fe20004800000 */
[----:B------:R-:W3:Y:S01]  /*148a0*/  MUFU.TANH R48, R48 ;  /* 0x0000003000307308 */ /* 0x000ee20000002400 */
[----:B------:R-:W-:Y:S01]  /*148b0*/  FMUL.FTZ R24, R47, R3 ;  /* 0x000000032f187220 */ /* 0x000fe20000410000 */
[----:B------:R-:W-:-:S02]  /*148c0*/  ISETP.GE.AND P0, PT, R4, R69, PT ;  /* 0x000000450400720c */ /* 0x000fc40003f06270 */
[----:B------:R-:W-:-:S04]  /*148d0*/  ISETP.GE.AND P1, PT, R0, R69, PT ;  /* 0x000000450000720c */ /* 0x000fc80003f26270 */
[----:B------:R-:W-:Y:S01]  /*148e0*/  MUFU.TANH R33, R33 ;  /* 0x0000002100217308 */ /* 0x000fe20000002400 */
[----:B------:R-:W-:-:S07]  /*148f0*/  IADD3 R0, R22, 0x21, RZ ;  /* 0x0000002116007810 */ /* 0x000fce0007ffe0ff */
[----:B------:R-:W4:Y:S01]  /*14900*/  MUFU.TANH R35, R35 ;  /* 0x0000002300237308 */ /* 0x000f220000002400 */
[----:B--2---:R-:W-:Y:S02]  /*14910*/  FSEL R53, R53, -INF , !P0 ;  /* 0xff80000035357808 */ /* 0x004fe40004000000 */
[----:B------:R-:W-:Y:S02]  /*14920*/  FSEL R51, R51, -INF , !P0 ;  /* 0xff80000033337808 */ /* 0x000fe40004000000 */
[----:B------:R-:W-:-:S03]  /*14930*/  ISETP.GE.AND P0, PT, R0, R69, PT ;  /* 0x000000450000720c */ /* 0x000fc60003f06270 */
[----:B------:R-:W-:Y:S01]  /*14940*/  MUFU.TANH R20, R20 ;  /* 0x0000001400147308 */ /* 0x000fe20000002400 */
[----:B------:R-:W-:Y:S01]  /*14950*/  IADD3 R4, R22, 0x11, RZ ;  /* 0x0000001116047810 */ /* 0x000fe20007ffe0ff */
[-C--:B------:R-:W-:Y:S01]  /*14960*/  FMUL.FTZ R76, R76, R3.reuse ;  /* 0x000000034c4c7220 */ /* 0x080fe20000410000 */
[----:B------:R-:W-:Y:S01]  /*14970*/  IADD3 R0, R22, 0x28, RZ ;  /* 0x0000002816007810 */ /* 0x000fe20007ffe0ff */
[----:B------:R-:W-:-:S04]  /*14980*/  FMUL.FTZ R77, R77, R3 ;  /* 0x000000034d4d7220 */ /* 0x000fc80000410000 */
[----:B------:R-:W2:Y:S01]  /*14990*/  MUFU.TANH R25, R25 ;  /* 0x0000001900197308 */ /* 0x000ea20000002400 */
[-C--:B------:R-:W-:Y:S02]  /*149a0*/  FMUL.FTZ R78, R78, R3.reuse ;  /* 0x000000034e4e7220 */ /* 0x080fe40000410000 */
[----:B------:R-:W-:Y:S01]  /*149b0*/  FMUL.FTZ R79, R79, R3 ;  /* 0x000000034f4f7220 */ /* 0x000fe20000410000 */
[----:B-1----:R-:W-:-:S04]  /*149c0*/  FSEL R10, R34, -INF , !P6 ;  /* 0xff800000220a7808 */ /* 0x002fc80007000000 */
[----:B------:R-:W-:Y:S01]  /*149d0*/  MUFU.TANH R21, R21 ;  /* 0x0000001500157308 */ /* 0x000fe20000002400 */
[----:B------:R-:W-:Y:S02]  /*149e0*/  FSEL R7, R32, -INF , !P6 ;  /* 0xff80000020077808 */ /* 0x000fe40007000000 */
[----:B------:R-:W-:-:S05]  /*149f0*/  ISETP.GE.AND P5, PT, R4, R69, PT ;  /* 0x000000450400720c */ /* 0x000fca0003fa6270 */
[----:B------:R-:W1:Y:S01]  /*14a00*/  MUFU.TANH R24, R24 ;  /* 0x0000001800187308 */ /* 0x000e620000002400 */
[----:B------:R-:W-:Y:S01]  /*14a10*/  ISETP.GE.AND P6, PT, R0, R69, PT ;  /* 0x000000450000720c */ /* 0x000fe20003fc6270 */
[-C--:B------:R-:W-:Y:S01]  /*14a20*/  FMUL.FTZ R80, R80, R3.reuse ;  /* 0x0000000350507220 */ /* 0x080fe20000410000 */
[C---:B------:R-:W-:Y:S01]  /*14a30*/  IADD3 R4, R22.reuse, 0x18, RZ ;  /* 0x0000001816047810 */ /* 0x040fe20007ffe0ff */
[-C--:B------:R-:W-:Y:S01]  /*14a40*/  FMUL.FTZ R81, R81, R3.reuse ;  /* 0x0000000351517220 */ /* 0x080fe20000410000 */
[----:B------:R-:W-:Y:S01]  /*14a50*/  IADD3 R0, R22, 0x29, RZ ;  /* 0x0000002916007810 */ /* 0x000fe20007ffe0ff */
[-C--:B------:R-:W-:Y:S02]  /*14a60*/  FMUL.FTZ R82, R82, R3.reuse ;  /* 0x0000000352527220 */ /* 0x080fe40000410000 */
[----:B------:R-:W-:Y:S01]  /*14a70*/  MUFU.TANH R176, R76 ;  /* 0x0000004c00b07308 */ /* 0x000fe20000002400 */
[-C--:B------:R-:W-:Y:S02]  /*14a80*/  FMUL.FTZ R83, R83, R3.reuse ;  /* 0x0000000353537220 */ /* 0x080fe40000410000 */
[----:B------:R-:W-:-:S02]  /*14a90*/  FMUL.FTZ R64, R64, R3 ;  /* 0x0000000340407220 */ /* 0x000fc40000410000 */
[-C--:B------:R-:W-:Y:S02]  /*14aa0*/  FMUL.FTZ R65, R65, R3.reuse ;  /* 0x0000000341417220 */ /* 0x080fe40000410000 */
[-C--:B------:R-:W-:Y:S01]  /*14ab0*/  FMUL.FTZ R66, R66, R3.reuse ;  /* 0x0000000342427220 */ /* 0x080fe20000410000 */
[----:B------:R-:W-:Y:S01]  /*14ac0*/  MUFU.TANH R175, R77 ;  /* 0x0000004d00af7308 */ /* 0x000fe20000002400 */
[-C--:B------:R-:W-:Y:S02]  /*14ad0*/  FMUL.FTZ R67, R67, R3.reuse ;  /* 0x0000000343437220 */ /* 0x080fe40000410000 */
[-C--:B------:R-:W-:Y:S02]  /*14ae0*/  FMUL.FTZ R92, R92, R3.reuse ;  /* 0x000000035c5c7220 */ /* 0x080fe40000410000 */
[-C--:B------:R-:W-:Y:S02]  /*14af0*/  FMUL.FTZ R94, R94, R3.reuse ;  /* 0x000000035e5e7220 */ /* 0x080fe40000410000 */
[-C--:B------:R-:W-:Y:S01]  /*14b00*/  FMUL.FTZ R93, R93, R3.reuse ;  /* 0x000000035d5d7220 */ /* 0x080fe20000410000 */
[----:B------:R-:W1:Y:S01]  /*14b10*/  MUFU.TANH R163, R78 ;  /* 0x0000004e00a37308 */ /* 0x000e620000002400 */
[----:B------:R-:W-:Y:S01]  /*14b20*/  FMUL.FTZ R95, R95, R3 ;  /* 0x000000035f5f7220 */ /* 0x000fe20000410000 */
[----:B---3--:R-:W-:-:S02]  /*14b30*/  FSEL R48, R48, -INF , !P3 ;  /* 0xff80000030307808 */ /* 0x008fc40005800000 */
[----:B----4-:R-:W-:-:S04]  /*14b40*/  FSEL R9, R35, -INF , !P5 ;  /* 0xff80000023097808 */ /* 0x010fc80006800000 */
[----:B------:R-:W3:Y:S01]  /*14b50*/  MUFU.TANH R164, R79 ;  /* 0x0000004f00a47308 */ /* 0x000ee20000002400 */
[----:B------:R-:W-:Y:S02]  /*14b60*/  FSEL R6, R33, -INF , !P5 ;  /* 0xff80000021067808 */ /* 0x000fe40006800000 */
[-C--:B------:R-:W-:Y:S02]  /*14b70*/  ISETP.GE.AND P3, PT, R4, R69.reuse, PT ;  /* 0x000000450400720c */ /* 0x080fe40003f66270 */
[----:B------:R-:W-:Y:S02]  /*14b80*/  ISETP.GE.AND P5, PT, R0, R69, PT ;  /* 0x000000450000720c */ /* 0x000fe40003fa6270 */
[C---:B------:R-:W-:Y:S01]  /*14b90*/  IADD3 R0, R22.reuse, 0x30, RZ ;  /* 0x0000003016007810 */ /* 0x040fe20007ffe0ff */
[----:B------:R-:W-:Y:S01]  /*14ba0*/  MUFU.TANH R174, R80 ;  /* 0x0000005000ae7308 */ /* 0x000fe20000002400 */
[----:B------:R-:W-:Y:S02]  /*14bb0*/  IADD3 R14, R22, 0x31, RZ ;  /* 0x00000031160e7810 */ /* 0x000fe40007ffe0ff */
[----:B--2---:R-:W-:-:S02]  /*14bc0*/  FSEL R8, R25, -INF , !P3 ;  /* 0xff80000019087808 */ /* 0x004fc40005800000 */
[----:B------:R-:W-:-:S03]  /*14bd0*/  FSEL R5, R20, -INF , !P3 ;  /* 0xff80000014057808 */ /* 0x000fc60005800000 */
[----:B------:R-:W-:Y:S01]  /*14be0*/  MUFU.TANH R172, R81 ;  /* 0x0000005100ac7308 */ /* 0x000fe20000002400 */
[----:B------:R-:W-:Y:S02]  /*14bf0*/  ISETP.GE.AND P3, PT, R0, R69, PT ;  /* 0x000000450000720c */ /* 0x000fe40003f66270 */
[----:B-1----:R-:W-:-:S05]  /*14c00*/  FSEL R0, R24, -INF , !P2 ;  /* 0xff80000018007808 */ /* 0x002fca0005000000 */
[----:B------:R-:W1:Y:S01]  /*14c10*/  MUFU.TANH R166, R82 ;  /* 0x0000005200a67308 */ /* 0x000e620000002400 */
[----:B------:R-:W-:-:S07]  /*14c20*/  FSEL R4, R21, -INF , !P2 ;  /* 0xff80000015047808 */ /* 0x000fce0005000000 */
[----:B------:R-:W2:Y:S01]  /*14c30*/  MUFU.TANH R167, R83 ;  /* 0x0000005300a77308 */ /* 0x000ea20000002400 */
[----:B------:R-:W-:-:S07]  /*14c40*/  ISETP.GE.AND P2, PT, R14, R69, PT ;  /* 0x000000450e00720c */ /* 0x000fce0003f46270 */
[----:B------:R-:W-:Y:S01]  /*14c50*/  MUFU.TANH R170, R64 ;  /* 0x0000004000aa7308 */ /* 0x000fe20000002400 */
[----:B------:R-:W-:-:S07]  /*14c60*/  IADD3 R14, R22, 0x38, RZ ;  /* 0x00000038160e7810 */ /* 0x000fce0007ffe0ff */
[----:B------:R-:W-:Y:S08]  /*14c70*/  MUFU.TANH R171, R65 ;  /* 0x0000004100ab7308 */ /* 0x000ff00000002400 */
[----:B------:R-:W4:Y:S08]  /*14c80*/  MUFU.TANH R142, R66 ;  /* 0x00000042008e7308 */ /* 0x000f300000002400 */
[----:B------:R-:W1:Y:S08]  /*14c90*/  MUFU.TANH R141, R67 ;  /* 0x00000043008d7308 */ /* 0x000e700000002400 */
[----:B------:R-:W-:Y:S08]  /*14ca0*/  MUFU.TANH R165, R92 ;  /* 0x0000005c00a57308 */ /* 0x000ff00000002400 */
[----:B------:R-:W1:Y:S08]  /*14cb0*/  MUFU.TANH R140, R94 ;  /* 0x0000005e008c7308 */ /* 0x000e700000002400 */
[----:B------:R-:W1:Y:S08]  /*14cc0*/  MUFU.TANH R162, R95 ;  /* 0x0000005f00a27308 */ /* 0x000e700000002400 */
[----:B------:R-:W1:Y:S01]  /*14cd0*/  MUFU.TANH R143, R93 ;  /* 0x0000005d008f7308 */ /* 0x000e620000002400 */
[----:B------:R-:W-:-:S02]  /*14ce0*/  IADD3 R22, R22, 0x39, RZ ;  /* 0x0000003916167810 */ /* 0x000fc40007ffe0ff */
[----:B------:R-:W-:Y:S02]  /*14cf0*/  FSEL R163, R163, -INF , !P1 ;  /* 0xff800000a3a37808 */ /* 0x000fe40004800000 */
[----:B------:R-:W-:Y:S02]  /*14d00*/  FSEL R176, R176, -INF , !P1 ;  /* 0xff800000b0b07808 */ /* 0x000fe40004800000 */
[----:B---3--:R-:W-:Y:S02]  /*14d10*/  FSEL R164, R164, -INF , !P0 ;  /* 0xff800000a4a47808 */ /* 0x008fe40004000000 */
[----:B------:R-:W-:Y:S01]  /*14d20*/  FSEL R175, R175, -INF , !P0 ;  /* 0xff800000afaf7808 */ /* 0x000fe20004000000 */
[----:B------:R-:W-:Y:S01]  /*14d30*/  BSSY B1, `(.L_x_2016) ;  /* 0x00000c2000017945 */ /* 0x000fe20003800000 */
[-C--:B------:R-:W-:Y:S02]  /*14d40*/  ISETP.GE.AND P1, PT, R14, R69.reuse, PT ;  /* 0x000000450e00720c */ /* 0x080fe40003f26270 */
[----:B------:R-:W-:-:S02]  /*14d50*/  ISETP.GE.AND P0, PT, R22, R69, PT ;  /* 0x000000451600720c */ /* 0x000fc40003f06270 */
[C---:B------:R-:W-:Y:S02]  /*14d60*/  IADD3 R195, R199.reuse, 0x800, RZ ;  /* 0x00000800c7c37810 */ /* 0x040fe40007ffe0ff */
[C---:B------:R-:W-:Y:S02]  /*14d70*/  IADD3 R194, R199.reuse, 0x1000, RZ ;  /* 0x00001000c7c27810 */ /* 0x040fe40007ffe0ff */
[C---:B------:R-:W-:Y:S02]  /*14d80*/  IADD3 R193, R199.reuse, 0x1800, RZ ;  /* 0x00001800c7c17810 */ /* 0x040fe40007ffe0ff */
[C---:B------:R-:W-:Y:S02]  /*14d90*/  IADD3 R191, R199.reuse, 0x2000, RZ ;  /* 0x00002000c7bf7810 */ /* 0x040fe40007ffe0ff */
[C---:B------:R-:W-:Y:S02]  /*14da0*/  IADD3 R190, R199.reuse, 0x2800, RZ ;  /* 0x00002800c7be7810 */ /* 0x040fe40007ffe0ff */
[----:B------:R-:W-:-:S02]  /*14db0*/  IADD3 R189, R199, 0x3000, RZ ;  /* 0x00003000c7bd7810 */ /* 0x000fc40007ffe0ff */
[C---:B------:R-:W-:Y:S02]  /*14dc0*/  IADD3 R188, R199.reuse, 0x3800, RZ ;  /* 0x00003800c7bc7810 */ /* 0x040fe40007ffe0ff */
[C---:B------:R-:W-:Y:S02]  /*14dd0*/  IADD3 R187, R199.reuse, 0x4000, RZ ;  /* 0x00004000c7bb7810 */ /* 0x040fe40007ffe0ff */
[C---:B------:R-:W-:Y:S02]  /*14de0*/  IADD3 R186, R199.reuse, 0x4800, RZ ;  /* 0x00004800c7ba7810 */ /* 0x040fe40007ffe0ff */
[C---:B------:R-:W-:Y:S02]  /*14df0*/  IADD3 R185, R199.reuse, 0x5000, RZ ;  /* 0x00005000c7b97810 */ /* 0x040fe40007ffe0ff */
[----:B------:R-:W-:Y:S02]  /*14e00*/  IADD3 R184, R199, 0x5800, RZ ;  /* 0x00005800c7b87810 */ /* 0x000fe40007ffe0ff */
[----:B-1----:R-:W-:-:S02]  /*14e10*/  FSEL R166, R166, -INF , !P6 ;  /* 0xff800000a6a67808 */ /* 0x002fc40007000000 */
[----:B------:R-:W-:Y:S02]  /*14e20*/  FSEL R174, R174, -INF , !P6 ;  /* 0xff800000aeae7808 */ /* 0x000fe40007000000 */
[----:B--2---:R-:W-:Y:S02]  /*14e30*/  FSEL R167, R167, -INF , !P5 ;  /* 0xff800000a7a77808 */ /* 0x004fe40006800000 */
[----:B------:R-:W-:Y:S02]  /*14e40*/  FSEL R172, R172, -INF , !P5 ;  /* 0xff800000acac7808 */ /* 0x000fe40006800000 */
[----:B----4-:R-:W-:Y:S02]  /*14e50*/  FSEL R142, R142, -INF , !P3 ;  /* 0xff8000008e8e7808 */ /* 0x010fe40005800000 */
        /* <DEDUP_REMOVED lines=73> */
.L_x_2019:
[----:B------:R-:W2:Y:S02]  /*152f0*/  LD.E R2, [R18.64+0x38] ;  /* 0x0000380612027980 */ /* 0x000ea4000c101900 */
[----:B--2---:R-:W-:-:S04]  /*15300*/  LEA R2, -R2, RZ, 0x6 ;  /* 0x000000ff02027211 */ /* 0x004fc800078e31ff */
[----:B------:R-:W-:Y:S02]  /*15310*/  SHF.R.S32.HI R3, RZ, 0x1f, R2 ;  /* 0x0000001fff037819 */ /* 0x000fe40000011402 */
.L_x_2020:
[----:B------:R-:W-:Y:S05]  /*15320*/  BSYNC B0 ;  /* 0x0000000000007941 */ /* 0x000fea0003800000 */
.L_x_2018:
        /* <DEDUP_REMOVED lines=98> */
.L_x_2017:
[----:B------:R-:W-:Y:S05]  /*15950*/  BSYNC B1 ;  /* 0x0000000000017941 */ /* 0x000fea0003800000 */
.L_x_2016:
[----:B------:R-:W2:Y:S01]  /*15960*/  LD.E R160, [R18.64+0xdc] ;  /* 0x0000dc0612a07980 */ /* 0x000ea2000c101900 */
[----:B------:R-:W-:-:S02]  /*15970*/  FMNMX.FTZ R3, R12, R17, !PT ;  /* 0x000000110c037209 */ /* 0x000fc40007810000 */
[----:B------:R-:W-:Y:S02]  /*15980*/  SHF.L.U32 R206, R54, 0x1, RZ ;  /* 0x0000000136ce7819 */ /* 0x000fe400000006ff */
[----:B------:R-:W-:Y:S02]  /*15990*/  FMNMX.FTZ R2, R50, R3, !PT ;  /* 0x0000000332027209 */ /* 0x000fe40007810000 */
[----:B------:R-:W-:Y:S01]  /*159a0*/  LEA R204, R55, R206, 0x1 ;  /* 0x000000ce37cc7211 */ /* 0x000fe200078e08ff */
[----:B-1----:R-:W-:Y:S01]  /*159b0*/  LDSM.16.MT88.4 R40, [R206+0xe000] ;  /* 0x00e00000ce28783b */ /* 0x002fe20000004200 */
        /* <DEDUP_REMOVED lines=43> */
[----:B------:R-:W-:-:S04]  /*15c70*/  FMNMX.FTZ R13, R140, R13, !PT ;  /* 0x0000000d8c0d7209 */ /* 0x000fc80007810000 */
[----:B------:R-:W-:-:S05]  /*15c80*/  FMNMX.FTZ R13, R162, R13, !PT ;  /* 0x0000000da20d7209 */ /* 0x000fca0007810000 */
[----:B------:R-:W3:Y:S01]  /*15c90*/  SHFL.BFLY PT, R2, R13, 0x2, 0x1f ;  /* 0x0c401f000d027f89 */ /* 0x000ee200000e0000 */
        /* <DEDUP_REMOVED lines=13> */
[-CC-:B------:R-:W-:Y:S01]  /*15d70*/  FFMA.FTZ R150, R17, R160.reuse, -R173.reuse ;  /* 0x000000a011967223 */ /* 0x180fe200000108ad */
[----:B------:R-:W-:Y:S01]  /*15d80*/  LDSM.16.MT88.4 R12, [R203+0xe800] ;  /* 0x00e80000cb0c783b */ /* 0x000fe20000004200 */
[-CC-:B------:R-:W-:Y:S02]  /*15d90*/  FFMA.FTZ R151, R50, R160.reuse, -R173.reuse ;  /* 0x000000a032977223 */ /* 0x180fe400000108ad */
[-C--:B------:R-:W-:Y:S01]  /*15da0*/  FFMA.FTZ R146, R51, R160.reuse, -R173 ;  /* 0x000000a033927223 */ /* 0x080fe200000108ad */
[----:B------:R-:W-:Y:S01]  /*15db0*/  MUFU.EX2 R153, R153 ;  /* 0x0000009900997308 */ /* 0x000fe20000000800 */
[-CC-:B------:R-:W-:Y:S01]  /*15dc0*/  FFMA.FTZ R152, R48, R160.reuse, -R161.reuse ;  /* 0x000000a030987223 */ /* 0x180fe200000108a1 */
[----:B------:R-:W-:Y:S01]  /*15dd0*/  LDSM.16.MT88.4 R16, [R204+0xe800] ;  /* 0x00e80000cc10783b */ /* 0x000fe20000004200 */
        /* <DEDUP_REMOVED lines=15> */
[----:B------:R-:W5:Y:S01]  /*15ed0*/  LDSM.16.MT88.4 R8, [R206+0xe800] ;  /* 0x00e80000ce08783b */ /* 0x000f620000004200 */
[----:B--2---:R-:W-:Y:S01]  /*15ee0*/  F2FP.BF16.PACK_AB R96, R150, R153 ;  /* 0x000000999660723e */ /* 0x004fe200000010ff */
[-C--:B------:R-:W-:Y:S02]  /*15ef0*/  FFMA.FTZ R0, R0, R160.reuse, -R161 ;  /* 0x000000a000007223 */ /* 0x080fe400000108a1 */
[-CC-:B------:R-:W-:Y:S02]  /*15f00*/  FFMA.FTZ R156, R176, R160.reuse, -R173.reuse ;  /* 0x000000a0b09c7223 */ /* 0x180fe400000108ad */
[-CC-:B------:R-:W-:Y:S01]  /*15f10*/  FFMA.FTZ R159, R175, R160.reuse, -R173.reuse ;  /* 0x000000a0af9f7223 */ /* 0x180fe200000108ad */
[----:B------:R-:W-:Y:S01]  /*15f20*/  MUFU.EX2 R152, R152 ;  /* 0x0000009800987308 */ /* 0x000fe20000000800 */
[----:B------:R-:W-:-:S02]  /*15f30*/  FFMA.FTZ R157, R174, R160, -R173 ;  /* 0x000000a0ae9d7223 */ /* 0x000fc400000108ad */
[-C--:B------:R-:W-:Y:S02]  /*15f40*/  FFMA.FTZ R158, R172, R160.reuse, -R173 ;  /* 0x000000a0ac9e7223 */ /* 0x080fe400000108ad */
[-CC-:B------:R-:W-:Y:S02]  /*15f50*/  FFMA.FTZ R163, R163, R160.reuse, -R161.reuse ;  /* 0x000000a0a3a37223 */ /* 0x180fe400000108a1 */
[-CC-:B------:R-:W-:Y:S01]  /*15f60*/  FFMA.FTZ R164, R164, R160.reuse, -R161.reuse ;  /* 0x000000a0a4a47223 */ /* 0x180fe200000108a1 */
[----:B------:R-:W2:Y:S01]  /*15f70*/  MUFU.EX2 R155, R155 ;  /* 0x0000009b009b7308 */ /* 0x000ea20000000800 */
[----:B----4-:R-:W-:Y:S01]  /*15f80*/  F2FP.BF16.PACK_AB R98, R146, R151 ;  /* 0x000000979262723e */ /* 0x010fe200000010ff */
[-CC-:B------:R-:W-:Y:S02]  /*15f90*/  FFMA.FTZ R166, R166, R160.reuse, -R161.reuse ;  /* 0x000000a0a6a67223 */ /* 0x180fe400000108a1 */
[-C--:B------:R-:W-:Y:S02]  /*15fa0*/  FFMA.FTZ R167, R167, R160.reuse, -R161 ;  /* 0x000000a0a7a77223 */ /* 0x080fe400000108a1 */
[----:B------:R-:W-:-:S02]  /*15fb0*/  FFMA.FTZ R170, R170, R160, -R173 ;  /* 0x000000a0aaaa7223 */ /* 0x000fc400000108ad */
[----:B------:R-:W-:Y:S01]  /*15fc0*/  MUFU.EX2 R154, R154 ;  /* 0x0000009a009a7308 */ /* 0x000fe20000000800 */
[-CC-:B------:R-:W-:Y:S02]  /*15fd0*/  FFMA.FTZ R171, R171, R160.reuse, -R173.reuse ;  /* 0x000000a0abab7223 */ /* 0x180fe400000108ad */
[-CC-:B------:R-:W-:Y:S02]  /*15fe0*/  FFMA.FTZ R165, R165, R160.reuse, -R173.reuse ;  /* 0x000000a0a5a57223 */ /* 0x180fe400000108ad */
[-C--:B------:R-:W-:Y:S02]  /*15ff0*/  FFMA.FTZ R172, R143, R160.reuse, -R173 ;  /* 0x000000a08fac7223 */ /* 0x080fe400000108ad */
[--C-:B------:R-:W-:Y:S01]  /*16000*/  FFMA.FTZ R173, R142, R160, -R161.reuse ;  /* 0x000000a08ead7223 */ /* 0x100fe200000108a1 */
[----:B------:R-:W4:Y:S01]  /*16010*/  MUFU.EX2 R147, R147 ;  /* 0x0000009300937308 */ /* 0x000f220000000800 */
        /* <DEDUP_REMOVED lines=71> */
[----:B-----5:R-:W-:Y:S01]  /*16490*/  HMMA.16816.F32.BF16 R36, R4, R8, R36 ;  /* 0x000000080424723c */ /* 0x020fe20000041824 */
        /* <DEDUP_REMOVED lines=128> */
.L_x_2030:
        /* <DEDUP_REMOVED lines=75> */
.L_x_2023:
[----:B------:R-:W-:Y:S02]  /*17150*/  ULDC.64 UR4, c[0x0][0x118] ;  /* 0x0000460000047ab9 */ /* 0x000fe40000000a00 */
[----:B------:R-:W2:Y:S02]  /*17160*/  LD.E R10, [R2.64+0x40] ;  /* 0x00004004020a7980 */ /* 0x000ea4000c101900 */
[----:B--2---:R-:W-:Y:S04]  /*17170*/  LEA R10, -R10, RZ, 0x6 ;  /* 0x000000ff0a0a7211 */ /* 0x004fe800078e31ff */
[----:B------:R-:W-:Y:S02]  /*17180*/  SHF.R.S32.HI R7, RZ, 0x1f, R10 ;  /* 0x0000001fff077819 */ /* 0x000fe4000001140a */
.L_x_2024:
[----:B------:R-:W-:Y:S05]  /*17190*/  BSYNC B0 ;  /* 0x0000000000007941 */ /* 0x000fea0003800000 */
.L_x_2022:
        /* <DEDUP_REMOVED lines=61> */
[----:B------:R-:W-:Y:S01]  /*17570*/  ISETP.GT.AND P0, PT, R224, R211, PT ;  /* 0x000000d3e000720c */ /* 0x000fe20003f04270 */
        /* <DEDUP_REMOVED lines=325> */
.L_x_2028:
[----:B------:R-:W-:Y:S02]  /*189d0*/  ULDC.64 UR4, c[0x0][0x118] ;  /* 0x0000460000047ab9 */ /* 0x000fe40000000a00 */
[----:B------:R-:W2:Y:S02]  /*189e0*/  LD.E R10, [R2.64+0x38] ;  /* 0x00003804020a7980 */ /* 0x000ea4000c101900 */
[----:B--2---:R-:W-:Y:S04]  /*189f0*/  LEA R10, -R10, RZ, 0x6 ;  /* 0x000000ff0a0a7211 */ /* 0x004fe800078e31ff */
[----:B------:R-:W-:Y:S02]  /*18a00*/  SHF.R.S32.HI R7, RZ, 0x1f, R10 ;  /* 0x0000001fff077819 */ /* 0x000fe4000001140a */
.L_x_2029:
[----:B------:R-:W-:Y:S05]  /*18a10*/  BSYNC B0 ;  /* 0x0000000000007941 */ /* 0x000fea0003800000 */
.L_x_2027:
        /* <DEDUP_REMOVED lines=90> */
.L_x_2026:
[----:B--2-4-:R-:W-:Y:S05]  /*18fc0*/  BSYNC B1 ;  /* 0x0000000000017941 */ /* 0x014fea0003800000 */
.L_x_2025:
        /* <DEDUP_REMOVED lines=63> */
[----:B------:R-:W-:Y:S01]  /*193c0*/  ISETP.GT.AND P0, PT, R224, R211, PT ;  /* 0x000000d3e000720c */ /* 0x000fe20003f04270 */
[-CC-:B------:R-:W-:Y:S02]  /*193d0*/  FFMA.FTZ R173, R173, R134.reuse, -R145.reuse ;  /* 0x00000086adad7223 */ /* 0x180fe40000010891 */
[-C--:B------:R-:W-:Y:S02]  /*193e0*/  FFMA.FTZ R172, R171, R134.reuse, -R145 ;  /* 0x00000086abac7223 */ /* 0x080fe40000010891 */
[-CC-:B------:R-:W-:Y:S02]  /*193f0*/  FFMA.FTZ R175, R170, R134.reuse, -R147.reuse ;  /* 0x00000086aaaf7223 */ /* 0x180fe40000010893 */
[-C--:B------:R-:W-:Y:S01]  /*19400*/  FFMA.FTZ R174, R238, R134.reuse, -R147 ;  /* 0x00000086eeae7223 */ /* 0x080fe20000010893 */
[----:B------:R-:W2:Y:S01]  /*19410*/  MUFU.EX2 R0, R0 ;  /* 0x0000000000007308 */ /* 0x000ea20000000800 */
[-CC-:B------:R-:W-:Y:S02]  /*19420*/  FFMA.FTZ R171, R237, R134.reuse, -R145.reuse ;  /* 0x00000086edab7223 */ /* 0x180fe40000010891 */
[-C--:B------:R-:W-:Y:S02]  /*19430*/  FFMA.FTZ R170, R236, R134.reuse, -R145 ;  /* 0x00000086ecaa7223 */ /* 0x080fe40000010891 */
[-CC-:B------:R-:W-:Y:S02]  /*19440*/  FFMA.FTZ R236, R165, R134.reuse, -R147.reuse ;  /* 0x00000086a5ec7223 */ /* 0x180fe40000010893 */
        /* <DEDUP_REMOVED lines=125> */
[-C--:B------:R-:W-:Y:S02]  /*19c20*/  FFMA.FTZ R178, R235, R134.reuse, -R147 ;  /* 0x00000086ebb27223 */ /* 0x080fe40000010893 */
[-C--:B------:R-:W-:Y:S01]  /*19c30*/  FFMA.FTZ R235, R164, R134.reuse, -R145 ;  /* 0x00000086a4eb7223 */ /* 0x080fe20000010891 */
[C---:B------:R-:W-:Y:S01]  /*19c40*/  HMMA.16816.F32.BF16 R48, R128.reuse, R106, R48 ;  /* 0x0000006a8030723c */ /* 0x040fe20000041830 */
[----:B------:R-:W1:Y:S02]  /*19c50*/  LDSM.16.MT88.4 R104, [R206+0x10000] ;  /* 0x01000000ce68783b */ /* 0x000e640000004200 */
[----:B------:R-:W-:Y:S01]  /*19c60*/  MUFU.EX2 R178, R178 ;  /* 0x000000b200b27308 */ /* 0x000fe20000000800 */
[-C--:B------:R-:W-:Y:S02]  /*19c70*/  FFMA.FTZ R179, R234, R134.reuse, -R147 ;  /* 0x00000086eab37223 */ /* 0x080fe40000010893 */
[-CC-:B------:R-:W-:Y:S02]  /*19c80*/  FFMA.FTZ R234, R166, R134.reuse, -R145.reuse ;  /* 0x00000086a6ea7223 */ /* 0x180fe40000010891 */
[C---:B------:R-:W-:Y:S01]  /*19c90*/  HMMA.16816.F32.BF16 R52, R128.reuse, R100, R52 ;  /* 0x000000648034723c */ /* 0x040fe20000041834 */
[----:B------:R-:W-:Y:S03]  /*19ca0*/  LDSM.16.MT88.4 R164, [R206+0x11800] ;  /* 0x01180000cea4783b */ /* 0x000fe60000004200 */
[-CC-:B------:R-:W-:Y:S01]  /*19cb0*/  FFMA.FTZ R180, R180, R134.reuse, -R145.reuse ;  /* 0x00000086b4b47223 */ /* 0x180fe20000010891 */
[----:B------:R-:W2:Y:S01]  /*19cc0*/  MUFU.EX2 R179, R179 ;  /* 0x000000b300b37308 */ /* 0x000ea20000000800 */
[-C--:B------:R-:W-:Y:S02]  /*19cd0*/  FFMA.FTZ R181, R181, R134.reuse, -R145 ;  /* 0x00000086b5b57223 */ /* 0x080fe40000010891 */
[C---:B------:R-:W-:Y:S01]  /*19ce0*/  HMMA.16816.F32.BF16 R56, R128.reuse, R102, R56 ;  /* 0x000000668038723c */ /* 0x040fe20000041838 */
[----:B------:R-:W3:Y:S03]  /*19cf0*/  LDSM.16.MT88.4 R100, [R205+0x10000] ;  /* 0x01000000cd64783b */ /* 0x000ee60000004200 */
[-CC-:B------:R-:W-:Y:S02]  /*19d00*/  FFMA.FTZ R183, R183, R134.reuse, -R147.reuse ;  /* 0x00000086b7b77223 */ /* 0x180fe40000010893 */
[-C--:B------:R-:W-:Y:S01]  /*19d10*/  FFMA.FTZ R182, R182, R134.reuse, -R147 ;  /* 0x00000086b6b67223 */ /* 0x080fe20000010893 */
[----:B------:R-:W-:Y:S01]  /*19d20*/  MUFU.EX2 R180, R180 ;  /* 0x000000b400b47308 */ /* 0x000fe20000000800 */
[C---:B------:R-:W-:Y:S04]  /*19d30*/  HMMA.16816.F32.BF16 R60, R128.reuse, R108, R60 ;  /* 0x0000006c803c723c */ /* 0x040fe8000004183c */
[-CC-:B------:R-:W-:Y:S02]  /*19d40*/  FFMA.FTZ R226, R226, R134.reuse, -R145.reuse ;  /* 0x00000086e2e27223 */ /* 0x180fe40000010891 */
[----:B------:R-:W-:Y:S02]  /*19d50*/  FFMA.FTZ R227, R227, R134, -R145 ;  /* 0x00000086e3e37223 */ /* 0x000fe40000010891 */
[C---:B------:R-:W-:Y:S01]  /*19d60*/  HMMA.16816.F32.BF16 R64, R128.reuse, R110, R64 ;  /* 0x0000006e8040723c */ /* 0x040fe20000041840 */
[----:B------:R-:W4:Y:S01]  /*19d70*/  LDSM.16.MT88.4 R108, [R204+0x10000] ;  /* 0x01000000cc6c783b */ /* 0x000f220000004200 */
[----:B------:R-:W5:Y:S02]  /*19d80*/  MUFU.EX2 R181, R181 ;  /* 0x000000b500b57308 */ /* 0x000f640000000800 */
[C---:B------:R-:W-:Y:S02]  /*19d90*/  FMUL.FTZ R88, R2.reuse, R88 ;  /* 0x0000005802587220 */ /* 0x040fe40000410000 */
[----:B------:R-:W-:Y:S02]  /*19da0*/  FMUL.FTZ R89, R2, R89 ;  /* 0x0000005902597220 */ /* 0x000fe40000410000 */
[C---:B------:R-:W-:Y:S01]  /*19db0*/  FMUL.FTZ R90, R0.reuse, R90 ;  /* 0x0000005a005a7220 */ /* 0x040fe20000410000 */
[C---:B-1----:R-:W-:Y:S03]  /*19dc0*/  HMMA.16816.F32.BF16 R68, R128.reuse, R104, R68 ;  /* 0x000000688044723c */ /* 0x042fe60000041844 */
[----:B------:R-:W-:Y:S01]  /*19dd0*/  FMUL.FTZ R91, R0, R91 ;  /* 0x0000005b005b7220 */ /* 0x000fe20000410000 */
[----:B------:R-:W-:Y:S01]  /*19de0*/  MUFU.EX2 R183, R183 ;  /* 0x000000b700b77308 */ /* 0x000fe20000000800 */
[C---:B------:R-:W-:Y:S02]  /*19df0*/  FMUL.FTZ R92, R2.reuse, R92 ;  /* 0x0000005c025c7220 */ /* 0x040fe40000410000 */
[----:B------:R-:W-:Y:S01]  /*19e00*/  FMUL.FTZ R93, R2, R93 ;  /* 0x0000005d025d7220 */ /* 0x000fe20000410000 */
[C---:B------:R-:W-:Y:S01]  /*19e10*/  HMMA.16816.F32.BF16 R72, R128.reuse, R106, R72 ;  /* 0x0000006a8048723c */ /* 0x040fe20000041848 */
[----:B------:R-:W1:Y:S03]  /*19e20*/  LDSM.16.MT88.4 R104, [R203+0x10000] ;  /* 0x01000000cb68783b */ /* 0x000e660000004200 */
[C---:B------:R-:W-:Y:S02]  /*19e30*/  FMUL.FTZ R94, R0.reuse, R94 ;  /* 0x0000005e005e7220 */ /* 0x040fe40000410000 */
[----:B------:R-:W-:Y:S01]  /*19e40*/  FMUL.FTZ R95, R0, R95 ;  /* 0x0000005f005f7220 */ /* 0x000fe20000410000 */
[----:B------:R-:W4:Y:S01]  /*19e50*/  MUFU.EX2 R182, R182 ;  /* 0x000000b600b67308 */ /* 0x000f220000000800 */
[C---:B---3--:R-:W-:Y:S04]  /*19e60*/  HMMA.16816.F32.BF16 R76, R128.reuse, R100, R76 ;  /* 0x00000064804c723c */ /* 0x048fe8000004184c */
[C---:B------:R-:W-:Y:S02]  /*19e70*/  FMUL.FTZ R96, R2.reuse, R96 ;  /* 0x0000006002607220 */ /* 0x040fe40000410000 */
[----:B------:R-:W-:Y:S01]  /*19e80*/  FMUL.FTZ R97, R2, R97 ;  /* 0x0000006102617220 */ /* 0x000fe20000410000 */
[----:B--2---:R-:W-:Y:S01]  /*19e90*/  F2FP.BF16.PACK_AB R100, R179, R178 ;  /* 0x000000b2b364723e */ /* 0x004fe200000010ff */
[C---:B------:R-:W-:Y:S01]  /*19ea0*/  HMMA.16816.F32.BF16 R80, R128.reuse, R102, R80 ;  /* 0x000000668050723c */ /* 0x040fe20000041850 */
[----:B------:R-:W-:Y:S03]  /*19eb0*/  MUFU.EX2 R226, R226 ;  /* 0x000000e200e27308 */ /* 0x000fe60000000800 */
[C---:B------:R-:W-:Y:S01]  /*19ec0*/  FMUL.FTZ R98, R0.reuse, R98 ;  /* 0x0000006200627220 */ /* 0x040fe20000410000 */
[----:B-----5:R-:W-:Y:S01]  /*19ed0*/  F2FP.BF16.PACK_AB R101, R181, R180 ;  /* 0x000000b4b565723e */ /* 0x020fe200000010ff */
[----:B------:R-:W-:Y:S02]  /*19ee0*/  FMUL.FTZ R99, R0, R99 ;  /* 0x0000006300637220 */ /* 0x000fe40000410000 */
[C---:B----4-:R-:W-:Y:S03]  /*19ef0*/  HMMA.16816.F32.BF16 R84, R128.reuse, R108, R84 ;  /* 0x0000006c8054723c */ /* 0x050fe60000041854 */
[----:B------:R-:W2:Y:S01]  /*19f00*/  MUFU.EX2 R227, R227 ;  /* 0x000000e300e37308 */ /* 0x000ea20000000800 */
[-CC-:B------:R-:W-:Y:S02]  /*19f10*/  FFMA.FTZ R233, R233, R134.reuse, -R147.reuse ;  /* 0x00000086e9e97223 */ /* 0x180fe40000010893 */
[-C--:B------:R-:W-:Y:S01]  /*19f20*/  FFMA.FTZ R232, R232, R134.reuse, -R147 ;  /* 0x00000086e8e87223 */ /* 0x080fe20000010893 */
[----:B------:R-:W-:Y:S01]  /*19f30*/  F2FP.BF16.PACK_AB R102, R182, R183 ;  /* 0x000000b7b666723e */ /* 0x000fe200000010ff */
[C---:B------:R-:W-:Y:S01]  /*19f40*/  HMMA.16816.F32.BF16 R88, R128.reuse, R110, R88 ;  /* 0x0000006e8058723c */ /* 0x040fe20000041858 */
[----:B------:R-:W3:Y:S03]  /*19f50*/  LDSM.16.MT88.4 R108, [R204+0xc800] ;  /* 0x00c80000cc6c783b */ /* 0x000ee60000004200 */
[-CC-:B------:R-:W-:Y:S01]  /*19f60*/  FFMA.FTZ R231, R231, R134.reuse, -R145.reuse ;  /* 0x00000086e7e77223 */ /* 0x180fe20000010891 */
[----:B------:R-:W-:Y:S01]  /*19f70*/  MUFU.EX2 R233, R233 ;  /* 0x000000e900e97308 */ /* 0x000fe20000000800 */
[-C--:B------:R-:W-:Y:S02]  /*19f80*/  FFMA.FTZ R230, R230, R134.reuse, -R145 ;  /* 0x00000086e6e67223 */ /* 0x080fe40000010891 */
[-CC-:B------:R-:W-:Y:S01]  /*19f90*/  FFMA.FTZ R229, R229, R134.reuse, -R147.reuse ;  /* 0x00000086e5e57223 */ /* 0x180fe20000010893 */
[C---:B-1----:R-:W-:Y:S03]  /*19fa0*/  HMMA.16816.F32.BF16 R92, R128.reuse, R104, R92 ;  /* 0x00000068805c723c */ /* 0x042fe6000004185c */
[-CC-:B------:R-:W-:Y:S02]  /*19fb0*/  FFMA.FTZ R228, R228, R134.reuse, -R147.reuse ;  /* 0x00000086e4e47223 */ /* 0x180fe40000010893 */
[----:B------:R-:W-:Y:S01]  /*19fc0*/  FFMA.FTZ R147, R161, R134, -R147 ;  /* 0x00000086a1937223 */ /* 0x000fe20000010893 */
[----:B------:R-:W1:Y:S01]  /*19fd0*/  MUFU.EX2 R232, R232 ;  /* 0x000000e800e87308 */ /* 0x000e620000000800 */
[----:B------:R-:W-:Y:S01]  /*19fe0*/  LDSM.16.MT88.4 R160, [R203+0xf800] ;  /* 0x00f80000cba0783b */ /* 0x000fe20000004200 */
[----:B------:R-:W-:Y:S04]  /*19ff0*/  HMMA.16816.F32.BF16 R96, R128, R106, R96 ;  /* 0x0000006a8060723c */ /* 0x000fe80000041860 */
[----:B--2---:R-:W-:Y:S01]  /*1a000*/  F2FP.BF16.PACK_AB R103, R227, R226 ;  /* 0x000000e2e367723e */ /* 0x004fe200000010ff */
[-CC-:B------:R-:W-:Y:S02]  /*1a010*/  FFMA.FTZ R135, R135, R134.reuse, -R145.reuse ;  /* 0x0000008687877223 */ /* 0x180fe40000010891 */
[----:B------:R-:W2:Y:S01]  /*1a020*/  LDSM.16.MT88.4 R104, [R203+0xe800] ;  /* 0x00e80000cb68783b */ /* 0x000ea20000004200 */
[----:B------:R-:W-:Y:S01]  /*1a030*/  FFMA.FTZ R145, R133, R134, -R145 ;  /* 0x0000008685917223 */ /* 0x000fe20000010891 */
[----:B------:R-:W-:Y:S02]  /*1a040*/  MUFU.EX2 R241, R147 ;  /* 0x0000009300f17308 */ /* 0x000fe40000000800 */
[C---:B------:R-:W-:Y:S04]  /*1a050*/  HMMA.16816.F32.BF16 R4, R100.reuse, R112, R4 ;  /* 0x000000706404723c */ /* 0x040fe80000041804 */
[----:B------:R-:W-:Y:S01]  /*1a060*/  LDSM.16.MT88.4 R128, [R205+0xf000] ;  /* 0x00f00000cd80783b */ /* 0x000fe20000004200 */
[----:B------:R-:W-:Y:S02]  /*1a070*/  FFMA.FTZ R177, R2, R225, R177 ;  /* 0x000000e102b17223 */ /* 0x000fe400000100b1 */
[----:B------:R-:W-:Y:S01]  /*1a080*/  FFMA.FTZ R173, R0, R223, R173 ;  /* 0x000000df00ad7223 */ /* 0x000fe200000100ad */
[C---:B------:R-:W-:Y:S01]  /*1a090*/  HMMA.16816.F32.BF16 R8, R100.reuse, R114, R8 ;  /* 0x000000726408723c */ /* 0x040fe20000041808 */
[----:B------:R4:W-:Y:S03]  /*1a0a0*/  MUFU.EX2 R134, R145 ;  /* 0x0000009100867308 */ /* 0x0009e60000000800 */
[----:B------:R-:W-:Y:S01]  /*1a0b0*/  LDSM.16.MT88.4 R112, [R205+0x10800] ;  /* 0x01080000cd70783b */ /* 0x000fe20000004200 */
[----:B------:R-:W-:Y:S02]  /*1a0c0*/  FADD.FTZ R176, R176, R177 ;  /* 0x000000b1b0b07221 */ /* 0x000fe40000010000 */
[----:B------:R-:W-:Y:S01]  /*1a0d0*/  FADD.FTZ R172, R172, R173 ;  /* 0x000000adacac7221 */ /* 0x000fe20000010000 */
[C---:B------:R-:W-:Y:S03]  /*1a0e0*/  HMMA.16816.F32.BF16 R12, R100.reuse, R116, R12 ;  /* 0x00000074640c723c */ /* 0x040fe6000004180c */
[----:B------:R-:W-:Y:S01]  /*1a0f0*/  MUFU.EX2 R231, R231 ;  /* 0x000000e700e77308 */ /* 0x000fe20000000800 */
[----:B------:R-:W-:Y:S04]  /*1a100*/  FADD.FTZ R175, R175, R176 ;  /* 0x000000b0afaf7221 */ /* 0x000fe80000010000 */
[C---:B------:R-:W-:Y:S01]  /*1a110*/  HMMA.16816.F32.BF16 R16, R100.reuse, R118, R16 ;  /* 0x000000766410723c */ /* 0x040fe20000041810 */
[----:B------:R-:W-:Y:S03]  /*1a120*/  LDSM.16.MT88.4 R116, [R204+0x10800] ;  /* 0x01080000cc74783b */ /* 0x000fe60000004200 */
[----:B------:R-:W-:Y:S01]  /*1a130*/  FADD.FTZ R175, R174, R175 ;  /* 0x000000afaeaf7221 */ /* 0x000fe20000010000 */
[----:B------:R-:W5:Y:S03]  /*1a140*/  MUFU.EX2 R230, R230 ;  /* 0x000000e600e67308 */ /* 0x000f660000000800 */
[C---:B---3--:R-:W-:Y:S01]  /*1a150*/  HMMA.16816.F32.BF16 R20, R100.reuse, R108, R20 ;  /* 0x0000006c6414723c */ /* 0x048fe20000041814 */
[----:B----4-:R-:W-:Y:S03]  /*1a160*/  LDSM.16.MT88.4 R144, [R203+0xd800] ;  /* 0x00d80000cb90783b */ /* 0x010fe60000004200 */
[----:B------:R-:W-:Y:S03]  /*1a170*/  FADD.FTZ R178, R178, R175 ;  /* 0x000000afb2b27221 */ /* 0x000fe60000010000 */
[----:B------:R-:W-:Y:S01]  /*1a180*/  MUFU.EX2 R229, R229 ;  /* 0x000000e500e57308 */ /* 0x000fe20000000800 */
[C---:B------:R-:W-:Y:S01]  /*1a190*/  HMMA.16816.F32.BF16 R24, R100.reuse, R110, R24 ;  /* 0x0000006e6418723c */ /* 0x040fe20000041818 */
[----:B------:R-:W3:Y:S03]  /*1a1a0*/  LDSM.16.MT88.4 R108, [R206+0x10800] ;  /* 0x01080000ce6c783b */ /* 0x000ee60000004200 */
[----:B------:R-:W-:Y:S04]  /*1a1b0*/  FADD.FTZ R178, R179, R178 ;  /* 0x000000b2b3b27221 */ /* 0x000fe80000010000 */
[C---:B------:R-:W-:Y:S01]  /*1a1c0*/  HMMA.16816.F32.BF16 R28, R100.reuse, R120, R28 ;  /* 0x00000078641c723c */ /* 0x040fe2000004181c */
[----:B------:R-:W4:Y:S03]  /*1a1d0*/  MUFU.EX2 R228, R228 ;  /* 0x000000e400e47308 */ /* 0x000f260000000800 */
[----:B------:R-:W-:Y:S04]  /*1a1e0*/  FADD.FTZ R183, R183, R178 ;  /* 0x000000b2b7b77221 */ /* 0x000fe80000010000 */
[C---:B------:R-:W-:Y:S01]  /*1a1f0*/  HMMA.16816.F32.BF16 R32, R100.reuse, R122, R32 ;  /* 0x0000007a6420723c */ /* 0x040fe20000041820 */
[----:B------:R-:W-:Y:S02]  /*1a200*/  LDSM.16.MT88.4 R120, [R205+0xd000] ;  /* 0x00d00000cd78783b */ /* 0x000fe40000004200 */
[----:B------:R-:W-:Y:S01]  /*1a210*/  MUFU.EX2 R234, R234 ;  /* 0x000000ea00ea7308 */ /* 0x000fe20000000800 */
        /* <DEDUP_REMOVED lines=119> */
.L_x_2021:
        /* <DEDUP_REMOVED lines=11> */
.L_x_2049:
[----:B--23--:R-:W-:Y:S01]  /*1aa40*/  FADD.FTZ R225, R10, R225 ;  /* 0x000000e10ae17221 */ /* 0x00cfe20000010000 */
[----:B------:R-:W-:Y:S05]  /*1aa50*/  BRA.DIV ~URZ, `(.L_x_2032) ;  /* 0x000019027f007947 */ /* 0x000fea000b800000 */
[----:B------:R-:W2:Y:S04]  /*1aa60*/  SHFL.BFLY PT, R6, R223, 0x2, 0x1f ;  /* 0x0c401f00df067f89 */ /* 0x000ea800000e0000 */
[----:B------:R-:W3:Y:S01]  /*1aa70*/  SHFL.BFLY PT, R2, R225, 0x1, 0x1f ;  /* 0x0c201f00e1027f89 */ /* 0x000ee200000e0000 */
[----:B--2---:R-:W-:Y:S02]  /*1aa80*/  FADD.FTZ R11, R6, R223 ;  /* 0x000000df060b7221 */ /* 0x004fe40000010000 */
[----:B---3--:R-:W-:-:S03]  /*1aa90*/  FADD.FTZ R2, R225, R2 ;  /* 0x00000002e1027221 */ /* 0x008fc60000010000 */
[----:B------:R2:W3:Y:S04]  /*1aaa0*/  SHFL.BFLY PT, R10, R11, 0x1, 0x1f ;  /* 0x0c201f000b0a7f89 */ /* 0x0004e800000e0000 */
.L_x_2050:
        /* <DEDUP_REMOVED lines=185> */
[----:B------:R1:W-:Y:S04]  /*1b640*/  STS.64 [R18+0x8800], R98 ;  /* 0x0088006212007388 */ /* 0x0003e80000000a00 */
[----:B--2---:R-:W2:Y:S04]  /*1b650*/  LD.E.64 R14, [R4.64+0xb0] ;  /* 0x0000b004040e7980 */ /* 0x004ea8000c101b00 */
[----:B------:R-:W2:Y:S04]  /*1b660*/  LD.E R8, [R4.64+0x60] ;  /* 0x0000600404087980 */ /* 0x000ea8000c101900 */
[----:B---3--:R-:W1:Y:S01]  /*1b670*/  S2R R16, SR_TID.X ;  /* 0x0000000000107919 */ /* 0x008e620000002100 */
[----:B------:R-:W-:-:S03]  /*1b680*/  LEA.HI R10, R10, R9, RZ, 0x4 ;  /* 0x000000090a0a7211 */ /* 0x000fc600078f20ff */
[----:B----4-:R3:W5:Y:S04]  /*1b690*/  LD.E R7, [R4.64+0xcc] ;  /* 0x0000cc0404077980 */ /* 0x010768000c101900 */
[----:B------:R3:W5:Y:S04]  /*1b6a0*/  LD.E.64 R114, [R4.64+0x78] ;  /* 0x0000780404727980 */ /* 0x000768000c101b00 */
[----:B------:R3:W5:Y:S01]  /*1b6b0*/  LD.E.64 R116, [R4.64+0xa8] ;  /* 0x0000a80404747980 */ /* 0x000762000c101b00 */
[----:B------:R-:W-:Y:S01]  /*1b6c0*/  LOP3.LUT R112, R12, 0xffffffe0, RZ, 0xc0, !PT ;  /* 0xffffffe00c707812 */ /* 0x000fe200078ec0ff */
[----:B------:R-:W-:Y:S01]  /*1b6d0*/  @P4 MUFU.LG2 R2, R2 ;  /* 0x0000000200024308 */ /* 0x000fe20000000c00 */
[----:B------:R-:W-:Y:S01]  /*1b6e0*/  SHF.R.S32.HI R12, RZ, 0x1f, R11 ;  /* 0x0000001fff0c7819 */ /* 0x000fe2000001140b */
[----:B------:R-:W-:Y:S06]  /*1b6f0*/  BSSY B0, `(.L_x_2033) ;  /* 0x000004c000007945 */ /* 0x000fec0003800000 */
[----:B------:R-:W4:Y:S01]  /*1b700*/  @P3 MUFU.LG2 R6, R6 ;  /* 0x0000000600063308 */ /* 0x000f220000000c00 */
[----:B-1----:R-:W-:-:S04]  /*1b710*/  SHF.R.S32.HI R13, RZ, 0x1f, R16 ;  /* 0x0000001fff0d7819 */ /* 0x002fc80000011410 */
[----:B------:R-:W-:Y:S02]  /*1b720*/  LEA.HI R13, R13, R16, RZ, 0x4 ;  /* 0x000000100d0d7211 */ /* 0x000fe400078f20ff */
[----:B------:R-:W-:Y:S02]  /*1b730*/  LOP3.LUT R16, R10, 0xfffffff0, RZ, 0xc0, !PT ;  /* 0xfffffff00a107812 */ /* 0x000fe400078ec0ff */
[----:B------:R-:W-:Y:S02]  /*1b740*/  SHF.R.S32.HI R10, RZ, 0x4, R13 ;  /* 0x00000004ff0a7819 */ /* 0x000fe4000001140d */
[----:B------:R-:W-:Y:S02]  /*1b750*/  IADD3 R13, -R16, R9, RZ ;  /* 0x00000009100d7210 */ /* 0x000fe40007ffe1ff */
[----:B------:R-:W-:Y:S02]  /*1b760*/  SHF.L.U32 R16, R10, 0x6, RZ ;  /* 0x000000060a107819 */ /* 0x000fe400000006ff */
[----:B------:R-:W-:Y:S01]  /*1b770*/  LEA.HI R18, R13, R13, RZ, 0x1 ;  /* 0x0000000d0d127211 */ /* 0x000fe200078f08ff */
[----:B----4-:R-:W-:Y:S01]  /*1b780*/  @P3 FMUL.FTZ R6, R6, 0.69314718246459960938 ;  /* 0x3f31721806063820 */ /* 0x010fe20000410000 */
        /* <DEDUP_REMOVED lines=66> */
.L_x_2034:
[----:B-1--4-:R-:W-:Y:S05]  /*1bbb0*/  BSYNC B0 ;  /* 0x0000000000007941 */ /* 0x012fea0003800000 */
.L_x_2033:
        /* <DEDUP_REMOVED lines=22> */
.L_x_2036:
[----:B------:R-:W-:Y:S05]  /*1bd20*/  BSYNC B0 ;  /* 0x0000000000007941 */ /* 0x000fea0003800000 */
.L_x_2035:
        /* <DEDUP_REMOVED lines=12> */
.L_x_2038:
[----:B------:R-:W-:Y:S05]  /*1bdf0*/  BSYNC B0 ;  /* 0x0000000000007941 */ /* 0x000fea0003800000 */
.L_x_2037:
        /* <DEDUP_REMOVED lines=12> */
.L_x_2040:
[----:B------:R-:W-:Y:S05]  /*1bec0*/  BSYNC B0 ;  /* 0x0000000000007941 */ /* 0x000fea0003800000 */
.L_x_2039:
        /* <DEDUP_REMOVED lines=12> */
.L_x_2042:
[----:B------:R-:W-:Y:S05]  /*1bf90*/  BSYNC B0 ;  /* 0x0000000000007941 */ /* 0x000fea0003800000 */
.L_x_2041:
        /* <DEDUP_REMOVED lines=12> */
.L_x_2044:
[----:B------:R-:W-:Y:S05]  /*1c060*/  BSYNC B0 ;  /* 0x0000000000007941 */ /* 0x000fea0003800000 */
.L_x_2043:
        /* <DEDUP_REMOVED lines=12> */
.L_x_2046:
[----:B------:R-:W-:Y:S05]  /*1c130*/  BSYNC B0 ;  /* 0x0000000000007941 */ /* 0x000fea0003800000 */
.L_x_2045:
        /* <DEDUP_REMOVED lines=12> */
.L_x_2048:
[----:B------:R-:W-:Y:S05]  /*1c200*/  BSYNC B0 ;  /* 0x0000000000007941 */ /* 0x000fea0003800000 */
.L_x_2047:
[----:B------:R-:W-:-:S04]  /*1c210*/  IADD3 R10, R10, 0x38, RZ ;  /* 0x000000380a0a7810 */ /* 0x000fc80007ffe0ff */
[----:B------:R-:W-:Y:S01]  /*1c220*/  ISETP.GE.AND P0, PT, R10, R215, PT ;  /* 0x000000d70a00720c */ /* 0x000fe20003f06270 */
[----:B------:R-:W-:-:S12]  /*1c230*/  IMAD.MOV.U32 R215, RZ, RZ, 0x0 ;  /* 0x00000000ffd77424 */ /* 0x000fd800078e00ff */
[----:B------:R-:W-:Y:S05]  /*1c240*/  @P0 RET.REL.NODEC R214 `(_ZN5flash24flash_fwd_splitkv_kernelI23Flash_fwd_kernel_traitsILi192ELi64ELi64ELi4ELb0ELb0EN7cutlass10bfloat16_tE19Flash_kernel_traitsILi192ELi64ELi64ELi4ES3_EELb0ELb0ELb0ELb0ELb0ELb1ELb1ELb1EEEvNS_16Flash_fwd_paramsE) ;  /* 0xfffe3db0d6000950 */ /* 0x000fea0003c3ffff */
        /* <DEDUP_REMOVED lines=8> */
[----:B------:R-:W-:Y:S05]  /*1c2d0*/  @P0 RET.REL.NODEC R214 `(_ZN5flash24flash_fwd_splitkv_kernelI23Flash_fwd_kernel_traitsILi192ELi64ELi64ELi4ELb0ELb0EN7cutlass10bfloat16_tE19Flash_kernel_traitsILi192ELi64ELi64ELi4ES3_EELb0ELb0ELb0ELb0ELb0ELb1ELb1ELb1EEEvNS_16Flash_fwd_paramsE) ;  /* 0xfffe3d20d6000950 */ /* 0x000fea0003c3ffff */
[----:B------:R-:W-:Y:S01]  /*1c2e0*/  MOV R215, 0x0 ;  /* 0x0000000000d77802 */ /* 0x000fe20000000f00 */
[----:B------:R-:W-:-:S02]  /*1c2f0*/  ULDC.64 UR4, c[0x0][0x118] ;  /* 0x0000460000047ab9 */ /* 0x000fc40000000a00 */
[----:B------:R3:W-:Y:S01]  /*1c300*/  ST.E.128 [R6.64+0xaa00], R16 ;  /* 0x00aa001006007985 */ /* 0x0007e2000c101d04 */
[----:B------:R-:W-:Y:S05]  /*1c310*/  RET.REL.NODEC R214 `(_ZN5flash24flash_fwd_splitkv_kernelI23Flash_fwd_kernel_traitsILi192ELi64ELi64ELi4ELb0ELb0EN7cutlass10bfloat16_tE19Flash_kernel_traitsILi192ELi64ELi64ELi4ES3_EELb0ELb0ELb0ELb0ELb0ELb1ELb1ELb1EEEvNS_16Flash_fwd_paramsE) ;  /* 0xfffe3ce0d6007950 */ /* 0x000fea0003c3ffff */
.L_x_2031:
[----:B------:R-:W-:Y:S02]  /*1c320*/  MOV R9, 0x2 ;  /* 0x0000000200097802 */ /* 0x000fe40000000f00 */
[----:B------:R-:W-:Y:S02]  /*1c330*/  MOV R8, 0x1c350 ;  /* 0x0001c35000087802 */ /* 0x000fe40000000f00 */
[----:B-1---5:R-:W-:Y:S05]  /*1c340*/  CALL.REL.NOINC `($__internal_17_$__cuda_sm70_shflsync_bfly_p) ;  /* 0x000000f000007944 */ /* 0x022fea0003c00000 */
[----:B-12---:R-:W-:Y:S05]  /*1c350*/  BRA `(.L_x_2049) ;  /* 0xffffe6e000007947 */ /* 0x006fea000383ffff */
.L_x_2032:
[----:B------:R-:W-:Y:S02]  /*1c360*/  MOV R9, 0x1 ;  /* 0x0000000100097802 */ /* 0x000fe40000000f00 */
[----:B------:R-:W-:Y:S02]  /*1c370*/  MOV R8, 0x1c390 ;  /* 0x0001c39000087802 */ /* 0x000fe40000000f00 */
[----:B-1---5:R-:W-:Y:S05]  /*1c380*/  CALL.REL.NOINC `($__internal_17_$__cuda_sm70_shflsync_bfly_p) ;  /* 0x000000b000007944 */ /* 0x022fea0003c00000 */
[----:B--2---:R-:W-:Y:S01]  /*1c390*/  FADD.FTZ R2, R225, R10 ;  /* 0x0000000ae1027221 */ /* 0x004fe20000010000 */
[----:B-1----:R-:W-:Y:S02]  /*1c3a0*/  MOV R225, R223 ;  /* 0x000000df00e17202 */ /* 0x002fe40000000f00 */
[----:B------:R-:W-:Y:S02]  /*1c3b0*/  MOV R9, 0x2 ;  /* 0x0000000200097802 */ /* 0x000fe40000000f00 */
[----:B------:R-:W-:-:S02]  /*1c3c0*/  MOV R8, 0x1c3e0 ;  /* 0x0001c3e000087802 */ /* 0x000fc40000000f00 */
[----:B------:R-:W-:Y:S05]  /*1c3d0*/  CALL.REL.NOINC `($__internal_17_$__cuda_sm70_shflsync_bfly_p) ;  /* 0x0000006000007944 */ /* 0x000fea0003c00000 */
[----:B--2---:R-:W-:Y:S01]  /*1c3e0*/  FADD.FTZ R11, R223, R10 ;  /* 0x0000000adf0b7221 */ /* 0x004fe20000010000 */
[----:B-1----:R-:W-:-:S02]  /*1c3f0*/  MOV R9, 0x1 ;  /* 0x0000000100097802 */ /* 0x002fc40000000f00 */
[----:B------:R-:W-:Y:S02]  /*1c400*/  MOV R8, 0x1c430 ;  /* 0x0001c43000087802 */ /* 0x000fe40000000f00 */
[----:B------:R-:W-:Y:S02]  /*1c410*/  MOV R225, R11 ;  /* 0x0000000b00e17202 */ /* 0x000fe40000000f00 */
[----:B------:R-:W-:Y:S05]  /*1c420*/  CALL.REL.NOINC `($__internal_17_$__cuda_sm70_shflsync_bfly_p) ;  /* 0x0000001000007944 */ /* 0x000fea0003c00000 */
[----:B-12---:R-:W-:Y:S05]  /*1c430*/  BRA `(.L_x_2050) ;  /* 0xffffe67000007947 */ /* 0x006fea000383ffff */
        .weak           $__internal_17_$__cuda_sm70_shflsync_bfly_p
        .type           $__internal_17_$__cuda_sm70_shflsync_bfly_p,@function
        .size           $__internal_17_$__cuda_sm70_shflsync_bfly_p,(.L_x_7789 - $__internal_17_$__cuda_sm70_shflsync_bfly_p)
$__internal_17_$__cuda_sm70_shflsync_bfly_p:
[----:B------:R-:W-:Y:S01]  /*1c440*/  MOV R12, R8 ;  /* 0x00000008000c7202 */ /* 0x000fe20000000f00 */
[----:B------:R-:W-:Y:S04]  /*1c450*/  WARPSYNC R6 ;  /* 0x0000000600007348 */ /* 0x000fe80003800000 */
[----:B------:R-:W-:Y:S01]  /*1c460*/  MOV R13, 0x0 ;  /* 0x00000000000d7802 */ /* 0x000fe20000000f00 */
[----:B------:R1:W2:Y:S03]  /*1c470*/  SHFL.BFLY PT, R10, R225, R9, R7 ;  /* 0x0c000009e10a7389 */ /* 0x0002a600000e0007 */
[----:B------:R-:W-:Y:S05]  /*1c480*/  RET.REL.NODEC R12 `(_ZN5flash24flash_fwd_splitkv_kernelI23Flash_fwd_kernel_traitsILi192ELi64ELi64ELi4ELb0ELb0EN7cutlass10bfloat16_tE19Flash_kernel_traitsILi192ELi64ELi64ELi4ES3_EELb0ELb0ELb0ELb0ELb0ELb1ELb1ELb1EEEvNS_16Flash_fwd_paramsE) ;  /* 0xfffe3b700c007950 */ /* 0x000fea0003c3ffff */
.L_x_2051:
        /* <DEDUP_REMOVED lines=15> */
.L_x_7789:


//--------------------- .text._ZN5flash24flash_fwd_splitkv_kernelI23Flash_fwd_kernel_traitsILi192ELi64ELi64ELi4ELb0ELb0EN7cutlass10bfloat16_tE19Flash_kernel_traitsILi192ELi64ELi64ELi4ES3_EELb0ELb1ELb0ELb0ELb0ELb0ELb0ELb0EEEvNS_16Flash_fwd_paramsE --------------------------
	.section	.text._ZN5flash24flash_fwd_splitkv_kernelI23Flash_fwd_kernel_traitsILi192ELi64ELi64ELi4ELb0ELb0EN7cutlass10bfloat16_tE19Flash_kernel_traitsILi192ELi64ELi64ELi4ES3_EELb0ELb1ELb0ELb0ELb0ELb0ELb0ELb0EEEvNS_16Flash_fwd_paramsE,"ax",@progbits
	.sectioninfo	@"SHI_REGISTERS=240"
	.align	128
        .global         _ZN5flash24flash_fwd_splitkv_kernelI23Flash_fwd_kernel_traitsILi192ELi64ELi64ELi4ELb0ELb0EN7cutlass10bfloat16_tE19Flash_kernel_traitsILi192ELi64ELi64ELi4ES3_EELb0ELb1ELb0ELb0ELb0ELb0ELb0ELb0EEEvNS_16Flash_fwd_paramsE
        .type           _ZN5flash24flash_fwd_splitkv_kernelI23Flash_fwd_kernel_traitsILi192ELi64ELi64ELi4ELb0ELb0EN7cutlass10bfloat16_tE19Flash_kernel_traitsILi192ELi64ELi64ELi4ES3_EELb0ELb1ELb0ELb0ELb0ELb0ELb0ELb0EEEvNS_16Flash_fwd_paramsE,@function
        .size           _ZN5flash24flash_fwd_splitkv_kernelI23Flash_fwd_kernel_traitsILi192ELi64ELi64ELi4ELb0ELb0EN7cutlass10bfloat16_tE19Flash_kernel_traitsILi192ELi64ELi64ELi4ES3_EELb0ELb1ELb0ELb0ELb0ELb0ELb0ELb0EEEvNS_16Flash_fwd_paramsE,(.L_x_7844 - _ZN5flash24flash_fwd_splitkv_kernelI23Flash_fwd_kernel_traitsILi192ELi64ELi64ELi4ELb0ELb0EN7cutlass10bfloat16_tE19Flash_kernel_traitsILi192ELi64ELi64ELi4ES3_EELb0ELb1ELb0ELb0ELb0ELb0ELb0ELb0EEEvNS_16Flash_fwd_paramsE)
        .other          _ZN5flash24flash_fwd_splitkv_kernelI23Flash_fwd_kernel_traitsILi192ELi64ELi64ELi4ELb0ELb0EN7cutlass10bfloat16_tE19Flash_kernel_traitsILi192ELi64ELi64ELi4ES3_EELb0ELb1ELb0ELb0ELb0ELb0ELb0ELb0EEEvNS_16Flash_fwd_paramsE,@"STO_CUDA_ENTRY STV_DEFAULT"
_ZN5flash24flash_fwd_splitkv_kernelI23Flash_fwd_kernel_traitsILi192ELi64ELi64ELi4ELb0ELb0EN7cutlass10bfloat16_tE19Flash_kernel_traitsILi192ELi64ELi64ELi4ES3_EELb0ELb1ELb0ELb0ELb0ELb0ELb0ELb0EEEvNS_16Flash_fwd_paramsE:
.text._ZN5flash24flash_fwd_splitkv_kernelI23Flash_fwd_kernel_traitsILi192ELi64ELi64ELi4ELb0ELb0EN7cutlass10bfloat16_tE19Flash_kernel_traitsILi192ELi64ELi64ELi4ES3_EELb0ELb1ELb0ELb0ELb0ELb0ELb0ELb0EEEvNS_16Flash_fwd_paramsE:
[----:B------:R-:W-:Y:S02]  /*0000*/  MOV R1, c[0x0][0x28] ;  /* 0x00000a0000017a02 */ /* 0x000fe40000000f00 */
[----:B------:R-:W1:Y:S01]  /*0010*/  S2UR UR17, SR_CTAID.Y ;  /* 0x00000000001179c3 */ /* 0x000e620000002600 */
[----:B------:R-:W-:Y:S02]  /*0020*/  ULDC.64 UR4, c[0x0][0x240] ;  /* 0x0000900000047ab9 */ /* 0x000fe40000000a00 */
[----:B------:R-:W-:Y:S02]  /*0030*/  UISETP.NE.U32.AND UP2, UPT, URZ, UR4, UPT ;  /* 0x000000043f00728c */ /* 0x000fe4000bf45070 */
[----:B------:R-:W-:Y:S02]  /*0040*/  UMOV UR22, 0x4 ;  /* 0x0000000400167882 */ /* 0x000fe40000000000 */
[----:B------:R-:W-:Y:S02]  /*0050*/  UISETP.NE.AND.EX UP2, UPT, URZ, UR5, UPT, UP2 ;  /* 0x000000053f00728c */ /* 0x000fe4000bf45320 */
[----:B------:R-:W-:Y:S02]  /*0060*/  ULDC.64 UR10, c[0x0][0x240] ;  /* 0x00009000000a7ab9 */ /* 0x000fe40000000a00 */
[----:B------:R-:W-:-:S02]  /*0070*/  ULDC.64 UR4, c[0x0][0x250] ;  /* 0x0000940000047ab9 */ /* 0x000fc40000000a00 */
[----:B------:R-:W-:Y:S01]  /*0080*/  PLOP3.LUT P2, PT, PT, PT, UP2, 0x80, 0x0 ;  /* 0x000000000000781c */ /* 0x000fe20003f4f028 */
[----:B------:R-:W-:Y:S02]  /*0090*/  UISETP.NE.U32.AND UP0, UPT, URZ, UR4, UPT ;  /* 0x000000043f00728c */ /* 0x000fe4000bf05070 */
[----:B------:R-:W-:Y:S02]  /*00a0*/  ULDC.64 UR12, c[0x0][0x118] ;  /* 0x00004600000c7ab9 */ /* 0x000fe40000000a00 */
[----:B------:R-:W-:Y:S02]  /*00b0*/  UISETP.NE.AND.EX UP0, UPT, URZ, UR5, UPT, UP0 ;  /* 0x000000053f00728c */ /* 0x000fe4000bf05300 */
[----:B------:R-:W-:Y:S02]  /*00c0*/  ULDC.U8 UR8, c[0x0][0x312] ;  /* 0x0000c48000087ab9 */ /* 0x000fe40000000000 */
[----:B------:R-:W-:Y:S02]  /*00d0*/  ULDC.64 UR6, c[0x0][0x248] ;  /* 0x0000920000067ab9 */ /* 0x000fe40000000a00 */
[----:B-1----:R-:W-:Y:S01]  /*00e0*/  UIMAD.WIDE UR10, UR17, UR22, UR10 ;  /* 0x00000016110a72a5 */ /* 0x002fe2000f8e020a */
[----:B------:R-:W-:Y:S01]  /*00f0*/  PLOP3.LUT P0, PT, PT, PT, UP0, 0x80, 0x0 ;  /* 0x000000000000781c */ /* 0x000fe20003f0f008 */
[----:B------:R-:W-:-:S02]  /*0100*/  ULDC.64 UR4, c[0x0][0x250] ;  /* 0x0000940000047ab9 */ /* 0x000fc40000000a00 */
[----:B------:R-:W-:Y:S02]  /*0110*/  UISETP.NE.AND UP3, UPT, UR8, URZ, UPT ;  /* 0x0000003f0800728c */ /* 0x000fe4000bf65270 */
[----:B------:R-:W-:Y:S01]  /*0120*/  IMAD.U32 R10, RZ, RZ, UR10 ;  /* 0x0000000aff0a7e24 */ /* 0x000fe2000f8e00ff */
[----:B------:R-:W-:Y:S01]  /*0130*/  UISETP.EQ.U32.AND UP1, UPT, URZ, UR6, UPT ;  /* 0x000000063f00728c */ /* 0x000fe2000bf22070 */
[----:B------:R-:W-:Y:S01]  /*0140*/  IMAD.U32 R11, RZ, RZ, UR11 ;  /* 0x0000000bff0b7e24 */ /* 0x000fe2000f8e00ff */
[----:B------:R-:W-:Y:S02]  /*0150*/  @UP0 UIMAD.WIDE UR4, UR17, UR22, UR4 ;  /* 0x00000016110402a5 */ /* 0x000fe4000f8e0204 */
[----:B------:R-:W-:Y:S02]  /*0160*/  UISETP.EQ.OR.EX UP1, UPT, URZ, UR7, !UP3, UP1 ;  /* 0x000000073f00728c */ /* 0x000fe4000df22710 */
[----:B------:R-:W2:Y:S01]  /*0170*/  @P2 LDG.E R4, [R10.64] ;  /* 0x0000000c0a042981 */ /* 0x000ea2000c1e1900 */
[----:B------:R-:W-:-:S03]  /*0180*/  ULDC.64 UR6, c[0x0][0x248] ;  /* 0x0000920000067ab9 */ /* 0x000fc60000000a00 */
[----:B------:R-:W3:Y:S01]  /*0190*/  @P2 LDG.E R0, [R10.64+0x4] ;  /* 0x0000040c0a002981 */ /* 0x000ee2000c1e1900 */
[----:B------:R-:W-:Y:S01]  /*01a0*/  IMAD.U32 R8, RZ, RZ, UR4 ;  /* 0x00000004ff087e24 */ /* 0x000fe2000f8e00ff */
[----:B------:R-:W-:-:S05]  /*01b0*/  MOV R9, UR5 ;  /* 0x0000000500097c02 */ /* 0x000fca0008000f00 */
[----:B------:R-:W4:Y:S01]  /*01c0*/  @P0 LDG.E R2, [R8.64] ;  /* 0x0000000c08020981 */ /* 0x000f22000c1e1900 */
[----:B------:R-:W-:Y:S01]  /*01d0*/  PLOP3.LUT P1, PT, PT, PT, UP1, 0x80, 0x0 ;  /* 0x000000000000781c */ /* 0x000fe20003f2f018 */
[----:B------:R-:W-:-:S06]  /*01e0*/  UIMAD.WIDE UR6, UR17, UR22, UR6 ;  /* 0x00000016110672a5 */ /* 0x000fcc000f8e0206 */
[----:B------:R-:W-:Y:S01]  /*01f0*/  IMAD.U32 R6, RZ, RZ, UR6 ;  /* 0x00000006ff067e24 */ /* 0x000fe2000f8e00ff */
[----:B------:R-:W-:-:S05]  /*0200*/  MOV R7, UR7 ;  /* 0x0000000700077c02 */ /* 0x000fca0008000f00 */
[----:B------:R-:W5:Y:S01]  /*0210*/  @!P1 LDG.E R3, [R6.64] ;  /* 0x0000000c06039981 */ /* 0x000f62000c1e1900 */
[----:B------:R-:W-:Y:S02]  /*0220*/  UMOV UR24, 0xffffffff ;  /* 0xffffffff00187882 */ /* 0x000fe40000000000 */
[----:B------:R-:W-:Y:S02]  /*0230*/  UMOV UR7, URZ ;  /* 0x0000003f00077c82 */ /* 0x000fe40008000000 */
[----:B------:R-:W-:Y:S01]  /*0240*/  UMOV UR18, 0xffffffff ;  /* 0xffffffff00127882 */ /* 0x000fe20000000000 */
[----:B------:R-:W1:Y:S08]  /*0250*/  S2UR UR10, SR_CTAID.X ;  /* 0x00000000000a79c3 */ /* 0x000e700000002500 */
[----:B------:R-:W1:Y:S08]  /*0260*/  S2UR UR14, SR_CTAID.Z ;  /* 0x00000000000e79c3 */ /* 0x000e700000002700 */
[----:B--2---:R-:W2:Y:S08]  /*0270*/  @P2 R2UR UR24, R4 ;  /* 0x00000000041823c2 */ /* 0x004eb000000e0000 */
[----:B---3--:R-:W2:Y:S08]  /*0280*/  @P2 R2UR UR26, R0 ;  /* 0x00000000001a23c2 */ /* 0x008eb000000e0000 */
[----:B----4-:R3:W4:Y:S01]  /*0290*/  @P0 R2UR UR7, R2 ;  /* 0x00000000020703c2 */ /* 0x01072200000e0000 */
[----:B------:R-:W-:-:S04]  /*02a0*/  ISETP.NE.U32.AND P0, PT, RZ, c[0x0][0x248], PT ;  /* 0x00009200ff007a0c */ /* 0x000fc80003f05070 */
[----:B------:R-:W-:-:S03]  /*02b0*/  ISETP.NE.AND.EX P0, PT, RZ, c[0x0][0x24c], PT, P0 ;  /* 0x00009300ff007a0c */ /* 0x000fc60003f05300 */
[----:B-----5:R3:W1:Y:S01]  /*02c0*/  @!P1 R2UR UR18, R3 ;  /* 0x00000000031293c2 */ /* 0x02066200000e0000 */
[----:B--2---:R-:W-:-:S07]  /*02d0*/  @UP2 UIADD3 UR26, UR26, -UR24, URZ ;  /* 0x800000181a1a2290 */ /* 0x004fce000fffe03f */
[----:B------:R-:W-:Y:S02]  /*02e0*/  @!UP2 ULDC UR26, c[0x0][0x214] ;  /* 0x00008500001aaab9 */ /* 0x000fe40000000800 */
[----:B-1-34-:R-:W-:Y:S05]  /*02f0*/  @!P0 BRA `(.L_x_2052) ;  /* 0x0000007000008947 */ /* 0x01afea0003800000 */
[----:B------:R-:W-:-:S13]  /*0300*/  PLOP3.LUT P0, PT, PT, PT, UP3, 0x80, 0x0 ;  /* 0x000000000000781c */ /* 0x000fda0003f0f038 */
[----:B------:R-:W2:Y:S04]  /*0310*/  @P0 LDG.E R0, [R6.64+0x4] ;  /* 0x0000040c06000981 */ /* 0x000ea8000c1e1900 */
[----:B------:R-:W3:Y:S01]  /*0320*/  @!P0 LDG.E R2, [R6.64] ;  /* 0x0000000c06028981 */ /* 0x000ee2000c1e1900 */
[----:B--2---:R-:W1:Y:S02]  /*0330*/  @P0 R2UR UR6, R0 ;  /* 0x00000000000603c2 */ /* 0x004e6400000e0000 */
[----:B-1----:R-:W-:-:S11]  /*0340*/  @UP3 UIADD3 UR6, UR6, -UR18, URZ ;  /* 0x8000001206063290 */ /* 0x002fd6000fffe03f */
[----:B---3--:R1:W2:Y:S02]  /*0350*/  @!P0 R2UR UR6, R2 ;  /* 0x00000000020683c2 */ /* 0x0082a400000e0000 */
[----:B-12---:R-:W-:Y:S05]  /*0360*/  BRA `(.L_x_2053) ;  /* 0x0000001000007947 */ /* 0x006fea0003800000 */
.L_x_2052:
[----:B------:R-:W-:Y:S02]  /*0370*/  ULDC UR6, c[0x0][0x218] ;  /* 0x0000860000067ab9 */ /* 0x000fe40000000800 */
.L_x_2053:
[----:B------:R-:W-:Y:S02]  /*0380*/  ULDC.64 UR4, c[0x0][0x258] ;  /* 0x0000960000047ab9 */ /* 0x000fe40000000a00 */
[----:B------:R-:W-:-:S04]  /*0390*/  UISETP.NE.U32.AND UP2, UPT, URZ, UR4, UPT ;  /* 0x000000043f00728c */ /* 0x000fc8000bf45070 */
[----:B------:R-:W-:-:S03]  /*03a0*/  UISETP.NE.AND.EX UP2, UPT, URZ, UR5, UPT, UP2 ;  /* 0x000000053f00728c */ /* 0x000fc6000bf45320 */
[----:B------:R-:W-:-:S03]  /*03b0*/  ULDC.64 UR4, c[0x0][0x258] ;  /* 0x0000960000047ab9 */ /* 0x000fc60000000a00 */
[----:B------:R-:W-:-:S05]  /*03c0*/  PLOP3.LUT P0, PT, PT, PT, UP2, 0x80, 0x0 ;  /* 0x000000000000781c */ /* 0x000fca0003f0f028 */
[----:B------:R-:W-:-:S06]  /*03d0*/  @UP2 UIMAD.WIDE UR4, UR17, UR22, UR4 ;  /* 0x00000016110422a5 */ /* 0x000fcc000f8e0204 */
[----:B------:R-:W-:Y:S02]  /*03e0*/  IMAD.U32 R2, RZ, RZ, UR4 ;  /* 0x00000004ff027e24 */ /* 0x000fe4000f8e00ff */
[----:B------:R-:W-:Y:S01]  /*03f0*/  IMAD.U32 R3, RZ, RZ, UR5 ;  /* 0x00000005ff037e24 */ /* 0x000fe2000f8e00ff */
[----:B------:R-:W-:Y:S02]  /*0400*/  USHF.L.U32 UR10, UR10, 0x6, URZ ;  /* 0x000000060a0a7899 */ /* 0x000fe4000800063f */
[----:B------:R-:W-:Y:S02]  /*0410*/  ULDC.64 UR4, c[0x0][0x268] ;  /* 0x00009a0000047ab9 */ /* 0x000fe40000000a00 */
[----:B------:R-:W2:Y:S01]  /*0420*/  @P0 LDG.E R0, [R2.64] ;  /* 0x0000000c02000981 */ /* 0x000ea2000c1e1900 */
[----:B------:R-:W-:Y:S02]  /*0430*/  UISETP.GT.AND UP0, UPT, UR26, UR10, UPT ;  /* 0x0000000a1a00728c */ /* 0x000fe4000bf04270 */
[----:B------:R-:W-:-:S03]  /*0440*/  @!UP2 UISETP.NE.U32.AND UP1, UPT, URZ, UR4, UPT ;  /* 0x000000043f00a28c */ /* 0x000fc6000bf25070 */
[----:B------:R-:W-:Y:S02]  /*0450*/  ULDC UR4, c[0x0][0x21c] ;  /* 0x0000870000047ab9 */ /* 0x000fe40000000800 */
[----:B------:R-:W-:-:S04]  /*0460*/  @!UP2 UISETP.NE.AND.EX UP1, UPT, URZ, UR5, UPT, UP1 ;  /* 0x000000053f00a28c */ /* 0x000fc8000bf25310 */
[----:B------:R-:W-:Y:S01]  /*0470*/  @!UP2 USEL UR4, URZ, UR4, !UP1 ;  /* 0x000000043f04a287 */ /* 0x000fe2000c800000 */
[----:B--2---:R-:W1:Y:S01]  /*0480*/  @P0 R2UR UR11, R0 ;  /* 0x00000000000b03c2 */ /* 0x004e6200000e0000 */
[----:B------:R-:W-:Y:S01]  /*0490*/  PLOP3.LUT P0, PT, PT, PT, UP0, 0x80, 0x0 ;  /* 0x000000000000781c */ /* 0x000fe20003f0f008 */
[----:B-1----:R-:W-:Y:S02]  /*04a0*/  @UP2 UIADD3 UR11, UR11, -UR7, URZ ;  /* 0x800000070b0b2290 */ /* 0x002fe4000fffe03f */
[----:B------:R-:W-:-:S10]  /*04b0*/  @!UP2 UIADD3 UR11, UR4, UR6, -UR7 ;  /* 0x00000006040ba290 */ /* 0x000fd4000fffe807 */
[----:B------:R-:W-:Y:S05]  /*04c0*/  @!P0 EXIT ;  /* 0x000000000000894d */ /* 0x000fea0003800000 */
[----:B------:R-:W-:Y:S01]  /*04d0*/  ULDC UR16, c[0x0][0x218] ;  /* 0x0000860000107ab9 */ /* 0x000fe20000000800 */
[----:B------:R-:W1:Y:S01]  /*04e0*/  S2R R4, SR_TID.X ;  /* 0x0000000000047919 */ /* 0x000e620000002100 */
[----:B------:R-:W-:Y:S02]  /*04f0*/  UIADD3 UR5, UR11, UR10, -UR26 ;  /* 0x0000000a0b057290 */ /* 0x000fe4000fffe81a */
[----:B------:R-:W-:Y:S02]  /*0500*/  UIADD3 UR6, UR11, 0x3f, URZ ;  /* 0x0000003f0b067890 */ /* 0x000fe4000fffe03f */
[----:B------:R-:W-:Y:S02]  /*0510*/  UIADD3 UR16, UR16, 0x3f, URZ ;  /* 0x0000003f10107890 */ /* 0x000fe4000fffe03f */
[----:B------:R-:W-:Y:S02]  /*0520*/  ULDC UR9, c[0x0][0x2e4] ;  /* 0x0000b90000097ab9 */ /* 0x000fe40000000800 */
[----:B------:R-:W-:-:S02]  /*0530*/  UIADD3 UR9, UR5, -UR9, URZ ;  /* 0x8000000905097290 */ /* 0x000fc4000fffe03f */
[----:B------:R-:W-:Y:S02]  /*0540*/  UIADD3 UR8, -UR26, 0x7f, UR10 ;  /* 0x0000007f1a087890 */ /* 0x000fe4000fffe10a */
[----:B------:R-:W-:Y:S02]  /*0550*/  USHF.R.S32.HI UR5, URZ, 0x1f, UR6 ;  /* 0x0000001f3f057899 */ /* 0x000fe40008011406 */
[----:B------:R-:W-:Y:S02]  /*0560*/  USHF.R.S32.HI UR15, URZ, 0x1f, UR16 ;  /* 0x0000001f3f0f7899 */ /* 0x000fe40008011410 */
[----:B------:R-:W-:Y:S02]  /*0570*/  ULDC UR4, c[0x0][0x2e8] ;  /* 0x0000ba0000047ab9 */ /* 0x000fe40000000800 */
[----:B------:R-:W-:Y:S02]  /*0580*/  UIADD3 UR4, UR8, UR4, UR11 ;  /* 0x0000000408047290 */ /* 0x000fe4000fffe00b */
[----:B------:R-:W-:-:S02]  /*0590*/  ULEA.HI UR5, UR5, UR6, URZ, 0x6 ;  /* 0x0000000605057291 */ /* 0x000fc4000f8f303f */
[----:B------:R-:W-:Y:S02]  /*05a0*/  ULEA.HI UR15, UR15, UR16, URZ, 0x6 ;  /* 0x000000100f0f7291 */ /* 0x000fe4000f8f303f */
[----:B------:R-:W-:Y:S02]  /*05b0*/  USHF.R.S32.HI UR8, URZ, 0x1f, UR9 ;  /* 0x0000001f3f087899 */ /* 0x000fe40008011409 */
[----:B------:R-:W-:Y:S02]  /*05c0*/  USHF.R.S32.HI UR6, URZ, 0x1f, UR4 ;  /* 0x0000001f3f067899 */ /* 0x000fe40008011404 */
[----:B------:R-:W-:Y:S02]  /*05d0*/  USHF.R.S32.HI UR5, URZ, 0x6, UR5 ;  /* 0x000000063f057899 */ /* 0x000fe40008011405 */
[----:B------:R-:W-:Y:S02]  /*05e0*/  USHF.R.S32.HI UR15, URZ, 0x6, UR15 ;  /* 0x000000063f0f7899 */ /* 0x000fe4000801140f */
[----:B------:R-:W-:-:S02]  /*05f0*/  ULEA.HI UR8, UR8, UR9, URZ, 0x6 ;  /* 0x0000000908087291 */ /* 0x000fc4000f8f303f */
[----:B------:R-:W-:Y:S02]  /*0600*/  ULEA.HI UR6, UR6, UR4, URZ, 0x6 ;  /* 0x0000000406067291 */ /* 0x000fe4000f8f303f */
[----:B------:R-:W-:Y:S02]  /*0610*/  UISETP.LT.AND UP0, UPT, UR15, UR5, UPT ;  /* 0x000000050f00728c */ /* 0x000fe4000bf01270 */
[----:B------:R-:W-:Y:S02]  /*0620*/  USHF.R.S32.HI UR19, URZ, 0x6, UR8 ;  /* 0x000000063f137899 */ /* 0x000fe40008011408 */
[----:B------:R-:W-:Y:S02]  /*0630*/  USHF.R.S32.HI UR8, URZ, 0x6, UR6 ;  /* 0x000000063f087899 */ /* 0x000fe40008011406 */
[----:B------:R-:W-:Y:S02]  /*0640*/  USEL UR5, UR15, UR5, UP0 ;  /* 0x000000050f057287 */ /* 0x000fe40008000000 */
[----:B------:R-:W-:-:S02]  /*0650*/  UISETP.LT.AND UP1, UPT, URZ, UR19, UPT ;  /* 0x000000133f00728c */ /* 0x000fc4000bf21270 */
[----:B------:R-:W-:Y:S02]  /*0660*/  UISETP.LT.AND UP0, UPT, UR5, UR8, UPT ;  /* 0x000000080500728c */ /* 0x000fe4000bf01270 */
[----:B------:R-:W-:Y:S02]  /*0670*/  USEL UR19, URZ, UR19, !UP1 ;  /* 0x000000133f137287 */ /* 0x000fe4000c800000 */
[----:B------:R-:W-:-:S04]  /*0680*/  USEL UR8, UR5, UR8, UP0 ;  /* 0x0000000805087287 */ /* 0x000fc80008000000 */
[----:B------:R-:W-:-:S06]  /*0690*/  UISETP.GE.AND UP0, UPT, UR19, UR8, UPT ;  /* 0x000000081300728c */ /* 0x000fcc000bf06270 */
[----:B------:R-:W-:-:S13]  /*06a0*/  PLOP3.LUT P0, PT, PT, PT, UP0, 0x80, 0x0 ;  /* 0x000000000000781c */ /* 0x000fda0003f0f008 */
[----:B------:R-:W-:Y:S05]  /*06b0*/  @!P0 BRA `(.L_x_2054) ;  /* 0x000008d000008947 */ /* 0x000fea0003800000 */
[----:B-1----:R-:W-:Y:S01]  /*06c0*/  SHF.R.S32.HI R9, RZ, 0x1f, R4 ;  /* 0x0000001fff097819 */ /* 0x002fe20000011404 */
[----:B------:R-:W-:Y:S01]  /*06d0*/  UISETP.NE.AND UP0, UPT, UR24, -0x1, UPT ;  /* 0xffffffff1800788c */ /* 0x000fe2000bf05270 */
[----:B------:R-:W1:Y:S01]  /*06e0*/  S2R R12, SR_CTAID.Z ;  /* 0x00000000000c7919 */ /* 0x000e620000002700 */
[----:B------:R-:W-:Y:S01]  /*06f0*/  USHF.R.S32.HI UR11, URZ, 0x1f, UR10 ;  /* 0x0000001f3f0b7899 */ /* 0x000fe2000801140a */
[----:B------:R-:W-:Y:S01]  /*0700*/  LEA.HI R9, R9, R4, RZ, 0x3 ;  /* 0x0000000409097211 */ /* 0x000fe200078f18ff */
[----:B------:R-:W-:Y:S01]  /*0710*/  ULDC.64 UR6, c[0x0][0x1e8] ;  /* 0x00007a0000067ab9 */ /* 0x000fe20000000a00 */
[----:B------:R-:W-:Y:S01]  /*0720*/  BSSY B0, `(.L_x_2055) ;  /* 0x0000034000007945 */ /* 0x000fe20003800000 */
[----:B------:R-:W-:Y:S01]  /*0730*/  ULDC.64 UR4, c[0x0][0x1e8] ;  /* 0x00007a0000047ab9 */ /* 0x000fe20000000a00 */
[----:B------:R-:W-:Y:S01]  /*0740*/  LOP3.LUT R3, R9, 0xfffffff8, RZ, 0xc0, !PT ;  /* 0xfffffff809037812 */ /* 0x000fe200078ec0ff */
[----:B------:R-:W-:Y:S01]  /*0750*/  UIMAD UR4, UR11, UR4, URZ ;  /* 0x000000040b0472a4 */ /* 0x000fe2000f8e023f */
[----:B------:R-:W-:Y:S01]  /*0760*/  SHF.R.S32.HI R9, RZ, 0x3, R9 ;  /* 0x00000003ff097819 */ /* 0x000fe20000011409 */
[----:B------:R-:W-:-:S02]  /*0770*/  UIADD3 UR26, -UR10, UR26, URZ ;  /* 0x0000001a0a1a7290 */ /* 0x000fc4000fffe13f */
[----:B------:R-:W-:Y:S01]  /*0780*/  @UP0 UIMAD.WIDE.U32 UR8, UR24, UR6, URZ ;  /* 0x00000006180802a5 */ /* 0x000fe2000f8e003f */
[----:B------:R-:W-:Y:S01]  /*0790*/  IMAD.IADD R10, R4, 0x1, -R3 ;  /* 0x00000001040a7824 */ /* 0x000fe200078e0a03 */
[----:B------:R-:W-:Y:S01]  /*07a0*/  UIMAD UR6, UR10, UR5, UR4 ;  /* 0x000000050a0672a4 */ /* 0x000fe2000f8e0204 */
[----:B------:R-:W-:Y:S01]  /*07b0*/  IMAD.U32 R3, RZ, RZ, UR10 ;  /* 0x0000000aff037e24 */ /* 0x000fe2000f8e00ff */
[----:B------:R-:W-:Y:S01]  /*07c0*/  @UP0 UIMAD UR7, UR24, UR7, UR9 ;  /* 0x00000007180702a4 */ /* 0x000fe2000f8e0209 */
[----:B------:R-:W-:Y:S01]  /*07d0*/  IMAD.SHL.U32 R16, R10, 0x8, RZ ;  /* 0x000000080a107824 */ /* 0x000fe200078e00ff */
[----:B------:R-:W-:Y:S02]  /*07e0*/  @!UP0 USHF.R.S32.HI UR9, URZ, 0x1f, UR17 ;  /* 0x0000001f3f098899 */ /* 0x000fe40008011411 */
[----:B------:R-:W-:Y:S01]  /*07f0*/  ULDC.64 UR4, c[0x0][0x1e0] ;  /* 0x0000780000047ab9 */ /* 0x000fe20000000a00 */
[----:B------:R-:W-:Y:S01]  /*0800*/  IMAD.U32 R0, RZ, RZ, UR6 ;  /* 0x00000006ff007e24 */ /* 0x000fe2000f8e00ff */
[----:B------:R-:W-:Y:S01]  /*0810*/  @!UP0 UIMAD UR9, UR9, UR4, URZ ;  /* 0x00000004090982a4 */ /* 0x000fe2000f8e023f */
[----:B------:R-:W-:Y:S01]  /*0820*/  SHF.R.S32.HI R17, RZ, 0x1f, R16 ;  /* 0x0000001fff117819 */ /* 0x000fe20000011410 */
[----:B------:R-:W-:Y:S01]  /*0830*/  @!UP0 UIMAD.WIDE.U32 UR18, UR17, UR4, URZ ;  /* 0x00000004111282a5 */ /* 0x000fe2000f8e003f */
[----:B------:R-:W-:Y:S01]  /*0840*/  IADD3 R8, R16, 0x40, RZ ;  /* 0x0000004010087810 */ /* 0x000fe20007ffe0ff */
[----:B------:R-:W-:Y:S01]  /*0850*/  @!UP0 UIMAD UR9, UR17, UR5, UR9 ;  /* 0x00000005110982a4 */ /* 0x000fe2000f8e0209 */
[----:B------:R-:W-:Y:S01]  /*0860*/  IADD3 R7, R16, 0x80, RZ ;  /* 0x0000008010077810 */ /* 0x000fe20007ffe0ff */
[----:B------:R-:W-:Y:S01]  /*0870*/  IMAD.WIDE.U32 R2, R3, c[0x0][0x1e8], R16 ;  /* 0x00007a0003027a25 */ /* 0x000fe200078e0010 */
[----:B------:R-:W-:-:S02]  /*0880*/  USHF.R.S32.HI UR11, URZ, 0x1f, UR14 ;  /* 0x0000001f3f0b7899 */ /* 0x000fc4000801140e */
[----:B------:R-:W-:Y:S02]  /*0890*/  @!UP0 UMOV UR8, UR18 ;  /* 0x0000001200088c82 */ /* 0x000fe40008000000 */
[----:B------:R-:W-:Y:S01]  /*08a0*/  @!UP0 UIADD3 UR7, UR19, UR9, URZ ;  /* 0x0000000913078290 */ /* 0x000fe2000fffe03f */
[----:B------:R-:W-:Y:S01]  /*08b0*/  IADD3 R2, P0, R2, UR8, RZ ;  /* 0x0000000802027c10 */ /* 0x000fe2000ff1e0ff */
[----:B------:R-:W-:Y:S02]  /*08c0*/  ULDC.64 UR4, c[0x0][0x1f0] ;  /* 0x00007c0000047ab9 */ /* 0x000fe40000000a00 */
[----:B------:R-:W-:Y:S02]  /*08d0*/  UIMAD UR4, UR11, UR4, URZ ;  /* 0x000000040b0472a4 */ /* 0x000fe4000f8e023f */
[----:B------:R-:W-:Y:S02]  /*08e0*/  IADD3.X R3, R3, UR7, R0, P0, !PT ;  /* 0x0000000703037c10 */ /* 0x000fe400087fe400 */
[----:B------:R-:W-:Y:S01]  /*08f0*/  ISETP.GE.AND P0, PT, R9, UR26, PT ;  /* 0x0000001a09007c0c */ /* 0x000fe2000bf06270 */
[----:B------:R-:W-:-:S02]  /*0900*/  UIMAD UR4, UR14, UR5, UR4 ;  /* 0x000000050e0472a4 */ /* 0x000fc4000f8e0204 */
[----:B-1----:R-:W-:Y:S01]  /*0910*/  IMAD.WIDE.U32 R12, R12, c[0x0][0x1f0], R2 ;  /* 0x00007c000c0c7a25 */ /* 0x002fe200078e0002 */
[----:B------:R-:W-:Y:S01]  /*0920*/  ULDC UR5, c[0x0][0x1c0] ;  /* 0x0000700000057ab9 */ /* 0x000fe20000000800 */
[----:B------:R-:W-:Y:S01]  /*0930*/  SHF.R.S32.HI R2, RZ, 0x1f, R9 ;  /* 0x0000001fff027819 */ /* 0x000fe20000011409 */
[----:B------:R-:W-:Y:S02]  /*0940*/  UIMAD UR14, UR17, UR5, UR14 ;  /* 0x00000005110e72a4 */ /* 0x000fe4000f8e020e */
[----:B------:R-:W-:Y:S01]  /*0950*/  IADD3 R15, R13, UR4, RZ ;  /* 0x000000040d0f7c10 */ /* 0x000fe2000fffe0ff */
[----:B------:R-:W-:Y:S02]  /*0960*/  ULDC UR5, c[0x0][0x214] ;  /* 0x0000850000057ab9 */ /* 0x000fe40000000800 */
[----:B------:R-:W-:Y:S02]  /*0970*/  UIMAD UR5, UR14, UR5, UR10 ;  /* 0x000000050e0572a4 */ /* 0x000fe4000f8e020a */
        /* <DEDUP_REMOVED lines=14> */
.L_x_2056:
[----:B------:R-:W-:Y:S05]  /*0a60*/  BSYNC B0 ;  /* 0x0000000000007941 */ /* 0x000fea0003800000 */
.L_x_2055:
[----:B------:R-:W-:Y:S01]  /*0a70*/  IADD3 R6, R9, 0x10, RZ ;  /* 0x0000001009067810 */ /* 0x000fe20007ffe0ff */
[----:B------:R-:W-:Y:S03]  /*0a80*/  BSSY B0, `(.L_x_2057) ;  /* 0x0000013000007945 */ /* 0x000fe60003800000 */
[----:B------:R-:W-:-:S13]  /*0a90*/  ISETP.GE.AND P0, PT, R6, UR26, PT ;  /* 0x0000001a06007c0c */ /* 0x000fda000bf06270 */
        /* <DEDUP_REMOVED lines=9> */
[----:B------:R-:W-:Y:S01]  /*0b30*/  IMAD R0, R0, c[0x0][0x1e8], RZ ;  /* 0x00007a0000007a24 */ /* 0x000fe200078e02ff */
[----:B-1----:R-:W-:-:S03]  /*0b40*/  LEA R18, P3, R4, c[0x0][0x1d0], 0x1 ;  /* 0x0000740004127a11 */ /* 0x002fc600078608ff */
[----:B------:R-:W-:-:S04]  /*0b50*/  IMAD R0, R3, c[0x0][0x1ec], R0 ;  /* 0x00007b0003007a24 */ /* 0x000fc800078e0200 */
[----:B------:R-:W-:-:S05]  /*0b60*/  IMAD.IADD R0, R5, 0x1, R0 ;  /* 0x0000000105007824 */ /* 0x000fca00078e0200 */
[----:B------:R-:W-:-:S05]  /*0b70*/  LEA.HI.X R19, R4, c[0x0][0x1d4], R0, 0x1, P3 ;  /* 0x0000750004137a11 */ /* 0x000fca00018f0c00 */
[----:B------:R1:W-:Y:S04]  /*0b80*/  @!P2 STG.E.128 [R18.64], RZ ;  /* 0x000000ff1200a986 */ /* 0x0003e8000c101d0c */
[----:B------:R1:W-:Y:S04]  /*0b90*/  @!P1 STG.E.128 [R18.64+0x80], RZ ;  /* 0x000080ff12009986 */ /* 0x0003e8000c101d0c */
[----:B------:R1:W-:Y:S02]  /*0ba0*/  @!P0 STG.E.128 [R18.64+0x100], RZ ;  /* 0x000100ff12008986 */ /* 0x0003e4000c101d0c */
.L_x_2058:
[----:B------:R-:W-:Y:S05]  /*0bb0*/  BSYNC B0 ;  /* 0x0000000000007941 */ /* 0x000fea0003800000 */
.L_x_2057:
[----:B------:R-:W-:Y:S01]  /*0bc0*/  IADD3 R5, R9, 0x20, RZ ;  /* 0x0000002009057810 */ /* 0x000fe20007ffe0ff */
[----:B------:R-:W-:Y:S03]  /*0bd0*/  BSSY B0, `(.L_x_2059) ;  /* 0x0000013000007945 */ /* 0x000fe60003800000 */
[----:B------:R-:W-:-:S13]  /*0be0*/  ISETP.GE.AND P0, PT, R5, UR26, PT ;  /* 0x0000001a05007c0c */ /* 0x000fda000bf06270 */
        /* <DEDUP_REMOVED lines=17> */
.L_x_2060:
[----:B------:R-:W-:Y:S05]  /*0d00*/  BSYNC B0 ;  /* 0x0000000000007941 */ /* 0x000fea0003800000 */
.L_x_2059:
[----:B------:R-:W-:Y:S01]  /*0d10*/  IADD3 R4, R9, 0x30, RZ ;  /* 0x0000003009047810 */ /* 0x000fe20007ffe0ff */
[----:B------:R-:W-:Y:S03]  /*0d20*/  BSSY B0, `(.L_x_2061) ;  /* 0x0000012000007945 */ /* 0x000fe60003800000 */
[----:B------:R-:W-:-:S13]  /*0d30*/  ISETP.GE.AND P0, PT, R4, UR26, PT ;  /* 0x0000001a04007c0c */ /* 0x000fda000bf06270 */
        /* <DEDUP_REMOVED lines=16> */
.L_x_2062:
[----:B------:R-:W-:Y:S05]  /*0e40*/  BSYNC B0 ;  /* 0x0000000000007941 */ /* 0x000fea0003800000 */
.L_x_2061:
[----:B------:R-:W-:Y:S01]  /*0e50*/  ISETP.NE.AND P4, PT, R10, RZ, PT ;  /* 0x000000ff0a00720c */ /* 0x000fe20003f85270 */
[----:B------:R-:W-:-:S03]  /*0e60*/  IMAD.U32 R3, RZ, RZ, UR5 ;  /* 0x00000005ff037e24 */ /* 0x000fc6000f8e00ff */
[----:B------:R-:W-:Y:S02]  /*0e70*/  ISETP.GE.OR P2, PT, R6, UR26, P4 ;  /* 0x0000001a06007c0c */ /* 0x000fe4000a746670 */
[----:B------:R-:W-:Y:S02]  /*0e80*/  ISETP.GE.OR P3, PT, R9, UR26, P4 ;  /* 0x0000001a09007c0c */ /* 0x000fe4000a766670 */
[----:B------:R-:W-:Y:S02]  /*0e90*/  ISETP.GE.OR P1, PT, R5, UR26, P4 ;  /* 0x0000001a05007c0c */ /* 0x000fe4000a726670 */
[----:B------:R-:W-:Y:S02]  /*0ea0*/  IADD3 R9, P0, R9, UR5, RZ ;  /* 0x0000000509097c10 */ /* 0x000fe4000ff1e0ff */
[----:B------:R-:W-:Y:S02]  /*0eb0*/  ISETP.GE.OR P4, PT, R4, UR26, P4 ;  /* 0x0000001a04007c0c */ /* 0x000fe4000a786670 */
[----:B------:R-:W-:-:S02]  /*0ec0*/  LEA.HI.X.SX32 R2, R3, R2, 0x1, P0 ;  /* 0x0000000203027211 */ /* 0x000fc400000f0eff */
[----:B------:R-:W-:-:S03]  /*0ed0*/  LEA R6, P0, R9, c[0x0][0x200], 0x2 ;  /* 0x0000800009067a11 */ /* 0x000fc600078010ff */
[----:B------:R-:W-:Y:S01]  /*0ee0*/  @!P3 IMAD.MOV.U32 R3, RZ, RZ, 0x7f800000 ;  /* 0x7f800000ff03b424 */ /* 0x000fe200078e00ff */
[----:B------:R-:W-:Y:S01]  /*0ef0*/  LEA.HI.X R7, R9, c[0x0][0x204], R2, 0x2, P0 ;  /* 0x0000810009077a11 */ /* 0x000fe200000f1402 */
[----:B------:R-:W-:Y:S02]  /*0f00*/  @!P2 IMAD.MOV.U32 R2, RZ, RZ, 0x7f800000 ;  /* 0x7f800000ff02a424 */ /* 0x000fe400078e00ff */
[----:B------:R-:W-:Y:S02]  /*0f10*/  @!P1 IMAD.MOV.U32 R0, RZ, RZ, 0x7f800000 ;  /* 0x7f800000ff009424 */ /* 0x000fe400078e00ff */
[----:B------:R3:W-:Y:S04]  /*0f20*/  @!P3 STG.E [R6.64], R3 ;  /* 0x000000030600b986 */ /* 0x0007e8000c10190c */
[----:B------:R3:W-:Y:S04]  /*0f30*/  @!P2 STG.E [R6.64+0x40], R2 ;  /* 0x000040020600a986 */ /* 0x0007e8000c10190c */
[----:B------:R3:W-:Y:S01]  /*0f40*/  @!P1 STG.E [R6.64+0x80], R0 ;  /* 0x0000800006009986 */ /* 0x0007e2000c10190c */
[----:B------:R-:W-:Y:S05]  /*0f50*/  @P4 EXIT ;  /* 0x000000000000494d */ /* 0x000fea0003800000 */
[----:B---3--:R-:W-:-:S05]  /*0f60*/  MOV R3, 0x7f800000 ;  /* 0x7f80000000037802 */ /* 0x008fca0000000f00 */
[----:B------:R-:W-:Y:S01]  /*0f70*/  STG.E [R6.64+0xc0], R3 ;  /* 0x0000c00306007986 */ /* 0x000fe2000c10190c */
[----:B------:R-:W-:Y:S05]  /*0f80*/  EXIT ;  /* 0x000000000000794d */ /* 0x000fea0003800000 */
.L_x_2054:
[----:B-1----:R-:W-:Y:S02]  /*0f90*/  ULDC.64 UR4, c[0x0][0x2b8] ;  /* 0x0000ae0000047ab9 */ /* 0x002fe40000000a00 */
[----:B------:R-:W-:Y:S02]  /*0fa0*/  UISETP.NE.U32.AND UP0, UPT, URZ, UR4, UPT ;  /* 0x000000043f00728c */ /* 0x000fe4000bf05070 */
[----:B------:R-:W-:Y:S02]  /*0fb0*/  ULDC.64 UR20, c[0x0][0x2c0] ;  /* 0x0000b00000147ab9 */ /* 0x000fe40000000a00 */
[----:B------:R-:W-:-:S03]  /*0fc0*/  UISETP.NE.AND.EX UP0, UPT, URZ, UR5, UPT, UP0 ;  /* 0x000000053f00728c */ /* 0x000fc6000bf05300 */
[----:B------:R-:W-:-:S03]  /*0fd0*/  ULDC.64 UR4, c[0x0][0x2b8] ;  /* 0x0000ae0000047ab9 */ /* 0x000fc60000000a00 */
[----:B------:R-:W-:-:S05]  /*0fe0*/  PLOP3.LUT P0, PT, PT, PT, UP0, 0x80, 0x0 ;  /* 0x000000000000781c */ /* 0x000fca0003f0f008 */
[----:B------:R-:W-:-:S06]  /*0ff0*/  @UP0 UIMAD.WIDE UR4, UR17, UR22, UR4 ;  /* 0x00000016110402a5 */ /* 0x000fcc000f8e0204 */
[----:B------:R-:W-:Y:S02]  /*1000*/  IMAD.U32 R2, RZ, RZ, UR4 ;  /* 0x00000004ff027e24 */ /* 0x000fe4000f8e00ff */
[----:B------:R-:W-:Y:S01]  /*1010*/  IMAD.U32 R3, RZ, RZ, UR5 ;  /* 0x00000005ff037e24 */ /* 0x000fe2000f8e00ff */
[----:B------:R-:W-:Y:S02]  /*1020*/  UISETP.NE.U32.AND UP1, UPT, URZ, UR20, UPT ;  /* 0x000000143f00728c */ /* 0x000fe4000bf25070 */
[----:B------:R-:W-:Y:S02]  /*1030*/  ULDC.64 UR4, c[0x0][0x2c8] ;  /* 0x0000b20000047ab9 */ /* 0x000fe40000000a00 */
[----:B------:R-:W2:Y:S01]  /*1040*/  @P0 LDG.E R2, [R2.64] ;  /* 0x0000000c02020981 */ /* 0x000ea2000c1e1900 */
[----:B------:R-:W-:Y:S01]  /*1050*/  UISETP.NE.AND.EX UP1, UPT, URZ, UR21, UPT, UP1 ;  /* 0x000000153f00728c */ /* 0x000fe2000bf25310 */
[----:B------:R-:W-:Y:S01]  /*1060*/  IABS R0, c[0x0][0x2d0] ;  /* 0x0000b40000007a13 */ /* 0x000fe20000000000 */
[----:B------:R-:W-:-:S02]  /*1070*/  UMOV UR30, URZ ;  /* 0x0000003f001e7c82 */ /* 0x000fc40008000000 */
[----:B------:R-:W-:Y:S01]  /*1080*/  UMOV UR31, URZ ;  /* 0x0000003f001f7c82 */ /* 0x000fe20008000000 */
[----:B------:R1:W3:Y:S01]  /*1090*/  R2UR UR9, R0 ;  /* 0x00000000000973c2 */ /* 0x0002e200000e0000 */
[----:B------:R-:W-:-:S05]  /*10a0*/  UPLOP3.LUT UP6, UPT, UPT, UPT, UPT, 0x40, 0x0 ;  /* 0x000000000000789c */ /* 0x000fca0003fce870 */
[----:B------:R-:W-:Y:S02]  /*10b0*/  @UP1 USHF.R.S32.HI UR6, URZ, 0x1f, UR17 ;  /* 0x0000001f3f061899 */ /* 0x000fe40008011411 */
[----:B------:R-:W-:Y:S02]  /*10c0*/  @UP1 UIMAD.WIDE.U32 UR28, UR17, UR4, URZ ;  /* 0x00000004111c12a5 */ /* 0x000fe4000f8e003f */
[----:B------:R-:W-:Y:S02]  /*10d0*/  @UP1 UIMAD UR6, UR6, UR4, URZ ;  /* 0x00000004060612a4 */ /* 0x000fe4000f8e023f */
[----:B------:R-:W-:Y:S02]  /*10e0*/  @UP1 ULEA UR30, UP0, UR28, UR20, 0x2 ;  /* 0x000000141c1e1291 */ /* 0x000fe4000f80103f */
[----:B------:R-:W-:-:S03]  /*10f0*/  @UP1 UIMAD UR4, UR17, UR5, UR6 ;  /* 0x00000005110412a4 */ /* 0x000fc6000f8e0206 */
[----:B------:R-:W-:Y:S02]  /*1100*/  UMOV UR6, UR17 ;  /* 0x0000001100067c82 */ /* 0x000fe40008000000 */
[----:B------:R-:W-:-:S04]  /*1110*/  @UP1 UIADD3 UR4, UR29, UR4, URZ ;  /* 0x000000041d041290 */ /* 0x000fc8000fffe03f */
[----:B------:R-:W-:-:S04]  /*1120*/  @UP1 USHF.L.U64.HI UR4, UR28, 0x2, UR4 ;  /* 0x000000021c041899 */ /* 0x000fc80008010204 */
[----:B------:R-:W-:Y:S02]  /*1130*/  @UP1 UIADD3.X UR31, UR4, UR21, URZ, UP0, !UPT ;  /* 0x00000015041f1290 */ /* 0x000fe400087fe43f */
[----:B------:R-:W-:-:S04]  /*1140*/  @UP1 UISETP.NE.U32.AND UP0, UPT, UR30, URZ, UPT ;  /* 0x0000003f1e00128c */ /* 0x000fc8000bf05070 */
[----:B------:R-:W-:Y:S01]  /*1150*/  @UP1 UISETP.NE.AND.EX UP6, UPT, UR31, URZ, UPT, UP0 ;  /* 0x0000003f1f00128c */ /* 0x000fe2000bfc5300 */
[----:B--2---:R1:W2:Y:S10]  /*1160*/  @P0 R2UR UR6, R2 ;  /* 0x00000000020603c2 */ /* 0x0042b400000e0000 */
[----:B------:R-:W-:-:S13]  /*1170*/  PLOP3.LUT P0, PT, PT, PT, UP6, 0x80, 0x0 ;  /* 0x000000000000781c */ /* 0x000fda0003f0f068 */
[----:B-12---:R-:W-:Y:S05]  /*1180*/  @!P0 BRA `(.L_x_2063) ;  /* 0x0000058000008947 */ /* 0x006fea0003800000 */
[----:B---3--:R-:W1:Y:S01]  /*1190*/  I2F.RP R3, UR9 ;  /* 0x0000000900037d06 */ /* 0x008e620008209400 */
[----:B------:R-:W-:Y:S02]  /*11a0*/  ULEA UR15, UR8, 0xffffffc0, 0x6 ;  /* 0xffffffc0080f7891 */ /* 0x000fe4000f8e303f */
[----:B------:R-:W-:Y:S02]  /*11b0*/  UMOV UR6, URZ ;  /* 0x0000003f00067c82 */ /* 0x000fe40008000000 */
[----:B------:R-:W-:Y:S02]  /*11c0*/  ULDC UR16, c[0x0][0x2d0] ;  /* 0x0000b40000107ab9 */ /* 0x000fe40000000800 */
[----:B------:R-:W-:-:S05]  /*11d0*/  IMAD.U32 R0, RZ, RZ, UR15 ;  /* 0x0000000fff007e24 */ /* 0x000fca000f8e00ff */
[----:B------:R-:W-:Y:S01]  /*11e0*/  IABS R0, R0 ;  /* 0x0000000000007213 */ /* 0x000fe20000000000 */
[----:B-1----:R-:W1:Y:S03]  /*11f0*/  MUFU.RCP R2, R3 ;  /* 0x0000000300027308 */ /* 0x002e660000001000 */
[----:B------:R-:W2:Y:S01]  /*1200*/  R2UR UR5, R0 ;  /* 0x00000000000573c2 */ /* 0x000ea200000e0000 */
[----:B-1----:R-:W-:-:S06]  /*1210*/  IADD3 R2, R2, 0xffffffe, RZ ;  /* 0x0ffffffe02027810 */ /* 0x002fcc0007ffe0ff */
[----:B------:R-:W1:Y:S02]  /*1220*/  F2I.FTZ.U32.TRUNC.NTZ R2, R2 ;  /* 0x0000000200027305 */ /* 0x000e64000021f000 */
[----:B-1----:R-:W1:Y:S02]  /*1230*/  R2UR UR7, R2 ;  /* 0x00000000020773c2 */ /* 0x002e6400000e0000 */
[----:B-1----:R-:W-:-:S04]  /*1240*/  UIADD3 UR4, URZ, -UR7, URZ ;  /* 0x800000073f047290 */ /* 0x002fc8000fffe03f */
[----:B------:R-:W-:-:S04]  /*1250*/  UIMAD UR4, UR4, UR9, URZ ;  /* 0x00000009040472a4 */ /* 0x000fc8000f8e023f */
[----:B------:R-:W-:-:S04]  /*1260*/  UIMAD.WIDE.U32 UR6, UR7, UR4, UR6 ;  /* 0x00000004070672a5 */ /* 0x000fc8000f8e0006 */
[----:B--2---:R-:W-:-:S07]  /*1270*/  UIMAD.WIDE.U32 UR20, UR7, UR5, URZ ;  /* 0x00000005071472a5 */ /* 0x004fce000f8e003f */
[----:B------:R-:W-:Y:S02]  /*1280*/  UMOV UR20, UR21 ;  /* 0x0000001500147c82 */ /* 0x000fe40008000000 */
[----:B------:R-:W-:-:S04]  /*1290*/  UIADD3 UR4, -UR20, URZ, URZ ;  /* 0x0000003f14047290 */ /* 0x000fc8000fffe13f */
[----:B------:R-:W-:-:S04]  /*12a0*/  UIMAD UR4, UR9, UR4, UR5 ;  /* 0x00000004090472a4 */ /* 0x000fc8000f8e0205 */
[----:B------:R-:W-:-:S11]  /*12b0*/  UISETP.GT.U32.AND UP0, UPT, UR9, UR4, UPT ;  /* 0x000000040900728c */ /* 0x000fd6000bf04070 */
[----:B------:R-:W-:Y:S02]  /*12c0*/  @!UP0 UIADD3 UR4, UR4, -UR9, URZ ;  /* 0x8000000904048290 */ /* 0x000fe4000fffe03f */
[----:B------:R-:W-:Y:S02]  /*12d0*/  @!UP0 UIADD3 UR20, UR20, 0x1, URZ ;  /* 0x0000000114148890 */ /* 0x000fe4000fffe03f */
[----:B------:R-:W-:Y:S02]  /*12e0*/  UISETP.GE.U32.AND UP1, UPT, UR4, UR9, UPT ;  /* 0x000000090400728c */ /* 0x000fe4000bf26070 */
[----:B------:R-:W-:-:S04]  /*12f0*/  ULOP3.LUT UR4, UR15, UR16, URZ, 0x3c, !UPT ;  /* 0x000000100f047292 */ /* 0x000fc8000f8e3c3f */
[----:B------:R-:W-:-:S05]  /*1300*/  UISETP.GE.AND UP0, UPT, UR4, URZ, UPT ;  /* 0x0000003f0400728c */ /* 0x000fca000bf06270 */
[----:B------:R-:W-:Y:S02]  /*1310*/  @UP1 UIADD3 UR20, UR20, 0x1, URZ ;  /* 0x0000000114141890 */ /* 0x000fe4000fffe03f */
[----:B------:R-:W-:-:S04]  /*1320*/  UISETP.NE.AND UP1, UPT, URZ, UR16, UPT ;  /* 0x000000103f00728c */ /* 0x000fc8000bf25270 */
[----:B------:R-:W-:-:S07]  /*1330*/  @!UP0 UIADD3 UR20, -UR20, URZ, URZ ;  /* 0x0000003f14148290 */ /* 0x000fce000fffe13f */
[----:B------:R-:W-:-:S04]  /*1340*/  @!UP1 ULOP3.LUT UR20, URZ, UR16, URZ, 0x33, !UPT ;  /* 0x000000103f149292 */ /* 0x000fc8000f8e333f */
[----:B------:R-:W-:-:S06]  /*1350*/  UIMAD.WIDE UR4, UR20, 0x4, UR30 ;  /* 0x00000004140478a5 */ /* 0x000fcc000f8e021e */
[----:B------:R-:W-:Y:S01]  /*1360*/  IMAD.U32 R10, RZ, RZ, UR4 ;  /* 0x00000004ff0a7e24 */ /* 0x000fe2000f8e00ff */
[----:B------:R-:W-:Y:S02]  /*1370*/  MOV R11, UR5 ;  /* 0x00000005000b7c02 */ /* 0x000fe40008000f00 */
[----:B------:R-:W-:Y:S01]  /*1380*/  IABS R5, c[0x0][0x1c8] ;  /* 0x0000720000057a13 */ /* 0x000fe20000000000 */
[----:B------:R-:W1:Y:S01]  /*1390*/  S2R R0, SR_CTAID.Z ;  /* 0x0000000000007919 */ /* 0x000e620000002700 */
[----:B------:R-:W-:Y:S01]  /*13a0*/  IMAD.MOV.U32 R6, RZ, RZ, RZ ;  /* 0x000000ffff067224 */ /* 0x000fe200078e00ff */
[----:B------:R-:W-:Y:S02]  /*13b0*/  ULDC UR21, c[0x0][0x1c8] ;  /* 0x0000720000157ab9 */ /* 0x000fe40000000800 */
[----:B------:R2:W3:Y:S01]  /*13c0*/  LDG.E R2, [R10.64] ;  /* 0x0000000c0a027981 */ /* 0x0004e2000c1e1900 */
[----:B------:R-:W4:Y:S01]  /*13d0*/  I2F.RP R8, R5 ;  /* 0x0000000500087306 */ /* 0x000f220000209400 */
[----:B------:R-:W-:-:S02]  /*13e0*/  ULOP3.LUT UR21, UR14, UR21, URZ, 0x3c, !UPT ;  /* 0x000000150e157292 */ /* 0x000fc4000f8e3c3f */
[----:B------:R-:W-:Y:S02]  /*13f0*/  UIADD3 UR20, -UR20, URZ, URZ ;  /* 0x0000003f14147290 */ /* 0x000fe4000fffe13f */
[----:B------:R-:W-:Y:S02]  /*1400*/  ULDC.64 UR4, c[0x0][0x180] ;  /* 0x0000600000047ab9 */ /* 0x000fe40000000a00 */
[----:B------:R-:W-:Y:S01]  /*1410*/  ISETP.LE.AND P0, PT, RZ, UR21, PT ;  /* 0x00000015ff007c0c */ /* 0x000fe2000bf03270 */
[----:B------:R-:W-:-:S04]  /*1420*/  UIMAD UR16, UR20, UR16, UR15 ;  /* 0x00000010141072a4 */ /* 0x000fc8000f8e020f */
[----:B------:R-:W-:Y:S01]  /*1430*/  USHF.R.S32.HI UR15, URZ, 0x1f, UR16 ;  /* 0x0000001f3f0f7899 */ /* 0x000fe20008011410 */
[----:B----4-:R-:W4:Y:S01]  /*1440*/  MUFU.RCP R7, R8 ;  /* 0x0000000800077308 */ /* 0x010f220000001000 */
[----:B-1----:R-:W-:Y:S02]  /*1450*/  IABS R0, R0 ;  /* 0x0000000000007213 */ /* 0x002fe40000000000 */
[----:B----4-:R-:W-:-:S06]  /*1460*/  IADD3 R7, R7, 0xffffffe, RZ ;  /* 0x0ffffffe07077810 */ /* 0x010fcc0007ffe0ff */
[----:B------:R-:W1:Y:S02]  /*1470*/  F2I.FTZ.U32.TRUNC.NTZ R7, R7 ;  /* 0x0000000700077305 */ /* 0x000e64000021f000 */
[----:B-1----:R-:W-:-:S04]  /*1480*/  IMAD.MOV R3, RZ, RZ, -R7 ;  /* 0x000000ffff037224 */ /* 0x002fc800078e0a07 */
[----:B------:R-:W-:-:S04]  /*1490*/  IMAD R3, R3, R5, RZ ;  /* 0x0000000503037224 */ /* 0x000fc800078e02ff */
[----:B------:R-:W-:Y:S01]  /*14a0*/  IMAD.HI.U32 R6, R7, R3, R6 ;  /* 0x0000000307067227 */ /* 0x000fe200078e0006 */
[----:B------:R-:W-:-:S05]  /*14b0*/  MOV R3, R0 ;  /* 0x0000000000037202 */ /* 0x000fca0000000f00 */
[----:B------:R-:W-:-:S04]  /*14c0*/  IMAD.HI.U32 R8, R6, R3, RZ ;  /* 0x0000000306087227 */ /* 0x000fc800078e00ff */
[----:B------:R-:W-:-:S04]  /*14d0*/  IMAD.MOV R0, RZ, RZ, -R8 ;  /* 0x000000ffff007224 */ /* 0x000fc800078e0a08 */
[----:B------:R-:W-:-:S05]  /*14e0*/  IMAD R0, R5, R0, R3 ;  /* 0x0000000005007224 */ /* 0x000fca00078e0203 */
[----:B------:R-:W-:-:S13]  /*14f0*/  ISETP.GT.U32.AND P1, PT, R5, R0, PT ;  /* 0x000000000500720c */ /* 0x000fda0003f24070 */
[----:B------:R-:W-:Y:S01]  /*1500*/  @!P1 IMAD.IADD R0, R0, 0x1, -R5 ;  /* 0x0000000100009824 */ /* 0x000fe200078e0a05 */
[----:B------:R-:W-:Y:S02]  /*1510*/  @!P1 IADD3 R8, R8, 0x1, RZ ;  /* 0x0000000108089810 */ /* 0x000fe40007ffe0ff */
[----:B------:R-:W-:Y:S02]  /*1520*/  ISETP.NE.AND P1, PT, RZ, c[0x0][0x1c8], PT ;  /* 0x00007200ff007a0c */ /* 0x000fe40003f25270 */
[----:B------:R-:W-:-:S13]  /*1530*/  ISETP.GE.U32.AND P2, PT, R0, R5, PT ;  /* 0x000000050000720c */ /* 0x000fda0003f46070 */
[----:B------:R-:W-:-:S04]  /*1540*/  @P2 IADD3 R8, R8, 0x1, RZ ;  /* 0x0000000108082810 */ /* 0x000fc80007ffe0ff */
[----:B------:R-:W-:Y:S02]  /*1550*/  @!P0 IADD3 R8, -R8, RZ, RZ ;  /* 0x000000ff08088210 */ /* 0x000fe40007ffe1ff */
[----:B------:R-:W-:-:S04]  /*1560*/  @!P1 LOP3.LUT R8, RZ, c[0x0][0x1c8], RZ, 0x33, !PT ;  /* 0x00007200ff089a12 */ /* 0x000fc800078e33ff */
[----:B------:R-:W-:-:S05]  /*1570*/  SHF.R.S32.HI R7, RZ, 0x1f, R8 ;  /* 0x0000001fff077819 */ /* 0x000fca0000011408 */
[----:B------:R-:W-:-:S04]  /*1580*/  IMAD R5, R7, c[0x0][0x1b0], RZ ;  /* 0x00006c0007057a24 */ /* 0x000fc800078e02ff */
[----:B--2---:R-:W-:Y:S01]  /*1590*/  IMAD R10, R8, c[0x0][0x1b4], R5 ;  /* 0x00006d00080a7a24 */ /* 0x004fe200078e0205 */
[----:B---3--:R-:W1:Y:S02]  /*15a0*/  R2UR UR7, R2 ;  /* 0x00000000020773c2 */ /* 0x008e6400000e0000 */
[----:B-1----:R-:W-:Y:S02]  /*15b0*/  USHF.R.S32.HI UR6, URZ, 0x1f, UR7 ;  /* 0x0000001f3f067899 */ /* 0x002fe40008011407 */
[----:B------:R-:W-:Y:S02]  /*15c0*/  UIMAD.WIDE.U32 UR28, UR7, UR4, URZ ;  /* 0x00000004071c72a5 */ /* 0x000fe4000f8e003f */
[----:B------:R-:W-:-:S04]  /*15d0*/  UIMAD UR18, UR6, UR4, URZ ;  /* 0x00000004061272a4 */ /* 0x000fc8000f8e023f */
[----:B------:R-:W-:Y:S02]  /*15e0*/  UIMAD UR18, UR7, UR5, UR18 ;  /* 0x00000005071272a4 */ /* 0x000fe4000f8e0212 */
[----:B------:R-:W-:Y:S02]  /*15f0*/  UMOV UR20, UR28 ;  /* 0x0000001c00147c82 */ /* 0x000fe40008000000 */
[----:B------:R-:W-:Y:S02]  /*1600*/  ULDC.64 UR4, c[0x0][0x198] ;  /* 0x0000660000047ab9 */ /* 0x000fe40000000a00 */
[----:B------:R-:W-:Y:S02]  /*1610*/  UIADD3 UR21, UR29, UR18, URZ ;  /* 0x000000121d157290 */ /* 0x000fe4000fffe03f */
[----:B------:R-:W-:Y:S02]  /*1620*/  UIMAD UR18, UR15, UR4, URZ ;  /* 0x000000040f1272a4 */ /* 0x000fe4000f8e023f */
[----:B------:R-:W-:-:S02]  /*1630*/  UIMAD.WIDE.U32 UR20, UR16, UR4, UR20 ;  /* 0x00000004101472a5 */ /* 0x000fc4000f8e0014 */
[----:B------:R-:W-:-:S04]  /*1640*/  UIMAD UR5, UR16, UR5, UR18 ;  /* 0x00000005100572a4 */ /* 0x000fc8000f8e0212 */
[----:B------:R-:W-:Y:S01]  /*1650*/  UIADD3 UR18, UR21, UR5, URZ ;  /* 0x0000000515127290 */ /* 0x000fe2000fffe03f */
[----:B------:R-:W-:Y:S01]  /*1660*/  MOV R3, UR21 ;  /* 0x0000001500037c02 */ /* 0x000fe20008000f00 */
[----:B------:R-:W-:Y:S01]  /*1670*/  IMAD.U32 R2, RZ, RZ, UR20 ;  /* 0x00000014ff027e24 */ /* 0x000fe2000f8e00ff */
[----:B------:R-:W-:Y:S02]  /*1680*/  ULDC.64 UR4, c[0x0][0x188] ;  /* 0x0000620000047ab9 */ /* 0x000fe40000000a00 */
[----:B------:R-:W-:Y:S01]  /*1690*/  UIMAD UR6, UR6, UR4, URZ ;  /* 0x00000004060672a4 */ /* 0x000fe2000f8e023f */
[----:B------:R-:W-:Y:S01]  /*16a0*/  IMAD.U32 R3, RZ, RZ, UR18 ;  /* 0x00000012ff037e24 */ /* 0x000fe2000f8e00ff */
[----:B------:R-:W-:Y:S02]  /*16b0*/  UIMAD.WIDE.U32 UR20, UR7, UR4, URZ ;  /* 0x00000004071472a5 */ /* 0x000fe4000f8e003f */
[----:B------:R-:W-:Y:S01]  /*16c0*/  UIMAD UR5, UR7, UR5, UR6 ;  /* 0x00000005070572a4 */ /* 0x000fe2000f8e0206 */
[----:B------:R-:W-:-:S03]  /*16d0*/  IMAD.WIDE.U32 R18, R8, c[0x0][0x1b0], R2 ;  /* 0x00006c0008127a25 */ /* 0x000fc600078e0002 */
[----:B------:R-:W-:Y:S02]  /*16e0*/  UIADD3 UR18, UR21, UR5, URZ ;  /* 0x0000000515127290 */ /* 0x000fe4000fffe03f */
[----:B------:R-:W-:Y:S01]  /*16f0*/  IADD3 R10, R19, R10, RZ ;  /* 0x0000000a130a7210 */ /* 0x000fe20007ffe0ff */
[----:B------:R-:W-:Y:S05]  /*1700*/  BRA `(.L_x_2064) ;  /* 0x000004f000007947 */ /* 0x000fea0003800000 */
.L_x_2063:
[----:B---3--:R-:W-:Y:S02]  /*1710*/  UISETP.NE.AND UP0, UPT, UR18, -0x1, UPT ;  /* 0xffffffff1200788c */ /* 0x008fe4000bf05270 */
[----:B------:R-:W-:-:S04]  /*1720*/  ULDC.64 UR4, c[0x0][0x198] ;  /* 0x0000660000047ab9 */ /* 0x000fc80000000a00 */
[----:B------:R-:W-:-:S05]  /*1730*/  PLOP3.LUT P0, PT, PT, PT, UP0, 0x80, 0x0 ;  /* 0x000000000000781c */ /* 0x000fca0003f0f008 */
[----:B------:R-:W-:-:S04]  /*1740*/  @UP0 UIADD3 UR21, UR7, UR18, URZ ;  /* 0x0000001207150290 */ /* 0x000fc8000fffe03f */
[----:B------:R-:W-:-:S04]  /*1750*/  @UP0 UIMAD.WIDE.U32 UR28, UR21, UR4, URZ ;  /* 0x00000004151c02a5 */ /* 0x000fc8000f8e003f */
[----:B------:R-:W-:Y:S01]  /*1760*/  @UP0 UIMAD UR21, UR21, UR5, UR29 ;  /* 0x00000005151502a4 */ /* 0x000fe2000f8e021d */
[----:B------:R-:W-:Y:S05]  /*1770*/  @P0 BRA `(.L_x_2065) ;  /* 0x000000c000000947 */ /* 0x000fea0003800000 */
[----:B------:R-:W-:Y:S02]  /*1780*/  USHF.R.S32.HI UR15, URZ, 0x1f, UR7 ;  /* 0x0000001f3f0f7899 */ /* 0x000fe40008011407 */
[----:B------:R-:W-:Y:S02]  /*1790*/  ULDC.64 UR4, c[0x0][0x198] ;  /* 0x0000660000047ab9 */ /* 0x000fe40000000a00 */
[----:B------:R-:W-:Y:S02]  /*17a0*/  UIMAD UR15, UR15, UR4, URZ ;  /* 0x000000040f0f72a4 */ /* 0x000fe4000f8e023f */
[----:B------:R-:W-:Y:S02]  /*17b0*/  UIMAD.WIDE.U32 UR20, UR7, UR4, URZ ;  /* 0x00000004071472a5 */ /* 0x000fe4000f8e003f */
[----:B------:R-:W-:Y:S02]  /*17c0*/  UIMAD UR15, UR7, UR5, UR15 ;  /* 0x00000005070f72a4 */ /* 0x000fe4000f8e020f */
[----:B------:R-:W-:-:S02]  /*17d0*/  USHF.R.S32.HI UR16, URZ, 0x1f, UR6 ;  /* 0x0000001f3f107899 */ /* 0x000fc40008011406 */
[----:B------:R-:W-:Y:S02]  /*17e0*/  ULDC.64 UR4, c[0x0][0x180] ;  /* 0x0000600000047ab9 */ /* 0x000fe40000000a00 */
[----:B------:R-:W-:Y:S02]  /*17f0*/  UIADD3 UR21, UR21, UR15, URZ ;  /* 0x0000000f15157290 */ /* 0x000fe4000fffe03f */
[----:B------:R-:W-:Y:S02]  /*1800*/  UIMAD UR16, UR16, UR4, URZ ;  /* 0x00000004101072a4 */ /* 0x000fe4000f8e023f */
[----:B------:R-:W-:Y:S02]  /*1810*/  UIMAD.WIDE.U32 UR28, UR6, UR4, UR20 ;  /* 0x00000004061c72a5 */ /* 0x000fe4000f8e0014 */
[----:B------:R-:W-:-:S04]  /*1820*/  UIMAD UR5, UR6, UR5, UR16 ;  /* 0x00000005060572a4 */ /* 0x000fc8000f8e0210 */
[----:B------:R-:W-:Y:S02]  /*1830*/  UIADD3 UR21, UR29, UR5, URZ ;  /* 0x000000051d157290 */ /* 0x000fe4000fffe03f */
.L_x_2065:
[----:B------:R-:W-:Y:S01]  /*1840*/  IABS R3, c[0x0][0x1c8] ;  /* 0x0000720000037a13 */ /* 0x000fe20000000000 */
[----:B------:R-:W1:Y:S01]  /*1850*/  S2R R0, SR_CTAID.Z ;  /* 0x0000000000007919 */ /* 0x000e620000002700 */
[----:B------:R-:W-:Y:S02]  /*1860*/  ULDC UR4, c[0x0][0x1c8] ;  /* 0x0000720000047ab9 */ /* 0x000fe40000000800 */
[----:B------:R-:W2:Y:S01]  /*1870*/  I2F.RP R5, R3 ;  /* 0x0000000300057306 */ /* 0x000ea20000209400 */
[----:B------:R-:W-:Y:S02]  /*1880*/  ULOP3.LUT UR4, UR14, UR4, URZ, 0x3c, !UPT ;  /* 0x000000040e047292 */ /* 0x000fe4000f8e3c3f */
[----:B------:R-:W-:Y:S02]  /*1890*/  ULEA UR16, UR8, 0xffffffc0, 0x6 ;  /* 0xffffffc008107891 */ /* 0x000fe4000f8e303f */
[----:B------:R-:W-:Y:S02]  /*18a0*/  UMOV UR29, UR21 ;  /* 0x00000015001d7c82 */ /* 0x000fe40008000000 */
[----:B------:R-:W-:Y:S01]  /*18b0*/  ISETP.LE.AND P2, PT, RZ, UR4, PT ;  /* 0x00000004ff007c0c */ /* 0x000fe2000bf43270 */
[----:B------:R-:W-:-:S02]  /*18c0*/  USHF.R.S32.HI UR15, URZ, 0x1f, UR16 ;  /* 0x0000001f3f0f7899 */ /* 0x000fc40008011410 */
[----:B------:R-:W-:Y:S02]  /*18d0*/  ULDC.64 UR4, c[0x0][0x198] ;  /* 0x0000660000047ab9 */ /* 0x000fe40000000a00 */
[----:B------:R-:W-:Y:S02]  /*18e0*/  UIMAD UR20, UR15, UR4, URZ ;  /* 0x000000040f1472a4 */ /* 0x000fe4000f8e023f */
[----:B------:R-:W-:Y:S01]  /*18f0*/  UIMAD.WIDE.U32 UR28, UR16, UR4, UR28 ;  /* 0x00000004101c72a5 */ /* 0x000fe2000f8e001c */
[----:B--2---:R-:W2:Y:S01]  /*1900*/  MUFU.RCP R6, R5 ;  /* 0x0000000500067308 */ /* 0x004ea20000001000 */
[----:B------:R-:W-:Y:S02]  /*1910*/  UIMAD UR4, UR16, UR5, UR20 ;  /* 0x00000005100472a4 */ /* 0x000fe4000f8e0214 */
[----:B------:R-:W-:Y:S01]  /*1920*/  @UP0 UIADD3 UR18, UR7, UR18, URZ ;  /* 0x0000001207120290 */ /* 0x000fe2000fffe03f */
[----:B-1----:R-:W-:Y:S01]  /*1930*/  IABS R0, R0 ;  /* 0x0000000000007213 */ /* 0x002fe20000000000 */
[----:B------:R-:W-:-:S06]  /*1940*/  UIADD3 UR4, UR29, UR4, URZ ;  /* 0x000000041d047290 */ /* 0x000fcc000fffe03f */
[----:B------:R-:W-:Y:S01]  /*1950*/  MOV R19, UR4 ;  /* 0x0000000400137c02 */ /* 0x000fe20008000f00 */
[----:B------:R-:W-:Y:S02]  /*1960*/  ULDC.64 UR4, c[0x0][0x1a0] ;  /* 0x0000680000047ab9 */ /* 0x000fe40000000a00 */
[----:B------:R-:W-:Y:S01]  /*1970*/  @UP0 UIMAD.WIDE.U32 UR20, UR18, UR4, URZ ;  /* 0x00000004121402a5 */ /* 0x000fe2000f8e003f */
[----:B--2---:R-:W-:-:S03]  /*1980*/  IADD3 R6, R6, 0xffffffe, RZ ;  /* 0x0ffffffe06067810 */ /* 0x004fc60007ffe0ff */
[----:B------:R-:W-:Y:S01]  /*1990*/  @UP0 UIMAD UR18, UR18, UR5, UR21 ;  /* 0x00000005121202a4 */ /* 0x000fe2000f8e0215 */
[----:B------:R-:W1:Y:S02]  /*19a0*/  F2I.FTZ.U32.TRUNC.NTZ R7, R6 ;  /* 0x0000000600077305 */ /* 0x000e64000021f000 */
[----:B-1----:R-:W-:Y:S02]  /*19b0*/  IMAD.MOV R2, RZ, RZ, -R7 ;  /* 0x000000ffff027224 */ /* 0x002fe400078e0a07 */
[----:B------:R-:W-:Y:S02]  /*19c0*/  IMAD.MOV.U32 R6, RZ, RZ, RZ ;  /* 0x000000ffff067224 */ /* 0x000fe400078e00ff */
[----:B------:R-:W-:-:S04]  /*19d0*/  IMAD R2, R2, R3, RZ ;  /* 0x0000000302027224 */ /* 0x000fc800078e02ff */
[----:B------:R-:W-:Y:S01]  /*19e0*/  IMAD.HI.U32 R7, R7, R2, R6 ;  /* 0x0000000207077227 */ /* 0x000fe200078e0006 */
[----:B------:R-:W-:-:S05]  /*19f0*/  MOV R2, R0 ;  /* 0x0000000000027202 */ /* 0x000fca0000000f00 */
[----:B------:R-:W-:-:S04]  /*1a00*/  IMAD.HI.U32 R8, R7, R2, RZ ;  /* 0x0000000207087227 */ /* 0x000fc800078e00ff */
[----:B------:R-:W-:-:S04]  /*1a10*/  IMAD.MOV R0, RZ, RZ, -R8 ;  /* 0x000000ffff007224 */ /* 0x000fc800078e0a08 */
[----:B------:R-:W-:Y:S01]  /*1a20*/  IMAD R0, R3, R0, R2 ;  /* 0x0000000003007224 */ /* 0x000fe200078e0202 */
[----:B------:R-:W-:-:S04]  /*1a30*/  MOV R2, UR28 ;  /* 0x0000001c00027c02 */ /* 0x000fc80008000f00 */
[----:B------:R-:W-:Y:S01]  /*1a40*/  ISETP.GT.U32.AND P1, PT, R3, R0, PT ;  /* 0x000000000300720c */ /* 0x000fe20003f24070 */
[----:B------:R-:W-:-:S12]  /*1a50*/  IMAD.MOV.U32 R18, RZ, RZ, R2 ;  /* 0x000000ffff127224 */ /* 0x000fd800078e0002 */
[-C--:B------:R-:W-:Y:S02]  /*1a60*/  @!P1 IADD3 R0, R0, -R3.reuse, RZ ;  /* 0x8000000300009210 */ /* 0x080fe40007ffe0ff */
[----:B------:R-:W-:Y:S02]  /*1a70*/  @!P1 IADD3 R8, R8, 0x1, RZ ;  /* 0x0000000108089810 */ /* 0x000fe40007ffe0ff */
[----:B------:R-:W-:Y:S01]  /*1a80*/  ISETP.GE.U32.AND P3, PT, R0, R3, PT ;  /* 0x000000030000720c */ /* 0x000fe20003f66070 */
[----:B------:R-:W-:Y:S01]  /*1a90*/  IMAD.U32 R3, RZ, RZ, UR29 ;  /* 0x0000001dff037e24 */ /* 0x000fe2000f8e00ff */
[----:B------:R-:W-:-:S11]  /*1aa0*/  ISETP.NE.AND P1, PT, RZ, c[0x0][0x1c8], PT ;  /* 0x00007200ff007a0c */ /* 0x000fd60003f25270 */
[----:B------:R-:W-:-:S05]  /*1ab0*/  @P3 IADD3 R8, R8, 0x1, RZ ;  /* 0x0000000108083810 */ /* 0x000fca0007ffe0ff */
[----:B------:R-:W-:Y:S01]  /*1ac0*/  @!P2 IMAD.MOV R8, RZ, RZ, -R8 ;  /* 0x000000ffff08a224 */ /* 0x000fe200078e0a08 */
[----:B------:R-:W-:-:S04]  /*1ad0*/  @!P1 LOP3.LUT R8, RZ, c[0x0][0x1c8], RZ, 0x33, !PT ;  /* 0x00007200ff089a12 */ /* 0x000fc800078e33ff */
[----:B------:R-:W-:Y:S01]  /*1ae0*/  SHF.R.S32.HI R7, RZ, 0x1f, R8 ;  /* 0x0000001fff077819 */ /* 0x000fe20000011408 */
[----:B------:R-:W-:-:S04]  /*1af0*/  IMAD.WIDE.U32 R18, R8, c[0x0][0x1b0], R18 ;  /* 0x00006c0008127a25 */ /* 0x000fc800078e0012 */
[----:B------:R-:W-:-:S04]  /*1b00*/  IMAD R3, R7, c[0x0][0x1b0], RZ ;  /* 0x00006c0007037a24 */ /* 0x000fc800078e02ff */
[----:B------:R-:W-:-:S05]  /*1b10*/  IMAD R10, R8, c[0x0][0x1b4], R3 ;  /* 0x00006d00080a7a24 */ /* 0x000fca00078e0203 */
[----:B------:R-:W-:Y:S01]  /*1b20*/  IADD3 R10, R19, R10, RZ ;  /* 0x0000000a130a7210 */ /* 0x000fe20007ffe0ff */
        /* <DEDUP_REMOVED lines=13> */
.L_x_2064:
[----:B------:R-:W-:Y:S01]  /*1c00*/  SHF.R.S32.HI R85, RZ, 0x1f, R4 ;  /* 0x0000001fff557819 */ /* 0x000fe20000011404 */
[----:B------:R-:W-:Y:S01]  /*1c10*/  UISETP.NE.AND UP0, UPT, UR24, -0x1, UPT ;  /* 0xffffffff1800788c */ /* 0x000fe2000bf05270 */
[----:B------:R-:W1:Y:S01]  /*1c20*/  S2R R16, SR_CTAID.Z ;  /* 0x0000000000107919 */ /* 0x000e620000002700 */
[----:B------:R-:W-:Y:S01]  /*1c30*/  ULDC.64 UR6, c[0x0][0x190] ;  /* 0x0000640000067ab9 */ /* 0x000fe20000000a00 */
[CC--:B------:R-:W-:Y:S01]  /*1c40*/  LEA.HI R3, R85.reuse, R4.reuse, RZ, 0x3 ;  /* 0x0000000455037211 */ /* 0x0c0fe200078f18ff */
[----:B------:R-:W-:Y:S01]  /*1c50*/  ULDC.64 UR4, c[0x0][0x178] ;  /* 0x00005e0000047ab9 */ /* 0x000fe20000000a00 */
[----:B------:R-:W-:Y:S01]  /*1c60*/  LEA.HI R9, R85, R4, RZ, 0x4 ;  /* 0x0000000455097211 */ /* 0x000fe200078f20ff */
[----:B------:R-:W2:Y:S01]  /*1c70*/  S2R R21, SR_CTAID.X ;  /* 0x0000000000157919 */ /* 0x000ea20000002500 */
[----:B------:R-:W-:Y:S01]  /*1c80*/  SHF.R.S32.HI R14, RZ, 0x3, R3 ;  /* 0x00000003ff0e7819 */ /* 0x000fe20000011403 */
[----:B------:R-:W-:Y:S01]  /*1c90*/  IMAD R7, R7, c[0x0][0x1b8], RZ ;  /* 0x00006e0007077a24 */ /* 0x000fe200078e02ff */
[----:B------:R-:W-:Y:S01]  /*1ca0*/  LOP3.LUT R3, R3, 0xfffffff8, RZ, 0xc0, !PT ;  /* 0xfffffff803037812 */ /* 0x000fe200078ec0ff */
[----:B------:R-:W-:Y:S01]  /*1cb0*/  BSSY B0, `(.L_x_2066) ;  /* 0x000006f000007945 */ /* 0x000fe20003800000 */
[----:B------:R-:W-:Y:S01]  /*1cc0*/  SHF.R.S32.HI R0, RZ, 0x4, R9 ;  /* 0x00000004ff007819 */ /* 0x000fe20000011409 */
[----:B------:R-:W-:Y:S01]  /*1cd0*/  IMAD.SHL.U32 R5, R14, 0x40, RZ ;  /* 0x000000400e057824 */ /* 0x000fe200078e00ff */
[----:B------:R-:W-:Y:S01]  /*1ce0*/  @UP0 UIMAD.WIDE.U32 UR32, UR24, UR6, URZ ;  /* 0x00000006182002a5 */ /* 0x000fe2000f8e003f */
[----:B------:R-:W-:Y:S01]  /*1cf0*/  IMAD.IADD R2, R4, 0x1, -R3 ;  /* 0x0000000104027824 */ /* 0x000fe200078e0a03 */
[C---:B------:R-:W-:Y:S01]  /*1d00*/  LEA.HI R193, R9.reuse, R0, RZ, 0x1 ;  /* 0x0000000009c17211 */ /* 0x040fe200078f08ff */
[----:B------:R-:W-:Y:S01]  /*1d10*/  @!UP0 USHF.R.S32.HI UR6, URZ, 0x1f, UR17 ;  /* 0x0000001f3f068899 */ /* 0x000fe20008011411 */
[----:B------:R-:W-:Y:S01]  /*1d20*/  LOP3.LUT R9, R9, 0xfffffff0, RZ, 0xc0, !PT ;  /* 0xfffffff009097812 */ /* 0x000fe200078ec0ff */
[----:B------:R-:W-:Y:S01]  /*1d30*/  IMAD.SHL.U32 R200, R2, 0x8, RZ ;  /* 0x0000000802c87824 */ /* 0x000fe200078e00ff */
[----:B------:R-:W-:Y:S01]  /*1d40*/  LOP3.LUT R5, R5, 0x1c0, RZ, 0xc0, !PT ;  /* 0x000001c005057812 */ /* 0x000fe200078ec0ff */
[----:B------:R-:W-:Y:S01]  /*1d50*/  @!UP0 UIMAD UR6, UR6, UR4, URZ ;  /* 0x00000004060682a4 */ /* 0x000fe2000f8e023f */
[----:B------:R-:W-:Y:S01]  /*1d60*/  LOP3.LUT R193, R193, 0xfffffffe, RZ, 0xc0, !PT ;  /* 0xfffffffec1c17812 */ /* 0x000fe200078ec0ff */
[----:B------:R-:W-:Y:S01]  /*1d70*/  IMAD.IADD R9, R4, 0x1, -R9 ;  /* 0x0000000104097824 */ /* 0x000fe200078e0a09 */
[----:B------:R-:W-:Y:S01]  /*1d80*/  LOP3.LUT R3, R5, 0x38, R200, 0xf8, !PT ;  /* 0x0000003805037812 */ /* 0x000fe200078ef8c8 */
[----:B------:R-:W-:Y:S01]  /*1d90*/  @!UP0 UIMAD.WIDE.U32 UR28, UR17, UR4, URZ ;  /* 0x00000004111c82a5 */ /* 0x000fe2000f8e003f */
[----:B------:R-:W-:Y:S01]  /*1da0*/  SHF.R.U32.HI R198, RZ, 0x3, R5 ;  /* 0x00000003ffc67819 */ /* 0x000fe20000011605 */
[----:B------:R-:W-:Y:S01]  /*1db0*/  IMAD.IADD R193, R0, 0x1, -R193 ;  /* 0x0000000100c17824 */ /* 0x000fe200078e0ac1 */
[----:B------:R-:W-:Y:S01]  /*1dc0*/  LEA.HI R5, R85, R4, RZ, 0x6 ;  /* 0x0000000455057211 */ /* 0x000fe200078f30ff */
[----:B------:R-:W-:Y:S01]  /*1dd0*/  @!UP0 UIMAD UR5, UR17, UR5, UR6 ;  /* 0x00000005110582a4 */ /* 0x000fe2000f8e0206 */
[----:B------:R-:W-:Y:S01]  /*1de0*/  SHF.R.S32.HI R0, RZ, 0x1f, R9 ;  /* 0x0000001fff007819 */ /* 0x000fe20000011409 */
[----:B------:R-:W-:Y:S01]  /*1df0*/  @UP0 UIMAD UR7, UR24, UR7, UR33 ;  /* 0x00000007180702a4 */ /* 0x000fe2000f8e0221 */
[----:B------:R-:W-:Y:S01]  /*1e00*/  LOP3.LUT R198, R3, R198, RZ, 0x3c, !PT ;  /* 0x000000c603c67212 */ /* 0x000fe200078e3cff */
[----:B------:R-:W-:Y:S01]  /*1e10*/  IMAD.SHL.U32 R5, R5, 0x8, RZ ;  /* 0x0000000805057824 */ /* 0x000fe200078e00ff */
[----:B------:R-:W-:Y:S01]  /*1e20*/  LEA.HI R3, R0, R9, RZ, 0x3 ;  /* 0x0000000900037211 */ /* 0x000fe200078f18ff */
[----:B------:R-:W-:Y:S01]  /*1e30*/  @!UP0 UMOV UR32, UR28 ;  /* 0x0000001c00208c82 */ /* 0x000fe20008000000 */
[----:B------:R-:W-:Y:S01]  /*1e40*/  SHF.R.S32.HI R15, RZ, 0x1f, R14 ;  /* 0x0000001fff0f7819 */ /* 0x000fe2000001140e */
[----:B------:R-:W-:Y:S01]  /*1e50*/  @!UP0 UIADD3 UR7, UR29, UR5, URZ ;  /* 0x000000051d078290 */ /* 0x000fe2000fffe03f */
[----:B------:R-:W-:Y:S01]  /*1e60*/  LOP3.LUT R0, R3, 0xfffffff8, RZ, 0xc0, !PT ;  /* 0xfffffff803007812 */ /* 0x000fe200078ec0ff */
[----:B------:R-:W-:Y:S01]  /*1e70*/  USHF.R.S32.HI UR6, URZ, 0x1f, UR14 ;  /* 0x0000001f3f067899 */ /* 0x000fe2000801140e */
[----:B------:R-:W-:Y:S01]  /*1e80*/  LOP3.LUT R198, R198, 0xfffffe00, R5, 0xf8, !PT ;  /* 0xfffffe00c6c67812 */ /* 0x000fe200078ef805 */
[----:B------:R-:W-:Y:S01]  /*1e90*/  IMAD R133, R15, c[0x0][0x198], RZ ;  /* 0x000066000f857a24 */ /* 0x000fe200078e02ff */
[----:B------:R-:W-:Y:S01]  /*1ea0*/  SHF.R.S32.HI R5, RZ, 0x1f, R200 ;  /* 0x0000001fff057819 */ /* 0x000fe200000114c8 */
[----:B------:R-:W-:Y:S01]  /*1eb0*/  IMAD.IADD R0, R9, 0x1, -R0 ;  /* 0x0000000109007824 */ /* 0x000fe200078e0a00 */
[----:B------:R-:W-:Y:S01]  /*1ec0*/  IADD3 R18, P2, R200, R18, RZ ;  /* 0x00000012c8127210 */ /* 0x000fe20007f5e0ff */
[----:B------:R-:W-:Y:S01]  /*1ed0*/  IMAD R133, R14, c[0x0][0x19c], R133 ;  /* 0x000067000e857a24 */ /* 0x000fe200078e0285 */
[----:B------:R-:W-:Y:S01]  /*1ee0*/  IADD3 R22, P1, R200, UR20, RZ ;  /* 0x00000014c8167c10 */ /* 0x000fe2000ff3e0ff */
[----:B------:R-:W-:Y:S01]  /*1ef0*/  IMAD R6, R8, c[0x0][0x1bc], R7 ;  /* 0x00006f0008067a24 */ /* 0x000fe200078e0207 */
[----:B------:R-:W-:Y:S01]  /*1f00*/  IADD3 R12, P0, R200, UR32, RZ ;  /* 0x00000020c80c7c10 */ /* 0x000fe2000ff1e0ff */
[C---:B------:R-:W-:Y:S01]  /*1f10*/  IMAD.X R19, R5.reuse, 0x1, R10, P2 ;  /* 0x0000000105137824 */ /* 0x040fe200010e060a */
[C---:B------:R-:W-:Y:S01]  /*1f20*/  IADD3.X R23, R5.reuse, UR18, RZ, P1, !PT ;  /* 0x0000001205177c10 */ /* 0x040fe20008ffe4ff */
[----:B------:R-:W-:Y:S01]  /*1f30*/  UIADD3 UR18, -UR10, UR26, URZ ;  /* 0x0000001a0a127290 */ /* 0x000fe2000fffe13f */
[----:B------:R-:W-:Y:S01]  /*1f40*/  IADD3.X R13, R5, UR7, RZ, P0, !PT ;  /* 0x00000007050d7c10 */ /* 0x000fe200087fe4ff */
[----:B------:R-:W-:Y:S01]  /*1f50*/  IMAD.WIDE.U32 R134, R14, c[0x0][0x198], R18 ;  /* 0x000066000e867a25 */ /* 0x000fe200078e0012 */
[----:B------:R-:W-:Y:S01]  /*1f60*/  R2P PR, R0, 0x6 ;  /* 0x0000000600007804 */ /* 0x000fe20000000000 */
[----:B------:R-:W-:Y:S01]  /*1f70*/  ULDC.64 UR4, c[0x0][0x1a8] ;  /* 0x00006a0000047ab9 */ /* 0x000fe20000000a00 */
[----:B------:R-:W-:Y:S01]  /*1f80*/  IADD3 R144, P0, R14, UR16, RZ ;  /* 0x000000100e907c10 */ /* 0x000fe2000ff1e0ff */
[----:B------:R-:W-:Y:S01]  /*1f90*/  IMAD.SHL.U32 R0, R0, 0x40, RZ ;  /* 0x0000004000007824 */ /* 0x000fe200078e00ff */
[----:B------:R-:W-:Y:S01]  /*1fa0*/  UIMAD UR4, UR6, UR4, URZ ;  /* 0x00000004060472a4 */ /* 0x000fe2000f8e023f */
[----:B------:R-:W-:Y:S01]  /*1fb0*/  IMAD.IADD R133, R135, 0x1, R133 ;  /* 0x0000000187857824 */ /* 0x000fe200078e0285 */
[----:B------:R-:W-:Y:S01]  /*1fc0*/  IADD3.X R135, R15, UR15, RZ, P0, !PT ;  /* 0x0000000f0f877c10 */ /* 0x000fe200087fe4ff */
[----:B------:R-:W-:Y:S01]  /*1fd0*/  IMAD.SHL.U32 R5, R193, 0x8, RZ ;  /* 0x00000008c1057824 */ /* 0x000fe200078e00ff */
[----:B------:R-:W-:Y:S01]  /*1fe0*/  LOP3.LUT R0, R0, 0x1c0, RZ, 0xc0, !PT ;  /* 0x000001c000007812 */ /* 0x000fe200078ec0ff */
[----:B------:R-:W-:Y:S01]  /*1ff0*/  IMAD.WIDE.U32 R8, R8, c[0x0][0x1b8], R22 ;  /* 0x00006e0008087a25 */ /* 0x000fe200078e0016 */
[----:B------:R-:W-:Y:S01]  /*2000*/  ISETP.GE.AND P0, PT, R14, UR18, PT ;  /* 0x000000120e007c0c */ /* 0x000fe2000bf06270 */
[----:B------:R-:W-:Y:S01]  /*2010*/  UIMAD UR4, UR14, UR5, UR4 ;  /* 0x000000050e0472a4 */ /* 0x000fe2000f8e0204 */
[----:B------:R-:W-:Y:S01]  /*2020*/  LOP3.LUT R5, R0, 0x8, R5, 0xf8, !PT ;  /* 0x0000000800057812 */ /* 0x000fe200078ef805 */
[----:B------:R-:W-:Y:S01]  /*2030*/  IMAD.IADD R7, R9, 0x1, R6 ;  /* 0x0000000109077824 */ /* 0x000fe200078e0206 */
[----:B------:R-:W-:Y:S01]  /*2040*/  SHF.R.U32.HI R0, RZ, 0x3, R0 ;  /* 0x00000003ff007819 */ /* 0x000fe20000011600 */
[----:B------:R-:W-:Y:S01]  /*2050*/  IMAD R135, R135, c[0x0][0x1a0], RZ ;  /* 0x0000680087877a24 */ /* 0x000fe200078e02ff */
[----:B------:R-:W-:Y:S01]  /*2060*/  LEA.HI R85, R85, R4, RZ, 0x5 ;  /* 0x0000000455557211 */ /* 0x000fe200078f28ff */
[----:B------:R-:W-:Y:S01]  /*2070*/  IMAD.MOV.U32 R6, RZ, RZ, R8 ;  /* 0x000000ffff067224 */ /* 0x000fe200078e0008 */
[----:B------:R-:W-:Y:S01]  /*2080*/  LOP3.LUT R0, R5, R0, RZ, 0x3c, !PT ;  /* 0x0000000005007212 */ /* 0x000fe200078e3cff */
[----:B-1----:R-:W-:Y:S01]  /*2090*/  IMAD.WIDE.U32 R16, R16, c[0x0][0x1a8], R12 ;  /* 0x00006a0010107a25 */ /* 0x002fe200078e000c */
[----:B------:R-:W-:-:S02]  /*20a0*/  LOP3.LUT R13, R85, 0xffffffe0, RZ, 0xc0, !PT ;  /* 0xffffffe0550d7812 */ /* 0x000fc400078ec0ff */
[----:B------:R-:W-:Y:S01]  /*20b0*/  SHF.R.S32.HI R85, RZ, 0x5, R85 ;  /* 0x00000005ff557819 */ /* 0x000fe20000011455 */
[C---:B------:R-:W-:Y:S01]  /*20c0*/  IMAD R135, R144.reuse, c[0x0][0x1a4], R135 ;  /* 0x0000690090877a24 */ /* 0x040fe200078e0287 */
[----:B------:R-:W-:Y:S01]  /*20d0*/  IADD3 R19, R17, UR4, RZ ;  /* 0x0000000411137c10 */ /* 0x000fe2000fffe0ff */
[----:B------:R-:W-:Y:S01]  /*20e0*/  IMAD.WIDE.U32 R144, R144, c[0x0][0x1a0], R6 ;  /* 0x0000680090907a25 */ /* 0x000fe200078e0006 */
[C---:B------:R-:W-:Y:S02]  /*20f0*/  IADD3 R196, R200.reuse, 0x40, RZ ;  /* 0x00000040c8c47810 */ /* 0x040fe40007ffe0ff */
[----:B------:R-:W-:Y:S01]  /*2100*/  IADD3 R195, R200, 0x80, RZ ;  /* 0x00000080c8c37810 */ /* 0x000fe20007ffe0ff */
[----:B------:R-:W-:Y:S02]  /*2110*/  IMAD.SHL.U32 R3, R3, 0x40, RZ ;  /* 0x0000004003037824 */ /* 0x000fe400078e00ff */
[----:B------:R-:W-:Y:S02]  /*2120*/  IMAD.MOV.U32 R7, RZ, RZ, 0x10 ;  /* 0x00000010ff077424 */ /* 0x000fe400078e00ff */
[----:B------:R-:W-:Y:S01]  /*2130*/  IMAD.MOV.U32 R5, RZ, RZ, 0x20 ;  /* 0x00000020ff057424 */ /* 0x000fe200078e00ff */
[----:B------:R-:W-:Y:S01]  /*2140*/  LOP3.LUT R0, R0, 0xfffffe00, R3, 0xf8, !PT ;  /* 0xfffffe0000007812 */ /* 0x000fe200078ef803 */
[----:B--2---:R-:W-:Y:S01]  /*2150*/  IMAD.WIDE R20, R21, 0x40, R14 ;  /* 0x0000004015147825 */ /* 0x004fe200078e020e */
[----:B------:R-:W-:-:S02]  /*2160*/  SEL R7, R7, 0xfffffff0, !P1 ;  /* 0xfffffff007077807 */ /* 0x000fc40004800000 */
[----:B------:R-:W-:Y:S01]  /*2170*/  SEL R5, R5, 0xffffffe0, !P2 ;  /* 0xffffffe005057807 */ /* 0x000fe20005000000 */
[----:B------:R-:W-:Y:S02]  /*2180*/  IMAD.IADD R13, R4, 0x1, -R13 ;  /* 0x00000001040d7824 */ /* 0x000fe400078e0a0d */
[----:B------:R-:W-:Y:S02]  /*2190*/  IMAD.SHL.U32 R198, R198, 0x2, RZ ;  /* 0x00000002c6c67824 */ /* 0x000fe400078e00ff */
        /* <DEDUP_REMOVED lines=32> */
.L_x_2067:
[----:B------:R-:W-:Y:S05]  /*23a0*/  BSYNC B0 ;  /* 0x0000000000007941 */ /* 0x000fea0003800000 */
.L_x_2066:
[----:B------:R-:W-:Y:S01]  /*23b0*/  IADD3 R3, R14, 0x10, RZ ;  /* 0x000000100e037810 */ /* 0x000fe20007ffe0ff */
[----:B------:R-:W-:Y:S03]  /*23c0*/  BSSY B0, `(.L_x_2068) ;  /* 0x0000024000007945 */ /* 0x000fe60003800000 */
[----:B------:R-:W-:-:S13]  /*23d0*/  ISETP.GE.AND P0, PT, R3, UR18, PT ;  /* 0x0000001203007c0c */ /* 0x000fda000bf06270 */
        /* <DEDUP_REMOVED lines=34> */
.L_x_2069:
[----:B------:R-:W-:Y:S05]  /*2600*/  BSYNC B0 ;  /* 0x0000000000007941 */ /* 0x000fea0003800000 */
.L_x_2068:
[----:B------:R-:W-:Y:S01]  /*2610*/  IADD3 R12, R14, 0x20, RZ ;  /* 0x000000200e0c7810 */ /* 0x000fe20007ffe0ff */
[----:B------:R-:W-:Y:S03]  /*2620*/  BSSY B0, `(.L_x_2070) ;  /* 0x0000024000007945 */ /* 0x000fe60003800000 */
[----:B------:R-:W-:-:S13]  /*2630*/  ISETP.GE.AND P0, PT, R12, UR18, PT ;  /* 0x000000120c007c0c */ /* 0x000fda000bf06270 */
[----:B------:R-:W-:Y:S05]  /*2640*/  @P0 BRA `(.L_x_2071) ;  /* 0x0000021000000947 */ /* 0x000fea0003800000 */
[----:B-1----:R-:W-:Y:S01]  /*2650*/  IADD3 R9, P0, R20, 0x20, RZ ;  /* 0x0000002014097810 */ /* 0x002fe20007f1e0ff */
        /* <DEDUP_REMOVED lines=32> */
.L_x_2071:
[----:B------:R-:W-:Y:S05]  /*2860*/  BSYNC B0 ;  /* 0x0000000000007941 */ /* 0x000fea0003800000 */
.L_x_2070:
[----:B-1----:R-:W-:Y:S01]  /*2870*/  IADD3 R10, R14, 0x30, RZ ;  /* 0x000000300e0a7810 */ /* 0x002fe20007ffe0ff */
        /* <DEDUP_REMOVED lines=35> */
.L_x_2073:
[----:B------:R-:W-:Y:S05]  /*2ab0*/  BSYNC B0 ;  /* 0x0000000000007941 */ /* 0x000fea0003800000 */
.L_x_2072:
[----:B------:R-:W-:Y:S01]  /*2ac0*/  UIADD3 UR25, UR8, -0x1, URZ ;  /* 0xffffffff08197890 */ /* 0x000fe2000fffe03f */
[----:B------:R-:W-:Y:S03]  /*2ad0*/  BSSY B0, `(.L_x_2074) ;  /* 0x000001e000007945 */ /* 0x000fe60003800000 */
[----:B------:R-:W-:-:S04]  /*2ae0*/  USHF.L.U32 UR14, UR25, 0x6, URZ ;  /* 0x00000006190e7899 */ /* 0x000fc8000800063f */
[----:B------:R-:W-:-:S06]  /*2af0*/  UIADD3 UR15, -UR14, UR11, URZ ;  /* 0x0000000b0e0f7290 */ /* 0x000fcc000fffe13f */
[----:B------:R-:W-:-:S13]  /*2b00*/  ISETP.GE.AND P0, PT, R14, UR15, PT ;  /* 0x0000000f0e007c0c */ /* 0x000fda000bf06270 */
[----:B------:R-:W-:Y:S05]  /*2b10*/  @P0 BRA `(.L_x_2075) ;  /* 0x0000019000000947 */ /* 0x000fea0003800000 */
[----:B------:R-:W-:Y:S02]  /*2b20*/  ISETP.GE.AND P3, PT, R200, c[0x0][0x220], PT ;  /* 0x00008800c8007a0c */ /* 0x000fe40003f66270 */
[----:B------:R-:W-:Y:S02]  /*2b30*/  ISETP.GE.AND P2, PT, R196, c[0x0][0x220], PT ;  /* 0x00008800c4007a0c */ /* 0x000fe40003f46270 */
[----:B------:R-:W-:-:S09]  /*2b40*/  ISETP.GE.AND P0, PT, R195, c[0x0][0x220], PT ;  /* 0x00008800c3007a0c */ /* 0x000fd20003f06270 */
[C---:B------:R-:W-:Y:S01]  /*2b50*/  @!P3 LEA R16, P4, R134.reuse, c[0x0][0x168], 0x1 ;  /* 0x00005a008610ba11 */ /* 0x040fe200078808ff */
[----:B------:R2:W-:Y:S01]  /*2b60*/  @P3 STS.128 [R198+0x6000], RZ ;  /* 0x006000ffc6003388 */ /* 0x0005e20000000c00 */
[C---:B-1----:R-:W-:Y:S02]  /*2b70*/  @!P2 LEA R8, P1, R134.reuse, c[0x0][0x168], 0x1 ;  /* 0x00005a008608aa11 */ /* 0x042fe400078208ff */
        /* <DEDUP_REMOVED lines=19> */
.L_x_2075:
[----:B------:R-:W-:Y:S05]  /*2cb0*/  BSYNC B0 ;  /* 0x0000000000007941 */ /* 0x000fea0003800000 */
.L_x_2074:
[----:B------:R-:W-:Y:S01]  /*2cc0*/  ISETP.GE.AND P0, PT, R3, UR15, PT ;  /* 0x0000000f03007c0c */ /* 0x000fe2000bf06270 */
[----:B------:R-:W-:Y:S01]  /*2cd0*/  ULDC.64 UR6, c[0x0][0x198] ;  /* 0x0000660000067ab9 */ /* 0x000fe20000000a00 */
[----:B------:R-:W-:Y:S01]  /*2ce0*/  BSSY B0, `(.L_x_2076) ;  /* 0x000001f000007945 */ /* 0x000fe20003800000 */
[----:B------:R-:W-:Y:S02]  /*2cf0*/  USHF.L.U64.HI UR20, UR6, UR22, UR7 ;  /* 0x0000001606147299 */ /* 0x000fe40008010207 */
[----:B------:R-:W-:-:S08]  /*2d00*/  USHF.L.U32 UR21, UR6, 0x4, URZ ;  /* 0x0000000406157899 */ /* 0x000fd0000800063f */
[----:B------:R-:W-:Y:S05]  /*2d10*/  @P0 BRA `(.L_x_2077) ;  /* 0x000001b000000947 */ /* 0x000fea0003800000 */
[----:B------:R-:W-:Y:S02]  /*2d20*/  ISETP.GE.AND P3, PT, R200, c[0x0][0x220], PT ;  /* 0x00008800c8007a0c */ /* 0x000fe40003f66270 */
[----:B------:R-:W-:Y:S02]  /*2d30*/  ISETP.GE.AND P2, PT, R196, c[0x0][0x220], PT ;  /* 0x00008800c4007a0c */ /* 0x000fe40003f46270 */
[----:B-12---:R-:W-:Y:S02]  /*2d40*/  IADD3 R9, P1, R134, UR21, RZ ;  /* 0x0000001586097c10 */ /* 0x006fe4000ff3e0ff */
[----:B------:R-:W-:Y:S02]  /*2d50*/  ISETP.GE.AND P0, PT, R195, c[0x0][0x220], PT ;  /* 0x00008800c3007a0c */ /* 0x000fe40003f06270 */
[----:B------:R-:W-:-:S05]  /*2d60*/  IADD3.X R6, R133, UR20, RZ, P1, !PT ;  /* 0x0000001485067c10 */ /* 0x000fca0008ffe4ff */
        /* <DEDUP_REMOVED lines=22> */
.L_x_2077:
[----:B------:R-:W-:Y:S05]  /*2ed0*/  BSYNC B0 ;  /* 0x0000000000007941 */ /* 0x000fea0003800000 */
.L_x_2076:
[----:B------:R-:W-:Y:S01]  /*2ee0*/  ISETP.GE.AND P0, PT, R12, UR15, PT ;  /* 0x0000000f0c007c0c */ /* 0x000fe2000bf06270 */
[----:B------:R-:W-:-:S12]  /*2ef0*/  BSSY B0, `(.L_x_2078) ;  /* 0x000001f000007945 */ /* 0x000fd80003800000 */
[----:B------:R-:W-:Y:S05]  /*2f00*/  @P0 BRA `(.L_x_2079) ;  /* 0x000001d000000947 */ /* 0x000fea0003800000 */
[----:B------:R-:W-:Y:S01]  /*2f10*/  ISETP.GE.AND P3, PT, R200, c[0x0][0x220], PT ;  /* 0x00008800c8007a0c */ /* 0x000fe20003f66270 */
[----:B------:R-:W-:Y:S01]  /*2f20*/  IMAD.MOV.U32 R6, RZ, RZ, c[0x0][0x198] ;  /* 0x00006600ff067624 */ /* 0x000fe200078e00ff */
[----:B------:R-:W-:Y:S01]  /*2f30*/  ISETP.GE.AND P2, PT, R196, c[0x0][0x220], PT ;  /* 0x00008800c4007a0c */ /* 0x000fe20003f46270 */
[----:B-12---:R-:W-:-:S03]  /*2f40*/  IMAD.MOV.U32 R9, RZ, RZ, c[0x0][0x19c] ;  /* 0x00006700ff097624 */ /* 0x006fc600078e00ff */
[----:B------:R-:W-:-:S04]  /*2f50*/  LEA R8, P0, R6, R134, 0x5 ;  /* 0x0000008606087211 */ /* 0x000fc800078028ff */
[----:B------:R-:W-:Y:S02]  /*2f60*/  LEA.HI.X R9, R6, R133, R9, 0x5, P0 ;  /* 0x0000008506097211 */ /* 0x000fe400000f2c09 */
[----:B------:R-:W-:Y:S01]  /*2f70*/  ISETP.GE.AND P0, PT, R195, c[0x0][0x220], PT ;  /* 0x00008800c3007a0c */ /* 0x000fe20003f06270 */
        /* <DEDUP_REMOVED lines=22> */
.L_x_2079:
[----:B------:R-:W-:Y:S05]  /*30e0*/  BSYNC B0 ;  /* 0x0000000000007941 */ /* 0x000fea0003800000 */
.L_x_2078:
[----:B------:R-:W-:Y:S01]  /*30f0*/  ISETP.GE.AND P0, PT, R10, UR15, PT ;  /* 0x0000000f0a007c0c */ /* 0x000fe2000bf06270 */
[----:B------:R-:W-:-:S12]  /*3100*/  BSSY B0, `(.L_x_2080) ;  /* 0x0000021000007945 */ /* 0x000fd80003800000 */
[----:B------:R-:W-:Y:S05]  /*3110*/  @P0 BRA `(.L_x_2081) ;  /* 0x000001f000000947 */ /* 0x000fea0003800000 */
[----:B------:R-:W-:Y:S01]  /*3120*/  ISETP.GE.AND P3, PT, R200, c[0x0][0x220], PT ;  /* 0x00008800c8007a0c */ /* 0x000fe20003f66270 */
[----:B------:R-:W-:Y:S01]  /*3130*/  IMAD.MOV.U32 R6, RZ, RZ, c[0x0][0x198] ;  /* 0x00006600ff067624 */ /* 0x000fe200078e00ff */
[----:B------:R-:W-:Y:S01]  /*3140*/  ISETP.GE.AND P2, PT, R196, c[0x0][0x220], PT ;  /* 0x00008800c4007a0c */ /* 0x000fe20003f46270 */
[----:B------:R-:W-:Y:S01]  /*3150*/  IMAD.MOV.U32 R132, RZ, RZ, R134 ;  /* 0x000000ffff847224 */ /* 0x000fe200078e0086 */
[----:B------:R-:W-:Y:S01]  /*3160*/  ULDC UR4, c[0x0][0x19c] ;  /* 0x0000670000047ab9 */ /* 0x000fe20000000800 */
[----:B------:R-:W-:Y:S01]  /*3170*/  ISETP.GE.AND P0, PT, R195, c[0x0][0x220], PT ;  /* 0x00008800c3007a0c */ /* 0x000fe20003f06270 */
[----:B------:R-:W-:Y:S01]  /*3180*/  UIMAD UR4, UR4, 0x30, URZ ;  /* 0x00000030040478a4 */ /* 0x000fe2000f8e023f */
[----:B-12---:R-:W-:-:S05]  /*3190*/  IMAD.WIDE.U32 R16, R6, 0x30, R132 ;  /* 0x0000003006107825 */ /* 0x006fca00078e0084 */
        /* <DEDUP_REMOVED lines=23> */
.L_x_2081:
[----:B------:R-:W-:Y:S05]  /*3310*/  BSYNC B0 ;  /* 0x0000000000007941 */ /* 0x000fea0003800000 */
.L_x_2080:
[----:B------:R-:W0:Y:S01]  /*3320*/  LDGDEPBAR ;  /* 0x00000000000079af */ /* 0x000e220000000000 */
[----:B------:R-:W-:Y:S01]  /*3330*/  ISETP.GE.AND P1, PT, R14, UR15, PT ;  /* 0x0000000f0e007c0c */ /* 0x000fe2000bf26270 */
[----:B------:R-:W-:Y:S01]  /*3340*/  IMAD.SHL.U32 R197, R4, 0x2, RZ ;  /* 0x0000000204c57824 */ /* 0x000fe200078e00ff */
[C---:B------:R-:W-:Y:S01]  /*3350*/  LEA R212, P0, R144.reuse, c[0x0][0x170], 0x1 ;  /* 0x00005c0090d47a11 */ /* 0x040fe200078008ff */
[----:B------:R-:W-:Y:S03]  /*3360*/  BSSY B0, `(.L_x_2082) ;  /* 0x000001e000007945 */ /* 0x000fe60003800000 */
[----:B------:R-:W-:Y:S02]  /*3370*/  LOP3.LUT R197, R197, 0x6, RZ, 0xc0, !PT ;  /* 0x00000006c5c57812 */ /* 0x000fe400078ec0ff */
        /* <DEDUP_REMOVED lines=28> */
.L_x_2083:
[----:B------:R-:W-:Y:S05]  /*3540*/  BSYNC B0 ;  /* 0x0000000000007941 */ /* 0x000fea0003800000 */
.L_x_2082:
[----:B------:R-:W-:Y:S01]  /*3550*/  ISETP.GE.AND P0, PT, R3, UR15, PT ;  /* 0x0000000f03007c0c */ /* 0x000fe2000bf06270 */
[----:B------:R-:W-:Y:S01]  /*3560*/  ULDC.64 UR4, c[0x0][0x1a0] ;  /* 0x0000680000047ab9 */ /* 0x000fe20000000a00 */
[----:B------:R-:W-:Y:S01]  /*3570*/  BSSY B0, `(.L_x_2084) ;  /* 0x0000029000007945 */ /* 0x000fe20003800000 */
[----:B------:R-:W-:-:S02]  /*3580*/  USHF.L.U64.HI UR22, UR4, UR22, UR5 ;  /* 0x0000001604167299 */ /* 0x000fc40008010205 */
[----:B------:R-:W-:-:S08]  /*3590*/  USHF.L.U32 UR23, UR4, 0x4, URZ ;  /* 0x0000000404177899 */ /* 0x000fd0000800063f */
[----:B------:R4:W-:Y:S04]  /*35a0*/  @P0 STS.128 [R198+0xc800], RZ ;  /* 0x00c800ffc6000388 */ /* 0x0009e80000000c00 */
[----:B------:R4:W-:Y:S04]  /*35b0*/  @P0 STS.128 [R198+0xe800], RZ ;  /* 0x00e800ffc6000388 */ /* 0x0009e80000000c00 */
[----:B------:R4:W-:Y:S01]  /*35c0*/  @P0 STS.128 [R198+0x10800], RZ ;  /* 0x010800ffc6000388 */ /* 0x0009e20000000c00 */
[----:B------:R-:W-:Y:S05]  /*35d0*/  @P0 BRA `(.L_x_2085) ;  /* 0x0000022000000947 */ /* 0x000fea0003800000 */
[----:B------:R-:W-:Y:S01]  /*35e0*/  ISETP.GE.AND P3, PT, R200, c[0x0][0x220], PT ;  /* 0x00008800c8007a0c */ /* 0x000fe20003f66270 */
[----:B------:R-:W-:Y:S01]  /*35f0*/  IMAD.U32 R11, RZ, RZ, UR23 ;  /* 0x00000017ff0b7e24 */ /* 0x000fe2000f8e00ff */
[----:B------:R-:W-:Y:S01]  /*3600*/  ISETP.GE.AND P2, PT, R196, c[0x0][0x220], PT ;  /* 0x00008800c4007a0c */ /* 0x000fe20003f46270 */
[----:B-12---:R-:W-:Y:S01]  /*3610*/  IMAD.U32 R9, RZ, RZ, UR23 ;  /* 0x00000017ff097e24 */ /* 0x006fe2000f8e00ff */
[----:B------:R-:W-:Y:S01]  /*3620*/  ISETP.GE.AND P0, PT, R195, c[0x0][0x220], PT ;  /* 0x00008800c3007a0c */ /* 0x000fe20003f06270 */
[----:B------:R-:W-:-:S02]  /*3630*/  IMAD.U32 R8, RZ, RZ, UR23 ;  /* 0x00000017ff087e24 */ /* 0x000fc4000f8e00ff */
[----:B------:R-:W-:Y:S02]  /*3640*/  IMAD.U32 R6, RZ, RZ, UR22 ;  /* 0x00000016ff067e24 */ /* 0x000fe4000f8e00ff */
[----:B------:R-:W-:Y:S02]  /*3650*/  IMAD.U32 R3, RZ, RZ, UR23 ;  /* 0x00000017ff037e24 */ /* 0x000fe4000f8e00ff */
[----:B------:R-:W-:Y:S02]  /*3660*/  IMAD.U32 R4, RZ, RZ, UR22 ;  /* 0x00000016ff047e24 */ /* 0x000fe4000f8e00ff */
[-C--:B------:R-:W-:Y:S01]  /*3670*/  @!P3 LEA R16, P4, R11, R212.reuse, 0x1 ;  /* 0x000000d40b10b211 */ /* 0x080fe200078808ff */
[----:B------:R1:W-:Y:S01]  /*3680*/  @P3 STS.128 [R198+0xc800], RZ ;  /* 0x00c800ffc6003388 */ /* 0x0003e20000000c00 */
[----:B------:R-:W-:Y:S02]  /*3690*/  @!P2 LEA R18, P1, R9, R212, 0x1 ;  /* 0x000000d40912a211 */ /* 0x000fe400078208ff */
[----:B------:R-:W-:-:S02]  /*36a0*/  @!P3 LEA.HI.X R17, R8, R213, R6, 0x1, P4 ;  /* 0x000000d50811b211 */ /* 0x000fc400020f0c06 */
[----:B------:R-:W-:-:S03]  /*36b0*/  @!P2 LEA.HI.X R19, R3, R213, R4, 0x1, P1 ;  /* 0x000000d50313a211 */ /* 0x000fc600008f0c04 */
        /* <DEDUP_REMOVED lines=11> */
[----:B------:R-:W-:Y:S01]  /*3770*/  IMAD.U32 R9, RZ, RZ, UR23 ;  /* 0x00000017ff097e24 */ /* 0x000fe2000f8e00ff */
[----:B------:R-:W-:Y:S01]  /*3780*/  MOV R3, UR23 ;  /* 0x0000001700037c02 */ /* 0x000fe20008000f00 */
[----:B------:R-:W-:-:S03]  /*3790*/  IMAD.U32 R4, RZ, RZ, UR22 ;  /* 0x00000016ff047e24 */ /* 0x000fc6000f8e00ff */
[----:B------:R-:W-:-:S04]  /*37a0*/  LEA R8, P0, R9, R212, 0x1 ;  /* 0x000000d409087211 */ /* 0x000fc800078008ff */
[----:B------:R-:W-:-:S05]  /*37b0*/  LEA.HI.X R9, R3, R213, R4, 0x1, P0 ;  /* 0x000000d503097211 */ /* 0x000fca00000f0c04 */
[----:B------:R-:W-:Y:S01]  /*37c0*/  @!PT LDS RZ, [RZ] ;  /* 0x00000000fffff984 */ /* 0x000fe20000000800 */
[----:B------:R-:W-:Y:S01]  /*37d0*/  @!PT LDS RZ, [RZ] ;  /* 0x00000000fffff984 */ /* 0x000fe20000000800 */
[----:B------:R-:W-:Y:S01]  /*37e0*/  @!PT LDS RZ, [RZ] ;  /* 0x00000000fffff984 */ /* 0x000fe20000000800 */
[----:B------:R2:W-:Y:S04]  /*37f0*/  LDGSTS.E.BYPASS.LTC128B.128 [R198+0x10800], [R8.64+0x100] ;  /* 0x1080010008c67fae */ /* 0x0005e8000b901d4c */
.L_x_2085:
[----:B------:R-:W-:Y:S05]  /*3800*/  BSYNC B0 ;  /* 0x0000000000007941 */ /* 0x000fea0003800000 */
.L_x_2084:
[----:B------:R-:W-:Y:S01]  /*3810*/  ISETP.GE.AND P0, PT, R12, UR15, PT ;  /* 0x0000000f0c007c0c */ /* 0x000fe2000bf06270 */
[----:B------:R-:W-:-:S12]  /*3820*/  BSSY B0, `(.L_x_2086) ;  /* 0x0000022000007945 */ /* 0x000fd80003800000 */
[----:B------:R1:W-:Y:S04]  /*3830*/  @P0 STS.128 [R198+0xd000], RZ ;  /* 0x00d000ffc6000388 */ /* 0x0003e80000000c00 */
[----:B------:R1:W-:Y:S04]  /*3840*/  @P0 STS.128 [R198+0xf000], RZ ;  /* 0x00f000ffc6000388 */ /* 0x0003e80000000c00 */
[----:B------:R1:W-:Y:S01]  /*3850*/  @P0 STS.128 [R198+0x11000], RZ ;  /* 0x011000ffc6000388 */ /* 0x0003e20000000c00 */
[----:B------:R-:W-:Y:S05]  /*3860*/  @P0 BRA `(.L_x_2087) ;  /* 0x000001d000000947 */ /* 0x000fea0003800000 */
[----:B------:R-:W-:Y:S01]  /*3870*/  ISETP.GE.AND P3, PT, R200, c[0x0][0x220], PT ;  /* 0x00008800c8007a0c */ /* 0x000fe20003f66270 */
[----:B------:R-:W-:Y:S01]  /*3880*/  IMAD.MOV.U32 R3, RZ, RZ, c[0x0][0x1a0] ;  /* 0x00006800ff037624 */ /* 0x000fe200078e00ff */
[----:B------:R-:W-:Y:S01]  /*3890*/  ISETP.GE.AND P2, PT, R196, c[0x0][0x220], PT ;  /* 0x00008800c4007a0c */ /* 0x000fe20003f46270 */
[----:B------:R-:W-:Y:S01]  /*38a0*/  IMAD.MOV.U32 R4, RZ, RZ, 0x5 ;  /* 0x00000005ff047424 */ /* 0x000fe200078e00ff */
[----:B------:R-:W-:Y:S01]  /*38b0*/  ISETP.GE.AND P0, PT, R195, c[0x0][0x220], PT ;  /* 0x00008800c3007a0c */ /* 0x000fe20003f06270 */
[----:B------:R-:W-:-:S03]  /*38c0*/  IMAD.SHL.U32 R6, R3, 0x20, RZ ;  /* 0x0000002003067824 */ /* 0x000fc600078e00ff */
[----:B------:R-:W-:-:S05]  /*38d0*/  SHF.L.U64.HI R4, R3, R4, c[0x0][0x1a4] ;  /* 0x0000690003047619 */ /* 0x000fca0000010204 */
[CC--:B-12---:R-:W-:Y:S01]  /*38e0*/  @!P3 LEA R16, P4, R6.reuse, R212.reuse, 0x1 ;  /* 0x000000d40610b211 */ /* 0x0c6fe200078808ff */
[----:B------:R1:W-:Y:S01]  /*38f0*/  @P3 STS.128 [R198+0xd000], RZ ;  /* 0x00d000ffc6003388 */ /* 0x0003e20000000c00 */
[C---:B------:R-:W-:Y:S02]  /*3900*/  @!P2 LEA R8, P1, R6.reuse, R212, 0x1 ;  /* 0x000000d40608a211 */ /* 0x040fe400078208ff */
[CCC-:B------:R-:W-:Y:S02]  /*3910*/  @!P3 LEA.HI.X R17, R6.reuse, R213.reuse, R4.reuse, 0x1, P4 ;  /* 0x000000d50611b211 */ /* 0x1c0fe400020f0c04 */
        /* <DEDUP_REMOVED lines=18> */
.L_x_2087:
[----:B------:R-:W-:Y:S05]  /*3a40*/  BSYNC B0 ;  /* 0x0000000000007941 */ /* 0x000fea0003800000 */
.L_x_2086:
[----:B------:R-:W-:Y:S01]  /*3a50*/  ISETP.GE.AND P0, PT, R10, UR15, PT ;  /* 0x0000000f0a007c0c */ /* 0x000fe2000bf06270 */
        /* <DEDUP_REMOVED lines=8> */
[----:B------:R-:W-:Y:S02]  /*3ae0*/  ISETP.GE.AND P2, PT, R200, c[0x0][0x220], PT ;  /* 0x00008800c8007a0c */ /* 0x000fe40003f46270 */
[----:B------:R-:W-:-:S02]  /*3af0*/  ISETP.GE.AND P1, PT, R196, c[0x0][0x220], PT ;  /* 0x00008800c4007a0c */ /* 0x000fc40003f26270 */
[----:B------:R-:W-:Y:S02]  /*3b00*/  MOV R4, c[0x0][0x1a0] ;  /* 0x0000680000047a02 */ /* 0x000fe40000000f00 */
[----:B------:R-:W-:-:S07]  /*3b10*/  ISETP.GE.AND P0, PT, R195, c[0x0][0x220], PT ;  /* 0x00008800c3007a0c */ /* 0x000fce0003f06270 */
[----:B-12---:R-:W-:Y:S01]  /*3b20*/  @!P2 MOV R8, c[0x0][0x1a4] ;  /* 0x000069000008aa02 */ /* 0x006fe20000000f00 */
[----:B------:R-:W-:Y:S01]  /*3b30*/  @!P2 IMAD.MOV.U32 R11, RZ, RZ, R213 ;  /* 0x000000ffff0ba224 */ /* 0x000fe200078e00d5 */
[----:B------:R-:W-:Y:S01]  /*3b40*/  @!P2 MOV R10, R212 ;  /* 0x000000d4000aa202 */ /* 0x000fe20000000f00 */
[----:B------:R-:W-:Y:S01]  /*3b50*/  @!P1 IMAD.MOV.U32 R6, RZ, RZ, c[0x0][0x1a4] ;  /* 0x00006900ff069624 */ /* 0x000fe200078e00ff */
[----:B------:R1:W-:Y:S01]  /*3b60*/  @P2 STS.128 [R198+0xd800], RZ ;  /* 0x00d800ffc6002388 */ /* 0x0003e20000000c00 */
[----:B------:R-:W-:Y:S02]  /*3b70*/  @!P2 IMAD R8, R8, 0x60, RZ ;  /* 0x000000600808a824 */ /* 0x000fe400078e02ff */
[----:B------:R-:W-:-:S04]  /*3b80*/  @!P2 IMAD.WIDE.U32 R10, R4, 0x60, R10 ;  /* 0x00000060040aa825 */ /* 0x000fc800078e000a */
[----:B------:R-:W-:Y:S01]  /*3b90*/  @!P1 IMAD R6, R6, 0x60, RZ ;  /* 0x0000006006069824 */ /* 0x000fe200078e02ff */
[----:B------:R-:W-:Y:S01]  /*3ba0*/  @!P2 IADD3 R11, R11, R8, RZ ;  /* 0x000000080b0ba210 */ /* 0x000fe20007ffe0ff */
[----:B------:R-:W-:-:S04]  /*3bb0*/  @!P1 IMAD.WIDE.U32 R12, R4, 0x60, R212 ;  /* 0x00000060040c9825 */ /* 0x000fc800078e00d4 */
[----:B------:R-:W-:Y:S01]  /*3bc0*/  @!P1 IMAD.IADD R13, R13, 0x1, R6 ;  /* 0x000000010d0d9824 */ /* 0x000fe200078e0206 */
        /* <DEDUP_REMOVED lines=11> */
[----:B------:R-:W-:Y:S01]  /*3c80*/  ULDC UR4, c[0x0][0x1a4] ;  /* 0x0000690000047ab9 */ /* 0x000fe20000000800 */
[----:B------:R-:W-:Y:S01]  /*3c90*/  IMAD.WIDE.U32 R8, R4, 0x60, R212 ;  /* 0x0000006004087825 */ /* 0x000fe200078e00d4 */
[----:B------:R-:W-:-:S06]  /*3ca0*/  UIMAD UR4, UR4, 0x60, URZ ;  /* 0x00000060040478a4 */ /* 0x000fcc000f8e023f */
[----:B------:R-:W-:-:S05]  /*3cb0*/  IADD3 R9, R9, UR4, RZ ;  /* 0x0000000409097c10 */ /* 0x000fca000fffe0ff */
[----:B------:R-:W-:Y:S01]  /*3cc0*/  @!PT LDS RZ, [RZ] ;  /* 0x00000000fffff984 */ /* 0x000fe20000000800 */
[----:B------:R-:W-:Y:S01]  /*3cd0*/  @!PT LDS RZ, [RZ] ;  /* 0x00000000fffff984 */ /* 0x000fe20000000800 */
[----:B------:R-:W-:Y:S01]  /*3ce0*/  @!PT LDS RZ, [RZ] ;  /* 0x00000000fffff984 */ /* 0x000fe20000000800 */
[----:B------:R2:W-:Y:S02]  /*3cf0*/  LDGSTS.E.BYPASS.LTC128B.128 [R198+0x11800], [R8.64+0x100] ;  /* 0x1180010008c67fae */ /* 0x0005e4000b901d4c */
.L_x_2089:
[----:B------:R-:W-:Y:S05]  /*3d00*/  BSYNC B0 ;  /* 0x0000000000007941 */ /* 0x000fea0003800000 */
.L_x_2088:
[C---:B------:R-:W-:Y:S01]  /*3d10*/  IMAD.SHL.U32 R4, R2.reuse, 0x40, RZ ;  /* 0x0000004002047824 */ /* 0x040fe200078e00ff */
[----:B------:R-:W-:Y:S01]  /*3d20*/  R2P PR, R2, 0x6 ;  /* 0x0000000602007804 */ /* 0x000fe20000000000 */
[----:B------:R-:W-:Y:S01]  /*3d30*/  IMAD.SHL.U32 R14, R14, 0x8, RZ ;  /* 0x000000080e0e7824 */ /* 0x000fe200078e00ff */
[----:B------:R-:W0:Y:S01]  /*3d40*/  LDGDEPBAR ;  /* 0x00000000000079af */ /* 0x000e220000000000 */
[----:B------:R-:W-:Y:S01]  /*3d50*/  IMAD R194, R85, 0x400, R0 ;  /* 0x0000040055c27824 */ /* 0x000fe200078e0200 */
[----:B-12---:R-:W-:Y:S01]  /*3d60*/  LOP3.LUT R9, R4, 0x1c0, RZ, 0xc0, !PT ;  /* 0x000001c004097812 */ /* 0x006fe200078ec0ff */
[----:B------:R-:W-:Y:S02]  /*3d70*/  UISETP.GT.AND UP0, UPT, UR25, UR19, UPT ;  /* 0x000000131900728c */ /* 0x000fe4000bf04270 */
[----:B------:R-:W-:Y:S01]  /*3d80*/  IMAD.SHL.U32 R194, R194, 0x2, RZ ;  /* 0x00000002c2c27824 */ /* 0x000fe200078e00ff */
[----:B------:R-:W-:Y:S01]  /*3d90*/  LOP3.LUT R4, R9, 0x8, R14, 0xf8, !PT ;  /* 0x0000000809047812 */ /* 0x000fe200078ef80e */
[----:B------:R-:W-:Y:S01]  /*3da0*/  UIADD3 UR7, UR11, 0x1, -UR26 ;  /* 0x000000010b077890 */ /* 0x000fe2000fffe81a */
[----:B------:R-:W-:Y:S01]  /*3db0*/  SHF.R.U32.HI R9, RZ, 0x3, R9 ;  /* 0x00000003ff097819 */ /* 0x000fe20000011609 */
[--C-:B------:R-:W-:Y:S01]  /*3dc0*/  IMAD R192, R7, 0x2, R194.reuse ;  /* 0x0000000207c07824 */ /* 0x100fe200078e02c2 */
[----:B------:R-:W-:Y:S01]  /*3dd0*/  LDSM.16.M88.4 R44, [R194] ;  /* 0x00000000c22c783b */ /* 0x000fe20000000200 */
[C---:B------:R-:W-:Y:S01]  /*3de0*/  IMAD R190, R5.reuse, 0x2, R194 ;  /* 0x0000000205be7824 */ /* 0x040fe200078e02c2 */
[----:B------:R-:W-:Y:S01]  /*3df0*/  LOP3.LUT R4, R4, R9, RZ, 0x3c, !PT ;  /* 0x0000000904047212 */ /* 0x000fe200078e3cff */
[----:B------:R-:W-:Y:S01]  /*3e00*/  IMAD R189, R5, 0x2, R192 ;  /* 0x0000000205bd7824 */ /* 0x000fe200078e02c0 */
[----:B------:R-:W-:Y:S01]  /*3e10*/  LDSM.16.M88.4 R24, [R192] ;  /* 0x00000000c018783b */ /* 0x000fe20000000200 */
[----:B------:R-:W-:Y:S01]  /*3e20*/  ULDC UR5, c[0x0][0x2e4] ;  /* 0x0000b90000057ab9 */ /* 0x000fe20000000800 */
[----:B------:R-:W-:Y:S01]  /*3e30*/  PLOP3.LUT P4, PT, PT, PT, UP0, 0x80, 0x0 ;  /* 0x000000000000781c */ /* 0x000fe20003f8f008 */
[----:B------:R-:W-:Y:S01]  /*3e40*/  IMAD R193, R193, 0x200, R4 ;  /* 0x00000200c1c17824 */ /* 0x000fe200078e0204 */
[----:B------:R-:W-:Y:S01]  /*3e50*/  LDSM.16.M88.4 R40, [R190] ;  /* 0x00000000be28783b */ /* 0x000fe20000000200 */
[----:B------:R-:W-:-:S02]  /*3e60*/  ULDC UR4, c[0x0][0x2e8] ;  /* 0x0000ba0000047ab9 */ /* 0x000fc40000000800 */
[----:B------:R-:W-:Y:S01]  /*3e70*/  IMAD.SHL.U32 R193, R193, 0x2, RZ ;  /* 0x00000002c1c17824 */ /* 0x000fe200078e00ff */
[----:B------:R-:W-:Y:S01]  /*3e80*/  LDSM.16.M88.4 R68, [R194+0x2000] ;  /* 0x00200000c244783b */ /* 0x000fe20000000200 */
[----:B------:R-:W-:Y:S02]  /*3e90*/  UIADD3 UR5, UR11, -UR5, -UR26 ;  /* 0x800000050b057290 */ /* 0x000fe4000fffe81a */
[----:B------:R-:W-:Y:S01]  /*3ea0*/  UIADD3 UR4, UR7, UR4, URZ ;  /* 0x0000000407047290 */ /* 0x000fe2000fffe03f */
[----:B------:R-:W1:Y:S01]  /*3eb0*/  LDSM.16.M88.4 R16, [R193+0x6000] ;  /* 0x00600000c110783b */ /* 0x000e620000000200 */
[C---:B------:R-:W-:Y:S02]  /*3ec0*/  IADD3 R2, R193.reuse, 0x6000, RZ ;  /* 0x00006000c1027810 */ /* 0x040fe40007ffe0ff */
[----:B------:R-:W-:Y:S01]  /*3ed0*/  IADD3 R191, R193, 0x6020, RZ ;  /* 0x00006020c1bf7810 */ /* 0x000fe20007ffe0ff */
[----:B------:R-:W2:Y:S01]  /*3ee0*/  LDSM.16.M88.4 R60, [R193+0x6800] ;  /* 0x00680000c13c783b */ /* 0x000ea20000000200 */
[----:B------:R-:W-:Y:S01]  /*3ef0*/  @P1 IADD3 R191, R2, -0x20, RZ ;  /* 0xffffffe002bf1810 */ /* 0x000fe20007ffe0ff */
[----:B------:R-:W-:-:S02]  /*3f00*/  IMAD.MOV.U32 R2, RZ, RZ, 0x40 ;  /* 0x00000040ff027424 */ /* 0x000fc400078e00ff */
[----:B------:R-:W-:Y:S01]  /*3f10*/  LDSM.16.M88.4 R52, [R193+0x7000] ;  /* 0x00700000c134783b */ /* 0x000fe20000000200 */
[C---:B------:R-:W-:Y:S02]  /*3f20*/  IADD3 R183, R191.reuse, 0x800, RZ ;  /* 0x00000800bfb77810 */ /* 0x040fe40007ffe0ff */
[----:B------:R-:W-:Y:S01]  /*3f30*/  SEL R2, R2, 0xffffffc0, !P2 ;  /* 0xffffffc002027807 */ /* 0x000fe20005000000 */
[----:B------:R-:W5:Y:S01]  /*3f40*/  LDSM.16.M88.4 R8, [R191] ;  /* 0x00000000bf08783b */ /* 0x000f620000000200 */
[C---:B------:R-:W-:Y:S02]  /*3f50*/  IADD3 R182, R191.reuse, 0x1000, RZ ;  /* 0x00001000bfb67810 */ /* 0x040fe40007ffe0ff */
[----:B------:R-:W-:Y:S01]  /*3f60*/  IADD3 R181, R191, 0x1800, RZ ;  /* 0x00001800bfb57810 */ /* 0x000fe20007ffe0ff */
[----:B------:R-:W3:Y:S01]  /*3f70*/  LDSM.16.M88.4 R28, [R193+0x7800] ;  /* 0x00780000c11c783b */ /* 0x000ee20000000200 */
[----:B------:R-:W-:Y:S01]  /*3f80*/  IMAD.IADD R187, R193, 0x1, R2 ;  /* 0x00000001c1bb7824 */ /* 0x000fe200078e0202 */
[----:B------:R-:W-:Y:S01]  /*3f90*/  IADD3 R179, R191, 0x2000, RZ ;  /* 0x00002000bfb37810 */ /* 0x000fe20007ffe0ff */
[----:B------:R-:W-:Y:S01]  /*3fa0*/  IMAD.IADD R180, R2, 0x1, R191 ;  /* 0x0000000102b47824 */ /* 0x000fe200078e02bf */
[----:B------:R-:W4:Y:S01]  /*3fb0*/  LDSM.16.M88.4 R12, [R191+0x800] ;  /* 0x00080000bf0c783b */ /* 0x000f220000000200 */
[----:B------:R-:W-:-:S02]  /*3fc0*/  LEA R2, R85, UR10, 0x4 ;  /* 0x0000000a55027c11 */ /* 0x000fc4000f8e20ff */
[C---:B------:R-:W-:Y:S01]  /*3fd0*/  IADD3 R178, R191.reuse, 0x2800, RZ ;  /* 0x00002800bfb27810 */ /* 0x040fe20007ffe0ff */
[----:B------:R-:W3:Y:S01]  /*3fe0*/  LDSM.16.M88.4 R36, [R191+0x1000] ;  /* 0x00100000bf24783b */ /* 0x000ee20000000200 */
[C---:B------:R-:W-:Y:S01]  /*3ff0*/  IADD3 R177, R191.reuse, 0x3000, RZ ;  /* 0x00003000bfb17810 */ /* 0x040fe20007ffe0ff */
[----:B------:R-:W-:Y:S01]  /*4000*/  IMAD.IADD R3, R2, 0x1, R3 ;  /* 0x0000000102037824 */ /* 0x000fe200078e0203 */
[C---:B------:R-:W-:Y:S01]  /*4010*/  IADD3 R176, R191.reuse, 0x3800, RZ ;  /* 0x00003800bfb07810 */ /* 0x040fe20007ffe0ff */
[----:B------:R-:W3:Y:S01]  /*4020*/  LDSM.16.M88.4 R32, [R191+0x1800] ;  /* 0x00180000bf20783b */ /* 0x000ee20000000200 */
[----:B------:R-:W-:Y:S02]  /*4030*/  IADD3 R175, R191, 0x4000, RZ ;  /* 0x00004000bfaf7810 */ /* 0x000fe40007ffe0ff */
[C---:B------:R-:W-:Y:S01]  /*4040*/  IADD3 R204, R3.reuse, UR5, RZ ;  /* 0x0000000503cc7c10 */ /* 0x040fe2000fffe0ff */
[----:B------:R-:W-:Y:S01]  /*4050*/  LDSM.16.M88.4 R72, [R187+0x7800] ;  /* 0x00780000bb48783b */ /* 0x000fe20000000200 */
[----:B------:R-:W-:-:S02]  /*4060*/  IADD3 R203, R3, UR4, RZ ;  /* 0x0000000403cb7c10 */ /* 0x000fc4000fffe0ff */
[----:B------:R-:W-:Y:S01]  /*4070*/  IADD3 R3, R3, 0x8, RZ ;  /* 0x0000000803037810 */ /* 0x000fe20007ffe0ff */
[----:B------:R-:W-:Y:S01]  /*4080*/  LDSM.16.M88.4 R76, [R187+0x8800] ;  /* 0x00880000bb4c783b */ /* 0x000fe20000000200 */
[----:B------:R-:W-:Y:S02]  /*4090*/  IMNMX R204, RZ, R204, !PT ;  /* 0x000000ccffcc7217 */ /* 0x000fe40007800200 */
[C---:B------:R-:W-:Y:S01]  /*40a0*/  IADD3 R202, R3.reuse, UR5, RZ ;  /* 0x0000000503ca7c10 */ /* 0x040fe2000fffe0ff */
[----:B-1----:R-:W-:Y:S01]  /*40b0*/  HMMA.16816.F32.BF16 R20, R44, R16, RZ ;  /* 0x000000102c14723c */ /* 0x002fe200000418ff */
[----:B------:R-:W-:Y:S01]  /*40c0*/  LDSM.16.M88.4 R80, [R194+0x4000] ;  /* 0x00400000c250783b */ /* 0x000fe20000000200 */
[----:B------:R-:W-:Y:S02]  /*40d0*/  IADD3 R199, R3, UR4, RZ ;  /* 0x0000000403c77c10 */ /* 0x000fe4000fffe0ff */
[----:B------:R-:W-:Y:S02]  /*40e0*/  IMNMX R203, R203, UR11, PT ;  /* 0x0000000bcbcb7c17 */ /* 0x000fe4000b800200 */
[----:B------:R-:W-:-:S02]  /*40f0*/  IMNMX R202, RZ, R202, !PT ;  /* 0x000000caffca7217 */ /* 0x000fc40007800200 */
[C---:B------:R-:W-:Y:S01]  /*4100*/  HMMA.16816.F32.BF16 R16, R44.reuse, R18, RZ ;  /* 0x000000122c10723c */ /* 0x040fe200000418ff */
[----:B------:R-:W-:Y:S02]  /*4110*/  IMNMX R199, R199, UR11, PT ;  /* 0x0000000bc7c77c17 */ /* 0x000fe4000b800200 */
[C---:B------:R-:W-:Y:S02]  /*4120*/  IADD3 R174, R191.reuse, 0x4800, RZ ;  /* 0x00004800bfae7810 */ /* 0x040fe40007ffe0ff */
[C---:B------:R-:W-:Y:S02]  /*4130*/  IADD3 R173, R191.reuse, 0x5000, RZ ;  /* 0x00005000bfad7810 */ /* 0x040fe40007ffe0ff */
[----:B------:R-:W-:Y:S01]  /*4140*/  IADD3 R172, R191, 0x5800, RZ ;  /* 0x00005800bfac7810 */ /* 0x000fe20007ffe0ff */
[C---:B--2---:R-:W-:Y:S08]  /*4150*/  HMMA.16816.F32.BF16 R64, R44.reuse, R60, RZ ;  /* 0x0000003c2c40723c */ /* 0x044ff000000418ff */
[----:B------:R-:W-:Y:S08]  /*4160*/  HMMA.16816.F32.BF16 R60, R44, R62, RZ ;  /* 0x0000003e2c3c723c */ /* 0x000ff000000418ff */
[C---:B-----5:R-:W-:Y:S08]  /*4170*/  HMMA.16816.F32.BF16 R20, R24.reuse, R8, R20 ;  /* 0x000000081814723c */ /* 0x060ff00000041814 */
[----:B------:R-:W-:Y:S01]  /*4180*/  HMMA.16816.F32.BF16 R16, R24, R10, R16 ;  /* 0x0000000a1810723c */ /* 0x000fe20000041810 */
[----:B------:R-:W1:Y:S07]  /*4190*/  LDSM.16.M88.4 R8, [R187+0x6800] ;  /* 0x00680000bb08783b */ /* 0x000e6e0000000200 */
[C---:B------:R-:W-:Y:S08]  /*41a0*/  HMMA.16816.F32.BF16 R56, R44.reuse, R52, RZ ;  /* 0x000000342c38723c */ /* 0x040ff000000418ff */
[C---:B------:R-:W-:Y:S08]  /*41b0*/  HMMA.16816.F32.BF16 R52, R44.reuse, R54, RZ ;  /* 0x000000362c34723c */ /* 0x040ff000000418ff */
[C---:B---3--:R-:W-:Y:S08]  /*41c0*/  HMMA.16816.F32.BF16 R48, R44.reuse, R28, RZ ;  /* 0x0000001c2c30723c */ /* 0x048ff000000418ff */
[----:B------:R-:W-:Y:S01]  /*41d0*/  HMMA.16816.F32.BF16 R44, R44, R30, RZ ;  /* 0x0000001e2c2c723c */ /* 0x000fe200000418ff */
[----:B------:R-:W2:Y:S07]  /*41e0*/  LDSM.16.M88.4 R28, [R187+0x6000] ;  /* 0x00600000bb1c783b */ /* 0x000eae0000000200 */
[C---:B----4-:R-:W-:Y:S08]  /*41f0*/  HMMA.16816.F32.BF16 R64, R24.reuse, R12, R64 ;  /* 0x0000000c1840723c */ /* 0x050ff00000041840 */
[C---:B------:R-:W-:Y:S01]  /*4200*/  HMMA.16816.F32.BF16 R60, R24.reuse, R14, R60 ;  /* 0x0000000e183c723c */ /* 0x040fe2000004183c */
[----:B------:R-:W3:Y:S07]  /*4210*/  LDSM.16.M88.4 R12, [R187+0x7000] ;  /* 0x00700000bb0c783b */ /* 0x000eee0000000200 */
[C---:B------:R-:W-:Y:S08]  /*4220*/  HMMA.16816.F32.BF16 R56, R24.reuse, R36, R56 ;  /* 0x000000241838723c */ /* 0x040ff00000041838 */
[C---:B------:R-:W-:Y:S01]  /*4230*/  HMMA.16816.F32.BF16 R52, R24.reuse, R38, R52 ;  /* 0x000000261834723c */ /* 0x040fe20000041834 */
[----:B------:R-:W-:Y:S07]  /*4240*/  LDSM.16.M88.4 R36, [R180] ;  /* 0x00000000b424783b */ /* 0x000fee0000000200 */
[C---:B------:R-:W-:Y:S08]  /*4250*/  HMMA.16816.F32.BF16 R48, R24.reuse, R32, R48 ;  /* 0x000000201830723c */ /* 0x040ff00000041830 */
[----:B------:R-:W-:Y:S01]  /*4260*/  HMMA.16816.F32.BF16 R44, R24, R34, R44 ;  /* 0x00000022182c723c */ /* 0x000fe2000004182c */
[----:B------:R-:W4:Y:S04]  /*4270*/  LDSM.16.M88.4 R24, [R189] ;  /* 0x00000000bd18783b */ /* 0x000f280000000200 */
[----:B------:R-:W-:Y:S03]  /*4280*/  LDSM.16.M88.4 R32, [R180+0x800] ;  /* 0x00080000b420783b */ /* 0x000fe60000000200 */
[C---:B-1----:R-:W-:Y:S08]  /*4290*/  HMMA.16816.F32.BF16 R64, R40.reuse, R8, R64 ;  /* 0x000000082840723c */ /* 0x042ff00000041840 */
[C---:B------:R-:W-:Y:S01]  /*42a0*/  HMMA.16816.F32.BF16 R60, R40.reuse, R10, R60 ;  /* 0x0000000a283c723c */ /* 0x040fe2000004183c */
[----:B------:R-:W1:Y:S07]  /*42b0*/  LDSM.16.M88.4 R8, [R180+0x1000] ;  /* 0x00100000b408783b */ /* 0x000e6e0000000200 */
[C---:B--2---:R-:W-:Y:S08]  /*42c0*/  HMMA.16816.F32.BF16 R20, R40.reuse, R28, R20 ;  /* 0x0000001c2814723c */ /* 0x044ff00000041814 */
[C---:B------:R-:W-:Y:S01]  /*42d0*/  HMMA.16816.F32.BF16 R16, R40.reuse, R30, R16 ;  /* 0x0000001e2810723c */ /* 0x040fe20000041810 */
[----:B------:R-:W2:Y:S07]  /*42e0*/  LDSM.16.M88.4 R28, [R180+0x1800] ;  /* 0x00180000b41c783b */ /* 0x000eae0000000200 */
[C---:B---3--:R-:W-:Y:S08]  /*42f0*/  HMMA.16816.F32.BF16 R56, R40.reuse, R12, R56 ;  /* 0x0000000c2838723c */ /* 0x048ff00000041838 */
[C---:B------:R-:W-:Y:S01]  /*4300*/  HMMA.16816.F32.BF16 R52, R40.reuse, R14, R52 ;  /* 0x0000000e2834723c */ /* 0x040fe20000041834 */
[----:B------:R-:W3:Y:S07]  /*4310*/  LDSM.16.M88.4 R12, [R193+0x8000] ;  /* 0x00800000c10c783b */ /* 0x000eee0000000200 */
[C---:B------:R-:W-:Y:S08]  /*4320*/  HMMA.16816.F32.BF16 R48, R40.reuse, R72, R48 ;  /* 0x000000482830723c */ /* 0x040ff00000041830 */
[----:B------:R-:W-:Y:S01]  /*4330*/  HMMA.16816.F32.BF16 R44, R40, R74, R44 ;  /* 0x0000004a282c723c */ /* 0x000fe2000004182c */
[----:B------:R-:W5:Y:S04]  /*4340*/  LDSM.16.M88.4 R72, [R193+0x9800] ;  /* 0x00980000c148783b */ /* 0x000f680000000200 */
[----:B------:R-:W3:Y:S03]  /*4350*/  LDSM.16.M88.4 R40, [R193+0x8800] ;  /* 0x00880000c128783b */ /* 0x000ee60000000200 */
[C---:B----4-:R-:W-:Y:S08]  /*4360*/  HMMA.16816.F32.BF16 R20, R24.reuse, R36, R20 ;  /* 0x000000241814723c */ /* 0x050ff00000041814 */
[C---:B------:R-:W-:Y:S01]  /*4370*/  HMMA.16816.F32.BF16 R16, R24.reuse, R38, R16 ;  /* 0x000000261810723c */ /* 0x040fe20000041810 */
[----:B------:R-:W-:Y:S07]  /*4380*/  LDSM.16.M88.4 R36, [R191+0x2000] ;  /* 0x00200000bf24783b */ /* 0x000fee0000000200 */
[C---:B-1----:R-:W-:Y:S08]  /*4390*/  HMMA.16816.F32.BF16 R56, R24.reuse, R8, R56 ;  /* 0x000000081838723c */ /* 0x042ff00000041838 */
[C---:B------:R-:W-:Y:S01]  /*43a0*/  HMMA.16816.F32.BF16 R52, R24.reuse, R10, R52 ;  /* 0x0000000a1834723c */ /* 0x040fe20000041834 */
[----:B------:R-:W1:Y:S07]  /*43b0*/  LDSM.16.M88.4 R8, [R193+0x9000] ;  /* 0x00900000c108783b */ /* 0x000e6e0000000200 */
[C---:B--2---:R-:W-:Y:S08]  /*43c0*/  HMMA.16816.F32.BF16 R48, R24.reuse, R28, R48 ;  /* 0x0000001c1830723c */ /* 0x044ff00000041830 */
[C---:B------:R-:W-:Y:S08]  /*43d0*/  HMMA.16816.F32.BF16 R64, R24.reuse, R32, R64 ;  /* 0x000000201840723c */ /* 0x040ff00000041840 */
[C---:B------:R-:W-:Y:S01]  /*43e0*/  HMMA.16816.F32.BF16 R60, R24.reuse, R34, R60 ;  /* 0x00000022183c723c */ /* 0x040fe2000004183c */
[----:B------:R-:W-:Y:S07]  /*43f0*/  LDSM.16.M88.4 R32, [R191+0x2800] ;  /* 0x00280000bf20783b */ /* 0x000fee0000000200 */
[----:B------:R-:W-:Y:S01]  /*4400*/  HMMA.16816.F32.BF16 R44, R24, R30, R44 ;  /* 0x0000001e182c723c */ /* 0x000fe2000004182c */
[----:B------:R-:W-:Y:S04]  /*4410*/  LDSM.16.M88.4 R24, [R192+0x2000] ;  /* 0x00200000c018783b */ /* 0x000fe80000000200 */
[----:B------:R-:W2:Y:S03]  /*4420*/  LDSM.16.M88.4 R28, [R191+0x3800] ;  /* 0x00380000bf1c783b */ /* 0x000ea60000000200 */
[C---:B---3--:R-:W-:Y:S08]  /*4430*/  HMMA.16816.F32.BF16 R20, R68.reuse, R12, R20 ;  /* 0x0000000c4414723c */ /* 0x048ff00000041814 */
[C---:B------:R-:W-:Y:S01]  /*4440*/  HMMA.16816.F32.BF16 R16, R68.reuse, R14, R16 ;  /* 0x0000000e4410723c */ /* 0x040fe20000041810 */
[----:B------:R-:W3:Y:S07]  /*4450*/  LDSM.16.M88.4 R12, [R191+0x3000] ;  /* 0x00300000bf0c783b */ /* 0x000eee0000000200 */
[C---:B-----5:R-:W-:Y:S08]  /*4460*/  HMMA.16816.F32.BF16 R48, R68.reuse, R72, R48 ;  /* 0x000000484430723c */ /* 0x060ff00000041830 */
[C---:B------:R-:W-:Y:S08]  /*4470*/  HMMA.16816.F32.BF16 R64, R68.reuse, R40, R64 ;  /* 0x000000284440723c */ /* 0x040ff00000041840 */
[C---:B------:R-:W-:Y:S01]  /*4480*/  HMMA.16816.F32.BF16 R60, R68.reuse, R42, R60 ;  /* 0x0000002a443c723c */ /* 0x040fe2000004183c */
[----:B------:R-:W-:Y:S07]  /*4490*/  LDSM.16.M88.4 R40, [R190+0x2000] ;  /* 0x00200000be28783b */ /* 0x000fee0000000200 */
[C---:B------:R-:W-:Y:S01]  /*44a0*/  HMMA.16816.F32.BF16 R44, R68.reuse, R74, R44 ;  /* 0x0000004a442c723c */ /* 0x040fe2000004182c */
[----:B------:R-:W-:Y:S07]  /*44b0*/  LDSM.16.M88.4 R72, [R187+0x9000] ;  /* 0x00900000bb48783b */ /* 0x000fee0000000200 */
[C---:B-1----:R-:W-:Y:S08]  /*44c0*/  HMMA.16816.F32.BF16 R56, R68.reuse, R8, R56 ;  /* 0x000000084438723c */ /* 0x042ff00000041838 */
[----:B------:R-:W-:Y:S01]  /*44d0*/  HMMA.16816.F32.BF16 R52, R68, R10, R52 ;  /* 0x0000000a4434723c */ /* 0x000fe20000041834 */
[----:B------:R-:W1:Y:S04]  /*44e0*/  LDSM.16.M88.4 R68, [R187+0x9800] ;  /* 0x00980000bb44783b */ /* 0x000e680000000200 */
[----:B------:R-:W4:Y:S03]  /*44f0*/  LDSM.16.M88.4 R8, [R187+0x8000] ;  /* 0x00800000bb08783b */ /* 0x000f260000000200 */
[C---:B--2---:R-:W-:Y:S08]  /*4500*/  HMMA.16816.F32.BF16 R48, R24.reuse, R28, R48 ;  /* 0x0000001c1830723c */ /* 0x044ff00000041830 */
[C---:B------:R-:W-:Y:S08]  /*4510*/  HMMA.16816.F32.BF16 R20, R24.reuse, R36, R20 ;  /* 0x000000241814723c */ /* 0x040ff00000041814 */
[C---:B------:R-:W-:Y:S01]  /*4520*/  HMMA.16816.F32.BF16 R16, R24.reuse, R38, R16 ;  /* 0x000000261810723c */ /* 0x040fe20000041810 */
[----:B------:R-:W-:Y:S07]  /*4530*/  LDSM.16.M88.4 R36, [R180+0x2000] ;  /* 0x00200000b424783b */ /* 0x000fee0000000200 */
[C---:B------:R-:W-:Y:S08]  /*4540*/  HMMA.16816.F32.BF16 R64, R24.reuse, R32, R64 ;  /* 0x000000201840723c */ /* 0x040ff00000041840 */
[C---:B------:R-:W-:Y:S01]  /*4550*/  HMMA.16816.F32.BF16 R60, R24.reuse, R34, R60 ;  /* 0x00000022183c723c */ /* 0x040fe2000004183c */
[----:B------:R-:W-:Y:S07]  /*4560*/  LDSM.16.M88.4 R32, [R180+0x2800] ;  /* 0x00280000b420783b */ /* 0x000fee0000000200 */
[C---:B------:R-:W-:Y:S01]  /*4570*/  HMMA.16816.F32.BF16 R44, R24.reuse, R30, R44 ;  /* 0x0000001e182c723c */ /* 0x040fe2000004182c */
[----:B------:R-:W-:Y:S07]  /*4580*/  LDSM.16.M88.4 R28, [R180+0x3000] ;  /* 0x00300000b41c783b */ /* 0x000fee0000000200 */
[C---:B---3--:R-:W-:Y:S08]  /*4590*/  HMMA.16816.F32.BF16 R56, R24.reuse, R12, R56 ;  /* 0x0000000c1838723c */ /* 0x048ff00000041838 */
[----:B------:R-:W-:Y:S01]  /*45a0*/  HMMA.16816.F32.BF16 R52, R24, R14, R52 ;  /* 0x0000000e1834723c */ /* 0x000fe20000041834 */
[----:B------:R-:W-:Y:S04]  /*45b0*/  LDSM.16.M88.4 R12, [R189+0x2000] ;  /* 0x00200000bd0c783b */ /* 0x000fe80000000200 */
[----:B------:R-:W2:Y:S03]  /*45c0*/  LDSM.16.M88.4 R24, [R180+0x3800] ;  /* 0x00380000b418783b */ /* 0x000ea60000000200 */
[C---:B-1----:R-:W-:Y:S08]  /*45d0*/  HMMA.16816.F32.BF16 R48, R40.reuse, R68, R48 ;  /* 0x000000442830723c */ /* 0x042ff00000041830 */
[C---:B----4-:R-:W-:Y:S08]  /*45e0*/  HMMA.16816.F32.BF16 R20, R40.reuse, R8, R20 ;  /* 0x000000082814723c */ /* 0x050ff00000041814 */
[C---:B------:R-:W-:Y:S01]  /*45f0*/  HMMA.16816.F32.BF16 R16, R40.reuse, R10, R16 ;  /* 0x0000000a2810723c */ /* 0x040fe20000041810 */
[----:B------:R-:W-:Y:S07]  /*4600*/  LDSM.16.M88.4 R8, [R193+0xa000] ;  /* 0x00a00000c108783b */ /* 0x000fee0000000200 */
[C---:B------:R-:W-:Y:S08]  /*4610*/  HMMA.16816.F32.BF16 R64, R40.reuse, R76, R64 ;  /* 0x0000004c2840723c */ /* 0x040ff00000041840 */
[C---:B------:R-:W-:Y:S01]  /*4620*/  HMMA.16816.F32.BF16 R60, R40.reuse, R78, R60 ;  /* 0x0000004e283c723c */ /* 0x040fe2000004183c */
[----:B------:R-:W-:Y:S07]  /*4630*/  LDSM.16.M88.4 R76, [R193+0xa800] ;  /* 0x00a80000c14c783b */ /* 0x000fee0000000200 */
[C---:B------:R-:W-:Y:S01]  /*4640*/  HMMA.16816.F32.BF16 R44, R40.reuse, R70, R44 ;  /* 0x00000046282c723c */ /* 0x040fe2000004182c */
[----:B------:R-:W1:Y:S07]  /*4650*/  LDSM.16.M88.4 R68, [R193+0xb800] ;  /* 0x00b80000c144783b */ /* 0x000e6e0000000200 */
[C---:B------:R-:W-:Y:S08]  /*4660*/  HMMA.16816.F32.BF16 R56, R40.reuse, R72, R56 ;  /* 0x000000482838723c */ /* 0x040ff00000041838 */
[----:B------:R-:W-:Y:S01]  /*4670*/  HMMA.16816.F32.BF16 R52, R40, R74, R52 ;  /* 0x0000004a2834723c */ /* 0x000fe20000041834 */
[----:B------:R-:W3:Y:S04]  /*4680*/  LDSM.16.M88.4 R72, [R193+0xb000] ;  /* 0x00b00000c148783b */ /* 0x000ee80000000200 */
[----:B------:R-:W-:Y:S03]  /*4690*/  LDSM.16.M88.4 R40, [R192+0x4000] ;  /* 0x00400000c028783b */ /* 0x000fe60000000200 */
[C---:B--2---:R-:W-:Y:S08]  /*46a0*/  HMMA.16816.F32.BF16 R48, R12.reuse, R24, R48 ;  /* 0x000000180c30723c */ /* 0x044ff00000041830 */
[C---:B------:R-:W-:Y:S08]  /*46b0*/  HMMA.16816.F32.BF16 R20, R12.reuse, R36, R20 ;  /* 0x000000240c14723c */ /* 0x040ff00000041814 */
[C---:B------:R-:W-:Y:S01]  /*46c0*/  HMMA.16816.F32.BF16 R16, R12.reuse, R38, R16 ;  /* 0x000000260c10723c */ /* 0x040fe20000041810 */
[----:B------:R-:W2:Y:S07]  /*46d0*/  LDSM.16.M88.4 R36, [R191+0x4000] ;  /* 0x00400000bf24783b */ /* 0x000eae0000000200 */
[C---:B------:R-:W-:Y:S08]  /*46e0*/  HMMA.16816.F32.BF16 R64, R12.reuse, R32, R64 ;  /* 0x000000200c40723c */ /* 0x040ff00000041840 */
[C---:B------:R-:W-:Y:S01]  /*46f0*/  HMMA.16816.F32.BF16 R60, R12.reuse, R34, R60 ;  /* 0x000000220c3c723c */ /* 0x040fe2000004183c */
[----:B------:R-:W4:Y:S07]  /*4700*/  LDSM.16.M88.4 R32, [R191+0x4800] ;  /* 0x00480000bf20783b */ /* 0x000f2e0000000200 */
[C---:B------:R-:W-:Y:S01]  /*4710*/  HMMA.16816.F32.BF16 R44, R12.reuse, R26, R44 ;  /* 0x0000001a0c2c723c */ /* 0x040fe2000004182c */
[----:B------:R-:W5:Y:S07]  /*4720*/  LDSM.16.M88.4 R24, [R191+0x5800] ;  /* 0x00580000bf18783b */ /* 0x000f6e0000000200 */
[C---:B------:R-:W-:Y:S08]  /*4730*/  HMMA.16816.F32.BF16 R56, R12.reuse, R28, R56 ;  /* 0x0000001c0c38723c */ /* 0x040ff00000041838 */
[----:B------:R-:W-:Y:S01]  /*4740*/  HMMA.16816.F32.BF16 R52, R12, R30, R52 ;  /* 0x0000001e0c34723c */ /* 0x000fe20000041834 */
[----:B------:R-:W2:Y:S04]  /*4750*/  LDSM.16.M88.4 R28, [R191+0x5000] ;  /* 0x00500000bf1c783b */ /* 0x000ea80000000200 */
[----:B------:R-:W-:Y:S03]  /*4760*/  LDSM.16.M88.4 R12, [R190+0x4000] ;  /* 0x00400000be0c783b */ /* 0x000fe60000000200 */
[C---:B-1----:R-:W-:Y:S08]  /*4770*/  HMMA.16816.F32.BF16 R48, R80.reuse, R68, R48 ;  /* 0x000000445030723c */ /* 0x042ff00000041830 */
[C---:B------:R-:W-:Y:S08]  /*4780*/  HMMA.16816.F32.BF16 R20, R80.reuse, R8, R20 ;  /* 0x000000085014723c */ /* 0x040ff00000041814 */
[C---:B------:R-:W-:Y:S01]  /*4790*/  HMMA.16816.F32.BF16 R16, R80.reuse, R10, R16 ;  /* 0x0000000a5010723c */ /* 0x040fe20000041810 */
[----:B------:R-:W1:Y:S07]  /*47a0*/  LDSM.16.M88.4 R8, [R187+0xa000] ;  /* 0x00a00000bb08783b */ /* 0x000e6e0000000200 */
[C---:B------:R-:W-:Y:S08]  /*47b0*/  HMMA.16816.F32.BF16 R64, R80.reuse, R76, R64 ;  /* 0x0000004c5040723c */ /* 0x040ff00000041840 */
[C---:B------:R-:W-:Y:S08]  /*47c0*/  HMMA.16816.F32.BF16 R60, R80.reuse, R78, R60 ;  /* 0x0000004e503c723c */ /* 0x040ff0000004183c */
[C---:B------:R-:W-:Y:S01]  /*47d0*/  HMMA.16816.F32.BF16 R68, R80.reuse, R70, R44 ;  /* 0x000000465044723c */ /* 0x040fe2000004182c */
[----:B------:R-:W1:Y:S07]  /*47e0*/  LDSM.16.M88.4 R44, [R187+0xa800] ;  /* 0x00a80000bb2c783b */ /* 0x000e6e0000000200 */
[C---:B---3--:R-:W-:Y:S08]  /*47f0*/  HMMA.16816.F32.BF16 R56, R80.reuse, R72, R56 ;  /* 0x000000485038723c */ /* 0x048ff00000041838 */
[----:B------:R-:W-:Y:S08]  /*4800*/  HMMA.16816.F32.BF16 R52, R80, R74, R52 ;  /* 0x0000004a5034723c */ /* 0x000ff00000041834 */
[C---:B--2---:R-:W-:Y:S08]  /*4810*/  HMMA.16816.F32.BF16 R20, R40.reuse, R36, R20 ;  /* 0x000000242814723c */ /* 0x044ff00000041814 */
[C---:B------:R-:W-:Y:S01]  /*4820*/  HMMA.16816.F32.BF16 R16, R40.reuse, R38, R16 ;  /* 0x000000262810723c */ /* 0x040fe20000041810 */
[----:B------:R-:W2:Y:S07]  /*4830*/  LDSM.16.M88.4 R36, [R187+0xb000] ;  /* 0x00b00000bb24783b */ /* 0x000eae0000000200 */
[C---:B----4-:R-:W-:Y:S08]  /*4840*/  HMMA.16816.F32.BF16 R64, R40.reuse, R32, R64 ;  /* 0x000000202840723c */ /* 0x050ff00000041840 */
[C---:B------:R-:W-:Y:S01]  /*4850*/  HMMA.16816.F32.BF16 R60, R40.reuse, R34, R60 ;  /* 0x00000022283c723c */ /* 0x040fe2000004183c */
[----:B------:R-:W-:Y:S07]  /*4860*/  LDSM.16.M88.4 R32, [R189+0x4000] ;  /* 0x00400000bd20783b */ /* 0x000fee0000000200 */
[C---:B-----5:R-:W-:Y:S08]  /*4870*/  HMMA.16816.F32.BF16 R48, R40.reuse, R24, R48 ;  /* 0x000000182830723c */ /* 0x060ff00000041830 */
[C---:B------:R-:W-:Y:S01]  /*4880*/  HMMA.16816.F32.BF16 R68, R40.reuse, R26, R68 ;  /* 0x0000001a2844723c */ /* 0x040fe20000041844 */
[----:B------:R-:W3:Y:S07]  /*4890*/  LDSM.16.M88.4 R24, [R187+0xb800] ;  /* 0x00b80000bb18783b */ /* 0x000eee0000000200 */
[C---:B------:R-:W-:Y:S08]  /*48a0*/  HMMA.16816.F32.BF16 R56, R40.reuse, R28, R56 ;  /* 0x0000001c2838723c */ /* 0x040ff00000041838 */
[----:B------:R-:W-:Y:S01]  /*48b0*/  HMMA.16816.F32.BF16 R52, R40, R30, R52 ;  /* 0x0000001e2834723c */ /* 0x000fe20000041834 */
[----:B------:R-:W4:Y:S04]  /*48c0*/  LDSM.16.M88.4 R28, [R180+0x4000] ;  /* 0x00400000b41c783b */ /* 0x000f280000000200 */
[----:B------:R-:W-:Y:S03]  /*48d0*/  LDSM.16.M88.4 R40, [R180+0x5000] ;  /* 0x00500000b428783b */ /* 0x000fe60000000200 */
[C---:B-1----:R-:W-:Y:S08]  /*48e0*/  HMMA.16816.F32.BF16 R20, R12.reuse, R8, R20 ;  /* 0x000000080c14723c */ /* 0x042ff00000041814 */
[C---:B------:R-:W-:Y:S01]  /*48f0*/  HMMA.16816.F32.BF16 R16, R12.reuse, R10, R16 ;  /* 0x0000000a0c10723c */ /* 0x040fe20000041810 */
[----:B------:R-:W1:Y:S07]  /*4900*/  LDSM.16.M88.4 R8, [R180+0x4800] ;  /* 0x00480000b408783b */ /* 0x000e6e0000000200 */
[C---:B------:R-:W-:Y:S08]  /*4910*/  HMMA.16816.F32.BF16 R64, R12.reuse, R44, R64 ;  /* 0x0000002c0c40723c */ /* 0x040ff00000041840 */
[----:B------:R-:W-:Y:S01]  /*4920*/  HMMA.16816.F32.BF16 R60, R12, R46, R60 ;  /* 0x0000002e0c3c723c */ /* 0x000fe2000004183c */
[----:B------:R-:W5:Y:S01]  /*4930*/  LDSM.16.M88.4 R44, [R180+0x5800] ;  /* 0x00580000b42c783b */ /* 0x000f620000000200 */
[----:B------:R-:W-:-:S06]  /*4940*/  DEPBAR.LE SB0, 0x0 ;  /* 0x000080000000791a */ /* 0x000fcc0000000000 */
[C---:B--2---:R-:W-:Y:S08]  /*4950*/  HMMA.16816.F32.BF16 R56, R12.reuse, R36, R56 ;  /* 0x000000240c38723c */ /* 0x044ff00000041838 */
[C---:B------:R-:W-:Y:S08]  /*4960*/  HMMA.16816.F32.BF16 R52, R12.reuse, R38, R52 ;  /* 0x000000260c34723c */ /* 0x040ff00000041834 */
[C---:B---3--:R-:W-:Y:S08]  /*4970*/  HMMA.16816.F32.BF16 R48, R12.reuse, R24, R48 ;  /* 0x000000180c30723c */ /* 0x048ff00000041830 */
[----:B------:R-:W-:Y:S08]  /*4980*/  HMMA.16816.F32.BF16 R68, R12, R26, R68 ;  /* 0x0000001a0c44723c */ /* 0x000ff00000041844 */
[C---:B----4-:R-:W-:Y:S08]  /*4990*/  HMMA.16816.F32.BF16 R20, R32.reuse, R28, R20 ;  /* 0x0000001c2014723c */ /* 0x050ff00000041814 */
[C---:B------:R-:W-:Y:S08]  /*49a0*/  HMMA.16816.F32.BF16 R16, R32.reuse, R30, R16 ;  /* 0x0000001e2010723c */ /* 0x040ff00000041810 */
[C---:B-1----:R-:W-:Y:S08]  /*49b0*/  HMMA.16816.F32.BF16 R64, R32.reuse, R8, R64 ;  /* 0x000000082040723c */ /* 0x042ff00000041840 */
[C---:B------:R-:W-:Y:S08]  /*49c0*/  HMMA.16816.F32.BF16 R60, R32.reuse, R10, R60 ;  /* 0x0000000a203c723c */ /* 0x040ff0000004183c */
[C---:B------:R-:W-:Y:S08]  /*49d0*/  HMMA.16816.F32.BF16 R56, R32.reuse, R40, R56 ;  /* 0x000000282038723c */ /* 0x040ff00000041838 */
[C---:B------:R-:W-:Y:S08]  /*49e0*/  HMMA.16816.F32.BF16 R52, R32.reuse, R42, R52 ;  /* 0x0000002a2034723c */ /* 0x040ff00000041834 */
[C---:B-----5:R-:W-:Y:S08]  /*49f0*/  HMMA.16816.F32.BF16 R48, R32.reuse, R44, R48 ;  /* 0x0000002c2030723c */ /* 0x060ff00000041830 */
[----:B------:R-:W-:Y:S01]  /*4a00*/  HMMA.16816.F32.BF16 R68, R32, R46, R68 ;  /* 0x0000002e2044723c */ /* 0x000fe20000041844 */
[----:B------:R-:W-:Y:S06]  /*4a10*/  BAR.SYNC.DEFER_BLOCKING 0x0 ;  /* 0x0000000000007b1d */ /* 0x000fec0000010000 */
[----:B------:R-:W-:Y:S05]  /*4a20*/  @!P4 BRA `(.L_x_2090) ;  /* 0x00000ca00000c947 */ /* 0x000fea0003800000 */
[----:B------:R-:W-:-:S13]  /*4a30*/  PLOP3.LUT P0, PT, PT, PT, UP6, 0x80, 0x0 ;  /* 0x000000000000781c */ /* 0x000fda0003f0f068 */
[----:B------:R-:W-:Y:S05]  /*4a40*/  @!P0 BRA `(.L_x_2091) ;  /* 0x0000049000008947 */ /* 0x000fea0003800000 */
[----:B------:R-:W1:Y:S01]  /*4a50*/  I2F.RP R6, UR9 ;  /* 0x0000000900067d06 */ /* 0x000e620008209400 */
[----:B------:R-:W-:Y:S01]  /*4a60*/  UIADD3 UR10, UR14, -0x40, URZ ;  /* 0xffffffc00e0a7890 */ /* 0x000fe2000fffe03f */
[----:B------:R-:W-:Y:S01]  /*4a70*/  IMAD.U32 R3, RZ, RZ, UR14 ;  /* 0x0000000eff037e24 */ /* 0x000fe2000f8e00ff */
[----:B------:R-:W-:-:S04]  /*4a80*/  UMOV UR16, URZ ;  /* 0x0000003f00107c82 */ /* 0x000fc80008000000 */
[----:B------:R-:W-:Y:S01]  /*4a90*/  IMAD.U32 R2, RZ, RZ, UR10 ;  /* 0x0000000aff027e24 */ /* 0x000fe2000f8e00ff */
[----:B------:R-:W-:-:S04]  /*4aa0*/  IABS R3, R3 ;  /* 0x0000000300037213 */ /* 0x000fc80000000000 */
[----:B------:R-:W-:Y:S01]  /*4ab0*/  IABS R2, R2 ;  /* 0x0000000200027213 */ /* 0x000fe20000000000 */
[----:B------:R-:W2:Y:S01]  /*4ac0*/  R2UR UR7, R3 ;  /* 0x00000000030773c2 */ /* 0x000ea200000e0000 */
[----:B-1----:R-:W1:Y:S07]  /*4ad0*/  MUFU.RCP R4, R6 ;  /* 0x0000000600047308 */ /* 0x002e6e0000001000 */
[----:B------:R-:W3:Y:S01]  /*4ae0*/  R2UR UR5, R2 ;  /* 0x00000000020573c2 */ /* 0x000ee200000e0000 */
[----:B-1----:R-:W-:-:S06]  /*4af0*/  IADD3 R4, R4, 0xffffffe, RZ ;  /* 0x0ffffffe04047810 */ /* 0x002fcc0007ffe0ff */
[----:B------:R-:W1:Y:S02]  /*4b00*/  F2I.FTZ.U32.TRUNC.NTZ R4, R4 ;  /* 0x0000000400047305 */ /* 0x000e64000021f000 */
[----:B-1----:R-:W1:Y:S02]  /*4b10*/  R2UR UR17, R4 ;  /* 0x00000000041173c2 */ /* 0x002e6400000e0000 */
[----:B-1----:R-:W-:-:S04]  /*4b20*/  UIADD3 UR4, URZ, -UR17, URZ ;  /* 0x800000113f047290 */ /* 0x002fc8000fffe03f */
[----:B------:R-:W-:-:S04]  /*4b30*/  UIMAD UR4, UR4, UR9, URZ ;  /* 0x00000009040472a4 */ /* 0x000fc8000f8e023f */
[----:B------:R-:W-:-:S04]  /*4b40*/  UIMAD.WIDE.U32 UR16, UR17, UR4, UR16 ;  /* 0x00000004111072a5 */ /* 0x000fc8000f8e0010 */
[----:B--2---:R-:W-:Y:S02]  /*4b50*/  UIMAD.WIDE.U32 UR28, UR17, UR7, URZ ;  /* 0x00000007111c72a5 */ /* 0x004fe4000f8e003f */
[----:B---3--:R-:W-:-:S05]  /*4b60*/  UIMAD.WIDE.U32 UR16, UR17, UR5, URZ ;  /* 0x00000005111072a5 */ /* 0x008fca000f8e003f */
[----:B------:R-:W-:Y:S02]  /*4b70*/  UMOV UR15, UR29 ;  /* 0x0000001d000f7c82 */ /* 0x000fe40008000000 */
[----:B------:R-:W-:Y:S02]  /*4b80*/  UMOV UR11, UR17 ;  /* 0x00000011000b7c82 */ /* 0x000fe40008000000 */
[----:B------:R-:W-:Y:S02]  /*4b90*/  UIADD3 UR4, -UR11, URZ, URZ ;  /* 0x0000003f0b047290 */ /* 0x000fe4000fffe13f */
[----:B------:R-:W-:Y:S02]  /*4ba0*/  UIADD3 UR6, -UR15, URZ, URZ ;  /* 0x0000003f0f067290 */ /* 0x000fe4000fffe13f */
[----:B------:R-:W-:Y:S02]  /*4bb0*/  UIMAD UR5, UR9, UR4, UR5 ;  /* 0x00000004090572a4 */ /* 0x000fe4000f8e0205 */
[----:B------:R-:W-:-:S02]  /*4bc0*/  UIMAD UR6, UR9, UR6, UR7 ;  /* 0x00000006090672a4 */ /* 0x000fc4000f8e0207 */
[----:B------:R-:W-:Y:S02]  /*4bd0*/  UISETP.GT.U32.AND UP0, UPT, UR9, UR5, UPT ;  /* 0x000000050900728c */ /* 0x000fe4000bf04070 */
[----:B------:R-:W-:Y:S02]  /*4be0*/  UISETP.GT.U32.AND UP2, UPT, UR9, UR6, UPT ;  /* 0x000000060900728c */ /* 0x000fe4000bf44070 */
[----:B------:R-:W-:Y:S02]  /*4bf0*/  ULDC UR4, c[0x0][0x2d0] ;  /* 0x0000b40000047ab9 */ /* 0x000fe40000000800 */
[----:B------:R-:W-:-:S05]  /*4c00*/  ULOP3.LUT UR10, UR10, UR4, URZ, 0x3c, !UPT ;  /* 0x000000040a0a7292 */ /* 0x000fca000f8e3c3f */
[----:B------:R-:W-:Y:S02]  /*4c10*/  @!UP0 UIADD3 UR5, UR5, -UR9, URZ ;  /* 0x8000000905058290 */ /* 0x000fe4000fffe03f */
[----:B------:R-:W-:Y:S02]  /*4c20*/  @!UP2 UIADD3 UR6, UR6, -UR9, URZ ;  /* 0x800000090606a290 */ /* 0x000fe4000fffe03f */
[----:B------:R-:W-:Y:S02]  /*4c30*/  UISETP.GE.U32.AND UP3, UPT, UR5, UR9, UPT ;  /* 0x000000090500728c */ /* 0x000fe4000bf66070 */
[----:B------:R-:W-:Y:S02]  /*4c40*/  UISETP.GE.U32.AND UP4, UPT, UR6, UR9, UPT ;  /* 0x000000090600728c */ /* 0x000fe4000bf86070 */
[----:B------:R-:W-:Y:S02]  /*4c50*/  ULOP3.LUT UR5, UR14, UR4, URZ, 0x3c, !UPT ;  /* 0x000000040e057292 */ /* 0x000fe4000f8e3c3f */
[----:B------:R-:W-:-:S02]  /*4c60*/  @!UP0 UIADD3 UR11, UR11, 0x1, URZ ;  /* 0x000000010b0b8890 */ /* 0x000fc4000fffe03f */
[----:B------:R-:W-:Y:S02]  /*4c70*/  UISETP.GE.AND UP1, UPT, UR5, URZ, UPT ;  /* 0x0000003f0500728c */ /* 0x000fe4000bf26270 */
[----:B------:R-:W-:Y:S02]  /*4c80*/  UISETP.GE.AND UP0, UPT, UR10, URZ, UPT ;  /* 0x0000003f0a00728c */ /* 0x000fe4000bf06270 */
[----:B------:R-:W-:Y:S02]  /*4c90*/  @!UP2 UIADD3 UR15, UR15, 0x1, URZ ;  /* 0x000000010f0fa890 */ /* 0x000fe4000fffe03f */
[----:B------:R-:W-:Y:S02]  /*4ca0*/  @UP3 UIADD3 UR11, UR11, 0x1, URZ ;  /* 0x000000010b0b3890 */ /* 0x000fe4000fffe03f */
[----:B------:R-:W-:Y:S02]  /*4cb0*/  @UP4 UIADD3 UR15, UR15, 0x1, URZ ;  /* 0x000000010f0f4890 */ /* 0x000fe4000fffe03f */
[----:B------:R-:W-:-:S02]  /*4cc0*/  UISETP.NE.AND UP2, UPT, URZ, UR4, UPT ;  /* 0x000000043f00728c */ /* 0x000fc4000bf45270 */
[----:B------:R-:W-:Y:S02]  /*4cd0*/  ULOP3.LUT UR5, URZ, UR4, URZ, 0x33, !UPT ;  /* 0x000000043f057292 */ /* 0x000fe4000f8e333f */
[----:B------:R-:W-:Y:S02]  /*4ce0*/  @!UP1 UIADD3 UR15, -UR15, URZ, URZ ;  /* 0x0000003f0f0f9290 */ /* 0x000fe4000fffe13f */
[----:B------:R-:W-:Y:S02]  /*4cf0*/  @!UP0 UIADD3 UR11, -UR11, URZ, URZ ;  /* 0x0000003f0b0b8290 */ /* 0x000fe4000fffe13f */
[----:B------:R-:W-:Y:S02]  /*4d00*/  USEL UR15, UR5, UR15, !UP2 ;  /* 0x0000000f050f7287 */ /* 0x000fe4000d000000 */
[----:B------:R-:W-:Y:S02]  /*4d10*/  USEL UR5, UR5, UR11, !UP2 ;  /* 0x0000000b05057287 */ /* 0x000fe4000d000000 */
[----:B------:R-:W-:-:S02]  /*4d20*/  UIMAD.WIDE UR6, UR15, 0x4, UR30 ;  /* 0x000000040f0678a5 */ /* 0x000fc4000f8e021e */
[----:B------:R-:W-:-:S04]  /*4d30*/  UIMAD.WIDE UR10, UR5, 0x4, UR30 ;  /* 0x00000004050a78a5 */ /* 0x000fc8000f8e021e */
[----:B------:R-:W-:Y:S01]  /*4d40*/  MOV R10, UR6 ;  /* 0x00000006000a7c02 */ /* 0x000fe20008000f00 */
[----:B------:R-:W-:Y:S01]  /*4d50*/  IMAD.U32 R11, RZ, RZ, UR7 ;  /* 0x00000007ff0b7e24 */ /* 0x000fe2000f8e00ff */
[----:B------:R-:W-:Y:S01]  /*4d60*/  MOV R8, UR10 ;  /* 0x0000000a00087c02 */ /* 0x000fe20008000f00 */
[----:B------:R-:W-:-:S03]  /*4d70*/  IMAD.U32 R9, RZ, RZ, UR11 ;  /* 0x0000000bff097e24 */ /* 0x000fc6000f8e00ff */
[----:B------:R-:W2:Y:S04]  /*4d80*/  LDG.E R3, [R10.64] ;  /* 0x0000000c0a037981 */ /* 0x000ea8000c1e1900 */
[----:B------:R1:W2:Y:S01]  /*4d90*/  LDG.E R2, [R8.64] ;  /* 0x0000000c08027981 */ /* 0x0002a2000c1e1900 */
[----:B------:R-:W-:Y:S02]  /*4da0*/  UIADD3 UR15, UR15, -UR5, URZ ;  /* 0x800000050f0f7290 */ /* 0x000fe4000fffe03f */
[----:B------:R-:W-:Y:S02]  /*4db0*/  UMOV UR7, 0x40 ;  /* 0x0000004000077882 */ /* 0x000fe40000000000 */
[----:B------:R-:W-:-:S03]  /*4dc0*/  UIMAD UR7, UR15, UR4, -UR7 ;  /* 0x000000040f0772a4 */ /* 0x000fc6000f8e0a07 */
[----:B------:R-:W-:Y:S02]  /*4dd0*/  ULDC.64 UR4, c[0x0][0x198] ;  /* 0x0000660000047ab9 */ /* 0x000fe40000000a00 */
[----:B------:R-:W-:Y:S02]  /*4de0*/  USHF.R.S32.HI UR6, URZ, 0x1f, UR7 ;  /* 0x0000001f3f067899 */ /* 0x000fe40008011407 */
[----:B------:R-:W-:Y:S02]  /*4df0*/  UIMAD.WIDE.U32 UR10, UR7, UR4, URZ ;  /* 0x00000004070a72a5 */ /* 0x000fe4000f8e003f */
[----:B------:R-:W-:-:S04]  /*4e00*/  UIMAD UR6, UR6, UR4, URZ ;  /* 0x00000004060672a4 */ /* 0x000fc8000f8e023f */
[----:B------:R-:W-:-:S04]  /*4e10*/  UIMAD UR5, UR7, UR5, UR6 ;  /* 0x00000005070572a4 */ /* 0x000fc8000f8e0206 */
[----:B------:R-:W-:Y:S01]  /*4e20*/  UIADD3 UR5, UR11, UR5, URZ ;  /* 0x000000050b057290 */ /* 0x000fe2000fffe03f */
[----:B-1----:R-:W-:Y:S01]  /*4e30*/  MOV R9, UR11 ;  /* 0x0000000b00097c02 */ /* 0x002fe20008000f00 */
[----:B------:R-:W-:-:S04]  /*4e40*/  IMAD.U32 R8, RZ, RZ, UR10 ;  /* 0x0000000aff087e24 */ /* 0x000fc8000f8e00ff */
[----:B------:R-:W-:Y:S01]  /*4e50*/  IMAD.U32 R9, RZ, RZ, UR5 ;  /* 0x00000005ff097e24 */ /* 0x000fe2000f8e00ff */
[----:B--2---:R-:W-:-:S04]  /*4e60*/  IADD3 R2, -R3, R2, RZ ;  /* 0x0000000203027210 */ /* 0x004fc80007ffe1ff */
[----:B------:R-:W-:-:S05]  /*4e70*/  SHF.R.S32.HI R3, RZ, 0x1f, R2 ;  /* 0x0000001fff037819 */ /* 0x000fca0000011402 */
[----:B------:R-:W-:-:S04]  /*4e80*/  IMAD R3, R3, c[0x0][0x180], RZ ;  /* 0x0000600003037a24 */ /* 0x000fc800078e02ff */
[C---:B------:R-:W-:Y:S02]  /*4e90*/  IMAD R6, R2.reuse, c[0x0][0x184], R3 ;  /* 0x0000610002067a24 */ /* 0x040fe400078e0203 */
[----:B------:R-:W-:-:S05]  /*4ea0*/  IMAD.WIDE.U32 R2, R2, c[0x0][0x180], R8 ;  /* 0x0000600002027a25 */ /* 0x000fca00078e0008 */
[----:B------:R-:W-:Y:S02]  /*4eb0*/  IADD3 R6, R3, R6, RZ ;  /* 0x0000000603067210 */ /* 0x000fe40007ffe0ff */
[----:B------:R-:W-:Y:S01]  /*4ec0*/  MOV R11, R2 ;  /* 0x00000002000b7202 */ /* 0x000fe20000000f00 */
[----:B------:R-:W-:Y:S05]  /*4ed0*/  BRA `(.L_x_2092) ;  /* 0x0000004000007947 */ /* 0x000fea0003800000 */
.L_x_2091:
[----:B------:R-:W-:-:S04]  /*4ee0*/  ULEA UR6, -UR6, URZ, 0x6 ;  /* 0x0000003f06067291 */ /* 0x000fc8000f8e313f */
[----:B------:R-:W-:Y:S02]  /*4ef0*/  USHF.R.S32.HI UR4, URZ, 0x1f, UR6 ;  /* 0x0000001f3f047899 */ /* 0x000fe40008011406 */
[----:B------:R-:W-:-:S04]  /*4f00*/  MOV R11, UR6 ;  /* 0x00000006000b7c02 */ /* 0x000fc80008000f00 */
[----:B------:R-:W-:Y:S02]  /*4f10*/  MOV R6, UR4 ;  /* 0x0000000400067c02 */ /* 0x000fe40008000f00 */
.L_x_2092:
[----:B------:R-:W-:Y:S01]  /*4f20*/  ISETP.GE.AND P5, PT, R200, c[0x0][0x220], PT ;  /* 0x00008800c8007a0c */ /* 0x000fe20003fa6270 */
[----:B------:R-:W-:Y:S01]  /*4f30*/  BSSY B0, `(.L_x_2093) ;  /* 0x0000076000007945 */ /* 0x000fe20003800000 */
[----:B------:R-:W-:Y:S02]  /*4f40*/  ISETP.GE.AND P3, PT, R196, c[0x0][0x220], PT ;  /* 0x00008800c4007a0c */ /* 0x000fe40003f66270 */
[----:B------:R-:W-:-:S09]  /*4f50*/  ISETP.GE.AND P2, PT, R195, c[0x0][0x220], PT ;  /* 0x00008800c3007a0c */ /* 0x000fd20003f46270 */
[CC--:B------:R-:W-:Y:S01]  /*4f60*/  @!P5 IADD3 R9, P1, R11.reuse, R134.reuse, RZ ;  /* 0x000000860b09d210 */ /* 0x0c0fe20007f3e0ff */
[----:B------:R1:W-:Y:S01]  /*4f70*/  @P5 STS.128 [R198+0x6000], RZ ;  /* 0x006000ffc6005388 */ /* 0x0003e20000000c00 */
[----:B------:R-:W-:-:S03]  /*4f80*/  @!P3 IADD3 R3, P0, R11, R134, RZ ;  /* 0x000000860b03b210 */ /* 0x000fc60007f1e0ff */
[C-C-:B------:R-:W-:Y:S01]  /*4f90*/  @!P5 IMAD.X R4, R6.reuse, 0x1, R133.reuse, P1 ;  /* 0x000000010604d824 */ /* 0x140fe200008e0685 */
[----:B------:R-:W-:Y:S01]  /*4fa0*/  @!P5 LEA R36, P1, R9, c[0x0][0x168], 0x1 ;  /* 0x00005a000924da11 */ /* 0x000fe200078208ff */
[C-C-:B------:R-:W-:Y:S01]  /*4fb0*/  @!P3 IMAD.X R2, R6.reuse, 0x1, R133.reuse, P0 ;  /* 0x000000010602b824 */ /* 0x140fe200000e0685 */
[----:B------:R-:W-:Y:S02]  /*4fc0*/  @!P2 IADD3 R13, P0, R11, R134, RZ ;  /* 0x000000860b0da210 */ /* 0x000fe40007f1e0ff */
[----:B------:R-:W-:Y:S02]  /*4fd0*/  @!P5 LEA.HI.X R37, R9, c[0x0][0x16c], R4, 0x1, P1 ;  /* 0x00005b000925da11 */ /* 0x000fe400008f0c04 */
[----:B------:R-:W-:Y:S02]  /*4fe0*/  @!P3 LEA R28, P1, R3, c[0x0][0x168], 0x1 ;  /* 0x00005a00031cba11 */ /* 0x000fe400078208ff */
[----:B------:R-:W-:Y:S01]  /*4ff0*/  IADD3 R9, P6, R11, UR21, RZ ;  /* 0x000000150b097c10 */ /* 0x000fe2000ffde0ff */
[----:B------:R-:W-:Y:S01]  /*5000*/  @!PT LDS RZ, [RZ] ;  /* 0x00000000fffff984 */ /* 0x000fe20000000800 */
[----:B------:R-:W-:Y:S01]  /*5010*/  @!PT LDS RZ, [RZ] ;  /* 0x00000000fffff984 */ /* 0x000fe20000000800 */
[----:B------:R-:W-:Y:S01]  /*5020*/  @!PT LDS RZ, [RZ] ;  /* 0x00000000fffff984 */ /* 0x000fe20000000800 */
[----:B------:R1:W-:Y:S01]  /*5030*/  @!P5 LDGSTS.E.BYPASS.LTC128B.128 [R198+0x6000], [R36.64] ;  /* 0x0600000024c6dfae */ /* 0x0003e2000b901d4c */
[----:B------:R-:W-:Y:S01]  /*5040*/  @!P3 LEA.HI.X R29, R3, c[0x0][0x16c], R2, 0x1, P1 ;  /* 0x00005b00031dba11 */ /* 0x000fe200008f0c02 */
[C---:B------:R-:W-:Y:S01]  /*5050*/  @!P2 IMAD.X R2, R6.reuse, 0x1, R133, P0 ;  /* 0x000000010602a824 */ /* 0x040fe200000e0685 */
[----:B------:R-:W-:Y:S01]  /*5060*/  IADD3.X R4, R6, UR20, RZ, P6, !PT ;  /* 0x0000001406047c10 */ /* 0x000fe2000b7fe4ff */
[----:B------:R1:W-:Y:S01]  /*5070*/  @P3 STS.128 [R198+0x8000], RZ ;  /* 0x008000ffc6003388 */ /* 0x0003e20000000c00 */
[----:B------:R-:W-:-:S02]  /*5080*/  @!P2 LEA R26, P0, R13, c[0x0][0x168], 0x1 ;  /* 0x00005a000d1aaa11 */ /* 0x000fc400078008ff */
[-C--:B------:R-:W-:Y:S01]  /*5090*/  @!P5 IADD3 R3, P1, R9, R134.reuse, RZ ;  /* 0x000000860903d210 */ /* 0x080fe20007f3e0ff */
[----:B------:R-:W-:Y:S01]  /*50a0*/  @!PT LDS RZ, [RZ] ;  /* 0x00000000fffff984 */ /* 0x000fe20000000800 */
[----:B------:R-:W-:Y:S01]  /*50b0*/  @!PT LDS RZ, [RZ] ;  /* 0x00000000fffff984 */ /* 0x000fe20000000800 */
[----:B------:R-:W-:Y:S01]  /*50c0*/  @!PT LDS RZ, [RZ] ;  /* 0x00000000fffff984 */ /* 0x000fe20000000800 */
[----:B------:R1:W-:Y:S01]  /*50d0*/  @!P3 LDGSTS.E.BYPASS.LTC128B.128 [R198+0x8000], [R28.64+0x80] ;  /* 0x080000801cc6bfae */ /* 0x0003e2000b901d4c */
[----:B------:R-:W-:Y:S02]  /*50e0*/  @!P2 LEA.HI.X R27, R13, c[0x0][0x16c], R2, 0x1, P0 ;  /* 0x00005b000d1baa11 */ /* 0x000fe400000f0c02 */
[-C--:B------:R-:W-:Y:S01]  /*50f0*/  @!P3 IADD3 R13, P0, R9, R134.reuse, RZ ;  /* 0x00000086090db210 */ /* 0x080fe20007f1e0ff */
[C-C-:B------:R-:W-:Y:S01]  /*5100*/  @!P5 IMAD.X R2, R4.reuse, 0x1, R133.reuse, P1 ;  /* 0x000000010402d824 */ /* 0x140fe200008e0685 */
[C---:B------:R-:W-:Y:S01]  /*5110*/  @!P5 LEA R34, P1, R3.reuse, c[0x0][0x168], 0x1 ;  /* 0x00005a000322da11 */ /* 0x040fe200078208ff */
[----:B------:R1:W-:Y:S03]  /*5120*/  @P2 STS.128 [R198+0xa000], RZ ;  /* 0x00a000ffc6002388 */ /* 0x0003e60000000c00 */
[----:B------:R-:W-:Y:S01]  /*5130*/  @!P5 LEA.HI.X R35, R3, c[0x0][0x16c], R2, 0x1, P1 ;  /* 0x00005b000323da11 */ /* 0x000fe200008f0c02 */
[----:B------:R-:W-:Y:S01]  /*5140*/  @!P3 IMAD.X R2, R4, 0x1, R133, P0 ;  /* 0x000000010402b824 */ /* 0x000fe200000e0685 */
[----:B------:R-:W-:Y:S01]  /*5150*/  @!P3 LEA R24, P1, R13, c[0x0][0x168], 0x1 ;  /* 0x00005a000d18ba11 */ /* 0x000fe200078208ff */
[----:B------:R-:W-:Y:S01]  /*5160*/  @!PT LDS RZ, [RZ] ;  /* 0x00000000fffff984 */ /* 0x000fe20000000800 */
[----:B------:R-:W-:Y:S01]  /*5170*/  @!PT LDS RZ, [RZ] ;  /* 0x00000000fffff984 */ /* 0x000fe20000000800 */
[----:B------:R-:W-:Y:S01]  /*5180*/  @!PT LDS RZ, [RZ] ;  /* 0x00000000fffff984 */ /* 0x000fe20000000800 */
[----:B------:R1:W-:Y:S01]  /*5190*/  @!P2 LDGSTS.E.BYPASS.LTC128B.128 [R198+0xa000], [R26.64+0x100] ;  /* 0x0a0001001ac6afae */ /* 0x0003e2000b901d4c */
[----:B------:R-:W-:-:S02]  /*51a0*/  @!P2 IADD3 R3, P0, R9, R134, RZ ;  /* 0x000000860903a210 */ /* 0x000fc40007f1e0ff */
[----:B------:R-:W-:Y:S01]  /*51b0*/  IADD3 R9, P6, R9, UR21, RZ ;  /* 0x0000001509097c10 */ /* 0x000fe2000ffde0ff */
[----:B------:R1:W-:Y:S01]  /*51c0*/  @P5 STS.128 [R198+0x6800], RZ ;  /* 0x006800ffc6005388 */ /* 0x0003e20000000c00 */
[----:B------:R-:W-:Y:S01]  /*51d0*/  @!P3 LEA.HI.X R25, R13, c[0x0][0x16c], R2, 0x1, P1 ;  /* 0x00005b000d19ba11 */ /* 0x000fe200008f0c02 */
[C---:B------:R-:W-:Y:S01]  /*51e0*/  @!P2 IMAD.X R2, R4.reuse, 0x1, R133, P0 ;  /* 0x000000010402a824 */ /* 0x040fe200000e0685 */
[----:B------:R-:W-:Y:S01]  /*51f0*/  @!P2 LEA R14, P0, R3, c[0x0][0x168], 0x1 ;  /* 0x00005a00030eaa11 */ /* 0x000fe200078008ff */
[----:B------:R-:W-:Y:S01]  /*5200*/  @!PT LDS RZ, [RZ] ;  /* 0x00000000fffff984 */ /* 0x000fe20000000800 */
[----:B------:R-:W-:Y:S01]  /*5210*/  @!PT LDS RZ, [RZ] ;  /* 0x00000000fffff984 */ /* 0x000fe20000000800 */
[----:B------:R-:W-:Y:S01]  /*5220*/  @!PT LDS RZ, [RZ] ;  /* 0x00000000fffff984 */ /* 0x000fe20000000800 */
[----:B------:R1:W-:Y:S01]  /*5230*/  @!P5 LDGSTS.E.BYPASS.LTC128B.128 [R198+0x6800], [R34.64] ;  /* 0x0680000022c6dfae */ /* 0x0003e2000b901d4c */
[----:B------:R-:W-:Y:S02]  /*5240*/  IADD3.X R4, R4, UR20, RZ, P6, !PT ;  /* 0x0000001404047c10 */ /* 0x000fe4000b7fe4ff */
[----:B------:R-:W-:Y:S01]  /*5250*/  @!P5 IADD3 R13, P1, R9, R134, RZ ;  /* 0x00000086090dd210 */ /* 0x000fe20007f3e0ff */
[----:B------:R1:W-:Y:S01]  /*5260*/  @P3 STS.128 [R198+0x8800], RZ ;  /* 0x008800ffc6003388 */ /* 0x0003e20000000c00 */
[----:B------:R-:W-:-:S02]  /*5270*/  @!P2 LEA.HI.X R15, R3, c[0x0][0x16c], R2, 0x1, P0 ;  /* 0x00005b00030faa11 */ /* 0x000fc400000f0c02 */
[-C--:B------:R-:W-:Y:S01]  /*5280*/  @!P3 IADD3 R3, P0, R9, R134.reuse, RZ ;  /* 0x000000860903b210 */ /* 0x080fe20007f1e0ff */
[C-C-:B------:R-:W-:Y:S01]  /*5290*/  @!P5 IMAD.X R8, R4.reuse, 0x1, R133.reuse, P1 ;  /* 0x000000010408d824 */ /* 0x140fe200008e0685 */
[----:B------:R-:W-:Y:S01]  /*52a0*/  @!P5 LEA R30, P1, R13, c[0x0][0x168], 0x1 ;  /* 0x00005a000d1eda11 */ /* 0x000fe200078208ff */
[----:B------:R-:W-:Y:S01]  /*52b0*/  @!PT LDS RZ, [RZ] ;  /* 0x00000000fffff984 */ /* 0x000fe20000000800 */
[----:B------:R-:W-:Y:S01]  /*52c0*/  @!PT LDS RZ, [RZ] ;  /* 0x00000000fffff984 */ /* 0x000fe20000000800 */
[----:B------:R-:W-:Y:S01]  /*52d0*/  @!PT LDS RZ, [RZ] ;  /* 0x00000000fffff984 */ /* 0x000fe20000000800 */
[----:B------:R1:W-:Y:S02]  /*52e0*/  @!P3 LDGSTS.E.BYPASS.LTC128B.128 [R198+0x8800], [R24.64+0x80] ;  /* 0x0880008018c6bfae */ /* 0x0003e4000b901d4c */
[----:B------:R-:W-:Y:S01]  /*52f0*/  @!P3 IMAD.X R2, R4, 0x1, R133, P0 ;  /* 0x000000010402b824 */ /* 0x000fe200000e0685 */
[----:B------:R-:W-:Y:S01]  /*5300*/  @!P3 LEA R12, P0, R3, c[0x0][0x168], 0x1 ;  /* 0x00005a00030cba11 */ /* 0x000fe200078008ff */
[----:B------:R1:W-:Y:S01]  /*5310*/  @P2 STS.128 [R198+0xa800], RZ ;  /* 0x00a800ffc6002388 */ /* 0x0003e20000000c00 */
[----:B------:R-:W-:Y:S02]  /*5320*/  @!P5 LEA.HI.X R31, R13, c[0x0][0x16c], R8, 0x1, P1 ;  /* 0x00005b000d1fda11 */ /* 0x000fe400008f0c08 */
[----:B------:R-:W-:Y:S01]  /*5330*/  @!P2 IADD3 R8, P1, R9, R134, RZ ;  /* 0x000000860908a210 */ /* 0x000fe20007f3e0ff */
[----:B------:R-:W-:Y:S01]  /*5340*/  @!PT LDS RZ, [RZ] ;  /* 0x00000000fffff984 */ /* 0x000fe20000000800 */
[----:B------:R-:W-:Y:S01]  /*5350*/  @!PT LDS RZ, [RZ] ;  /* 0x00000000fffff984 */ /* 0x000fe20000000800 */
[----:B------:R-:W-:Y:S01]  /*5360*/  @!PT LDS RZ, [RZ] ;  /* 0x00000000fffff984 */ /* 0x000fe20000000800 */
[----:B------:R1:W-:Y:S01]  /*5370*/  @!P2 LDGSTS.E.BYPASS.LTC128B.128 [R198+0xa800], [R14.64+0x100] ;  /* 0x0a8001000ec6afae */ /* 0x0003e2000b901d4c */
[----:B------:R-:W-:-:S02]  /*5380*/  @!P3 LEA.HI.X R13, R3, c[0x0][0x16c], R2, 0x1, P0 ;  /* 0x00005b00030dba11 */ /* 0x000fc400000f0c02 */
[----:B------:R-:W-:Y:S01]  /*5390*/  IADD3 R9, P0, R9, UR21, RZ ;  /* 0x0000001509097c10 */ /* 0x000fe2000ff1e0ff */
[----:B------:R-:W-:Y:S01]  /*53a0*/  @!P2 IMAD.X R3, R4, 0x1, R133, P1 ;  /* 0x000000010403a824 */ /* 0x000fe200008e0685 */
[----:B------:R-:W-:Y:S01]  /*53b0*/  @!P2 LEA R38, P1, R8, c[0x0][0x168], 0x1 ;  /* 0x00005a000826aa11 */ /* 0x000fe200078208ff */
[----:B------:R1:W-:Y:S01]  /*53c0*/  @P5 STS.128 [R198+0x7000], RZ ;  /* 0x007000ffc6005388 */ /* 0x0003e20000000c00 */
[----:B------:R-:W-:Y:S02]  /*53d0*/  IADD3.X R4, R4, UR20, RZ, P0, !PT ;  /* 0x0000001404047c10 */ /* 0x000fe400087fe4ff */
[CC--:B------:R-:W-:Y:S01]  /*53e0*/  @!P5 IADD3 R2, P0, R9.reuse, R134.reuse, RZ ;  /* 0x000000860902d210 */ /* 0x0c0fe20007f1e0ff */
[----:B------:R-:W-:Y:S01]  /*53f0*/  @!PT LDS RZ, [RZ] ;  /* 0x00000000fffff984 */ /* 0x000fe20000000800 */
[----:B------:R-:W-:Y:S01]  /*5400*/  @!PT LDS RZ, [RZ] ;  /* 0x00000000fffff984 */ /* 0x000fe20000000800 */
[----:B------:R-:W-:Y:S01]  /*5410*/  @!PT LDS RZ, [RZ] ;  /* 0x00000000fffff984 */ /* 0x000fe20000000800 */
[----:B------:R1:W-:Y:S01]  /*5420*/  @!P5 LDGSTS.E.BYPASS.LTC128B.128 [R198+0x7000], [R30.64] ;  /* 0x070000001ec6dfae */ /* 0x0003e2000b901d4c */
[----:B------:R-:W-:Y:S02]  /*5430*/  @!P2 LEA.HI.X R39, R8, c[0x0][0x16c], R3, 0x1, P1 ;  /* 0x00005b000827aa11 */ /* 0x000fe400008f0c03 */
[----:B------:R-:W-:Y:S01]  /*5440*/  @!P3 IADD3 R8, P1, R9, R134, RZ ;  /* 0x000000860908b210 */ /* 0x000fe20007f3e0ff */
[--C-:B------:R-:W-:Y:S01]  /*5450*/  @!P5 IMAD.X R33, R4, 0x1, R133.reuse, P0 ;  /* 0x000000010421d824 */ /* 0x100fe200000e0685 */
[----:B------:R-:W-:Y:S01]  /*5460*/  @!P5 LEA R40, P0, R2, c[0x0][0x168], 0x1 ;  /* 0x00005a000228da11 */ /* 0x000fe200078008ff */
[----:B------:R1:W-:Y:S02]  /*5470*/  @P3 STS.128 [R198+0x9000], RZ ;  /* 0x009000ffc6003388 */ /* 0x0003e40000000c00 */
[----:B------:R-:W-:Y:S01]  /*5480*/  @!P3 IMAD.X R3, R4, 0x1, R133, P1 ;  /* 0x000000010403b824 */ /* 0x000fe200008e0685 */
[----:B------:R-:W-:Y:S01]  /*5490*/  @!P3 LEA R32, P1, R8, c[0x0][0x168], 0x1 ;  /* 0x00005a000820ba11 */ /* 0x000fe200078208ff */
[----:B------:R-:W-:Y:S01]  /*54a0*/  @!PT LDS RZ, [RZ] ;  /* 0x00000000fffff984 */ /* 0x000fe20000000800 */
[----:B------:R-:W-:Y:S01]  /*54b0*/  @!PT LDS RZ, [RZ] ;  /* 0x00000000fffff984 */ /* 0x000fe20000000800 */
[----:B------:R-:W-:Y:S01]  /*54c0*/  @!PT LDS RZ, [RZ] ;  /* 0x00000000fffff984 */ /* 0x000fe20000000800 */
[----:B------:R1:W-:Y:S01]  /*54d0*/  @!P3 LDGSTS.E.BYPASS.LTC128B.128 [R198+0x9000], [R12.64+0x80] ;  /* 0x090000800cc6bfae */ /* 0x0003e2000b901d4c */
[----:B------:R-:W-:-:S02]  /*54e0*/  @!P5 LEA.HI.X R41, R2, c[0x0][0x16c], R33, 0x1, P0 ;  /* 0x00005b000229da11 */ /* 0x000fc400000f0c21 */
[----:B------:R-:W-:Y:S01]  /*54f0*/  @!P3 LEA.HI.X R33, R8, c[0x0][0x16c], R3, 0x1, P1 ;  /* 0x00005b000821ba11 */ /* 0x000fe200008f0c03 */
        /* <DEDUP_REMOVED lines=25> */
.L_x_2094:
[----:B------:R-:W-:Y:S05]  /*5690*/  BSYNC B0 ;  /* 0x0000000000007941 */ /* 0x000fea0003800000 */
.L_x_2093:
[----:B------:R-:W0:Y:S01]  /*56a0*/  LDGDEPBAR ;  /* 0x00000000000079af */ /* 0x000e220000000000 */
[----:B------:R-:W-:-:S04]  /*56b0*/  IADD3 R134, P0, R11, R134, RZ ;  /* 0x000000860b867210 */ /* 0x000fc80007f1e0ff */
[----:B------:R-:W-:Y:S02]  /*56c0*/  IADD3.X R133, R6, R133, RZ, P0, !PT ;  /* 0x0000008506857210 */ /* 0x000fe400007fe4ff */
.L_x_2090:
[----:B--2---:R-:W-:Y:S01]  /*56d0*/  IADD3 R2, R197, UR14, RZ ;  /* 0x0000000ec5027c10 */ /* 0x004fe2000fffe0ff */
[----:B------:R-:W-:-:S03]  /*56e0*/  IMAD.SHL.U32 R188, R0, 0x2, RZ ;  /* 0x0000000200bc7824 */ /* 0x000fc600078e00ff */
[C---:B------:R-:W-:Y:S01]  /*56f0*/  IADD3 R4, R2.reuse, 0x1, RZ ;  /* 0x0000000102047810 */ /* 0x040fe20007ffe0ff */
[--C-:B------:R-:W-:Y:S01]  /*5700*/  IMAD R186, R7, 0x2, R188.reuse ;  /* 0x0000000207ba7824 */ /* 0x100fe200078e02bc */
[----:B------:R-:W-:Y:S01]  /*5710*/  IADD3 R3, R2, 0x8, RZ ;  /* 0x0000000802037810 */ /* 0x000fe20007ffe0ff */
[----:B-1----:R-:W-:Y:S01]  /*5720*/  LDSM.16.MT88.4 R40, [R188+0xe000] ;  /* 0x00e00000bc28783b */ /* 0x002fe20000004200 */
[C---:B------:R-:W-:Y:S01]  /*5730*/  ISETP.GE.AND P3, PT, R4.reuse, R203, PT ;  /* 0x000000cb0400720c */ /* 0x040fe20003f66270 */
[C---:B------:R-:W-:Y:S01]  /*5740*/  IMAD R185, R5.reuse, 0x2, R188 ;  /* 0x0000000205b97824 */ /* 0x040fe200078e02bc */
[C---:B------:R-:W-:Y:S01]  /*5750*/  ISETP.GE.AND P0, PT, R4.reuse, R199, PT ;  /* 0x000000c70400720c */ /* 0x040fe20003f06270 */
[----:B------:R-:W-:Y:S01]  /*5760*/  IMAD R184, R5, 0x2, R186 ;  /* 0x0000000205b87824 */ /* 0x000fe200078e02ba */
[C---:B------:R-:W-:Y:S01]  /*5770*/  ISETP.LT.OR P3, PT, R4.reuse, R204, P3 ;  /* 0x000000cc0400720c */ /* 0x040fe20001f61670 */
[----:B------:R-:W-:Y:S01]  /*5780*/  LDSM.16.MT88.4 R124, [R188+0xc000] ;  /* 0x00c00000bc7c783b */ /* 0x000fe20000004200 */
[----:B------:R-:W-:-:S02]  /*5790*/  ISETP.LT.OR P0, PT, R4, R202, P0 ;  /* 0x000000ca0400720c */ /* 0x000fc40000701670 */
[----:B------:R-:W-:Y:S01]  /*57a0*/  IADD3 R4, R2, 0x9, RZ ;  /* 0x0000000902047810 */ /* 0x000fe20007ffe0ff */
[----:B------:R-:W-:Y:S01]  /*57b0*/  LDSM.16.MT88.4 R116, [R186+0xc000] ;  /* 0x00c00000ba74783b */ /* 0x000fe20000004200 */
[----:B------:R-:W-:Y:S02]  /*57c0*/  FSEL R31, R21, -INF , !P3 ;  /* 0xff800000151f7808 */ /* 0x000fe40005800000 */
[----:B------:R-:W-:Y:S01]  /*57d0*/  FSEL R29, R23, -INF , !P0 ;  /* 0xff800000171d7808 */ /* 0x000fe20004000000 */
[----:B------:R-:W-:Y:S01]  /*57e0*/  LDSM.16.MT88.4 R108, [R185+0xc000] ;  /* 0x00c00000b96c783b */ /* 0x000fe20000004200 */
[C---:B------:R-:W-:Y:S02]  /*57f0*/  ISETP.GE.AND P3, PT, R4.reuse, R203, PT ;  /* 0x000000cb0400720c */ /* 0x040fe40003f66270 */
[C---:B------:R-:W-:Y:S01]  /*5800*/  ISETP.GE.AND P0, PT, R4.reuse, R199, PT ;  /* 0x000000c70400720c */ /* 0x040fe20003f06270 */
[----:B------:R-:W-:Y:S01]  /*5810*/  LDSM.16.MT88.4 R100, [R184+0xc000] ;  /* 0x00c00000b864783b */ /* 0x000fe20000004200 */
[----:B------:R-:W-:-:S02]  /*5820*/  ISETP.LT.OR P3, PT, R4, R204, P3 ;  /* 0x000000cc0400720c */ /* 0x000fc40001f61670 */
[----:B------:R-:W-:Y:S01]  /*5830*/  ISETP.LT.OR P0, PT, R4, R202, P0 ;  /* 0x000000ca0400720c */ /* 0x000fe20000701670 */
[----:B------:R-:W-:Y:S01]  /*5840*/  LDSM.16.MT88.4 R72, [R188+0x10000] ;  /* 0x01000000bc48783b */ /* 0x000fe20000004200 */
[----:B------:R-:W-:Y:S02]  /*5850*/  IADD3 R4, R2, 0x11, RZ ;  /* 0x0000001102047810 */ /* 0x000fe40007ffe0ff */
[----:B------:R-:W-:Y:S01]  /*5860*/  FSEL R33, R17, -INF , !P3 ;  /* 0xff80000011217808 */ /* 0x000fe20005800000 */
[----:B------:R-:W-:Y:S01]  /*5870*/  LDSM.16.MT88.4 R80, [R186+0x10000] ;  /* 0x01000000ba50783b */ /* 0x000fe20000004200 */
[----:B------:R-:W-:Y:S02]  /*5880*/  FSEL R25, R19, -INF , !P0 ;  /* 0xff80000013197808 */ /* 0x000fe40004000000 */
[C---:B------:R-:W-:Y:S01]  /*5890*/  ISETP.GE.AND P3, PT, R4.reuse, R203, PT ;  /* 0x000000cb0400720c */ /* 0x040fe20003f66270 */
[----:B------:R-:W-:Y:S01]  /*58a0*/  LDSM.16.MT88.4 R88, [R185+0x10000] ;  /* 0x01000000b958783b */ /* 0x000fe20000004200 */
[----:B------:R-:W-:-:S02]  /*58b0*/  ISETP.GE.AND P0, PT, R4, R199, PT ;  /* 0x000000c70400720c */ /* 0x000fc40003f06270 */
[C---:B------:R-:W-:Y:S01]  /*58c0*/  ISETP.LT.OR P3, PT, R4.reuse, R204, P3 ;  /* 0x000000cc0400720c */ /* 0x040fe20001f61670 */
[----:B------:R-:W-:Y:S01]  /*58d0*/  LDSM.16.MT88.4 R136, [R186+0xc800] ;  /* 0x00c80000ba88783b */ /* 0x000fe20000004200 */
[----:B------:R-:W-:Y:S02]  /*58e0*/  ISETP.LT.OR P0, PT, R4, R202, P0 ;  /* 0x000000ca0400720c */ /* 0x000fe40000701670 */
[C---:B------:R-:W-:Y:S02]  /*58f0*/  IADD3 R4, R2.reuse, 0x19, RZ ;  /* 0x0000001902047810 */ /* 0x040fe40007ffe0ff */
[C---:B------:R-:W-:Y:S02]  /*5900*/  ISETP.GE.AND P6, PT, R3.reuse, R203, PT ;  /* 0x000000cb0300720c */ /* 0x040fe40003fc6270 */
[----:B------:R-:W-:Y:S02]  /*5910*/  ISETP.GE.AND P2, PT, R3, R199, PT ;  /* 0x000000c70300720c */ /* 0x000fe40003f46270 */
[----:B------:R-:W-:-:S02]  /*5920*/  ISETP.GE.AND P5, PT, R2, R203, PT ;  /* 0x000000cb0200720c */ /* 0x000fc40003fa6270 */
[----:B------:R-:W-:Y:S02]  /*5930*/  ISETP.GE.AND P1, PT, R2, R199, PT ;  /* 0x000000c70200720c */ /* 0x000fe40003f26270 */
[----:B------:R-:W-:Y:S02]  /*5940*/  FSEL R21, R65, -INF , !P3 ;  /* 0xff80000041157808 */ /* 0x000fe40005800000 */
[----:B------:R-:W-:Y:S02]  /*5950*/  FSEL R13, R67, -INF , !P0 ;  /* 0xff800000430d7808 */ /* 0x000fe40004000000 */
[C---:B------:R-:W-:Y:S02]  /*5960*/  ISETP.GE.AND P3, PT, R4.reuse, R203, PT ;  /* 0x000000cb0400720c */ /* 0x040fe40003f66270 */
[----:B------:R-:W-:Y:S02]  /*5970*/  ISETP.GE.AND P0, PT, R4, R199, PT ;  /* 0x000000c70400720c */ /* 0x000fe40003f06270 */
[----:B------:R-:W-:-:S02]  /*5980*/  ISETP.LT.OR P6, PT, R3, R204, P6 ;  /* 0x000000cc0300720c */ /* 0x000fc400037c1670 */
[----:B------:R-:W-:Y:S02]  /*5990*/  ISETP.LT.OR P2, PT, R3, R202, P2 ;  /* 0x000000ca0300720c */ /* 0x000fe40001741670 */
[C---:B------:R-:W-:Y:S02]  /*59a0*/  ISETP.LT.OR P5, PT, R2.reuse, R204, P5 ;  /* 0x000000cc0200720c */ /* 0x040fe40002fa1670 */
[C---:B------:R-:W-:Y:S02]  /*59b0*/  ISETP.LT.OR P1, PT, R2.reuse, R202, P1 ;  /* 0x000000ca0200720c */ /* 0x040fe40000f21670 */
[----:B------:R-:W-:Y:S02]  /*59c0*/  IADD3 R3, R2, 0x10, RZ ;  /* 0x0000001002037810 */ /* 0x000fe40007ffe0ff */
[C---:B------:R-:W-:Y:S02]  /*59d0*/  ISETP.LT.OR P3, PT, R4.reuse, R204, P3 ;  /* 0x000000cc0400720c */ /* 0x040fe40001f61670 */
[----:B------:R-:W-:-:S02]  /*59e0*/  ISETP.LT.OR P0, PT, R4, R202, P0 ;  /* 0x000000ca0400720c */ /* 0x000fc40000701670 */
[----:B------:R-:W-:Y:S02]  /*59f0*/  FSEL R20, R20, -INF , !P5 ;  /* 0xff80000014147808 */ /* 0x000fe40006800000 */
[----:B------:R-:W-:Y:S02]  /*5a00*/  FSEL R22, R22, -INF , !P1 ;  /* 0xff80000016167808 */ /* 0x000fe40004800000 */
[----:B------:R-:W-:Y:S02]  /*5a10*/  IADD3 R4, R2, 0x21, RZ ;  /* 0x0000002102047810 */ /* 0x000fe40007ffe0ff */
[C---:B------:R-:W-:Y:S02]  /*5a20*/  ISETP.GE.AND P5, PT, R3.reuse, R203, PT ;  /* 0x000000cb0300720c */ /* 0x040fe40003fa6270 */
[----:B------:R-:W-:Y:S02]  /*5a30*/  ISETP.GE.AND P1, PT, R3, R199, PT ;  /* 0x000000c70300720c */ /* 0x000fe40003f26270 */
[----:B------:R-:W-:-:S02]  /*5a40*/  FSEL R17, R61, -INF , !P3 ;  /* 0xff8000003d117808 */ /* 0x000fc40005800000 */
[----:B------:R-:W-:Y:S02]  /*5a50*/  FSEL R9, R63, -INF , !P0 ;  /* 0xff8000003f097808 */ /* 0x000fe40004000000 */
[C---:B------:R-:W-:Y:S02]  /*5a60*/  ISETP.GE.AND P3, PT, R4.reuse, R203, PT ;  /* 0x000000cb0400720c */ /* 0x040fe40003f66270 */
[----:B------:R-:W-:Y:S02]  /*5a70*/  ISETP.GE.AND P0, PT, R4, R199, PT ;  /* 0x000000c70400720c */ /* 0x000fe40003f06270 */
[C---:B------:R-:W-:Y:S02]  /*5a80*/  ISETP.LT.OR P5, PT, R3.reuse, R204, P5 ;  /* 0x000000cc0300720c */ /* 0x040fe40002fa1670 */
[----:B------:R-:W-:Y:S02]  /*5a90*/  ISETP.LT.OR P1, PT, R3, R202, P1 ;  /* 0x000000ca0300720c */ /* 0x000fe40000f21670 */
[----:B------:R-:W-:-:S02]  /*5aa0*/  IADD3 R3, R2, 0x18, RZ ;  /* 0x0000001802037810 */ /* 0x000fc40007ffe0ff */
[C---:B------:R-:W-:Y:S02]  /*5ab0*/  ISETP.LT.OR P3, PT, R4.reuse, R204, P3 ;  /* 0x000000cc0400720c */ /* 0x040fe40001f61670 */
[----:B------:R-:W-:Y:S02]  /*5ac0*/  ISETP.LT.OR P0, PT, R4, R202, P0 ;  /* 0x000000ca0400720c */ /* 0x000fe40000701670 */
[----:B------:R-:W-:Y:S02]  /*5ad0*/  FSEL R35, R16, -INF , !P6 ;  /* 0xff80000010237808 */ /* 0x000fe40007000000 */
[----:B------:R-:W-:Y:S02]  /*5ae0*/  FSEL R27, R18, -INF , !P2 ;  /* 0xff800000121b7808 */ /* 0x000fe40005000000 */
[----:B------:R-:W-:Y:S02]  /*5af0*/  FMNMX.FTZ R4, R20, R31, !PT ;  /* 0x0000001f14047209 */ /* 0x000fe40007810000 */
[----:B------:R-:W-:-:S02]  /*5b00*/  ISETP.GE.AND P6, PT, R3, R203, PT ;  /* 0x000000cb0300720c */ /* 0x000fc40003fc6270 */
[----:B------:R-:W-:Y:S02]  /*5b10*/  ISETP.GE.AND P2, PT, R3, R199, PT ;  /* 0x000000c70300720c */ /* 0x000fe40003f46270 */
[----:B------:R-:W-:Y:S02]  /*5b20*/  FMNMX.FTZ R4, R35, R4, !PT ;  /* 0x0000000423047209 */ /* 0x000fe40007810000 */
[C---:B------:R-:W-:Y:S02]  /*5b30*/  ISETP.LT.OR P6, PT, R3.reuse, R204, P6 ;  /* 0x000000cc0300720c */ /* 0x040fe400037c1670 */
[----:B------:R-:W-:Y:S02]  /*5b40*/  ISETP.LT.OR P2, PT, R3, R202, P2 ;  /* 0x000000ca0300720c */ /* 0x000fe40001741670 */
[----:B------:R-:W-:Y:S02]  /*5b50*/  IADD3 R3, R2, 0x20, RZ ;  /* 0x0000002002037810 */ /* 0x000fe40007ffe0ff */
[----:B------:R-:W-:-:S02]  /*5b60*/  FSEL R23, R64, -INF , !P5 ;  /* 0xff80000040177808 */ /* 0x000fc40006800000 */
[----:B------:R-:W-:Y:S02]  /*5b70*/  IADD3 R6, R2, 0x30, RZ ;  /* 0x0000003002067810 */ /* 0x000fe40007ffe0ff */
[----:B------:R-:W-:Y:S02]  /*5b80*/  FMNMX.FTZ R4, R33, R4, !PT ;  /* 0x0000000421047209 */ /* 0x000fe40007810000 */
[----:B------:R-:W-:Y:S02]  /*5b90*/  FSEL R15, R66, -INF , !P1 ;  /* 0xff800000420f7808 */ /* 0x000fe40004800000 */
[C---:B------:R-:W-:Y:S01]  /*5ba0*/  ISETP.GE.AND P5, PT, R3.reuse, R203, PT ;  /* 0x000000cb0300720c */ /* 0x040fe20003fa6270 */
[----:B------:R-:W-:Y:S01]  /*5bb0*/  LDSM.16.MT88.4 R64, [R184+0xe000] ;  /* 0x00e00000b840783b */ /* 0x000fe20000004200 */
[----:B------:R-:W-:Y:S02]  /*5bc0*/  ISETP.GE.AND P1, PT, R3, R199, PT ;  /* 0x000000c70300720c */ /* 0x000fe40003f26270 */
[----:B------:R-:W-:-:S02]  /*5bd0*/  FSEL R223, R57, -INF , !P3 ;  /* 0xff80000039df7808 */ /* 0x000fc40005800000 */
[----:B------:R-:W-:Y:S02]  /*5be0*/  FSEL R169, R59, -INF , !P0 ;  /* 0xff8000003ba97808 */ /* 0x000fe40004000000 */
[C---:B------:R-:W-:Y:S02]  /*5bf0*/  ISETP.GE.AND P3, PT, R6.reuse, R203, PT ;  /* 0x000000cb0600720c */ /* 0x040fe40003f66270 */
[----:B------:R-:W-:Y:S02]  /*5c00*/  ISETP.GE.AND P0, PT, R6, R199, PT ;  /* 0x000000c70600720c */ /* 0x000fe40003f06270 */
[----:B------:R-:W-:Y:S02]  /*5c10*/  FMNMX.FTZ R8, R23, R4, !PT ;  /* 0x0000000417087209 */ /* 0x000fe40007810000 */
[C---:B------:R-:W-:Y:S02]  /*5c20*/  ISETP.LT.OR P5, PT, R3.reuse, R204, P5 ;  /* 0x000000cc0300720c */ /* 0x040fe40002fa1670 */
[----:B------:R-:W-:-:S02]  /*5c30*/  ISETP.LT.OR P1, PT, R3, R202, P1 ;  /* 0x000000ca0300720c */ /* 0x000fc40000f21670 */
[----:B------:R-:W-:Y:S02]  /*5c40*/  IADD3 R3, R2, 0x28, RZ ;  /* 0x0000002802037810 */ /* 0x000fe40007ffe0ff */
[----:B------:R-:W-:Y:S02]  /*5c50*/  FSEL R19, R60, -INF , !P6 ;  /* 0xff8000003c137808 */ /* 0x000fe40007000000 */
[C---:B------:R-:W-:Y:S02]  /*5c60*/  ISETP.LT.OR P3, PT, R6.reuse, R204, P3 ;  /* 0x000000cc0600720c */ /* 0x040fe40001f61670 */
[----:B------:R-:W-:Y:S02]  /*5c70*/  FMNMX.FTZ R8, R21, R8, !PT ;  /* 0x0000000815087209 */ /* 0x000fe40007810000 */
[----:B------:R-:W-:Y:S02]  /*5c80*/  ISETP.LT.OR P0, PT, R6, R202, P0 ;  /* 0x000000ca0600720c */ /* 0x000fe40000701670 */
[----:B------:R-:W-:-:S02]  /*5c90*/  FMNMX.FTZ R6, R22, R29, !PT ;  /* 0x0000001d16067209 */ /* 0x000fc40007810000 */
[----:B------:R-:W-:Y:S02]  /*5ca0*/  FSEL R11, R62, -INF , !P2 ;  /* 0xff8000003e0b7808 */ /* 0x000fe40005000000 */
[C---:B------:R-:W-:Y:S02]  /*5cb0*/  ISETP.GE.AND P6, PT, R3.reuse, R203, PT ;  /* 0x000000cb0300720c */ /* 0x040fe40003fc6270 */
[----:B------:R-:W-:Y:S02]  /*5cc0*/  ISETP.GE.AND P2, PT, R3, R199, PT ;  /* 0x000000c70300720c */ /* 0x000fe40003f46270 */
[----:B------:R-:W-:Y:S02]  /*5cd0*/  FMNMX.FTZ R8, R19, R8, !PT ;  /* 0x0000000813087209 */ /* 0x000fe40007810000 */
[----:B------:R-:W-:Y:S02]  /*5ce0*/  FMNMX.FTZ R6, R27, R6, !PT ;  /* 0x000000061b067209 */ /* 0x000fe40007810000 */
[----:B------:R-:W-:-:S02]  /*5cf0*/  ISETP.LT.OR P6, PT, R3, R204, P6 ;  /* 0x000000cc0300720c */ /* 0x000fc400037c1670 */
[----:B------:R-:W-:Y:S02]  /*5d00*/  ISETP.LT.OR P2, PT, R3, R202, P2 ;  /* 0x000000ca0300720c */ /* 0x000fe40001741670 */
[----:B------:R-:W-:Y:S02]  /*5d10*/  IADD3 R3, R2, 0x29, RZ ;  /* 0x0000002902037810 */ /* 0x000fe40007ffe0ff */
[----:B------:R-:W-:Y:S02]  /*5d20*/  FSEL R163, R56, -INF , !P5 ;  /* 0xff80000038a37808 */ /* 0x000fe40006800000 */
[----:B------:R-:W-:Y:S02]  /*5d30*/  FMNMX.FTZ R8, R17, R8, !PT ;  /* 0x0000000811087209 */ /* 0x000fe40007810000 */
[----:B------:R-:W-:Y:S02]  /*5d40*/  FMNMX.FTZ R6, R25, R6, !PT ;  /* 0x0000000619067209 */ /* 0x000fe40007810000 */
[----:B------:R-:W-:-:S02]  /*5d50*/  ISETP.GE.AND P5, PT, R3, R203, PT ;  /* 0x000000cb0300720c */ /* 0x000fc40003fa6270 */
[----:B------:R-:W-:Y:S02]  /*5d60*/  FMNMX.FTZ R8, R163, R8, !PT ;  /* 0x00000008a3087209 */ /* 0x000fe40007810000 */
[----:B------:R-:W-:Y:S02]  /*5d70*/  FMNMX.FTZ R6, R15, R6, !PT ;  /* 0x000000060f067209 */ /* 0x000fe40007810000 */
[----:B------:R-:W-:Y:S02]  /*5d80*/  FSEL R219, R58, -INF , !P1 ;  /* 0xff8000003adb7808 */ /* 0x000fe40004800000 */
[C---:B------:R-:W-:Y:S01]  /*5d90*/  ISETP.GE.AND P1, PT, R3.reuse, R199, PT ;  /* 0x000000c70300720c */ /* 0x040fe20003f26270 */
[----:B------:R-:W-:Y:S01]  /*5da0*/  LDSM.16.MT88.4 R56, [R185+0xe000] ;  /* 0x00e00000b938783b */ /* 0x000fe20000004200 */
[----:B------:R-:W-:Y:S02]  /*5db0*/  ISETP.LT.OR P5, PT, R3, R204, P5 ;  /* 0x000000cc0300720c */ /* 0x000fe40002fa1670 */
[----:B------:R-:W-:-:S02]  /*5dc0*/  IADD3 R4, R2, 0x31, RZ ;  /* 0x0000003102047810 */ /* 0x000fc40007ffe0ff */
[----:B------:R-:W-:Y:S02]  /*5dd0*/  FSEL R221, R52, -INF , !P6 ;  /* 0xff80000034dd7808 */ /* 0x000fe40007000000 */
[----:B------:R-:W-:Y:S02]  /*5de0*/  FMNMX.FTZ R8, R223, R8, !PT ;  /* 0x00000008df087209 */ /* 0x000fe40007810000 */
[----:B------:R-:W-:Y:S02]  /*5df0*/  FMNMX.FTZ R6, R13, R6, !PT ;  /* 0x000000060d067209 */ /* 0x000fe40007810000 */
[----:B------:R-:W-:Y:S02]  /*5e00*/  ISETP.LT.OR P1, PT, R3, R202, P1 ;  /* 0x000000ca0300720c */ /* 0x000fe40000f21670 */
[----:B------:R-:W-:Y:S02]  /*5e10*/  IADD3 R3, R2, 0x38, RZ ;  /* 0x0000003802037810 */ /* 0x000fe40007ffe0ff */
[----:B------:R-:W-:-:S02]  /*5e20*/  ISETP.GE.AND P6, PT, R4, R203, PT ;  /* 0x000000cb0400720c */ /* 0x000fc40003fc6270 */
[----:B------:R-:W-:Y:S02]  /*5e30*/  FSEL R165, R53, -INF , !P5 ;  /* 0xff80000035a57808 */ /* 0x000fe40006800000 */
[----:B------:R-:W-:Y:S02]  /*5e40*/  FMNMX.FTZ R8, R221, R8, !PT ;  /* 0x00000008dd087209 */ /* 0x000fe40007810000 */
[----:B------:R-:W-:Y:S02]  /*5e50*/  FMNMX.FTZ R6, R11, R6, !PT ;  /* 0x000000060b067209 */ /* 0x000fe40007810000 */
[----:B------:R-:W-:Y:S02]  /*5e60*/  ISETP.GE.AND P5, PT, R3, R203, PT ;  /* 0x000000cb0300720c */ /* 0x000fe40003fa6270 */
[----:B------:R-:W-:Y:S02]  /*5e70*/  FSEL R215, R48, -INF , !P3 ;  /* 0xff80000030d77808 */ /* 0x000fe40005800000 */
[----:B------:R-:W-:-:S02]  /*5e80*/  ISETP.LT.OR P6, PT, R4, R204, P6 ;  /* 0x000000cc0400720c */ /* 0x000fc400037c1670 */
[----:B------:R-:W-:Y:S02]  /*5e90*/  FMNMX.FTZ R8, R165, R8, !PT ;  /* 0x00000008a5087209 */ /* 0x000fe40007810000 */
[----:B------:R-:W-:Y:S02]  /*5ea0*/  FMNMX.FTZ R6, R9, R6, !PT ;  /* 0x0000000609067209 */ /* 0x000fe40007810000 */
[----:B------:R-:W-:Y:S02]  /*5eb0*/  ISETP.LT.OR P5, PT, R3, R204, P5 ;  /* 0x000000cc0300720c */ /* 0x000fe40002fa1670 */
[----:B------:R-:W-:Y:S02]  /*5ec0*/  FSEL R211, R49, -INF , !P6 ;  /* 0xff80000031d37808 */ /* 0x000fe40007000000 */
[----:B------:R-:W-:Y:S02]  /*5ed0*/  FMNMX.FTZ R8, R215, R8, !PT ;  /* 0x00000008d7087209 */ /* 0x000fe40007810000 */
[----:B------:R-:W-:-:S02]  /*5ee0*/  FMNMX.FTZ R6, R219, R6, !PT ;  /* 0x00000006db067209 */ /* 0x000fc40007810000 */
[----:B------:R-:W-:Y:S02]  /*5ef0*/  FSEL R209, R68, -INF , !P5 ;  /* 0xff80000044d17808 */ /* 0x000fe40006800000 */
[----:B------:R-:W-:Y:S02]  /*5f00*/  FMNMX.FTZ R8, R211, R8, !PT ;  /* 0x00000008d3087209 */ /* 0x000fe40007810000 */
[----:B------:R-:W-:Y:S02]  /*5f10*/  FSEL R217, R54, -INF , !P2 ;  /* 0xff80000036d97808 */ /* 0x000fe40005000000 */
[----:B------:R-:W-:Y:S02]  /*5f20*/  FMNMX.FTZ R6, R169, R6, !PT ;  /* 0x00000006a9067209 */ /* 0x000fe40007810000 */
[----:B------:R-:W-:Y:S02]  /*5f30*/  IADD3 R2, R2, 0x39, RZ ;  /* 0x0000003902027810 */ /* 0x000fe40007ffe0ff */
[----:B------:R-:W-:-:S02]  /*5f40*/  FMNMX.FTZ R10, R209, R8, !PT ;  /* 0x00000008d10a7209 */ /* 0x000fc40007810000 */
[----:B------:R-:W-:Y:S02]  /*5f50*/  ISETP.GE.AND P2, PT, R4, R199, PT ;  /* 0x000000c70400720c */ /* 0x000fe40003f46270 */
[----:B------:R-:W-:Y:S02]  /*5f60*/  FSEL R171, R55, -INF , !P1 ;  /* 0xff80000037ab7808 */ /* 0x000fe40004800000 */
[----:B------:R-:W-:Y:S02]  /*5f70*/  FMNMX.FTZ R8, R217, R6, !PT ;  /* 0x00000006d9087209 */ /* 0x000fe40007810000 */
[----:B------:R-:W-:Y:S02]  /*5f80*/  ISETP.GE.AND P3, PT, R2, R203, PT ;  /* 0x000000cb0200720c */ /* 0x000fe40003f66270 */
[----:B------:R-:W-:Y:S02]  /*5f90*/  ISETP.LT.OR P2, PT, R4, R202, P2 ;  /* 0x000000ca0400720c */ /* 0x000fe40001741670 */
[----:B------:R-:W-:-:S02]  /*5fa0*/  ISETP.GE.AND P1, PT, R3, R199, PT ;  /* 0x000000c70300720c */ /* 0x000fc40003f26270 */
[----:B------:R-:W-:Y:S02]  /*5fb0*/  FSEL R205, R50, -INF , !P0 ;  /* 0xff80000032cd7808 */ /* 0x000fe40004000000 */
[----:B------:R-:W-:Y:S02]  /*5fc0*/  FMNMX.FTZ R4, R171, R8, !PT ;  /* 0x00000008ab047209 */ /* 0x000fe40007810000 */
[C---:B------:R-:W-:Y:S02]  /*5fd0*/  ISETP.LT.OR P3, PT, R2.reuse, R204, P3 ;  /* 0x000000cc0200720c */ /* 0x040fe40001f61670 */
[----:B------:R-:W-:Y:S02]  /*5fe0*/  ISETP.LT.OR P1, PT, R3, R202, P1 ;  /* 0x000000ca0300720c */ /* 0x000fe40000f21670 */
[----:B------:R-:W-:Y:S02]  /*5ff0*/  ISETP.GE.AND P0, PT, R2, R199, PT ;  /* 0x000000c70200720c */ /* 0x000fe40003f06270 */
[----:B------:R-:W-:-:S02]  /*6000*/  FSEL R143, R51, -INF , !P2 ;  /* 0xff800000338f7808 */ /* 0x000fc40005000000 */
[----:B------:R-:W-:Y:S01]  /*6010*/  FMNMX.FTZ R4, R205, R4, !PT ;  /* 0x00000004cd047209 */ /* 0x000fe20007810000 */
[----:B------:R-:W-:Y:S01]  /*6020*/  LDSM.16.MT88.4 R48, [R186+0xe000] ;  /* 0x00e00000ba30783b */ /* 0x000fe20000004200 */
[----:B------:R-:W-:Y:S02]  /*6030*/  FSEL R207, R69, -INF , !P3 ;  /* 0xff80000045cf7808 */ /* 0x000fe40005800000 */
[----:B------:R-:W-:Y:S02]  /*6040*/  ISETP.LT.OR P0, PT, R2, R202, P0 ;  /* 0x000000ca0200720c */ /* 0x000fe40000701670 */
[----:B------:R-:W-:Y:S02]  /*6050*/  FSEL R141, R70, -INF , !P1 ;  /* 0xff800000468d7808 */ /* 0x000fe40004800000 */
[----:B------:R-:W-:Y:S02]  /*6060*/  FMNMX.FTZ R4, R143, R4, !PT ;  /* 0x000000048f047209 */ /* 0x000fe40007810000 */
[----:B------:R-:W-:-:S02]  /*6070*/  FMNMX.FTZ R6, R207, R10, !PT ;  /* 0x0000000acf067209 */ /* 0x000fc40007810000 */
[----:B------:R-:W-:Y:S02]  /*6080*/  FSEL R167, R71, -INF , !P0 ;  /* 0xff80000047a77808 */ /* 0x000fe40004000000 */
[----:B------:R-:W-:Y:S01]  /*6090*/  FMNMX.FTZ R4, R141, R4, !PT ;  /* 0x000000048d047209 */ /* 0x000fe20007810000 */
[----:B------:R-:W1:Y:S03]  /*60a0*/  SHFL.BFLY PT, R3, R6, 0x2, 0x1f ;  /* 0x0c401f0006037f89 */ /* 0x000e6600000e0000 */
[----:B------:R-:W-:-:S05]  /*60b0*/  FMNMX.FTZ R39, R167, R4, !PT ;  /* 0x00000004a7277209 */ /* 0x000fca0007810000 */
[----:B------:R-:W2:Y:S01]  /*60c0*/  SHFL.BFLY PT, R2, R39, 0x2, 0x1f ;  /* 0x0c401f0027027f89 */ /* 0x000ea200000e0000 */
[----:B-1----:R-:W-:-:S03]  /*60d0*/  FMNMX.FTZ R37, R6, R3, !PT ;  /* 0x0000000306257209 */ /* 0x002fc60007810000 */
[----:B------:R-:W-:Y:S04]  /*60e0*/  LDSM.16.MT88.4 R4, [R184+0x10000] ;  /* 0x01000000b804783b */ /* 0x000fe80000004200 */
[----:B------:R-:W1:Y:S01]  /*60f0*/  SHFL.BFLY PT, R132, R37, 0x1, 0x1f ;  /* 0x0c201f0025847f89 */ /* 0x000e6200000e0000 */
[----:B--2---:R-:W-:-:S05]  /*6100*/  FMNMX.FTZ R2, R39, R2, !PT ;  /* 0x0000000227027209 */ /* 0x004fca0007810000 */
[----:B------:R-:W2:Y:S01]  /*6110*/  SHFL.BFLY PT, R3, R2, 0x1, 0x1f ;  /* 0x0c201f0002037f89 */ /* 0x000ea200000e0000 */
[----:B-1----:R-:W-:-:S04]  /*6120*/  FMNMX.FTZ R132, R37, R132, !PT ;  /* 0x0000008425847209 */ /* 0x002fc80007810000 */
[C---:B------:R-:W-:Y:S01]  /*6130*/  FSETP.NEU.FTZ.AND P0, PT, R132.reuse, -INF , PT ;  /* 0xff8000008400780b */ /* 0x040fe20003f1d000 */
[----:B------:R-:W-:Y:S01]  /*6140*/  FMUL.FTZ R140, R132, c[0x0][0x23c] ;  /* 0x00008f00848c7a20 */ /* 0x000fe20000410000 */
[----:B--2---:R-:W-:-:S04]  /*6150*/  FMNMX.FTZ R3, R2, R3, !PT ;  /* 0x0000000302037209 */ /* 0x004fc80007810000 */
[----:B------:R-:W-:Y:S01]  /*6160*/  FSEL R140, R140, RZ, P0 ;  /* 0x000000ff8c8c7208 */ /* 0x000fe20000000000 */
[C---:B------:R-:W-:Y:S01]  /*6170*/  FMUL.FTZ R162, R3.reuse, c[0x0][0x23c] ;  /* 0x00008f0003a27a20 */ /* 0x040fe20000410000 */
[----:B------:R-:W-:-:S03]  /*6180*/  FSETP.NEU.FTZ.AND P0, PT, R3, -INF , PT ;  /* 0xff8000000300780b */ /* 0x000fc60003f1d000 */
[--C-:B------:R-:W-:Y:S01]  /*6190*/  FFMA.FTZ R161, R20, c[0x0][0x23c], -R140.reuse ;  /* 0x00008f0014a17a23 */ /* 0x100fe2000001088c */
[----:B------:R-:W-:Y:S01]  /*61a0*/  FSEL R162, R162, RZ, P0 ;  /* 0x000000ffa2a27208 */ /* 0x000fe20000000000 */
[--C-:B------:R-:W-:Y:S01]  /*61b0*/  FFMA.FTZ R156, R31, c[0x0][0x23c], -R140.reuse ;  /* 0x00008f001f9c7a23 */ /* 0x100fe2000001088c */
[----:B------:R-:W-:Y:S01]  /*61c0*/  LEA R208, P0, R134, c[0x0][0x168], 0x1 ;  /* 0x00005a0086d07a11 */ /* 0x000fe200078008ff */
[--C-:B------:R-:W-:Y:S02]  /*61d0*/  FFMA.FTZ R155, R35, c[0x0][0x23c], -R140.reuse ;  /* 0x00008f00239b7a23 */ /* 0x100fe4000001088c */
[----:B------:R-:W-:Y:S01]  /*61e0*/  MUFU.EX2 R161, R161 ;  /* 0x000000a100a17308 */ /* 0x000fe20000000800 */
[----:B------:R-:W-:Y:S02]  /*61f0*/  FFMA.FTZ R152, R33, c[0x0][0x23c], -R140 ;  /* 0x00008f0021987a23 */ /* 0x000fe4000001088c */
[--C-:B------:R-:W-:Y:S01]  /*6200*/  FFMA.FTZ R154, R22, c[0x0][0x23c], -R162.reuse ;  /* 0x00008f00169a7a23 */ /* 0x100fe200000108a2 */
[----:B------:R-:W-:Y:S01]  /*6210*/  LDSM.16.MT88.4 R32, [R185+0xc800] ;  /* 0x00c80000b920783b */ /* 0x000fe20000004200 */
[----:B------:R-:W-:-:S02]  /*6220*/  FFMA.FTZ R157, R29, c[0x0][0x23c], -R162 ;  /* 0x00008f001d9d7a23 */ /* 0x000fc400000108a2 */
[--C-:B------:R-:W-:Y:S01]  /*6230*/  FFMA.FTZ R159, R27, c[0x0][0x23c], -R162.reuse ;  /* 0x00008f001b9f7a23 */ /* 0x100fe200000108a2 */
[----:B------:R-:W1:Y:S01]  /*6240*/  MUFU.EX2 R156, R156 ;  /* 0x0000009c009c7308 */ /* 0x000e620000000800 */
[--C-:B------:R-:W-:Y:S01]  /*6250*/  FFMA.FTZ R148, R25, c[0x0][0x23c], -R162.reuse ;  /* 0x00008f0019947a23 */ /* 0x100fe200000108a2 */
[----:B------:R-:W-:Y:S01]  /*6260*/  LDSM.16.MT88.4 R28, [R184+0xc800] ;  /* 0x00c80000b81c783b */ /* 0x000fe20000004200 */
[--C-:B------:R-:W-:Y:S02]  /*6270*/  FFMA.FTZ R147, R11, c[0x0][0x23c], -R162.reuse ;  /* 0x00008f000b937a23 */ /* 0x100fe400000108a2 */
[----:B------:R-:W-:Y:S01]  /*6280*/  FFMA.FTZ R0, R9, c[0x0][0x23c], -R162 ;  /* 0x00008f0009007a23 */ /* 0x000fe200000108a2 */
[----:B------:R-:W-:Y:S01]  /*6290*/  LDSM.16.MT88.4 R24, [R186+0xe800] ;  /* 0x00e80000ba18783b */ /* 0x000fe20000004200 */
[--C-:B------:R-:W-:Y:S01]  /*62a0*/  FFMA.FTZ R153, R23, c[0x0][0x23c], -R140.reuse ;  /* 0x00008f0017997a23 */ /* 0x100fe2000001088c */
[----:B------:R-:W-:Y:S01]  /*62b0*/  MUFU.EX2 R155, R155 ;  /* 0x0000009b009b7308 */ /* 0x000fe20000000800 */
[--C-:B------:R-:W-:Y:S01]  /*62c0*/  FFMA.FTZ R150, R21, c[0x0][0x23c], -R140.reuse ;  /* 0x00008f0015967a23 */ /* 0x100fe2000001088c */
[----:B------:R-:W2:Y:S01]  /*62d0*/  LDSM.16.MT88.4 R8, [R188+0xe800] ;  /* 0x00e80000bc08783b */ /* 0x000ea20000004200 */
[----:B------:R-:W-:-:S02]  /*62e0*/  FFMA.FTZ R149, R19, c[0x0][0x23c], -R140 ;  /* 0x00008f0013957a23 */ /* 0x000fc4000001088c */
[----:B------:R-:W-:Y:S01]  /*62f0*/  FFMA.FTZ R146, R17, c[0x0][0x23c], -R140 ;  /* 0x00008f0011927a23 */ /* 0x000fe2000001088c */
[----:B------:R-:W3:Y:S01]  /*6300*/  LDSM.16.MT88.4 R20, [R188+0xc800] ;  /* 0x00c80000bc14783b */ /* 0x000ee20000004200 */
[--C-:B------:R-:W-:Y:S01]  /*6310*/  FFMA.FTZ R151, R15, c[0x0][0x23c], -R162.reuse ;  /* 0x00008f000f977a23 */ /* 0x100fe200000108a2 */
[----:B------:R-:W4:Y:S01]  /*6320*/  MUFU.EX2 R152, R152 ;  /* 0x0000009800987308 */ /* 0x000f220000000800 */
[----:B-1----:R-:W-:Y:S01]  /*6330*/  F2FP.BF16.PACK_AB R96, R156, R161 ;  /* 0x000000a19c60723e */ /* 0x002fe200000010ff */
[----:B------:R-:W-:Y:S01]  /*6340*/  FFMA.FTZ R2, R13, c[0x0][0x23c], -R162 ;  /* 0x00008f000d027a23 */ /* 0x000fe200000108a2 */
[----:B------:R-:W1:Y:S01]  /*6350*/  LDSM.16.MT88.4 R16, [R185+0xe800] ;  /* 0x00e80000b910783b */ /* 0x000e620000004200 */
[--C-:B------:R-:W-:Y:S02]  /*6360*/  FFMA.FTZ R158, R163, c[0x0][0x23c], -R140.reuse ;  /* 0x00008f00a39e7a23 */ /* 0x100fe4000001088c */
[--C-:B------:R-:W-:Y:S01]  /*6370*/  FFMA.FTZ R163, R223, c[0x0][0x23c], -R140.reuse ;  /* 0x00008f00dfa37a23 */ /* 0x100fe2000001088c */
[----:B------:R-:W5:Y:S01]  /*6380*/  LDSM.16.MT88.4 R12, [R184+0xe800] ;  /* 0x00e80000b80c783b */ /* 0x000f620000004200 */
[----:B------:R-:W-:Y:S01]  /*6390*/  MUFU.EX2 R154, R154 ;  /* 0x0000009a009a7308 */ /* 0x000fe20000000800 */
[----:B------:R-:W-:-:S02]  /*63a0*/  FFMA.FTZ R160, R221, c[0x0][0x23c], -R140 ;  /* 0x00008f00dda07a23 */ /* 0x000fc4000001088c */
[----:B------:R-:W-:Y:S02]  /*63b0*/  FFMA.FTZ R165, R165, c[0x0][0x23c], -R140 ;  /* 0x00008f00a5a57a23 */ /* 0x000fe4000001088c */
[--C-:B------:R-:W-:Y:S02]  /*63c0*/  FFMA.FTZ R164, R219, c[0x0][0x23c], -R162.reuse ;  /* 0x00008f00dba47a23 */ /* 0x100fe400000108a2 */
[--C-:B------:R-:W-:Y:S01]  /*63d0*/  FFMA.FTZ R169, R169, c[0x0][0x23c], -R162.reuse ;  /* 0x00008f00a9a97a23 */ /* 0x100fe200000108a2 */
[----:B------:R-:W2:Y:S01]  /*63e0*/  MUFU.EX2 R157, R157 ;  /* 0x0000009d009d7308 */ /* 0x000ea20000000800 */
[----:B----4-:R-:W-:Y:S01]  /*63f0*/  F2FP.BF16.PACK_AB R98, R152, R155 ;  /* 0x0000009b9862723e */ /* 0x010fe200000010ff */
[--C-:B------:R-:W-:Y:S02]  /*6400*/  FFMA.FTZ R166, R217, c[0x0][0x23c], -R162.reuse ;  /* 0x00008f00d9a67a23 */ /* 0x100fe400000108a2 */
[----:B------:R-:W-:Y:S02]  /*6410*/  FFMA.FTZ R171, R171, c[0x0][0x23c], -R162 ;  /* 0x00008f00abab7a23 */ /* 0x000fe400000108a2 */
[----:B------:R-:W-:-:S02]  /*6420*/  FFMA.FTZ R170, R209, c[0x0][0x23c], -R140 ;  /* 0x00008f00d1aa7a23 */ /* 0x000fc4000001088c */
[----:B------:R-:W-:Y:S01]  /*6430*/  MUFU.EX2 R159, R159 ;  /* 0x0000009f009f7308 */ /* 0x000fe20000000800 */
[--C-:B------:R-:W-:Y:S02]  /*6440*/  FFMA.FTZ R205, R205, c[0x0][0x23c], -R162.reuse ;  /* 0x00008f00cdcd7a23 */ /* 0x100fe400000108a2 */
[--C-:B------:R-:W-:Y:S02]  /*6450*/  FFMA.FTZ R206, R143, c[0x0][0x23c], -R162.reuse ;  /* 0x00008f008fce7a23 */ /* 0x100fe400000108a2 */
[----:B------:R-:W-:Y:S02]  /*6460*/  FFMA.FTZ R209, R141, c[0x0][0x23c], -R162 ;  /* 0x00008f008dd17a23 */ /* 0x000fe400000108a2 */
[--C-:B------:R-:W-:Y:S01]  /*6470*/  FFMA.FTZ R168, R215, c[0x0][0x23c], -R140.reuse ;  /* 0x00008f00d7a87a23 */ /* 0x100fe2000001088c */
[----:B------:R-:W4:Y:S01]  /*6480*/  MUFU.EX2 R148, R148 ;  /* 0x0000009400947308 */ /* 0x000f220000000800 */
[----:B--2---:R-:W-:Y:S01]  /*6490*/  F2FP.BF16.PACK_AB R97, R157, R154 ;  /* 0x0000009a9d61723e */ /* 0x004fe200000010ff */
[----:B------:R-:W-:-:S02]  /*64a0*/  FFMA.FTZ R211, R211, c[0x0][0x23c], -R140 ;  /* 0x00008f00d3d37a23 */ /* 0x000fc4000001088c */
[----:B------:R-:W-:Y:S02]  /*64b0*/  FFMA.FTZ R207, R207, c[0x0][0x23c], -R140 ;  /* 0x00008f00cfcf7a23 */ /* 0x000fe4000001088c */
[----:B------:R-:W-:Y:S01]  /*64c0*/  FFMA.FTZ R162, R167, c[0x0][0x23c], -R162 ;  /* 0x00008f00a7a27a23 */ /* 0x000fe200000108a2 */
        /* <DEDUP_REMOVED lines=63> */
[----:B-1----:R-:W-:-:S03]  /*68c0*/  F2FP.BF16.PACK_AB R7, R0, R147 ;  /* 0x000000930007723e */ /* 0x002fc600000010ff */
[----:B------:R-:W-:-:S04]  /*68d0*/  FADD.FTZ R147, R147, R2 ;  /* 0x0000000293937221 */ /* 0x000fc80000010000 */
[----:B------:R-:W-:Y:S01]  /*68e0*/  HMMA.16816.F32.BF16 R36, R4, R8, R36 ;  /* 0x000000080424723c */ /* 0x000fe20000041824 */
[----:B------:R-:W-:-:S07]  /*68f0*/  FADD.FTZ R147, R0, R147 ;  /* 0x0000009300937221 */ /* 0x000fce0000010000 */
[C---:B------:R-:W-:Y:S01]  /*6900*/  HMMA.16816.F32.BF16 R40, R4.reuse, R10, R40 ;  /* 0x0000000a0428723c */ /* 0x040fe20000041828 */
[----:B------:R-:W1:Y:S07]  /*6910*/  LDSM.16.MT88.4 R8, [R186+0x10800] ;  /* 0x01080000ba08783b */ /* 0x000e6e0000004200 */
[C---:B---3--:R-:W-:Y:S08]  /*6920*/  HMMA.16816.F32.BF16 R128, R4.reuse, R20, R128 ;  /* 0x000000140480723c */ /* 0x048ff00000041880 */
        /* <DEDUP_REMOVED lines=25> */
[----:B------:R-:W-:Y:S07]  /*6ac0*/  LDSM.16.MT88.4 R20, [R188+0x11000] ;  /* 0x01100000bc14783b */ /* 0x000fee0000004200 */
[C---:B---3--:R-:W-:Y:S08]  /*6ad0*/  HMMA.16816.F32.BF16 R84, R4.reuse, R16, R84 ;  /* 0x000000100454723c */ /* 0x048ff00000041854 */
[C---:B------:R-:W-:Y:S01]  /*6ae0*/  HMMA.16816.F32.BF16 R88, R4.reuse, R18, R88 ;  /* 0x000000120458723c */ /* 0x040fe20000041858 */
[----:B------:R-:W2:Y:S07]  /*6af0*/  LDSM.16.MT88.4 R16, [R186+0xd000] ;  /* 0x00d00000ba10783b */ /* 0x000eae0000004200 */
[C---:B----4-:R-:W-:Y:S08]  /*6b00*/  HMMA.16816.F32.BF16 R92, R4.reuse, R12, R92 ;  /* 0x0000000c045c723c */ /* 0x050ff0000004185c */
[----:B------:R-:W-:Y:S01]  /*6b10*/  HMMA.16816.F32.BF16 R96, R4, R14, R96 ;  /* 0x0000000e0460723c */ /* 0x000fe20000041860 */
[----:B------:R-:W3:Y:S06]  /*6b20*/  LDSM.16.MT88.4 R12, [R188+0xf000] ;  /* 0x00f00000bc0c783b */ /* 0x000eec0000004200 */
[----:B------:R-:W-:-:S02]  /*6b30*/  F2FP.BF16.PACK_AB R4, R163, R158 ;  /* 0x0000009ea304723e */ /* 0x000fc400000010ff */
[----:B------:R-:W-:Y:S02]  /*6b40*/  F2FP.BF16.PACK_AB R6, R165, R160 ;  /* 0x000000a0a506723e */ /* 0x000fe400000010ff */
[----:B------:R-:W-:Y:S01]  /*6b50*/  F2FP.BF16.PACK_AB R5, R169, R164 ;  /* 0x000000a4a905723e */ /* 0x000fe200000010ff */
[----:B------:R-:W-:Y:S01]  /*6b60*/  FADD.FTZ R164, R164, R147 ;  /* 0x00000093a4a47221 */ /* 0x000fe20000010000 */
[----:B------:R-:W-:-:S03]  /*6b70*/  F2FP.BF16.PACK_AB R7, R171, R166 ;  /* 0x000000a6ab07723e */ /* 0x000fc600000010ff */
[----:B------:R-:W-:-:S04]  /*6b80*/  FADD.FTZ R169, R169, R164 ;  /* 0x000000a4a9a97221 */ /* 0x000fc80000010000 */
[----:B-1----:R-:W-:Y:S01]  /*6b90*/  HMMA.16816.F32.BF16 R128, R4, R8, R128 ;  /* 0x000000080480723c */ /* 0x002fe20000041880 */
[----:B------:R-:W-:-:S04]  /*6ba0*/  FADD.FTZ R166, R166, R169 ;  /* 0x000000a9a6a67221 */ /* 0x000fc80000010000 */
[----:B------:R-:W-:-:S03]  /*6bb0*/  FADD.FTZ R166, R171, R166 ;  /* 0x000000a6aba67221 */ /* 0x000fc60000010000 */
[C---:B------:R-:W-:Y:S01]  /*6bc0*/  HMMA.16816.F32.BF16 R124, R4.reuse, R10, R124 ;  /* 0x0000000a047c723c */ /* 0x040fe2000004187c */
[----:B------:R-:W1:Y:S07]  /*6bd0*/  LDSM.16.MT88.4 R8, [R185+0xf000] ;  /* 0x00f00000b908783b */ /* 0x000e6e0000004200 */
[C---:B--2---:R-:W-:Y:S08]  /*6be0*/  HMMA.16816.F32.BF16 R120, R4.reuse, R16, R120 ;  /* 0x000000100478723c */ /* 0x044ff00000041878 */
[C---:B------:R-:W-:Y:S01]  /*6bf0*/  HMMA.16816.F32.BF16 R116, R4.reuse, R18, R116 ;  /* 0x000000120474723c */ /* 0x040fe20000041874 */
[----:B------:R-:W2:Y:S07]  /*6c00*/  LDSM.16.MT88.4 R16, [R184+0xf000] ;  /* 0x00f00000b810783b */ /* 0x000eae0000004200 */
[C---:B---3--:R-:W-:Y:S08]  /*6c10*/  HMMA.16816.F32.BF16 R36, R4.reuse, R12, R36 ;  /* 0x0000000c0424723c */ /* 0x048ff00000041824 */
[C---:B------:R-:W-:Y:S01]  /*6c20*/  HMMA.16816.F32.BF16 R40, R4.reuse, R14, R40 ;  /* 0x0000000e0428723c */ /* 0x040fe20000041828 */
[----:B------:R-:W-:Y:S07]  /*6c30*/  LDSM.16.MT88.4 R12, [R186+0x11000] ;  /* 0x01100000ba0c783b */ /* 0x000fee0000004200 */
[C---:B------:R-:W-:Y:S08]  /*6c40*/  HMMA.16816.F32.BF16 R112, R4.reuse, R32, R112 ;  /* 0x000000200470723c */ /* 0x040ff00000041870 */
[C---:B-1----:R-:W-:Y:S08]  /*6c50*/  HMMA.16816.F32.BF16 R52, R4.reuse, R8, R52 ;  /* 0x000000080434723c */ /* 0x042ff00000041834 */
[C---:B------:R-:W-:Y:S01]  /*6c60*/  HMMA.16816.F32.BF16 R56, R4.reuse, R10, R56 ;  /* 0x0000000a0438723c */ /* 0x040fe20000041838 */
[----:B------:R-:W1:Y:S07]  /*6c70*/  LDSM.16.MT88.4 R8, [R185+0x11000] ;  /* 0x01100000b908783b */ /* 0x000e6e0000004200 */
[C---:B--2---:R-:W-:Y:S08]  /*6c80*/  HMMA.16816.F32.BF16 R60, R4.reuse, R16, R60 ;  /* 0x00000010043c723c */ /* 0x044ff0000004183c */
[C---:B------:R-:W-:Y:S01]  /*6c90*/  HMMA.16816.F32.BF16 R64, R4.reuse, R18, R64 ;  /* 0x000000120440723c */ /* 0x040fe20000041840 */
[----:B------:R-:W2:Y:S07]  /*6ca0*/  LDSM.16.MT88.4 R16, [R184+0x11000] ;  /* 0x01100000b810783b */ /* 0x000eae0000004200 */
[C---:B------:R-:W-:Y:S01]  /*6cb0*/  HMMA.16816.F32.BF16 R108, R4.reuse, R34, R108 ;  /* 0x00000022046c723c */ /* 0x040fe2000004186c */
[----:B------:R-:W-:Y:S07]  /*6cc0*/  LDSM.16.MT88.4 R32, [R184+0xd800] ;  /* 0x00d80000b820783b */ /* 0x000fee0000004200 */
[C---:B------:R-:W-:Y:S08]  /*6cd0*/  HMMA.16816.F32.BF16 R104, R4.reuse, R28, R104 ;  /* 0x0000001c0468723c */ /* 0x040ff00000041868 */
[C---:B------:R-:W-:Y:S01]  /*6ce0*/  HMMA.16816.F32.BF16 R100, R4.reuse, R30, R100 ;  /* 0x0000001e0464723c */ /* 0x040fe20000041864 */
[----:B------:R-:W-:Y:S07]  /*6cf0*/  LDSM.16.MT88.4 R28, [R186+0xf800] ;  /* 0x00f80000ba1c783b */ /* 0x000fee0000004200 */
        /* <DEDUP_REMOVED lines=11> */
[----:B------:R-:W3:Y:S07]  /*6db0*/  LDSM.16.MT88.4 R12, [R188+0xd800] ;  /* 0x00d80000bc0c783b */ /* 0x000eee0000004200 */
[C---:B--2---:R-:W-:Y:S08]  /*6dc0*/  HMMA.16816.F32.BF16 R92, R4.reuse, R16, R92 ;  /* 0x00000010045c723c */ /* 0x044ff0000004185c */
[----:B------:R-:W-:Y:S01]  /*6dd0*/  HMMA.16816.F32.BF16 R96, R4, R18, R96 ;  /* 0x000000120460723c */ /* 0x000fe20000041860 */
[----:B------:R-:W2:Y:S06]  /*6de0*/  LDSM.16.MT88.4 R16, [R188+0x11800] ;  /* 0x01180000bc10783b */ /* 0x000eac0000004200 */
        /* <DEDUP_REMOVED lines=18> */
[C---:B-1----:R-:W-:Y:S07]  /*6f10*/  HMMA.16816.F32.BF16 R84, R4.reuse, R8, R84 ;  /* 0x000000080454723c */ /* 0x042fee0000041854 */
[----:B------:R-:W-:Y:S01]  /*6f20*/  FADD.FTZ R9, R149, R150 ;  /* 0x0000009695097221 */ /* 0x000fe20000010000 */
[----:B------:R-:W-:Y:S03]  /*6f30*/  HMMA.16816.F32.BF16 R116, R4, R142, R116 ;  /* 0x0000008e0474723c */ /* 0x000fe60000041874 */
[----:B------:R-:W-:-:S04]  /*6f40*/  FADD.FTZ R9, R146, R9 ;  /* 0x0000000992097221 */ /* 0x000fc80000010000 */
        /* <DEDUP_REMOVED lines=11> */
[----:B------:R-:W-:Y:S01]  /*7000*/  FADD.FTZ R211, R207, R170 ;  /* 0x000000aacfd37221 */ /* 0x000fe20000010000 */
[----:B------:R-:W-:-:S04]  /*7010*/  LEA.HI.X R207, R134, c[0x0][0x16c], R133, 0x1, P0 ;  /* 0x00005b0086cf7a11 */ /* 0x000fc800000f0c85 */
[C---:B------:R-:W-:Y:S08]  /*7020*/  HMMA.16816.F32.BF16 R44, R4.reuse, R28, R44 ;  /* 0x0000001c042c723c */ /* 0x040ff0000004182c */
        /* <DEDUP_REMOVED lines=8> */
[C---:B--2---:R-:W-:Y:S08]  /*70b0*/  HMMA.16816.F32.BF16 R92, R4.reuse, R16, R92 ;  /* 0x00000010045c723c */ /* 0x044ff0000004185c */
[----:B------:R-:W-:Y:S01]  /*70c0*/  HMMA.16816.F32.BF16 R96, R4, R18, R96 ;  /* 0x000000120460723c */ /* 0x000fe20000041860 */
[----:B------:R-:W-:Y:S07]  /*70d0*/  @!UPT UIADD3 URZ, URZ, URZ, URZ ;  /* 0x0000003f3f3ff290 */ /* 0x000fee000fffe03f */
[----:B------:R-:W-:Y:S11]  /*70e0*/  @!P4 BRA `(.L_x_2095) ;  /* 0x000043b00000c947 */ /* 0x000ff60003800000 */
[----:B------:R-:W-:Y:S01]  /*70f0*/  PLOP3.LUT P0, PT, PT, PT, UP6, 0x80, 0x0 ;  /* 0x000000000000781c */ /* 0x000fe20003f0f068 */
[----:B------:R-:W-:-:S04]  /*7100*/  DEPBAR.LE SB0, 0x0 ;  /* 0x000080000000791a */ /* 0x000fc80000000000 */
[----:B------:R-:W-:Y:S01]  /*7110*/  IABS R0, c[0x0][0x2d0] ;  /* 0x0000b40000007a13 */ /* 0x000fe20000000000 */
[----:B------:R-:W-:Y:S02]  /*7120*/  UIADD3 UR25, UR8, -0x2, URZ ;  /* 0xfffffffe08197890 */ /* 0x000fe4000fffe03f */
[----:B------:R-:W-:Y:S01]  /*7130*/  ULDC.64 UR6, c[0x0][0x118] ;  /* 0x0000460000067ab9 */ /* 0x000fe20000000a00 */
[----:B------:R1:W2:Y:S01]  /*7140*/  R2UR UR9, R0 ;  /* 0x00000000000973c2 */ /* 0x0002a200000e0000 */
[----:B------:R-:W-:Y:S06]  /*7150*/  BAR.SYNC.DEFER_BLOCKING 0x0 ;  /* 0x0000000000007b1d */ /* 0x000fec0000010000 */
[----:B-12---:R-:W-:Y:S05]  /*7160*/  @!P0 BRA `(.L_x_2096) ;  /* 0x0000049000008947 */ /* 0x006fea0003800000 */
[----:B------:R-:W1:Y:S01]  /*7170*/  I2F.RP R5, UR9 ;  /* 0x0000000900057d06 */ /* 0x000e620008209400 */
[----:B------:R-:W-:-:S02]  /*7180*/  USHF.L.U32 UR4, UR25, 0x6, URZ ;  /* 0x0000000619047899 */ /* 0x000fc4000800063f */
[----:B------:R-:W-:Y:S02]  /*7190*/  UMOV UR14, URZ ;  /* 0x0000003f000e7c82 */ /* 0x000fe40008000000 */
[----:B------:R-:W-:Y:S02]  /*71a0*/  UIADD3 UR12, UR4, 0x40, URZ ;  /* 0x00000040040c7890 */ /* 0x000fe4000fffe03f */
[----:B------:R-:W-:-:S04]  /*71b0*/  IMAD.U32 R0, RZ, RZ, UR4 ;  /* 0x00000004ff007e24 */ /* 0x000fc8000f8e00ff */
[----:B------:R-:W-:Y:S01]  /*71c0*/  IMAD.U32 R2, RZ, RZ, UR12 ;  /* 0x0000000cff027e24 */ /* 0x000fe2000f8e00ff */
[----:B------:R-:W-:Y:S01]  /*71d0*/  IABS R0, R0 ;  /* 0x0000000000007213 */ /* 0x000fe20000000000 */
[----:B-1----:R-:W1:Y:S03]  /*71e0*/  MUFU.RCP R4, R5 ;  /* 0x0000000500047308 */ /* 0x002e660000001000 */
[----:B------:R-:W-:Y:S01]  /*71f0*/  IABS R2, R2 ;  /* 0x0000000200027213 */ /* 0x000fe20000000000 */
[----:B------:R-:W2:Y:S08]  /*7200*/  R2UR UR8, R0 ;  /* 0x00000000000873c2 */ /* 0x000eb000000e0000 */
[----:B------:R-:W3:Y:S01]  /*7210*/  R2UR UR11, R2 ;  /* 0x00000000020b73c2 */ /* 0x000ee200000e0000 */
[----:B-1----:R-:W-:-:S06]  /*7220*/  IADD3 R4, R4, 0xffffffe, RZ ;  /* 0x0ffffffe04047810 */ /* 0x002fcc0007ffe0ff */
[----:B------:R-:W1:Y:S02]  /*7230*/  F2I.FTZ.U32.TRUNC.NTZ R4, R4 ;  /* 0x0000000400047305 */ /* 0x000e64000021f000 */
[----:B-1----:R-:W1:Y:S02]  /*7240*/  R2UR UR15, R4 ;  /* 0x00000000040f73c2 */ /* 0x002e6400000e0000 */
[----:B-1----:R-:W-:-:S04]  /*7250*/  UIADD3 UR5, URZ, -UR15, URZ ;  /* 0x8000000f3f057290 */ /* 0x002fc8000fffe03f */
[----:B------:R-:W-:-:S04]  /*7260*/  UIMAD UR5, UR5, UR9, URZ ;  /* 0x00000009050572a4 */ /* 0x000fc8000f8e023f */
[----:B------:R-:W-:-:S04]  /*7270*/  UIMAD.WIDE.U32 UR16, UR15, UR5, UR14 ;  /* 0x000000050f1072a5 */ /* 0x000fc8000f8e000e */
[----:B---3--:R-:W-:Y:S02]  /*7280*/  UIMAD.WIDE.U32 UR14, UR17, UR11, URZ ;  /* 0x0000000b110e72a5 */ /* 0x008fe4000f8e003f */
[----:B--2---:R-:W-:Y:S02]  /*7290*/  UIMAD.WIDE.U32 UR16, UR17, UR8, URZ ;  /* 0x00000008111072a5 */ /* 0x004fe4000f8e003f */
[----:B------:R-:W-:-:S04]  /*72a0*/  UIADD3 UR10, -UR15, URZ, URZ ;  /* 0x0000003f0f0a7290 */ /* 0x000fc8000fffe13f */
[----:B------:R-:W-:Y:S02]  /*72b0*/  UIMAD UR10, UR9, UR10, UR11 ;  /* 0x0000000a090a72a4 */ /* 0x000fe4000f8e020b */
[----:B------:R-:W-:Y:S02]  /*72c0*/  UMOV UR13, UR17 ;  /* 0x00000011000d7c82 */ /* 0x000fe40008000000 */
[----:B------:R-:W-:Y:S02]  /*72d0*/  UIADD3 UR5, -UR13, URZ, URZ ;  /* 0x0000003f0d057290 */ /* 0x000fe4000fffe13f */
[----:B------:R-:W-:Y:S02]  /*72e0*/  UISETP.GT.U32.AND UP2, UPT, UR9, UR10, UPT ;  /* 0x0000000a0900728c */ /* 0x000fe4000bf44070 */
[----:B------:R-:W-:-:S03]  /*72f0*/  UIMAD UR8, UR9, UR5, UR8 ;  /* 0x00000005090872a4 */ /* 0x000fc6000f8e0208 */
[----:B------:R-:W-:Y:S02]  /*7300*/  ULDC UR5, c[0x0][0x2d0] ;  /* 0x0000b40000057ab9 */ /* 0x000fe40000000800 */
[----:B------:R-:W-:Y:S02]  /*7310*/  UISETP.GT.U32.AND UP1, UPT, UR9, UR8, UPT ;  /* 0x000000080900728c */ /* 0x000fe4000bf24070 */
[----:B------:R-:W-:Y:S02]  /*7320*/  ULOP3.LUT UR12, UR12, UR5, URZ, 0x3c, !UPT ;  /* 0x000000050c0c7292 */ /* 0x000fe4000f8e3c3f */
[----:B------:R-:W-:Y:S02]  /*7330*/  @!UP2 UIADD3 UR10, UR10, -UR9, URZ ;  /* 0x800000090a0aa290 */ /* 0x000fe4000fffe03f */
[----:B------:R-:W-:Y:S02]  /*7340*/  ULOP3.LUT UR4, UR4, UR5, URZ, 0x3c, !UPT ;  /* 0x0000000504047292 */ /* 0x000fe4000f8e3c3f */
[----:B------:R-:W-:-:S02]  /*7350*/  UISETP.GE.U32.AND UP4, UPT, UR10, UR9, UPT ;  /* 0x000000090a00728c */ /* 0x000fc4000bf86070 */
[----:B------:R-:W-:Y:S02]  /*7360*/  UISETP.GE.AND UP0, UPT, UR4, URZ, UPT ;  /* 0x0000003f0400728c */ /* 0x000fe4000bf06270 */
[----:B------:R-:W-:Y:S02]  /*7370*/  @!UP1 UIADD3 UR8, UR8, -UR9, URZ ;  /* 0x8000000908089290 */ /* 0x000fe4000fffe03f */
[----:B------:R-:W-:Y:S02]  /*7380*/  @!UP1 UIADD3 UR13, UR13, 0x1, URZ ;  /* 0x000000010d0d9890 */ /* 0x000fe4000fffe03f */
[----:B------:R-:W-:Y:S02]  /*7390*/  UISETP.GE.U32.AND UP3, UPT, UR8, UR9, UPT ;  /* 0x000000090800728c */ /* 0x000fe4000bf66070 */
[----:B------:R-:W-:Y:S02]  /*73a0*/  UISETP.GE.AND UP1, UPT, UR12, URZ, UPT ;  /* 0x0000003f0c00728c */ /* 0x000fe4000bf26270 */
[----:B------:R-:W-:-:S02]  /*73b0*/  @!UP2 UIADD3 UR15, UR15, 0x1, URZ ;  /* 0x000000010f0fa890 */ /* 0x000fc4000fffe03f */
[----:B------:R-:W-:Y:S02]  /*73c0*/  UISETP.NE.AND UP2, UPT, URZ, UR5, UPT ;  /* 0x000000053f00728c */ /* 0x000fe4000bf45270 */
[----:B------:R-:W-:Y:S02]  /*73d0*/  @UP4 UIADD3 UR15, UR15, 0x1, URZ ;  /* 0x000000010f0f4890 */ /* 0x000fe4000fffe03f */
[----:B------:R-:W-:Y:S02]  /*73e0*/  ULOP3.LUT UR4, URZ, UR5, URZ, 0x33, !UPT ;  /* 0x000000053f047292 */ /* 0x000fe4000f8e333f */
[----:B------:R-:W-:Y:S02]  /*73f0*/  @UP3 UIADD3 UR13, UR13, 0x1, URZ ;  /* 0x000000010d0d3890 */ /* 0x000fe4000fffe03f */
[----:B------:R-:W-:Y:S02]  /*7400*/  @!UP1 UIADD3 UR15, -UR15, URZ, URZ ;  /* 0x0000003f0f0f9290 */ /* 0x000fe4000fffe13f */
[----:B------:R-:W-:-:S02]  /*7410*/  @!UP0 UIADD3 UR13, -UR13, URZ, URZ ;  /* 0x0000003f0d0d8290 */ /* 0x000fc4000fffe13f */
[----:B------:R-:W-:Y:S02]  /*7420*/  USEL UR15, UR4, UR15, !UP2 ;  /* 0x0000000f040f7287 */ /* 0x000fe4000d000000 */
[----:B------:R-:W-:Y:S02]  /*7430*/  USEL UR4, UR4, UR13, !UP2 ;  /* 0x0000000d04047287 */ /* 0x000fe4000d000000 */
[----:B------:R-:W-:Y:S02]  /*7440*/  UIMAD.WIDE UR10, UR15, 0x4, UR30 ;  /* 0x000000040f0a78a5 */ /* 0x000fe4000f8e021e */
[----:B------:R-:W-:-:S04]  /*7450*/  UIMAD.WIDE UR12, UR4, 0x4, UR30 ;  /* 0x00000004040c78a5 */ /* 0x000fc8000f8e021e */
[----:B------:R-:W-:Y:S01]  /*7460*/  IMAD.U32 R5, RZ, RZ, UR11 ;  /* 0x0000000bff057e24 */ /* 0x000fe2000f8e00ff */
[----:B------:R-:W-:Y:S01]  /*7470*/  MOV R4, UR10 ;  /* 0x0000000a00047c02 */ /* 0x000fe20008000f00 */
[----:B------:R-:W-:Y:S01]  /*7480*/  IMAD.U32 R7, RZ, RZ, UR13 ;  /* 0x0000000dff077e24 */ /* 0x000fe2000f8e00ff */
[----:B------:R-:W-:-:S03]  /*7490*/  MOV R6, UR12 ;  /* 0x0000000c00067c02 */ /* 0x000fc60008000f00 */
        /* <DEDUP_REMOVED lines=15> */
[----:B------:R-:W-:Y:S01]  /*7590*/  SHF.R.S32.HI R5, RZ, 0x1f, R0 ;  /* 0x0000001fff057819 */ /* 0x000fe20000011400 */
[----:B------:R-:W-:-:S04]  /*75a0*/  IMAD.WIDE.U32 R6, R0, c[0x0][0x188], R6 ;  /* 0x0000620000067a25 */ /* 0x000fc800078e0006 */
[----:B------:R-:W-:-:S04]  /*75b0*/  IMAD R5, R5, c[0x0][0x188], RZ ;  /* 0x0000620005057a24 */ /* 0x000fc800078e02ff */
[----:B------:R-:W-:-:S05]  /*75c0*/  IMAD R2, R0, c[0x0][0x18c], R5 ;  /* 0x0000630000027a24 */ /* 0x000fca00078e0205 */
[----:B------:R-:W-:Y:S02]  /*75d0*/  IADD3 R2, R7, R2, RZ ;  /* 0x0000000207027210 */ /* 0x000fe40007ffe0ff */
[----:B------:R-:W-:Y:S01]  /*75e0*/  MOV R7, R6 ;  /* 0x0000000600077202 */ /* 0x000fe20000000f00 */
[----:B------:R-:W-:Y:S05]  /*75f0*/  BRA `(.L_x_2097) ;  /* 0x0000003000007947 */ /* 0x000fea0003800000 */
.L_x_2096:
[----:B------:R-:W-:-:S05]  /*7600*/  IMAD.MOV.U32 R7, RZ, RZ, c[0x0][0x1a0] ;  /* 0x00006800ff077624 */ /* 0x000fca00078e00ff */
[----:B------:R-:W-:-:S04]  /*7610*/  LEA R7, -R7, RZ, 0x6 ;  /* 0x000000ff07077211 */ /* 0x000fc800078e31ff */
[----:B------:R-:W-:Y:S02]  /*7620*/  SHF.R.S32.HI R2, RZ, 0x1f, R7 ;  /* 0x0000001fff027819 */ /* 0x000fe40000011407 */
.L_x_2097:
[----:B------:R-:W-:Y:S01]  /*7630*/  ISETP.GE.AND P2, PT, R196, c[0x0][0x220], PT ;  /* 0x00008800c4007a0c */ /* 0x000fe20003f46270 */
[----:B------:R-:W-:Y:S01]  /*7640*/  UISETP.GT.AND UP0, UPT, UR25, UR19, UPT ;  /* 0x000000131900728c */ /* 0x000fe2000bf04270 */
[----:B------:R-:W-:Y:S02]  /*7650*/  ISETP.GE.AND P1, PT, R195, c[0x0][0x220], PT ;  /* 0x00008800c3007a0c */ /* 0x000fe40003f26270 */
[----:B------:R-:W-:Y:S02]  /*7660*/  ISETP.GE.AND P3, PT, R200, c[0x0][0x220], PT ;  /* 0x00008800c8007a0c */ /* 0x000fe40003f66270 */
[----:B------:R-:W-:-:S04]  /*7670*/  LEA R224, P5, R7, R212, 0x1 ;  /* 0x000000d407e07211 */ /* 0x000fc800078a08ff */
[----:B------:R-:W-:-:S03]  /*7680*/  LEA.HI.X R225, R7, R213, R2, 0x1, P5 ;  /* 0x000000d507e17211 */ /* 0x000fc600028f0c02 */
[CC--:B------:R-:W-:Y:S02]  /*7690*/  @!P2 IADD3 R9, P4, R7.reuse, R144.reuse, RZ ;  /* 0x000000900709a210 */ /* 0x0c0fe40007f9e0ff */
[----:B------:R-:W-:Y:S02]  /*76a0*/  @!P1 IADD3 R5, P0, R7, R144, RZ ;  /* 0x0000009007059210 */ /* 0x000fe40007f1e0ff */
[----:B------:R-:W-:Y:S01]  /*76b0*/  @P3 STS.128 [R198+0xc000], RZ ;  /* 0x00c000ffc6003388 */ /* 0x000fe20000000c00 */
[C-C-:B------:R-:W-:Y:S01]  /*76c0*/  @!P2 IMAD.X R4, R2.reuse, 0x1, R135.reuse, P4 ;  /* 0x000000010204a824 */ /* 0x140fe200020e0687 */
[----:B------:R-:W-:Y:S01]  /*76d0*/  @!P2 LEA R20, P4, R9, c[0x0][0x170], 0x1 ;  /* 0x00005c000914aa11 */ /* 0x000fe200078808ff */
[----:B------:R-:W-:Y:S01]  /*76e0*/  @!P1 IMAD.X R0, R2, 0x1, R135, P0 ;  /* 0x0000000102009824 */ /* 0x000fe200000e0687 */
[----:B------:R-:W-:Y:S01]  /*76f0*/  @!P1 LEA R12, P0, R5, c[0x0][0x170], 0x1 ;  /* 0x00005c00050c9a11 */ /* 0x000fe200078008ff */
[----:B------:R-:W-:Y:S01]  /*7700*/  @!PT LDS RZ, [RZ] ;  /* 0x00000000fffff984 */ /* 0x000fe20000000800 */
[----:B------:R-:W-:Y:S01]  /*7710*/  @!PT LDS RZ, [RZ] ;  /* 0x00000000fffff984 */ /* 0x000fe20000000800 */
[----:B------:R-:W-:Y:S01]  /*7720*/  @!PT LDS RZ, [RZ] ;  /* 0x00000000fffff984 */ /* 0x000fe20000000800 */
[----:B------:R1:W-:Y:S01]  /*7730*/  @!P3 LDGSTS.E.BYPASS.LTC128B.128 [R198+0xc000], [R224.64] ;  /* 0x0c000000e0c6bfae */ /* 0x0003e2000b901d46 */
[----:B------:R-:W-:-:S02]  /*7740*/  @!P2 LEA.HI.X R21, R9, c[0x0][0x174], R4, 0x1, P4 ;  /* 0x00005d000915aa11 */ /* 0x000fc400020f0c04 */
[----:B------:R-:W-:Y:S01]  /*7750*/  IADD3 R11, P4, R7, UR23, RZ ;  /* 0x00000017070b7c10 */ /* 0x000fe2000ff9e0ff */
[----:B------:R-:W-:Y:S01]  /*7760*/  @P2 STS.128 [R198+0xe000], RZ ;  /* 0x00e000ffc6002388 */ /* 0x000fe20000000c00 */
[----:B------:R-:W-:Y:S02]  /*7770*/  @!P1 LEA.HI.X R13, R5, c[0x0][0x174], R0, 0x1, P0 ;  /* 0x00005d00050d9a11 */ /* 0x000fe400000f0c00 */
[----:B------:R-:W-:Y:S01]  /*7780*/  IADD3.X R0, R2, UR22, RZ, P4, !PT ;  /* 0x0000001602007c10 */ /* 0x000fe2000a7fe4ff */
[----:B------:R-:W-:Y:S01]  /*7790*/  @!PT LDS RZ, [RZ] ;  /* 0x00000000fffff984 */ /* 0x000fe20000000800 */
[----:B------:R-:W-:Y:S01]  /*77a0*/  @!PT LDS RZ, [RZ] ;  /* 0x00000000fffff984 */ /* 0x000fe20000000800 */
[----:B------:R-:W-:Y:S01]  /*77b0*/  @!PT LDS RZ, [RZ] ;  /* 0x00000000fffff984 */ /* 0x000fe20000000800 */
[----:B------:R2:W-:Y:S01]  /*77c0*/  @!P2 LDGSTS.E.BYPASS.LTC128B.128 [R198+0xe000], [R20.64+0x80] ;  /* 0x0e00008014c6afae */ /* 0x0005e2000b901d46 */
[C---:B------:R-:W-:Y:S02]  /*77d0*/  @!P2 IADD3 R9, P5, R11.reuse, R144, RZ ;  /* 0x000000900b09a210 */ /* 0x040fe40007fbe0ff */
[C---:B------:R-:W-:Y:S01]  /*77e0*/  @!P3 LEA R18, P6, R11.reuse, R212, 0x1 ;  /* 0x000000d40b12b211 */ /* 0x040fe200078c08ff */
[----:B------:R-:W-:Y:S01]  /*77f0*/  @P1 STS.128 [R198+0x10000], RZ ;  /* 0x010000ffc6001388 */ /* 0x000fe20000000c00 */
[C---:B------:R-:W-:Y:S01]  /*7800*/  IADD3 R7, P0, R11.reuse, UR23, RZ ;  /* 0x000000170b077c10 */ /* 0x040fe2000ff1e0ff */
[----:B------:R-:W-:Y:S01]  /*7810*/  @!P2 IMAD.X R4, R0, 0x1, R135, P5 ;  /* 0x000000010004a824 */ /* 0x000fe200028e0687 */
[C---:B------:R-:W-:Y:S01]  /*7820*/  @!P1 IADD3 R5, P4, R11.reuse, R144, RZ ;  /* 0x000000900b059210 */ /* 0x040fe20007f9e0ff */
[----:B------:R-:W-:Y:S01]  /*7830*/  @!PT LDS RZ, [RZ] ;  /* 0x00000000fffff984 */ /* 0x000fe20000000800 */
[----:B------:R-:W-:Y:S01]  /*7840*/  @!PT LDS RZ, [RZ] ;  /* 0x00000000fffff984 */ /* 0x000fe20000000800 */
[----:B------:R-:W-:Y:S01]  /*7850*/  @!PT LDS RZ, [RZ] ;  /* 0x00000000fffff984 */ /* 0x000fe20000000800 */
[----:B------:R3:W-:Y:S01]  /*7860*/  @!P1 LDGSTS.E.BYPASS.LTC128B.128 [R198+0x10000], [R12.64+0x100] ;  /* 0x100001000cc69fae */ /* 0x0007e2000b901d46 */
[----:B------:R-:W-:-:S02]  /*7870*/  @!P3 LEA.HI.X R19, R11, R213, R0, 0x1, P6 ;  /* 0x000000d50b13b211 */ /* 0x000fc400030f0c00 */
[C---:B------:R-:W-:Y:S01]  /*7880*/  IADD3.X R2, R0.reuse, UR22, RZ, P0, !PT ;  /* 0x0000001600027c10 */ /* 0x040fe200087fe4ff */
[--C-:B------:R-:W-:Y:S01]  /*7890*/  @!P1 IMAD.X R0, R0, 0x1, R135.reuse, P4 ;  /* 0x0000000100009824 */ /* 0x100fe200020e0687 */
[----:B------:R-:W-:Y:S01]  /*78a0*/  @!P2 IADD3 R11, P0, R7, R144, RZ ;  /* 0x00000090070ba210 */ /* 0x000fe20007f1e0ff */
[----:B------:R-:W-:Y:S01]  /*78b0*/  @P3 STS.128 [R198+0xc800], RZ ;  /* 0x00c800ffc6003388 */ /* 0x000fe20000000c00 */
[----:B------:R-:W-:Y:S02]  /*78c0*/  @!P2 LEA R14, P5, R9, c[0x0][0x170], 0x1 ;  /* 0x00005c00090eaa11 */ /* 0x000fe400078a08ff */
[----:B------:R-:W-:Y:S01]  /*78d0*/  @!P1 LEA R8, P4, R5, c[0x0][0x170], 0x1 ;  /* 0x00005c0005089a11 */ /* 0x000fe200078808ff */
[----:B------:R-:W-:Y:S01]  /*78e0*/  @!P2 IMAD.X R6, R2, 0x1, R135, P0 ;  /* 0x000000010206a824 */ /* 0x000fe200000e0687 */
[----:B------:R-:W-:Y:S01]  /*78f0*/  @!P2 LEA.HI.X R15, R9, c[0x0][0x174], R4, 0x1, P5 ;  /* 0x00005d00090faa11 */ /* 0x000fe200028f0c04 */
[----:B------:R-:W-:Y:S01]  /*7900*/  @!PT LDS RZ, [RZ] ;  /* 0x00000000fffff984 */ /* 0x000fe20000000800 */
[----:B------:R-:W-:Y:S01]  /*7910*/  @!PT LDS RZ, [RZ] ;  /* 0x00000000fffff984 */ /* 0x000fe20000000800 */
[----:B------:R-:W-:Y:S01]  /*7920*/  @!PT LDS RZ, [RZ] ;  /* 0x00000000fffff984 */ /* 0x000fe20000000800 */
[----:B------:R4:W-:Y:S01]  /*7930*/  @!P3 LDGSTS.E.BYPASS.LTC128B.128 [R198+0xc800], [R18.64] ;  /* 0x0c80000012c6bfae */ /* 0x0009e2000b901d46 */
[----:B------:R-:W-:-:S02]  /*7940*/  @!P1 LEA.HI.X R9, R5, c[0x0][0x174], R0, 0x1, P4 ;  /* 0x00005d0005099a11 */ /* 0x000fc400020f0c00 */
[----:B------:R-:W-:Y:S01]  /*7950*/  @!P2 LEA R16, P0, R11, c[0x0][0x170], 0x1 ;  /* 0x00005c000b10aa11 */ /* 0x000fe200078008ff */
[----:B------:R-:W-:Y:S01]  /*7960*/  @P2 STS.128 [R198+0xe800], RZ ;  /* 0x00e800ffc6002388 */ /* 0x000fe20000000c00 */
[----:B------:R-:W-:Y:S02]  /*7970*/  @!P1 IADD3 R0, P4, R7, R144, RZ ;  /* 0x0000009007009210 */ /* 0x000fe40007f9e0ff */
[----:B------:R-:W-:Y:S01]  /*7980*/  @!P2 LEA.HI.X R17, R11, c[0x0][0x174], R6, 0x1, P0 ;  /* 0x00005d000b11aa11 */ /* 0x000fe200000f0c06 */
[----:B------:R-:W-:Y:S01]  /*7990*/  @!PT LDS RZ, [RZ] ;  /* 0x00000000fffff984 */ /* 0x000fe20000000800 */
[----:B------:R-:W-:Y:S01]  /*79a0*/  @!PT LDS RZ, [RZ] ;  /* 0x00000000fffff984 */ /* 0x000fe20000000800 */
[----:B------:R-:W-:Y:S01]  /*79b0*/  @!PT LDS RZ, [RZ] ;  /* 0x00000000fffff984 */ /* 0x000fe20000000800 */
[----:B------:R3:W-:Y:S01]  /*79c0*/  @!P2 LDGSTS.E.BYPASS.LTC128B.128 [R198+0xe800], [R14.64+0x80] ;  /* 0x0e8000800ec6afae */ /* 0x0007e2000b901d46 */
[C---:B------:R-:W-:Y:S01]  /*79d0*/  @!P3 LEA R22, P0, R7.reuse, R212, 0x1 ;  /* 0x000000d40716b211 */ /* 0x040fe200078008ff */
[----:B------:R-:W-:Y:S01]  /*79e0*/  @!P1 IMAD.X R5, R2, 0x1, R135, P4 ;  /* 0x0000000102059824 */ /* 0x000fe200020e0687 */
[----:B------:R-:W-:Y:S01]  /*79f0*/  IADD3 R11, P6, R7, UR23, RZ ;  /* 0x00000017070b7c10 */ /* 0x000fe2000ffde0ff */
[----:B------:R-:W-:Y:S01]  /*7a00*/  @P1 STS.128 [R198+0x10800], RZ ;  /* 0x010800ffc6001388 */ /* 0x000fe20000000c00 */
[----:B------:R-:W-:-:S02]  /*7a10*/  @!P1 LEA R6, P4, R0, c[0x0][0x170], 0x1 ;  /* 0x00005c0000069a11 */ /* 0x000fc400078808ff */
[-C--:B------:R-:W-:Y:S01]  /*7a20*/  @!P3 LEA.HI.X R23, R7, R213.reuse, R2, 0x1, P0 ;  /* 0x000000d50717b211 */ /* 0x080fe200000f0c02 */
[----:B------:R-:W-:Y:S01]  /*7a30*/  @!PT LDS RZ, [RZ] ;  /* 0x00000000fffff984 */ /* 0x000fe20000000800 */
[----:B------:R-:W-:Y:S01]  /*7a40*/  @!PT LDS RZ, [RZ] ;  /* 0x00000000fffff984 */ /* 0x000fe20000000800 */
[----:B------:R-:W-:Y:S01]  /*7a50*/  @!PT LDS RZ, [RZ] ;  /* 0x00000000fffff984 */ /* 0x000fe20000000800 */
[----:B------:R5:W-:Y:S01]  /*7a60*/  @!P1 LDGSTS.E.BYPASS.LTC128B.128 [R198+0x10800], [R8.64+0x100] ;  /* 0x1080010008c69fae */ /* 0x000be2000b901d46 */
[C---:B------:R-:W-:Y:S02]  /*7a70*/  @!P2 IADD3 R4, P5, R11.reuse, R144, RZ ;  /* 0x000000900b04a210 */ /* 0x040fe40007fbe0ff */
[----:B------:R-:W-:Y:S01]  /*7a80*/  @!P1 LEA.HI.X R7, R0, c[0x0][0x174], R5, 0x1, P4 ;  /* 0x00005d0000079a11 */ /* 0x000fe200020f0c05 */
[----:B------:R-:W-:Y:S01]  /*7a90*/  @P3 STS.128 [R198+0xd000], RZ ;  /* 0x00d000ffc6003388 */ /* 0x000fe20000000c00 */
[----:B------:R-:W-:Y:S02]  /*7aa0*/  IADD3.X R2, R2, UR22, RZ, P6, !PT ;  /* 0x0000001602027c10 */ /* 0x000fe4000b7fe4ff */
[C---:B------:R-:W-:Y:S01]  /*7ab0*/  @!P3 LEA R10, P4, R11.reuse, R212, 0x1 ;  /* 0x000000d40b0ab211 */ /* 0x040fe200078808ff */
[----:B------:R-:W-:Y:S01]  /*7ac0*/  @!PT LDS RZ, [RZ] ;  /* 0x00000000fffff984 */ /* 0x000fe20000000800 */
[----:B------:R-:W-:Y:S01]  /*7ad0*/  @!PT LDS RZ, [RZ] ;  /* 0x00000000fffff984 */ /* 0x000fe20000000800 */
[----:B------:R-:W-:Y:S01]  /*7ae0*/  @!PT LDS RZ, [RZ] ;  /* 0x00000000fffff984 */ /* 0x000fe20000000800 */
[----:B------:R2:W-:Y:S01]  /*7af0*/  @!P3 LDGSTS.E.BYPASS.LTC128B.128 [R198+0xd000], [R22.64] ;  /* 0x0d00000016c6bfae */ /* 0x0005e2000b901d46 */
[C---:B------:R-:W-:Y:S01]  /*7b00*/  @!P1 IADD3 R144, P0, R11.reuse, R144, RZ ;  /* 0x000000900b909210 */ /* 0x040fe20007f1e0ff */
[--C-:B------:R-:W-:Y:S01]  /*7b10*/  @!P2 IMAD.X R5, R2, 0x1, R135.reuse, P5 ;  /* 0x000000010205a824 */ /* 0x100fe200028e0687 */
[----:B------:R-:W-:Y:S01]  /*7b20*/  @!P3 LEA.HI.X R11, R11, R213, R2, 0x1, P4 ;  /* 0x000000d50b0bb211 */ /* 0x000fe200020f0c02 */
[----:B------:R-:W-:Y:S01]  /*7b30*/  @P2 STS.128 [R198+0xf000], RZ ;  /* 0x00f000ffc6002388 */ /* 0x000fe20000000c00 */
[----:B------:R-:W-:Y:S01]  /*7b40*/  @!P2 LEA R26, P4, R4, c[0x0][0x170], 0x1 ;  /* 0x00005c00041aaa11 */ /* 0x000fe200078808ff */
[----:B------:R-:W-:Y:S01]  /*7b50*/  @!P1 IMAD.X R135, R2, 0x1, R135, P0 ;  /* 0x0000000102879824 */ /* 0x000fe200000e0687 */
[----:B------:R-:W-:Y:S01]  /*7b60*/  @!P1 LEA R24, P0, R144, c[0x0][0x170], 0x1 ;  /* 0x00005c0090189a11 */ /* 0x000fe200078008ff */
[----:B------:R-:W-:Y:S01]  /*7b70*/  @!PT LDS RZ, [RZ] ;  /* 0x00000000fffff984 */ /* 0x000fe20000000800 */
[----:B------:R-:W-:Y:S01]  /*7b80*/  @!PT LDS RZ, [RZ] ;  /* 0x00000000fffff984 */ /* 0x000fe20000000800 */
[----:B------:R-:W-:Y:S01]  /*7b90*/  @!PT LDS RZ, [RZ] ;  /* 0x00000000fffff984 */ /* 0x000fe20000000800 */
[----:B------:R4:W-:Y:S01]  /*7ba0*/  @!P2 LDGSTS.E.BYPASS.LTC128B.128 [R198+0xf000], [R16.64+0x80] ;  /* 0x0f00008010c6afae */ /* 0x0009e2000b901d46 */
[----:B------:R-:W-:Y:S01]  /*7bb0*/  @!P2 LEA.HI.X R27, R4, c[0x0][0x174], R5, 0x1, P4 ;  /* 0x00005d00041baa11 */ /* 0x000fe200020f0c05 */
[----:B------:R-:W-:Y:S01]  /*7bc0*/  IMAD.U32 R2, RZ, RZ, UR25 ;  /* 0x00000019ff027e24 */ /* 0x000fe2000f8e00ff */
[----:B------:R-:W-:Y:S01]  /*7bd0*/  @!P1 LEA.HI.X R25, R144, c[0x0][0x174], R135, 0x1, P0 ;  /* 0x00005d0090199a11 */ /* 0x000fe200000f0c87 */
[----:B------:R-:W-:Y:S02]  /*7be0*/  @P1 STS.128 [R198+0x11000], RZ ;  /* 0x011000ffc6001388 */ /* 0x000fe40000000c00 */
[----:B------:R-:W-:-:S02]  /*7bf0*/  IMAD R2, R2, 0x40, R197 ;  /* 0x0000004002027824 */ /* 0x000fc400078e02c5 */
[----:B------:R-:W-:Y:S01]  /*7c00*/  @!PT LDS RZ, [RZ] ;  /* 0x00000000fffff984 */ /* 0x000fe20000000800 */
[----:B------:R-:W-:Y:S01]  /*7c10*/  @!PT LDS RZ, [RZ] ;  /* 0x00000000fffff984 */ /* 0x000fe20000000800 */
[----:B------:R-:W-:Y:S01]  /*7c20*/  @!PT LDS RZ, [RZ] ;  /* 0x00000000fffff984 */ /* 0x000fe20000000800 */
[----:B------:R1:W-:Y:S03]  /*7c30*/  @!P1 LDGSTS.E.BYPASS.LTC128B.128 [R198+0x11000], [R6.64+0x100] ;  /* 0x1100010006c69fae */ /* 0x0003e6000b901d46 */
[C---:B------:R-:W-:Y:S01]  /*7c40*/  IADD3 R0, R2.reuse, 0x1, RZ ;  /* 0x0000000102007810 */ /* 0x040fe20007ffe0ff */
[----:B------:R-:W-:Y:S01]  /*7c50*/  @P3 STS.128 [R198+0xd800], RZ ;  /* 0x00d800ffc6003388 */ /* 0x000fe20000000c00 */
[-C--:B------:R-:W-:Y:S02]  /*7c60*/  ISETP.GE.AND P6, PT, R2, R203.reuse, PT ;  /* 0x000000cb0200720c */ /* 0x080fe40003fc6270 */
[C---:B------:R-:W-:Y:S01]  /*7c70*/  ISETP.GE.AND P5, PT, R0.reuse, R203, PT ;  /* 0x000000cb0000720c */ /* 0x040fe20003fa6270 */
[----:B------:R-:W-:Y:S01]  /*7c80*/  @!PT LDS RZ, [RZ] ;  /* 0x00000000fffff984 */ /* 0x000fe20000000800 */
[----:B------:R-:W-:Y:S01]  /*7c90*/  @!PT LDS RZ, [RZ] ;  /* 0x00000000fffff984 */ /* 0x000fe20000000800 */
[----:B------:R-:W-:Y:S01]  /*7ca0*/  @!PT LDS RZ, [RZ] ;  /* 0x00000000fffff984 */ /* 0x000fe20000000800 */
[----:B------:R5:W-:Y:S01]  /*7cb0*/  @!P3 LDGSTS.E.BYPASS.LTC128B.128 [R198+0xd800], [R10.64] ;  /* 0x0d8000000ac6bfae */ /* 0x000be2000b901d46 */
[-C--:B------:R-:W-:Y:S02]  /*7cc0*/  ISETP.GE.AND P0, PT, R0, R199.reuse, PT ;  /* 0x000000c70000720c */ /* 0x080fe40003f06270 */
[----:B------:R-:W-:Y:S01]  /*7cd0*/  ISETP.GE.AND P4, PT, R2, R199, PT ;  /* 0x000000c70200720c */ /* 0x000fe20003f86270 */
[----:B------:R-:W-:Y:S01]  /*7ce0*/  @P2 STS.128 [R198+0xf800], RZ ;  /* 0x00f800ffc6002388 */ /* 0x000fe20000000c00 */
[----:B------:R-:W-:-:S02]  /*7cf0*/  ISETP.LT.OR P5, PT, R0, R204, P5 ;  /* 0x000000cc0000720c */ /* 0x000fc40002fa1670 */
[----:B------:R-:W-:Y:S01]  /*7d00*/  ISETP.LT.OR P0, PT, R0, R202, P0 ;  /* 0x000000ca0000720c */ /* 0x000fe20000701670 */
[----:B------:R-:W-:Y:S01]  /*7d10*/  @!PT LDS RZ, [RZ] ;  /* 0x00000000fffff984 */ /* 0x000fe20000000800 */
[----:B------:R-:W-:Y:S01]  /*7d20*/  @!PT LDS RZ, [RZ] ;  /* 0x00000000fffff984 */ /* 0x000fe20000000800 */
[----:B------:R-:W-:Y:S01]  /*7d30*/  @!PT LDS RZ, [RZ] ;  /* 0x00000000fffff984 */ /* 0x000fe20000000800 */
[----:B------:R1:W-:Y:S01]  /*7d40*/  @!P2 LDGSTS.E.BYPASS.LTC128B.128 [R198+0xf800], [R26.64+0x80] ;  /* 0x0f8000801ac6afae */ /* 0x0003e2000b901d46 */
[C---:B------:R-:W-:Y:S02]  /*7d50*/  ISETP.LT.OR P6, PT, R2.reuse, R204, P6 ;  /* 0x000000cc0200720c */ /* 0x040fe400037c1670 */
[----:B------:R-:W-:Y:S01]  /*7d60*/  ISETP.LT.OR P4, PT, R2, R202, P4 ;  /* 0x000000ca0200720c */ /* 0x000fe20002781670 */
[----:B------:R-:W-:Y:S04]  /*7d70*/  @P1 STS.128 [R198+0x11800], RZ ;  /* 0x011800ffc6001388 */ /* 0x000fe80000000c00 */
[----:B------:R-:W-:Y:S01]  /*7d80*/  @!PT LDS RZ, [RZ] ;  /* 0x00000000fffff984 */ /* 0x000fe20000000800 */
[----:B------:R-:W-:Y:S01]  /*7d90*/  @!PT LDS RZ, [RZ] ;  /* 0x00000000fffff984 */ /* 0x000fe20000000800 */
[----:B------:R-:W-:Y:S01]  /*7da0*/  @!PT LDS RZ, [RZ] ;  /* 0x00000000fffff984 */ /* 0x000fe20000000800 */
[----:B------:R1:W-:Y:S04]  /*7db0*/  @!P1 LDGSTS.E.BYPASS.LTC128B.128 [R198+0x11800], [R24.64+0x100] ;  /* 0x1180010018c69fae */ /* 0x0003e8000b901d46 */
[----:B------:R-:W-:Y:S04]  /*7dc0*/  LDSM.16.M88.4 R140, [R194] ;  /* 0x00000000c28c783b */ /* 0x000fe80000000200 */
[----:B---3--:R-:W4:Y:S04]  /*7dd0*/  LDSM.16.M88.4 R12, [R193+0x6000] ;  /* 0x00600000c10c783b */ /* 0x008f280000000200 */
[----:B--2---:R-:W-:Y:S04]  /*7de0*/  LDSM.16.M88.4 R20, [R192] ;  /* 0x00000000c014783b */ /* 0x004fe80000000200 */
[----:B------:R-:W-:Y:S04]  /*7df0*/  LDSM.16.M88.4 R216, [R191] ;  /* 0x00000000bfd8783b */ /* 0x000fe80000000200 */
[----:B------:R-:W2:Y:S04]  /*7e00*/  LDSM.16.M88.4 R156, [R193+0x6800] ;  /* 0x00680000c19c783b */ /* 0x000ea80000000200 */
[----:B------:R-:W3:Y:S04]  /*7e10*/  LDSM.16.M88.4 R148, [R193+0x7000] ;  /* 0x00700000c194783b */ /* 0x000ee80000000200 */
[----:B-----5:R-:W5:Y:S04]  /*7e20*/  LDSM.16.M88.4 R8, [R193+0x7800] ;  /* 0x00780000c108783b */ /* 0x020f680000000200 */
[----:B-1----:R-:W-:Y:S04]  /*7e30*/  LDSM.16.M88.4 R4, [R190] ;  /* 0x00000000be04783b */ /* 0x002fe80000000200 */
[----:B------:R-:W1:Y:S04]  /*7e40*/  LDSM.16.M88.4 R212, [R187+0x6000] ;  /* 0x00600000bbd4783b */ /* 0x000e680000000200 */
[----:B------:R-:W1:Y:S04]  /*7e50*/  LDSM.16.M88.4 R164, [R183] ;  /* 0x00000000b7a4783b */ /* 0x000e680000000200 */
[----:B------:R-:W1:Y:S01]  /*7e60*/  LDSM.16.M88.4 R136, [R182] ;  /* 0x00000000b688783b */ /* 0x000e620000000200 */
[C---:B----4-:R-:W-:Y:S03]  /*7e70*/  HMMA.16816.F32.BF16 R16, R140.reuse, R12, RZ ;  /* 0x0000000c8c10723c */ /* 0x050fe600000418ff */
[----:B------:R-:W4:Y:S04]  /*7e80*/  LDSM.16.M88.4 R28, [R181] ;  /* 0x00000000b51c783b */ /* 0x000f280000000200 */
[----:B------:R-:W-:Y:S01]  /*7e90*/  LDSM.16.M88.4 R220, [R180] ;  /* 0x00000000b4dc783b */ /* 0x000fe20000000200 */
[C---:B------:R-:W-:Y:S03]  /*7ea0*/  HMMA.16816.F32.BF16 R12, R140.reuse, R14, RZ ;  /* 0x0000000e8c0c723c */ /* 0x040fe600000418ff */
[----:B------:R-:W-:Y:S04]  /*7eb0*/  LDSM.16.M88.4 R168, [R187+0x6800] ;  /* 0x00680000bba8783b */ /* 0x000fe80000000200 */
[----:B------:R-:W-:Y:S01]  /*7ec0*/  LDSM.16.M88.4 R32, [R187+0x7000] ;  /* 0x00700000bb20783b */ /* 0x000fe20000000200 */
[----:B--2---:R-:W-:Y:S03]  /*7ed0*/  HMMA.16816.F32.BF16 R160, R140, R156, RZ ;  /* 0x0000009c8ca0723c */ /* 0x004fe600000418ff */
[----:B------:R-:W-:Y:S04]  /*7ee0*/  LDSM.16.M88.4 R24, [R187+0x7800] ;  /* 0x00780000bb18783b */ /* 0x000fe80000000200 */
[----:B------:R-:W0:Y:S01]  /*7ef0*/  LDGDEPBAR ;  /* 0x00000000000079af */ /* 0x000e220000000000 */
[----:B------:R-:W-:Y:S08]  /*7f00*/  HMMA.16816.F32.BF16 R16, R20, R216, R16 ;  /* 0x000000d81410723c */ /* 0x000ff00000041810 */
[C---:B---3--:R-:W-:Y:S08]  /*7f10*/  HMMA.16816.F32.BF16 R152, R140.reuse, R148, RZ ;  /* 0x000000948c98723c */ /* 0x048ff000000418ff */
[C---:B------:R-:W-:Y:S08]  /*7f20*/  HMMA.16816.F32.BF16 R156, R140.reuse, R158, RZ ;  /* 0x0000009e8c9c723c */ /* 0x040ff000000418ff */
[C---:B------:R-:W-:Y:S08]  /*7f30*/  HMMA.16816.F32.BF16 R148, R140.reuse, R150, RZ ;  /* 0x000000968c94723c */ /* 0x040ff000000418ff */
[----:B-----5:R-:W-:Y:S08]  /*7f40*/  HMMA.16816.F32.BF16 R144, R140, R8, RZ ;  /* 0x000000088c90723c */ /* 0x020ff000000418ff */
[----:B------:R-:W-:Y:S01]  /*7f50*/  HMMA.16816.F32.BF16 R12, R20, R218, R12 ;  /* 0x000000da140c723c */ /* 0x000fe2000004180c */
[----:B------:R-:W-:Y:S07]  /*7f60*/  LDSM.16.M88.4 R216, [R193+0x8000] ;  /* 0x00800000c1d8783b */ /* 0x000fee0000000200 */
[----:B------:R-:W-:Y:S01]  /*7f70*/  HMMA.16816.F32.BF16 R140, R140, R10, RZ ;  /* 0x0000000a8c8c723c */ /* 0x000fe200000418ff */
[----:B------:R-:W2:Y:S07]  /*7f80*/  LDSM.16.M88.4 R8, [R189] ;  /* 0x00000000bd08783b */ /* 0x000eae0000000200 */
[----:B-1----:R-:W-:Y:S08]  /*7f90*/  HMMA.16816.F32.BF16 R16, R4, R212, R16 ;  /* 0x000000d40410723c */ /* 0x002ff00000041810 */
[----:B------:R-:W-:Y:S08]  /*7fa0*/  HMMA.16816.F32.BF16 R160, R20, R164, R160 ;  /* 0x000000a414a0723c */ /* 0x000ff000000418a0 */
[----:B------:R-:W-:Y:S01]  /*7fb0*/  HMMA.16816.F32.BF16 R12, R4, R214, R12 ;  /* 0x000000d6040c723c */ /* 0x000fe2000004180c */
[----:B------:R-:W-:Y:S07]  /*7fc0*/  LDSM.16.M88.4 R212, [R193+0x8800] ;  /* 0x00880000c1d4783b */ /* 0x000fee0000000200 */
[C---:B------:R-:W-:Y:S01]  /*7fd0*/  HMMA.16816.F32.BF16 R156, R20.reuse, R166, R156 ;  /* 0x000000a6149c723c */ /* 0x040fe2000004189c */
[----:B------:R-:W-:Y:S07]  /*7fe0*/  LDSM.16.M88.4 R164, [R180+0x800] ;  /* 0x00080000b4a4783b */ /* 0x000fee0000000200 */
[C---:B------:R-:W-:Y:S08]  /*7ff0*/  HMMA.16816.F32.BF16 R152, R20.reuse, R136, R152 ;  /* 0x000000881498723c */ /* 0x040ff00000041898 */
[C---:B------:R-:W-:Y:S01]  /*8000*/  HMMA.16816.F32.BF16 R148, R20.reuse, R138, R148 ;  /* 0x0000008a1494723c */ /* 0x040fe20000041894 */
[----:B------:R-:W-:Y:S07]  /*8010*/  LDSM.16.M88.4 R136, [R180+0x1000] ;  /* 0x00100000b488783b */ /* 0x000fee0000000200 */
[C---:B----4-:R-:W-:Y:S08]  /*8020*/  HMMA.16816.F32.BF16 R144, R20.reuse, R28, R144 ;  /* 0x0000001c1490723c */ /* 0x050ff00000041890 */
[----:B------:R-:W-:Y:S01]  /*8030*/  HMMA.16816.F32.BF16 R140, R20, R30, R140 ;  /* 0x0000001e148c723c */ /* 0x000fe2000004188c */
[----:B------:R-:W1:Y:S04]  /*8040*/  LDSM.16.M88.4 R20, [R194+0x2000] ;  /* 0x00200000c214783b */ /* 0x000e680000000200 */
[----:B------:R-:W3:Y:S03]  /*8050*/  LDSM.16.M88.4 R28, [R180+0x1800] ;  /* 0x00180000b41c783b */ /* 0x000ee60000000200 */
[----:B--2---:R-:W-:Y:S08]  /*8060*/  HMMA.16816.F32.BF16 R16, R8, R220, R16 ;  /* 0x000000dc0810723c */ /* 0x004ff00000041810 */
[----:B------:R-:W-:Y:S08]  /*8070*/  HMMA.16816.F32.BF16 R160, R4, R168, R160 ;  /* 0x000000a804a0723c */ /* 0x000ff000000418a0 */
[----:B------:R-:W-:Y:S01]  /*8080*/  HMMA.16816.F32.BF16 R12, R8, R222, R12 ;  /* 0x000000de080c723c */ /* 0x000fe2000004180c */
[----:B------:R-:W-:Y:S07]  /*8090*/  LDSM.16.M88.4 R220, [R187+0x8000] ;  /* 0x00800000bbdc783b */ /* 0x000fee0000000200 */
[C---:B------:R-:W-:Y:S01]  /*80a0*/  HMMA.16816.F32.BF16 R156, R4.reuse, R170, R156 ;  /* 0x000000aa049c723c */ /* 0x040fe2000004189c */
[----:B------:R-:W-:Y:S07]  /*80b0*/  LDSM.16.M88.4 R168, [R179] ;  /* 0x00000000b3a8783b */ /* 0x000fee0000000200 */
[C---:B------:R-:W-:Y:S08]  /*80c0*/  HMMA.16816.F32.BF16 R152, R4.reuse, R32, R152 ;  /* 0x000000200498723c */ /* 0x040ff00000041898 */
[C---:B------:R-:W-:Y:S01]  /*80d0*/  HMMA.16816.F32.BF16 R148, R4.reuse, R34, R148 ;  /* 0x000000220494723c */ /* 0x040fe20000041894 */
[----:B------:R-:W-:Y:S07]  /*80e0*/  LDSM.16.M88.4 R32, [R193+0x9000] ;  /* 0x00900000c120783b */ /* 0x000fee0000000200 */
[C---:B------:R-:W-:Y:S08]  /*80f0*/  HMMA.16816.F32.BF16 R144, R4.reuse, R24, R144 ;  /* 0x000000180490723c */ /* 0x040ff00000041890 */
[----:B------:R-:W-:Y:S01]  /*8100*/  HMMA.16816.F32.BF16 R140, R4, R26, R140 ;  /* 0x0000001a048c723c */ /* 0x000fe2000004188c */
[----:B------:R-:W2:Y:S04]  /*8110*/  LDSM.16.M88.4 R4, [R192+0x2000] ;  /* 0x00200000c004783b */ /* 0x000ea80000000200 */
[----:B------:R-:W4:Y:S03]  /*8120*/  LDSM.16.M88.4 R24, [R193+0x9800] ;  /* 0x00980000c118783b */ /* 0x000f260000000200 */
[----:B-1----:R-:W-:Y:S08]  /*8130*/  HMMA.16816.F32.BF16 R16, R20, R216, R16 ;  /* 0x000000d81410723c */ /* 0x002ff00000041810 */
[----:B------:R-:W-:Y:S08]  /*8140*/  HMMA.16816.F32.BF16 R160, R8, R164, R160 ;  /* 0x000000a408a0723c */ /* 0x000ff000000418a0 */
[----:B------:R-:W-:Y:S01]  /*8150*/  HMMA.16816.F32.BF16 R12, R20, R218, R12 ;  /* 0x000000da140c723c */ /* 0x000fe2000004180c */
[----:B------:R-:W-:Y:S07]  /*8160*/  LDSM.16.M88.4 R216, [R187+0x8800] ;  /* 0x00880000bbd8783b */ /* 0x000fee0000000200 */
[C---:B------:R-:W-:Y:S01]  /*8170*/  HMMA.16816.F32.BF16 R156, R8.reuse, R166, R156 ;  /* 0x000000a6089c723c */ /* 0x040fe2000004189c */
[----:B------:R-:W-:Y:S07]  /*8180*/  LDSM.16.M88.4 R164, [R178] ;  /* 0x00000000b2a4783b */ /* 0x000fee0000000200 */
[C---:B------:R-:W-:Y:S08]  /*8190*/  HMMA.16816.F32.BF16 R152, R8.reuse, R136, R152 ;  /* 0x000000880898723c */ /* 0x040ff00000041898 */
[C---:B------:R-:W-:Y:S01]  /*81a0*/  HMMA.16816.F32.BF16 R148, R8.reuse, R138, R148 ;  /* 0x0000008a0894723c */ /* 0x040fe20000041894 */
[----:B------:R-:W-:Y:S07]  /*81b0*/  LDSM.16.M88.4 R136, [R177] ;  /* 0x00000000b188783b */ /* 0x000fee0000000200 */
[C---:B---3--:R-:W-:Y:S08]  /*81c0*/  HMMA.16816.F32.BF16 R144, R8.reuse, R28, R144 ;  /* 0x0000001c0890723c */ /* 0x048ff00000041890 */
[----:B------:R-:W-:Y:S01]  /*81d0*/  HMMA.16816.F32.BF16 R140, R8, R30, R140 ;  /* 0x0000001e088c723c */ /* 0x000fe2000004188c */
[----:B------:R-:W1:Y:S04]  /*81e0*/  LDSM.16.M88.4 R8, [R190+0x2000] ;  /* 0x00200000be08783b */ /* 0x000e680000000200 */
[----:B------:R-:W3:Y:S03]  /*81f0*/  LDSM.16.M88.4 R28, [R176] ;  /* 0x00000000b01c783b */ /* 0x000ee60000000200 */
[----:B--2---:R-:W-:Y:S08]  /*8200*/  HMMA.16816.F32.BF16 R16, R4, R168, R16 ;  /* 0x000000a80410723c */ /* 0x004ff00000041810 */
[----:B------:R-:W-:Y:S08]  /*8210*/  HMMA.16816.F32.BF16 R160, R20, R212, R160 ;  /* 0x000000d414a0723c */ /* 0x000ff000000418a0 */
[----:B------:R-:W-:Y:S01]  /*8220*/  HMMA.16816.F32.BF16 R12, R4, R170, R12 ;  /* 0x000000aa040c723c */ /* 0x000fe2000004180c */
[----:B------:R-:W-:Y:S07]  /*8230*/  LDSM.16.M88.4 R168, [R180+0x2800] ;  /* 0x00280000b4a8783b */ /* 0x000fee0000000200 */
[C---:B------:R-:W-:Y:S01]  /*8240*/  HMMA.16816.F32.BF16 R156, R20.reuse, R214, R156 ;  /* 0x000000d6149c723c */ /* 0x040fe2000004189c */
[----:B------:R-:W-:Y:S07]  /*8250*/  LDSM.16.M88.4 R212, [R180+0x2000] ;  /* 0x00200000b4d4783b */ /* 0x000fee0000000200 */
[C---:B------:R-:W-:Y:S08]  /*8260*/  HMMA.16816.F32.BF16 R152, R20.reuse, R32, R152 ;  /* 0x000000201498723c */ /* 0x040ff00000041898 */
[C---:B------:R-:W-:Y:S01]  /*8270*/  HMMA.16816.F32.BF16 R148, R20.reuse, R34, R148 ;  /* 0x000000221494723c */ /* 0x040fe20000041894 */
[----:B------:R-:W2:Y:S07]  /*8280*/  LDSM.16.M88.4 R32, [R189+0x2000] ;  /* 0x00200000bd20783b */ /* 0x000eae0000000200 */
[C---:B----4-:R-:W-:Y:S08]  /*8290*/  HMMA.16816.F32.BF16 R144, R20.reuse, R24, R144 ;  /* 0x000000181490723c */ /* 0x050ff00000041890 */
[----:B------:R-:W-:Y:S01]  /*82a0*/  HMMA.16816.F32.BF16 R140, R20, R26, R140 ;  /* 0x0000001a148c723c */ /* 0x000fe2000004188c */
[----:B------:R-:W4:Y:S04]  /*82b0*/  LDSM.16.M88.4 R24, [R187+0x9000] ;  /* 0x00900000bb18783b */ /* 0x000f280000000200 */
[----:B------:R-:W5:Y:S03]  /*82c0*/  LDSM.16.M88.4 R20, [R187+0x9800] ;  /* 0x00980000bb14783b */ /* 0x000f660000000200 */
[----:B-1----:R-:W-:Y:S08]  /*82d0*/  HMMA.16816.F32.BF16 R16, R8, R220, R16 ;  /* 0x000000dc0810723c */ /* 0x002ff00000041810 */
[----:B------:R-:W-:Y:S08]  /*82e0*/  HMMA.16816.F32.BF16 R160, R4, R164, R160 ;  /* 0x000000a404a0723c */ /* 0x000ff000000418a0 */
[----:B------:R-:W-:Y:S01]  /*82f0*/  HMMA.16816.F32.BF16 R12, R8, R222, R12 ;  /* 0x000000de080c723c */ /* 0x000fe2000004180c */
[----:B------:R-:W-:Y:S07]  /*8300*/  LDSM.16.M88.4 R220, [R175] ;  /* 0x00000000afdc783b */ /* 0x000fee0000000200 */
[C---:B------:R-:W-:Y:S01]  /*8310*/  HMMA.16816.F32.BF16 R156, R4.reuse, R166, R156 ;  /* 0x000000a6049c723c */ /* 0x040fe2000004189c */
[----:B------:R-:W-:Y:S07]  /*8320*/  LDSM.16.M88.4 R164, [R180+0x3000] ;  /* 0x00300000b4a4783b */ /* 0x000fee0000000200 */
[C---:B------:R-:W-:Y:S08]  /*8330*/  HMMA.16816.F32.BF16 R152, R4.reuse, R136, R152 ;  /* 0x000000880498723c */ /* 0x040ff00000041898 */
[C---:B------:R-:W-:Y:S01]  /*8340*/  HMMA.16816.F32.BF16 R148, R4.reuse, R138, R148 ;  /* 0x0000008a0494723c */ /* 0x040fe20000041894 */
[----:B------:R-:W-:Y:S07]  /*8350*/  LDSM.16.M88.4 R136, [R180+0x3800] ;  /* 0x00380000b488783b */ /* 0x000fee0000000200 */
[C---:B---3--:R-:W-:Y:S08]  /*8360*/  HMMA.16816.F32.BF16 R144, R4.reuse, R28, R144 ;  /* 0x0000001c0490723c */ /* 0x048ff00000041890 */
[----:B------:R-:W-:Y:S01]  /*8370*/  HMMA.16816.F32.BF16 R140, R4, R30, R140 ;  /* 0x0000001e048c723c */ /* 0x000fe2000004188c */
[----:B------:R-:W-:Y:S04]  /*8380*/  LDSM.16.M88.4 R4, [R194+0x4000] ;  /* 0x00400000c204783b */ /* 0x000fe80000000200 */
[----:B------:R-:W1:Y:S03]  /*8390*/  LDSM.16.M88.4 R28, [R193+0xa000] ;  /* 0x00a00000c11c783b */ /* 0x000e660000000200 */
[----:B--2---:R-:W-:Y:S08]  /*83a0*/  HMMA.16816.F32.BF16 R16, R32, R212, R16 ;  /* 0x000000d42010723c */ /* 0x004ff00000041810 */
[----:B------:R-:W-:Y:S08]  /*83b0*/  HMMA.16816.F32.BF16 R160, R8, R216, R160 ;  /* 0x000000d808a0723c */ /* 0x000ff000000418a0 */
[----:B------:R-:W-:Y:S01]  /*83c0*/  HMMA.16816.F32.BF16 R12, R32, R214, R12 ;  /* 0x000000d6200c723c */ /* 0x000fe2000004180c */
[----:B------:R-:W-:Y:S07]  /*83d0*/  LDSM.16.M88.4 R212, [R174] ;  /* 0x00000000aed4783b */ /* 0x000fee0000000200 */
[C---:B------:R-:W-:Y:S01]  /*83e0*/  HMMA.16816.F32.BF16 R156, R8.reuse, R218, R156 ;  /* 0x000000da089c723c */ /* 0x040fe2000004189c */
[----:B------:R-:W2:Y:S07]  /*83f0*/  LDSM.16.M88.4 R216, [R192+0x4000] ;  /* 0x00400000c0d8783b */ /* 0x000eae0000000200 */
[C---:B----4-:R-:W-:Y:S08]  /*8400*/  HMMA.16816.F32.BF16 R152, R8.reuse, R24, R152 ;  /* 0x000000180898723c */ /* 0x050ff00000041898 */
[C---:B------:R-:W-:Y:S01]  /*8410*/  HMMA.16816.F32.BF16 R148, R8.reuse, R26, R148 ;  /* 0x0000001a0894723c */ /* 0x040fe20000041894 */
[----:B------:R-:W3:Y:S07]  /*8420*/  LDSM.16.M88.4 R24, [R193+0xa800] ;  /* 0x00a80000c118783b */ /* 0x000eee0000000200 */
[C---:B-----5:R-:W-:Y:S08]  /*8430*/  HMMA.16816.F32.BF16 R144, R8.reuse, R20, R144 ;  /* 0x000000140890723c */ /* 0x060ff00000041890 */
[----:B------:R-:W-:Y:S01]  /*8440*/  HMMA.16816.F32.BF16 R140, R8, R22, R140 ;  /* 0x00000016088c723c */ /* 0x000fe2000004188c */
[----:B------:R-:W4:Y:S04]  /*8450*/  LDSM.16.M88.4 R20, [R193+0xb000] ;  /* 0x00b00000c114783b */ /* 0x000f280000000200 */
[----:B------:R-:W5:Y:S03]  /*8460*/  LDSM.16.M88.4 R8, [R193+0xb800] ;  /* 0x00b80000c108783b */ /* 0x000f660000000200 */
        /* <DEDUP_REMOVED lines=9> */
[C---:B------:R-:W-:Y:S08]  /*8500*/  HMMA.16816.F32.BF16 R144, R32.reuse, R136, R144 ;  /* 0x000000882090723c */ /* 0x040ff00000041890 */
[----:B------:R-:W-:Y:S01]  /*8510*/  HMMA.16816.F32.BF16 R140, R32, R138, R140 ;  /* 0x0000008a208c723c */ /* 0x000fe2000004188c */
[----:B------:R-:W-:Y:S04]  /*8520*/  LDSM.16.M88.4 R136, [R190+0x4000] ;  /* 0x00400000be88783b */ /* 0x000fe80000000200 */
[----:B------:R-:W1:Y:S03]  /*8530*/  LDSM.16.M88.4 R32, [R187+0xa000] ;  /* 0x00a00000bb20783b */ /* 0x000e660000000200 */
[----:B--2---:R-:W-:Y:S08]  /*8540*/  HMMA.16816.F32.BF16 R16, R216, R220, R16 ;  /* 0x000000dcd810723c */ /* 0x004ff00000041810 */
[----:B---3--:R-:W-:Y:S08]  /*8550*/  HMMA.16816.F32.BF16 R160, R4, R24, R160 ;  /* 0x0000001804a0723c */ /* 0x008ff000000418a0 */
[----:B------:R-:W-:Y:S08]  /*8560*/  HMMA.16816.F32.BF16 R12, R216, R222, R12 ;  /* 0x000000ded80c723c */ /* 0x000ff0000004180c */
[C---:B------:R-:W-:Y:S01]  /*8570*/  HMMA.16816.F32.BF16 R156, R4.reuse, R26, R156 ;  /* 0x0000001a049c723c */ /* 0x040fe2000004189c */
[----:B------:R-:W-:Y:S07]  /*8580*/  LDSM.16.M88.4 R24, [R187+0xb000] ;  /* 0x00b00000bb18783b */ /* 0x000fee0000000200 */
[C---:B----4-:R-:W-:Y:S08]  /*8590*/  HMMA.16816.F32.BF16 R152, R4.reuse, R20, R152 ;  /* 0x000000140498723c */ /* 0x050ff00000041898 */
[C---:B------:R-:W-:Y:S01]  /*85a0*/  HMMA.16816.F32.BF16 R148, R4.reuse, R22, R148 ;  /* 0x000000160494723c */ /* 0x040fe20000041894 */
[----:B------:R-:W-:Y:S07]  /*85b0*/  LDSM.16.M88.4 R20, [R187+0xb800] ;  /* 0x00b80000bb14783b */ /* 0x000fee0000000200 */
[C---:B-----5:R-:W-:Y:S08]  /*85c0*/  HMMA.16816.F32.BF16 R144, R4.reuse, R8, R144 ;  /* 0x000000080490723c */ /* 0x060ff00000041890 */
[----:B------:R-:W-:Y:S01]  /*85d0*/  HMMA.16816.F32.BF16 R140, R4, R10, R140 ;  /* 0x0000000a048c723c */ /* 0x000fe2000004188c */
[----:B------:R-:W-:Y:S04]  /*85e0*/  LDSM.16.M88.4 R8, [R189+0x4000] ;  /* 0x00400000bd08783b */ /* 0x000fe80000000200 */
[----:B------:R-:W2:Y:S03]  /*85f0*/  LDSM.16.M88.4 R4, [R180+0x4000] ;  /* 0x00400000b404783b */ /* 0x000ea60000000200 */
[----:B-1----:R-:W-:Y:S08]  /*8600*/  HMMA.16816.F32.BF16 R16, R136, R32, R16 ;  /* 0x000000208810723c */ /* 0x002ff00000041810 */
[----:B------:R-:W-:Y:S07]  /*8610*/  HMMA.16816.F32.BF16 R160, R216, R212, R160 ;  /* 0x000000d4d8a0723c */ /* 0x000fee00000418a0 */
[----:B------:R-:W-:Y:S01]  /*8620*/  IMAD.MOV.U32 R212, RZ, RZ, R224 ;  /* 0x000000ffffd47224 */ /* 0x000fe200078e00e0 */
[----:B------:R-:W-:Y:S01]  /*8630*/  HMMA.16816.F32.BF16 R12, R136, R34, R12 ;  /* 0x00000022880c723c */ /* 0x000fe2000004180c */
[----:B------:R-:W-:-:S07]  /*8640*/  IMAD.MOV.U32 R213, RZ, RZ, R225 ;  /* 0x000000ffffd57224 */ /* 0x000fce00078e00e1 */
[C---:B------:R-:W-:Y:S08]  /*8650*/  HMMA.16816.F32.BF16 R144, R216.reuse, R164, R144 ;  /* 0x000000a4d890723c */ /* 0x040ff00000041890 */
[C---:B------:R-:W-:Y:S01]  /*8660*/  HMMA.16816.F32.BF16 R164, R216.reuse, R166, R140 ;  /* 0x000000a6d8a4723c */ /* 0x040fe2000004188c */
[----:B------:R-:W1:Y:S07]  /*8670*/  LDSM.16.M88.4 R140, [R180+0x4800] ;  /* 0x00480000b48c783b */ /* 0x000e6e0000000200 */
[C---:B------:R-:W-:Y:S08]  /*8680*/  HMMA.16816.F32.BF16 R156, R216.reuse, R214, R156 ;  /* 0x000000d6d89c723c */ /* 0x040ff0000004189c */
[C---:B------:R-:W-:Y:S08]  /*8690*/  HMMA.16816.F32.BF16 R152, R216.reuse, R168, R152 ;  /* 0x000000a8d898723c */ /* 0x040ff00000041898 */
[----:B------:R-:W-:Y:S08]  /*86a0*/  HMMA.16816.F32.BF16 R148, R216, R170, R148 ;  /* 0x000000aad894723c */ /* 0x000ff00000041894 */
[----:B--2---:R-:W-:Y:S08]  /*86b0*/  HMMA.16816.F32.BF16 R16, R8, R4, R16 ;  /* 0x000000040810723c */ /* 0x004ff00000041810 */
[----:B------:R-:W-:Y:S08]  /*86c0*/  HMMA.16816.F32.BF16 R160, R136, R28, R160 ;  /* 0x0000001c88a0723c */ /* 0x000ff000000418a0 */
[----:B------:R-:W-:Y:S01]  /*86d0*/  HMMA.16816.F32.BF16 R12, R8, R6, R12 ;  /* 0x00000006080c723c */ /* 0x000fe2000004180c */
[----:B------:R-:W2:Y:S07]  /*86e0*/  LDSM.16.M88.4 R4, [R180+0x5000] ;  /* 0x00500000b404783b */ /* 0x000eae0000000200 */
[----:B------:R-:W-:Y:S01]  /*86f0*/  HMMA.16816.F32.BF16 R156, R136, R30, R156 ;  /* 0x0000001e889c723c */ /* 0x000fe2000004189c */
[----:B------:R-:W-:-:S02]  /*8700*/  FSEL R28, R16, -INF , !P6 ;  /* 0xff800000101c7808 */ /* 0x000fc40007000000 */
[----:B------:R-:W-:Y:S02]  /*8710*/  FSEL R0, R18, -INF , !P4 ;  /* 0xff80000012007808 */ /* 0x000fe40006000000 */
[----:B------:R-:W-:-:S03]  /*8720*/  FSEL R29, R19, -INF , !P0 ;  /* 0xff800000131d7808 */ /* 0x000fc60004000000 */
[C---:B------:R-:W-:Y:S08]  /*8730*/  HMMA.16816.F32.BF16 R152, R136.reuse, R24, R152 ;  /* 0x000000188898723c */ /* 0x040ff00000041898 */
[----:B------:R-:W-:Y:S07]  /*8740*/  HMMA.16816.F32.BF16 R148, R136, R26, R148 ;  /* 0x0000001a8894723c */ /* 0x000fee0000041894 */
[----:B------:R-:W-:Y:S01]  /*8750*/  FSEL R26, R17, -INF , !P5 ;  /* 0xff800000111a7808 */ /* 0x000fe20006800000 */
[----:B-1----:R-:W-:Y:S01]  /*8760*/  HMMA.16816.F32.BF16 R160, R8, R140, R160 ;  /* 0x0000008c08a0723c */ /* 0x002fe200000418a0 */
[----:B------:R-:W1:Y:S01]  /*8770*/  LDSM.16.M88.4 R16, [R180+0x5800] ;  /* 0x00580000b410783b */ /* 0x000e620000000200 */
[----:B------:R-:W-:-:S06]  /*8780*/  DEPBAR.LE SB0, 0x0 ;  /* 0x000080000000791a */ /* 0x000fcc0000000000 */
[----:B------:R-:W-:Y:S07]  /*8790*/  HMMA.16816.F32.BF16 R144, R136, R20, R144 ;  /* 0x000000148890723c */ /* 0x000fee0000041890 */
[C---:B------:R-:W-:Y:S01]  /*87a0*/  IADD3 R21, R2.reuse, 0x8, RZ ;  /* 0x0000000802157810 */ /* 0x040fe20007ffe0ff */
[----:B------:R-:W-:Y:S01]  /*87b0*/  HMMA.16816.F32.BF16 R156, R8, R142, R156 ;  /* 0x0000008e089c723c */ /* 0x000fe2000004189c */
[----:B------:R-:W-:Y:S02]  /*87c0*/  IADD3 R20, R2, 0x9, RZ ;  /* 0x0000000902147810 */ /* 0x000fe40007ffe0ff */
[----:B------:R-:W-:-:S02]  /*87d0*/  ISETP.GE.AND P6, PT, R21, R203, PT ;  /* 0x000000cb1500720c */ /* 0x000fc40003fc6270 */
[C---:B------:R-:W-:Y:S02]  /*87e0*/  ISETP.GE.AND P4, PT, R21.reuse, R199, PT ;  /* 0x000000c71500720c */ /* 0x040fe40003f86270 */
[C---:B------:R-:W-:Y:S01]  /*87f0*/  ISETP.GE.AND P5, PT, R20.reuse, R203, PT ;  /* 0x000000cb1400720c */ /* 0x040fe20003fa6270 */
[----:B--2---:R-:W-:Y:S01]  /*8800*/  HMMA.16816.F32.BF16 R152, R8, R4, R152 ;  /* 0x000000040898723c */ /* 0x004fe20000041898 */
[C---:B------:R-:W-:Y:S02]  /*8810*/  ISETP.GE.AND P0, PT, R20.reuse, R199, PT ;  /* 0x000000c71400720c */ /* 0x040fe40003f06270 */
[C---:B------:R-:W-:Y:S02]  /*8820*/  ISETP.LT.OR P6, PT, R21.reuse, R204, P6 ;  /* 0x000000cc1500720c */ /* 0x040fe400037c1670 */
[----:B------:R-:W-:Y:S02]  /*8830*/  ISETP.LT.OR P4, PT, R21, R202, P4 ;  /* 0x000000ca1500720c */ /* 0x000fe40002781670 */
[C---:B------:R-:W-:Y:S01]  /*8840*/  ISETP.LT.OR P5, PT, R20.reuse, R204, P5 ;  /* 0x000000cc1400720c */ /* 0x040fe20002fa1670 */
[----:B------:R-:W-:Y:S01]  /*8850*/  HMMA.16816.F32.BF16 R164, R136, R22, R164 ;  /* 0x0000001688a4723c */ /* 0x000fe200000418a4 */
[----:B------:R-:W-:-:S02]  /*8860*/  ISETP.LT.OR P0, PT, R20, R202, P0 ;  /* 0x000000ca1400720c */ /* 0x000fc40000701670 */
[C---:B------:R-:W-:Y:S02]  /*8870*/  IADD3 R21, R2.reuse, 0x10, RZ ;  /* 0x0000001002157810 */ /* 0x040fe40007ffe0ff */
[----:B------:R-:W-:Y:S02]  /*8880*/  IADD3 R20, R2, 0x11, RZ ;  /* 0x0000001102147810 */ /* 0x000fe40007ffe0ff */
[----:B------:R-:W-:Y:S01]  /*8890*/  FSEL R30, R12, -INF , !P6 ;  /* 0xff8000000c1e7808 */ /* 0x000fe20007000000 */
[----:B------:R-:W-:Y:S01]  /*88a0*/  HMMA.16816.F32.BF16 R148, R8, R6, R148 ;  /* 0x000000060894723c */ /* 0x000fe20000041894 */
[----:B------:R-:W-:Y:S02]  /*88b0*/  FSEL R31, R14, -INF , !P4 ;  /* 0xff8000000e1f7808 */ /* 0x000fe40006000000 */
[----:B------:R-:W-:Y:S02]  /*88c0*/  FSEL R12, R13, -INF , !P5 ;  /* 0xff8000000d0c7808 */ /* 0x000fe40006800000 */
[----:B------:R-:W-:-:S02]  /*88d0*/  FSEL R15, R15, -INF , !P0 ;  /* 0xff8000000f0f7808 */ /* 0x000fc40004000000 */
[C---:B------:R-:W-:Y:S01]  /*88e0*/  ISETP.GE.AND P6, PT, R21.reuse, R203, PT ;  /* 0x000000cb1500720c */ /* 0x040fe20003fc6270 */
[C---:B-1----:R-:W-:Y:S01]  /*88f0*/  HMMA.16816.F32.BF16 R144, R8.reuse, R16, R144 ;  /* 0x000000100890723c */ /* 0x042fe20000041890 */
[----:B------:R-:W-:Y:S01]  /*8900*/  BAR.SYNC.DEFER_BLOCKING 0x0 ;  /* 0x0000000000007b1d */ /* 0x000fe20000010000 */
[C---:B------:R-:W-:Y:S02]  /*8910*/  ISETP.GE.AND P4, PT, R21.reuse, R199, PT ;  /* 0x000000c71500720c */ /* 0x040fe40003f86270 */
[C---:B------:R-:W-:Y:S02]  /*8920*/  ISETP.GE.AND P5, PT, R20.reuse, R203, PT ;  /* 0x000000cb1400720c */ /* 0x040fe40003fa6270 */
[----:B------:R-:W-:Y:S02]  /*8930*/  ISETP.GE.AND P0, PT, R20, R199, PT ;  /* 0x000000c71400720c */ /* 0x000fe40003f06270 */
[C---:B------:R-:W-:Y:S01]  /*8940*/  ISETP.LT.OR P6, PT, R21.reuse, R204, P6 ;  /* 0x000000cc1500720c */ /* 0x040fe200037c1670 */
[----:B------:R-:W-:Y:S01]  /*8950*/  HMMA.16816.F32.BF16 R164, R8, R18, R164 ;  /* 0x0000001208a4723c */ /* 0x000fe200000418a4 */
[----:B------:R-:W-:-:S02]  /*8960*/  ISETP.LT.OR P4, PT, R21, R202, P4 ;  /* 0x000000ca1500720c */ /* 0x000fc40002781670 */
[C---:B------:R-:W-:Y:S02]  /*8970*/  ISETP.LT.OR P5, PT, R20.reuse, R204, P5 ;  /* 0x000000cc1400720c */ /* 0x040fe40002fa1670 */
[----:B------:R-:W-:Y:S02]  /*8980*/  ISETP.LT.OR P0, PT, R20, R202, P0 ;  /* 0x000000ca1400720c */ /* 0x000fe40000701670 */
[C---:B------:R-:W-:Y:S02]  /*8990*/  IADD3 R5, R2.reuse, 0x18, RZ ;  /* 0x0000001802057810 */ /* 0x040fe40007ffe0ff */
[----:B------:R-:W-:Y:S02]  /*89a0*/  IADD3 R4, R2, 0x19, RZ ;  /* 0x0000001902047810 */ /* 0x000fe40007ffe0ff */
[----:B------:R-:W-:Y:S02]  /*89b0*/  FSEL R160, R160, -INF , !P6 ;  /* 0xff800000a0a07808 */ /* 0x000fe40007000000 */
[----:B------:R-:W-:-:S02]  /*89c0*/  FSEL R25, R162, -INF , !P4 ;  /* 0xff800000a2197808 */ /* 0x000fc40006000000 */
[----:B------:R-:W-:Y:S02]  /*89d0*/  FSEL R24, R161, -INF , !P5 ;  /* 0xff800000a1187808 */ /* 0x000fe40006800000 */
[----:B------:R-:W-:Y:S02]  /*89e0*/  FSEL R27, R163, -INF , !P0 ;  /* 0xff800000a31b7808 */ /* 0x000fe40004000000 */
[C---:B------:R-:W-:Y:S02]  /*89f0*/  ISETP.GE.AND P6, PT, R5.reuse, R203, PT ;  /* 0x000000cb0500720c */ /* 0x040fe40003fc6270 */
[----:B------:R-:W-:Y:S02]  /*8a00*/  ISETP.GE.AND P4, PT, R5, R199, PT ;  /* 0x000000c70500720c */ /* 0x000fe40003f86270 */
[C---:B------:R-:W-:Y:S02]  /*8a10*/  ISETP.GE.AND P5, PT, R4.reuse, R203, PT ;  /* 0x000000cb0400720c */ /* 0x040fe40003fa6270 */
[----:B------:R-:W-:-:S02]  /*8a20*/  ISETP.GE.AND P0, PT, R4, R199, PT ;  /* 0x000000c70400720c */ /* 0x000fc40003f06270 */
[C---:B------:R-:W-:Y:S02]  /*8a30*/  ISETP.LT.OR P6, PT, R5.reuse, R204, P6 ;  /* 0x000000cc0500720c */ /* 0x040fe400037c1670 */
[----:B------:R-:W-:Y:S02]  /*8a40*/  ISETP.LT.OR P4, PT, R5, R202, P4 ;  /* 0x000000ca0500720c */ /* 0x000fe40002781670 */
[C---:B------:R-:W-:Y:S02]  /*8a50*/  ISETP.LT.OR P5, PT, R4.reuse, R204, P5 ;  /* 0x000000cc0400720c */ /* 0x040fe40002fa1670 */
[----:B------:R-:W-:Y:S02]  /*8a60*/  ISETP.LT.OR P0, PT, R4, R202, P0 ;  /* 0x000000ca0400720c */ /* 0x000fe40000701670 */
[C---:B------:R-:W-:Y:S02]  /*8a70*/  IADD3 R5, R2.reuse, 0x20, RZ ;  /* 0x0000002002057810 */ /* 0x040fe40007ffe0ff */
[----:B------:R-:W-:-:S02]  /*8a80*/  IADD3 R4, R2, 0x21, RZ ;  /* 0x0000002102047810 */ /* 0x000fc40007ffe0ff */
[----:B------:R-:W-:Y:S02]  /*8a90*/  FSEL R22, R156, -INF , !P6 ;  /* 0xff8000009c167808 */ /* 0x000fe40007000000 */
[----:B------:R-:W-:Y:S02]  /*8aa0*/  FSEL R23, R158, -INF , !P4 ;  /* 0xff8000009e177808 */ /* 0x000fe40006000000 */
[----:B------:R-:W-:Y:S02]  /*8ab0*/  FSEL R20, R157, -INF , !P5 ;  /* 0xff8000009d147808 */ /* 0x000fe40006800000 */
[----:B------:R-:W-:Y:S02]  /*8ac0*/  FSEL R21, R159, -INF , !P0 ;  /* 0xff8000009f157808 */ /* 0x000fe40004000000 */
[C---:B------:R-:W-:Y:S02]  /*8ad0*/  ISETP.GE.AND P6, PT, R5.reuse, R203, PT ;  /* 0x000000cb0500720c */ /* 0x040fe40003fc6270 */
[----:B------:R-:W-:-:S02]  /*8ae0*/  ISETP.GE.AND P4, PT, R5, R199, PT ;  /* 0x000000c70500720c */ /* 0x000fc40003f86270 */
[C---:B------:R-:W-:Y:S02]  /*8af0*/  ISETP.GE.AND P5, PT, R4.reuse, R203, PT ;  /* 0x000000cb0400720c */ /* 0x040fe40003fa6270 */
[C---:B------:R-:W-:Y:S02]  /*8b00*/  ISETP.GE.AND P0, PT, R4.reuse, R199, PT ;  /* 0x000000c70400720c */ /* 0x040fe40003f06270 */
[C---:B------:R-:W-:Y:S02]  /*8b10*/  ISETP.LT.OR P6, PT, R5.reuse, R204, P6 ;  /* 0x000000cc0500720c */ /* 0x040fe400037c1670 */
[----:B------:R-:W-:Y:S02]  /*8b20*/  ISETP.LT.OR P4, PT, R5, R202, P4 ;  /* 0x000000ca0500720c */ /* 0x000fe40002781670 */
[C---:B------:R-:W-:Y:S02]  /*8b30*/  ISETP.LT.OR P5, PT, R4.reuse, R204, P5 ;  /* 0x000000cc0400720c */ /* 0x040fe40002fa1670 */
[----:B------:R-:W-:-:S02]  /*8b40*/  ISETP.LT.OR P0, PT, R4, R202, P0 ;  /* 0x000000ca0400720c */ /* 0x000fc40000701670 */
[C---:B------:R-:W-:Y:S02]  /*8b50*/  IADD3 R5, R2.reuse, 0x28, RZ ;  /* 0x0000002802057810 */ /* 0x040fe40007ffe0ff */
[----:B------:R-:W-:Y:S02]  /*8b60*/  IADD3 R4, R2, 0x29, RZ ;  /* 0x0000002902047810 */ /* 0x000fe40007ffe0ff */
[----:B------:R-:W-:Y:S02]  /*8b70*/  FSEL R168, R152, -INF , !P6 ;  /* 0xff80000098a87808 */ /* 0x000fe40007000000 */
[----:B------:R-:W-:Y:S02]  /*8b80*/  FSEL R171, R154, -INF , !P4 ;  /* 0xff8000009aab7808 */ /* 0x000fe40006000000 */
[----:B------:R-:W-:Y:S02]  /*8b90*/  FSEL R170, R153, -INF , !P5 ;  /* 0xff80000099aa7808 */ /* 0x000fe40006800000 */
[----:B------:R-:W-:-:S02]  /*8ba0*/  FSEL R169, R155, -INF , !P0 ;  /* 0xff8000009ba97808 */ /* 0x000fc40004000000 */
[C---:B------:R-:W-:Y:S02]  /*8bb0*/  ISETP.GE.AND P6, PT, R5.reuse, R203, PT ;  /* 0x000000cb0500720c */ /* 0x040fe40003fc6270 */
[C---:B------:R-:W-:Y:S02]  /*8bc0*/  ISETP.GE.AND P4, PT, R5.reuse, R199, PT ;  /* 0x000000c70500720c */ /* 0x040fe40003f86270 */
[C---:B------:R-:W-:Y:S02]  /*8bd0*/  ISETP.GE.AND P5, PT, R4.reuse, R203, PT ;  /* 0x000000cb0400720c */ /* 0x040fe40003fa6270 */
[----:B------:R-:W-:Y:S02]  /*8be0*/  ISETP.GE.AND P0, PT, R4, R199, PT ;  /* 0x000000c70400720c */ /* 0x000fe40003f06270 */
[C---:B------:R-:W-:Y:S02]  /*8bf0*/  ISETP.LT.OR P6, PT, R5.reuse, R204, P6 ;  /* 0x000000cc0500720c */ /* 0x040fe400037c1670 */
        /* <DEDUP_REMOVED lines=8> */
[C---:B------:R-:W-:Y:S02]  /*8c80*/  ISETP.GE.AND P4, PT, R5.reuse, R199, PT ;  /* 0x000000c70500720c */ /* 0x040fe40003f86270 */
[C---:B------:R-:W-:Y:S02]  /*8c90*/  ISETP.GE.AND P5, PT, R4.reuse, R203, PT ;  /* 0x000000cb0400720c */ /* 0x040fe40003fa6270 */
[C---:B------:R-:W-:Y:S02]  /*8ca0*/  ISETP.GE.AND P0, PT, R4.reuse, R199, PT ;  /* 0x000000c70400720c */ /* 0x040fe40003f06270 */
[----:B------:R-:W-:Y:S02]  /*8cb0*/  ISETP.LT.OR P4, PT, R5, R202, P4 ;  /* 0x000000ca0500720c */ /* 0x000fe40002781670 */
[----:B------:R-:W-:-:S02]  /*8cc0*/  ISETP.LT.OR P5, PT, R4, R204, P5 ;  /* 0x000000cc0400720c */ /* 0x000fc40002fa1670 */
[----:B------:R-:W-:Y:S02]  /*8cd0*/  ISETP.LT.OR P0, PT, R4, R202, P0 ;  /* 0x000000ca0400720c */ /* 0x000fe40000701670 */
[----:B------:R-:W-:Y:S02]  /*8ce0*/  IADD3 R4, R2, 0x38, RZ ;  /* 0x0000003802047810 */ /* 0x000fe40007ffe0ff */
[----:B------:R-:W-:Y:S02]  /*8cf0*/  FSEL R151, R146, -INF , !P4 ;  /* 0xff80000092977808 */ /* 0x000fe40006000000 */
[----:B------:R-:W-:Y:S02]  /*8d00*/  ISETP.GE.AND P4, PT, R4, R203, PT ;  /* 0x000000cb0400720c */ /* 0x000fe40003f86270 */
[----:B------:R-:W-:Y:S02]  /*8d10*/  FSEL R210, R148, -INF , !P6 ;  /* 0xff80000094d27808 */ /* 0x000fe40007000000 */
[----:B------:R-:W-:-:S02]  /*8d20*/  ISETP.LT.OR P4, PT, R4, R204, P4 ;  /* 0x000000cc0400720c */ /* 0x000fc40002781670 */
[C---:B------:R-:W-:Y:S02]  /*8d30*/  ISETP.GE.AND P6, PT, R5.reuse, R203, PT ;  /* 0x000000cb0500720c */ /* 0x040fe40003fc6270 */
[----:B------:R-:W-:Y:S02]  /*8d40*/  FSEL R138, R164, -INF , !P4 ;  /* 0xff800000a48a7808 */ /* 0x000fe40006000000 */
[----:B------:R-:W-:Y:S02]  /*8d50*/  PLOP3.LUT P4, PT, PT, PT, UP0, 0x80, 0x0 ;  /* 0x000000000000781c */ /* 0x000fe40003f8f008 */
[----:B------:R-:W-:Y:S02]  /*8d60*/  ISETP.LT.OR P6, PT, R5, R204, P6 ;  /* 0x000000cc0500720c */ /* 0x000fe400037c1670 */
[----:B------:R-:W-:Y:S02]  /*8d70*/  IADD3 R2, R2, 0x39, RZ ;  /* 0x0000003902027810 */ /* 0x000fe40007ffe0ff */
[----:B------:R-:W-:-:S02]  /*8d80*/  FSEL R154, R144, -INF , !P6 ;  /* 0xff800000909a7808 */ /* 0x000fc40007000000 */
[----:B------:R-:W-:Y:S02]  /*8d90*/  FSEL R152, R145, -INF , !P5 ;  /* 0xff80000091987808 */ /* 0x000fe40006800000 */
[----:B------:R-:W-:Y:S02]  /*8da0*/  FSEL R139, R147, -INF , !P0 ;  /* 0xff800000938b7808 */ /* 0x000fe40004000000 */
[----:B------:R-:W-:Y:S02]  /*8db0*/  ISETP.GE.AND P5, PT, R4, R199, PT ;  /* 0x000000c70400720c */ /* 0x000fe40003fa6270 */
[C---:B------:R-:W-:Y:S02]  /*8dc0*/  ISETP.GE.AND P6, PT, R2.reuse, R203, PT ;  /* 0x000000cb0200720c */ /* 0x040fe40003fc6270 */
[----:B------:R-:W-:Y:S02]  /*8dd0*/  ISETP.GE.AND P0, PT, R2, R199, PT ;  /* 0x000000c70200720c */ /* 0x000fe40003f06270 */
[----:B------:R-:W-:-:S02]  /*8de0*/  ISETP.LT.OR P5, PT, R4, R202, P5 ;  /* 0x000000ca0400720c */ /* 0x000fc40002fa1670 */
[C---:B------:R-:W-:Y:S02]  /*8df0*/  ISETP.LT.OR P6, PT, R2.reuse, R204, P6 ;  /* 0x000000cc0200720c */ /* 0x040fe400037c1670 */
[----:B------:R-:W-:Y:S02]  /*8e00*/  ISETP.LT.OR P0, PT, R2, R202, P0 ;  /* 0x000000ca0200720c */ /* 0x000fe40000701670 */
[----:B------:R-:W-:Y:S02]  /*8e10*/  FSEL R137, R166, -INF , !P5 ;  /* 0xff800000a6897808 */ /* 0x000fe40006800000 */
[----:B------:R-:W-:Y:S02]  /*8e20*/  FSEL R136, R165, -INF , !P6 ;  /* 0xff800000a5887808 */ /* 0x000fe40007000000 */
[----:B------:R-:W-:Y:S01]  /*8e30*/  FSEL R149, R167, -INF , !P0 ;  /* 0xff800000a7957808 */ /* 0x000fe20004000000 */
[----:B------:R-:W-:Y:S05]  /*8e40*/  @!P4 BRA `(.L_x_2098) ;  /* 0x00000cc00000c947 */ /* 0x000fea0003800000 */
[----:B------:R-:W-:-:S13]  /*8e50*/  PLOP3.LUT P0, PT, PT, PT, UP6, 0x80, 0x0 ;  /* 0x000000000000781c */ /* 0x000fda0003f0f068 */
[----:B------:R-:W-:Y:S05]  /*8e60*/  @!P0 BRA `(.L_x_2099) ;  /* 0x0000046000008947 */ /* 0x000fea0003800000 */
[----:B------:R-:W1:Y:S01]  /*8e70*/  I2F.RP R6, UR9 ;  /* 0x0000000900067d06 */ /* 0x000e620008209400 */
[----:B------:R-:W-:Y:S02]  /*8e80*/  USHF.L.U32 UR4, UR25, 0x6, URZ ;  /* 0x0000000619047899 */ /* 0x000fe4000800063f */
[----:B------:R-:W-:Y:S02]  /*8e90*/  UMOV UR14, URZ ;  /* 0x0000003f000e7c82 */ /* 0x000fe40008000000 */
[----:B------:R-:W-:Y:S02]  /*8ea0*/  UIADD3 UR12, UR4, -0x40, URZ ;  /* 0xffffffc0040c7890 */ /* 0x000fe4000fffe03f */
[----:B------:R-:W-:-:S04]  /*8eb0*/  IABS R4, UR4 ;  /* 0x0000000400047c13 */ /* 0x000fc80008000000 */
[----:B------:R-:W-:Y:S01]  /*8ec0*/  IABS R2, UR12 ;  /* 0x0000000c00027c13 */ /* 0x000fe20008000000 */
        /* <DEDUP_REMOVED lines=10> */
[----:B---3--:R-:W-:Y:S02]  /*8f70*/  UIMAD.WIDE.U32 UR16, UR17, UR8, URZ ;  /* 0x00000008111072a5 */ /* 0x008fe4000f8e003f */
        /* <DEDUP_REMOVED lines=28> */
[----:B------:R-:W-:Y:S02]  /*9140*/  IMAD.U32 R4, RZ, RZ, UR8 ;  /* 0x00000008ff047e24 */ /* 0x000fe4000f8e00ff */
[----:B------:R-:W-:Y:S01]  /*9150*/  IMAD.U32 R5, RZ, RZ, UR9 ;  /* 0x00000009ff057e24 */ /* 0x000fe2000f8e00ff */
[----:B------:R-:W-:Y:S01]  /*9160*/  MOV R6, UR12 ;  /* 0x0000000c00067c02 */ /* 0x000fe20008000f00 */
[----:B------:R-:W-:-:S03]  /*9170*/  IMAD.U32 R7, RZ, RZ, UR13 ;  /* 0x0000000dff077e24 */ /* 0x000fc6000f8e00ff */
[----:B------:R-:W2:Y:S04]  /*9180*/  LDG.E R4, [R4.64] ;  /* 0x0000000604047981 */ /* 0x000ea8000c1e1900 */
[----:B------:R-:W3:Y:S01]  /*9190*/  LDG.E R2, [R6.64] ;  /* 0x0000000606027981 */ /* 0x000ee2000c1e1900 */
        /* <DEDUP_REMOVED lines=8> */
[----:B------:R-:W-:-:S03]  /*9220*/  UIADD3 UR13, UR13, UR5, URZ ;  /* 0x000000050d0d7290 */ /* 0x000fc6000fffe03f */
[----:B------:R-:W-:Y:S01]  /*9230*/  ULDC.64 UR4, c[0x0][0x180] ;  /* 0x0000600000047ab9 */ /* 0x000fe20000000a00 */
[----:B--2---:R-:W1:Y:S08]  /*9240*/  R2UR UR9, R4 ;  /* 0x00000000040973c2 */ /* 0x004e7000000e0000 */
[----:B---3--:R-:W1:Y:S02]  /*9250*/  R2UR UR8, R2 ;  /* 0x00000000020873c2 */ /* 0x008e6400000e0000 */
[----:B-1----:R-:W-:-:S04]  /*9260*/  UIADD3 UR9, -UR9, UR8, URZ ;  /* 0x0000000809097290 */ /* 0x002fc8000fffe13f */
[----:B------:R-:W-:Y:S02]  /*9270*/  USHF.R.S32.HI UR8, URZ, 0x1f, UR9 ;  /* 0x0000001f3f087899 */ /* 0x000fe40008011409 */
[----:B------:R-:W-:Y:S02]  /*9280*/  UIMAD.WIDE.U32 UR10, UR9, UR4, UR12 ;  /* 0x00000004090a72a5 */ /* 0x000fe4000f8e000c */
[----:B------:R-:W-:-:S04]  /*9290*/  UIMAD UR8, UR8, UR4, URZ ;  /* 0x00000004080872a4 */ /* 0x000fc8000f8e023f */
[----:B------:R-:W-:-:S04]  /*92a0*/  UIMAD UR8, UR9, UR5, UR8 ;  /* 0x00000005090872a4 */ /* 0x000fc8000f8e0208 */
[----:B------:R-:W-:Y:S01]  /*92b0*/  UIADD3 UR8, UR11, UR8, URZ ;  /* 0x000000080b087290 */ /* 0x000fe2000fffe03f */
[----:B------:R-:W-:Y:S05]  /*92c0*/  BRA `(.L_x_2100) ;  /* 0x0000003000007947 */ /* 0x000fea0003800000 */
.L_x_2099:
[----:B------:R-:W-:Y:S02]  /*92d0*/  ULDC UR10, c[0x0][0x198] ;  /* 0x00006600000a7ab9 */ /* 0x000fe40000000800 */
[----:B------:R-:W-:-:S04]  /*92e0*/  ULEA UR10, -UR10, URZ, 0x6 ;  /* 0x0000003f0a0a7291 */ /* 0x000fc8000f8e313f */
[----:B------:R-:W-:Y:S02]  /*92f0*/  USHF.R.S32.HI UR8, URZ, 0x1f, UR10 ;  /* 0x0000001f3f087899 */ /* 0x000fe4000801140a */
.L_x_2100:
[----:B------:R-:W-:Y:S01]  /*9300*/  IMAD.U32 R141, RZ, RZ, UR10 ;  /* 0x0000000aff8d7e24 */ /* 0x000fe2000f8e00ff */
[C---:B------:R-:W-:Y:S01]  /*9310*/  @!P2 IADD3 R9, P5, R134.reuse, UR10, RZ ;  /* 0x0000000a8609ac10 */ /* 0x040fe2000ffbe0ff */
[----:B------:R-:W-:Y:S01]  /*9320*/  IMAD.U32 R6, RZ, RZ, UR10 ;  /* 0x0000000aff067e24 */ /* 0x000fe2000f8e00ff */
[----:B------:R-:W-:Y:S01]  /*9330*/  @!P1 IADD3 R5, P0, R134, UR10, RZ ;  /* 0x0000000a86059c10 */ /* 0x000fe2000ff1e0ff */
[----:B------:R-:W-:Y:S01]  /*9340*/  IMAD.U32 R4, RZ, RZ, UR8 ;  /* 0x00000008ff047e24 */ /* 0x000fe2000f8e00ff */
[----:B------:R-:W-:Y:S01]  /*9350*/  @!P3 LEA R140, P6, R141, R208, 0x1 ;  /* 0x000000d08d8cb211 */ /* 0x000fe200078c08ff */
[----:B------:R-:W-:Y:S01]  /*9360*/  IMAD.U32 R7, RZ, RZ, UR21 ;  /* 0x00000015ff077e24 */ /* 0x000fe2000f8e00ff */
[----:B------:R-:W-:Y:S01]  /*9370*/  @!P2 IADD3.X R2, R133, UR8, RZ, P5, !PT ;  /* 0x000000088502ac10 */ /* 0x000fe2000affe4ff */
[----:B------:R-:W-:Y:S01]  /*9380*/  UIADD3 UR5, UP1, UP0, UR21, UR10, UR21 ;  /* 0x0000000a15057290 */ /* 0x000fe2000f83e015 */
[----:B------:R-:W-:Y:S01]  /*9390*/  @!P3 LEA.HI.X R141, R6, R207, R4, 0x1, P6 ;  /* 0x000000cf068db211 */ /* 0x000fe200030f0c04 */
[----:B------:R1:W-:Y:S01]  /*93a0*/  @P3 STS.128 [R198+0x6000], RZ ;  /* 0x006000ffc6003388 */ /* 0x0003e20000000c00 */
[----:B------:R-:W-:Y:S01]  /*93b0*/  @!P2 LEA R34, P5, R9, c[0x0][0x168], 0x1 ;  /* 0x00005a000922aa11 */ /* 0x000fe200078a08ff */
[----:B------:R-:W-:Y:S01]  /*93c0*/  UIADD3.X UR4, UR20, UR8, UR20, UP1, UP0 ;  /* 0x0000000814047290 */ /* 0x000fe20008fe0414 */
[----:B------:R-:W-:Y:S01]  /*93d0*/  @!P1 IADD3.X R4, R133, UR8, RZ, P0, !PT ;  /* 0x0000000885049c10 */ /* 0x000fe200087fe4ff */
[----:B------:R-:W-:Y:S01]  /*93e0*/  @!PT LDS RZ, [RZ] ;  /* 0x00000000fffff984 */ /* 0x000fe20000000800 */
[----:B------:R-:W-:Y:S01]  /*93f0*/  @!PT LDS RZ, [RZ] ;  /* 0x00000000fffff984 */ /* 0x000fe20000000800 */
[----:B------:R-:W-:Y:S01]  /*9400*/  @!PT LDS RZ, [RZ] ;  /* 0x00000000fffff984 */ /* 0x000fe20000000800 */
[----:B------:R1:W-:Y:S01]  /*9410*/  @!P3 LDGSTS.E.BYPASS.LTC128B.128 [R198+0x6000], [R140.64] ;  /* 0x060000008cc6bfae */ /* 0x0003e2000b901d46 */
[----:B------:R-:W-:Y:S01]  /*9420*/  @!P1 LEA R16, P0, R5, c[0x0][0x168], 0x1 ;  /* 0x00005a0005109a11 */ /* 0x000fe200078008ff */
[----:B------:R-:W-:Y:S01]  /*9430*/  BSSY B0, `(.L_x_2101) ;  /* 0x0000067000007945 */ /* 0x000fe20003800000 */
[----:B------:R-:W-:Y:S01]  /*9440*/  @!P2 LEA.HI.X R35, R9, c[0x0][0x16c], R2, 0x1, P5 ;  /* 0x00005b000923aa11 */ /* 0x000fe200028f0c02 */
[----:B------:R-:W-:Y:S01]  /*9450*/  IMAD.U32 R2, RZ, RZ, UR20 ;  /* 0x00000014ff027e24 */ /* 0x000fe2000f8e00ff */
[----:B------:R-:W-:Y:S01]  /*9460*/  @!P1 LEA.HI.X R17, R5, c[0x0][0x16c], R4, 0x1, P0 ;  /* 0x00005b0005119a11 */ /* 0x000fe200000f0c04 */
[----:B------:R-:W-:Y:S01]  /*9470*/  IMAD.U32 R5, RZ, RZ, UR21 ;  /* 0x00000015ff057e24 */ /* 0x000fe2000f8e00ff */
[----:B------:R-:W-:Y:S01]  /*9480*/  @!P3 IADD3 R7, P5, R7, UR10, RZ ;  /* 0x0000000a0707bc10 */ /* 0x000fe2000ffbe0ff */
[----:B------:R-:W-:Y:S01]  /*9490*/  IMAD.U32 R4, RZ, RZ, UR20 ;  /* 0x00000014ff047e24 */ /* 0x000fe2000f8e00ff */
[----:B------:R1:W-:Y:S01]  /*94a0*/  @P2 STS.128 [R198+0x8000], RZ ;  /* 0x008000ffc6002388 */ /* 0x0003e20000000c00 */
[----:B------:R-:W-:Y:S01]  /*94b0*/  IMAD.U32 R9, RZ, RZ, UR5 ;  /* 0x00000005ff097e24 */ /* 0x000fe2000f8e00ff */
[----:B------:R-:W-:-:S02]  /*94c0*/  @!P3 IADD3.X R2, R2, UR8, RZ, P5, !PT ;  /* 0x000000080202bc10 */ /* 0x000fc4000affe4ff */
[C---:B------:R-:W-:Y:S01]  /*94d0*/  @!P3 LEA R32, P6, R7.reuse, R208, 0x1 ;  /* 0x000000d00720b211 */ /* 0x040fe200078c08ff */
[----:B------:R-:W-:Y:S01]  /*94e0*/  @!PT LDS RZ, [RZ] ;  /* 0x00000000fffff984 */ /* 0x000fe20000000800 */
[----:B------:R-:W-:Y:S01]  /*94f0*/  @!PT LDS RZ, [RZ] ;  /* 0x00000000fffff984 */ /* 0x000fe20000000800 */
[----:B------:R-:W-:Y:S01]  /*9500*/  @!PT LDS RZ, [RZ] ;  /* 0x00000000fffff984 */ /* 0x000fe20000000800 */
[----:B------:R1:W-:Y:S01]  /*9510*/  @!P2 LDGSTS.E.BYPASS.LTC128B.128 [R198+0x8000], [R34.64+0x80] ;  /* 0x0800008022c6afae */ /* 0x0003e2000b901d46 */
[C-C-:B------:R-:W-:Y:S02]  /*9520*/  @!P2 IADD3 R8, P5, P0, R134.reuse, UR10, R5.reuse ;  /* 0x0000000a8608ac10 */ /* 0x140fe4000f8be005 */
[----:B------:R-:W-:Y:S01]  /*9530*/  @!P3 LEA.HI.X R33, R7, R207, R2, 0x1, P6 ;  /* 0x000000cf0721b211 */ /* 0x000fe200030f0c02 */
[----:B------:R-:W-:Y:S01]  /*9540*/  IMAD.U32 R2, RZ, RZ, UR20 ;  /* 0x00000014ff027e24 */ /* 0x000fe2000f8e00ff */
[----:B------:R-:W-:Y:S01]  /*9550*/  @!P2 IADD3.X R7, R133, UR8, R4, P5, P0 ;  /* 0x000000088507ac10 */ /* 0x000fe2000afe0404 */
[----:B------:R-:W-:Y:S01]  /*9560*/  IMAD.U32 R4, RZ, RZ, UR5 ;  /* 0x00000005ff047e24 */ /* 0x000fe2000f8e00ff */
[----:B------:R-:W-:Y:S01]  /*9570*/  @!P1 IADD3 R6, P5, P0, R134, UR10, R5 ;  /* 0x0000000a86069c10 */ /* 0x000fe2000f8be005 */
[----:B------:R1:W-:Y:S01]  /*9580*/  @P1 STS.128 [R198+0xa000], RZ ;  /* 0x00a000ffc6001388 */ /* 0x0003e20000000c00 */
[----:B------:R-:W-:-:S02]  /*9590*/  @!P2 LEA R18, P6, R8, c[0x0][0x168], 0x1 ;  /* 0x00005a000812aa11 */ /* 0x000fc400078c08ff */
[----:B------:R-:W-:Y:S01]  /*95a0*/  @!P1 IADD3.X R5, R133, UR8, R2, P5, P0 ;  /* 0x0000000885059c10 */ /* 0x000fe2000afe0402 */
[----:B------:R-:W-:Y:S01]  /*95b0*/  IMAD.U32 R2, RZ, RZ, UR4 ;  /* 0x00000004ff027e24 */ /* 0x000fe2000f8e00ff */
[C---:B------:R-:W-:Y:S01]  /*95c0*/  @!P1 LEA R10, P0, R6.reuse, c[0x0][0x168], 0x1 ;  /* 0x00005a00060a9a11 */ /* 0x040fe200078008ff */
[----:B------:R-:W-:Y:S01]  /*95d0*/  @!PT LDS RZ, [RZ] ;  /* 0x00000000fffff984 */ /* 0x000fe20000000800 */
[----:B------:R-:W-:Y:S01]  /*95e0*/  @!PT LDS RZ, [RZ] ;  /* 0x00000000fffff984 */ /* 0x000fe20000000800 */
[----:B------:R-:W-:Y:S01]  /*95f0*/  @!PT LDS RZ, [RZ] ;  /* 0x00000000fffff984 */ /* 0x000fe20000000800 */
[----:B------:R1:W-:Y:S01]  /*9600*/  @!P1 LDGSTS.E.BYPASS.LTC128B.128 [R198+0xa000], [R16.64+0x100] ;  /* 0x0a00010010c69fae */ /* 0x0003e2000b901d46 */
[----:B------:R-:W-:Y:S02]  /*9610*/  @!P3 LEA R142, P5, R9, R208, 0x1 ;  /* 0x000000d0098eb211 */ /* 0x000fe400078a08ff */
[----:B------:R-:W-:Y:S01]  /*9620*/  @!P1 LEA.HI.X R11, R6, c[0x0][0x16c], R5, 0x1, P0 ;  /* 0x00005b00060b9a11 */ /* 0x000fe200000f0c05 */
[----:B------:R1:W-:Y:S01]  /*9630*/  @P3 STS.128 [R198+0x6800], RZ ;  /* 0x006800ffc6003388 */ /* 0x0003e20000000c00 */
[----:B------:R-:W-:Y:S02]  /*9640*/  @!P2 IADD3 R5, P0, R134, UR5, RZ ;  /* 0x000000058605ac10 */ /* 0x000fe4000ff1e0ff */
[----:B------:R-:W-:Y:S01]  /*9650*/  @!P2 LEA.HI.X R19, R8, c[0x0][0x16c], R7, 0x1, P6 ;  /* 0x00005b000813aa11 */ /* 0x000fe200030f0c07 */
[----:B------:R-:W-:Y:S01]  /*9660*/  @!PT LDS RZ, [RZ] ;  /* 0x00000000fffff984 */ /* 0x000fe20000000800 */
[----:B------:R-:W-:Y:S01]  /*9670*/  @!PT LDS RZ, [RZ] ;  /* 0x00000000fffff984 */ /* 0x000fe20000000800 */
[----:B------:R-:W-:Y:S01]  /*9680*/  @!PT LDS RZ, [RZ] ;  /* 0x00000000fffff984 */ /* 0x000fe20000000800 */
[----:B------:R1:W-:Y:S01]  /*9690*/  @!P3 LDGSTS.E.BYPASS.LTC128B.128 [R198+0x6800], [R32.64] ;  /* 0x0680000020c6bfae */ /* 0x0003e2000b901d46 */
[----:B------:R-:W-:-:S02]  /*96a0*/  @!P3 LEA.HI.X R143, R4, R207, R2, 0x1, P5 ;  /* 0x000000cf048fb211 */ /* 0x000fc400028f0c02 */
[C---:B------:R-:W-:Y:S01]  /*96b0*/  @!P1 IADD3 R7, P5, R134.reuse, UR5, RZ ;  /* 0x0000000586079c10 */ /* 0x040fe2000ffbe0ff */
[----:B------:R-:W-:Y:S01]  /*96c0*/  UIADD3 UR5, UP0, UR21, UR5, URZ ;  /* 0x0000000515057290 */ /* 0x000fe2000ff1e03f */
[----:B------:R-:W-:Y:S01]  /*96d0*/  @!P2 IADD3.X R4, R133, UR4, RZ, P0, !PT ;  /* 0x000000048504ac10 */ /* 0x000fe200087fe4ff */
[----:B------:R1:W-:Y:S01]  /*96e0*/  @P2 STS.128 [R198+0x8800], RZ ;  /* 0x008800ffc6002388 */ /* 0x0003e20000000c00 */
[----:B------:R-:W-:Y:S02]  /*96f0*/  @!P2 LEA R144, P0, R5, c[0x0][0x168], 0x1 ;  /* 0x00005a000590aa11 */ /* 0x000fe400078008ff */
[----:B------:R-:W-:Y:S01]  /*9700*/  @!P1 IADD3.X R2, R133, UR4, RZ, P5, !PT ;  /* 0x0000000485029c10 */ /* 0x000fe2000affe4ff */
[----:B------:R-:W-:Y:S01]  /*9710*/  UIADD3.X UR4, UR20, UR4, URZ, UP0, !UPT ;  /* 0x0000000414047290 */ /* 0x000fe200087fe43f */
[----:B------:R-:W-:Y:S01]  /*9720*/  @!P1 LEA R8, P5, R7, c[0x0][0x168], 0x1 ;  /* 0x00005a0007089a11 */ /* 0x000fe200078a08ff */
[----:B------:R-:W-:Y:S01]  /*9730*/  @!PT LDS RZ, [RZ] ;  /* 0x00000000fffff984 */ /* 0x000fe20000000800 */
[----:B------:R-:W-:Y:S01]  /*9740*/  @!PT LDS RZ, [RZ] ;  /* 0x00000000fffff984 */ /* 0x000fe20000000800 */
[----:B------:R-:W-:Y:S01]  /*9750*/  @!PT LDS RZ, [RZ] ;  /* 0x00000000fffff984 */ /* 0x000fe20000000800 */
[----:B------:R1:W-:Y:S01]  /*9760*/  @!P2 LDGSTS.E.BYPASS.LTC128B.128 [R198+0x8800], [R18.64+0x80] ;  /* 0x0880008012c6afae */ /* 0x0003e2000b901d46 */
[----:B------:R-:W-:Y:S01]  /*9770*/  @!P2 LEA.HI.X R145, R5, c[0x0][0x16c], R4, 0x1, P0 ;  /* 0x00005b000591aa11 */ /* 0x000fe200000f0c04 */
[----:B------:R-:W-:Y:S01]  /*9780*/  IMAD.U32 R5, RZ, RZ, UR5 ;  /* 0x00000005ff057e24 */ /* 0x000fe2000f8e00ff */
[----:B------:R-:W-:Y:S01]  /*9790*/  @!P2 IADD3 R6, P0, R134, UR5, RZ ;  /* 0x000000058606ac10 */ /* 0x000fe2000ff1e0ff */
[----:B------:R-:W-:Y:S01]  /*97a0*/  IMAD.U32 R4, RZ, RZ, UR5 ;  /* 0x00000005ff047e24 */ /* 0x000fe2000f8e00ff */
[----:B------:R-:W-:Y:S01]  /*97b0*/  @!P1 LEA.HI.X R9, R7, c[0x0][0x16c], R2, 0x1, P5 ;  /* 0x00005b0007099a11 */ /* 0x000fe200028f0c02 */
[----:B------:R-:W-:Y:S01]  /*97c0*/  IMAD.U32 R2, RZ, RZ, UR4 ;  /* 0x00000004ff027e24 */ /* 0x000fe2000f8e00ff */
[----:B------:R-:W-:Y:S01]  /*97d0*/  @!P3 LEA R156, P5, R5, R208, 0x1 ;  /* 0x000000d0059cb211 */ /* 0x000fe200078a08ff */
[----:B------:R1:W-:Y:S01]  /*97e0*/  @P1 STS.128 [R198+0xa800], RZ ;  /* 0x00a800ffc6001388 */ /* 0x0003e20000000c00 */
[----:B------:R-:W-:-:S02]  /*97f0*/  @!P2 IADD3.X R5, R133, UR4, RZ, P0, !PT ;  /* 0x000000048505ac10 */ /* 0x000fc400087fe4ff */
[----:B------:R-:W-:Y:S01]  /*9800*/  @!P2 LEA R146, P0, R6, c[0x0][0x168], 0x1 ;  /* 0x00005a000692aa11 */ /* 0x000fe200078008ff */
[----:B------:R-:W-:Y:S01]  /*9810*/  @!PT LDS RZ, [RZ] ;  /* 0x00000000fffff984 */ /* 0x000fe20000000800 */
[----:B------:R-:W-:Y:S01]  /*9820*/  @!PT LDS RZ, [RZ] ;  /* 0x00000000fffff984 */ /* 0x000fe20000000800 */
[----:B------:R-:W-:Y:S01]  /*9830*/  @!PT LDS RZ, [RZ] ;  /* 0x00000000fffff984 */ /* 0x000fe20000000800 */
[----:B------:R1:W-:Y:S01]  /*9840*/  @!P1 LDGSTS.E.BYPASS.LTC128B.128 [R198+0xa800], [R10.64+0x100] ;  /* 0x0a8001000ac69fae */ /* 0x0003e2000b901d46 */
[----:B------:R-:W-:Y:S02]  /*9850*/  @!P3 LEA.HI.X R157, R4, R207, R2, 0x1, P5 ;  /* 0x000000cf049db211 */ /* 0x000fe400028f0c02 */
[----:B------:R-:W-:Y:S01]  /*9860*/  @!P2 LEA.HI.X R147, R6, c[0x0][0x16c], R5, 0x1, P0 ;  /* 0x00005b000693aa11 */ /* 0x000fe200000f0c05 */
        /* <DEDUP_REMOVED lines=27> */
[----:B------:R-:W-:-:S04]  /*9a20*/  IADD3 R134, P0, R134, UR5, RZ ;  /* 0x0000000586867c10 */ /* 0x000fc8000ff1e0ff */
[----:B------:R-:W-:Y:S02]  /*9a30*/  IADD3.X R133, R133, UR4, RZ, P0, !PT ;  /* 0x0000000485857c10 */ /* 0x000fe400087fe4ff */
[----:B------:R-:W-:-:S04]  /*9a40*/  LEA R4, P0, R134, c[0x0][0x168], 0x1 ;  /* 0x00005a0086047a11 */ /* 0x000fc800078008ff */
[----:B------:R-:W-:-:S05]  /*9a50*/  LEA.HI.X R5, R134, c[0x0][0x16c], R133, 0x1, P0 ;  /* 0x00005b0086057a11 */ /* 0x000fca00000f0c85 */
[----:B------:R-:W-:Y:S01]  /*9a60*/  @!PT LDS RZ, [RZ] ;  /* 0x00000000fffff984 */ /* 0x000fe20000000800 */
[----:B------:R-:W-:Y:S01]  /*9a70*/  @!PT LDS RZ, [RZ] ;  /* 0x00000000fffff984 */ /* 0x000fe20000000800 */
[----:B------:R-:W-:Y:S01]  /*9a80*/  @!PT LDS RZ, [RZ] ;  /* 0x00000000fffff984 */ /* 0x000fe20000000800 */
[----:B------:R2:W-:Y:S04]  /*9a90*/  LDGSTS.E.BYPASS.LTC128B.128 [R198+0xb800], [R4.64+0x100] ;  /* 0x0b80010004c67fae */ /* 0x0005e8000b901d46 */
.L_x_2102:
[----:B------:R-:W-:Y:S05]  /*9aa0*/  BSYNC B0 ;  /* 0x0000000000007941 */ /* 0x000fea0003800000 */
.L_x_2101:
[----:B------:R-:W0:Y:S01]  /*9ab0*/  LDGDEPBAR ;  /* 0x00000000000079af */ /* 0x000e220000000000 */
[----:B--2---:R-:W-:Y:S01]  /*9ac0*/  IMAD.U32 R5, RZ, RZ, UR10 ;  /* 0x0000000aff057e24 */ /* 0x004fe2000f8e00ff */
[----:B------:R-:W-:Y:S01]  /*9ad0*/  MOV R2, UR8 ;  /* 0x0000000800027c02 */ /* 0x000fe20008000f00 */
[----:B------:R-:W-:-:S03]  /*9ae0*/  IMAD.U32 R4, RZ, RZ, UR10 ;  /* 0x0000000aff047e24 */ /* 0x000fc6000f8e00ff */
[----:B------:R-:W-:-:S04]  /*9af0*/  LEA R208, P0, R5, R208, 0x1 ;  /* 0x000000d005d07211 */ /* 0x000fc800078008ff */
[----:B------:R-:W-:Y:S02]  /*9b00*/  LEA.HI.X R207, R4, R207, R2, 0x1, P0 ;  /* 0x000000cf04cf7211 */ /* 0x000fe400000f0c02 */
.L_x_2098:
        /* <DEDUP_REMOVED lines=34> */
[----:B------:R-:W-:-:S03]  /*9d30*/  FMNMX.FTZ R7, R149, R2, !PT ;  /* 0x0000000295077209 */ /* 0x000fc60007810000 */
[----:B------:R-:W1:Y:S04]  /*9d40*/  SHFL.BFLY PT, R5, R4, 0x2, 0x1f ;  /* 0x0c401f0004057f89 */ /* 0x000e6800000e0000 */
[----:B------:R-:W2:Y:S01]  /*9d50*/  SHFL.BFLY PT, R2, R7, 0x2, 0x1f ;  /* 0x0c401f0007027f89 */ /* 0x000ea200000e0000 */
[----:B-1----:R-:W-:Y:S02]  /*9d60*/  FMNMX.FTZ R5, R4, R5, !PT ;  /* 0x0000000504057209 */ /* 0x002fe40007810000 */
[----:B--2---:R-:W-:-:S03]  /*9d70*/  FMNMX.FTZ R2, R7, R2, !PT ;  /* 0x0000000207027209 */ /* 0x004fc60007810000 */
[----:B------:R-:W1:Y:S04]  /*9d80*/  SHFL.BFLY PT, R146, R5, 0x1, 0x1f ;  /* 0x0c201f0005927f89 */ /* 0x000e6800000e0000 */
[----:B------:R-:W2:Y:S01]  /*9d90*/  SHFL.BFLY PT, R145, R2, 0x1, 0x1f ;  /* 0x0c201f0002917f89 */ /* 0x000ea200000e0000 */
[----:B-1----:R-:W-:Y:S02]  /*9da0*/  FMNMX.FTZ R146, R5, R146, !PT ;  /* 0x0000009205927209 */ /* 0x002fe40007810000 */
[----:B--2---:R-:W-:-:S03]  /*9db0*/  FMNMX.FTZ R145, R2, R145, !PT ;  /* 0x0000009102917209 */ /* 0x004fc60007810000 */
[C---:B------:R-:W-:Y:S01]  /*9dc0*/  FMUL.FTZ R153, R146.reuse, c[0x0][0x23c] ;  /* 0x00008f0092997a20 */ /* 0x040fe20000410000 */
[C---:B------:R-:W-:Y:S02]  /*9dd0*/  FSETP.NEU.FTZ.AND P1, PT, R146.reuse, -INF , PT ;  /* 0xff8000009200780b */ /* 0x040fe40003f3d000 */
[C---:B------:R-:W-:Y:S01]  /*9de0*/  FSETP.NEU.FTZ.AND P0, PT, R145.reuse, -INF , PT ;  /* 0xff8000009100780b */ /* 0x040fe20003f1d000 */
[----:B------:R-:W-:Y:S01]  /*9df0*/  FMUL.FTZ R150, R145, c[0x0][0x23c] ;  /* 0x00008f0091967a20 */ /* 0x000fe20000410000 */
[----:B------:R-:W-:Y:S02]  /*9e00*/  FSEL R153, R153, RZ, P1 ;  /* 0x000000ff99997208 */ /* 0x000fe40000800000 */
[----:B------:R-:W-:Y:S02]  /*9e10*/  FSEL R5, R146, RZ, P1 ;  /* 0x000000ff92057208 */ /* 0x000fe40000800000 */
[----:B------:R-:W-:Y:S01]  /*9e20*/  FSEL R150, R150, RZ, P0 ;  /* 0x000000ff96967208 */ /* 0x000fe20000000000 */
[----:B------:R-:W-:Y:S01]  /*9e30*/  FFMA.FTZ R141, R12, c[0x0][0x23c], -R153 ;  /* 0x00008f000c8d7a23 */ /* 0x000fe20000010899 */
[----:B------:R-:W-:Y:S01]  /*9e40*/  FSEL R6, R145, RZ, P0 ;  /* 0x000000ff91067208 */ /* 0x000fe20000000000 */
[----:B------:R-:W-:-:S02]  /*9e50*/  FADD.FTZ R4, R132, -R5 ;  /* 0x8000000584047221 */ /* 0x000fc40000010000 */
[----:B------:R-:W-:Y:S01]  /*9e60*/  FFMA.FTZ R147, R15, c[0x0][0x23c], -R150 ;  /* 0x00008f000f937a23 */ /* 0x000fe20000010896 */
[----:B------:R-:W-:Y:S01]  /*9e70*/  LDSM.16.MT88.4 R132, [R186+0xc800] ;  /* 0x00c80000ba84783b */ /* 0x000fe20000004200 */
[----:B------:R-:W-:Y:S01]  /*9e80*/  FADD.FTZ R6, R3, -R6 ;  /* 0x8000000603067221 */ /* 0x000fe20000010000 */
[----:B------:R-:W-:Y:S01]  /*9e90*/  MUFU.EX2 R141, R141 ;  /* 0x0000008d008d7308 */ /* 0x000fe20000000800 */
[--C-:B------:R-:W-:Y:S01]  /*9ea0*/  FFMA.FTZ R140, R0, c[0x0][0x23c], -R150.reuse ;  /* 0x00008f00008c7a23 */ /* 0x100fe20000010896 */
[----:B------:R-:W1:Y:S01]  /*9eb0*/  LDSM.16.MT88.4 R12, [R186+0xc000] ;  /* 0x00c00000ba0c783b */ /* 0x000e620000004200 */
[--C-:B------:R-:W-:Y:S02]  /*9ec0*/  FFMA.FTZ R144, R28, c[0x0][0x23c], -R153.reuse ;  /* 0x00008f001c907a23 */ /* 0x100fe40000010899 */
[--C-:B------:R-:W-:Y:S02]  /*9ed0*/  FFMA.FTZ R143, R26, c[0x0][0x23c], -R153.reuse ;  /* 0x00008f001a8f7a23 */ /* 0x100fe40000010899 */
[----:B------:R-:W-:Y:S01]  /*9ee0*/  FFMA.FTZ R142, R30, c[0x0][0x23c], -R153 ;  /* 0x00008f001e8e7a23 */ /* 0x000fe20000010899 */
[----:B------:R-:W-:Y:S01]  /*9ef0*/  MUFU.EX2 R140, R140 ;  /* 0x0000008c008c7308 */ /* 0x000fe20000000800 */
[----:B------:R-:W-:-:S02]  /*9f00*/  FFMA.FTZ R2, R29, c[0x0][0x23c], -R150 ;  /* 0x00008f001d027a23 */ /* 0x000fc40000010896 */
[----:B------:R-:W-:Y:S02]  /*9f10*/  FFMA.FTZ R0, R31, c[0x0][0x23c], -R150 ;  /* 0x00008f001f007a23 */ /* 0x000fe40000010896 */
[----:B------:R-:W-:Y:S01]  /*9f20*/  FMUL.FTZ R148, R4, c[0x0][0x23c] ;  /* 0x00008f0004947a20 */ /* 0x000fe20000410000 */
[----:B------:R-:W-:Y:S01]  /*9f30*/  LDSM.16.MT88.4 R28, [R184+0xc800] ;  /* 0x00c80000b81c783b */ /* 0x000fe20000004200 */
[----:B------:R-:W-:Y:S01]  /*9f40*/  FMUL.FTZ R3, R6, c[0x0][0x23c] ;  /* 0x00008f0006037a20 */ /* 0x000fe20000410000 */
[----:B------:R-:W-:Y:S01]  /*9f50*/  MUFU.EX2 R144, R144 ;  /* 0x0000009000907308 */ /* 0x000fe20000000800 */
[--C-:B------:R-:W-:Y:S02]  /*9f60*/  FFMA.FTZ R155, R160, c[0x0][0x23c], -R153.reuse ;  /* 0x00008f00a09b7a23 */ /* 0x100fe40000010899 */
[--C-:B------:R-:W-:Y:S02]  /*9f70*/  FFMA.FTZ R156, R24, c[0x0][0x23c], -R153.reuse ;  /* 0x00008f00189c7a23 */ /* 0x100fe40000010899 */
[----:B------:R-:W-:-:S02]  /*9f80*/  FFMA.FTZ R157, R22, c[0x0][0x23c], -R153 ;  /* 0x00008f00169d7a23 */ /* 0x000fc40000010899 */
[--C-:B------:R-:W-:Y:S01]  /*9f90*/  FFMA.FTZ R158, R20, c[0x0][0x23c], -R153.reuse ;  /* 0x00008f00149e7a23 */ /* 0x100fe20000010899 */
[----:B------:R-:W2:Y:S01]  /*9fa0*/  MUFU.EX2 R143, R143 ;  /* 0x0000008f008f7308 */ /* 0x000ea20000000800 */
[--C-:B------:R-:W-:Y:S02]  /*9fb0*/  FFMA.FTZ R159, R25, c[0x0][0x23c], -R150.reuse ;  /* 0x00008f00199f7a23 */ /* 0x100fe40000010896 */
[--C-:B------:R-:W-:Y:S02]  /*9fc0*/  FFMA.FTZ R162, R27, c[0x0][0x23c], -R150.reuse ;  /* 0x00008f001ba27a23 */ /* 0x100fe40000010896 */
[--C-:B------:R-:W-:Y:S01]  /*9fd0*/  FFMA.FTZ R160, R23, c[0x0][0x23c], -R150.reuse ;  /* 0x00008f0017a07a23 */ /* 0x100fe20000010896 */
[----:B------:R-:W-:Y:S01]  /*9fe0*/  LDSM.16.MT88.4 R24, [R188+0xe800] ;  /* 0x00e80000bc18783b */ /* 0x000fe20000004200 */
[----:B------:R-:W-:Y:S01]  /*9ff0*/  FFMA.FTZ R161, R21, c[0x0][0x23c], -R150 ;  /* 0x00008f0015a17a23 */ /* 0x000fe20000010896 */
[----:B------:R-:W3:Y:S01]  /*a000*/  MUFU.EX2 R142, R142 ;  /* 0x0000008e008e7308 */ /* 0x000ee20000000800 */
[--C-:B------:R-:W-:Y:S01]  /*a010*/  FFMA.FTZ R164, R168, c[0x0][0x23c], -R153.reuse ;  /* 0x00008f00a8a47a23 */ /* 0x100fe20000010899 */
[----:B------:R-:W-:Y:S01]  /*a020*/  LDSM.16.MT88.4 R20, [R186+0xe800] ;  /* 0x00e80000ba14783b */ /* 0x000fe20000004200 */
[----:B------:R-:W-:-:S02]  /*a030*/  FFMA.FTZ R167, R170, c[0x0][0x23c], -R153 ;  /* 0x00008f00aaa77a23 */ /* 0x000fc40000010899 */
[--C-:B------:R-:W-:Y:S02]  /*a040*/  FFMA.FTZ R165, R210, c[0x0][0x23c], -R153.reuse ;  /* 0x00008f00d2a57a23 */ /* 0x100fe40000010899 */
[----:B------:R-:W-:Y:S01]  /*a050*/  FFMA.FTZ R166, R206, c[0x0][0x23c], -R153 ;  /* 0x00008f00cea67a23 */ /* 0x000fe20000010899 */
[----:B------:R-:W4:Y:S01]  /*a060*/  MUFU.EX2 R2, R2 ;  /* 0x0000000200027308 */ /* 0x000f220000000800 */
[----:B--2---:R-:W-:Y:S01]  /*a070*/  F2FP.BF16.PACK_AB R4, R143, R144 ;  /* 0x000000908f04723e */ /* 0x004fe200000010ff */
[--C-:B------:R-:W-:Y:S02]  /*a080*/  FFMA.FTZ R168, R171, c[0x0][0x23c], -R150.reuse ;  /* 0x00008f00aba87a23 */ /* 0x100fe40000010896 */
[--C-:B------:R-:W-:Y:S02]  /*a090*/  FFMA.FTZ R169, R169, c[0x0][0x23c], -R150.reuse ;  /* 0x00008f00a9a97a23 */ /* 0x100fe40000010896 */
[--C-:B------:R-:W-:Y:S02]  /*a0a0*/  FFMA.FTZ R170, R205, c[0x0][0x23c], -R150.reuse ;  /* 0x00008f00cdaa7a23 */ /* 0x100fe40000010896 */
[----:B------:R-:W-:Y:S01]  /*a0b0*/  MUFU.EX2 R0, R0 ;  /* 0x0000000000007308 */ /* 0x000fe20000000800 */
[----:B---3--:R-:W-:Y:S01]  /*a0c0*/  F2FP.BF16.PACK_AB R6, R141, R142 ;  /* 0x0000008e8d06723e */ /* 0x008fe200000010ff */
[----:B------:R-:W-:-:S02]  /*a0d0*/  FFMA.FTZ R163, R163, c[0x0][0x23c], -R150 ;  /* 0x00008f00a3a37a23 */ /* 0x000fc40000010896 */
[--C-:B------:R-:W-:Y:S02]  /*a0e0*/  FFMA.FTZ R171, R152, c[0x0][0x23c], -R153.reuse ;  /* 0x00008f0098ab7a23 */ /* 0x100fe40000010899 */
[--C-:B------:R-:W-:Y:S02]  /*a0f0*/  FFMA.FTZ R154, R154, c[0x0][0x23c], -R153.reuse ;  /* 0x00008f009a9a7a23 */ /* 0x100fe40000010899 */
[----:B------:R-:W2:Y:S01]  /*a100*/  MUFU.EX2 R147, R147 ;  /* 0x0000009300937308 */ /* 0x000ea20000000800 */
[----:B----4-:R-:W-:Y:S01]  /*a110*/  F2FP.BF16.PACK_AB R5, R2, R140 ;  /* 0x0000008c0205723e */ /* 0x010fe200000010ff */
[----:B------:R-:W-:Y:S02]  /*a120*/  FFMA.FTZ R152, R138, c[0x0][0x23c], -R153 ;  /* 0x00008f008a987a23 */ /* 0x000fe40000010899 */
[--C-:B------:R-:W-:Y:S02]  /*a130*/  FFMA.FTZ R151, R151, c[0x0][0x23c], -R150.reuse ;  /* 0x00008f0097977a23 */ /* 0x100fe40000010896 */
[----:B------:R-:W-:-:S02]  /*a140*/  FFMA.FTZ R206, R139, c[0x0][0x23c], -R150 ;  /* 0x00008f008bce7a23 */ /* 0x000fc40000010896 */
[----:B------:R-:W3:Y:S01]  /*a150*/  MUFU.EX2 R148, R148 ;  /* 0x0000009400947308 */ /* 0x000ee20000000800 */
[--C-:B------:R-:W-:Y:S02]  /*a160*/  FFMA.FTZ R205, R137, c[0x0][0x23c], -R150.reuse ;  /* 0x00008f0089cd7a23 */ /* 0x100fe40000010896 */
[----:B------:R-:W-:Y:S02]  /*a170*/  FFMA.FTZ R153, R136, c[0x0][0x23c], -R153 ;  /* 0x00008f0088997a23 */ /* 0x000fe40000010899 */
[----:B------:R-:W-:Y:S01]  /*a180*/  FFMA.FTZ R150, R149, c[0x0][0x23c], -R150 ;  /* 0x00008f0095967a23 */ /* 0x000fe20000010896 */
[----:B------:R-:W-:Y:S02]  /*a190*/  LDSM.16.MT88.4 R136, [R186+0xd800] ;  /* 0x00d80000ba88783b */ /* 0x000fe40000004200 */
[----:B------:R-:W4:Y:S01]  /*a1a0*/  MUFU.EX2 R3, R3 ;  /* 0x0000000300037308 */ /* 0x000f220000000800 */
[----:B--2---:R-:W-:Y:S01]  /*a1b0*/  F2FP.BF16.PACK_AB R7, R147, R0 ;  /* 0x000000009307723e */ /* 0x004fe200000010ff */
[----:B---3--:R-:W-:-:S06]  /*a1c0*/  FMUL.FTZ R120, R120, R148 ;  /* 0x0000009478787220 */ /* 0x008fcc0000410000 */
[----:B------:R-:W-:Y:S01]  /*a1d0*/  MUFU.EX2 R155, R155 ;  /* 0x0000009b009b7308 */ /* 0x000fe20000000800 */
[-C--:B------:R-:W-:Y:S02]  /*a1e0*/  FMUL.FTZ R121, R121, R148.reuse ;  /* 0x0000009479797220 */ /* 0x080fe40000410000 */
[-C--:B------:R-:W-:Y:S02]  /*a1f0*/  FMUL.FTZ R116, R116, R148.reuse ;  /* 0x0000009474747220 */ /* 0x080fe40000410000 */
[----:B------:R-:W-:Y:S02]  /*a200*/  FMUL.FTZ R117, R117, R148 ;  /* 0x0000009475757220 */ /* 0x000fe40000410000 */
[-C--:B----4-:R-:W-:Y:S01]  /*a210*/  FMUL.FTZ R122, R122, R3.reuse ;  /* 0x000000037a7a7220 */ /* 0x090fe20000410000 */
[----:B------:R-:W2:Y:S01]  /*a220*/  MUFU.EX2 R156, R156 ;  /* 0x0000009c009c7308 */ /* 0x000ea20000000800 */
[-C--:B------:R-:W-:Y:S02]  /*a230*/  FMUL.FTZ R123, R123, R3.reuse ;  /* 0x000000037b7b7220 */ /* 0x080fe40000410000 */
[----:B------:R-:W-:-:S02]  /*a240*/  FMUL.FTZ R118, R118, R3 ;  /* 0x0000000376767220 */ /* 0x000fc40000410000 */
[-C--:B------:R-:W-:Y:S02]  /*a250*/  FMUL.FTZ R119, R119, R3.reuse ;  /* 0x0000000377777220 */ /* 0x080fe40000410000 */
[-C--:B------:R-:W-:Y:S01]  /*a260*/  FMUL.FTZ R128, R128, R148.reuse ;  /* 0x0000009480807220 */ /* 0x080fe20000410000 */
[C---:B-1----:R-:W-:Y:S01]  /*a270*/  HMMA.16816.F32.BF16 R120, R4.reuse, R12, R120 ;  /* 0x0000000c0478723c */ /* 0x042fe20000041878 */
[-C--:B------:R-:W-:Y:S01]  /*a280*/  FMUL.FTZ R129, R129, R148.reuse ;  /* 0x0000009481817220 */ /* 0x080fe20000410000 */
[----:B------:R-:W-:Y:S01]  /*a290*/  MUFU.EX2 R157, R157 ;  /* 0x0000009d009d7308 */ /* 0x000fe20000000800 */
[-C--:B------:R-:W-:Y:S02]  /*a2a0*/  FMUL.FTZ R130, R130, R3.reuse ;  /* 0x0000000382827220 */ /* 0x080fe40000410000 */
[-C--:B------:R-:W-:Y:S02]  /*a2b0*/  FMUL.FTZ R131, R131, R3.reuse ;  /* 0x0000000383837220 */ /* 0x080fe40000410000 */
[-C--:B------:R-:W-:Y:S01]  /*a2c0*/  FMUL.FTZ R124, R124, R148.reuse ;  /* 0x000000947c7c7220 */ /* 0x080fe20000410000 */
[----:B------:R-:W-:Y:S01]  /*a2d0*/  HMMA.16816.F32.BF16 R116, R4, R14, R116 ;  /* 0x0000000e0474723c */ /* 0x000fe20000041874 */
[----:B------:R-:W1:Y:S01]  /*a2e0*/  LDSM.16.MT88.4 R12, [R188+0xe000] ;  /* 0x00e00000bc0c783b */ /* 0x000e620000004200 */
[----:B------:R-:W-:Y:S01]  /*a2f0*/  FMUL.FTZ R125, R125, R148 ;  /* 0x000000947d7d7220 */ /* 0x000fe20000410000 */
[----:B------:R-:W-:Y:S01]  /*a300*/  MUFU.EX2 R158, R158 ;  /* 0x0000009e009e7308 */ /* 0x000fe20000000800 */
[----:B------:R-:W-:-:S02]  /*a310*/  FMUL.FTZ R126, R126, R3 ;  /* 0x000000037e7e7220 */ /* 0x000fc40000410000 */
[-C--:B------:R-:W-:Y:S02]  /*a320*/  FMUL.FTZ R127, R127, R3.reuse ;  /* 0x000000037f7f7220 */ /* 0x080fe40000410000 */
[-C--:B------:R-:W-:Y:S01]  /*a330*/  FMUL.FTZ R112, R112, R148.reuse ;  /* 0x0000009470707220 */ /* 0x080fe20000410000 */
[C---:B------:R-:W-:Y:S01]  /*a340*/  HMMA.16816.F32.BF16 R128, R4.reuse, R16, R128 ;  /* 0x000000100480723c */ /* 0x040fe20000041880 */
[-C--:B------:R-:W-:Y:S01]  /*a350*/  FMUL.FTZ R113, R113, R148.reuse ;  /* 0x0000009471717220 */ /* 0x080fe20000410000 */
[----:B------:R-:W-:Y:S01]  /*a360*/  MUFU.EX2 R159, R159 ;  /* 0x0000009f009f7308 */ /* 0x000fe20000000800 */
[-C--:B------:R-:W-:Y:S02]  /*a370*/  FMUL.FTZ R114, R114, R3.reuse ;  /* 0x0000000372727220 */ /* 0x080fe40000410000 */
[-C--:B------:R-:W-:Y:S02]  /*a380*/  FMUL.FTZ R115, R115, R3.reuse ;  /* 0x0000000373737220 */ /* 0x080fe40000410000 */
[-C--:B------:R-:W-:Y:S01]  /*a390*/  FMUL.FTZ R108, R108, R148.reuse ;  /* 0x000000946c6c7220 */ /* 0x080fe20000410000 */
[----:B------:R-:W-:Y:S01]  /*a3a0*/  HMMA.16816.F32.BF16 R124, R4, R18, R124 ;  /* 0x00000012047c723c */ /* 0x000fe2000004187c */
[----:B------:R-:W-:Y:S01]  /*a3b0*/  FMUL.FTZ R109, R109, R148 ;  /* 0x000000946d6d7220 */ /* 0x000fe20000410000 */
[----:B------:R-:W3:Y:S01]  /*a3c0*/  LDSM.16.MT88.4 R16, [R184+0xc000] ;  /* 0x00c00000b810783b */ /* 0x000ee20000004200 */
[-C--:B------:R-:W-:Y:S01]  /*a3d0*/  FMUL.FTZ R110, R110, R3.reuse ;  /* 0x000000036e6e7220 */ /* 0x080fe20000410000 */
[----:B------:R-:W4:Y:S01]  /*a3e0*/  MUFU.EX2 R162, R162 ;  /* 0x000000a200a27308 */ /* 0x000f220000000800 */
[----:B------:R-:W-:-:S02]  /*a3f0*/  FMUL.FTZ R111, R111, R3 ;  /* 0x000000036f6f7220 */ /* 0x000fc40000410000 */
[-C--:B------:R-:W-:Y:S01]  /*a400*/  FMUL.FTZ R36, R36, R148.reuse ;  /* 0x0000009424247220 */ /* 0x080fe20000410000 */
[C---:B------:R-:W-:Y:S01]  /*a410*/  HMMA.16816.F32.BF16 R112, R4.reuse, R8, R112 ;  /* 0x000000080470723c */ /* 0x040fe20000041870 */
[-C--:B------:R-:W-:Y:S02]  /*a420*/  FMUL.FTZ R37, R37, R148.reuse ;  /* 0x0000009425257220 */ /* 0x080fe40000410000 */
[-C--:B------:R-:W-:Y:S01]  /*a430*/  FMUL.FTZ R38, R38, R3.reuse ;  /* 0x0000000326267220 */ /* 0x080fe20000410000 */
[----:B------:R-:W-:Y:S01]  /*a440*/  MUFU.EX2 R160, R160 ;  /* 0x000000a000a07308 */ /* 0x000fe20000000800 */
[----:B------:R-:W-:Y:S02]  /*a450*/  FMUL.FTZ R39, R39, R3 ;  /* 0x0000000327277220 */ /* 0x000fe40000410000 */
[-C--:B------:R-:W-:Y:S01]  /*a460*/  FMUL.FTZ R40, R40, R148.reuse ;  /* 0x0000009428287220 */ /* 0x080fe20000410000 */
[----:B------:R-:W-:Y:S01]  /*a470*/  HMMA.16816.F32.BF16 R108, R4, R10, R108 ;  /* 0x0000000a046c723c */ /* 0x000fe2000004186c */
[----:B------:R-:W5:Y:S01]  /*a480*/  LDSM.16.MT88.4 R8, [R186+0xe000] ;  /* 0x00e00000ba08783b */ /* 0x000f620000004200 */
[----:B------:R-:W-:-:S02]  /*a490*/  FMUL.FTZ R41, R41, R148 ;  /* 0x0000009429297220 */ /* 0x000fc40000410000 */
[-C--:B------:R-:W-:Y:S01]  /*a4a0*/  FMUL.FTZ R42, R42, R3.reuse ;  /* 0x000000032a2a7220 */ /* 0x080fe20000410000 */
[----:B------:R-:W2:Y:S01]  /*a4b0*/  MUFU.EX2 R161, R161 ;  /* 0x000000a100a17308 */ /* 0x000ea20000000800 */
[-C--:B------:R-:W-:Y:S02]  /*a4c0*/  FMUL.FTZ R43, R43, R3.reuse ;  /* 0x000000032b2b7220 */ /* 0x080fe40000410000 */
[C---:B-1----:R-:W-:Y:S01]  /*a4d0*/  HMMA.16816.F32.BF16 R36, R4.reuse, R12, R36 ;  /* 0x0000000c0424723c */ /* 0x042fe20000041824 */
[-C--:B------:R-:W-:Y:S02]  /*a4e0*/  FMUL.FTZ R104, R104, R148.reuse ;  /* 0x0000009468687220 */ /* 0x080fe40000410000 */
[-C--:B------:R-:W-:Y:S02]  /*a4f0*/  FMUL.FTZ R105, R105, R148.reuse ;  /* 0x0000009469697220 */ /* 0x080fe40000410000 */
[-C--:B------:R-:W-:Y:S01]  /*a500*/  FMUL.FTZ R106, R106, R3.reuse ;  /* 0x000000036a6a7220 */ /* 0x080fe20000410000 */
[----:B------:R-:W1:Y:S01]  /*a510*/  MUFU.EX2 R164, R164 ;  /* 0x000000a400a47308 */ /* 0x000e620000000800 */
[----:B------:R-:W-:Y:S01]  /*a520*/  FMUL.FTZ R107, R107, R3 ;  /* 0x000000036b6b7220 */ /* 0x000fe20000410000 */
[----:B------:R-:W-:Y:S01]  /*a530*/  HMMA.16816.F32.BF16 R40, R4, R14, R40 ;  /* 0x0000000e0428723c */ /* 0x000fe20000041828 */
[----:B------:R-:W1:Y:S01]  /*a540*/  LDSM.16.MT88.4 R12, [R184+0xe000] ;  /* 0x00e00000b80c783b */ /* 0x000e620000004200 */
[----:B------:R-:W-:-:S02]  /*a550*/  FMUL.FTZ R100, R100, R148 ;  /* 0x0000009464647220 */ /* 0x000fc40000410000 */
[-C--:B------:R-:W-:Y:S02]  /*a560*/  FMUL.FTZ R101, R101, R148.reuse ;  /* 0x0000009465657220 */ /* 0x080fe40000410000 */
[-C--:B------:R-:W-:Y:S01]  /*a570*/  FMUL.FTZ R102, R102, R3.reuse ;  /* 0x0000000366667220 */ /* 0x080fe20000410000 */
[----:B------:R-:W1:Y:S01]  /*a580*/  MUFU.EX2 R167, R167 ;  /* 0x000000a700a77308 */ /* 0x000e620000000800 */
[-C--:B------:R-:W-:Y:S02]  /*a590*/  FMUL.FTZ R103, R103, R3.reuse ;  /* 0x0000000367677220 */ /* 0x080fe40000410000 */
[-C--:B------:R-:W-:Y:S01]  /*a5a0*/  FMUL.FTZ R44, R44, R148.reuse ;  /* 0x000000942c2c7220 */ /* 0x080fe20000410000 */
[----:B---3--:R-:W-:Y:S01]  /*a5b0*/  HMMA.16816.F32.BF16 R104, R4, R16, R104 ;  /* 0x000000100468723c */ /* 0x008fe20000041868 */
[----:B------:R-:W-:Y:S02]  /*a5c0*/  FMUL.FTZ R45, R45, R148 ;  /* 0x000000942d2d7220 */ /* 0x000fe40000410000 */
[-C--:B------:R-:W-:Y:S01]  /*a5d0*/  FMUL.FTZ R46, R46, R3.reuse ;  /* 0x000000032e2e7220 */ /* 0x080fe20000410000 */
[----:B------:R-:W3:Y:S01]  /*a5e0*/  MUFU.EX2 R165, R165 ;  /* 0x000000a500a57308 */ /* 0x000ee20000000800 */
[----:B------:R-:W-:-:S02]  /*a5f0*/  FMUL.FTZ R47, R47, R3 ;  /* 0x000000032f2f7220 */ /* 0x000fc40000410000 */
[-C--:B------:R-:W-:Y:S01]  /*a600*/  FMUL.FTZ R48, R48, R148.reuse ;  /* 0x0000009430307220 */ /* 0x080fe20000410000 */
[C---:B------:R-:W-:Y:S01]  /*a610*/  HMMA.16816.F32.BF16 R100, R4.reuse, R18, R100 ;  /* 0x000000120464723c */ /* 0x040fe20000041864 */
[-C--:B------:R-:W-:Y:S01]  /*a620*/  FMUL.FTZ R49, R49, R148.reuse ;  /* 0x0000009431317220 */ /* 0x080fe20000410000 */
[----:B------:R-:W2:Y:S01]  /*a630*/  LDSM.16.MT88.4 R16, [R185+0xe000] ;  /* 0x00e00000b910783b */ /* 0x000ea20000004200 */
[-C--:B------:R-:W-:Y:S01]  /*a640*/  FMUL.FTZ R50, R50, R3.reuse ;  /* 0x0000000332327220 */ /* 0x080fe20000410000 */
[----:B------:R-:W1:Y:S01]  /*a650*/  MUFU.EX2 R166, R166 ;  /* 0x000000a600a67308 */ /* 0x000e620000000800 */
[----:B------:R-:W-:Y:S02]  /*a660*/  FMUL.FTZ R51, R51, R3 ;  /* 0x0000000333337220 */ /* 0x000fe40000410000 */
[-C--:B------:R-:W-:Y:S01]  /*a670*/  FMUL.FTZ R60, R60, R148.reuse ;  /* 0x000000943c3c7220 */ /* 0x080fe20000410000 */
[----:B-----5:R-:W-:Y:S01]  /*a680*/  HMMA.16816.F32.BF16 R44, R4, R8, R44 ;  /* 0x00000008042c723c */ /* 0x020fe2000004182c */
[----:B------:R-:W-:-:S02]  /*a690*/  FMUL.FTZ R61, R61, R148 ;  /* 0x000000943d3d7220 */ /* 0x000fc40000410000 */
[-C--:B------:R-:W-:Y:S01]  /*a6a0*/  FMUL.FTZ R62, R62, R3.reuse ;  /* 0x000000033e3e7220 */ /* 0x080fe20000410000 */
[----:B------:R-:W-:Y:S01]  /*a6b0*/  MUFU.EX2 R168, R168 ;  /* 0x000000a800a87308 */ /* 0x000fe20000000800 */
[-C--:B------:R-:W-:Y:S02]  /*a6c0*/  FMUL.FTZ R63, R63, R3.reuse ;  /* 0x000000033f3f7220 */ /* 0x080fe40000410000 */
[-C--:B------:R-:W-:Y:S01]  /*a6d0*/  FMUL.FTZ R64, R64, R148.reuse ;  /* 0x0000009440407220 */ /* 0x080fe20000410000 */
[----:B------:R-:W-:Y:S01]  /*a6e0*/  HMMA.16816.F32.BF16 R48, R4, R10, R48 ;  /* 0x0000000a0430723c */ /* 0x000fe20000041830 */
[----:B------:R-:W5:Y:S01]  /*a6f0*/  LDSM.16.MT88.4 R8, [R188+0x10000] ;  /* 0x01000000bc08783b */ /* 0x000f620000004200 */
[----:B------:R-:W-:Y:S02]  /*a700*/  FMUL.FTZ R65, R65, R148 ;  /* 0x0000009441417220 */ /* 0x000fe40000410000 */
[-C--:B------:R-:W-:Y:S01]  /*a710*/  FMUL.FTZ R66, R66, R3.reuse ;  /* 0x0000000342427220 */ /* 0x080fe20000410000 */
[----:B------:R-:W2:Y:S01]  /*a720*/  MUFU.EX2 R169, R169 ;  /* 0x000000a900a97308 */ /* 0x000ea20000000800 */
[----:B------:R-:W-:-:S02]  /*a730*/  FMUL.FTZ R67, R67, R3 ;  /* 0x0000000343437220 */ /* 0x000fc40000410000 */
[C---:B-1----:R-:W-:Y:S01]  /*a740*/  HMMA.16816.F32.BF16 R60, R4.reuse, R12, R60 ;  /* 0x0000000c043c723c */ /* 0x042fe2000004183c */
[-C--:B------:R-:W-:Y:S02]  /*a750*/  FMUL.FTZ R52, R52, R148.reuse ;  /* 0x0000009434347220 */ /* 0x080fe40000410000 */
[-C--:B------:R-:W-:Y:S02]  /*a760*/  FMUL.FTZ R53, R53, R148.reuse ;  /* 0x0000009435357220 */ /* 0x080fe40000410000 */
[-C--:B------:R-:W-:Y:S01]  /*a770*/  FMUL.FTZ R54, R54, R3.reuse ;  /* 0x0000000336367220 */ /* 0x080fe20000410000 */
[----:B------:R-:W-:Y:S01]  /*a780*/  MUFU.EX2 R170, R170 ;  /* 0x000000aa00aa7308 */ /* 0x000fe20000000800 */
        /* <DEDUP_REMOVED lines=9> */
[----:B--2---:R-:W-:Y:S01]  /*a820*/  HMMA.16816.F32.BF16 R52, R4, R16, R52 ;  /* 0x000000100434723c */ /* 0x004fe20000041834 */
[----:B------:R-:W-:Y:S02]  /*a830*/  FMUL.FTZ R69, R69, R148 ;  /* 0x0000009445457220 */ /* 0x000fe40000410000 */
[-C--:B------:R-:W-:Y:S01]  /*a840*/  FMUL.FTZ R70, R70, R3.reuse ;  /* 0x0000000346467220 */ /* 0x080fe20000410000 */
[----:B------:R-:W-:Y:S01]  /*a850*/  MUFU.EX2 R154, R154 ;  /* 0x0000009a009a7308 */ /* 0x000fe20000000800 */
        /* <DEDUP_REMOVED lines=19> */
[----:B------:R-:W-:Y:S01]  /*a990*/  MUFU.EX2 R153, R153 ;  /* 0x0000009900997308 */ /* 0x000fe20000000800 */
        /* <DEDUP_REMOVED lines=26> */
[-C--:B------:R-:W-:Y:S02]  /*ab40*/  FMUL.FTZ R99, R99, R3.reuse ;  /* 0x0000000363637220 */ /* 0x080fe40000410000 */
[----:B------:R-:W-:Y:S01]  /*ab50*/  FFMA.FTZ R144, R211, R148, R144 ;  /* 0x00000094d3907223 */ /* 0x000fe20000010090 */
[----:B-----5:R-:W-:Y:S01]  /*ab60*/  HMMA.16816.F32.BF16 R92, R4, R8, R92 ;  /* 0x00000008045c723c */ /* 0x020fe2000004185c */
[----:B------:R-:W-:-:S02]  /*ab70*/  FFMA.FTZ R3, R209, R3, R140 ;  /* 0x00000003d1037223 */ /* 0x000fc4000001008c */
[----:B------:R-:W-:Y:S02]  /*ab80*/  FADD.FTZ R143, R143, R144 ;  /* 0x000000908f8f7221 */ /* 0x000fe40000010000 */
[----:B------:R-:W-:Y:S02]  /*ab90*/  FADD.FTZ R3, R2, R3 ;  /* 0x0000000302037221 */ /* 0x000fe40000010000 */
[----:B------:R-:W-:Y:S01]  /*aba0*/  FADD.FTZ R142, R142, R143 ;  /* 0x0000008f8e8e7221 */ /* 0x000fe20000010000 */
[----:B------:R-:W-:Y:S01]  /*abb0*/  HMMA.16816.F32.BF16 R96, R4, R10, R96 ;  /* 0x0000000a0460723c */ /* 0x000fe20000041860 */
[----:B------:R-:W-:Y:S01]  /*abc0*/  LDSM.16.MT88.4 R8, [R184+0xe800] ;  /* 0x00e80000b808783b */ /* 0x000fe20000004200 */
[----:B------:R-:W-:Y:S02]  /*abd0*/  FADD.FTZ R2, R0, R3 ;  /* 0x0000000300027221 */ /* 0x000fe40000010000 */
[----:B------:R-:W-:Y:S02]  /*abe0*/  FADD.FTZ R0, R141, R142 ;  /* 0x0000008e8d007221 */ /* 0x000fe40000010000 */
[----:B------:R-:W-:Y:S01]  /*abf0*/  FADD.FTZ R2, R147, R2 ;  /* 0x0000000293027221 */ /* 0x000fe20000010000 */
[----:B------:R-:W-:Y:S01]  /*ac00*/  F2FP.BF16.PACK_AB R4, R156, R155 ;  /* 0x0000009b9c04723e */ /* 0x000fe200000010ff */
[----:B------:R-:W-:Y:S01]  /*ac10*/  FADD.FTZ R155, R155, R0 ;  /* 0x000000009b9b7221 */ /* 0x000fe20000010000 */
[----:B----4-:R-:W-:Y:S01]  /*ac20*/  F2FP.BF16.PACK_AB R5, R162, R159 ;  /* 0x0000009fa205723e */ /* 0x010fe200000010ff */
        /* <DEDUP_REMOVED lines=9> */
[----:B------:R-:W-:Y:S02]  /*acc0*/  FADD.FTZ R161, R161, R160 ;  /* 0x000000a0a1a17221 */ /* 0x000fe40000010000 */
[----:B------:R-:W-:-:S03]  /*acd0*/  FADD.FTZ R0, R164, R3 ;  /* 0x00000003a4007221 */ /* 0x000fc60000010000 */
[----:B------:R-:W-:Y:S01]  /*ace0*/  HMMA.16816.F32.BF16 R124, R4, R14, R124 ;  /* 0x0000000e047c723c */ /* 0x000fe2000004187c */
[----:B------:R-:W1:Y:S01]  /*acf0*/  LDSM.16.MT88.4 R12, [R188+0x10800] ;  /* 0x01080000bc0c783b */ /* 0x000e620000004200 */
[----:B------:R-:W-:-:S04]  /*ad00*/  FADD.FTZ R0, R167, R0 ;  /* 0x00000000a7007221 */ /* 0x000fc80000010000 */
[----:B---3--:R-:W-:Y:S02]  /*ad10*/  FADD.FTZ R3, R165, R0 ;  /* 0x00000000a5037221 */ /* 0x008fe40000010000 */
[----:B------:R-:W-:Y:S02]  /*ad20*/  HMMA.16816.F32.BF16 R36, R4, R24, R36 ;  /* 0x000000180424723c */ /* 0x000fe40000041824 */
[----:B------:R-:W-:-:S06]  /*ad30*/  FADD.FTZ R3, R166, R3 ;  /* 0x00000003a6037221 */ /* 0x000fcc0000010000 */
        /* <DEDUP_REMOVED lines=22> */
[----:B------:R-:W5:Y:S07]  /*aea0*/  LDSM.16.MT88.4 R8, [R186+0xd000] ;  /* 0x00d00000ba08783b */ /* 0x000f6e0000004200 */
[C---:B---3--:R-:W-:Y:S08]  /*aeb0*/  HMMA.16816.F32.BF16 R76, R4.reuse, R24, R76 ;  /* 0x00000018044c723c */ /* 0x048ff0000004184c */
[C---:B------:R-:W-:Y:S01]  /*aec0*/  HMMA.16816.F32.BF16 R80, R4.reuse, R26, R80 ;  /* 0x0000001a0450723c */ /* 0x040fe20000041850 */
[----:B------:R-:W3:Y:S07]  /*aed0*/  LDSM.16.MT88.4 R24, [R188+0xf000] ;  /* 0x00f00000bc18783b */ /* 0x000eee0000004200 */
[C---:B----4-:R-:W-:Y:S08]  /*aee0*/  HMMA.16816.F32.BF16 R84, R4.reuse, R20, R84 ;  /* 0x000000140454723c */ /* 0x050ff00000041854 */
[C---:B------:R-:W-:Y:S01]  /*aef0*/  HMMA.16816.F32.BF16 R88, R4.reuse, R22, R88 ;  /* 0x000000160458723c */ /* 0x040fe20000041858 */
[----:B------:R-:W-:Y:S07]  /*af00*/  LDSM.16.MT88.4 R20, [R186+0xf000] ;  /* 0x00f00000ba14783b */ /* 0x000fee0000004200 */
[C---:B--2---:R-:W-:Y:S08]  /*af10*/  HMMA.16816.F32.BF16 R92, R4.reuse, R16, R92 ;  /* 0x00000010045c723c */ /* 0x044ff0000004185c */
[----:B------:R-:W-:Y:S01]  /*af20*/  HMMA.16816.F32.BF16 R96, R4, R18, R96 ;  /* 0x000000120460723c */ /* 0x000fe20000041860 */
[----:B------:R-:W2:Y:S06]  /*af30*/  LDSM.16.MT88.4 R16, [R185+0xf000] ;  /* 0x00f00000b910783b */ /* 0x000eac0000004200 */
[----:B------:R-:W-:-:S02]  /*af40*/  F2FP.BF16.PACK_AB R4, R167, R164 ;  /* 0x000000a4a704723e */ /* 0x000fc400000010ff */
[----:B------:R-:W-:Y:S01]  /*af50*/  F2FP.BF16.PACK_AB R5, R169, R168 ;  /* 0x000000a8a905723e */ /* 0x000fe200000010ff */
[----:B------:R-:W-:Y:S01]  /*af60*/  FADD.FTZ R168, R168, R161 ;  /* 0x000000a1a8a87221 */ /* 0x000fe20000010000 */
[----:B------:R-:W-:Y:S02]  /*af70*/  F2FP.BF16.PACK_AB R6, R166, R165 ;  /* 0x000000a5a606723e */ /* 0x000fe400000010ff */
[----:B------:R-:W-:Y:S01]  /*af80*/  F2FP.BF16.PACK_AB R7, R163, R170 ;  /* 0x000000aaa307723e */ /* 0x000fe200000010ff */
[----:B------:R-:W-:-:S04]  /*af90*/  FADD.FTZ R169, R169, R168 ;  /* 0x000000a8a9a97221 */ /* 0x000fc80000010000 */
[----:B------:R-:W-:Y:S02]  /*afa0*/  FADD.FTZ R0, R170, R169 ;  /* 0x000000a9aa007221 */ /* 0x000fe40000010000 */
[----:B-1----:R-:W-:Y:S02]  /*afb0*/  HMMA.16816.F32.BF16 R128, R4, R12, R128 ;  /* 0x0000000c0480723c */ /* 0x002fe40000041880 */
[----:B------:R-:W-:-:S06]  /*afc0*/  FADD.FTZ R0, R163, R0 ;  /* 0x00000000a3007221 */ /* 0x000fcc0000010000 */
[C---:B------:R-:W-:Y:S01]  /*afd0*/  HMMA.16816.F32.BF16 R124, R4.reuse, R14, R124 ;  /* 0x0000000e047c723c */ /* 0x040fe2000004187c */
[----:B------:R-:W1:Y:S07]  /*afe0*/  LDSM.16.MT88.4 R12, [R184+0xf000] ;  /* 0x00f00000b80c783b */ /* 0x000e6e0000004200 */
[C---:B-----5:R-:W-:Y:S08]  /*aff0*/  HMMA.16816.F32.BF16 R120, R4.reuse, R8, R120 ;  /* 0x000000080478723c */ /* 0x060ff00000041878 */
[C---:B------:R-:W-:Y:S01]  /*b000*/  HMMA.16816.F32.BF16 R116, R4.reuse, R10, R116 ;  /* 0x0000000a0474723c */ /* 0x040fe20000041874 */
[----:B------:R-:W4:Y:S07]  /*b010*/  LDSM.16.MT88.4 R8, [R188+0x11000] ;  /* 0x01100000bc08783b */ /* 0x000f2e0000004200 */
[C---:B---3--:R-:W-:Y:S08]  /*b020*/  HMMA.16816.F32.BF16 R36, R4.reuse, R24, R36 ;  /* 0x000000180424723c */ /* 0x048ff00000041824 */
[C---:B------:R-:W-:Y:S01]  /*b030*/  HMMA.16816.F32.BF16 R40, R4.reuse, R26, R40 ;  /* 0x0000001a0428723c */ /* 0x040fe20000041828 */
[----:B------:R-:W3:Y:S07]  /*b040*/  LDSM.16.MT88.4 R24, [R186+0x11000] ;  /* 0x01100000ba18783b */ /* 0x000eee0000004200 */
[C---:B--2---:R-:W-:Y:S08]  /*b050*/  HMMA.16816.F32.BF16 R52, R4.reuse, R16, R52 ;  /* 0x000000100434723c */ /* 0x044ff00000041834 */
[C---:B-1----:R-:W-:Y:S08]  /*b060*/  HMMA.16816.F32.BF16 R60, R4.reuse, R12, R60 ;  /* 0x0000000c043c723c */ /* 0x042ff0000004183c */
[C---:B------:R-:W-:Y:S01]  /*b070*/  HMMA.16816.F32.BF16 R64, R4.reuse, R14, R64 ;  /* 0x0000000e0440723c */ /* 0x040fe20000041840 */
[----:B------:R-:W1:Y:S07]  /*b080*/  LDSM.16.MT88.4 R12, [R184+0x11000] ;  /* 0x01100000b80c783b */ /* 0x000e6e0000004200 */
[C---:B------:R-:W-:Y:S01]  /*b090*/  HMMA.16816.F32.BF16 R56, R4.reuse, R18, R56 ;  /* 0x000000120438723c */ /* 0x040fe20000041838 */
[----:B------:R-:W2:Y:S07]  /*b0a0*/  LDSM.16.MT88.4 R16, [R185+0x11000] ;  /* 0x01100000b910783b */ /* 0x000eae0000004200 */
[C---:B----4-:R-:W-:Y:S08]  /*b0b0*/  HMMA.16816.F32.BF16 R68, R4.reuse, R8, R68 ;  /* 0x000000080444723c */ /* 0x050ff00000041844 */
[C---:B------:R-:W-:Y:S01]  /*b0c0*/  HMMA.16816.F32.BF16 R72, R4.reuse, R10, R72 ;  /* 0x0000000a0448723c */ /* 0x040fe20000041848 */
[----:B------:R-:W4:Y:S07]  /*b0d0*/  LDSM.16.MT88.4 R8, [R188+0xd800] ;  /* 0x00d80000bc08783b */ /* 0x000f2e0000004200 */
[C---:B---3--:R-:W-:Y:S08]  /*b0e0*/  HMMA.16816.F32.BF16 R76, R4.reuse, R24, R76 ;  /* 0x00000018044c723c */ /* 0x048ff0000004184c */
[C---:B------:R-:W-:Y:S01]  /*b0f0*/  HMMA.16816.F32.BF16 R80, R4.reuse, R26, R80 ;  /* 0x0000001a0450723c */ /* 0x040fe20000041850 */
[----:B------:R-:W3:Y:S07]  /*b100*/  LDSM.16.MT88.4 R24, [R188+0xf800] ;  /* 0x00f80000bc18783b */ /* 0x000eee0000004200 */
[C---:B-1----:R-:W-:Y:S08]  /*b110*/  HMMA.16816.F32.BF16 R92, R4.reuse, R12, R92 ;  /* 0x0000000c045c723c */ /* 0x042ff0000004185c */
[C---:B------:R-:W-:Y:S01]  /*b120*/  HMMA.16816.F32.BF16 R96, R4.reuse, R14, R96 ;  /* 0x0000000e0460723c */ /* 0x040fe20000041860 */
[----:B------:R-:W1:Y:S07]  /*b130*/  LDSM.16.MT88.4 R12, [R188+0x11800] ;  /* 0x01180000bc0c783b */ /* 0x000e6e0000004200 */
[C---:B------:R-:W-:Y:S08]  /*b140*/  HMMA.16816.F32.BF16 R112, R4.reuse, R32, R112 ;  /* 0x000000200470723c */ /* 0x040ff00000041870 */
[C---:B------:R-:W-:Y:S01]  /*b150*/  HMMA.16816.F32.BF16 R108, R4.reuse, R34, R108 ;  /* 0x00000022046c723c */ /* 0x040fe2000004186c */
[----:B------:R-:W5:Y:S07]  /*b160*/  LDSM.16.MT88.4 R32, [R184+0xd800] ;  /* 0x00d80000b820783b */ /* 0x000f6e0000004200 */
[C---:B------:R-:W-:Y:S08]  /*b170*/  HMMA.16816.F32.BF16 R104, R4.reuse, R28, R104 ;  /* 0x0000001c0468723c */ /* 0x040ff00000041868 */
[C---:B------:R-:W-:Y:S01]  /*b180*/  HMMA.16816.F32.BF16 R100, R4.reuse, R30, R100 ;  /* 0x0000001e0464723c */ /* 0x040fe20000041864 */
[----:B------:R-:W1:Y:S07]  /*b190*/  LDSM.16.MT88.4 R28, [R186+0xf800] ;  /* 0x00f80000ba1c783b */ /* 0x000e6e0000004200 */
[C---:B------:R-:W-:Y:S08]  /*b1a0*/  HMMA.16816.F32.BF16 R44, R4.reuse, R20, R44 ;  /* 0x00000014042c723c */ /* 0x040ff0000004182c */
[C---:B------:R-:W-:Y:S01]  /*b1b0*/  HMMA.16816.F32.BF16 R48, R4.reuse, R22, R48 ;  /* 0x000000160430723c */ /* 0x040fe20000041830 */
[----:B------:R-:W1:Y:S07]  /*b1c0*/  LDSM.16.MT88.4 R20, [R185+0xf800] ;  /* 0x00f80000b914783b */ /* 0x000e6e0000004200 */
        /* <DEDUP_REMOVED lines=10> */
[----:B------:R-:W-:Y:S01]  /*b270*/  FADD.FTZ R206, R206, R151 ;  /* 0x00000097cece7221 */ /* 0x000fe20000010000 */
[----:B------:R-:W-:Y:S01]  /*b280*/  MOV R3, R145 ;  /* 0x0000009100037202 */ /* 0x000fe20000000f00 */
[----:B------:R-:W-:-:S02]  /*b290*/  FADD.FTZ R152, R152, R171 ;  /* 0x000000ab98987221 */ /* 0x000fc40000010000 */
[----:B------:R-:W-:Y:S02]  /*b2a0*/  FADD.FTZ R205, R205, R206 ;  /* 0x000000cecdcd7221 */ /* 0x000fe40000010000 */
[----:B----4-:R-:W-:Y:S01]  /*b2b0*/  HMMA.16816.F32.BF16 R128, R4, R8, R128 ;  /* 0x000000080480723c */ /* 0x010fe20000041880 */
[----:B------:R-:W-:Y:S02]  /*b2c0*/  FADD.FTZ R211, R153, R152 ;  /* 0x0000009899d37221 */ /* 0x000fe40000010000 */
[----:B------:R-:W-:-:S05]  /*b2d0*/  FADD.FTZ R209, R150, R205 ;  /* 0x000000cd96d17221 */ /* 0x000fca0000010000 */
        /* <DEDUP_REMOVED lines=9> */
[C---:B------:R-:W-:Y:S08]  /*b370*/  HMMA.16816.F32.BF16 R116, R4.reuse, R138, R116 ;  /* 0x0000008a0474723c */ /* 0x040ff00000041874 */
        /* <DEDUP_REMOVED lines=9> */
[C---:B----4-:R-:W-:Y:S08]  /*b410*/  HMMA.16816.F32.BF16 R76, R4.reuse, R8, R76 ;  /* 0x00000008044c723c */ /* 0x050ff0000004184c */
[C---:B------:R-:W-:Y:S08]  /*b420*/  HMMA.16816.F32.BF16 R80, R4.reuse, R10, R80 ;  /* 0x0000000a0450723c */ /* 0x040ff00000041850 */
[C---:B---3--:R-:W-:Y:S08]  /*b430*/  HMMA.16816.F32.BF16 R84, R4.reuse, R24, R84 ;  /* 0x000000180454723c */ /* 0x048ff00000041854 */
[C---:B------:R-:W-:Y:S08]  /*b440*/  HMMA.16816.F32.BF16 R88, R4.reuse, R26, R88 ;  /* 0x0000001a0458723c */ /* 0x040ff00000041858 */
[C---:B-1----:R-:W-:Y:S08]  /*b450*/  HMMA.16816.F32.BF16 R92, R4.reuse, R12, R92 ;  /* 0x0000000c045c723c */ /* 0x042ff0000004185c */
[C---:B------:R-:W-:Y:S08]  /*b460*/  HMMA.16816.F32.BF16 R96, R4.reuse, R14, R96 ;  /* 0x0000000e0460723c */ /* 0x040ff00000041860 */
[----:B------:R-:W-:Y:S07]  /*b470*/  HMMA.16816.F32.BF16 R112, R4, R132, R112 ;  /* 0x000000840470723c */ /* 0x000fee0000041870 */
[----:B------:R-:W-:Y:S11]  /*b480*/  MOV R132, R146 ;  /* 0x0000009200847202 */ /* 0x000ff60000000f00 */
[----:B------:R-:W-:Y:S01]  /*b490*/  @!UPT UIADD3 URZ, URZ, URZ, URZ ;  /* 0x0000003f3f3ff290 */ /* 0x000fe2000fffe03f */
.L_x_2095:
[----:B------:R-:W-:Y:S05]  /*b4a0*/  @!P4 BRA `(.L_x_2103) ;  /* 0x000042000000c947 */ /* 0x000fea0003800000 */
[----:B------:R-:W-:Y:S01]  /*b4b0*/  IABS R0, c[0x0][0x2d0] ;  /* 0x0000b40000007a13 */ /* 0x000fe20000000000 */
[----:B------:R-:W-:Y:S01]  /*b4c0*/  ULDC UR5, c[0x0][0x1a0] ;  /* 0x0000680000057ab9 */ /* 0x000fe20000000800 */
[----:B------:R-:W-:Y:S01]  /*b4d0*/  IABS R4, c[0x0][0x2d0] ;  /* 0x0000b40000047a13 */ /* 0x000fe20000000000 */
[----:B------:R-:W-:-:S02]  /*b4e0*/  ULEA UR5, -UR5, URZ, 0x6 ;  /* 0x0000003f05057291 */ /* 0x000fc4000f8e313f */
[----:B------:R-:W-:Y:S01]  /*b4f0*/  IMAD.MOV.U32 R7, RZ, RZ, R0 ;  /* 0x000000ffff077224 */ /* 0x000fe200078e0000 */
[----:B------:R-:W1:Y:S01]  /*b500*/  R2UR UR16, R4 ;  /* 0x00000000041073c2 */ /* 0x000e6200000e0000 */
[----:B------:R-:W-:Y:S02]  /*b510*/  USHF.R.S32.HI UR4, URZ, 0x1f, UR5 ;  /* 0x0000001f3f047899 */ /* 0x000fe40008011405 */
[----:B------:R-:W-:Y:S01]  /*b520*/  UMOV UR32, URZ ;  /* 0x0000003f00207c82 */ /* 0x000fe20008000000 */
[----:B------:R-:W-:Y:S01]  /*b530*/  IMAD.U32 R206, RZ, RZ, UR5 ;  /* 0x00000005ffce7e24 */ /* 0x000fe2000f8e00ff */
[----:B------:R-:W-:Y:S02]  /*b540*/  UMOV UR28, URZ ;  /* 0x0000003f001c7c82 */ /* 0x000fe40008000000 */
[----:B------:R-:W-:Y:S01]  /*b550*/  ULDC UR17, c[0x0][0x198] ;  /* 0x0000660000117ab9 */ /* 0x000fe20000000800 */
[----:B------:R-:W2:Y:S01]  /*b560*/  R2UR UR12, R7 ;  /* 0x00000000070c73c2 */ /* 0x000ea200000e0000 */
[----:B------:R-:W-:Y:S01]  /*b570*/  ULEA UR17, -UR17, URZ, 0x6 ;  /* 0x0000003f11117291 */ /* 0x000fe2000f8e313f */
[----:B------:R-:W-:Y:S01]  /*b580*/  MOV R205, UR4 ;  /* 0x0000000400cd7c02 */ /* 0x000fe20008000f00 */
[----:B------:R-:W-:-:S02]  /*b590*/  ULDC UR7, c[0x0][0x2d0] ;  /* 0x0000b40000077ab9 */ /* 0x000fc40000000800 */
[----:B------:R-:W-:Y:S02]  /*b5a0*/  ULDC UR6, c[0x0][0x2d0] ;  /* 0x0000b40000067ab9 */ /* 0x000fe40000000800 */
[----:B------:R-:W-:Y:S02]  /*b5b0*/  UISETP.NE.AND UP1, UPT, URZ, UR7, UPT ;  /* 0x000000073f00728c */ /* 0x000fe4000bf25270 */
[----:B------:R-:W-:Y:S02]  /*b5c0*/  ULOP3.LUT UR14, URZ, UR7, URZ, 0x33, !UPT ;  /* 0x000000073f0e7292 */ /* 0x000fe4000f8e333f */
[----:B------:R-:W-:Y:S02]  /*b5d0*/  UISETP.NE.AND UP0, UPT, URZ, UR6, UPT ;  /* 0x000000063f00728c */ /* 0x000fe4000bf05270 */
[----:B------:R-:W-:Y:S02]  /*b5e0*/  ULOP3.LUT UR10, URZ, UR6, URZ, 0x33, !UPT ;  /* 0x000000063f0a7292 */ /* 0x000fe4000f8e333f */
[----:B------:R-:W-:Y:S01]  /*b5f0*/  USHF.R.S32.HI UR8, URZ, 0x1f, UR17 ;  /* 0x0000001f3f087899 */ /* 0x000fe20008011411 */
[----:B-1----:R-:W1:Y:S01]  /*b600*/  I2F.RP R6, UR16 ;  /* 0x0000001000067d06 */ /* 0x002e620008209400 */
[----:B------:R-:W-:-:S07]  /*b610*/  UMOV UR13, 0x40 ;  /* 0x00000040000d7882 */ /* 0x000fce0000000000 */
[----:B--2---:R-:W2:Y:S08]  /*b620*/  I2F.RP R5, UR12 ;  /* 0x0000000c00057d06 */ /* 0x004eb00008209400 */
[----:B-1----:R-:W1:Y:S08]  /*b630*/  MUFU.RCP R2, R6 ;  /* 0x0000000600027308 */ /* 0x002e700000001000 */
[----:B--2---:R-:W2:Y:S01]  /*b640*/  MUFU.RCP R0, R5 ;  /* 0x0000000500007308 */ /* 0x004ea20000001000 */
[----:B-1----:R-:W-:-:S07]  /*b650*/  IADD3 R2, R2, 0xffffffe, RZ ;  /* 0x0ffffffe02027810 */ /* 0x002fce0007ffe0ff */
[----:B------:R-:W1:Y:S01]  /*b660*/  F2I.FTZ.U32.TRUNC.NTZ R2, R2 ;  /* 0x0000000200027305 */ /* 0x000e62000021f000 */
[----:B--2---:R-:W-:-:S07]  /*b670*/  IADD3 R0, R0, 0xffffffe, RZ ;  /* 0x0ffffffe00007810 */ /* 0x004fce0007ffe0ff */
[----:B------:R-:W2:Y:S01]  /*b680*/  F2I.FTZ.U32.TRUNC.NTZ R0, R0 ;  /* 0x0000000000007305 */ /* 0x000ea2000021f000 */
[----:B-1----:R1:W3:Y:S08]  /*b690*/  R2UR UR33, R2 ;  /* 0x00000000022173c2 */ /* 0x0022f000000e0000 */
[----:B--2---:R2:W4:Y:S01]  /*b6a0*/  R2UR UR29, R0 ;  /* 0x00000000001d73c2 */ /* 0x00452200000e0000 */
[----:B-1----:R-:W-:Y:S01]  /*b6b0*/  MOV R2, R132 ;  /* 0x0000008400027202 */ /* 0x002fe20000000f00 */
[----:B---3--:R-:W-:-:S04]  /*b6c0*/  UIADD3 UR11, URZ, -UR33, URZ ;  /* 0x800000213f0b7290 */ /* 0x008fc8000fffe03f */
[----:B------:R-:W-:Y:S01]  /*b6d0*/  UIMAD UR11, UR11, UR16, URZ ;  /* 0x000000100b0b72a4 */ /* 0x000fe2000f8e023f */
[----:B--2---:R-:W-:Y:S01]  /*b6e0*/  IMAD.MOV.U32 R0, RZ, RZ, R3 ;  /* 0x000000ffff007224 */ /* 0x004fe200078e0003 */
[----:B----4-:R-:W-:Y:S02]  /*b6f0*/  UIADD3 UR9, URZ, -UR29, URZ ;  /* 0x8000001d3f097290 */ /* 0x010fe4000fffe03f */
[----:B------:R-:W-:Y:S02]  /*b700*/  UIMAD.WIDE.U32 UR32, UR33, UR11, UR32 ;  /* 0x0000000b212072a5 */ /* 0x000fe4000f8e0020 */
[----:B------:R-:W-:-:S04]  /*b710*/  UIMAD UR9, UR9, UR12, URZ ;  /* 0x0000000c090972a4 */ /* 0x000fc8000f8e023f */
[----:B------:R-:W-:Y:S02]  /*b720*/  UIMAD.WIDE.U32 UR34, UR29, UR9, UR28 ;  /* 0x000000091d2272a5 */ /* 0x000fe4000f8e001c */
[----:B------:R-:W-:Y:S02]  /*b730*/  UMOV UR15, UR33 ;  /* 0x00000021000f7c82 */ /* 0x000fe40008000000 */
[----:B------:R-:W-:Y:S02]  /*b740*/  ULDC.64 UR28, c[0x0][0x118] ;  /* 0x00004600001c7ab9 */ /* 0x000fe40000000a00 */
[----:B------:R-:W-:Y:S02]  /*b750*/  UMOV UR9, 0x40 ;  /* 0x0000004000097882 */ /* 0x000fe40000000000 */
[----:B------:R-:W-:Y:S02]  /*b760*/  UMOV UR11, UR35 ;  /* 0x00000023000b7c82 */ /* 0x000fe40008000000 */
.L_x_2107:
[----:B------:R-:W-:Y:S04]  /*b770*/  DEPBAR.LE SB0, 0x0 ;  /* 0x000080000000791a */ /* 0x000fe80000000000 */
[----:B------:R-:W-:Y:S01]  /*b780*/  BAR.SYNC.DEFER_BLOCKING 0x0 ;  /* 0x0000000000007b1d */ /* 0x000fe20000010000 */
[----:B------:R-:W-:Y:S01]  /*b790*/  PLOP3.LUT P0, PT, PT, PT, UP6, 0x80, 0x0 ;  /* 0x000000000000781c */ /* 0x000fe20003f0f068 */
[----:B------:R-:W-:Y:S01]  /*b7a0*/  UIADD3 UR25, UR25, -0x1, URZ ;  /* 0xffffffff19197890 */ /* 0x000fe2000fffe03f */
[----:B------:R-:W-:Y:S01]  /*b7b0*/  MOV R210, R205 ;  /* 0x000000cd00d27202 */ /* 0x000fe20000000f00 */
[----:B------:R-:W-:Y:S10]  /*b7c0*/  IMAD.MOV.U32 R3, RZ, RZ, R206 ;  /* 0x000000ffff037224 */ /* 0x000ff400078e00ce */
[----:B------:R-:W-:-:S05]  /*b7d0*/  @!P0 BRA `(.L_x_2104) ;  /* 0x0000045000008947 */ /* 0x000fca0003800000 */
[----:B------:R-:W-:Y:S04]  /*b7e0*/  USHF.L.U32 UR4, UR25, 0x6, URZ ;  /* 0x0000000619047899 */ /* 0x000fe8000800063f */
[----:B------:R-:W-:Y:S02]  /*b7f0*/  UIADD3 UR34, UR4, 0x40, URZ ;  /* 0x0000004004227890 */ /* 0x000fe4000fffe03f */
[----:B------:R-:W-:Y:S01]  /*b800*/  IMAD.U32 R6, RZ, RZ, UR4 ;  /* 0x00000004ff067e24 */ /* 0x000fe2000f8e00ff */
[----:B------:R-:W-:Y:S03]  /*b810*/  ULOP3.LUT UR4, UR4, UR7, URZ, 0x3c, !UPT ;  /* 0x0000000704047292 */ /* 0x000fe6000f8e3c3f */
[----:B------:R-:W-:Y:S01]  /*b820*/  IMAD.U32 R5, RZ, RZ, UR34 ;  /* 0x00000022ff057e24 */ /* 0x000fe2000f8e00ff */
[----:B------:R-:W-:Y:S01]  /*b830*/  ULOP3.LUT UR34, UR34, UR7, URZ, 0x3c, !UPT ;  /* 0x0000000722227292 */ /* 0x000fe2000f8e3c3f */
[----:B------:R-:W-:Y:S03]  /*b840*/  IABS R3, R6 ;  /* 0x0000000600037213 */ /* 0x000fe60000000000 */
[----:B------:R-:W-:Y:S01]  /*b850*/  IABS R4, R5 ;  /* 0x0000000500047213 */ /* 0x000fe20000000000 */
[----:B------:R-:W1:Y:S08]  /*b860*/  R2UR UR27, R3 ;  /* 0x00000000031b73c2 */ /* 0x000e7000000e0000 */
[----:B------:R-:W2:Y:S01]  /*b870*/  R2UR UR33, R4 ;  /* 0x00000000042173c2 */ /* 0x000ea200000e0000 */
[----:B-1----:R-:W-:Y:S07]  /*b880*/  UIMAD.WIDE.U32 UR38, UR15, UR27, URZ ;  /* 0x0000001b0f2672a5 */ /* 0x002fee000f8e003f */
[----:B------:R-:W-:Y:S02]  /*b890*/  UMOV UR35, UR39 ;  /* 0x0000002700237c82 */ /* 0x000fe40008000000 */
[----:B--2---:R-:W-:Y:S02]  /*b8a0*/  UIMAD.WIDE.U32 UR36, UR15, UR33, URZ ;  /* 0x000000210f2472a5 */ /* 0x004fe4000f8e003f */
[----:B------:R-:W-:Y:S02]  /*b8b0*/  UIADD3 UR5, -UR35, URZ, URZ ;  /* 0x0000003f23057290 */ /* 0x000fe4000fffe13f */
[----:B------:R-:W-:Y:S02]  /*b8c0*/  UIADD3 UR32, -UR37, URZ, URZ ;  /* 0x0000003f25207290 */ /* 0x000fe4000fffe13f */
[----:B------:R-:W-:Y:S02]  /*b8d0*/  UIMAD UR27, UR16, UR5, UR27 ;  /* 0x00000005101b72a4 */ /* 0x000fe4000f8e021b */
[----:B------:R-:W-:Y:S02]  /*b8e0*/  UIMAD UR33, UR16, UR32, UR33 ;  /* 0x00000020102172a4 */ /* 0x000fe4000f8e0221 */
[----:B------:R-:W-:Y:S02]  /*b8f0*/  UISETP.GT.U32.AND UP2, UPT, UR16, UR27, UPT ;  /* 0x0000001b1000728c */ /* 0x000fe4000bf44070 */
[----:B------:R-:W-:Y:S09]  /*b900*/  UISETP.GT.U32.AND UP3, UPT, UR16, UR33, UPT ;  /* 0x000000211000728c */ /* 0x000ff2000bf64070 */
[----:B------:R-:W-:Y:S02]  /*b910*/  @!UP2 UIADD3 UR27, UR27, -UR16, URZ ;  /* 0x800000101b1ba290 */ /* 0x000fe4000fffe03f */
[----:B------:R-:W-:Y:S02]  /*b920*/  @!UP3 UIADD3 UR33, UR33, -UR16, URZ ;  /* 0x800000102121b290 */ /* 0x000fe4000fffe03f */
[----:B------:R-:W-:Y:S02]  /*b930*/  UISETP.GE.U32.AND UP4, UPT, UR27, UR16, UPT ;  /* 0x000000101b00728c */ /* 0x000fe4000bf86070 */
[----:B------:R-:W-:Y:S02]  /*b940*/  UISETP.GE.U32.AND UP5, UPT, UR33, UR16, UPT ;  /* 0x000000102100728c */ /* 0x000fe4000bfa6070 */
[----:B------:R-:W-:Y:S02]  /*b950*/  @!UP3 UIADD3 UR37, UR37, 0x1, URZ ;  /* 0x000000012525b890 */ /* 0x000fe4000fffe03f */
[----:B------:R-:W-:Y:S02]  /*b960*/  UISETP.GE.AND UP3, UPT, UR34, URZ, UPT ;  /* 0x0000003f2200728c */ /* 0x000fe4000bf66270 */
[----:B------:R-:W-:Y:S02]  /*b970*/  @!UP2 UIADD3 UR35, UR35, 0x1, URZ ;  /* 0x000000012323a890 */ /* 0x000fe4000fffe03f */
[----:B------:R-:W-:Y:S02]  /*b980*/  UISETP.GE.AND UP2, UPT, UR4, URZ, UPT ;  /* 0x0000003f0400728c */ /* 0x000fe4000bf46270 */
[----:B------:R-:W-:Y:S02]  /*b990*/  @UP4 UIADD3 UR35, UR35, 0x1, URZ ;  /* 0x0000000123234890 */ /* 0x000fe4000fffe03f */
[----:B------:R-:W-:Y:S04]  /*b9a0*/  @UP5 UIADD3 UR37, UR37, 0x1, URZ ;  /* 0x0000000125255890 */ /* 0x000fe8000fffe03f */
[----:B------:R-:W-:Y:S03]  /*b9b0*/  @!UP3 UIADD3 UR37, -UR37, URZ, URZ ;  /* 0x0000003f2525b290 */ /* 0x000fe6000fffe13f */
[----:B------:R-:W-:Y:S02]  /*b9c0*/  @!UP2 UIADD3 UR35, -UR35, URZ, URZ ;  /* 0x0000003f2323a290 */ /* 0x000fe4000fffe13f */
[----:B------:R-:W-:Y:S02]  /*b9d0*/  USEL UR37, UR14, UR37, !UP1 ;  /* 0x000000250e257287 */ /* 0x000fe4000c800000 */
[----:B------:R-:W-:Y:S04]  /*b9e0*/  USEL UR35, UR14, UR35, !UP1 ;  /* 0x000000230e237287 */ /* 0x000fe8000c800000 */
[----:B------:R-:W-:Y:S02]  /*b9f0*/  IMAD.U32 R4, RZ, RZ, UR37 ;  /* 0x00000025ff047e24 */ /* 0x000fe4000f8e00ff */
[----:B------:R-:W-:Y:S01]  /*ba00*/  MOV R3, UR35 ;  /* 0x0000002300037c02 */ /* 0x000fe20008000f00 */
[----:B------:R-:W-:Y:S02]  /*ba10*/  IMAD.U32 R5, RZ, RZ, UR35 ;  /* 0x00000023ff057e24 */ /* 0x000fe4000f8e00ff */
[----:B------:R-:W-:Y:S02]  /*ba20*/  LEA R8, P0, R4, UR30, 0x2 ;  /* 0x0000001e04087c11 */ /* 0x000fe4000f8010ff */
[----:B------:R-:W-:Y:S02]  /*ba30*/  LEA R6, P1, R3, UR30, 0x2 ;  /* 0x0000001e03067c11 */ /* 0x000fe4000f8210ff */
[----:B------:R-:W1:Y:S01]  /*ba40*/  R2UR UR4, R8 ;  /* 0x00000000080473c2 */ /* 0x000e6200000e0000 */
[----:B------:R-:W-:Y:S02]  /*ba50*/  MOV R3, UR37 ;  /* 0x0000002500037c02 */ /* 0x000fe40008000f00 */
[----:B------:R-:W-:Y:S02]  /*ba60*/  LEA.HI.X.SX32 R7, R5, UR31, 0x2, P1 ;  /* 0x0000001f05077c11 */ /* 0x000fe400088f16ff */
[----:B------:R-:W-:Y:S03]  /*ba70*/  LEA.HI.X.SX32 R9, R3, UR31, 0x2, P0 ;  /* 0x0000001f03097c11 */ /* 0x000fe600080f16ff */
[----:B------:R-:W2:Y:S08]  /*ba80*/  R2UR UR32, R6 ;  /* 0x00000000062073c2 */ /* 0x000eb000000e0000 */
[----:B------:R-:W3:Y:S08]  /*ba90*/  R2UR UR5, R9 ;  /* 0x00000000090573c2 */ /* 0x000ef000000e0000 */
[----:B------:R-:W4:Y:S01]  /*baa0*/  R2UR UR33, R7 ;  /* 0x00000000072173c2 */ /* 0x000f2200000e0000 */
[----:B-1----:R-:W-:Y:S02]  /*bab0*/  IMAD.U32 R4, RZ, RZ, UR4 ;  /* 0x00000004ff047e24 */ /* 0x002fe4000f8e00ff */
[----:B--2---:R-:W-:Y:S01]  /*bac0*/  IMAD.U32 R10, RZ, RZ, UR32 ;  /* 0x00000020ff0a7e24 */ /* 0x004fe2000f8e00ff */
[----:B------:R-:W-:Y:S04]  /*bad0*/  UIADD3 UR32, UR37, -UR35, URZ ;  /* 0x8000002325207290 */ /* 0x000fe8000fffe03f */
[----:B------:R-:W-:Y:S01]  /*bae0*/  UIMAD UR32, UR32, UR7, -UR13 ;  /* 0x00000007202072a4 */ /* 0x000fe2000f8e0a0d */
[----:B---3--:R-:W-:Y:S01]  /*baf0*/  MOV R5, UR5 ;  /* 0x0000000500057c02 */ /* 0x008fe20008000f00 */
[----:B------:R-:W-:Y:S04]  /*bb00*/  ULDC.64 UR4, c[0x0][0x1a0] ;  /* 0x0000680000047ab9 */ /* 0x000fe80000000a00 */
[----:B------:R1:W2:Y:S02]  /*bb10*/  LDG.E R4, [R4.64] ;  /* 0x0000001c04047981 */ /* 0x0002a4000c1e1900 */
[----:B------:R-:W-:Y:S01]  /*bb20*/  USHF.R.S32.HI UR27, URZ, 0x1f, UR32 ;  /* 0x0000001f3f1b7899 */ /* 0x000fe20008011420 */
[----:B----4-:R-:W-:Y:S01]  /*bb30*/  MOV R11, UR33 ;  /* 0x00000021000b7c02 */ /* 0x010fe20008000f00 */
[----:B------:R-:W-:Y:S02]  /*bb40*/  UIMAD.WIDE.U32 UR34, UR32, UR4, URZ ;  /* 0x00000004202272a5 */ /* 0x000fe4000f8e003f */
[----:B------:R-:W-:Y:S02]  /*bb50*/  UIMAD UR27, UR27, UR4, URZ ;  /* 0x000000041b1b72a4 */ /* 0x000fe4000f8e023f */
[----:B------:R-:W2:Y:S02]  /*bb60*/  LDG.E R3, [R10.64] ;  /* 0x0000001c0a037981 */ /* 0x000ea4000c1e1900 */
[----:B------:R-:W-:Y:S04]  /*bb70*/  UIMAD UR27, UR32, UR5, UR27 ;  /* 0x00000005201b72a4 */ /* 0x000fe8000f8e021b */
[----:B------:R-:W-:Y:S01]  /*bb80*/  UIADD3 UR27, UR35, UR27, URZ ;  /* 0x0000001b231b7290 */ /* 0x000fe2000fffe03f */
[----:B-1----:R-:W-:Y:S05]  /*bb90*/  IMAD.U32 R5, RZ, RZ, UR35 ;  /* 0x00000023ff057e24 */ /* 0x002fea000f8e00ff */
[----:B------:R-:W-:Y:S01]  /*bba0*/  MOV R5, UR27 ;  /* 0x0000001b00057c02 */ /* 0x000fe20008000f00 */
[----:B--2---:R-:W-:Y:S01]  /*bbb0*/  IMAD.IADD R3, R3, 0x1, -R4 ;  /* 0x0000000103037824 */ /* 0x004fe200078e0a04 */
[----:B------:R-:W-:Y:S04]  /*bbc0*/  MOV R4, UR34 ;  /* 0x0000002200047c02 */ /* 0x000fe80008000f00 */
[----:B------:R-:W-:Y:S01]  /*bbd0*/  SHF.R.S32.HI R210, RZ, 0x1f, R3 ;  /* 0x0000001fffd27819 */ /* 0x000fe20000011403 */
[C---:B------:R-:W-:Y:S04]  /*bbe0*/  IMAD.WIDE.U32 R4, R3.reuse, c[0x0][0x188], R4 ;  /* 0x0000620003047a25 */ /* 0x040fe800078e0004 */
[----:B------:R-:W-:Y:S04]  /*bbf0*/  IMAD R210, R210, c[0x0][0x188], RZ ;  /* 0x00006200d2d27a24 */ /* 0x000fe800078e02ff */
[----:B------:R-:W-:Y:S02]  /*bc00*/  IMAD R210, R3, c[0x0][0x18c], R210 ;  /* 0x0000630003d27a24 */ /* 0x000fe400078e02d2 */
[----:B------:R-:W-:Y:S03]  /*bc10*/  IMAD.MOV.U32 R3, RZ, RZ, R4 ;  /* 0x000000ffff037224 */ /* 0x000fe600078e0004 */
[----:B------:R-:W-:Y:S02]  /*bc20*/  IADD3 R210, R5, R210, RZ ;  /* 0x000000d205d27210 */ /* 0x000fe40007ffe0ff */
.L_x_2104:
[----:B------:R-:W-:Y:S01]  /*bc30*/  ISETP.GE.AND P5, PT, R200, c[0x0][0x220], PT ;  /* 0x00008800c8007a0c */ /* 0x000fe20003fa6270 */
[----:B------:R-:W-:Y:S01]  /*bc40*/  UISETP.GT.AND UP2, UPT, UR25, UR19, UPT ;  /* 0x000000131900728c */ /* 0x000fe2000bf44270 */
[----:B------:R-:W-:Y:S02]  /*bc50*/  ISETP.GE.AND P4, PT, R196, c[0x0][0x220], PT ;  /* 0x00008800c4007a0c */ /* 0x000fe40003f86270 */
[-C--:B------:R-:W-:Y:S02]  /*bc60*/  LEA R214, P0, R3, R212.reuse, 0x1 ;  /* 0x000000d403d67211 */ /* 0x080fe400078008ff */
[----:B------:R-:W-:Y:S02]  /*bc70*/  ISETP.GE.AND P3, PT, R195, c[0x0][0x220], PT ;  /* 0x00008800c3007a0c */ /* 0x000fe40003f66270 */
[CC--:B------:R-:W-:Y:S02]  /*bc80*/  LEA.HI.X R215, R3.reuse, R213.reuse, R210, 0x1, P0 ;  /* 0x000000d503d77211 */ /* 0x0c0fe400000f0cd2 */
[----:B------:R-:W-:Y:S03]  /*bc90*/  IADD3 R3, P0, R3, UR23, RZ ;  /* 0x0000001703037c10 */ /* 0x000fe6000ff1e0ff */
[----:B------:R-:W-:Y:S01]  /*bca0*/  @P5 STS.128 [R198+0xc000], RZ ;  /* 0x00c000ffc6005388 */ /* 0x000fe20000000c00 */
[CC--:B------:R-:W-:Y:S02]  /*bcb0*/  @!P5 LEA R232, P6, R3.reuse, R212.reuse, 0x1 ;  /* 0x000000d403e8d211 */ /* 0x0c0fe400078c08ff */
[----:B------:R-:W-:Y:S01]  /*bcc0*/  IADD3.X R216, R210, UR22, RZ, P0, !PT ;  /* 0x00000016d2d87c10 */ /* 0x000fe200087fe4ff */
        /* <DEDUP_REMOVED lines=8> */
[CC--:B------:R-:W-:Y:S01]  /*bd50*/  @!P3 LEA R224, P0, R3.reuse, R212.reuse, 0x1 ;  /* 0x000000d403e0b211 */ /* 0x0c0fe200078008ff */
[----:B------:R-:W-:Y:S01]  /*bd60*/  @!PT LDS RZ, [RZ] ;  /* 0x00000000fffff984 */ /* 0x000fe20000000800 */
[----:B------:R-:W-:Y:S01]  /*bd70*/  @!PT LDS RZ, [RZ] ;  /* 0x00000000fffff984 */ /* 0x000fe20000000800 */
[----:B------:R-:W-:Y:S01]  /*bd80*/  @!PT LDS RZ, [RZ] ;  /* 0x00000000fffff984 */ /* 0x000fe20000000800 */
[----:B------:R1:W-:Y:S01]  /*bd90*/  @!P4 LDGSTS.E.BYPASS.LTC128B.128 [R198+0xe000], [R214.64+0x80] ;  /* 0x0e000080d6c6cfae */ /* 0x0003e2000b901d5c */
[C---:B------:R-:W-:Y:S02]  /*bda0*/  IADD3 R217, P2, R3.reuse, UR23, RZ ;  /* 0x0000001703d97c10 */ /* 0x040fe4000ff5e0ff */
[-C--:B------:R-:W-:Y:S01]  /*bdb0*/  @!P3 LEA.HI.X R225, R3, R213.reuse, R216, 0x1, P0 ;  /* 0x000000d503e1b211 */ /* 0x080fe200000f0cd8 */
[----:B------:R-:W-:Y:S01]  /*bdc0*/  @P3 STS.128 [R198+0x10000], RZ ;  /* 0x010000ffc6003388 */ /* 0x000fe20000000c00 */
[CC--:B------:R-:W-:Y:S02]  /*bdd0*/  @!P5 LEA R230, P1, R217.reuse, R212.reuse, 0x1 ;  /* 0x000000d4d9e6d211 */ /* 0x0c0fe400078208ff */
[----:B------:R-:W-:Y:S01]  /*bde0*/  IADD3.X R216, R216, UR22, RZ, P2, !PT ;  /* 0x00000016d8d87c10 */ /* 0x000fe200097fe4ff */
[----:B------:R-:W-:Y:S01]  /*bdf0*/  @!PT LDS RZ, [RZ] ;  /* 0x00000000fffff984 */ /* 0x000fe20000000800 */
[----:B------:R-:W-:Y:S01]  /*be00*/  @!PT LDS RZ, [RZ] ;  /* 0x00000000fffff984 */ /* 0x000fe20000000800 */
[----:B------:R-:W-:Y:S01]  /*be10*/  @!PT LDS RZ, [RZ] ;  /* 0x00000000fffff984 */ /* 0x000fe20000000800 */
[----:B------:R1:W-:Y:S01]  /*be20*/  @!P3 LDGSTS.E.BYPASS.LTC128B.128 [R198+0x10000], [R214.64+0x100] ;  /* 0x10000100d6c6bfae */ /* 0x0003e2000b901d5c */
        /* <DEDUP_REMOVED lines=8> */
[----:B------:R1:W-:Y:S01]  /*beb0*/  @!P5 LDGSTS.E.BYPASS.LTC128B.128 [R198+0xc800], [R232.64] ;  /* 0x0c800000e8c6dfae */ /* 0x0003e2000b901d5c */
[C---:B------:R-:W-:Y:S02]  /*bec0*/  IADD3 R3, P6, R217.reuse, UR23, RZ ;  /* 0x00000017d9037c10 */ /* 0x040fe4000ffde0ff */
[-C--:B------:R-:W-:Y:S01]  /*bed0*/  @!P3 LEA.HI.X R221, R217, R213.reuse, R216, 0x1, P2 ;  /* 0x000000d5d9ddb211 */ /* 0x080fe200010f0cd8 */
[----:B------:R-:W-:Y:S01]  /*bee0*/  @P4 STS.128 [R198+0xe800], RZ ;  /* 0x00e800ffc6004388 */ /* 0x000fe20000000c00 */
[----:B------:R-:W-:Y:S02]  /*bef0*/  IADD3.X R210, R216, UR22, RZ, P6, !PT ;  /* 0x00000016d8d27c10 */ /* 0x000fe4000b7fe4ff */
        /* <DEDUP_REMOVED lines=13> */
[----:B------:R1:W-:Y:S03]  /*bfd0*/  @!P3 LDGSTS.E.BYPASS.LTC128B.128 [R198+0x10800], [R224.64+0x100] ;  /* 0x10800100e0c6bfae */ /* 0x0003e6000b901d5c */
[----:B------:R-:W-:Y:S01]  /*bfe0*/  @!P3 LEA.HI.X R213, R3, R213, R210, 0x1, P0 ;  /* 0x000000d503d5b211 */ /* 0x000fe200000f0cd2 */
[----:B------:R-:W-:Y:S01]  /*bff0*/  @P5 STS.128 [R198+0xd000], RZ ;  /* 0x00d000ffc6005388 */ /* 0x000fe20000000c00 */
[----:B------:R-:W-:Y:S03]  /*c000*/  PLOP3.LUT P0, PT, PT, PT, UP2, 0x80, 0x0 ;  /* 0x000000000000781c */ /* 0x000fe60003f0f028 */
        /* <DEDUP_REMOVED lines=191> */
[----:B------:R-:W-:Y:S01]  /*cc00*/  PLOP3.LUT P0, PT, PT, PT, UP6, 0x80, 0x0 ;  /* 0x000000000000781c */ /* 0x000fe20003f0f068 */
[----:B------:R-:W-:Y:S01]  /*cc10*/  IMAD.U32 R132, RZ, RZ, UR17 ;  /* 0x00000011ff847e24 */ /* 0x000fe2000f8e00ff */
[----:B------:R-:W-:Y:S11]  /*cc20*/  MOV R134, UR8 ;  /* 0x0000000800867c02 */ /* 0x000ff60008000f00 */
[----:B------:R-:W-:-:S05]  /*cc30*/  @!P0 BRA `(.L_x_2106) ;  /* 0x0000042000008947 */ /* 0x000fca0003800000 */
[----:B------:R-:W-:Y:S04]  /*cc40*/  USHF.L.U32 UR4, UR25, 0x6, URZ ;  /* 0x0000000619047899 */ /* 0x000fe8000800063f */
[----:B------:R-:W-:Y:S02]  /*cc50*/  UIADD3 UR34, UR4, -0x40, URZ ;  /* 0xffffffc004227890 */ /* 0x000fe4000fffe03f */
[----:B------:R-:W-:Y:S01]  /*cc60*/  IABS R132, UR4 ;  /* 0x0000000400847c13 */ /* 0x000fe20008000000 */
[----:B------:R-:W-:Y:S03]  /*cc70*/  ULOP3.LUT UR4, UR4, UR6, URZ, 0x3c, !UPT ;  /* 0x0000000604047292 */ /* 0x000fe6000f8e3c3f */
[----:B------:R-:W-:Y:S01]  /*cc80*/  IABS R3, UR34 ;  /* 0x0000002200037c13 */ /* 0x000fe20008000000 */
[----:B------:R-:W-:Y:S01]  /*cc90*/  ULOP3.LUT UR34, UR34, UR6, URZ, 0x3c, !UPT ;  /* 0x0000000622227292 */ /* 0x000fe2000f8e3c3f */
[----:B------:R-:W1:Y:S08]  /*cca0*/  R2UR UR33, R132 ;  /* 0x00000000842173c2 */ /* 0x000e7000000e0000 */
[----:B------:R-:W2:Y:S01]  /*ccb0*/  R2UR UR27, R3 ;  /* 0x00000000031b73c2 */ /* 0x000ea200000e0000 */
[----:B-1----:R-:W-:Y:S04]  /*ccc0*/  UIMAD.WIDE.U32 UR36, UR11, UR33, URZ ;  /* 0x000000210b2472a5 */ /* 0x002fe8000f8e003f */
[----:B------:R-:W-:Y:S02]  /*ccd0*/  UIADD3 UR32, -UR37, URZ, URZ ;  /* 0x0000003f25207290 */ /* 0x000fe4000fffe13f */
[----:B--2---:R-:W-:Y:S02]  /*cce0*/  UIMAD.WIDE.U32 UR38, UR11, UR27, URZ ;  /* 0x0000001b0b2672a5 */ /* 0x004fe4000f8e003f */
[----:B------:R-:W-:Y:S04]  /*ccf0*/  UIMAD UR33, UR12, UR32, UR33 ;  /* 0x000000200c2172a4 */ /* 0x000fe8000f8e0221 */
[----:B------:R-:W-:Y:S02]  /*cd00*/  UISETP.GT.U32.AND UP3, UPT, UR12, UR33, UPT ;  /* 0x000000210c00728c */ /* 0x000fe4000bf64070 */
[----:B------:R-:W-:Y:S02]  /*cd10*/  UMOV UR35, UR39 ;  /* 0x0000002700237c82 */ /* 0x000fe40008000000 */
[----:B------:R-:W-:Y:S04]  /*cd20*/  UIADD3 UR5, -UR35, URZ, URZ ;  /* 0x0000003f23057290 */ /* 0x000fe8000fffe13f */
[----:B------:R-:W-:Y:S03]  /*cd30*/  UIMAD UR27, UR12, UR5, UR27 ;  /* 0x000000050c1b72a4 */ /* 0x000fe6000f8e021b */
[----:B------:R-:W-:Y:S02]  /*cd40*/  @!UP3 UIADD3 UR33, UR33, -UR12, URZ ;  /* 0x8000000c2121b290 */ /* 0x000fe4000fffe03f */
[----:B------:R-:W-:Y:S02]  /*cd50*/  UISETP.GT.U32.AND UP2, UPT, UR12, UR27, UPT ;  /* 0x0000001b0c00728c */ /* 0x000fe4000bf44070 */
[----:B------:R-:W-:Y:S02]  /*cd60*/  UISETP.GE.U32.AND UP5, UPT, UR33, UR12, UPT ;  /* 0x0000000c2100728c */ /* 0x000fe4000bfa6070 */
[----:B------:R-:W-:Y:S02]  /*cd70*/  @!UP3 UIADD3 UR37, UR37, 0x1, URZ ;  /* 0x000000012525b890 */ /* 0x000fe4000fffe03f */
[----:B------:R-:W-:Y:S05]  /*cd80*/  UISETP.GE.AND UP3, UPT, UR4, URZ, UPT ;  /* 0x0000003f0400728c */ /* 0x000fea000bf66270 */
[----:B------:R-:W-:Y:S02]  /*cd90*/  @!UP2 UIADD3 UR27, UR27, -UR12, URZ ;  /* 0x8000000c1b1ba290 */ /* 0x000fe4000fffe03f */
[----:B------:R-:W-:Y:S02]  /*cda0*/  @!UP2 UIADD3 UR35, UR35, 0x1, URZ ;  /* 0x000000012323a890 */ /* 0x000fe4000fffe03f */
[----:B------:R-:W-:Y:S02]  /*cdb0*/  UISETP.GE.U32.AND UP4, UPT, UR27, UR12, UPT ;  /* 0x0000000c1b00728c */ /* 0x000fe4000bf86070 */
[----:B------:R-:W-:Y:S02]  /*cdc0*/  UISETP.GE.AND UP2, UPT, UR34, URZ, UPT ;  /* 0x0000003f2200728c */ /* 0x000fe4000bf46270 */
[----:B------:R-:W-:Y:S04]  /*cdd0*/  @UP5 UIADD3 UR37, UR37, 0x1, URZ ;  /* 0x0000000125255890 */ /* 0x000fe8000fffe03f */
[----:B------:R-:W-:Y:S03]  /*cde0*/  @!UP3 UIADD3 UR37, -UR37, URZ, URZ ;  /* 0x0000003f2525b290 */ /* 0x000fe6000fffe13f */
[----:B------:R-:W-:Y:S02]  /*cdf0*/  @UP4 UIADD3 UR35, UR35, 0x1, URZ ;  /* 0x0000000123234890 */ /* 0x000fe4000fffe03f */
[----:B------:R-:W-:Y:S02]  /*ce00*/  USEL UR37, UR10, UR37, !UP0 ;  /* 0x000000250a257287 */ /* 0x000fe4000c000000 */
[----:B------:R-:W-:Y:S04]  /*ce10*/  @!UP2 UIADD3 UR35, -UR35, URZ, URZ ;  /* 0x0000003f2323a290 */ /* 0x000fe8000fffe13f */
[----:B------:R-:W-:Y:S01]  /*ce20*/  USEL UR35, UR10, UR35, !UP0 ;  /* 0x000000230a237287 */ /* 0x000fe2000c000000 */
[----:B------:R-:W-:Y:S01]  /*ce30*/  IMAD.U32 R132, RZ, RZ, UR37 ;  /* 0x00000025ff847e24 */ /* 0x000fe2000f8e00ff */
[----:B------:R-:W-:Y:S04]  /*ce40*/  MOV R3, UR37 ;  /* 0x0000002500037c02 */ /* 0x000fe80008000f00 */
[----:B------:R-:W-:Y:S01]  /*ce50*/  IMAD.U32 R133, RZ, RZ, UR35 ;  /* 0x00000023ff857e24 */ /* 0x000fe2000f8e00ff */
[----:B------:R-:W-:Y:S01]  /*ce60*/  LEA R134, P0, R132, UR30, 0x2 ;  /* 0x0000001e84867c11 */ /* 0x000fe2000f8010ff */
[----:B------:R-:W-:Y:S03]  /*ce70*/  IMAD.U32 R132, RZ, RZ, UR35 ;  /* 0x00000023ff847e24 */ /* 0x000fe6000f8e00ff */
[----:B------:R-:W1:Y:S01]  /*ce80*/  R2UR UR4, R134 ;  /* 0x00000000860473c2 */ /* 0x000e6200000e0000 */
[----:B------:R-:W-:Y:S02]  /*ce90*/  LEA R136, P1, R133, UR30, 0x2 ;  /* 0x0000001e85887c11 */ /* 0x000fe4000f8210ff */
[----:B------:R-:W-:Y:S02]  /*cea0*/  LEA.HI.X.SX32 R135, R3, UR31, 0x2, P0 ;  /* 0x0000001f03877c11 */ /* 0x000fe400080f16ff */
[----:B------:R-:W-:Y:S03]  /*ceb0*/  LEA.HI.X.SX32 R137, R132, UR31, 0x2, P1 ;  /* 0x0000001f84897c11 */ /* 0x000fe600088f16ff */
[----:B------:R-:W2:Y:S08]  /*cec0*/  R2UR UR5, R135 ;  /* 0x00000000870573c2 */ /* 0x000eb000000e0000 */
[----:B------:R-:W3:Y:S08]  /*ced0*/  R2UR UR32, R136 ;  /* 0x00000000882073c2 */ /* 0x000ef000000e0000 */
[----:B------:R-:W4:Y:S01]  /*cee0*/  R2UR UR33, R137 ;  /* 0x00000000892173c2 */ /* 0x000f2200000e0000 */
[----:B-1----:R-:W-:Y:S01]  /*cef0*/  MOV R140, UR4 ;  /* 0x00000004008c7c02 */ /* 0x002fe20008000f00 */
[----:B--2---:R-:W-:Y:S01]  /*cf00*/  IMAD.U32 R141, RZ, RZ, UR5 ;  /* 0x00000005ff8d7e24 */ /* 0x004fe2000f8e00ff */
[----:B------:R-:W-:Y:S04]  /*cf10*/  ULDC.64 UR4, c[0x0][0x198] ;  /* 0x0000660000047ab9 */ /* 0x000fe80000000a00 */
[----:B------:R-:W2:Y:S01]  /*cf20*/  LDG.E R132, [R140.64] ;  /* 0x0000001c8c847981 */ /* 0x000ea2000c1e1900 */
[----:B---3--:R-:W-:Y:S01]  /*cf30*/  MOV R138, UR32 ;  /* 0x00000020008a7c02 */ /* 0x008fe20008000f00 */
[----:B------:R-:W-:Y:S04]  /*cf40*/  UIADD3 UR32, UR37, -UR35, URZ ;  /* 0x8000002325207290 */ /* 0x000fe8000fffe03f */
[----:B------:R-:W-:Y:S01]  /*cf50*/  UIMAD UR32, UR32, UR6, -UR9 ;  /* 0x00000006202072a4 */ /* 0x000fe2000f8e0a09 */
[----:B----4-:R-:W-:Y:S03]  /*cf60*/  IMAD.U32 R139, RZ, RZ, UR33 ;  /* 0x00000021ff8b7e24 */ /* 0x010fe6000f8e00ff */
[----:B------:R-:W-:Y:S02]  /*cf70*/  USHF.R.S32.HI UR27, URZ, 0x1f, UR32 ;  /* 0x0000001f3f1b7899 */ /* 0x000fe40008011420 */
[----:B------:R-:W-:Y:S01]  /*cf80*/  UIMAD.WIDE.U32 UR34, UR32, UR4, URZ ;  /* 0x00000004202272a5 */ /* 0x000fe2000f8e003f */
[----:B------:R-:W2:Y:S01]  /*cf90*/  LDG.E R3, [R138.64] ;  /* 0x0000001c8a037981 */ /* 0x000ea2000c1e1900 */
[----:B------:R-:W-:Y:S04]  /*cfa0*/  UIMAD UR27, UR27, UR4, URZ ;  /* 0x000000041b1b72a4 */ /* 0x000fe8000f8e023f */
[----:B------:R-:W-:Y:S01]  /*cfb0*/  MOV R133, UR35 ;  /* 0x0000002300857c02 */ /* 0x000fe20008000f00 */
[----:B------:R-:W-:Y:S04]  /*cfc0*/  UIMAD UR27, UR32, UR5, UR27 ;  /* 0x00000005201b72a4 */ /* 0x000fe8000f8e021b */
[----:B------:R-:W-:Y:S06]  /*cfd0*/  UIADD3 UR27, UR35, UR27, URZ ;  /* 0x0000001b231b7290 */ /* 0x000fec000fffe03f */
[----:B------:R-:W-:Y:S01]  /*cfe0*/  IMAD.U32 R133, RZ, RZ, UR27 ;  /* 0x0000001bff857e24 */ /* 0x000fe2000f8e00ff */
[----:B--2---:R-:W-:Y:S01]  /*cff0*/  IADD3 R134, -R132, R3, RZ ;  /* 0x0000000384867210 */ /* 0x004fe20007ffe1ff */
[----:B------:R-:W-:Y:S03]  /*d000*/  IMAD.U32 R132, RZ, RZ, UR34 ;  /* 0x00000022ff847e24 */ /* 0x000fe6000f8e00ff */
[----:B------:R-:W-:Y:S01]  /*d010*/  SHF.R.S32.HI R3, RZ, 0x1f, R134 ;  /* 0x0000001fff037819 */ /* 0x000fe20000011486 */
[C---:B------:R-:W-:Y:S04]  /*d020*/  IMAD.WIDE.U32 R132, R134.reuse, c[0x0][0x180], R132 ;  /* 0x0000600086847a25 */ /* 0x040fe800078e0084 */
[----:B------:R-:W-:Y:S04]  /*d030*/  IMAD R3, R3, c[0x0][0x180], RZ ;  /* 0x0000600003037a24 */ /* 0x000fe800078e02ff */
[----:B------:R-:W-:Y:S05]  /*d040*/  IMAD R3, R134, c[0x0][0x184], R3 ;  /* 0x0000610086037a24 */ /* 0x000fea00078e0203 */
[----:B------:R-:W-:Y:S02]  /*d050*/  IADD3 R134, R133, R3, RZ ;  /* 0x0000000385867210 */ /* 0x000fe40007ffe0ff */
.L_x_2106:
[----:B------:R1:W-:Y:S01]  /*d060*/  @P5 STS.128 [R198+0x6000], RZ ;  /* 0x006000ffc6005388 */ /* 0x0003e20000000c00 */
[CC--:B------:R-:W-:Y:S02]  /*d070*/  LEA R152, P1, R132.reuse, R208.reuse, 0x1 ;  /* 0x000000d084987211 */ /* 0x0c0fe400078208ff */
[C---:B------:R-:W-:Y:S02]  /*d080*/  IADD3 R3, P0, R132.reuse, UR21, RZ ;  /* 0x0000001584037c10 */ /* 0x040fe4000ff1e0ff */
[-C--:B------:R-:W-:Y:S02]  /*d090*/  LEA.HI.X R153, R132, R207.reuse, R134, 0x1, P1 ;  /* 0x000000cf84997211 */ /* 0x080fe400008f0c86 */
[CC--:B------:R-:W-:Y:S02]  /*d0a0*/  @!P5 LEA R150, P6, R3.reuse, R208.reuse, 0x1 ;  /* 0x000000d00396d211 */ /* 0x0c0fe400078c08ff */
[CC--:B------:R-:W-:Y:S01]  /*d0b0*/  @!P4 LEA R144, P1, R3.reuse, R208.reuse, 0x1 ;  /* 0x000000d00390c211 */ /* 0x0c0fe200078208ff */
[----:B------:R-:W-:Y:S01]  /*d0c0*/  @!PT LDS RZ, [RZ] ;  /* 0x00000000fffff984 */ /* 0x000fe20000000800 */
[----:B------:R-:W-:Y:S01]  /*d0d0*/  @!PT LDS RZ, [RZ] ;  /* 0x00000000fffff984 */ /* 0x000fe20000000800 */
[----:B------:R-:W-:Y:S01]  /*d0e0*/  @!PT LDS RZ, [RZ] ;  /* 0x00000000fffff984 */ /* 0x000fe20000000800 */
[----:B------:R1:W-:Y:S01]  /*d0f0*/  @!P5 LDGSTS.E.BYPASS.LTC128B.128 [R198+0x6000], [R152.64] ;  /* 0x0600000098c6dfae */ /* 0x0003e2000b901d5c */
[----:B------:R-:W-:Y:S02]  /*d100*/  IADD3.X R134, R134, UR20, RZ, P0, !PT ;  /* 0x0000001486867c10 */ /* 0x000fe400087fe4ff */
[CC--:B------:R-:W-:Y:S01]  /*d110*/  @!P3 LEA R142, P0, R3.reuse, R208.reuse, 0x1 ;  /* 0x000000d0038eb211 */ /* 0x0c0fe200078008ff */
[----:B------:R1:W-:Y:S01]  /*d120*/  @P4 STS.128 [R198+0x8000], RZ ;  /* 0x008000ffc6004388 */ /* 0x0003e20000000c00 */
[CCC-:B------:R-:W-:Y:S02]  /*d130*/  @!P5 LEA.HI.X R151, R3.reuse, R207.reuse, R134.reuse, 0x1, P6 ;  /* 0x000000cf0397d211 */ /* 0x1c0fe400030f0c86 */
[CCC-:B------:R-:W-:Y:S01]  /*d140*/  @!P4 LEA.HI.X R145, R3.reuse, R207.reuse, R134.reuse, 0x1, P1 ;  /* 0x000000cf0391c211 */ /* 0x1c0fe200008f0c86 */
[----:B------:R-:W-:Y:S01]  /*d150*/  @!PT LDS RZ, [RZ] ;  /* 0x00000000fffff984 */ /* 0x000fe20000000800 */
[----:B------:R-:W-:Y:S01]  /*d160*/  @!PT LDS RZ, [RZ] ;  /* 0x00000000fffff984 */ /* 0x000fe20000000800 */
[----:B------:R-:W-:Y:S01]  /*d170*/  @!PT LDS RZ, [RZ] ;  /* 0x00000000fffff984 */ /* 0x000fe20000000800 */
[----:B------:R1:W-:Y:S01]  /*d180*/  @!P4 LDGSTS.E.BYPASS.LTC128B.128 [R198+0x8000], [R152.64+0x80] ;  /* 0x0800008098c6cfae */ /* 0x0003e2000b901d5c */
[CC--:B------:R-:W-:Y:S02]  /*d190*/  @!P3 LEA.HI.X R143, R3.reuse, R207.reuse, R134, 0x1, P0 ;  /* 0x000000cf038fb211 */ /* 0x0c0fe400000f0c86 */
[----:B------:R-:W-:Y:S01]  /*d1a0*/  IADD3 R133, P2, R3, UR21, RZ ;  /* 0x0000001503857c10 */ /* 0x000fe2000ff5e0ff */
[----:B------:R1:W-:Y:S03]  /*d1b0*/  @P3 STS.128 [R198+0xa000], RZ ;  /* 0x00a000ffc6003388 */ /* 0x0003e60000000c00 */
[CC--:B------:R-:W-:Y:S01]  /*d1c0*/  @!P5 LEA R148, P1, R133.reuse, R208.reuse, 0x1 ;  /* 0x000000d08594d211 */ /* 0x0c0fe200078208ff */
[----:B------:R-:W-:Y:S01]  /*d1d0*/  @!PT LDS RZ, [RZ] ;  /* 0x00000000fffff984 */ /* 0x000fe20000000800 */
[----:B------:R-:W-:Y:S01]  /*d1e0*/  @!PT LDS RZ, [RZ] ;  /* 0x00000000fffff984 */ /* 0x000fe20000000800 */
[----:B------:R-:W-:Y:S01]  /*d1f0*/  @!PT LDS RZ, [RZ] ;  /* 0x00000000fffff984 */ /* 0x000fe20000000800 */
[----:B------:R1:W-:Y:S01]  /*d200*/  @!P3 LDGSTS.E.BYPASS.LTC128B.128 [R198+0xa000], [R152.64+0x100] ;  /* 0x0a00010098c6bfae */ /* 0x0003e2000b901d5c */
[CC--:B------:R-:W-:Y:S02]  /*d210*/  @!P4 LEA R140, P0, R133.reuse, R208.reuse, 0x1 ;  /* 0x000000d0858cc211 */ /* 0x0c0fe400078008ff */
[----:B------:R-:W-:Y:S01]  /*d220*/  IADD3.X R134, R134, UR20, RZ, P2, !PT ;  /* 0x0000001486867c10 */ /* 0x000fe200097fe4ff */
[----:B------:R1:W-:Y:S01]  /*d230*/  @P5 STS.128 [R198+0x6800], RZ ;  /* 0x006800ffc6005388 */ /* 0x0003e20000000c00 */
[CC--:B------:R-:W-:Y:S02]  /*d240*/  @!P3 LEA R138, P2, R133.reuse, R208.reuse, 0x1 ;  /* 0x000000d0858ab211 */ /* 0x0c0fe400078408ff */
[CCC-:B------:R-:W-:Y:S01]  /*d250*/  @!P5 LEA.HI.X R149, R133.reuse, R207.reuse, R134.reuse, 0x1, P1 ;  /* 0x000000cf8595d211 */ /* 0x1c0fe200008f0c86 */
[----:B------:R-:W-:Y:S01]  /*d260*/  @!PT LDS RZ, [RZ] ;  /* 0x00000000fffff984 */ /* 0x000fe20000000800 */
[----:B------:R-:W-:Y:S01]  /*d270*/  @!PT LDS RZ, [RZ] ;  /* 0x00000000fffff984 */ /* 0x000fe20000000800 */
[----:B------:R-:W-:Y:S01]  /*d280*/  @!PT LDS RZ, [RZ] ;  /* 0x00000000fffff984 */ /* 0x000fe20000000800 */
[----:B------:R1:W-:Y:S01]  /*d290*/  @!P5 LDGSTS.E.BYPASS.LTC128B.128 [R198+0x6800], [R150.64] ;  /* 0x0680000096c6dfae */ /* 0x0003e2000b901d5c */
[CCC-:B------:R-:W-:Y:S02]  /*d2a0*/  @!P4 LEA.HI.X R141, R133.reuse, R207.reuse, R134.reuse, 0x1, P0 ;  /* 0x000000cf858dc211 */ /* 0x1c0fe400000f0c86 */
[CC--:B------:R-:W-:Y:S01]  /*d2b0*/  @!P3 LEA.HI.X R139, R133.reuse, R207.reuse, R134, 0x1, P2 ;  /* 0x000000cf858bb211 */ /* 0x0c0fe200010f0c86 */
[----:B------:R1:W-:Y:S01]  /*d2c0*/  @P4 STS.128 [R198+0x8800], RZ ;  /* 0x008800ffc6004388 */ /* 0x0003e20000000c00 */
[----:B------:R-:W-:Y:S03]  /*d2d0*/  IADD3 R3, P6, R133, UR21, RZ ;  /* 0x0000001585037c10 */ /* 0x000fe6000ffde0ff */
[----:B------:R-:W-:Y:S01]  /*d2e0*/  @!PT LDS RZ, [RZ] ;  /* 0x00000000fffff984 */ /* 0x000fe20000000800 */
[----:B------:R-:W-:Y:S01]  /*d2f0*/  @!PT LDS RZ, [RZ] ;  /* 0x00000000fffff984 */ /* 0x000fe20000000800 */
[----:B------:R-:W-:Y:S01]  /*d300*/  @!PT LDS RZ, [RZ] ;  /* 0x00000000fffff984 */ /* 0x000fe20000000800 */
[----:B------:R1:W-:Y:S01]  /*d310*/  @!P4 LDGSTS.E.BYPASS.LTC128B.128 [R198+0x8800], [R144.64+0x80] ;  /* 0x0880008090c6cfae */ /* 0x0003e2000b901d5c */
[CC--:B------:R-:W-:Y:S02]  /*d320*/  @!P4 LEA R136, P1, R3.reuse, R208.reuse, 0x1 ;  /* 0x000000d00388c211 */ /* 0x0c0fe400078208ff */
[CC--:B------:R-:W-:Y:S01]  /*d330*/  @!P3 LEA R154, P0, R3.reuse, R208.reuse, 0x1 ;  /* 0x000000d0039ab211 */ /* 0x0c0fe200078008ff */
[----:B------:R1:W-:Y:S01]  /*d340*/  @P3 STS.128 [R198+0xa800], RZ ;  /* 0x00a800ffc6003388 */ /* 0x0003e20000000c00 */
[----:B------:R-:W-:Y:S02]  /*d350*/  IADD3.X R132, R134, UR20, RZ, P6, !PT ;  /* 0x0000001486847c10 */ /* 0x000fe4000b7fe4ff */
[C---:B------:R-:W-:Y:S01]  /*d360*/  @!P5 LEA R146, P6, R3.reuse, R208, 0x1 ;  /* 0x000000d00392d211 */ /* 0x040fe200078c08ff */
[----:B------:R-:W-:Y:S01]  /*d370*/  @!PT LDS RZ, [RZ] ;  /* 0x00000000fffff984 */ /* 0x000fe20000000800 */
[----:B------:R-:W-:Y:S01]  /*d380*/  @!PT LDS RZ, [RZ] ;  /* 0x00000000fffff984 */ /* 0x000fe20000000800 */
[----:B------:R-:W-:Y:S01]  /*d390*/  @!PT LDS RZ, [RZ] ;  /* 0x00000000fffff984 */ /* 0x000fe20000000800 */
[----:B------:R1:W-:Y:S01]  /*d3a0*/  @!P3 LDGSTS.E.BYPASS.LTC128B.128 [R198+0xa800], [R142.64+0x100] ;  /* 0x0a8001008ec6bfae */ /* 0x0003e2000b901d5c */
[CC--:B------:R-:W-:Y:S01]  /*d3b0*/  @!P4 LEA.HI.X R137, R3.reuse, R207.reuse, R132, 0x1, P1 ;  /* 0x000000cf0389c211 */ /* 0x0c0fe200008f0c84 */
[----:B------:R-:W-:Y:S01]  /*d3c0*/  IMAD.MOV.U32 R208, RZ, RZ, R152 ;  /* 0x000000ffffd07224 */ /* 0x000fe200078e0098 */
[CCC-:B------:R-:W-:Y:S01]  /*d3d0*/  @!P5 LEA.HI.X R147, R3.reuse, R207.reuse, R132.reuse, 0x1, P6 ;  /* 0x000000cf0393d211 */ /* 0x1c0fe200030f0c84 */
[----:B------:R1:W-:Y:S01]  /*d3e0*/  @P5 STS.128 [R198+0x7000], RZ ;  /* 0x007000ffc6005388 */ /* 0x0003e20000000c00 */
[----:B------:R-:W-:Y:S01]  /*d3f0*/  @!P3 LEA.HI.X R155, R3, R207, R132, 0x1, P0 ;  /* 0x000000cf039bb211 */ /* 0x000fe200000f0c84 */
[----:B------:R-:W-:Y:S02]  /*d400*/  IMAD.MOV.U32 R207, RZ, RZ, R153 ;  /* 0x000000ffffcf7224 */ /* 0x000fe400078e0099 */
        /* <DEDUP_REMOVED lines=30> */
.L_x_2105:
[----:B------:R-:W-:Y:S01]  /*d5f0*/  IMAD.U32 R132, RZ, RZ, UR25 ;  /* 0x00000019ff847e24 */ /* 0x000fe2000f8e00ff */
[----:B------:R-:W-:Y:S03]  /*d600*/  UISETP.GT.AND UP2, UPT, UR25, UR19, UPT ;  /* 0x000000131900728c */ /* 0x000fe6000bf44270 */
[----:B------:R-:W-:Y:S05]  /*d610*/  IMAD R3, R132, 0x40, R197 ;  /* 0x0000004084037824 */ /* 0x000fea00078e02c5 */
[C---:B------:R-:W-:Y:S02]  /*d620*/  IADD3 R132, R3.reuse, 0x1, RZ ;  /* 0x0000000103847810 */ /* 0x040fe40007ffe0ff */
[C---:B------:R-:W-:Y:S02]  /*d630*/  ISETP.GE.AND P2, PT, R3.reuse, R204, PT ;  /* 0x000000cc0300720c */ /* 0x040fe40003f46270 */
[C---:B------:R-:W-:Y:S02]  /*d640*/  ISETP.GE.AND P1, PT, R132.reuse, R202, PT ;  /* 0x000000ca8400720c */ /* 0x040fe40003f26270 */
[CC--:B------:R-:W-:Y:S02]  /*d650*/  ISETP.GE.AND P6, PT, R132.reuse, R204.reuse, PT ;  /* 0x000000cc8400720c */ /* 0x0c0fe40003fc6270 */
[C---:B------:R-:W-:Y:S02]  /*d660*/  ISETP.GE.OR P1, PT, R132.reuse, R199, !P1 ;  /* 0x000000c78400720c */ /* 0x040fe40004f26670 */
[-C--:B------:R-:W-:Y:S02]  /*d670*/  ISETP.GE.OR P6, PT, R132, R203.reuse, !P6 ;  /* 0x000000cb8400720c */ /* 0x080fe400077c6670 */
[C---:B------:R-:W-:Y:S02]  /*d680*/  IADD3 R132, R3.reuse, 0x9, RZ ;  /* 0x0000000903847810 */ /* 0x040fe40007ffe0ff */
[C---:B------:R-:W-:Y:S02]  /*d690*/  IADD3 R133, R3.reuse, 0x8, RZ ;  /* 0x0000000803857810 */ /* 0x040fe40007ffe0ff */
[-C--:B------:R-:W-:Y:S02]  /*d6a0*/  ISETP.GE.OR P2, PT, R3, R203.reuse, !P2 ;  /* 0x000000cb0300720c */ /* 0x080fe40005746670 */
[-C--:B------:R-:W-:Y:S02]  /*d6b0*/  ISETP.GE.AND P4, PT, R132, R204.reuse, PT ;  /* 0x000000cc8400720c */ /* 0x080fe40003f86270 */
[----:B------:R-:W-:Y:S02]  /*d6c0*/  ISETP.GE.AND P0, PT, R133, R204, PT ;  /* 0x000000cc8500720c */ /* 0x000fe40003f06270 */
[----:B------:R-:W-:Y:S02]  /*d6d0*/  FSEL R134, R4, -INF , !P2 ;  /* 0xff80000004867808 */ /* 0x000fe40005000000 */
[CC--:B------:R-:W-:Y:S02]  /*d6e0*/  ISETP.GE.OR P4, PT, R132.reuse, R203.reuse, !P4 ;  /* 0x000000cb8400720c */ /* 0x0c0fe40006786670 */
[CC--:B------:R-:W-:Y:S02]  /*d6f0*/  ISETP.GE.AND P2, PT, R132.reuse, R202.reuse, PT ;  /* 0x000000ca8400720c */ /* 0x0c0fe40003f46270 */
[----:B------:R-:W-:Y:S02]  /*d700*/  ISETP.GE.AND P5, PT, R3, R202, PT ;  /* 0x000000ca0300720c */ /* 0x000fe40003fa6270 */
[----:B-1----:R-:W-:Y:S02]  /*d710*/  FSEL R136, R9, -INF , !P4 ;  /* 0xff80000009887808 */ /* 0x002fe40006000000 */
[----:B------:R-:W-:Y:S02]  /*d720*/  ISETP.GE.OR P0, PT, R133, R203, !P0 ;  /* 0x000000cb8500720c */ /* 0x000fe40004706670 */
[-C--:B------:R-:W-:Y:S02]  /*d730*/  ISETP.GE.OR P2, PT, R132, R199.reuse, !P2 ;  /* 0x000000c78400720c */ /* 0x080fe40005746670 */
[C---:B------:R-:W-:Y:S02]  /*d740*/  IADD3 R132, R3.reuse, 0x10, RZ ;  /* 0x0000001003847810 */ /* 0x040fe40007ffe0ff */
[----:B------:R-:W-:Y:S02]  /*d750*/  IADD3 R4, R3, 0x11, RZ ;  /* 0x0000001103047810 */ /* 0x000fe40007ffe0ff */
[----:B------:R-:W-:Y:S02]  /*d760*/  FSEL R144, R5, -INF , !P6 ;  /* 0xff80000005907808 */ /* 0x000fe40007000000 */
[----:B------:R-:W-:Y:S02]  /*d770*/  FMNMX.FTZ R9, R134, R2, !PT ;  /* 0x0000000286097209 */ /* 0x000fe40007810000 */
[----:B------:R-:W-:Y:S02]  /*d780*/  ISETP.GE.AND P3, PT, R133, R202, PT ;  /* 0x000000ca8500720c */ /* 0x000fe40003f66270 */
[----:B------:R-:W-:Y:S02]  /*d790*/  ISETP.GE.OR P5, PT, R3, R199, !P5 ;  /* 0x000000c70300720c */ /* 0x000fe40006fa6670 */
[----:B------:R-:W-:Y:S02]  /*d7a0*/  FSEL R7, R7, -INF , !P1 ;  /* 0xff80000007077808 */ /* 0x000fe40004800000 */
[----:B------:R-:W-:Y:S02]  /*d7b0*/  FSEL R138, R8, -INF , !P0 ;  /* 0xff800000088a7808 */ /* 0x000fe40004000000 */
[-C--:B------:R-:W-:Y:S02]  /*d7c0*/  ISETP.GE.AND P1, PT, R132, R204.reuse, PT ;  /* 0x000000cc8400720c */ /* 0x080fe40003f26270 */
[C---:B------:R-:W-:Y:S02]  /*d7d0*/  ISETP.GE.AND P6, PT, R4.reuse, R204, PT ;  /* 0x000000cc0400720c */ /* 0x040fe40003fc6270 */
[----:B------:R-:W-:Y:S02]  /*d7e0*/  ISETP.GE.AND P0, PT, R4, R202, PT ;  /* 0x000000ca0400720c */ /* 0x000fe40003f06270 */
[----:B------:R-:W-:Y:S02]  /*d7f0*/  FMNMX.FTZ R9, R144, R9, !PT ;  /* 0x0000000990097209 */ /* 0x000fe40007810000 */
[----:B------:R-:W-:Y:S02]  /*d800*/  ISETP.GE.OR P3, PT, R133, R199, !P3 ;  /* 0x000000c78500720c */ /* 0x000fe40005f66670 */
[----:B------:R-:W-:Y:S02]  /*d810*/  FSEL R135, R6, -INF , !P5 ;  /* 0xff80000006877808 */ /* 0x000fe40006800000 */
[-C--:B------:R-:W-:Y:S02]  /*d820*/  ISETP.GE.OR P1, PT, R132, R203.reuse, !P1 ;  /* 0x000000cb8400720c */ /* 0x080fe40004f26670 */
[C---:B------:R-:W-:Y:S02]  /*d830*/  ISETP.GE.OR P6, PT, R4.reuse, R203, !P6 ;  /* 0x000000cb0400720c */ /* 0x040fe400077c6670 */
[----:B------:R-:W-:Y:S02]  /*d840*/  ISETP.GE.OR P0, PT, R4, R199, !P0 ;  /* 0x000000c70400720c */ /* 0x000fe40004706670 */
[----:B------:R-:W-:Y:S02]  /*d850*/  FMNMX.FTZ R9, R138, R9, !PT ;  /* 0x000000098a097209 */ /* 0x000fe40007810000 */
[C---:B------:R-:W-:Y:S02]  /*d860*/  IADD3 R6, R3.reuse, 0x18, RZ ;  /* 0x0000001803067810 */ /* 0x040fe40007ffe0ff */
[----:B------:R-:W-:Y:S02]  /*d870*/  IADD3 R4, R3, 0x19, RZ ;  /* 0x0000001903047810 */ /* 0x000fe40007ffe0ff */
[----:B------:R-:W-:Y:S02]  /*d880*/  FSEL R5, R10, -INF , !P3 ;  /* 0xff8000000a057808 */ /* 0x000fe40005800000 */
[----:B------:R-:W-:Y:S02]  /*d890*/  FMNMX.FTZ R10, R135, R0, !PT ;  /* 0x00000000870a7209 */ /* 0x000fe40007810000 */
[----:B------:R-:W-:Y:S02]  /*d8a0*/  FSEL R162, R12, -INF , !P1 ;  /* 0xff8000000ca27808 */ /* 0x000fe40004800000 */
[----:B------:R-:W-:Y:S02]  /*d8b0*/  FSEL R11, R11, -INF , !P2 ;  /* 0xff8000000b0b7808 */ /* 0x000fe40005000000 */
[----:B------:R-:W-:Y:S02]  /*d8c0*/  FMNMX.FTZ R9, R136, R9, !PT ;  /* 0x0000000988097209 */ /* 0x000fe40007810000 */
[C---:B------:R-:W-:Y:S02]  /*d8d0*/  ISETP.GE.AND P4, PT, R6.reuse, R204, PT ;  /* 0x000000cc0600720c */ /* 0x040fe40003f86270 */
[----:B------:R-:W-:Y:S02]  /*d8e0*/  ISETP.GE.AND P2, PT, R6, R202, PT ;  /* 0x000000ca0600720c */ /* 0x000fe40003f46270 */
[C---:B------:R-:W-:Y:S02]  /*d8f0*/  ISETP.GE.AND P3, PT, R4.reuse, R204, PT ;  /* 0x000000cc0400720c */ /* 0x040fe40003f66270 */
[----:B------:R-:W-:Y:S02]  /*d900*/  ISETP.GE.AND P1, PT, R4, R202, PT ;  /* 0x000000ca0400720c */ /* 0x000fe40003f26270 */
[----:B------:R-:W-:Y:S02]  /*d910*/  FMNMX.FTZ R10, R7, R10, !PT ;  /* 0x0000000a070a7209 */ /* 0x000fe40007810000 */
[----:B------:R-:W-:Y:S02]  /*d920*/  ISETP.GE.AND P5, PT, R132, R202, PT ;  /* 0x000000ca8400720c */ /* 0x000fe40003fa6270 */
[----:B------:R-:W-:Y:S02]  /*d930*/  FSEL R160, R13, -INF , !P6 ;  /* 0xff8000000da07808 */ /* 0x000fe40007000000 */
[----:B------:R-:W-:Y:S02]  /*d940*/  FMNMX.FTZ R9, R162, R9, !PT ;  /* 0x00000009a2097209 */ /* 0x000fe40007810000 */
[C---:B------:R-:W-:Y:S02]  /*d950*/  ISETP.GE.OR P4, PT, R6.reuse, R203, !P4 ;  /* 0x000000cb0600720c */ /* 0x040fe40006786670 */
[----:B------:R-:W-:Y:S02]  /*d960*/  ISETP.GE.OR P2, PT, R6, R199, !P2 ;  /* 0x000000c70600720c */ /* 0x000fe40005746670 */
[C---:B------:R-:W-:Y:S02]  /*d970*/  ISETP.GE.OR P3, PT, R4.reuse, R203, !P3 ;  /* 0x000000cb0400720c */ /* 0x040fe40005f66670 */
[-C--:B------:R-:W-:Y:S02]  /*d980*/  ISETP.GE.OR P1, PT, R4, R199.reuse, !P1 ;  /* 0x000000c70400720c */ /* 0x080fe40004f26670 */
[C---:B------:R-:W-:Y:S02]  /*d990*/  IADD3 R6, R3.reuse, 0x20, RZ ;  /* 0x0000002003067810 */ /* 0x040fe40007ffe0ff */
[----:B------:R-:W-:Y:S02]  /*d9a0*/  IADD3 R4, R3, 0x21, RZ ;  /* 0x0000002103047810 */ /* 0x000fe40007ffe0ff */
[----:B------:R-:W-:Y:S02]  /*d9b0*/  ISETP.GE.OR P5, PT, R132, R199, !P5 ;  /* 0x000000c78400720c */ /* 0x000fe40006fa6670 */
[----:B------:R-:W-:Y:S02]  /*d9c0*/  FMNMX.FTZ R10, R5, R10, !PT ;  /* 0x0000000a050a7209 */ /* 0x000fe40007810000 */
[----:B------:R-:W-:Y:S02]  /*d9d0*/  FSEL R163, R15, -INF , !P0 ;  /* 0xff8000000fa37808 */ /* 0x000fe40004000000 */
[----:B------:R-:W-:Y:S02]  /*d9e0*/  FSEL R142, R16, -INF , !P4 ;  /* 0xff800000108e7808 */ /* 0x000fe40006000000 */
[----:B------:R-:W-:Y:S02]  /*d9f0*/  FMNMX.FTZ R9, R160, R9, !PT ;  /* 0x00000009a0097209 */ /* 0x000fe40007810000 */
[-C--:B------:R-:W-:Y:S02]  /*da00*/  ISETP.GE.AND P0, PT, R6, R204.reuse, PT ;  /* 0x000000cc0600720c */ /* 0x080fe40003f06270 */
[C---:B------:R-:W-:Y:S02]  /*da10*/  ISETP.GE.AND P6, PT, R4.reuse, R204, PT ;  /* 0x000000cc0400720c */ /* 0x040fe40003fc6270 */
[----:B------:R-:W-:Y:S02]  /*da20*/  ISETP.GE.AND P4, PT, R4, R202, PT ;  /* 0x000000ca0400720c */ /* 0x000fe40003f86270 */
[----:B------:R-:W-:Y:S02]  /*da30*/  FSEL R165, R14, -INF , !P5 ;  /* 0xff8000000ea57808 */ /* 0x000fe40006800000 */
[----:B------:R-:W-:Y:S02]  /*da40*/  FMNMX.FTZ R10, R11, R10, !PT ;  /* 0x0000000a0b0a7209 */ /* 0x000fe40007810000 */
[----:B------:R-:W-:Y:S02]  /*da50*/  ISETP.GE.AND P5, PT, R6, R202, PT ;  /* 0x000000ca0600720c */ /* 0x000fe40003fa6270 */
[----:B------:R-:W-:Y:S02]  /*da60*/  FSEL R140, R17, -INF , !P3 ;  /* 0xff800000118c7808 */ /* 0x000fe40005800000 */
[----:B------:R-:W-:Y:S02]  /*da70*/  FMNMX.FTZ R9, R142, R9, !PT ;  /* 0x000000098e097209 */ /* 0x000fe40007810000 */
[-C--:B------:R-:W-:Y:S02]  /*da80*/  ISETP.GE.OR P0, PT, R6, R203.reuse, !P0 ;  /* 0x000000cb0600720c */ /* 0x080fe40004706670 */
[C---:B------:R-:W-:Y:S02]  /*da90*/  ISETP.GE.OR P6, PT, R4.reuse, R203, !P6 ;  /* 0x000000cb0400720c */ /* 0x040fe400077c6670 */
[-C--:B------:R-:W-:Y:S02]  /*daa0*/  ISETP.GE.OR P4, PT, R4, R199.reuse, !P4 ;  /* 0x000000c70400720c */ /* 0x080fe40006786670 */
[----:B------:R-:W-:Y:S02]  /*dab0*/  IADD3 R4, R3, 0x28, RZ ;  /* 0x0000002803047810 */ /* 0x000fe40007ffe0ff */
[----:B------:R-:W-:Y:S02]  /*dac0*/  FMNMX.FTZ R10, R165, R10, !PT ;  /* 0x0000000aa50a7209 */ /* 0x000fe40007810000 */
[----:B------:R-:W-:Y:S02]  /*dad0*/  ISETP.GE.OR P5, PT, R6, R199, !P5 ;  /* 0x000000c70600720c */ /* 0x000fe40006fa6670 */
[----:B------:R-:W-:Y:S02]  /*dae0*/  IADD3 R6, R3, 0x29, RZ ;  /* 0x0000002903067810 */ /* 0x000fe40007ffe0ff */
[----:B------:R-:W-:Y:S02]  /*daf0*/  FSEL R158, R20, -INF , !P0 ;  /* 0xff800000149e7808 */ /* 0x000fe40004000000 */
[----:B------:R-:W-:Y:S02]  /*db00*/  FMNMX.FTZ R9, R140, R9, !PT ;  /* 0x000000098c097209 */ /* 0x000fe40007810000 */
[----:B------:R-:W-:Y:S02]  /*db10*/  ISETP.GE.AND P3, PT, R4, R204, PT ;  /* 0x000000cc0400720c */ /* 0x000fe40003f66270 */
[----:B------:R-:W-:Y:S02]  /*db20*/  FSEL R143, R18, -INF , !P2 ;  /* 0xff800000128f7808 */ /* 0x000fe40005000000 */
[----:B------:R-:W-:Y:S02]  /*db30*/  FSEL R141, R19, -INF , !P1 ;  /* 0xff800000138d7808 */ /* 0x000fe40004800000 */
[----:B------:R-:W-:Y:S02]  /*db40*/  FMNMX.FTZ R10, R163, R10, !PT ;  /* 0x0000000aa30a7209 */ /* 0x000fe40007810000 */
[----:B------:R-:W-:Y:S02]  /*db50*/  ISETP.GE.AND P1, PT, R4, R202, PT ;  /* 0x000000ca0400720c */ /* 0x000fe40003f26270 */
[----:B------:R-:W-:Y:S02]  /*db60*/  ISETP.GE.AND P2, PT, R6, R204, PT ;  /* 0x000000cc0600720c */ /* 0x000fe40003f46270 */
[----:B------:R-:W-:Y:S02]  /*db70*/  FSEL R156, R21, -INF , !P6 ;  /* 0xff800000159c7808 */ /* 0x000fe40007000000 */
[----:B------:R-:W-:Y:S02]  /*db80*/  FMNMX.FTZ R9, R158, R9, !PT ;  /* 0x000000099e097209 */ /* 0x000fe40007810000 */
[----:B------:R-:W-:Y:S02]  /*db90*/  ISETP.GE.OR P3, PT, R4, R203, !P3 ;  /* 0x000000cb0400720c */ /* 0x000fe40005f66670 */
[----:B------:R-:W-:Y:S02]  /*dba0*/  IADD3 R8, R3, 0x30, RZ ;  /* 0x0000003003087810 */ /* 0x000fe40007ffe0ff */
[----:B------:R-:W-:Y:S02]  /*dbb0*/  ISETP.GE.AND P0, PT, R6, R202, PT ;  /* 0x000000ca0600720c */ /* 0x000fe40003f06270 */
[----:B------:R-:W-:Y:S02]  /*dbc0*/  FMNMX.FTZ R10, R143, R10, !PT ;  /* 0x0000000a8f0a7209 */ /* 0x000fe40007810000 */
[----:B------:R-:W-:Y:S02]  /*dbd0*/  ISETP.GE.OR P1, PT, R4, R199, !P1 ;  /* 0x000000c70400720c */ /* 0x000fe40004f26670 */
[----:B------:R-:W-:Y:S02]  /*dbe0*/  ISETP.GE.OR P2, PT, R6, R203, !P2 ;  /* 0x000000cb0600720c */ /* 0x000fe40005746670 */
[C---:B------:R-:W-:Y:S02]  /*dbf0*/  IADD3 R4, R3.reuse, 0x38, RZ ;  /* 0x0000003803047810 */ /* 0x040fe40007ffe0ff */
[----:B------:R-:W-:Y:S02]  /*dc00*/  FSEL R154, R24, -INF , !P3 ;  /* 0xff800000189a7808 */ /* 0x000fe40005800000 */
[----:B------:R-:W-:Y:S02]  /*dc10*/  FMNMX.FTZ R9, R156, R9, !PT ;  /* 0x000000099c097209 */ /* 0x000fe40007810000 */
[----:B------:R-:W-:Y:S02]  /*dc20*/  ISETP.GE.OR P0, PT, R6, R199, !P0 ;  /* 0x000000c70600720c */ /* 0x000fe40004706670 */
[----:B------:R-:W-:Y:S02]  /*dc30*/  ISETP.GE.AND P6, PT, R8, R204, PT ;  /* 0x000000cc0800720c */ /* 0x000fe40003fc6270 */
[----:B------:R-:W-:Y:S02]  /*dc40*/  IADD3 R6, R3, 0x31, RZ ;  /* 0x0000003103067810 */ /* 0x000fe40007ffe0ff */
[----:B------:R-:W-:Y:S02]  /*dc50*/  FSEL R152, R25, -INF , !P2 ;  /* 0xff80000019987808 */ /* 0x000fe40005000000 */
[----:B------:R-:W-:Y:S02]  /*dc60*/  FSEL R161, R22, -INF , !P5 ;  /* 0xff80000016a17808 */ /* 0x000fe40006800000 */
[----:B------:R-:W-:Y:S02]  /*dc70*/  FMNMX.FTZ R10, R141, R10, !PT ;  /* 0x0000000a8d0a7209 */ /* 0x000fe40007810000 */
[-C--:B------:R-:W-:Y:S02]  /*dc80*/  ISETP.GE.AND P2, PT, R4, R204.reuse, PT ;  /* 0x000000cc0400720c */ /* 0x080fe40003f46270 */
[----:B------:R-:W-:Y:S02]  /*dc90*/  FMNMX.FTZ R9, R154, R9, !PT ;  /* 0x000000099a097209 */ /* 0x000fe40007810000 */
[-C--:B------:R-:W-:Y:S02]  /*dca0*/  ISETP.GE.OR P6, PT, R8, R203.reuse, !P6 ;  /* 0x000000cb0800720c */ /* 0x080fe400077c6670 */
[----:B------:R-:W-:Y:S02]  /*dcb0*/  ISETP.GE.AND P3, PT, R6, R204, PT ;  /* 0x000000cc0600720c */ /* 0x000fe40003f66270 */
[----:B------:R-:W-:Y:S02]  /*dcc0*/  FSEL R159, R23, -INF , !P4 ;  /* 0xff800000179f7808 */ /* 0x000fe40006000000 */
[----:B------:R-:W-:Y:S01]  /*dcd0*/  FMNMX.FTZ R10, R161, R10, !PT ;  /* 0x0000000aa10a7209 */ /* 0x000fe20007810000 */
[----:B------:R-:W-:Y:S01]  /*dce0*/  LDSM.16.MT88.4 R20, [R186+0xc000] ;  /* 0x00c00000ba14783b */ /* 0x000fe20000004200 */
[----:B------:R-:W-:Y:S02]  /*dcf0*/  ISETP.GE.OR P2, PT, R4, R203, !P2 ;  /* 0x000000cb0400720c */ /* 0x000fe40005746670 */
[----:B------:R-:W-:Y:S02]  /*dd00*/  FSEL R151, R28, -INF , !P6 ;  /* 0xff8000001c977808 */ /* 0x000fe40007000000 */
[----:B------:R-:W-:Y:S02]  /*dd10*/  FMNMX.FTZ R12, R152, R9, !PT ;  /* 0x00000009980c7209 */ /* 0x000fe40007810000 */
[----:B------:R-:W-:Y:S02]  /*dd20*/  ISETP.GE.OR P3, PT, R6, R203, !P3 ;  /* 0x000000cb0600720c */ /* 0x000fe40005f66670 */
[----:B------:R-:W-:Y:S02]  /*dd30*/  IADD3 R3, R3, 0x39, RZ ;  /* 0x0000003903037810 */ /* 0x000fe40007ffe0ff */
[----:B------:R-:W-:Y:S02]  /*dd40*/  FSEL R148, R32, -INF , !P2 ;  /* 0xff80000020947808 */ /* 0x000fe40005000000 */
[----:B------:R-:W-:Y:S02]  /*dd50*/  FSEL R157, R26, -INF , !P1 ;  /* 0xff8000001a9d7808 */ /* 0x000fe40004800000 */
[----:B------:R-:W-:Y:S02]  /*dd60*/  FMNMX.FTZ R10, R159, R10, !PT ;  /* 0x0000000a9f0a7209 */ /* 0x000fe40007810000 */
[C---:B------:R-:W-:Y:S02]  /*dd70*/  ISETP.GE.AND P2, PT, R8.reuse, R202, PT ;  /* 0x000000ca0800720c */ /* 0x040fe40003f46270 */
[----:B------:R-:W-:Y:S02]  /*dd80*/  FSEL R150, R29, -INF , !P3 ;  /* 0xff8000001d967808 */ /* 0x000fe40005800000 */
[----:B------:R-:W-:Y:S02]  /*dd90*/  FMNMX.FTZ R9, R151, R12, !PT ;  /* 0x0000000c97097209 */ /* 0x000fe40007810000 */
[----:B------:R-:W-:Y:S02]  /*dda0*/  ISETP.GE.AND P6, PT, R3, R204, PT ;  /* 0x000000cc0300720c */ /* 0x000fe40003fc6270 */
[----:B------:R-:W-:Y:S02]  /*ddb0*/  FSEL R155, R27, -INF , !P0 ;  /* 0xff8000001b9b7808 */ /* 0x000fe40004000000 */
[----:B------:R-:W-:Y:S02]  /*ddc0*/  ISETP.GE.OR P1, PT, R8, R199, !P2 ;  /* 0x000000c70800720c */ /* 0x000fe40005726670 */
[----:B------:R-:W-:Y:S02]  /*ddd0*/  FMNMX.FTZ R8, R157, R10, !PT ;  /* 0x0000000a9d087209 */ /* 0x000fe40007810000 */
[----:B------:R-:W-:Y:S02]  /*dde0*/  ISETP.GE.AND P2, PT, R6, R202, PT ;  /* 0x000000ca0600720c */ /* 0x000fe40003f46270 */
[----:B------:R-:W-:Y:S02]  /*ddf0*/  FMNMX.FTZ R9, R150, R9, !PT ;  /* 0x0000000996097209 */ /* 0x000fe40007810000 */
[----:B------:R-:W-:Y:S02]  /*de00*/  ISETP.GE.OR P6, PT, R3, R203, !P6 ;  /* 0x000000cb0300720c */ /* 0x000fe400077c6670 */
[----:B------:R-:W-:Y:S02]  /*de10*/  FSEL R149, R30, -INF , !P1 ;  /* 0xff8000001e957808 */ /* 0x000fe40004800000 */
[----:B------:R-:W-:Y:S02]  /*de20*/  FMNMX.FTZ R8, R155, R8, !PT ;  /* 0x000000089b087209 */ /* 0x000fe40007810000 */
[----:B------:R-:W-:Y:S02]  /*de30*/  ISETP.GE.OR P2, PT, R6, R199, !P2 ;  /* 0x000000c70600720c */ /* 0x000fe40005746670 */
[----:B------:R-:W-:Y:S02]  /*de40*/  ISETP.GE.AND P0, PT, R4, R202, PT ;  /* 0x000000ca0400720c */ /* 0x000fe40003f06270 */
[----:B------:R-:W-:Y:S02]  /*de50*/  FSEL R146, R33, -INF , !P6 ;  /* 0xff80000021927808 */ /* 0x000fe40007000000 */
[----:B------:R-:W-:Y:S02]  /*de60*/  FMNMX.FTZ R13, R148, R9, !PT ;  /* 0x00000009940d7209 */ /* 0x000fe40007810000 */
[----:B------:R-:W-:Y:S02]  /*de70*/  FSEL R147, R31, -INF , !P2 ;  /* 0xff8000001f937808 */ /* 0x000fe40005000000 */
[----:B------:R-:W-:Y:S01]  /*de80*/  FMNMX.FTZ R8, R149, R8, !PT ;  /* 0x0000000895087209 */ /* 0x000fe20007810000 */
[----:B------:R-:W-:Y:S01]  /*de90*/  LDSM.16.MT88.4 R28, [R185+0xc000] ;  /* 0x00c00000b91c783b */ /* 0x000fe20000004200 */
[----:B------:R-:W-:Y:S02]  /*dea0*/  ISETP.GE.OR P1, PT, R4, R199, !P0 ;  /* 0x000000c70400720c */ /* 0x000fe40004726670 */
[----:B------:R-:W-:Y:S02]  /*deb0*/  ISETP.GE.AND P0, PT, R3, R202, PT ;  /* 0x000000ca0300720c */ /* 0x000fe40003f06270 */
[----:B------:R-:W-:Y:S02]  /*dec0*/  FMNMX.FTZ R9, R146, R13, !PT ;  /* 0x0000000d92097209 */ /* 0x000fe40007810000 */
[----:B------:R-:W-:Y:S01]  /*ded0*/  FSEL R145, R34, -INF , !P1 ;  /* 0xff80000022917808 */ /* 0x000fe20004800000 */
[----:B------:R-:W-:Y:S01]  /*dee0*/  LDSM.16.MT88.4 R12, [R188+0xc000] ;  /* 0x00c00000bc0c783b */ /* 0x000fe20000004200 */
[----:B------:R-:W-:Y:S02]  /*def0*/  FMNMX.FTZ R8, R147, R8, !PT ;  /* 0x0000000893087209 */ /* 0x000fe40007810000 */
[----:B------:R-:W-:Y:S02]  /*df00*/  ISETP.GE.OR P0, PT, R3, R199, !P0 ;  /* 0x000000c70300720c */ /* 0x000fe40004706670 */
[----:B------:R-:W-:Y:S02]  /*df10*/  FMNMX.FTZ R8, R145, R8, !PT ;  /* 0x0000000891087209 */ /* 0x000fe40007810000 */
[----:B------:R-:W-:Y:S01]  /*df20*/  FSEL R133, R35, -INF , !P0 ;  /* 0xff80000023857808 */ /* 0x000fe20004000000 */
[----:B------:R-:W-:Y:S03]  /*df30*/  SHFL.BFLY PT, R10, R9, 0x2, 0x1f ;  /* 0x0c401f00090a7f89 */ /* 0x000fe600000e0000 */
[----:B------:R-:W-:Y:S05]  /*df40*/  FMNMX.FTZ R6, R133, R8, !PT ;  /* 0x0000000885067209 */ /* 0x000fea0007810000 */
[----:B------:R-:W1:Y:S02]  /*df50*/  SHFL.BFLY PT, R3, R6, 0x2, 0x1f ;  /* 0x0c401f0006037f89 */ /* 0x000e6400000e0000 */
[----:B-1----:R-:W-:Y:S02]  /*df60*/  FMNMX.FTZ R4, R6, R3, !PT ;  /* 0x0000000306047209 */ /* 0x002fe40007810000 */
[----:B------:R-:W-:Y:S04]  /*df70*/  FMNMX.FTZ R9, R9, R10, !PT ;  /* 0x0000000a09097209 */ /* 0x000fe80007810000 */
[----:B------:R-:W1:Y:S08]  /*df80*/  SHFL.BFLY PT, R3, R4, 0x1, 0x1f ;  /* 0x0c201f0004037f89 */ /* 0x000e7000000e0000 */
[----:B------:R-:W2:Y:S01]  /*df90*/  SHFL.BFLY PT, R132, R9, 0x1, 0x1f ;  /* 0x0c201f0009847f89 */ /* 0x000ea200000e0000 */
[----:B-1----:R-:W-:Y:S04]  /*dfa0*/  FMNMX.FTZ R3, R4, R3, !PT ;  /* 0x0000000304037209 */ /* 0x002fe80007810000 */
[----:B------:R-:W-:Y:S02]  /*dfb0*/  FSETP.NEU.FTZ.AND P0, PT, R3, -INF , PT ;  /* 0xff8000000300780b */ /* 0x000fe40003f1d000 */
[----:B--2---:R-:W-:Y:S04]  /*dfc0*/  FMNMX.FTZ R132, R9, R132, !PT ;  /* 0x0000008409847209 */ /* 0x004fe80007810000 */
[C---:B------:R-:W-:Y:S01]  /*dfd0*/  FSETP.NEU.FTZ.AND P1, PT, R132.reuse, -INF , PT ;  /* 0xff8000008400780b */ /* 0x040fe20003f3d000 */
[----:B------:R-:W-:Y:S05]  /*dfe0*/  FMUL.FTZ R153, R132, c[0x0][0x23c] ;  /* 0x00008f0084997a20 */ /* 0x000fea0000410000 */
[----:B------:R-:W-:Y:S05]  /*dff0*/  FSEL R153, R153, RZ, P1 ;  /* 0x000000ff99997208 */ /* 0x000fea0000800000 */
[--C-:B------:R-:W-:Y:S02]  /*e000*/  FFMA.FTZ R215, R134, c[0x0][0x23c], -R153.reuse ;  /* 0x00008f0086d77a23 */ /* 0x100fe40000010899 */
[--C-:B------:R-:W-:Y:S02]  /*e010*/  FFMA.FTZ R134, R144, c[0x0][0x23c], -R153.reuse ;  /* 0x00008f0090867a23 */ /* 0x100fe40000010899 */
[----:B------:R-:W-:Y:S02]  /*e020*/  FMUL.FTZ R144, R3, c[0x0][0x23c] ;  /* 0x00008f0003907a20 */ /* 0x000fe40000410000 */
[--C-:B------:R-:W-:Y:S01]  /*e030*/  FFMA.FTZ R210, R138, c[0x0][0x23c], -R153.reuse ;  /* 0x00008f008ad27a23 */ /* 0x100fe20000010899 */
[----:B------:R-:W-:Y:S01]  /*e040*/  MUFU.EX2 R215, R215 ;  /* 0x000000d700d77308 */ /* 0x000fe20000000800 */
[--C-:B------:R-:W-:Y:S01]  /*e050*/  FFMA.FTZ R171, R136, c[0x0][0x23c], -R153.reuse ;  /* 0x00008f0088ab7a23 */ /* 0x100fe20000010899 */
[----:B------:R-:W-:Y:S01]  /*e060*/  FSEL R144, R144, RZ, P0 ;  /* 0x000000ff90907208 */ /* 0x000fe20000000000 */
[--C-:B------:R-:W-:Y:S02]  /*e070*/  FFMA.FTZ R214, R162, c[0x0][0x23c], -R153.reuse ;  /* 0x00008f00a2d67a23 */ /* 0x100fe40000010899 */
[--C-:B------:R-:W-:Y:S02]  /*e080*/  FFMA.FTZ R217, R160, c[0x0][0x23c], -R153.reuse ;  /* 0x00008f00a0d97a23 */ /* 0x100fe40000010899 */
[--C-:B------:R-:W-:Y:S01]  /*e090*/  FFMA.FTZ R168, R5, c[0x0][0x23c], -R144.reuse ;  /* 0x00008f0005a87a23 */ /* 0x100fe20000010890 */
[----:B------:R-:W-:Y:S01]  /*e0a0*/  FSEL R5, R132, RZ, P1 ;  /* 0x000000ff84057208 */ /* 0x000fe20000800000 */
[--C-:B------:R-:W-:Y:S01]  /*e0b0*/  FFMA.FTZ R170, R135, c[0x0][0x23c], -R144.reuse ;  /* 0x00008f0087aa7a23 */ /* 0x100fe20000010890 */
[----:B------:R-:W1:Y:S01]  /*e0c0*/  MUFU.EX2 R134, R134 ;  /* 0x0000008600867308 */ /* 0x000e620000000800 */
[----:B------:R-:W-:Y:S02]  /*e0d0*/  FFMA.FTZ R169, R7, c[0x0][0x23c], -R144 ;  /* 0x00008f0007a97a23 */ /* 0x000fe40000010890 */
[----:B------:R-:W-:Y:S01]  /*e0e0*/  FADD.FTZ R4, -R5, R2 ;  /* 0x0000000205047221 */ /* 0x000fe20000010100 */
[----:B------:R-:W-:Y:S01]  /*e0f0*/  FSEL R5, R3, RZ, P0 ;  /* 0x000000ff03057208 */ /* 0x000fe20000000000 */
[----:B------:R-:W-:Y:S01]  /*e100*/  FFMA.FTZ R135, R11, c[0x0][0x23c], -R144 ;  /* 0x00008f000b877a23 */ /* 0x000fe20000010890 */
[----:B------:R-:W-:Y:S01]  /*e110*/  PLOP3.LUT P0, PT, PT, PT, UP2, 0x80, 0x0 ;  /* 0x000000000000781c */ /* 0x000fe20003f0f028 */
[----:B------:R-:W-:Y:S02]  /*e120*/  FMUL.FTZ R2, R4, c[0x0][0x23c] ;  /* 0x00008f0004027a20 */ /* 0x000fe40000410000 */
[----:B------:R-:W-:Y:S01]  /*e130*/  FADD.FTZ R5, -R5, R0 ;  /* 0x0000000005057221 */ /* 0x000fe20000010100 */
[----:B------:R-:W-:Y:S01]  /*e140*/  MUFU.EX2 R210, R210 ;  /* 0x000000d200d27308 */ /* 0x000fe20000000800 */
[--C-:B------:R-:W-:Y:S02]  /*e150*/  FFMA.FTZ R216, R142, c[0x0][0x23c], -R153.reuse ;  /* 0x00008f008ed87a23 */ /* 0x100fe40000010899 */
[----:B------:R-:W-:Y:S02]  /*e160*/  FMUL.FTZ R0, R5, c[0x0][0x23c] ;  /* 0x00008f0005007a20 */ /* 0x000fe40000410000 */
[--C-:B------:R-:W-:Y:S02]  /*e170*/  FFMA.FTZ R219, R140, c[0x0][0x23c], -R153.reuse ;  /* 0x00008f008cdb7a23 */ /* 0x100fe40000010899 */
[--C-:B------:R-:W-:Y:S02]  /*e180*/  FFMA.FTZ R218, R165, c[0x0][0x23c], -R144.reuse ;  /* 0x00008f00a5da7a23 */ /* 0x100fe40000010890 */
[----:B------:R-:W-:Y:S01]  /*e190*/  LDSM.16.MT88.4 R164, [R188+0x11800] ;  /* 0x01180000bca4783b */ /* 0x000fe20000004200 */
[----:B------:R-:W2:Y:S01]  /*e1a0*/  MUFU.EX2 R171, R171 ;  /* 0x000000ab00ab7308 */ /* 0x000ea20000000800 */
[--C-:B------:R-:W-:Y:S02]  /*e1b0*/  FFMA.FTZ R221, R163, c[0x0][0x23c], -R144.reuse ;  /* 0x00008f00a3dd7a23 */ /* 0x100fe40000010890 */
[--C-:B------:R-:W-:Y:S01]  /*e1c0*/  FFMA.FTZ R220, R143, c[0x0][0x23c], -R144.reuse ;  /* 0x00008f008fdc7a23 */ /* 0x100fe20000010890 */
[----:B-1----:R-:W-:Y:S01]  /*e1d0*/  F2FP.BF16.PACK_AB R136, R134, R215 ;  /* 0x000000d78688723e */ /* 0x002fe200000010ff */
[--C-:B------:R-:W-:Y:S02]  /*e1e0*/  FFMA.FTZ R223, R141, c[0x0][0x23c], -R144.reuse ;  /* 0x00008f008ddf7a23 */ /* 0x100fe40000010890 */
[----:B------:R-:W-:Y:S01]  /*e1f0*/  LDSM.16.MT88.4 R140, [R185+0xe800] ;  /* 0x00e80000b98c783b */ /* 0x000fe20000004200 */
[--C-:B------:R-:W-:Y:S02]  /*e200*/  FFMA.FTZ R222, R158, c[0x0][0x23c], -R153.reuse ;  /* 0x00008f009ede7a23 */ /* 0x100fe40000010899 */
[----:B------:R-:W-:Y:S01]  /*e210*/  MUFU.EX2 R170, R170 ;  /* 0x000000aa00aa7308 */ /* 0x000fe20000000800 */
[--C-:B------:R-:W-:Y:S02]  /*e220*/  FFMA.FTZ R225, R156, c[0x0][0x23c], -R153.reuse ;  /* 0x00008f009ce17a23 */ /* 0x100fe40000010899 */
[--C-:B------:R-:W-:Y:S02]  /*e230*/  FFMA.FTZ R224, R154, c[0x0][0x23c], -R153.reuse ;  /* 0x00008f009ae07a23 */ /* 0x100fe40000010899 */
[--C-:B------:R-:W-:Y:S02]  /*e240*/  FFMA.FTZ R227, R152, c[0x0][0x23c], -R153.reuse ;  /* 0x00008f0098e37a23 */ /* 0x100fe40000010899 */
[--C-:B------:R-:W-:Y:S02]  /*e250*/  FFMA.FTZ R226, R161, c[0x0][0x23c], -R144.reuse ;  /* 0x00008f00a1e27a23 */ /* 0x100fe40000010890 */
[----:B------:R-:W-:Y:S01]  /*e260*/  LDSM.16.MT88.4 R160, [R184+0xf800] ;  /* 0x00f80000b8a0783b */ /* 0x000fe20000004200 */
[----:B------:R-:W1:Y:S01]  /*e270*/  MUFU.EX2 R169, R169 ;  /* 0x000000a900a97308 */ /* 0x000e620000000800 */
[--C-:B------:R-:W-:Y:S02]  /*e280*/  FFMA.FTZ R229, R159, c[0x0][0x23c], -R144.reuse ;  /* 0x00008f009fe57a23 */ /* 0x100fe40000010890 */
[--C-:B------:R-:W-:Y:S01]  /*e290*/  FFMA.FTZ R228, R157, c[0x0][0x23c], -R144.reuse ;  /* 0x00008f009de47a23 */ /* 0x100fe20000010890 */
[----:B--2---:R-:W-:Y:S01]  /*e2a0*/  F2FP.BF16.PACK_AB R138, R171, R210 ;  /* 0x000000d2ab8a723e */ /* 0x004fe200000010ff */
[--C-:B------:R-:W-:Y:S02]  /*e2b0*/  FFMA.FTZ R231, R155, c[0x0][0x23c], -R144.reuse ;  /* 0x00008f009be77a23 */ /* 0x100fe40000010890 */
[----:B------:R-:W-:Y:S01]  /*e2c0*/  LDSM.16.MT88.4 R156, [R185+0xf800] ;  /* 0x00f80000b99c783b */ /* 0x000fe20000004200 */
[--C-:B------:R-:W-:Y:S02]  /*e2d0*/  FFMA.FTZ R230, R151, c[0x0][0x23c], -R153.reuse ;  /* 0x00008f0097e67a23 */ /* 0x100fe40000010899 */
[----:B------:R-:W-:Y:S01]  /*e2e0*/  MUFU.EX2 R168, R168 ;  /* 0x000000a800a87308 */ /* 0x000fe20000000800 */
[--C-:B------:R-:W-:Y:S02]  /*e2f0*/  FFMA.FTZ R233, R150, c[0x0][0x23c], -R153.reuse ;  /* 0x00008f0096e97a23 */ /* 0x100fe40000010899 */
[--C-:B------:R-:W-:Y:S02]  /*e300*/  FFMA.FTZ R232, R148, c[0x0][0x23c], -R153.reuse ;  /* 0x00008f0094e87a23 */ /* 0x100fe40000010899 */
[--C-:B------:R-:W-:Y:S02]  /*e310*/  FFMA.FTZ R234, R149, c[0x0][0x23c], -R144.reuse ;  /* 0x00008f0095ea7a23 */ /* 0x100fe40000010890 */
[----:B------:R-:W-:Y:S01]  /*e320*/  LDSM.16.MT88.4 R148, [R188+0xf800] ;  /* 0x00f80000bc94783b */ /* 0x000fe20000004200 */
[--C-:B------:R-:W-:Y:S02]  /*e330*/  FFMA.FTZ R237, R147, c[0x0][0x23c], -R144.reuse ;  /* 0x00008f0093ed7a23 */ /* 0x100fe40000010890 */
[----:B------:R-:W2:Y:S01]  /*e340*/  MUFU.EX2 R135, R135 ;  /* 0x0000008700877308 */ /* 0x000ea20000000800 */
[--C-:B------:R-:W-:Y:S02]  /*e350*/  FFMA.FTZ R236, R145, c[0x0][0x23c], -R144.reuse ;  /* 0x00008f0091ec7a23 */ /* 0x100fe40000010890 */
[----:B------:R-:W-:Y:S01]  /*e360*/  FFMA.FTZ R153, R146, c[0x0][0x23c], -R153 ;  /* 0x00008f0092997a23 */ /* 0x000fe20000010899 */
[----:B-1----:R-:W-:Y:S01]  /*e370*/  F2FP.BF16.PACK_AB R137, R169, R170 ;  /* 0x000000aaa989723e */ /* 0x002fe200000010ff */
[----:B------:R-:W-:Y:S05]  /*e380*/  FFMA.FTZ R144, R133, c[0x0][0x23c], -R144 ;  /* 0x00008f0085907a23 */ /* 0x000fea0000010890 */
[----:B------:R-:W1:Y:S10]  /*e390*/  MUFU.EX2 R2, R2 ;  /* 0x0000000200027308 */ /* 0x000e740000000800 */
[----:B------:R-:W3:Y:S01]  /*e3a0*/  MUFU.EX2 R0, R0 ;  /* 0x0000000000007308 */ /* 0x000ee20000000800 */
[----:B--2---:R-:W-:Y:S09]  /*e3b0*/  F2FP.BF16.PACK_AB R139, R135, R168 ;  /* 0x000000a8878b723e */ /* 0x004ff200000010ff */
[----:B------:R2:W-:Y:S01]  /*e3c0*/  MUFU.EX2 R235, R153 ;  /* 0x0000009900eb7308 */ /* 0x0005e20000000800 */
[C---:B-1----:R-:W-:Y:S02]  /*e3d0*/  FMUL.FTZ R4, R2.reuse, R128 ;  /* 0x0000008002047220 */ /* 0x042fe40000410000 */
[C---:B------:R-:W-:Y:S02]  /*e3e0*/  FMUL.FTZ R5, R2.reuse, R129 ;  /* 0x0000008102057220 */ /* 0x040fe40000410000 */
[C---:B------:R-:W-:Y:S02]  /*e3f0*/  FMUL.FTZ R8, R2.reuse, R124 ;  /* 0x0000007c02087220 */ /* 0x040fe40000410000 */
[C---:B------:R-:W-:Y:S03]  /*e400*/  FMUL.FTZ R9, R2.reuse, R125 ;  /* 0x0000007d02097220 */ /* 0x040fe60000410000 */
[----:B------:R1:W-:Y:S01]  /*e410*/  MUFU.EX2 R133, R144 ;  /* 0x0000009000857308 */ /* 0x0003e20000000800 */
[----:B------:R-:W-:Y:S02]  /*e420*/  FMUL.FTZ R16, R2, R116 ;  /* 0x0000007402107220 */ /* 0x000fe40000410000 */
[C---:B---3--:R-:W-:Y:S02]  /*e430*/  FMUL.FTZ R6, R0.reuse, R130 ;  /* 0x0000008200067220 */ /* 0x048fe40000410000 */
[C---:B------:R-:W-:Y:S02]  /*e440*/  FMUL.FTZ R7, R0.reuse, R131 ;  /* 0x0000008300077220 */ /* 0x040fe40000410000 */
[----:B------:R-:W-:Y:S01]  /*e450*/  LDSM.16.MT88.4 R128, [R186+0xe800] ;  /* 0x00e80000ba80783b */ /* 0x000fe20000004200 */
[C---:B------:R-:W-:Y:S02]  /*e460*/  FMUL.FTZ R10, R0.reuse, R126 ;  /* 0x0000007e000a7220 */ /* 0x040fe40000410000 */
[----:B------:R-:W-:Y:S01]  /*e470*/  FMUL.FTZ R11, R0, R127 ;  /* 0x0000007f000b7220 */ /* 0x000fe20000410000 */
[----:B------:R-:W-:Y:S01]  /*e480*/  MUFU.EX2 R214, R214 ;  /* 0x000000d600d67308 */ /* 0x000fe20000000800 */
[C---:B------:R-:W-:Y:S03]  /*e490*/  HMMA.16816.F32.BF16 R4, R136.reuse, R12, R4 ;  /* 0x0000000c8804723c */ /* 0x040fe60000041804 */
[----:B------:R-:W-:Y:S02]  /*e4a0*/  LDSM.16.MT88.4 R124, [R188+0xe800] ;  /* 0x00e80000bc7c783b */ /* 0x000fe40000004200 */
[C---:B------:R-:W-:Y:S02]  /*e4b0*/  FMUL.FTZ R17, R2.reuse, R117 ;  /* 0x0000007502117220 */ /* 0x040fe40000410000 */
[C---:B------:R-:W-:Y:S01]  /*e4c0*/  FMUL.FTZ R12, R2.reuse, R120 ;  /* 0x00000078020c7220 */ /* 0x040fe20000410000 */
[C---:B------:R-:W-:Y:S01]  /*e4d0*/  HMMA.16816.F32.BF16 R8, R136.reuse, R14, R8 ;  /* 0x0000000e8808723c */ /* 0x040fe20000041808 */
[----:B------:R-:W3:Y:S02]  /*e4e0*/  MUFU.EX2 R217, R217 ;  /* 0x000000d900d97308 */ /* 0x000ee40000000800 */
[----:B--2---:R-:W-:Y:S01]  /*e4f0*/  LDSM.16.MT88.4 R152, [R186+0xf800] ;  /* 0x00f80000ba98783b */ /* 0x004fe20000004200 */
[----:B------:R-:W-:Y:S02]  /*e500*/  FMUL.FTZ R13, R2, R121 ;  /* 0x00000079020d7220 */ /* 0x000fe40000410000 */
[C---:B------:R-:W-:Y:S02]  /*e510*/  FMUL.FTZ R18, R0.reuse, R118 ;  /* 0x0000007600127220 */ /* 0x040fe40000410000 */
[C---:B------:R-:W-:Y:S03]  /*e520*/  FMUL.FTZ R14, R0.reuse, R122 ;  /* 0x0000007a000e7220 */ /* 0x040fe60000410000 */
[----:B-1----:R-:W-:Y:S01]  /*e530*/  LDSM.16.MT88.4 R144, [R184+0xd800] ;  /* 0x00d80000b890783b */ /* 0x002fe20000004200 */
[C---:B------:R-:W-:Y:S01]  /*e540*/  FMUL.FTZ R15, R0.reuse, R123 ;  /* 0x0000007b000f7220 */ /* 0x040fe20000410000 */
[----:B------:R-:W-:Y:S01]  /*e550*/  MUFU.EX2 R216, R216 ;  /* 0x000000d800d87308 */ /* 0x000fe20000000800 */
[----:B------:R-:W-:Y:S02]  /*e560*/  FMUL.FTZ R19, R0, R119 ;  /* 0x0000007700137220 */ /* 0x000fe40000410000 */
[C---:B------:R-:W-:Y:S02]  /*e570*/  FMUL.FTZ R24, R2.reuse, R108 ;  /* 0x0000006c02187220 */ /* 0x040fe40000410000 */
[----:B------:R-:W-:Y:S01]  /*e580*/  FMUL.FTZ R25, R2, R109 ;  /* 0x0000006d02197220 */ /* 0x000fe20000410000 */
[C---:B------:R-:W-:Y:S01]  /*e590*/  HMMA.16816.F32.BF16 R12, R136.reuse, R20, R12 ;  /* 0x00000014880c723c */ /* 0x040fe2000004180c */
[----:B------:R-:W1:Y:S02]  /*e5a0*/  LDSM.16.MT88.4 R120, [R184+0xc000] ;  /* 0x00c00000b878783b */ /* 0x000e640000004200 */
[C---:B------:R-:W-:Y:S01]  /*e5b0*/  FMUL.FTZ R26, R0.reuse, R110 ;  /* 0x0000006e001a7220 */ /* 0x040fe20000410000 */
[----:B------:R-:W-:Y:S01]  /*e5c0*/  MUFU.EX2 R219, R219 ;  /* 0x000000db00db7308 */ /* 0x000fe20000000800 */
[----:B------:R-:W-:Y:S02]  /*e5d0*/  FMUL.FTZ R27, R0, R111 ;  /* 0x0000006f001b7220 */ /* 0x000fe40000410000 */
[C---:B------:R-:W-:Y:S01]  /*e5e0*/  FMUL.FTZ R20, R2.reuse, R112 ;  /* 0x0000007002147220 */ /* 0x040fe20000410000 */
[C---:B------:R-:W-:Y:S01]  /*e5f0*/  HMMA.16816.F32.BF16 R16, R136.reuse, R22, R16 ;  /* 0x000000168810723c */ /* 0x040fe20000041810 */
[----:B------:R-:W-:Y:S03]  /*e600*/  LDSM.16.MT88.4 R108, [R184+0xe000] ;  /* 0x00e00000b86c783b */ /* 0x000fe60000004200 */
[C---:B------:R-:W-:Y:S02]  /*e610*/  FMUL.FTZ R21, R2.reuse, R113 ;  /* 0x0000007102157220 */ /* 0x040fe40000410000 */
[----:B------:R-:W-:Y:S01]  /*e620*/  FMUL.FTZ R32, R2, R100 ;  /* 0x0000006402207220 */ /* 0x000fe20000410000 */
[----:B------:R-:W-:Y:S01]  /*e630*/  MUFU.EX2 R218, R218 ;  /* 0x000000da00da7308 */ /* 0x000fe20000000800 */
[C---:B------:R-:W-:Y:S01]  /*e640*/  FMUL.FTZ R22, R0.reuse, R114 ;  /* 0x0000007200167220 */ /* 0x040fe20000410000 */
[----:B------:R-:W-:Y:S03]  /*e650*/  LDSM.16.MT88.4 R116, [R186+0xc800] ;  /* 0x00c80000ba74783b */ /* 0x000fe60000004200 */
[----:B------:R-:W-:Y:S02]  /*e660*/  FMUL.FTZ R23, R0, R115 ;  /* 0x0000007300177220 */ /* 0x000fe40000410000 */
[----:B------:R-:W-:Y:S02]  /*e670*/  FMUL.FTZ R33, R2, R101 ;  /* 0x0000006502217220 */ /* 0x000fe40000410000 */
[C---:B------:R-:W-:Y:S01]  /*e680*/  FMUL.FTZ R34, R0.reuse, R102 ;  /* 0x0000006600227220 */ /* 0x040fe20000410000 */
[----:B------:R-:W2:Y:S01]  /*e690*/  LDSM.16.MT88.4 R112, [R188+0xe000] ;  /* 0x00e00000bc70783b */ /* 0x000ea20000004200 */
[----:B------:R-:W-:Y:S01]  /*e6a0*/  FMUL.FTZ R35, R0, R103 ;  /* 0x0000006700237220 */ /* 0x000fe20000410000 */
[C---:B------:R-:W-:Y:S01]  /*e6b0*/  HMMA.16816.F32.BF16 R20, R136.reuse, R28, R20 ;  /* 0x0000001c8814723c */ /* 0x040fe20000041814 */
[----:B------:R-:W4:Y:S02]  /*e6c0*/  MUFU.EX2 R221, R221 ;  /* 0x000000dd00dd7308 */ /* 0x000f240000000800 */
[C---:B------:R-:W-:Y:S02]  /*e6d0*/  FMUL.FTZ R36, R2.reuse, R36 ;  /* 0x0000002402247220 */ /* 0x040fe40000410000 */
[C---:B------:R-:W-:Y:S01]  /*e6e0*/  FMUL.FTZ R37, R2.reuse, R37 ;  /* 0x0000002502257220 */ /* 0x040fe20000410000 */
[----:B------:R-:W-:Y:S01]  /*e6f0*/  LDSM.16.MT88.4 R100, [R185+0xe000] ;  /* 0x00e00000b964783b */ /* 0x000fe20000004200 */
[C---:B------:R-:W-:Y:S01]  /*e700*/  FMUL.FTZ R28, R2.reuse, R104 ;  /* 0x00000068021c7220 */ /* 0x040fe20000410000 */
[C---:B------:R-:W-:Y:S03]  /*e710*/  HMMA.16816.F32.BF16 R24, R136.reuse, R30, R24 ;  /* 0x0000001e8818723c */ /* 0x040fe60000041818 */
[----:B------:R-:W-:Y:S01]  /*e720*/  MUFU.EX2 R220, R220 ;  /* 0x000000dc00dc7308 */ /* 0x000fe20000000800 */
[----:B------:R-:W-:Y:S02]  /*e730*/  FMUL.FTZ R29, R2, R105 ;  /* 0x00000069021d7220 */ /* 0x000fe40000410000 */
[C---:B------:R-:W-:Y:S02]  /*e740*/  FMUL.FTZ R38, R0.reuse, R38 ;  /* 0x0000002600267220 */ /* 0x040fe40000410000 */
[C---:B------:R-:W-:Y:S04]  /*e750*/  FMUL.FTZ R30, R0.reuse, R106 ;  /* 0x0000006a001e7220 */ /* 0x040fe80000410000 */
[C---:B------:R-:W-:Y:S01]  /*e760*/  FMUL.FTZ R31, R0.reuse, R107 ;  /* 0x0000006b001f7220 */ /* 0x040fe20000410000 */
[----:B------:R-:W5:Y:S01]  /*e770*/  MUFU.EX2 R223, R223 ;  /* 0x000000df00df7308 */ /* 0x000f620000000800 */
[----:B------:R-:W3:Y:S01]  /*e780*/  LDSM.16.MT88.4 R104, [R186+0xe000] ;  /* 0x00e00000ba68783b */ /* 0x000ee20000004200 */
[----:B------:R-:W-:Y:S02]  /*e790*/  FMUL.FTZ R39, R0, R39 ;  /* 0x0000002700277220 */ /* 0x000fe40000410000 */
[C---:B------:R-:W-:Y:S02]  /*e7a0*/  FMUL.FTZ R40, R2.reuse, R40 ;  /* 0x0000002802287220 */ /* 0x040fe40000410000 */
[C---:B-1----:R-:W-:Y:S03]  /*e7b0*/  HMMA.16816.F32.BF16 R28, R136.reuse, R120, R28 ;  /* 0x00000078881c723c */ /* 0x042fe6000004181c */
[----:B------:R-:W-:Y:S01]  /*e7c0*/  FMUL.FTZ R41, R2, R41 ;  /* 0x0000002902297220 */ /* 0x000fe20000410000 */
[----:B------:R-:W-:Y:S01]  /*e7d0*/  MUFU.EX2 R222, R222 ;  /* 0x000000de00de7308 */ /* 0x000fe20000000800 */
[C---:B------:R-:W-:Y:S02]  /*e7e0*/  FMUL.FTZ R42, R0.reuse, R42 ;  /* 0x0000002a002a7220 */ /* 0x040fe40000410000 */
[----:B------:R-:W-:Y:S01]  /*e7f0*/  FMUL.FTZ R43, R0, R43 ;  /* 0x0000002b002b7220 */ /* 0x000fe20000410000 */
[C---:B------:R-:W-:Y:S01]  /*e800*/  HMMA.16816.F32.BF16 R32, R136.reuse, R122, R32 ;  /* 0x0000007a8820723c */ /* 0x040fe20000041820 */
[----:B------:R-:W-:Y:S03]  /*e810*/  LDSM.16.MT88.4 R120, [R184+0xc800] ;  /* 0x00c80000b878783b */ /* 0x000fe60000004200 */
[C---:B------:R-:W-:Y:S02]  /*e820*/  FMUL.FTZ R44, R2.reuse, R44 ;  /* 0x0000002c022c7220 */ /* 0x040fe40000410000 */
[----:B------:R-:W-:Y:S01]  /*e830*/  FMUL.FTZ R45, R2, R45 ;  /* 0x0000002d022d7220 */ /* 0x000fe20000410000 */
[----:B------:R-:W1:Y:S01]  /*e840*/  MUFU.EX2 R225, R225 ;  /* 0x000000e100e17308 */ /* 0x000e620000000800 */
[C---:B--2---:R-:W-:Y:S04]  /*e850*/  HMMA.16816.F32.BF16 R36, R136.reuse, R112, R36 ;  /* 0x000000708824723c */ /* 0x044fe80000041824 */
[C---:B------:R-:W-:Y:S02]  /*e860*/  FMUL.FTZ R46, R0.reuse, R46 ;  /* 0x0000002e002e7220 */ /* 0x040fe40000410000 */
[----:B------:R-:W-:Y:S02]  /*e870*/  FMUL.FTZ R47, R0, R47 ;  /* 0x0000002f002f7220 */ /* 0x000fe40000410000 */
[C---:B------:R-:W-:Y:S01]  /*e880*/  HMMA.16816.F32.BF16 R40, R136.reuse, R114, R40 ;  /* 0x000000728828723c */ /* 0x040fe20000041828 */
[----:B------:R-:W-:Y:S01]  /*e890*/  LDSM.16.MT88.4 R112, [R188+0xc800] ;  /* 0x00c80000bc70783b */ /* 0x000fe20000004200 */
[----:B------:R-:W-:Y:S02]  /*e8a0*/  MUFU.EX2 R224, R224 ;  /* 0x000000e000e07308 */ /* 0x000fe40000000800 */
[C---:B------:R-:W-:Y:S02]  /*e8b0*/  FMUL.FTZ R48, R2.reuse, R48 ;  /* 0x0000003002307220 */ /* 0x040fe40000410000 */
[----:B------:R-:W-:Y:S02]  /*e8c0*/  FMUL.FTZ R49, R2, R49 ;  /* 0x0000003102317220 */ /* 0x000fe40000410000 */
[C---:B------:R-:W-:Y:S01]  /*e8d0*/  FMUL.FTZ R50, R0.reuse, R50 ;  /* 0x0000003200327220 */ /* 0x040fe20000410000 */
[C---:B---3--:R-:W-:Y:S03]  /*e8e0*/  HMMA.16816.F32.BF16 R44, R136.reuse, R104, R44 ;  /* 0x00000068882c723c */ /* 0x048fe6000004182c */
[----:B------:R-:W2:Y:S01]  /*e8f0*/  MUFU.EX2 R227, R227 ;  /* 0x000000e300e37308 */ /* 0x000ea20000000800 */
[----:B------:R-:W-:Y:S02]  /*e900*/  FMUL.FTZ R51, R0, R51 ;  /* 0x0000003300337220 */ /* 0x000fe40000410000 */
[C---:B------:R-:W-:Y:S02]  /*e910*/  FMUL.FTZ R52, R2.reuse, R52 ;  /* 0x0000003402347220 */ /* 0x040fe40000410000 */
[----:B------:R-:W-:Y:S04]  /*e920*/  FMUL.FTZ R53, R2, R53 ;  /* 0x0000003502357220 */ /* 0x000fe80000410000 */
[C---:B------:R-:W-:Y:S01]  /*e930*/  FMUL.FTZ R54, R0.reuse, R54 ;  /* 0x0000003600367220 */ /* 0x040fe20000410000 */
[C---:B------:R-:W-:Y:S01]  /*e940*/  HMMA.16816.F32.BF16 R48, R136.reuse, R106, R48 ;  /* 0x0000006a8830723c */ /* 0x040fe20000041830 */
[----:B------:R-:W3:Y:S01]  /*e950*/  LDSM.16.MT88.4 R104, [R188+0x10000] ;  /* 0x01000000bc68783b */ /* 0x000ee20000004200 */
[----:B------:R-:W-:Y:S01]  /*e960*/  MUFU.EX2 R226, R226 ;  /* 0x000000e200e27308 */ /* 0x000fe20000000800 */
[----:B------:R-:W-:Y:S02]  /*e970*/  FMUL.FTZ R55, R0, R55 ;  /* 0x0000003700377220 */ /* 0x000fe40000410000 */
[C---:B------:R-:W-:Y:S02]  /*e980*/  FMUL.FTZ R56, R2.reuse, R56 ;  /* 0x0000003802387220 */ /* 0x040fe40000410000 */
[----:B------:R-:W-:Y:S02]  /*e990*/  FMUL.FTZ R57, R2, R57 ;  /* 0x0000003902397220 */ /* 0x000fe40000410000 */
[C---:B------:R-:W-:Y:S01]  /*e9a0*/  FMUL.FTZ R58, R0.reuse, R58 ;  /* 0x0000003a003a7220 */ /* 0x040fe20000410000 */
[C---:B------:R-:W-:Y:S02]  /*e9b0*/  HMMA.16816.F32.BF16 R52, R136.reuse, R100, R52 ;  /* 0x000000648834723c */ /* 0x040fe40000041834 */
[----:B------:R-:W1:Y:S01]  /*e9c0*/  MUFU.EX2 R229, R229 ;  /* 0x000000e500e57308 */ /* 0x000e620000000800 */
[----:B------:R-:W-:Y:S02]  /*e9d0*/  FMUL.FTZ R59, R0, R59 ;  /* 0x0000003b003b7220 */ /* 0x000fe40000410000 */
[C---:B------:R-:W-:Y:S02]  /*e9e0*/  FMUL.FTZ R60, R2.reuse, R60 ;  /* 0x0000003c023c7220 */ /* 0x040fe40000410000 */
[----:B------:R-:W-:Y:S02]  /*e9f0*/  FMUL.FTZ R61, R2, R61 ;  /* 0x0000003d023d7220 */ /* 0x000fe40000410000 */
[C---:B------:R-:W-:Y:S01]  /*ea00*/  FMUL.FTZ R62, R0.reuse, R62 ;  /* 0x0000003e003e7220 */ /* 0x040fe20000410000 */
[C---:B------:R-:W-:Y:S01]  /*ea10*/  HMMA.16816.F32.BF16 R56, R136.reuse, R102, R56 ;  /* 0x000000668838723c */ /* 0x040fe20000041838 */
[----:B------:R-:W1:Y:S01]  /*ea20*/  LDSM.16.MT88.4 R100, [R186+0x10000] ;  /* 0x01000000ba64783b */ /* 0x000e620000004200 */
        /* <DEDUP_REMOVED lines=12> */
[----:B------:R-:W2:Y:S01]  /*eaf0*/  LDSM.16.MT88.4 R108, [R185+0x10000] ;  /* 0x01000000b96c783b */ /* 0x000ea20000004200 */
[----:B------:R-:W-:Y:S01]  /*eb00*/  MUFU.EX2 R230, R230 ;  /* 0x000000e600e67308 */ /* 0x000fe20000000800 */
[----:B------:R-:W-:Y:S02]  /*eb10*/  FMUL.FTZ R71, R0, R71 ;  /* 0x0000004700477220 */ /* 0x000fe40000410000 */
[C---:B------:R-:W-:Y:S02]  /*eb20*/  FMUL.FTZ R72, R2.reuse, R72 ;  /* 0x0000004802487220 */ /* 0x040fe40000410000 */
[----:B------:R-:W-:Y:S02]  /*eb30*/  FMUL.FTZ R73, R2, R73 ;  /* 0x0000004902497220 */ /* 0x000fe40000410000 */
[C---:B------:R-:W-:Y:S01]  /*eb40*/  FMUL.FTZ R74, R0.reuse, R74 ;  /* 0x0000004a004a7220 */ /* 0x040fe20000410000 */
[C---:B---3--:R-:W-:Y:S02]  /*eb50*/  HMMA.16816.F32.BF16 R68, R136.reuse, R104, R68 ;  /* 0x000000688844723c */ /* 0x048fe40000041844 */
[----:B------:R-:W3:Y:S01]  /*eb60*/  MUFU.EX2 R233, R233 ;  /* 0x000000e900e97308 */ /* 0x000ee20000000800 */
[----:B------:R-:W-:Y:S02]  /*eb70*/  FMUL.FTZ R75, R0, R75 ;  /* 0x0000004b004b7220 */ /* 0x000fe40000410000 */
[C---:B------:R-:W-:Y:S02]  /*eb80*/  FMUL.FTZ R76, R2.reuse, R76 ;  /* 0x0000004c024c7220 */ /* 0x040fe40000410000 */
[----:B------:R-:W-:Y:S02]  /*eb90*/  FMUL.FTZ R77, R2, R77 ;  /* 0x0000004d024d7220 */ /* 0x000fe40000410000 */
        /* <DEDUP_REMOVED lines=8> */
[C---:B-1----:R-:W-:Y:S02]  /*ec20*/  HMMA.16816.F32.BF16 R76, R136.reuse, R100, R76 ;  /* 0x00000064884c723c */ /* 0x042fe4000004184c */
[----:B------:R-:W-:Y:S01]  /*ec30*/  MUFU.EX2 R234, R234 ;  /* 0x000000ea00ea7308 */ /* 0x000fe20000000800 */
[----:B------:R-:W-:Y:S02]  /*ec40*/  FMUL.FTZ R83, R0, R83 ;  /* 0x0000005300537220 */ /* 0x000fe40000410000 */
[C---:B------:R-:W-:Y:S02]  /*ec50*/  FMUL.FTZ R84, R2.reuse, R84 ;  /* 0x0000005402547220 */ /* 0x040fe40000410000 */
[----:B------:R-:W-:Y:S01]  /*ec60*/  FMUL.FTZ R85, R2, R85 ;  /* 0x0000005502557220 */ /* 0x000fe20000410000 */
[----:B------:R-:W-:Y:S01]  /*ec70*/  F2FP.BF16.PACK_AB R100, R217, R214 ;  /* 0x000000d6d964723e */ /* 0x000fe200000010ff */
[C---:B------:R-:W-:Y:S01]  /*ec80*/  FMUL.FTZ R86, R0.reuse, R86 ;  /* 0x0000005600567220 */ /* 0x040fe20000410000 */
[C---:B------:R-:W-:Y:S02]  /*ec90*/  HMMA.16816.F32.BF16 R80, R136.reuse, R102, R80 ;  /* 0x000000668850723c */ /* 0x040fe40000041850 */
[----:B------:R-:W1:Y:S01]  /*eca0*/  MUFU.EX2 R237, R237 ;  /* 0x000000ed00ed7308 */ /* 0x000e620000000800 */
[----:B------:R-:W-:Y:S01]  /*ecb0*/  FMUL.FTZ R87, R0, R87 ;  /* 0x0000005700577220 */ /* 0x000fe20000410000 */
[----:B----4-:R-:W-:Y:S01]  /*ecc0*/  F2FP.BF16.PACK_AB R101, R221, R218 ;  /* 0x000000dadd65723e */ /* 0x010fe200000010ff */
[C---:B------:R-:W-:Y:S02]  /*ecd0*/  FMUL.FTZ R88, R2.reuse, R88 ;  /* 0x0000005802587220 */ /* 0x040fe40000410000 */
[----:B------:R-:W-:Y:S01]  /*ece0*/  FMUL.FTZ R89, R2, R89 ;  /* 0x0000005902597220 */ /* 0x000fe20000410000 */
[----:B------:R-:W-:Y:S01]  /*ecf0*/  F2FP.BF16.PACK_AB R102, R219, R216 ;  /* 0x000000d8db66723e */ /* 0x000fe200000010ff */
[C---:B------:R-:W-:Y:S01]  /*ed00*/  FMUL.FTZ R90, R0.reuse, R90 ;  /* 0x0000005a005a7220 */ /* 0x040fe20000410000 */
[C---:B--2---:R-:W-:Y:S02]  /*ed10*/  HMMA.16816.F32.BF16 R84, R136.reuse, R108, R84 ;  /* 0x0000006c8854723c */ /* 0x044fe40000041854 */
[----:B------:R-:W2:Y:S01]  /*ed20*/  MUFU.EX2 R236, R236 ;  /* 0x000000ec00ec7308 */ /* 0x000ea20000000800 */
[----:B------:R-:W-:Y:S01]  /*ed30*/  FMUL.FTZ R91, R0, R91 ;  /* 0x0000005b005b7220 */ /* 0x000fe20000410000 */
[----:B-----5:R-:W-:Y:S01]  /*ed40*/  F2FP.BF16.PACK_AB R103, R223, R220 ;  /* 0x000000dcdf67723e */ /* 0x020fe200000010ff */
[C---:B------:R-:W-:Y:S02]  /*ed50*/  FMUL.FTZ R92, R2.reuse, R92 ;  /* 0x0000005c025c7220 */ /* 0x040fe40000410000 */
[----:B------:R-:W-:Y:S02]  /*ed60*/  FMUL.FTZ R93, R2, R93 ;  /* 0x0000005d025d7220 */ /* 0x000fe40000410000 */
[C---:B------:R-:W-:Y:S01]  /*ed70*/  FMUL.FTZ R94, R0.reuse, R94 ;  /* 0x0000005e005e7220 */ /* 0x040fe20000410000 */
[C---:B------:R-:W-:Y:S01]  /*ed80*/  HMMA.16816.F32.BF16 R88, R136.reuse, R110, R88 ;  /* 0x0000006e8858723c */ /* 0x040fe20000041858 */
[----:B------:R-:W4:Y:S02]  /*ed90*/  LDSM.16.MT88.4 R108, [R185+0xc800] ;  /* 0x00c80000b96c783b */ /* 0x000f240000004200 */
[----:B------:R-:W-:Y:S02]  /*eda0*/  FMUL.FTZ R95, R0, R95 ;  /* 0x0000005f005f7220 */ /* 0x000fe40000410000 */
[C---:B------:R-:W-:Y:S02]  /*edb0*/  FMUL.FTZ R96, R2.reuse, R96 ;  /* 0x0000006002607220 */ /* 0x040fe40000410000 */
[----:B------:R-:W-:Y:S02]  /*edc0*/  FMUL.FTZ R97, R2, R97 ;  /* 0x0000006102617220 */ /* 0x000fe40000410000 */
[C---:B------:R-:W-:Y:S01]  /*edd0*/  FMUL.FTZ R98, R0.reuse, R98 ;  /* 0x0000006200627220 */ /* 0x040fe20000410000 */
[C---:B---3--:R-:W-:Y:S03]  /*ede0*/  HMMA.16816.F32.BF16 R92, R136.reuse, R104, R92 ;  /* 0x00000068885c723c */ /* 0x048fe6000004185c */
[----:B------:R-:W-:Y:S02]  /*edf0*/  FMUL.FTZ R99, R0, R99 ;  /* 0x0000006300637220 */ /* 0x000fe40000410000 */
[----:B------:R-:W-:Y:S02]  /*ee00*/  FFMA.FTZ R215, R2, R211, R215 ;  /* 0x000000d302d77223 */ /* 0x000fe400000100d7 */
[----:B------:R-:W-:Y:S02]  /*ee10*/  FFMA.FTZ R170, R0, R209, R170 ;  /* 0x000000d100aa7223 */ /* 0x000fe400000100aa */
[----:B------:R-:W-:Y:S01]  /*ee20*/  FADD.FTZ R215, R134, R215 ;  /* 0x000000d786d77221 */ /* 0x000fe20000010000 */
[----:B------:R-:W-:Y:S01]  /*ee30*/  HMMA.16816.F32.BF16 R96, R136, R106, R96 ;  /* 0x0000006a8860723c */ /* 0x000fe20000041860 */
[----:B------:R-:W3:Y:S02]  /*ee40*/  LDSM.16.MT88.4 R104, [R184+0xe800] ;  /* 0x00e80000b868783b */ /* 0x000ee40000004200 */
[----:B------:R-:W-:Y:S02]  /*ee50*/  FADD.FTZ R169, R169, R170 ;  /* 0x000000aaa9a97221 */ /* 0x000fe40000010000 */
[----:B------:R-:W-:Y:S02]  /*ee60*/  FADD.FTZ R210, R210, R215 ;  /* 0x000000d7d2d27221 */ /* 0x000fe40000010000 */
[----:B------:R-:W-:Y:S01]  /*ee70*/  FADD.FTZ R168, R168, R169 ;  /* 0x000000a9a8a87221 */ /* 0x000fe20000010000 */
[C---:B------:R-:W-:Y:S01]  /*ee80*/  HMMA.16816.F32.BF16 R4, R100.reuse, R112, R4 ;  /* 0x000000706404723c */ /* 0x040fe20000041804 */
[----:B------:R-:W-:Y:S04]  /*ee90*/  LDSM.16.MT88.4 R136, [R185+0xf000] ;  /* 0x00f00000b988783b */ /* 0x000fe80000004200 */
[----:B------:R-:W-:Y:S02]  /*eea0*/  FADD.FTZ R171, R171, R210 ;  /* 0x000000d2abab7221 */ /* 0x000fe40000010000 */
[----:B------:R-:W-:Y:S01]  /*eeb0*/  FADD.FTZ R135, R135, R168 ;  /* 0x000000a887877221 */ /* 0x000fe20000010000 */
[C---:B------:R-:W-:Y:S01]  /*eec0*/  HMMA.16816.F32.BF16 R8, R100.reuse, R114, R8 ;  /* 0x000000726408723c */ /* 0x040fe20000041808 */
[----:B------:R-:W-:Y:S03]  /*eed0*/  LDSM.16.MT88.4 R112, [R186+0x10800] ;  /* 0x01080000ba70783b */ /* 0x000fe60000004200 */
        /* <DEDUP_REMOVED lines=9> */
[C---:B----4-:R-:W-:Y:S04]  /*ef70*/  HMMA.16816.F32.BF16 R20, R100.reuse, R108, R20 ;  /* 0x0000006c6414723c */ /* 0x050fe80000041814 */
[----:B------:R-:W-:Y:S02]  /*ef80*/  FADD.FTZ R219, R219, R216 ;  /* 0x000000d8dbdb7221 */ /* 0x000fe40000010000 */
[----:B------:R-:W-:Y:S02]  /*ef90*/  FADD.FTZ R223, R223, R220 ;  /* 0x000000dcdfdf7221 */ /* 0x000fe40000010000 */
[C---:B------:R-:W-:Y:S01]  /*efa0*/  HMMA.16816.F32.BF16 R24, R100.reuse, R110, R24 ;  /* 0x0000006e6418723c */ /* 0x040fe20000041818 */
[----:B------:R-:W4:Y:S03]  /*efb0*/  LDSM.16.MT88.4 R108, [R188+0x10800] ;  /* 0x01080000bc6c783b */ /* 0x000f260000004200 */
[----:B------:R-:W-:Y:S02]  /*efc0*/  IMAD.MOV.U32 R0, RZ, RZ, R3 ;  /* 0x000000ffff007224 */ /* 0x000fe400078e0003 */
[----:B------:R-:W-:Y:S02]  /*efd0*/  IMAD.MOV.U32 R2, RZ, RZ, R132 ;  /* 0x000000ffff027224 */ /* 0x000fe400078e0084 */
        /* <DEDUP_REMOVED lines=20> */
[----:B------:R-:W5:Y:S07]  /*f120*/  LDSM.16.MT88.4 R112, [R185+0xd000] ;  /* 0x00d00000b970783b */ /* 0x000f6e0000004200 */
[C---:B------:R-:W-:Y:S08]  /*f130*/  HMMA.16816.F32.BF16 R84, R100.reuse, R116, R84 ;  /* 0x000000746454723c */ /* 0x040ff00000041854 */
[C---:B------:R-:W-:Y:S01]  /*f140*/  HMMA.16816.F32.BF16 R88, R100.reuse, R118, R88 ;  /* 0x000000766458723c */ /* 0x040fe20000041858 */
[----:B------:R-:W1:Y:S07]  /*f150*/  LDSM.16.MT88.4 R116, [R188+0xf000] ;  /* 0x00f00000bc74783b */ /* 0x000e6e0000004200 */
[C---:B---3--:R-:W-:Y:S08]  /*f160*/  HMMA.16816.F32.BF16 R92, R100.reuse, R104, R92 ;  /* 0x00000068645c723c */ /* 0x048ff0000004185c */
[----:B------:R-:W-:Y:S01]  /*f170*/  HMMA.16816.F32.BF16 R96, R100, R106, R96 ;  /* 0x0000006a6460723c */ /* 0x000fe20000041860 */
[----:B------:R-:W3:Y:S06]  /*f180*/  LDSM.16.MT88.4 R104, [R184+0xf000] ;  /* 0x00f00000b868783b */ /* 0x000eec0000004200 */
[----:B------:R-:W-:Y:S01]  /*f190*/  F2FP.BF16.PACK_AB R100, R225, R222 ;  /* 0x000000dee164723e */ /* 0x000fe200000010ff */
[----:B------:R-:W-:Y:S01]  /*f1a0*/  FADD.FTZ R222, R222, R219 ;  /* 0x000000dbdede7221 */ /* 0x000fe20000010000 */
[----:B------:R-:W-:Y:S03]  /*f1b0*/  F2FP.BF16.PACK_AB R102, R227, R224 ;  /* 0x000000e0e366723e */ /* 0x000fe600000010ff */
[----:B------:R-:W-:Y:S01]  /*f1c0*/  F2FP.BF16.PACK_AB R101, R229, R226 ;  /* 0x000000e2e565723e */ /* 0x000fe200000010ff */
[----:B------:R-:W-:Y:S01]  /*f1d0*/  FADD.FTZ R226, R226, R223 ;  /* 0x000000dfe2e27221 */ /* 0x000fe20000010000 */
[----:B------:R-:W-:Y:S01]  /*f1e0*/  F2FP.BF16.PACK_AB R103, R231, R228 ;  /* 0x000000e4e767723e */ /* 0x000fe200000010ff */
[----:B------:R-:W-:Y:S02]  /*f1f0*/  FADD.FTZ R225, R225, R222 ;  /* 0x000000dee1e17221 */ /* 0x000fe40000010000 */
[----:B------:R-:W-:Y:S02]  /*f200*/  FADD.FTZ R229, R229, R226 ;  /* 0x000000e2e5e57221 */ /* 0x000fe40000010000 */
[----:B------:R-:W-:Y:S02]  /*f210*/  FADD.FTZ R224, R224, R225 ;  /* 0x000000e1e0e07221 */ /* 0x000fe40000010000 */
[C---:B----4-:R-:W-:Y:S03]  /*f220*/  HMMA.16816.F32.BF16 R4, R100.reuse, R108, R4 ;  /* 0x0000006c6404723c */ /* 0x050fe60000041804 */
[----:B------:R-:W-:Y:S02]  /*f230*/  FADD.FTZ R228, R228, R229 ;  /* 0x000000e5e4e47221 */ /* 0x000fe40000010000 */
[----:B------:R-:W-:Y:S02]  /*f240*/  FADD.FTZ R227, R227, R224 ;  /* 0x000000e0e3e37221 */ /* 0x000fe40000010000 */
[----:B------:R-:W-:Y:S01]  /*f250*/  FADD.FTZ R231, R231, R228 ;  /* 0x000000e4e7e77221 */ /* 0x000fe20000010000 */
[C---:B------:R-:W-:Y:S01]  /*f260*/  HMMA.16816.F32.BF16 R8, R100.reuse, R110, R8 ;  /* 0x0000006e6408723c */ /* 0x040fe20000041808 */
[----:B------:R-:W4:Y:S07]  /*f270*/  LDSM.16.MT88.4 R108, [R188+0x11000] ;  /* 0x01100000bc6c783b */ /* 0x000f2e0000004200 */
[C---:B------:R-:W-:Y:S08]  /*f280*/  HMMA.16816.F32.BF16 R12, R100.reuse, R120, R12 ;  /* 0x00000078640c723c */ /* 0x040ff0000004180c */
[C---:B------:R-:W-:Y:S08]  /*f290*/  HMMA.16816.F32.BF16 R16, R100.reuse, R122, R16 ;  /* 0x0000007a6410723c */ /* 0x040ff00000041810 */
[C---:B-----5:R-:W-:Y:S08]  /*f2a0*/  HMMA.16816.F32.BF16 R20, R100.reuse, R112, R20 ;  /* 0x000000706414723c */ /* 0x060ff00000041814 */
[C---:B------:R-:W-:Y:S01]  /*f2b0*/  HMMA.16816.F32.BF16 R24, R100.reuse, R114, R24 ;  /* 0x000000726418723c */ /* 0x040fe20000041818 */
[----:B------:R-:W5:Y:S07]  /*f2c0*/  LDSM.16.MT88.4 R112, [R186+0x11000] ;  /* 0x01100000ba70783b */ /* 0x000f6e0000004200 */
[C---:B------:R-:W-:Y:S08]  /*f2d0*/  HMMA.16816.F32.BF16 R28, R100.reuse, R124, R28 ;  /* 0x0000007c641c723c */ /* 0x040ff0000004181c */
[C---:B------:R-:W-:Y:S01]  /*f2e0*/  HMMA.16816.F32.BF16 R32, R100.reuse, R126, R32 ;  /* 0x0000007e6420723c */ /* 0x040fe20000041820 */
[----:B------:R-:W-:Y:S07]  /*f2f0*/  LDSM.16.MT88.4 R124, [R188+0xd800] ;  /* 0x00d80000bc7c783b */ /* 0x000fee0000004200 */
[C---:B-1----:R-:W-:Y:S08]  /*f300*/  HMMA.16816.F32.BF16 R36, R100.reuse, R116, R36 ;  /* 0x000000746424723c */ /* 0x042ff00000041824 */
[C---:B------:R-:W-:Y:S01]  /*f310*/  HMMA.16816.F32.BF16 R40, R100.reuse, R118, R40 ;  /* 0x000000766428723c */ /* 0x040fe20000041828 */
[----:B------:R-:W1:Y:S07]  /*f320*/  LDSM.16.MT88.4 R116, [R185+0x11000] ;  /* 0x01100000b974783b */ /* 0x000e6e0000004200 */
        /* <DEDUP_REMOVED lines=8> */
[C---:B---3--:R-:W-:Y:S04]  /*f3b0*/  HMMA.16816.F32.BF16 R60, R100.reuse, R104, R60 ;  /* 0x00000068643c723c */ /* 0x048fe8000004183c */
[----:B--2---:R-:W-:Y:S01]  /*f3c0*/  F2FP.BF16.PACK_AB R139, R133, R236 ;  /* 0x000000ec858b723e */ /* 0x004fe200000010ff */
[----:B------:R-:W-:Y:S02]  /*f3d0*/  FADD.FTZ R234, R234, R231 ;  /* 0x000000e7eaea7221 */ /* 0x000fe40000010000 */
[----:B------:R-:W-:Y:S01]  /*f3e0*/  FADD.FTZ R233, R233, R230 ;  /* 0x000000e6e9e97221 */ /* 0x000fe20000010000 */
[C---:B------:R-:W-:Y:S01]  /*f3f0*/  HMMA.16816.F32.BF16 R64, R100.reuse, R106, R64 ;  /* 0x0000006a6440723c */ /* 0x040fe20000041840 */
[----:B------:R-:W2:Y:S03]  /*f400*/  LDSM.16.MT88.4 R104, [R184+0x11000] ;  /* 0x01100000b868783b */ /* 0x000ea60000004200 */
[----:B------:R-:W-:Y:S02]  /*f410*/  FADD.FTZ R237, R237, R234 ;  /* 0x000000eaeded7221 */ /* 0x000fe40000010000 */
[----:B------:R-:W-:Y:S02]  /*f420*/  FADD.FTZ R232, R232, R233 ;  /* 0x000000e9e8e87221 */ /* 0x000fe40000010000 */
[C---:B----4-:R-:W-:Y:S04]  /*f430*/  HMMA.16816.F32.BF16 R68, R100.reuse, R108, R68 ;  /* 0x0000006c6444723c */ /* 0x050fe80000041844 */
[----:B------:R-:W-:Y:S02]  /*f440*/  FADD.FTZ R236, R236, R237 ;  /* 0x000000edecec7221 */ /* 0x000fe40000010000 */
[----:B------:R-:W-:Y:S02]  /*f450*/  FADD.FTZ R211, R235, R232 ;  /* 0x000000e8ebd37221 */ /* 0x000fe40000010000 */
[C---:B------:R-:W-:Y:S01]  /*f460*/  HMMA.16816.F32.BF16 R72, R100.reuse, R110, R72 ;  /* 0x0000006e6448723c */ /* 0x040fe20000041848 */
[----:B------:R-:W3:Y:S03]  /*f470*/  LDSM.16.MT88.4 R108, [R186+0xd800] ;  /* 0x00d80000ba6c783b */ /* 0x000ee60000004200 */
[----:B------:R-:W-:Y:S04]  /*f480*/  FADD.FTZ R209, R133, R236 ;  /* 0x000000ec85d17221 */ /* 0x000fe80000010000 */
[C---:B-----5:R-:W-:Y:S08]  /*f490*/  HMMA.16816.F32.BF16 R76, R100.reuse, R112, R76 ;  /* 0x00000070644c723c */ /* 0x060ff0000004184c */
[C---:B------:R-:W-:Y:S08]  /*f4a0*/  HMMA.16816.F32.BF16 R80, R100.reuse, R114, R80 ;  /* 0x000000726450723c */ /* 0x040ff00000041850 */
[C---:B-1----:R-:W-:Y:S08]  /*f4b0*/  HMMA.16816.F32.BF16 R84, R100.reuse, R116, R84 ;  /* 0x000000746454723c */ /* 0x042ff00000041854 */
[C---:B------:R-:W-:Y:S08]  /*f4c0*/  HMMA.16816.F32.BF16 R88, R100.reuse, R118, R88 ;  /* 0x000000766458723c */ /* 0x040ff00000041858 */
[C---:B--2---:R-:W-:Y:S08]  /*f4d0*/  HMMA.16816.F32.BF16 R92, R100.reuse, R104, R92 ;  /* 0x00000068645c723c */ /* 0x044ff0000004185c */
[----:B------:R-:W-:Y:S08]  /*f4e0*/  HMMA.16816.F32.BF16 R96, R100, R106, R96 ;  /* 0x0000006a6460723c */ /* 0x000ff00000041860 */
[C---:B------:R-:W-:Y:S01]  /*f4f0*/  HMMA.16816.F32.BF16 R128, R136.reuse, R124, R4 ;  /* 0x0000007c8880723c */ /* 0x040fe20000041804 */
[----:B------:R-:W1:Y:S07]  /*f500*/  LDSM.16.MT88.4 R4, [R186+0x11800] ;  /* 0x01180000ba04783b */ /* 0x000e6e0000004200 */
[C---:B------:R-:W-:Y:S01]  /*f510*/  HMMA.16816.F32.BF16 R124, R136.reuse, R126, R8 ;  /* 0x0000007e887c723c */ /* 0x040fe20000041808 */
[----:B------:R-:W2:Y:S07]  /*f520*/  LDSM.16.MT88.4 R8, [R185+0x11800] ;  /* 0x01180000b908783b */ /* 0x000eae0000004200 */
[C---:B---3--:R-:W-:Y:S01]  /*f530*/  HMMA.16816.F32.BF16 R120, R136.reuse, R108, R12 ;  /* 0x0000006c8878723c */ /* 0x048fe2000004180c */
[----:B------:R-:W3:Y:S07]  /*f540*/  LDSM.16.MT88.4 R12, [R184+0x11800] ;  /* 0x01180000b80c783b */ /* 0x000eee0000004200 */
        /* <DEDUP_REMOVED lines=21> */
[----:B------:R-:W-:-:S07]  /*f6a0*/  @P0 BRA `(.L_x_2107) ;  /* 0xffffc0c000000947 */ /* 0x000fce000383ffff */
.L_x_2103:
[----:B------:R-:W1:Y:S01]  /*f6b0*/  SHFL.BFLY PT, R2, R211, 0x2, 0x1f ;  /* 0x0c401f00d3027f89 */ /* 0x000e6200000e0000 */
[----:B------:R-:W-:Y:S01]  /*f6c0*/  MOV R4, 0x3f800000 ;  /* 0x3f80000000047802 */ /* 0x000fe20000000f00 */
[----:B------:R-:W2:Y:S01]  /*f6d0*/  S2UR UR7, SR_CTAID.Y ;  /* 0x00000000000779c3 */ /* 0x000ea20000002600 */
[----:B------:R-:W-:Y:S01]  /*f6e0*/  MOV R5, 0x3f800000 ;  /* 0x3f80000000057802 */ /* 0x000fe20000000f00 */
[----:B------:R-:W3:Y:S01]  /*f6f0*/  SHFL.BFLY PT, R0, R209, 0x2, 0x1f ;  /* 0x0c401f00d1007f89 */ /* 0x000ee200000e0000 */
[----:B------:R-:W-:Y:S01]  /*f700*/  UISETP.NE.AND UP1, UPT, UR24, -0x1, UPT ;  /* 0xffffffff1800788c */ /* 0x000fe2000bf25270 */
[----:B------:R-:W-:Y:S01]  /*f710*/  BSSY B0, `(.L_x_2108) ;  /* 0x0000136000007945 */ /* 0x000fe20003800000 */
[----:B------:R-:W-:-:S02]  /*f720*/  ULDC.64 UR4, c[0x0][0x1e8] ;  /* 0x00007a0000047ab9 */ /* 0x000fc40000000a00 */
[----:B------:R-:W-:Y:S01]  /*f730*/  ULDC.U8 UR12, c[0x0][0x328] ;  /* 0x0000ca00000c7ab9 */ /* 0x000fe20000000000 */
[----:B------:R-:W4:Y:S01]  /*f740*/  S2UR UR6, SR_CTAID.Z ;  /* 0x00000000000679c3 */ /* 0x000f220000002700 */
[----:B------:R-:W-:-:S04]  /*f750*/  UISETP.NE.AND UP2, UPT, UR12, URZ, UPT ;  /* 0x0000003f0c00728c */ /* 0x000fc8000bf45270 */
[----:B------:R-:W-:Y:S02]  /*f760*/  UISETP.NE.OR UP0, UPT, UR24, -0x1, !UP2 ;  /* 0xffffffff1800788c */ /* 0x000fe4000d705670 */
[----:B------:R-:W-:-:S04]  /*f770*/  @UP1 UIMAD.WIDE.U32 UR14, UR24, UR4, URZ ;  /* 0x00000004180e12a5 */ /* 0x000fc8000f8e003f */
[----:B------:R-:W-:Y:S01]  /*f780*/  @UP1 UIMAD UR8, UR24, UR5, UR15 ;  /* 0x00000005180812a4 */ /* 0x000fe2000f8e020f */
[----:B-1----:R-:W-:Y:S02]  /*f790*/  FADD.FTZ R9, R2, R211 ;  /* 0x000000d302097221 */ /* 0x002fe40000010000 */
[----:B------:R-:W-:Y:S02]  /*f7a0*/  ULDC.64 UR4, c[0x0][0x1e0] ;  /* 0x0000780000047ab9 */ /* 0x000fe40000000a00 */
[----:B--2---:R-:W-:Y:S01]  /*f7b0*/  @!UP1 USHF.R.S32.HI UR9, URZ, 0x1f, UR7 ;  /* 0x0000001f3f099899 */ /* 0x004fe20008011407 */
[----:B---3--:R-:W-:Y:S01]  /*f7c0*/  FADD.FTZ R7, R0, R209 ;  /* 0x000000d100077221 */ /* 0x008fe20000010000 */
[----:B------:R-:W1:Y:S01]  /*f7d0*/  SHFL.BFLY PT, R2, R9, 0x1, 0x1f ;  /* 0x0c201f0009027f89 */ /* 0x000e6200000e0000 */
[----:B------:R-:W-:Y:S02]  /*f7e0*/  @!UP1 UIMAD.WIDE.U32 UR10, UR7, UR4, URZ ;  /* 0x00000004070a92a5 */ /* 0x000fe4000f8e003f */
[----:B------:R-:W-:Y:S01]  /*f7f0*/  @!UP1 UIMAD UR9, UR9, UR4, URZ ;  /* 0x00000004090992a4 */ /* 0x000fe2000f8e023f */
[----:B------:R-:W2:Y:S01]  /*f800*/  SHFL.BFLY PT, R0, R7, 0x1, 0x1f ;  /* 0x0c201f0007007f89 */ /* 0x000ea200000e0000 */
[----:B----4-:R-:W-:-:S02]  /*f810*/  @UP2 UMOV UR12, UR6 ;  /* 0x00000006000c2c82 */ /* 0x010fc40008000000 */
[----:B------:R-:W-:Y:S02]  /*f820*/  @!UP1 UIMAD UR13, UR7, UR5, UR9 ;  /* 0x00000005070d92a4 */ /* 0x000fe4000f8e0209 */
[----:B------:R-:W-:Y:S02]  /*f830*/  ULDC UR4, c[0x0][0x1c0] ;  /* 0x0000700000047ab9 */ /* 0x000fe40000000800 */
[----:B------:R-:W-:Y:S02]  /*f840*/  ULDC UR9, c[0x0][0x214] ;  /* 0x0000850000097ab9 */ /* 0x000fe40000000800 */
[----:B------:R-:W-:Y:S02]  /*f850*/  @!UP0 UIMAD UR24, UR7, UR9, URZ ;  /* 0x00000009071882a4 */ /* 0x000fe4000f8e023f */
[----:B------:R-:W-:Y:S02]  /*f860*/  ULDC UR5, c[0x0][0x234] ;  /* 0x00008d0000057ab9 */ /* 0x000fe40000000800 */
[----:B------:R-:W-:-:S02]  /*f870*/  @UP2 UIMAD UR5, UR12, UR5, UR24 ;  /* 0x000000050c0522a4 */ /* 0x000fc4000f8e0218 */
[----:B------:R-:W-:Y:S02]  /*f880*/  @!UP1 UIADD3 UR8, UR11, UR13, URZ ;  /* 0x0000000d0b089290 */ /* 0x000fe4000fffe03f */
[----:B------:R-:W-:Y:S02]  /*f890*/  @!UP2 UMOV UR12, UR6 ;  /* 0x00000006000cac82 */ /* 0x000fe40008000000 */
[----:B------:R-:W-:Y:S01]  /*f8a0*/  @!UP2 UIMAD UR4, UR7, UR4, UR12 ;  /* 0x000000040704a2a4 */ /* 0x000fe2000f8e020c */
[----:B-1----:R-:W-:Y:S01]  /*f8b0*/  FADD.FTZ R2, R9, R2 ;  /* 0x0000000209027221 */ /* 0x002fe20000010000 */
[----:B------:R-:W-:Y:S02]  /*f8c0*/  @!UP1 UMOV UR14, UR10 ;  /* 0x0000000a000e9c82 */ /* 0x000fe40008000000 */
[----:B------:R-:W-:Y:S01]  /*f8d0*/  @!UP2 UIMAD UR5, UR4, UR9, URZ ;  /* 0x000000090405a2a4 */ /* 0x000fe2000f8e023f */
[----:B--2---:R-:W-:Y:S01]  /*f8e0*/  FADD.FTZ R0, R7, R0 ;  /* 0x0000000007007221 */ /* 0x004fe20000010000 */
[----:B------:R-:W-:Y:S01]  /*f8f0*/  FSETP.NE.FTZ.AND P4, PT, R2, RZ, PT ;  /* 0x000000ff0200720b */ /* 0x000fe20003f95000 */
[----:B------:R-:W-:-:S03]  /*f900*/  ULDC.64 UR6, c[0x0][0x118] ;  /* 0x0000460000067ab9 */ /* 0x000fc60000000a00 */
[----:B------:R-:W-:-:S09]  /*f910*/  FSETP.NE.FTZ.AND P3, PT, R0, RZ, PT ;  /* 0x000000ff0000720b */ /* 0x000fd20003f75000 */
[----:B------:R-:W1:Y:S08]  /*f920*/  @P4 MUFU.RCP R4, R2 ;  /* 0x0000000200044308 */ /* 0x000e700000001000 */
[----:B------:R-:W2:Y:S01]  /*f930*/  @P3 MUFU.RCP R5, R0 ;  /* 0x0000000000053308 */ /* 0x000ea20000001000 */
[----:B-1----:R-:W-:-:S07]  /*f940*/  FMUL.FTZ R128, R4, R128 ;  /* 0x0000008004807220 */ /* 0x002fce0000410000 */
[----:B------:R-:W1:Y:S01]  /*f950*/  @P4 MUFU.LG2 R2, R2 ;  /* 0x0000000200024308 */ /* 0x000e620000000c00 */
[C---:B------:R-:W-:Y:S02]  /*f960*/  FMUL.FTZ R129, R4.reuse, R129 ;  /* 0x0000008104817220 */ /* 0x040fe40000410000 */
[C---:B------:R-:W-:Y:S02]  /*f970*/  FMUL.FTZ R124, R4.reuse, R124 ;  /* 0x0000007c047c7220 */ /* 0x040fe40000410000 */
[C---:B------:R-:W-:Y:S01]  /*f980*/  FMUL.FTZ R125, R4.reuse, R125 ;  /* 0x0000007d047d7220 */ /* 0x040fe20000410000 */
[----:B------:R-:W-:Y:S01]  /*f990*/  F2FP.BF16.PACK_AB R128, R129, R128 ;  /* 0x000000808180723e */ /* 0x000fe200000010ff */
[C---:B------:R-:W-:Y:S01]  /*f9a0*/  FMUL.FTZ R120, R4.reuse, R120 ;  /* 0x0000007804787220 */ /* 0x040fe20000410000 */
[----:B------:R-:W3:Y:S01]  /*f9b0*/  @P3 MUFU.LG2 R0, R0 ;  /* 0x0000000000003308 */ /* 0x000ee20000000c00 */
        /* <DEDUP_REMOVED lines=156> */
[----:B------:R-:W-:Y:S01]  /*10380*/  F2FP.BF16.PACK_AB R94, R95, R94 ;  /* 0x0000005e5f5e723e */ /* 0x000fe200000010ff */
[----:B---3--:R-:W-:Y:S01]  /*10390*/  @P3 FMUL.FTZ R0, R0, 0.69314718246459960938 ;  /* 0x3f31721800003820 */ /* 0x008fe20000410000 */
[----:B------:R-:W-:Y:S02]  /*103a0*/  SHF.R.S32.HI R6, RZ, 0x5, R5 ;  /* 0x00000005ff067819 */ /* 0x000fe40000011405 */
[----:B------:R-:W-:Y:S02]  /*103b0*/  F2FP.BF16.PACK_AB R98, R99, R98 ;  /* 0x000000626362723e */ /* 0x000fe400000010ff */
[----:B------:R-:W-:Y:S02]  /*103c0*/  LEA R9, R6, R9, 0x9 ;  /* 0x0000000906097211 */ /* 0x000fe400078e48ff */
[----:B------:R-:W-:-:S02]  /*103d0*/  LOP3.LUT R57, R5, 0xffffffe0, RZ, 0xc0, !PT ;  /* 0xffffffe005397812 */ /* 0x000fc400078ec0ff */
        /* <DEDUP_REMOVED lines=12> */
[----:B------:R-:W-:Y:S02]  /*104a0*/  IADD3 R19, R10, R11, RZ ;  /* 0x0000000b0a137210 */ /* 0x000fe40007ffe0ff */
[-C--:B------:R-:W-:Y:S01]  /*104b0*/  IADD3 R21, R13, R10.reuse, RZ ;  /* 0x0000000a0d157210 */ /* 0x080fe20007ffe0ff */
[----:B------:R-:W-:Y:S01]  /*104c0*/  STS [R11+0x400], R126 ;  /* 0x0004007e0b007388 */ /* 0x000fe20000000800 */
[----:B------:R-:W-:-:S02]  /*104d0*/  IADD3 R23, R15, R10, RZ ;  /* 0x0000000a0f177210 */ /* 0x000fc40007ffe0ff */
[----:B------:R-:W-:Y:S01]  /*104e0*/  IADD3 R57, -R57, R4, RZ ;  /* 0x0000000439397210 */ /* 0x000fe20007ffe1ff */
[----:B------:R-:W-:Y:S01]  /*104f0*/  STS [R13], R120 ;  /* 0x000000780d007388 */ /* 0x000fe20000000800 */
[----:B------:R-:W-:Y:S02]  /*10500*/  SHF.R.S32.HI R59, RZ, 0x1f, R6 ;  /* 0x0000001fff3b7819 */ /* 0x000fe40000011406 */
[----:B------:R-:W-:Y:S01]  /*10510*/  LOP3.LUT P0, RZ, R57, 0x3, RZ, 0xc0, !PT ;  /* 0x0000000339ff7812 */ /* 0x000fe2000780c0ff */
[----:B------:R-:W-:Y:S01]  /*10520*/  STS [R13+0x400], R122 ;  /* 0x0004007a0d007388 */ /* 0x000fe20000000800 */
[----:B------:R-:W-:-:S03]  /*10530*/  LEA.HI R59, R59, R6, RZ, 0x2 ;  /* 0x000000063b3b7211 */ /* 0x000fc600078f10ff */
[----:B------:R-:W-:Y:S01]  /*10540*/  STS [R15], R116 ;  /* 0x000000740f007388 */ /* 0x000fe20000000800 */
[----:B------:R-:W-:-:S03]  /*10550*/  LOP3.LUT R59, R59, 0xffffffc, RZ, 0xc0, !PT ;  /* 0x0ffffffc3b3b7812 */ /* 0x000fc600078ec0ff */
[----:B------:R-:W-:Y:S01]  /*10560*/  STS [R15+0x400], R118 ;  /* 0x000400760f007388 */ /* 0x000fe20000000800 */
[----:B------:R-:W-:Y:S02]  /*10570*/  IADD3 R6, R6, -R59, RZ ;  /* 0x8000003b06067210 */ /* 0x000fe40007ffe0ff */
[----:B------:R-:W-:Y:S01]  /*10580*/  MOV R59, 0x7f800000 ;  /* 0x7f800000003b7802 */ /* 0x000fe20000000f00 */
[----:B------:R-:W-:Y:S01]  /*10590*/  STS [R17], R112 ;  /* 0x0000007011007388 */ /* 0x000fe20000000800 */
[----:B------:R-:W-:-:S03]  /*105a0*/  @P3 FFMA.FTZ R59, R3, c[0x0][0x238], R0 ;  /* 0x00008e00033b3a23 */ /* 0x000fc60000010000 */
[----:B------:R-:W-:Y:S04]  /*105b0*/  STS [R17+0x400], R114 ;  /* 0x0004007211007388 */ /* 0x000fe80000000800 */
        /* <DEDUP_REMOVED lines=39> */
[----:B-1----:R-:W1:Y:S04]  /*10830*/  S2R R56, SR_TID.X ;  /* 0x0000000000387919 */ /* 0x002e680000002100 */
[----:B------:R3:W4:Y:S04]  /*10840*/  LDS.128 R48, [R198] ;  /* 0x00000000c6307984 */ /* 0x0007280000000c00 */
[----:B------:R3:W3:Y:S01]  /*10850*/  LDS.128 R44, [R198+0x800] ;  /* 0x00080000c62c7984 */ /* 0x0006e20000000c00 */
[----:B-1----:R-:W-:-:S03]  /*10860*/  SHF.R.S32.HI R5, RZ, 0x1f, R56 ;  /* 0x0000001fff057819 */ /* 0x002fc60000011438 */
[----:B------:R1:W1:Y:S01]  /*10870*/  LDS.128 R40, [R198+0x1000] ;  /* 0x00100000c6287984 */ /* 0x0002620000000c00 */
[----:B--2---:R-:W-:-:S03]  /*10880*/  LEA.HI R58, R5, R56, RZ, 0x5 ;  /* 0x00000038053a7211 */ /* 0x004fc600078f28ff */
[----:B------:R2:W1:Y:S01]  /*10890*/  LDS.128 R36, [R198+0x1800] ;  /* 0x00180000c6247984 */ /* 0x0004620000000c00 */
[----:B------:R-:W-:-:S03]  /*108a0*/  LOP3.LUT R57, R58, 0xffffffe0, RZ, 0xc0, !PT ;  /* 0xffffffe03a397812 */ /* 0x000fc600078ec0ff */
[----:B------:R2:W1:Y:S01]  /*108b0*/  LDS.128 R32, [R198+0x2000] ;  /* 0x00200000c6207984 */ /* 0x0004620000000c00 */
[----:B------:R-:W-:-:S03]  /*108c0*/  IADD3 R57, -R57, R56, RZ ;  /* 0x0000003839397210 */ /* 0x000fc60007ffe1ff */
[----:B------:R2:W1:Y:S01]  /*108d0*/  LDS.128 R28, [R198+0x2800] ;  /* 0x00280000c61c7984 */ /* 0x0004620000000c00 */
[----:B------:R-:W-:-:S03]  /*108e0*/  SHF.R.S32.HI R58, RZ, 0x1f, R57 ;  /* 0x0000001fff3a7819 */ /* 0x000fc60000011439 */
[----:B------:R2:W1:Y:S01]  /*108f0*/  LDS.128 R24, [R198+0x3000] ;  /* 0x00300000c6187984 */ /* 0x0004620000000c00 */
[----:B------:R-:W-:-:S03]  /*10900*/  LEA.HI R57, R58, R57, RZ, 0x2 ;  /* 0x000000393a397211 */ /* 0x000fc600078f10ff */
[----:B------:R2:W1:Y:S01]  /*10910*/  LDS.128 R20, [R198+0x3800] ;  /* 0x00380000c6147984 */ /* 0x0004620000000c00 */
[----:B------:R-:W-:Y:S01]  /*10920*/  MOV R58, 0x7f800000 ;  /* 0x7f800000003a7802 */ /* 0x000fe20000000f00 */
[----:B------:R-:W-:Y:S01]  /*10930*/  @P4 FFMA.FTZ R58, R132, c[0x0][0x238], R61 ;  /* 0x00008e00843a4a23 */ /* 0x000fe2000001003d */
[----:B------:R-:W-:Y:S01]  /*10940*/  SHF.R.S32.HI R57, RZ, 0x2, R57 ;  /* 0x00000002ff397819 */ /* 0x000fe20000011439 */
[----:B------:R2:W1:Y:S03]  /*10950*/  LDS.128 R16, [R198+0x4000] ;  /* 0x00400000c6107984 */ /* 0x0004660000000c00 */
[----:B------:R-:W-:Y:S01]  /*10960*/  LEA R6, R6, R57, 0x4 ;  /* 0x0000003906067211 */ /* 0x000fe200078e20ff */
[----:B------:R2:W1:Y:S04]  /*10970*/  LDS.128 R12, [R198+0x4800] ;  /* 0x00480000c60c7984 */ /* 0x0004680000000c00 */
[----:B------:R2:W1:Y:S04]  /*10980*/  LDS.128 R8, [R198+0x5000] ;  /* 0x00500000c6087984 */ /* 0x0004680000000c00 */
[----:B------:R2:W1:Y:S01]  /*10990*/  LDS.128 R52, [R198+0x5800] ;  /* 0x00580000c6347984 */ /* 0x0004620000000c00 */
[----:B------:R-:W-:Y:S05]  /*109a0*/  @P0 BRA `(.L_x_2109) ;  /* 0x000000c000000947 */ /* 0x000fea0003800000 */
[----:B---34-:R-:W3:Y:S01]  /*109b0*/  S2UR UR9, SR_CTAID.X ;  /* 0x00000000000979c3 */ /* 0x018ee20000002500 */
[----:B------:R-:W-:-:S02]  /*109c0*/  IADD3 R2, R6, 0x8, RZ ;  /* 0x0000000806027810 */ /* 0x000fc40007ffe0ff */
[----:B------:R-:W-:Y:S02]  /*109d0*/  ISETP.GE.AND P2, PT, R6, UR18, PT ;  /* 0x0000001206007c0c */ /* 0x000fe4000bf46270 */
[----:B------:R-:W-:Y:S01]  /*109e0*/  ISETP.GE.AND P1, PT, R2, UR18, PT ;  /* 0x0000001202007c0c */ /* 0x000fe2000bf26270 */
[----:B---3--:R-:W-:-:S04]  /*109f0*/  ULEA UR9, UR9, UR5, 0x6 ;  /* 0x0000000509097291 */ /* 0x008fc8000f8e303f */
[----:B------:R-:W-:Y:S02]  /*10a00*/  USHF.R.S32.HI UR4, URZ, 0x1f, UR9 ;  /* 0x0000001f3f047899 */ /* 0x000fe40008011409 */
[----:B------:R-:W-:-:S04]  /*10a10*/  IADD3 R0, P0, R6, UR9, RZ ;  /* 0x0000000906007c10 */ /* 0x000fc8000ff1e0ff */
[----:B------:R-:W-:Y:S02]  /*10a20*/  LEA.HI.X.SX32 R3, R6, UR4, 0x1, P0 ;  /* 0x0000000406037c11 */ /* 0x000fe400080f0eff */
[----:B------:R-:W-:-:S04]  /*10a30*/  LEA R2, P0, R0, c[0x0][0x200], 0x2 ;  /* 0x0000800000027a11 */ /* 0x000fc800078010ff */
[----:B------:R-:W-:-:S05]  /*10a40*/  LEA.HI.X R3, R0, c[0x0][0x204], R3, 0x2, P0 ;  /* 0x0000810000037a11 */ /* 0x000fca00000f1403 */
[----:B------:R3:W-:Y:S04]  /*10a50*/  @!P2 STG.E [R2.64], R58 ;  /* 0x0000003a0200a986 */ /* 0x0007e8000c101906 */
[----:B------:R3:W-:Y:S02]  /*10a60*/  @!P1 STG.E [R2.64+0x20], R59 ;  /* 0x0000203b02009986 */ /* 0x0007e4000c101906 */
.L_x_2109:
[----:B---34-:R-:W-:Y:S05]  /*10a70*/  BSYNC B0 ;  /* 0x0000000000007941 */ /* 0x018fea0003800000 */
.L_x_2108:
[----:B------:R-:W3:Y:S01]  /*10a80*/  S2R R3, SR_CTAID.X ;  /* 0x0000000000037919 */ /* 0x000ee20000002500 */
[----:B------:R-:W-:Y:S01]  /*10a90*/  SHF.R.S32.HI R201, RZ, 0x1f, R200 ;  /* 0x0000001fffc97819 */ /* 0x000fe200000114c8 */
[----:B------:R-:W-:Y:S01]  /*10aa0*/  USHF.R.S32.HI UR9, URZ, 0x1f, UR12 ;  /* 0x0000001f3f097899 */ /* 0x000fe2000801140c */
[----:B------:R-:W-:Y:S01]  /*10ab0*/  LEA.HI R4, R7, R4, RZ, 0x3 ;  /* 0x0000000407047211 */ /* 0x000fe200078f18ff */
[----:B------:R-:W-:Y:S01]  /*10ac0*/  ULDC.64 UR4, c[0x0][0x1f0] ;  /* 0x00007c0000047ab9 */ /* 0x000fe20000000a00 */
[----:B------:R-:W-:Y:S01]  /*10ad0*/  LEA.HI R5, R5, R56, RZ, 0x3 ;  /* 0x0000003805057211 */ /* 0x000fe200078f18ff */
[----:B------:R-:W-:Y:S01]  /*10ae0*/  UIMAD UR4, UR9, UR4, URZ ;  /* 0x00000004090472a4 */ /* 0x000fe2000f8e023f */
[----:B------:R-:W-:Y:S01]  /*10af0*/  SHF.R.S32.HI R4, RZ, 0x3, R4 ;  /* 0x00000003ff047819 */ /* 0x000fe20000011404 */
[----:B------:R-:W-:Y:S02]  /*10b00*/  BSSY B0, `(.L_x_2110) ;  /* 0x000001e000007945 */ /* 0x000fe40003800000 */
[----:B------:R-:W-:Y:S01]  /*10b10*/  UIMAD UR4, UR12, UR5, UR4 ;  /* 0x000000050c0472a4 */ /* 0x000fe2000f8e0204 */
[----:B---3--:R-:W-:-:S04]  /*10b20*/  IMAD.SHL.U32 R3, R3, 0x40, RZ ;  /* 0x0000004003037824 */ /* 0x008fc800078e00ff */
[----:B------:R-:W-:Y:S01]  /*10b30*/  IMAD.WIDE.U32 R58, R3, c[0x0][0x1e8], R200 ;  /* 0x00007a00033a7a25 */ /* 0x000fe200078e00c8 */
[----:B------:R-:W-:-:S04]  /*10b40*/  SHF.R.S32.HI R0, RZ, 0x1f, R3 ;  /* 0x0000001fff007819 */ /* 0x000fc80000011403 */
[----:B------:R-:W-:Y:S01]  /*10b50*/  IADD3 R6, P0, R58, UR14, RZ ;  /* 0x0000000e3a067c10 */ /* 0x000fe2000ff1e0ff */
[----:B------:R-:W-:-:S04]  /*10b60*/  IMAD R0, R0, c[0x0][0x1e8], RZ ;  /* 0x00007a0000007a24 */ /* 0x000fc800078e02ff */
[C---:B------:R-:W-:Y:S01]  /*10b70*/  IMAD R0, R3.reuse, c[0x0][0x1ec], R0 ;  /* 0x00007b0003007a24 */ /* 0x040fe200078e0200 */
[----:B------:R-:W-:-:S04]  /*10b80*/  IADD3 R3, -R3, UR26, RZ ;  /* 0x0000001a03037c10 */ /* 0x000fc8000fffe1ff */
[----:B------:R-:W-:Y:S01]  /*10b90*/  IADD3.X R7, R59, UR8, R0, P0, !PT ;  /* 0x000000083b077c10 */ /* 0x000fe200087fe400 */
[----:B------:R-:W-:Y:S01]  /*10ba0*/  IMAD.U32 R0, RZ, RZ, UR12 ;  /* 0x0000000cff007e24 */ /* 0x000fe2000f8e00ff */
[----:B------:R-:W-:-:S03]  /*10bb0*/  ISETP.GE.AND P0, PT, R4, R3, PT ;  /* 0x000000030400720c */ /* 0x000fc60003f06270 */
[----:B------:R-:W-:Y:S01]  /*10bc0*/  IMAD.WIDE.U32 R6, R0, c[0x0][0x1f0], R6 ;  /* 0x00007c0000067a25 */ /* 0x000fe200078e0006 */
[----:B------:R-:W-:-:S04]  /*10bd0*/  SHF.R.S32.HI R0, RZ, 0x3, R5 ;  /* 0x00000003ff007819 */ /* 0x000fc80000011405 */
[----:B------:R-:W-:Y:S02]  /*10be0*/  IADD3 R57, R7, UR4, RZ ;  /* 0x0000000407397c10 */ /* 0x000fe4000fffe0ff */
[----:B------:R-:W-:-:S03]  /*10bf0*/  SHF.R.S32.HI R0, RZ, 0x1f, R0 ;  /* 0x0000001fff007819 */ /* 0x000fc60000011400 */
        /* <DEDUP_REMOVED lines=14> */
.L_x_2111:
[----:B------:R-:W-:Y:S05]  /*10ce0*/  BSYNC B0 ;  /* 0x0000000000007941 */ /* 0x000fea0003800000 */
.L_x_2110:
[----:B------:R-:W-:Y:S01]  /*10cf0*/  IADD3 R2, R4, 0x10, RZ ;  /* 0x0000001004027810 */ /* 0x000fe20007ffe0ff */
[----:B------:R-:W-:Y:S03]  /*10d00*/  BSSY B0, `(.L_x_2112) ;  /* 0x0000013000007945 */ /* 0x000fe60003800000 */
[----:B------:R-:W-:-:S13]  /*10d10*/  ISETP.GE.AND P0, PT, R2, UR18, PT ;  /* 0x0000001202007c0c */ /* 0x000fda000bf06270 */
[----:B------:R-:W-:Y:S05]  /*10d20*/  @P0 BRA `(.L_x_2113) ;  /* 0x0000010000000947 */ /* 0x000fea0003800000 */
[----:B------:R-:W-:Y:S01]  /*10d30*/  IADD3 R3, P0, R4, 0x10, RZ ;  /* 0x0000001004037810 */ /* 0x000fe20007f1e0ff */
[----:B-1-3--:R-:W-:Y:S01]  /*10d40*/  IMAD.MOV.U32 R16, RZ, RZ, R6 ;  /* 0x000000ffff107224 */ /* 0x00afe200078e0006 */
        /* <DEDUP_REMOVED lines=11> */
[----:B------:R1:W-:Y:S04]  /*10e00*/  @!P2 STG.E.128 [R18.64], R44 ;  /* 0x0000002c1200a986 */ /* 0x0003e8000c101d06 */
[----:B------:R1:W-:Y:S04]  /*10e10*/  @!P1 STG.E.128 [R18.64+0x80], R28 ;  /* 0x0000801c12009986 */ /* 0x0003e8000c101d06 */
[----:B------:R1:W-:Y:S02]  /*10e20*/  @!P0 STG.E.128 [R18.64+0x100], R12 ;  /* 0x0001000c12008986 */ /* 0x0003e4000c101d06 */
.L_x_2113:
[----:B------:R-:W-:Y:S05]  /*10e30*/  BSYNC B0 ;  /* 0x0000000000007941 */ /* 0x000fea0003800000 */
.L_x_2112:
        /* <DEDUP_REMOVED lines=20> */
.L_x_2115:
[----:B------:R-:W-:Y:S05]  /*10f80*/  BSYNC B0 ;  /* 0x0000000000007941 */ /* 0x000fea0003800000 */
.L_x_2114:
[----:B------:R-:W-:-:S04]  /*10f90*/  IADD3 R2, R4, 0x30, RZ ;  /* 0x0000003004027810 */ /* 0x000fc80007ffe0ff */
[----:B------:R-:W-:-:S13]  /*10fa0*/  ISETP.GE.AND P0, PT, R2, UR18, PT ;  /* 0x0000001202007c0c */ /* 0x000fda000bf06270 */
[----:B------:R-:W-:Y:S05]  /*10fb0*/  @P0 EXIT ;  /* 0x000000000000094d */ /* 0x000fea0003800000 */
[----:B------:R-:W-:Y:S01]  /*10fc0*/  IADD3 R4, P0, R4, 0x30, RZ ;  /* 0x0000003004047810 */ /* 0x000fe20007f1e0ff */
[----:B------:R-:W-:Y:S01]  /*10fd0*/  IMAD.MOV.U32 R7, RZ, RZ, R57 ;  /* 0x000000ffff077224 */ /* 0x000fe200078e0039 */
[----:B------:R-:W-:-:S03]  /*10fe0*/  ISETP.GE.AND P1, PT, R200, c[0x0][0x220], PT ;  /* 0x00008800c8007a0c */ /* 0x000fc60003f26270 */
        /* <DEDUP_REMOVED lines=8> */
[----:B-1----:R1:W-:Y:S01]  /*11070*/  @!P0 STG.E.128 [R2.64+0x80], R20 ;  /* 0x0000801402008986 */ /* 0x0023e2000c101d06 */
[----:B------:R-:W-:-:S03]  /*11080*/  ISETP.GE.AND P0, PT, R195, c[0x0][0x220], PT ;  /* 0x00008800c3007a0c */ /* 0x000fc60003f06270 */
[----:B------:R1:W-:Y:S10]  /*11090*/  @!P1 STG.E.128 [R2.64], R36 ;  /* 0x0000002402009986 */ /* 0x0003f4000c101d06 */
[----:B------:R-:W-:Y:S05]  /*110a0*/  @P0 EXIT ;  /* 0x000000000000094d */ /* 0x000fea0003800000 */
[----:B------:R-:W-:Y:S01]  /*110b0*/  STG.E.128 [R2.64+0x100], R52 ;  /* 0x0001003402007986 */ /* 0x000fe2000c101d06 */
[----:B------:R-:W-:Y:S05]  /*110c0*/  EXIT ;  /* 0x000000000000794d */ /* 0x000fea0003800000 */
.L_x_2116:
        /* <DEDUP_REMOVED lines=11> */
.L_x_7844:


//--------------------- .text._ZN5flash24flash_fwd_splitkv_kernelI23Flash_fwd_kernel_traitsILi192ELi64ELi64ELi4ELb0ELb0EN7cutlass10bfloat16_tE19Flash_kernel_traitsILi192ELi64ELi64ELi4ES3_EELb0ELb1ELb0ELb0ELb0ELb1ELb0ELb0EEEvNS_16Flash_fwd_paramsE --------------------------
	.section	.text._ZN5flash24flash_fwd_splitkv_kernelI23Flash_fwd_kernel_traitsILi192ELi64ELi64ELi4ELb0ELb0EN7cutlass10bfloat16_tE19Flash_kernel_traitsILi192ELi64ELi64ELi4ES3_EELb0ELb1ELb0ELb0ELb0ELb1ELb0ELb0EEEvNS_16Flash_fwd_paramsE,"ax",@progbits
	.sectioninfo	@"SHI_REGISTERS=255"
	.align	128
        .global         _ZN5flash24flash_fwd_splitkv_kernelI23Flash_fwd_kernel_traitsILi192ELi64ELi64ELi4ELb0ELb0EN7cutlass10bfloat16_tE19Flash_kernel_traitsILi192ELi64ELi64ELi4ES3_EELb0ELb1ELb0ELb0ELb0ELb1ELb0ELb0EEEvNS_16Flash_fwd_paramsE
        .type           _ZN5flash24flash_fwd_splitkv_kernelI23Flash_fwd_kernel_traitsILi192ELi64ELi64ELi4ELb0ELb0EN7cutlass10bfloat16_tE19Flash_kernel_traitsILi192ELi64ELi64ELi4ES3_EELb0ELb1ELb0ELb0ELb0ELb1ELb0ELb0EEEvNS_16Flash_fwd_paramsE,@function
        .size           _ZN5flash24flash_fwd_splitkv_kernelI23Flash_fwd_kernel_traitsILi192ELi64ELi64ELi4ELb0ELb0EN7cutlass10bfloat16_tE19Flash_kernel_traitsILi192ELi64ELi64ELi4ES3_EELb0ELb1ELb0ELb0ELb0ELb1ELb0ELb0EEEvNS_16Flash_fwd_paramsE,(.L_x_7845 - _ZN5flash24flash_fwd_splitkv_kernelI23Flash_fwd_kernel_traitsILi192ELi64ELi64ELi4ELb0ELb0EN7cutlass10bfloat16_tE19Flash_kernel_traitsILi192ELi64ELi64ELi4ES3_EELb0ELb1ELb0ELb0ELb0ELb1ELb0ELb0EEEvNS_16Flash_fwd_paramsE)
        .other          _ZN5flash24flash_fwd_splitkv_kernelI23Flash_fwd_kernel_traitsILi192ELi64ELi64ELi4ELb0ELb0EN7cutlass10bfloat16_tE19Flash_kernel_traitsILi192ELi64ELi64ELi4ES3_EELb0ELb1ELb0ELb0ELb0ELb1ELb0ELb0EEEvNS_16Flash_fwd_paramsE,@"STO_CUDA_ENTRY STV_DEFAULT"
_ZN5flash24flash_fwd_splitkv_kernelI23Flash_fwd_kernel_traitsILi192ELi64ELi64ELi4ELb0ELb0EN7cutlass10bfloat16_tE19Flash_kernel_traitsILi192ELi64ELi64ELi4ES3_EELb0ELb1ELb0ELb0ELb0ELb1ELb0ELb0EEEvNS_16Flash_fwd_paramsE:
.text._ZN5flash24flash_fwd_splitkv_kernelI23Flash_fwd_kernel_traitsILi192ELi64ELi64ELi4ELb0ELb0EN7cutlass10bfloat16_tE19Flash_kernel_traitsILi192ELi64ELi64ELi4ES3_EELb0ELb1ELb0ELb0ELb0ELb1ELb0ELb0EEEvNS_16Flash_fwd_paramsE:
        /* <DEDUP_REMOVED lines=55> */
.L_x_2117:
[----:B------:R-:W-:Y:S02]  /*0370*/  ULDC UR6, c[0x0][0x218] ;  /* 0x0000860000067ab9 */ /* 0x000fe40000000800 */
.L_x_2118:
        /* <DEDUP_REMOVED lines=110> */
.L_x_2121:
[----:B------:R-:W-:Y:S05]  /*0a60*/  BSYNC B0 ;  /* 0x0000000000007941 */ /* 0x000fea0003800000 */
.L_x_2120:
        /* <DEDUP_REMOVED lines=20> */
.L_x_2123:
[----:B------:R-:W-:Y:S05]  /*0bb0*/  BSYNC B0 ;  /* 0x0000000000007941 */ /* 0x000fea0003800000 */
.L_x_2122:
        /* <DEDUP_REMOVED lines=20> */
.L_x_2125:
[----:B------:R-:W-:Y:S05]  /*0d00*/  BSYNC B0 ;  /* 0x0000000000007941 */ /* 0x000fea0003800000 */
.L_x_2124:
        /* <DEDUP_REMOVED lines=19> */
.L_x_2127:
[----:B------:R-:W-:Y:S05]  /*0e40*/  BSYNC B0 ;  /* 0x0000000000007941 */ /* 0x000fea0003800000 */
.L_x_2126:
        /* <DEDUP_REMOVED lines=20> */
.L_x_2119:
        /* <DEDUP_REMOVED lines=120> */
.L_x_2128:
        /* <DEDUP_REMOVED lines=19> */
.L_x_2130:
        /* <DEDUP_REMOVED lines=60> */
.L_x_2129:
        /* <DEDUP_REMOVED lines=122> */
.L_x_2132:
[----:B------:R-:W-:Y:S05]  /*23a0*/  BSYNC B0 ;  /* 0x0000000000007941 */ /* 0x000fea0003800000 */
.L_x_2131:
        /* <DEDUP_REMOVED lines=37> */
.L_x_2134:
[----:B------:R-:W-:Y:S05]  /*2600*/  BSYNC B0 ;  /* 0x0000000000007941 */ /* 0x000fea0003800000 */
.L_x_2133:
        /* <DEDUP_REMOVED lines=37> */
.L_x_2136:
[----:B------:R-:W-:Y:S05]  /*2860*/  BSYNC B0 ;  /* 0x0000000000007941 */ /* 0x000fea0003800000 */
.L_x_2135:
        /* <DEDUP_REMOVED lines=36> */
.L_x_2138:
[----:B------:R-:W-:Y:S05]  /*2ab0*/  BSYNC B0 ;  /* 0x0000000000007941 */ /* 0x000fea0003800000 */
.L_x_2137:
        /* <DEDUP_REMOVED lines=31> */
.L_x_2140:
[----:B------:R-:W-:Y:S05]  /*2cb0*/  BSYNC B0 ;  /* 0x0000000000007941 */ /* 0x000fea0003800000 */
.L_x_2139:
        /* <DEDUP_REMOVED lines=33> */
.L_x_2142:
[----:B------:R-:W-:Y:S05]  /*2ed0*/  BSYNC B0 ;  /* 0x0000000000007941 */ /* 0x000fea0003800000 */
.L_x_2141:
        /* <DEDUP_REMOVED lines=32> */
.L_x_2144:
[----:B------:R-:W-:Y:S05]  /*30e0*/  BSYNC B0 ;  /* 0x0000000000007941 */ /* 0x000fea0003800000 */
.L_x_2143:
        /* <DEDUP_REMOVED lines=34> */
.L_x_2146:
[----:B------:R-:W-:Y:S05]  /*3310*/  BSYNC B0 ;  /* 0x0000000000007941 */ /* 0x000fea0003800000 */
.L_x_2145:
        /* <DEDUP_REMOVED lines=34> */
.L_x_2148:
[----:B------:R-:W-:Y:S05]  /*3540*/  BSYNC B0 ;  /* 0x0000000000007941 */ /* 0x000fea0003800000 */
.L_x_2147:
        /* <DEDUP_REMOVED lines=43> */
.L_x_2150:
[----:B------:R-:W-:Y:S05]  /*3800*/  BSYNC B0 ;  /* 0x0000000000007941 */ /* 0x000fea0003800000 */
.L_x_2149:
        /* <DEDUP_REMOVED lines=35> */
.L_x_2152:
[----:B------:R-:W-:Y:S05]  /*3a40*/  BSYNC B0 ;  /* 0x0000000000007941 */ /* 0x000fea0003800000 */
.L_x_2151:
        /* <DEDUP_REMOVED lines=43> */
.L_x_2154:
[----:B------:R-:W-:Y:S05]  /*3d00*/  BSYNC B0 ;  /* 0x0000000000007941 */ /* 0x000fea0003800000 */
.L_x_2153:
[----:B------:R-:W-:Y:S01]  /*3d10*/  SHF.L.U32 R4, R2, 0x6, RZ ;  /* 0x0000000602047819 */ /* 0x000fe200000006ff */
[----:B------:R-:W-:Y:S01]  /*3d20*/  IMAD R202, R93, 0x400, R0 ;  /* 0x000004005dca7824 */ /* 0x000fe200078e0200 */
[----:B------:R-:W-:Y:S01]  /*3d30*/  SHF.L.U32 R14, R14, 0x3, RZ ;  /* 0x000000030e0e7819 */ /* 0x000fe200000006ff */
[----:B------:R-:W0:Y:S01]  /*3d40*/  LDGDEPBAR ;  /* 0x00000000000079af */ /* 0x000e220000000000 */
[----:B-12---:R-:W-:Y:S01]  /*3d50*/  LOP3.LUT R9, R4, 0x1c0, RZ, 0xc0, !PT ;  /* 0x000001c004097812 */ /* 0x006fe200078ec0ff */
[----:B------:R-:W-:Y:S01]  /*3d60*/  IMAD.SHL.U32 R202, R202, 0x2, RZ ;  /* 0x00000002caca7824 */ /* 0x000fe200078e00ff */
[----:B------:R-:W-:Y:S01]  /*3d70*/  R2P PR, R2, 0x6 ;  /* 0x0000000602007804 */ /* 0x000fe20000000000 */
[----:B------:R-:W-:Y:S01]  /*3d80*/  UISETP.GT.AND UP0, UPT, UR25, UR19, UPT ;  /* 0x000000131900728c */ /* 0x000fe2000bf04270 */
[----:B------:R-:W-:Y:S01]  /*3d90*/  LOP3.LUT R4, R9, 0x8, R14, 0xf8, !PT ;  /* 0x0000000809047812 */ /* 0x000fe200078ef80e */
[--C-:B------:R-:W-:Y:S01]  /*3da0*/  IMAD R200, R7, 0x2, R202.reuse ;  /* 0x0000000207c87824 */ /* 0x100fe200078e02ca */
[----:B------:R-:W-:Y:S01]  /*3db0*/  SHF.R.U32.HI R9, RZ, 0x3, R9 ;  /* 0x00000003ff097819 */ /* 0x000fe20000011609 */
[----:B------:R-:W-:Y:S01]  /*3dc0*/  LDSM.16.M88.4 R56, [R202] ;  /* 0x00000000ca38783b */ /* 0x000fe20000000200 */
[C---:B------:R-:W-:Y:S01]  /*3dd0*/  IMAD R198, R5.reuse, 0x2, R202 ;  /* 0x0000000205c67824 */ /* 0x040fe200078e02ca */
[----:B------:R-:W-:Y:S01]  /*3de0*/  PLOP3.LUT P4, PT, PT, PT, UP0, 0x80, 0x0 ;  /* 0x000000000000781c */ /* 0x000fe20003f8f008 */
[----:B------:R-:W-:Y:S01]  /*3df0*/  IMAD R197, R5, 0x2, R200 ;  /* 0x0000000205c57824 */ /* 0x000fe200078e02c8 */
[----:B------:R-:W-:Y:S01]  /*3e00*/  LOP3.LUT R4, R4, R9, RZ, 0x3c, !PT ;  /* 0x0000000904047212 */ /* 0x000fe200078e3cff */
[----:B------:R-:W-:Y:S01]  /*3e10*/  LDSM.16.M88.4 R36, [R200] ;  /* 0x00000000c824783b */ /* 0x000fe20000000200 */
[----:B------:R-:W-:-:S02]  /*3e20*/  UIADD3 UR5, UR11, 0x1, -UR26 ;  /* 0x000000010b057890 */ /* 0x000fc4000fffe81a */
[----:B------:R-:W-:Y:S01]  /*3e30*/  LEA R201, R201, R4, 0x9 ;  /* 0x00000004c9c97211 */ /* 0x000fe200078e48ff */
[----:B------:R-:W-:Y:S01]  /*3e40*/  LDSM.16.M88.4 R8, [R198] ;  /* 0x00000000c608783b */ /* 0x000fe20000000200 */
[----:B------:R-:W-:Y:S02]  /*3e50*/  ULDC UR4, c[0x0][0x2e4] ;  /* 0x0000b90000047ab9 */ /* 0x000fe40000000800 */
[----:B------:R-:W-:Y:S01]  /*3e60*/  SHF.L.U32 R201, R201, 0x1, RZ ;  /* 0x00000001c9c97819 */ /* 0x000fe200000006ff */
[----:B------:R-:W-:Y:S01]  /*3e70*/  LDSM.16.M88.4 R80, [R197+0x2000] ;  /* 0x00200000c550783b */ /* 0x000fe20000000200 */
[----:B------:R-:W-:Y:S02]  /*3e80*/  ULDC UR7, c[0x0][0x2e8] ;  /* 0x0000ba0000077ab9 */ /* 0x000fe40000000800 */
[C---:B------:R-:W-:Y:S01]  /*3e90*/  IADD3 R2, R201.reuse, 0x6000, RZ ;  /* 0x00006000c9027810 */ /* 0x040fe20007ffe0ff */
[----:B------:R-:W1:Y:S01]  /*3ea0*/  LDSM.16.M88.4 R16, [R201+0x6000] ;  /* 0x00600000c910783b */ /* 0x000e620000000200 */
[----:B------:R-:W-:Y:S01]  /*3eb0*/  IADD3 R199, R201, 0x6020, RZ ;  /* 0x00006020c9c77810 */ /* 0x000fe20007ffe0ff */
[----:B------:R-:W-:Y:S01]  /*3ec0*/  UIADD3 UR4, UR11, -UR4, -UR26 ;  /* 0x800000040b047290 */ /* 0x000fe2000fffe81a */
[----:B------:R-:W-:Y:S01]  /*3ed0*/  @P1 IADD3 R199, R2, -0x20, RZ ;  /* 0xffffffe002c71810 */ /* 0x000fe20007ffe0ff */
[----:B------:R-:W2:Y:S01]  /*3ee0*/  LDSM.16.M88.4 R44, [R201+0x6800] ;  /* 0x00680000c92c783b */ /* 0x000ea20000000200 */
[----:B------:R-:W-:Y:S01]  /*3ef0*/  MOV R2, 0x40 ;  /* 0x0000004000027802 */ /* 0x000fe20000000f00 */
[----:B------:R-:W-:Y:S01]  /*3f00*/  UIADD3 UR5, UR5, UR7, URZ ;  /* 0x0000000705057290 */ /* 0x000fe2000fffe03f */
[----:B------:R-:W-:Y:S01]  /*3f10*/  IADD3 R191, R199, 0x800, RZ ;  /* 0x00000800c7bf7810 */ /* 0x000fe20007ffe0ff */
[----:B------:R-:W5:Y:S01]  /*3f20*/  LDSM.16.M88.4 R64, [R201+0x7000] ;  /* 0x00700000c940783b */ /* 0x000f620000000200 */
[----:B------:R-:W-:-:S02]  /*3f30*/  SEL R2, R2, 0xffffffc0, !P2 ;  /* 0xffffffc002027807 */ /* 0x000fc40005000000 */
[----:B------:R-:W-:Y:S01]  /*3f40*/  IADD3 R190, R199, 0x1000, RZ ;  /* 0x00001000c7be7810 */ /* 0x000fe20007ffe0ff */
[----:B------:R-:W3:Y:S01]  /*3f50*/  LDSM.16.M88.4 R52, [R199] ;  /* 0x00000000c734783b */ /* 0x000ee20000000200 */
[----:B------:R-:W-:Y:S02]  /*3f60*/  IADD3 R195, R201, R2, RZ ;  /* 0x00000002c9c37210 */ /* 0x000fe40007ffe0ff */
[----:B------:R-:W-:Y:S01]  /*3f70*/  IADD3 R188, R2, R199, RZ ;  /* 0x000000c702bc7210 */ /* 0x000fe20007ffe0ff */
        /* <DEDUP_REMOVED lines=18> */
[C---:B------:R-:W-:Y:S03]  /*40a0*/  HMMA.16816.F32.BF16 R16, R56.reuse, R18, RZ ;  /* 0x000000123810723c */ /* 0x040fe600000418ff */
[----:B------:R-:W-:Y:S05]  /*40b0*/  LDSM.16.M88.4 R84, [R201+0xa800] ;  /* 0x00a80000c954783b */ /* 0x000fea0000000200 */
[C---:B--2---:R-:W-:Y:S08]  /*40c0*/  HMMA.16816.F32.BF16 R32, R56.reuse, R44, RZ ;  /* 0x0000002c3820723c */ /* 0x044ff000000418ff */
[C---:B------:R-:W-:Y:S08]  /*40d0*/  HMMA.16816.F32.BF16 R44, R56.reuse, R46, RZ ;  /* 0x0000002e382c723c */ /* 0x040ff000000418ff */
[C---:B-----5:R-:W-:Y:S08]  /*40e0*/  HMMA.16816.F32.BF16 R68, R56.reuse, R64, RZ ;  /* 0x000000403844723c */ /* 0x060ff000000418ff */
[----:B------:R-:W-:Y:S08]  /*40f0*/  HMMA.16816.F32.BF16 R64, R56, R66, RZ ;  /* 0x000000423840723c */ /* 0x000ff000000418ff */
[C---:B---3--:R-:W-:Y:S08]  /*4100*/  HMMA.16816.F32.BF16 R20, R36.reuse, R52, R20 ;  /* 0x000000342414723c */ /* 0x048ff00000041814 */
[----:B------:R-:W-:Y:S01]  /*4110*/  HMMA.16816.F32.BF16 R16, R36, R54, R16 ;  /* 0x000000362410723c */ /* 0x000fe20000041810 */
[----:B------:R-:W-:Y:S07]  /*4120*/  LDSM.16.M88.4 R52, [R188+0x800] ;  /* 0x00080000bc34783b */ /* 0x000fee0000000200 */
[C---:B----4-:R-:W-:Y:S08]  /*4130*/  HMMA.16816.F32.BF16 R60, R56.reuse, R72, RZ ;  /* 0x00000048383c723c */ /* 0x050ff000000418ff */
[----:B------:R-:W-:Y:S01]  /*4140*/  HMMA.16816.F32.BF16 R56, R56, R74, RZ ;  /* 0x0000004a3838723c */ /* 0x000fe200000418ff */
[----:B------:R-:W-:Y:S07]  /*4150*/  LDSM.16.M88.4 R72, [R188] ;  /* 0x00000000bc48783b */ /* 0x000fee0000000200 */
[C---:B------:R-:W-:Y:S08]  /*4160*/  HMMA.16816.F32.BF16 R32, R36.reuse, R12, R32 ;  /* 0x0000000c2420723c */ /* 0x040ff00000041820 */
[C---:B------:R-:W-:Y:S01]  /*4170*/  HMMA.16816.F32.BF16 R44, R36.reuse, R14, R44 ;  /* 0x0000000e242c723c */ /* 0x040fe2000004182c */
[----:B------:R-:W1:Y:S07]  /*4180*/  LDSM.16.M88.4 R12, [R195+0x7000] ;  /* 0x00700000c30c783b */ /* 0x000e6e0000000200 */
[C---:B------:R-:W-:Y:S08]  /*4190*/  HMMA.16816.F32.BF16 R68, R36.reuse, R48, R68 ;  /* 0x000000302444723c */ /* 0x040ff00000041844 */
[----:B------:R-:W-:Y:S01]  /*41a0*/  HMMA.16816.F32.BF16 R64, R36, R50, R64 ;  /* 0x000000322440723c */ /* 0x000fe20000041840 */
[----:B------:R-:W2:Y:S07]  /*41b0*/  LDSM.16.M88.4 R48, [R195+0x7800] ;  /* 0x00780000c330783b */ /* 0x000eae0000000200 */
[C---:B------:R-:W-:Y:S08]  /*41c0*/  HMMA.16816.F32.BF16 R20, R8.reuse, R24, R20 ;  /* 0x000000180814723c */ /* 0x040ff00000041814 */
[----:B------:R-:W-:Y:S01]  /*41d0*/  HMMA.16816.F32.BF16 R16, R8, R26, R16 ;  /* 0x0000001a0810723c */ /* 0x000fe20000041810 */
[----:B------:R-:W3:Y:S07]  /*41e0*/  LDSM.16.M88.4 R24, [R197] ;  /* 0x00000000c518783b */ /* 0x000eee0000000200 */
[C---:B------:R-:W-:Y:S08]  /*41f0*/  HMMA.16816.F32.BF16 R60, R36.reuse, R40, R60 ;  /* 0x00000028243c723c */ /* 0x040ff0000004183c */
[----:B------:R-:W-:Y:S01]  /*4200*/  HMMA.16816.F32.BF16 R56, R36, R42, R56 ;  /* 0x0000002a2438723c */ /* 0x000fe20000041838 */
[----:B------:R-:W4:Y:S04]  /*4210*/  LDSM.16.M88.4 R40, [R188+0x1000] ;  /* 0x00100000bc28783b */ /* 0x000f280000000200 */
[----:B------:R-:W-:Y:S03]  /*4220*/  LDSM.16.M88.4 R36, [R202+0x2000] ;  /* 0x00200000ca24783b */ /* 0x000fe60000000200 */
[C---:B------:R-:W-:Y:S08]  /*4230*/  HMMA.16816.F32.BF16 R32, R8.reuse, R28, R32 ;  /* 0x0000001c0820723c */ /* 0x040ff00000041820 */
[C---:B------:R-:W-:Y:S01]  /*4240*/  HMMA.16816.F32.BF16 R44, R8.reuse, R30, R44 ;  /* 0x0000001e082c723c */ /* 0x040fe2000004182c */
[----:B------:R-:W-:Y:S07]  /*4250*/  LDSM.16.M88.4 R28, [R188+0x1800] ;  /* 0x00180000bc1c783b */ /* 0x000fee0000000200 */
[C---:B-1----:R-:W-:Y:S08]  /*4260*/  HMMA.16816.F32.BF16 R68, R8.reuse, R12, R68 ;  /* 0x0000000c0844723c */ /* 0x042ff00000041844 */
[C---:B------:R-:W-:Y:S01]  /*4270*/  HMMA.16816.F32.BF16 R64, R8.reuse, R14, R64 ;  /* 0x0000000e0840723c */ /* 0x040fe20000041840 */
[----:B------:R-:W1:Y:S07]  /*4280*/  LDSM.16.M88.4 R12, [R201+0x8000] ;  /* 0x00800000c90c783b */ /* 0x000e6e0000000200 */
[C---:B--2---:R-:W-:Y:S08]  /*4290*/  HMMA.16816.F32.BF16 R60, R8.reuse, R48, R60 ;  /* 0x00000030083c723c */ /* 0x044ff0000004183c */
[----:B------:R-:W-:Y:S01]  /*42a0*/  HMMA.16816.F32.BF16 R56, R8, R50, R56 ;  /* 0x000000320838723c */ /* 0x000fe20000041838 */
[----:B------:R-:W2:Y:S04]  /*42b0*/  LDSM.16.M88.4 R8, [R201+0x8800] ;  /* 0x00880000c908783b */ /* 0x000ea80000000200 */
[----:B------:R-:W-:Y:S03]  /*42c0*/  LDSM.16.M88.4 R48, [R201+0x9000] ;  /* 0x00900000c930783b */ /* 0x000fe60000000200 */
[C---:B---3--:R-:W-:Y:S08]  /*42d0*/  HMMA.16816.F32.BF16 R20, R24.reuse, R72, R20 ;  /* 0x000000481814723c */ /* 0x048ff00000041814 */
[C---:B------:R-:W-:Y:S01]  /*42e0*/  HMMA.16816.F32.BF16 R16, R24.reuse, R74, R16 ;  /* 0x0000004a1810723c */ /* 0x040fe20000041810 */
[----:B------:R-:W-:Y:S07]  /*42f0*/  LDSM.16.M88.4 R72, [R188+0x2000] ;  /* 0x00200000bc48783b */ /* 0x000fee0000000200 */
[C---:B------:R-:W-:Y:S08]  /*4300*/  HMMA.16816.F32.BF16 R32, R24.reuse, R52, R32 ;  /* 0x000000341820723c */ /* 0x040ff00000041820 */
[C---:B------:R-:W-:Y:S01]  /*4310*/  HMMA.16816.F32.BF16 R44, R24.reuse, R54, R44 ;  /* 0x00000036182c723c */ /* 0x040fe2000004182c */
[----:B------:R-:W-:Y:S07]  /*4320*/  LDSM.16.M88.4 R52, [R201+0x9800] ;  /* 0x00980000c934783b */ /* 0x000fee0000000200 */
[C---:B----4-:R-:W-:Y:S08]  /*4330*/  HMMA.16816.F32.BF16 R68, R24.reuse, R40, R68 ;  /* 0x000000281844723c */ /* 0x050ff00000041844 */
[----:B------:R-:W-:Y:S01]  /*4340*/  HMMA.16816.F32.BF16 R64, R24, R42, R64 ;  /* 0x0000002a1840723c */ /* 0x000fe20000041840 */
[----:B------:R-:W3:Y:S07]  /*4350*/  LDSM.16.M88.4 R40, [R200+0x2000] ;  /* 0x00200000c828783b */ /* 0x000eee0000000200 */
[C---:B-1----:R-:W-:Y:S08]  /*4360*/  HMMA.16816.F32.BF16 R20, R36.reuse, R12, R20 ;  /* 0x0000000c2414723c */ /* 0x042ff00000041814 */
[C---:B------:R-:W-:Y:S01]  /*4370*/  HMMA.16816.F32.BF16 R16, R36.reuse, R14, R16 ;  /* 0x0000000e2410723c */ /* 0x040fe20000041810 */
[----:B------:R-:W-:Y:S07]  /*4380*/  LDSM.16.M88.4 R12, [R195+0x8000] ;  /* 0x00800000c30c783b */ /* 0x000fee0000000200 */
[C---:B--2---:R-:W-:Y:S08]  /*4390*/  HMMA.16816.F32.BF16 R32, R36.reuse, R8, R32 ;  /* 0x000000082420723c */ /* 0x044ff00000041820 */
[----:B------:R-:W-:Y:S01]  /*43a0*/  HMMA.16816.F32.BF16 R44, R36, R10, R44 ;  /* 0x0000000a242c723c */ /* 0x000fe2000004182c */
[----:B------:R-:W1:Y:S07]  /*43b0*/  LDSM.16.M88.4 R8, [R198+0x2000] ;  /* 0x00200000c608783b */ /* 0x000e6e0000000200 */
[C---:B------:R-:W-:Y:S08]  /*43c0*/  HMMA.16816.F32.BF16 R60, R24.reuse, R28, R60 ;  /* 0x0000001c183c723c */ /* 0x040ff0000004183c */
[----:B------:R-:W-:Y:S01]  /*43d0*/  HMMA.16816.F32.BF16 R56, R24, R30, R56 ;  /* 0x0000001e1838723c */ /* 0x000fe20000041838 */
[----:B------:R-:W2:Y:S04]  /*43e0*/  LDSM.16.M88.4 R28, [R199+0x2800] ;  /* 0x00280000c71c783b */ /* 0x000ea80000000200 */
[----:B------:R-:W4:Y:S03]  /*43f0*/  LDSM.16.M88.4 R24, [R199+0x3000] ;  /* 0x00300000c718783b */ /* 0x000f260000000200 */
[C---:B---3--:R-:W-:Y:S08]  /*4400*/  HMMA.16816.F32.BF16 R20, R40.reuse, R76, R20 ;  /* 0x0000004c2814723c */ /* 0x048ff00000041814 */
[----:B------:R-:W-:Y:S01]  /*4410*/  HMMA.16816.F32.BF16 R16, R40, R78, R16 ;  /* 0x0000004e2810723c */ /* 0x000fe20000041810 */
[----:B------:R-:W-:Y:S07]  /*4420*/  LDSM.16.M88.4 R76, [R188+0x3000] ;  /* 0x00300000bc4c783b */ /* 0x000fee0000000200 */
[C---:B------:R-:W-:Y:S08]  /*4430*/  HMMA.16816.F32.BF16 R68, R36.reuse, R48, R68 ;  /* 0x000000302444723c */ /* 0x040ff00000041844 */
[----:B------:R-:W-:Y:S01]  /*4440*/  HMMA.16816.F32.BF16 R64, R36, R50, R64 ;  /* 0x000000322440723c */ /* 0x000fe20000041840 */
[----:B------:R-:W3:Y:S07]  /*4450*/  LDSM.16.M88.4 R48, [R199+0x3800] ;  /* 0x00380000c730783b */ /* 0x000eee0000000200 */
[C---:B-1----:R-:W-:Y:S08]  /*4460*/  HMMA.16816.F32.BF16 R20, R8.reuse, R12, R20 ;  /* 0x0000000c0814723c */ /* 0x042ff00000041814 */
[----:B------:R-:W-:Y:S01]  /*4470*/  HMMA.16816.F32.BF16 R16, R8, R14, R16 ;  /* 0x0000000e0810723c */ /* 0x000fe20000041810 */
[----:B------:R-:W-:Y:S07]  /*4480*/  LDSM.16.M88.4 R12, [R195+0x9800] ;  /* 0x00980000c30c783b */ /* 0x000fee0000000200 */
[C---:B------:R-:W-:Y:S08]  /*4490*/  HMMA.16816.F32.BF16 R60, R36.reuse, R52, R60 ;  /* 0x00000034243c723c */ /* 0x040ff0000004183c */
[----:B------:R-:W-:Y:S01]  /*44a0*/  HMMA.16816.F32.BF16 R56, R36, R54, R56 ;  /* 0x000000362438723c */ /* 0x000fe20000041838 */
[----:B------:R-:W-:Y:S04]  /*44b0*/  LDSM.16.M88.4 R52, [R202+0x4000] ;  /* 0x00400000ca34783b */ /* 0x000fe80000000200 */
[----:B------:R-:W1:Y:S03]  /*44c0*/  LDSM.16.M88.4 R36, [R201+0xa000] ;  /* 0x00a00000c924783b */ /* 0x000e660000000200 */
[C---:B--2---:R-:W-:Y:S08]  /*44d0*/  HMMA.16816.F32.BF16 R32, R40.reuse, R28, R32 ;  /* 0x0000001c2820723c */ /* 0x044ff00000041820 */
[C---:B------:R-:W-:Y:S01]  /*44e0*/  HMMA.16816.F32.BF16 R44, R40.reuse, R30, R44 ;  /* 0x0000001e282c723c */ /* 0x040fe2000004182c */
[----:B------:R-:W2:Y:S07]  /*44f0*/  LDSM.16.M88.4 R28, [R195+0x8800] ;  /* 0x00880000c31c783b */ /* 0x000eae0000000200 */
[C---:B----4-:R-:W-:Y:S08]  /*4500*/  HMMA.16816.F32.BF16 R68, R40.reuse, R24, R68 ;  /* 0x000000182844723c */ /* 0x050ff00000041844 */
[----:B------:R-:W-:Y:S01]  /*4510*/  HMMA.16816.F32.BF16 R64, R40, R26, R64 ;  /* 0x0000001a2840723c */ /* 0x000fe20000041840 */
[----:B------:R-:W4:Y:S07]  /*4520*/  LDSM.16.M88.4 R24, [R195+0x9000] ;  /* 0x00900000c318783b */ /* 0x000f2e0000000200 */
[C---:B------:R-:W-:Y:S08]  /*4530*/  HMMA.16816.F32.BF16 R20, R80.reuse, R72, R20 ;  /* 0x000000485014723c */ /* 0x040ff00000041814 */
[----:B------:R-:W-:Y:S01]  /*4540*/  HMMA.16816.F32.BF16 R16, R80, R74, R16 ;  /* 0x0000004a5010723c */ /* 0x000fe20000041810 */
[----:B------:R-:W-:Y:S07]  /*4550*/  LDSM.16.M88.4 R72, [R188+0x3800] ;  /* 0x00380000bc48783b */ /* 0x000fee0000000200 */
[C---:B---3--:R-:W-:Y:S08]  /*4560*/  HMMA.16816.F32.BF16 R60, R40.reuse, R48, R60 ;  /* 0x00000030283c723c */ /* 0x048ff0000004183c */
[----:B------:R-:W-:Y:S01]  /*4570*/  HMMA.16816.F32.BF16 R56, R40, R50, R56 ;  /* 0x000000322838723c */ /* 0x000fe20000041838 */
[----:B------:R-:W-:Y:S04]  /*4580*/  LDSM.16.M88.4 R40, [R200+0x4000] ;  /* 0x00400000c828783b */ /* 0x000fe80000000200 */
[----:B------:R-:W3:Y:S03]  /*4590*/  LDSM.16.M88.4 R48, [R199+0x4000] ;  /* 0x00400000c730783b */ /* 0x000ee60000000200 */
[C---:B-1----:R-:W-:Y:S08]  /*45a0*/  HMMA.16816.F32.BF16 R20, R52.reuse, R36, R20 ;  /* 0x000000243414723c */ /* 0x042ff00000041814 */
[----:B------:R-:W-:Y:S01]  /*45b0*/  HMMA.16816.F32.BF16 R16, R52, R38, R16 ;  /* 0x000000263410723c */ /* 0x000fe20000041810 */
[----:B------:R-:W-:Y:S07]  /*45c0*/  LDSM.16.M88.4 R36, [R199+0x4800] ;  /* 0x00480000c724783b */ /* 0x000fee0000000200 */
[C---:B--2---:R-:W-:Y:S08]  /*45d0*/  HMMA.16816.F32.BF16 R32, R8.reuse, R28, R32 ;  /* 0x0000001c0820723c */ /* 0x044ff00000041820 */
[C---:B------:R-:W-:Y:S01]  /*45e0*/  HMMA.16816.F32.BF16 R44, R8.reuse, R30, R44 ;  /* 0x0000001e082c723c */ /* 0x040fe2000004182c */
[----:B------:R-:W-:Y:S07]  /*45f0*/  LDSM.16.M88.4 R28, [R198+0x4000] ;  /* 0x00400000c61c783b */ /* 0x000fee0000000200 */
[C---:B----4-:R-:W-:Y:S08]  /*4600*/  HMMA.16816.F32.BF16 R68, R8.reuse, R24, R68 ;  /* 0x000000180844723c */ /* 0x050ff00000041844 */
[----:B------:R-:W-:Y:S01]  /*4610*/  HMMA.16816.F32.BF16 R64, R8, R26, R64 ;  /* 0x0000001a0840723c */ /* 0x000fe20000041840 */
[----:B------:R-:W1:Y:S07]  /*4620*/  LDSM.16.M88.4 R24, [R195+0xa000] ;  /* 0x00a00000c318783b */ /* 0x000e6e0000000200 */
[C---:B---3--:R-:W-:Y:S08]  /*4630*/  HMMA.16816.F32.BF16 R20, R40.reuse, R48, R20 ;  /* 0x000000302814723c */ /* 0x048ff00000041814 */
[----:B------:R-:W-:Y:S01]  /*4640*/  HMMA.16816.F32.BF16 R16, R40, R50, R16 ;  /* 0x000000322810723c */ /* 0x000fe20000041810 */
[----:B------:R-:W2:Y:S07]  /*4650*/  LDSM.16.M88.4 R48, [R201+0xb000] ;  /* 0x00b00000c930783b */ /* 0x000eae0000000200 */
[C---:B------:R-:W-:Y:S08]  /*4660*/  HMMA.16816.F32.BF16 R60, R8.reuse, R12, R60 ;  /* 0x0000000c083c723c */ /* 0x040ff0000004183c */
[----:B------:R-:W-:Y:S01]  /*4670*/  HMMA.16816.F32.BF16 R56, R8, R14, R56 ;  /* 0x0000000e0838723c */ /* 0x000fe20000041838 */
[----:B------:R-:W-:Y:S04]  /*4680*/  LDSM.16.M88.4 R12, [R197+0x4000] ;  /* 0x00400000c50c783b */ /* 0x000fe80000000200 */
[----:B------:R-:W3:Y:S03]  /*4690*/  LDSM.16.M88.4 R8, [R188+0x4000] ;  /* 0x00400000bc08783b */ /* 0x000ee60000000200 */
[C---:B------:R-:W-:Y:S08]  /*46a0*/  HMMA.16816.F32.BF16 R32, R80.reuse, R88, R32 ;  /* 0x000000585020723c */ /* 0x040ff00000041820 */
[C---:B------:R-:W-:Y:S08]  /*46b0*/  HMMA.16816.F32.BF16 R44, R80.reuse, R90, R44 ;  /* 0x0000005a502c723c */ /* 0x040ff0000004182c */
[----:B------:R-:W-:Y:S01]  /*46c0*/  HMMA.16816.F32.BF16 R88, R80, R76, R68 ;  /* 0x0000004c5058723c */ /* 0x000fe20000041844 */
[----:B------:R-:W-:Y:S07]  /*46d0*/  LDSM.16.M88.4 R68, [R195+0xa800] ;  /* 0x00a80000c344783b */ /* 0x000fee0000000200 */
[C---:B-1----:R-:W-:Y:S08]  /*46e0*/  HMMA.16816.F32.BF16 R20, R28.reuse, R24, R20 ;  /* 0x000000181c14723c */ /* 0x042ff00000041814 */
[----:B------:R-:W-:Y:S01]  /*46f0*/  HMMA.16816.F32.BF16 R16, R28, R26, R16 ;  /* 0x0000001a1c10723c */ /* 0x000fe20000041810 */
[----:B------:R-:W1:Y:S07]  /*4700*/  LDSM.16.M88.4 R24, [R199+0x5000] ;  /* 0x00500000c718783b */ /* 0x000e6e0000000200 */
[----:B------:R-:W-:Y:S01]  /*4710*/  HMMA.16816.F32.BF16 R64, R80, R78, R64 ;  /* 0x0000004e5040723c */ /* 0x000fe20000041840 */
[----:B------:R-:W4:Y:S07]  /*4720*/  LDSM.16.M88.4 R76, [R201+0xb800] ;  /* 0x00b80000c94c783b */ /* 0x000f2e0000000200 */
[----:B--2---:R-:W-:Y:S08]  /*4730*/  HMMA.16816.F32.BF16 R88, R52, R48, R88 ;  /* 0x000000303458723c */ /* 0x004ff00000041858 */
[----:B---3--:R-:W-:Y:S08]  /*4740*/  HMMA.16816.F32.BF16 R20, R12, R8, R20 ;  /* 0x000000080c14723c */ /* 0x008ff00000041814 */
[C---:B------:R-:W-:Y:S08]  /*4750*/  HMMA.16816.F32.BF16 R60, R80.reuse, R72, R60 ;  /* 0x00000048503c723c */ /* 0x040ff0000004183c */
[----:B------:R-:W-:Y:S01]  /*4760*/  HMMA.16816.F32.BF16 R72, R80, R74, R56 ;  /* 0x0000004a5048723c */ /* 0x000fe20000041838 */
[----:B------:R-:W-:Y:S07]  /*4770*/  LDSM.16.M88.4 R56, [R188+0x4800] ;  /* 0x00480000bc38783b */ /* 0x000fee0000000200 */
[----:B------:R-:W-:Y:S01]  /*4780*/  HMMA.16816.F32.BF16 R16, R12, R10, R16 ;  /* 0x0000000a0c10723c */ /* 0x000fe20000041810 */
[----:B------:R-:W-:Y:S01]  /*4790*/  FMUL.FTZ R2, R20, c[0x0][0x2ec] ;  /* 0x0000bb0014027a20 */ /* 0x000fe20000410000 */
[----:B------:R-:W-:Y:S01]  /*47a0*/  LDSM.16.M88.4 R8, [R195+0xb000] ;  /* 0x00b00000c308783b */ /* 0x000fe20000000200 */
[----:B------:R-:W-:-:S02]  /*47b0*/  FMUL.FTZ R4, R21, c[0x0][0x2ec] ;  /* 0x0000bb0015047a20 */ /* 0x000fc40000410000 */
[----:B------:R-:W-:Y:S02]  /*47c0*/  FMUL.FTZ R6, R22, c[0x0][0x2ec] ;  /* 0x0000bb0016067a20 */ /* 0x000fe40000410000 */
[----:B------:R-:W2:Y:S01]  /*47d0*/  MUFU.TANH R2, R2 ;  /* 0x0000000200027308 */ /* 0x000ea20000002400 */
[----:B------:R-:W-:Y:S07]  /*47e0*/  HMMA.16816.F32.BF16 R64, R52, R50, R64 ;  /* 0x000000323440723c */ /* 0x000fee0000041840 */
[----:B------:R-:W3:Y:S01]  /*47f0*/  MUFU.TANH R4, R4 ;  /* 0x0000000400047308 */ /* 0x000ee20000002400 */
[----:B-1----:R-:W-:Y:S07]  /*4800*/  HMMA.16816.F32.BF16 R88, R40, R24, R88 ;  /* 0x000000182858723c */ /* 0x002fee0000041858 */
[----:B------:R-:W-:Y:S01]  /*4810*/  FMUL.FTZ R24, R23, c[0x0][0x2ec] ;  /* 0x0000bb0017187a20 */ /* 0x000fe20000410000 */
[----:B------:R-:W-:Y:S01]  /*4820*/  HMMA.16816.F32.BF16 R32, R52, R84, R32 ;  /* 0x000000543420723c */ /* 0x000fe20000041820 */
[----:B------:R-:W1:Y:S01]  /*4830*/  LDSM.16.M88.4 R20, [R199+0x5800] ;  /* 0x00580000c714783b */ /* 0x000e620000000200 */
[----:B------:R-:W-:Y:S01]  /*4840*/  FMUL.FTZ R16, R16, c[0x0][0x2ec] ;  /* 0x0000bb0010107a20 */ /* 0x000fe20000410000 */
[----:B------:R-:W1:Y:S01]  /*4850*/  MUFU.TANH R6, R6 ;  /* 0x0000000600067308 */ /* 0x000e620000002400 */
[----:B------:R-:W-:-:S04]  /*4860*/  FMUL.FTZ R48, R17, c[0x0][0x2ec] ;  /* 0x0000bb0011307a20 */ /* 0x000fc80000410000 */
[C---:B------:R-:W-:Y:S03]  /*4870*/  HMMA.16816.F32.BF16 R44, R52.reuse, R86, R44 ;  /* 0x00000056342c723c */ /* 0x040fe6000004182c */
[----:B------:R5:W1:Y:S05]  /*4880*/  MUFU.TANH R25, R16 ;  /* 0x0000001000197308 */ /* 0x000a6a0000002400 */
[C---:B----4-:R-:W-:Y:S03]  /*4890*/  HMMA.16816.F32.BF16 R60, R52.reuse, R76, R60 ;  /* 0x0000004c343c723c */ /* 0x050fe6000004183c */
[----:B------:R-:W4:Y:S05]  /*48a0*/  MUFU.TANH R24, R24 ;  /* 0x0000001800187308 */ /* 0x000f2a0000002400 */
[----:B------:R-:W-:Y:S03]  /*48b0*/  HMMA.16816.F32.BF16 R72, R52, R78, R72 ;  /* 0x0000004e3448723c */ /* 0x000fe60000041848 */
[----:B------:R-:W1:Y:S05]  /*48c0*/  MUFU.TANH R48, R48 ;  /* 0x0000003000307308 */ /* 0x000e6a0000002400 */
[C---:B------:R-:W-:Y:S07]  /*48d0*/  HMMA.16816.F32.BF16 R64, R40.reuse, R26, R64 ;  /* 0x0000001a2840723c */ /* 0x040fee0000041840 */
[----:B------:R-:W-:Y:S01]  /*48e0*/  FMUL.FTZ R26, R18, c[0x0][0x2ec] ;  /* 0x0000bb00121a7a20 */ /* 0x000fe20000410000 */
[----:B------:R-:W-:Y:S01]  /*48f0*/  HMMA.16816.F32.BF16 R32, R40, R36, R32 ;  /* 0x000000242820723c */ /* 0x000fe20000041820 */
[----:B------:R-:W-:-:S02]  /*4900*/  FMUL.FTZ R27, R19, c[0x0][0x2ec] ;  /* 0x0000bb00131b7a20 */ /* 0x000fc40000410000 */
[----:B-----5:R-:W5:Y:S02]  /*4910*/  LDSM.16.M88.4 R16, [R195+0xb800] ;  /* 0x00b80000c310783b */ /* 0x020f640000000200 */
[----:B------:R-:W2:Y:S03]  /*4920*/  MUFU.TANH R26, R26 ;  /* 0x0000001a001a7308 */ /* 0x000ea60000002400 */
[C---:B------:R-:W-:Y:S01]  /*4930*/  HMMA.16816.F32.BF16 R44, R40.reuse, R38, R44 ;  /* 0x00000026282c723c */ /* 0x040fe2000004182c */
[----:B------:R-:W2:Y:S04]  /*4940*/  LDSM.16.M88.4 R36, [R188+0x5000] ;  /* 0x00500000bc24783b */ /* 0x000ea80000000200 */
[----:B------:R-:W2:Y:S03]  /*4950*/  MUFU.TANH R27, R27 ;  /* 0x0000001b001b7308 */ /* 0x000ea60000002400 */
[C---:B-1----:R-:W-:Y:S08]  /*4960*/  HMMA.16816.F32.BF16 R60, R40.reuse, R20, R60 ;  /* 0x00000014283c723c */ /* 0x042ff0000004183c */
[----:B------:R-:W-:Y:S08]  /*4970*/  HMMA.16816.F32.BF16 R72, R40, R22, R72 ;  /* 0x000000162848723c */ /* 0x000ff00000041848 */
[C---:B------:R-:W-:Y:S08]  /*4980*/  HMMA.16816.F32.BF16 R88, R28.reuse, R8, R88 ;  /* 0x000000081c58723c */ /* 0x040ff00000041858 */
[----:B------:R-:W-:Y:S01]  /*4990*/  HMMA.16816.F32.BF16 R64, R28, R10, R64 ;  /* 0x0000000a1c40723c */ /* 0x000fe20000041840 */
[----:B------:R-:W1:Y:S01]  /*49a0*/  LDSM.16.M88.4 R8, [R188+0x5800] ;  /* 0x00580000bc08783b */ /* 0x000e620000000200 */
[----:B------:R-:W-:-:S06]  /*49b0*/  DEPBAR.LE SB0, 0x0 ;  /* 0x000080000000791a */ /* 0x000fcc0000000000 */
[C---:B------:R-:W-:Y:S08]  /*49c0*/  HMMA.16816.F32.BF16 R32, R28.reuse, R68, R32 ;  /* 0x000000441c20723c */ /* 0x040ff00000041820 */
[C---:B------:R-:W-:Y:S08]  /*49d0*/  HMMA.16816.F32.BF16 R44, R28.reuse, R70, R44 ;  /* 0x000000461c2c723c */ /* 0x040ff0000004182c */
[C---:B-----5:R-:W-:Y:S08]  /*49e0*/  HMMA.16816.F32.BF16 R60, R28.reuse, R16, R60 ;  /* 0x000000101c3c723c */ /* 0x060ff0000004183c */
[----:B------:R-:W-:Y:S08]  /*49f0*/  HMMA.16816.F32.BF16 R72, R28, R18, R72 ;  /* 0x000000121c48723c */ /* 0x000ff00000041848 */
[C---:B------:R-:W-:Y:S08]  /*4a00*/  HMMA.16816.F32.BF16 R32, R12.reuse, R56, R32 ;  /* 0x000000380c20723c */ /* 0x040ff00000041820 */
[C---:B------:R-:W-:Y:S08]  /*4a10*/  HMMA.16816.F32.BF16 R44, R12.reuse, R58, R44 ;  /* 0x0000003a0c2c723c */ /* 0x040ff0000004182c */
[C---:B--2---:R-:W-:Y:S08]  /*4a20*/  HMMA.16816.F32.BF16 R88, R12.reuse, R36, R88 ;  /* 0x000000240c58723c */ /* 0x044ff00000041858 */
[----:B------:R-:W-:Y:S01]  /*4a30*/  HMMA.16816.F32.BF16 R64, R12, R38, R64 ;  /* 0x000000260c40723c */ /* 0x000fe20000041840 */
[----:B------:R-:W-:-:S02]  /*4a40*/  FMUL.FTZ R20, R34, c[0x0][0x2ec] ;  /* 0x0000bb0022147a20 */ /* 0x000fc40000410000 */
[----:B------:R-:W-:Y:S02]  /*4a50*/  FMUL.FTZ R34, R35, c[0x0][0x2ec] ;  /* 0x0000bb0023227a20 */ /* 0x000fe40000410000 */
[----:B------:R-:W-:Y:S02]  /*4a60*/  FMUL.FTZ R32, R32, c[0x0][0x2ec] ;  /* 0x0000bb0020207a20 */ /* 0x000fe40000410000 */
[----:B------:R-:W-:Y:S01]  /*4a70*/  FMUL.FTZ R33, R33, c[0x0][0x2ec] ;  /* 0x0000bb0021217a20 */ /* 0x000fe20000410000 */
[----:B-1----:R-:W-:Y:S01]  /*4a80*/  HMMA.16816.F32.BF16 R60, R12, R8, R60 ;  /* 0x000000080c3c723c */ /* 0x002fe2000004183c */
[----:B------:R-:W-:Y:S01]  /*4a90*/  FMUL.FTZ R36, R44, c[0x0][0x2ec] ;  /* 0x0000bb002c247a20 */ /* 0x000fe20000410000 */
[----:B------:R-:W1:Y:S01]  /*4aa0*/  MUFU.TANH R20, R20 ;  /* 0x0000001400147308 */ /* 0x000e620000002400 */
[----:B------:R-:W-:Y:S02]  /*4ab0*/  FMUL.FTZ R35, R45, c[0x0][0x2ec] ;  /* 0x0000bb002d237a20 */ /* 0x000fe40000410000 */
[----:B------:R-:W-:-:S02]  /*4ac0*/  FMUL.FTZ R22, R46, c[0x0][0x2ec] ;  /* 0x0000bb002e167a20 */ /* 0x000fc40000410000 */
[----:B------:R-:W-:Y:S01]  /*4ad0*/  LEA R8, R93, UR10, 0x4 ;  /* 0x0000000a5d087c11 */ /* 0x000fe2000f8e20ff */
[----:B------:R-:W-:Y:S01]  /*4ae0*/  HMMA.16816.F32.BF16 R72, R12, R10, R72 ;  /* 0x0000000a0c48723c */ /* 0x000fe20000041848 */
[----:B------:R-:W-:Y:S01]  /*4af0*/  FMUL.FTZ R16, R47, c[0x0][0x2ec] ;  /* 0x0000bb002f107a20 */ /* 0x000fe20000410000 */
[----:B------:R-:W2:Y:S01]  /*4b00*/  MUFU.TANH R32, R32 ;  /* 0x0000002000207308 */ /* 0x000ea20000002400 */
[----:B------:R-:W-:Y:S02]  /*4b10*/  FMUL.FTZ R88, R88, c[0x0][0x2ec] ;  /* 0x0000bb0058587a20 */ /* 0x000fe40000410000 */
[----:B------:R-:W-:Y:S02]  /*4b20*/  FMUL.FTZ R89, R89, c[0x0][0x2ec] ;  /* 0x0000bb0059597a20 */ /* 0x000fe40000410000 */
[----:B------:R-:W-:Y:S02]  /*4b30*/  FMUL.FTZ R90, R90, c[0x0][0x2ec] ;  /* 0x0000bb005a5a7a20 */ /* 0x000fe40000410000 */
[----:B------:R-:W-:Y:S01]  /*4b40*/  FMUL.FTZ R91, R91, c[0x0][0x2ec] ;  /* 0x0000bb005b5b7a20 */ /* 0x000fe20000410000 */
[----:B------:R-:W1:Y:S01]  /*4b50*/  MUFU.TANH R33, R33 ;  /* 0x0000002100217308 */ /* 0x000e620000002400 */
[----:B------:R-:W-:-:S02]  /*4b60*/  FMUL.FTZ R64, R64, c[0x0][0x2ec] ;  /* 0x0000bb0040407a20 */ /* 0x000fc40000410000 */
[----:B------:R-:W-:Y:S02]  /*4b70*/  FMUL.FTZ R65, R65, c[0x0][0x2ec] ;  /* 0x0000bb0041417a20 */ /* 0x000fe40000410000 */
[----:B------:R-:W-:Y:S02]  /*4b80*/  FMUL.FTZ R66, R66, c[0x0][0x2ec] ;  /* 0x0000bb0042427a20 */ /* 0x000fe40000410000 */
[----:B------:R-:W-:Y:S01]  /*4b90*/  FMUL.FTZ R67, R67, c[0x0][0x2ec] ;  /* 0x0000bb0043437a20 */ /* 0x000fe20000410000 */
[----:B------:R-:W1:Y:S01]  /*4ba0*/  MUFU.TANH R34, R34 ;  /* 0x0000002200227308 */ /* 0x000e620000002400 */
[----:B------:R-:W-:Y:S02]  /*4bb0*/  FMUL.FTZ R60, R60, c[0x0][0x2ec] ;  /* 0x0000bb003c3c7a20 */ /* 0x000fe40000410000 */
[----:B------:R-:W-:Y:S02]  /*4bc0*/  FMUL.FTZ R61, R61, c[0x0][0x2ec] ;  /* 0x0000bb003d3d7a20 */ /* 0x000fe40000410000 */
[----:B------:R-:W-:-:S02]  /*4bd0*/  FMUL.FTZ R62, R62, c[0x0][0x2ec] ;  /* 0x0000bb003e3e7a20 */ /* 0x000fc40000410000 */
[----:B------:R-:W-:Y:S01]  /*4be0*/  FMUL.FTZ R63, R63, c[0x0][0x2ec] ;  /* 0x0000bb003f3f7a20 */ /* 0x000fe20000410000 */
[----:B------:R-:W1:Y:S01]  /*4bf0*/  MUFU.TANH R36, R36 ;  /* 0x0000002400247308 */ /* 0x000e620000002400 */
[----:B------:R-:W-:Y:S02]  /*4c00*/  FMUL.FTZ R72, R72, c[0x0][0x2ec] ;  /* 0x0000bb0048487a20 */ /* 0x000fe40000410000 */
[----:B------:R-:W-:Y:S02]  /*4c10*/  FMUL.FTZ R73, R73, c[0x0][0x2ec] ;  /* 0x0000bb0049497a20 */ /* 0x000fe40000410000 */
[----:B------:R-:W-:Y:S02]  /*4c20*/  FMUL.FTZ R74, R74, c[0x0][0x2ec] ;  /* 0x0000bb004a4a7a20 */ /* 0x000fe40000410000 */
[----:B------:R-:W-:Y:S01]  /*4c30*/  FMUL.FTZ R75, R75, c[0x0][0x2ec] ;  /* 0x0000bb004b4b7a20 */ /* 0x000fe20000410000 */
[----:B------:R-:W1:Y:S01]  /*4c40*/  MUFU.TANH R35, R35 ;  /* 0x0000002300237308 */ /* 0x000e620000002400 */
[----:B------:R-:W-:-:S05]  /*4c50*/  IMAD.IADD R3, R8, 0x1, R3 ;  /* 0x0000000108037824 */ /* 0x000fca00078e0203 */
[C---:B------:R-:W-:Y:S02]  /*4c60*/  IADD3 R207, R3.reuse, 0x8, RZ ;  /* 0x0000000803cf7810 */ /* 0x040fe40007ffe0ff */
[----:B------:R-:W1:Y:S01]  /*4c70*/  MUFU.TANH R22, R22 ;  /* 0x0000001600167308 */ /* 0x000e620000002400 */
[----:B------:R-:W-:Y:S02]  /*4c80*/  IADD3 R212, R3, UR4, RZ ;  /* 0x0000000403d47c10 */ /* 0x000fe4000fffe0ff */
[----:B------:R-:W-:Y:S02]  /*4c90*/  IADD3 R210, R207, UR4, RZ ;  /* 0x00000004cfd27c10 */ /* 0x000fe4000fffe0ff */
[----:B------:R-:W-:Y:S02]  /*4ca0*/  IADD3 R211, R3, UR5, RZ ;  /* 0x0000000503d37c10 */ /* 0x000fe4000fffe0ff */
[----:B------:R-:W-:Y:S01]  /*4cb0*/  IADD3 R207, R207, UR5, RZ ;  /* 0x00000005cfcf7c10 */ /* 0x000fe2000fffe0ff */
[----:B------:R-:W1:Y:S01]  /*4cc0*/  MUFU.TANH R16, R16 ;  /* 0x0000001000107308 */ /* 0x000e620000002400 */
[----:B------:R-:W-:-:S02]  /*4cd0*/  IMNMX R212, RZ, R212, !PT ;  /* 0x000000d4ffd47217 */ /* 0x000fc40007800200 */
[----:B------:R-:W-:Y:S02]  /*4ce0*/  IMNMX R211, R211, UR11, PT ;  /* 0x0000000bd3d37c17 */ /* 0x000fe4000b800200 */
[----:B------:R-:W-:Y:S02]  /*4cf0*/  IMNMX R210, RZ, R210, !PT ;  /* 0x000000d2ffd27217 */ /* 0x000fe40007800200 */
[----:B------:R-:W-:Y:S01]  /*4d00*/  IMNMX R207, R207, UR11, PT ;  /* 0x0000000bcfcf7c17 */ /* 0x000fe2000b800200 */
[----:B------:R1:W1:Y:S08]  /*4d10*/  MUFU.TANH R223, R88 ;  /* 0x0000005800df7308 */ /* 0x0002700000002400 */
        /* <DEDUP_REMOVED lines=14> */
[----:B------:R1:W1:Y:S01]  /*4e00*/  MUFU.TANH R167, R75 ;  /* 0x0000004b00a77308 */ /* 0x0002620000002400 */
[----:B------:R-:W-:Y:S06]  /*4e10*/  BAR.SYNC.DEFER_BLOCKING 0x0 ;  /* 0x0000000000007b1d */ /* 0x000fec0000010000 */
[----:B------:R-:W-:Y:S05]  /*4e20*/  @!P4 BRA `(.L_x_2155) ;  /* 0x00000ca00000c947 */ /* 0x000fea0003800000 */
[----:B--234-:R-:W-:-:S13]  /*4e30*/  PLOP3.LUT P0, PT, PT, PT, UP6, 0x80, 0x0 ;  /* 0x000000000000781c */ /* 0x01cfda0003f0f068 */
[----:B------:R-:W-:Y:S05]  /*4e40*/  @!P0 BRA `(.L_x_2156) ;  /* 0x0000049000008947 */ /* 0x000fea0003800000 */
[----:B------:R-:W2:Y:S01]  /*4e50*/  I2F.RP R10, UR9 ;  /* 0x00000009000a7d06 */ /* 0x000ea20008209400 */
[----:B------:R-:W-:Y:S01]  /*4e60*/  UIADD3 UR10, UR14, -0x40, URZ ;  /* 0xffffffc00e0a7890 */ /* 0x000fe2000fffe03f */
[----:B------:R-:W-:Y:S01]  /*4e70*/  IMAD.U32 R8, RZ, RZ, UR14 ;  /* 0x0000000eff087e24 */ /* 0x000fe2000f8e00ff */
[----:B------:R-:W-:-:S04]  /*4e80*/  UMOV UR16, URZ ;  /* 0x0000003f00107c82 */ /* 0x000fc80008000000 */
[----:B------:R-:W-:Y:S01]  /*4e90*/  IMAD.U32 R3, RZ, RZ, UR10 ;  /* 0x0000000aff037e24 */ /* 0x000fe2000f8e00ff */
[----:B------:R-:W-:-:S04]  /*4ea0*/  IABS R8, R8 ;  /* 0x0000000800087213 */ /* 0x000fc80000000000 */
[----:B------:R-:W-:Y:S01]  /*4eb0*/  IABS R3, R3 ;  /* 0x0000000300037213 */ /* 0x000fe20000000000 */
[----:B------:R-:W3:Y:S01]  /*4ec0*/  R2UR UR7, R8 ;  /* 0x00000000080773c2 */ /* 0x000ee200000e0000 */
[----:B--2---:R-:W2:Y:S07]  /*4ed0*/  MUFU.RCP R9, R10 ;  /* 0x0000000a00097308 */ /* 0x004eae0000001000 */
[----:B------:R-:W4:Y:S01]  /*4ee0*/  R2UR UR5, R3 ;  /* 0x00000000030573c2 */ /* 0x000f2200000e0000 */
[----:B--2---:R-:W-:-:S06]  /*4ef0*/  IADD3 R9, R9, 0xffffffe, RZ ;  /* 0x0ffffffe09097810 */ /* 0x004fcc0007ffe0ff */
[----:B------:R-:W2:Y:S02]  /*4f00*/  F2I.FTZ.U32.TRUNC.NTZ R9, R9 ;  /* 0x0000000900097305 */ /* 0x000ea4000021f000 */
[----:B--2---:R-:W2:Y:S02]  /*4f10*/  R2UR UR17, R9 ;  /* 0x00000000091173c2 */ /* 0x004ea400000e0000 */
[----:B--2---:R-:W-:-:S04]  /*4f20*/  UIADD3 UR4, URZ, -UR17, URZ ;  /* 0x800000113f047290 */ /* 0x004fc8000fffe03f */
[----:B------:R-:W-:-:S04]  /*4f30*/  UIMAD UR4, UR4, UR9, URZ ;  /* 0x00000009040472a4 */ /* 0x000fc8000f8e023f */
[----:B------:R-:W-:-:S04]  /*4f40*/  UIMAD.WIDE.U32 UR16, UR17, UR4, UR16 ;  /* 0x00000004111072a5 */ /* 0x000fc8000f8e0010 */
[----:B---3--:R-:W-:Y:S02]  /*4f50*/  UIMAD.WIDE.U32 UR28, UR17, UR7, URZ ;  /* 0x00000007111c72a5 */ /* 0x008fe4000f8e003f */
[----:B----4-:R-:W-:-:S05]  /*4f60*/  UIMAD.WIDE.U32 UR16, UR17, UR5, URZ ;  /* 0x00000005111072a5 */ /* 0x010fca000f8e003f */
        /* <DEDUP_REMOVED lines=33> */
[----:B------:R2:W3:Y:S04]  /*5180*/  LDG.E R8, [R8.64] ;  /* 0x0000000c08087981 */ /* 0x0004e8000c1e1900 */
        /* <DEDUP_REMOVED lines=8> */
[----:B------:R-:W-:Y:S01]  /*5210*/  UIMAD UR5, UR7, UR5, UR6 ;  /* 0x00000005070572a4 */ /* 0x000fe2000f8e0206 */
[----:B--2---:R-:W-:-:S03]  /*5220*/  MOV R9, UR11 ;  /* 0x0000000b00097c02 */ /* 0x004fc60008000f00 */
[----:B------:R-:W-:-:S06]  /*5230*/  UIADD3 UR5, UR11, UR5, URZ ;  /* 0x000000050b057290 */ /* 0x000fcc000fffe03f */
[----:B------:R-:W-:Y:S01]  /*5240*/  IMAD.U32 R9, RZ, RZ, UR5 ;  /* 0x00000005ff097e24 */ /* 0x000fe2000f8e00ff */
[----:B---3--:R-:W-:Y:S01]  /*5250*/  IADD3 R3, -R8, R3, RZ ;  /* 0x0000000308037210 */ /* 0x008fe20007ffe1ff */
[----:B------:R-:W-:-:S03]  /*5260*/  IMAD.U32 R8, RZ, RZ, UR10 ;  /* 0x0000000aff087e24 */ /* 0x000fc6000f8e00ff */
[----:B------:R-:W-:Y:S01]  /*5270*/  SHF.R.S32.HI R12, RZ, 0x1f, R3 ;  /* 0x0000001fff0c7819 */ /* 0x000fe20000011403 */
[----:B------:R-:W-:-:S04]  /*5280*/  IMAD.WIDE.U32 R8, R3, c[0x0][0x180], R8 ;  /* 0x0000600003087a25 */ /* 0x000fc800078e0008 */
[----:B------:R-:W-:Y:S01]  /*5290*/  IMAD R12, R12, c[0x0][0x180], RZ ;  /* 0x000060000c0c7a24 */ /* 0x000fe200078e02ff */
[----:B------:R-:W-:-:S03]  /*52a0*/  MOV R11, R8 ;  /* 0x00000008000b7202 */ /* 0x000fc60000000f00 */
[----:B------:R-:W-:-:S05]  /*52b0*/  IMAD R12, R3, c[0x0][0x184], R12 ;  /* 0x00006100030c7a24 */ /* 0x000fca00078e020c */
[----:B------:R-:W-:Y:S01]  /*52c0*/  IADD3 R12, R9, R12, RZ ;  /* 0x0000000c090c7210 */ /* 0x000fe20007ffe0ff */
[----:B------:R-:W-:Y:S05]  /*52d0*/  BRA `(.L_x_2157) ;  /* 0x0000004000007947 */ /* 0x000fea0003800000 */
.L_x_2156:
[----:B------:R-:W-:-:S04]  /*52e0*/  ULEA UR6, -UR6, URZ, 0x6 ;  /* 0x0000003f06067291 */ /* 0x000fc8000f8e313f */
[----:B------:R-:W-:Y:S02]  /*52f0*/  USHF.R.S32.HI UR4, URZ, 0x1f, UR6 ;  /* 0x0000001f3f047899 */ /* 0x000fe40008011406 */
[----:B------:R-:W-:-:S04]  /*5300*/  MOV R11, UR6 ;  /* 0x00000006000b7c02 */ /* 0x000fc80008000f00 */
[----:B------:R-:W-:Y:S02]  /*5310*/  MOV R12, UR4 ;  /* 0x00000004000c7c02 */ /* 0x000fe40008000f00 */
.L_x_2157:
        /* <DEDUP_REMOVED lines=10> */
[C---:B------:R-:W-:Y:S02]  /*53c0*/  @!P2 IADD3 R14, P0, R11.reuse, R134, RZ ;  /* 0x000000860b0ea210 */ /* 0x040fe40007f1e0ff */
[----:B------:R-:W-:Y:S02]  /*53d0*/  @!P5 LEA.HI.X R47, R10, c[0x0][0x16c], R9, 0x1, P1 ;  /* 0x00005b000a2fda11 */ /* 0x000fe400008f0c09 */
[C---:B------:R-:W-:Y:S02]  /*53e0*/  @!P3 LEA R40, P1, R8.reuse, c[0x0][0x168], 0x1 ;  /* 0x00005a000828ba11 */ /* 0x040fe400078208ff */
        /* <DEDUP_REMOVED lines=10> */
[CC--:B------:R-:W-:Y:S01]  /*5490*/  @!P5 IADD3 R8, P1, R9.reuse, R134.reuse, RZ ;  /* 0x000000860908d210 */ /* 0x0c0fe20007f3e0ff */
[----:B------:R-:W-:Y:S01]  /*54a0*/  @!PT LDS RZ, [RZ] ;  /* 0x00000000fffff984 */ /* 0x000fe20000000800 */
[----:B------:R-:W-:Y:S01]  /*54b0*/  @!PT LDS RZ, [RZ] ;  /* 0x00000000fffff984 */ /* 0x000fe20000000800 */
[----:B------:R-:W-:Y:S01]  /*54c0*/  @!PT LDS RZ, [RZ] ;  /* 0x00000000fffff984 */ /* 0x000fe20000000800 */
[----:B------:R2:W-:Y:S01]  /*54d0*/  @!P3 LDGSTS.E.BYPASS.LTC128B.128 [R206+0x8000], [R40.64+0x80] ;  /* 0x0800008028cebfae */ /* 0x0005e2000b901d4c */
[----:B------:R-:W-:Y:S02]  /*54e0*/  @!P2 LEA.HI.X R39, R14, c[0x0][0x16c], R3, 0x1, P0 ;  /* 0x00005b000e27aa11 */ /* 0x000fe400000f0c03 */
[CC--:B------:R-:W-:Y:S01]  /*54f0*/  @!P3 IADD3 R14, P0, R9.reuse, R134.reuse, RZ ;  /* 0x00000086090eb210 */ /* 0x0c0fe20007f1e0ff */
[----:B------:R-:W-:Y:S01]  /*5500*/  @!P5 IMAD.X R3, R10, 0x1, R133, P1 ;  /* 0x000000010a03d824 */ /* 0x000fe200008e0685 */
        /* <DEDUP_REMOVED lines=13> */
[----:B------:R-:W-:Y:S01]  /*55e0*/  @!P2 IMAD.X R3, R10, 0x1, R133, P0 ;  /* 0x000000010a03a824 */ /* 0x000fe200000e0685 */
        /* <DEDUP_REMOVED lines=9> */
[CC--:B------:R-:W-:Y:S01]  /*5680*/  @!P3 IADD3 R8, P0, R9.reuse, R134.reuse, RZ ;  /* 0x000000860908b210 */ /* 0x0c0fe20007f1e0ff */
[--C-:B------:R-:W-:Y:S01]  /*5690*/  @!P5 IMAD.X R13, R10, 0x1, R133.reuse, P1 ;  /* 0x000000010a0dd824 */ /* 0x100fe200008e0685 */
        /* <DEDUP_REMOVED lines=16> */
[C-C-:B------:R-:W-:Y:S01]  /*57a0*/  @!P2 IMAD.X R8, R10.reuse, 0x1, R133.reuse, P1 ;  /* 0x000000010a08a824 */ /* 0x140fe200008e0685 */
[----:B------:R-:W-:Y:S01]  /*57b0*/  @!P2 LEA R50, P1, R13, c[0x0][0x168], 0x1 ;  /* 0x00005a000d32aa11 */ /* 0x000fe200078208ff */
[----:B------:R2:W-:Y:S01]  /*57c0*/  @P5 STS.128 [R206+0x7000], RZ ;  /* 0x007000ffce005388 */ /* 0x0005e20000000c00 */
[----:B------:R-:W-:Y:S02]  /*57d0*/  IADD3.X R10, R10, UR20, RZ, P0, !PT ;  /* 0x000000140a0a7c10 */ /* 0x000fe400087fe4ff */
[-C--:B------:R-:W-:Y:S01]  /*57e0*/  @!P5 IADD3 R3, P0, R9, R134.reuse, RZ ;  /* 0x000000860903d210 */ /* 0x080fe20007f1e0ff */
[----:B------:R-:W-:Y:S01]  /*57f0*/  @!PT LDS RZ, [RZ] ;  /* 0x00000000fffff984 */ /* 0x000fe20000000800 */
[----:B------:R-:W-:Y:S01]  /*5800*/  @!PT LDS RZ, [RZ] ;  /* 0x00000000fffff984 */ /* 0x000fe20000000800 */
[----:B------:R-:W-:Y:S01]  /*5810*/  @!PT LDS RZ, [RZ] ;  /* 0x00000000fffff984 */ /* 0x000fe20000000800 */
[----:B------:R2:W-:Y:S01]  /*5820*/  @!P5 LDGSTS.E.BYPASS.LTC128B.128 [R206+0x7000], [R42.64] ;  /* 0x070000002acedfae */ /* 0x0005e2000b901d4c */
[----:B------:R-:W-:Y:S02]  /*5830*/  @!P2 LEA.HI.X R51, R13, c[0x0][0x16c], R8, 0x1, P1 ;  /* 0x00005b000d33aa11 */ /* 0x000fe400008f0c08 */
[----:B------:R-:W-:Y:S01]  /*5840*/  @!P3 IADD3 R13, P1, R9, R134, RZ ;  /* 0x00000086090db210 */ /* 0x000fe20007f3e0ff */
[C-C-:B------:R-:W-:Y:S01]  /*5850*/  @!P5 IMAD.X R14, R10.reuse, 0x1, R133.reuse, P0 ;  /* 0x000000010a0ed824 */ /* 0x140fe200000e0685 */
        /* <DEDUP_REMOVED lines=35> */
.L_x_2159:
[----:B------:R-:W-:Y:S05]  /*5a90*/  BSYNC B0 ;  /* 0x0000000000007941 */ /* 0x000fea0003800000 */
.L_x_2158:
[----:B------:R-:W0:Y:S01]  /*5aa0*/  LDGDEPBAR ;  /* 0x00000000000079af */ /* 0x000e220000000000 */
[----:B------:R-:W-:-:S04]  /*5ab0*/  IADD3 R134, P0, R11, R134, RZ ;  /* 0x000000860b867210 */ /* 0x000fc80007f1e0ff */
[----:B------:R-:W-:Y:S02]  /*5ac0*/  IADD3.X R133, R12, R133, RZ, P0, !PT ;  /* 0x000000850c857210 */ /* 0x000fe400007fe4ff */
.L_x_2155:
[----:B--234-:R-:W-:Y:S01]  /*5ad0*/  IADD3 R3, R205, UR14, RZ ;  /* 0x0000000ecd037c10 */ /* 0x01cfe2000fffe0ff */
[----:B------:R-:W-:-:S03]  /*5ae0*/  IMAD.SHL.U32 R196, R0, 0x2, RZ ;  /* 0x0000000200c47824 */ /* 0x000fc600078e00ff */
[----:B------:R-:W-:Y:S01]  /*5af0*/  IADD3 R8, R3, 0x8, RZ ;  /* 0x0000000803087810 */ /* 0x000fe20007ffe0ff */
[--C-:B------:R-:W-:Y:S01]  /*5b00*/  IMAD R194, R7, 0x2, R196.reuse ;  /* 0x0000000207c27824 */ /* 0x100fe200078e02c4 */
[-C--:B------:R-:W-:Y:S01]  /*5b10*/  ISETP.GE.AND P6, PT, R3, R211.reuse, PT ;  /* 0x000000d30300720c */ /* 0x080fe20003fc6270 */
[----:B------:R-:W-:Y:S01]  /*5b20*/  LDSM.16.MT88.4 R40, [R196+0xe000] ;  /* 0x00e00000c428783b */ /* 0x000fe20000004200 */
[C---:B------:R-:W-:Y:S01]  /*5b30*/  ISETP.GE.AND P0, PT, R8.reuse, R211, PT ;  /* 0x000000d30800720c */ /* 0x040fe20003f06270 */
[C---:B------:R-:W-:Y:S01]  /*5b40*/  IMAD R193, R5.reuse, 0x2, R196 ;  /* 0x0000000205c17824 */ /* 0x040fe200078e02c4 */
[-C--:B------:R-:W-:Y:S01]  /*5b50*/  ISETP.GE.AND P2, PT, R8, R207.reuse, PT ;  /* 0x000000cf0800720c */ /* 0x080fe20003f46270 */
[----:B------:R-:W-:Y:S01]  /*5b60*/  IMAD R192, R5, 0x2, R194 ;  /* 0x0000000205c07824 */ /* 0x000fe200078e02c2 */
[C---:B------:R-:W-:Y:S01]  /*5b70*/  ISETP.GE.AND P1, PT, R3.reuse, R207, PT ;  /* 0x000000cf0300720c */ /* 0x040fe20003f26270 */
[----:B------:R-:W-:Y:S01]  /*5b80*/  LDSM.16.MT88.4 R124, [R196+0xc000] ;  /* 0x00c00000c47c783b */ /* 0x000fe20000004200 */
[----:B------:R-:W-:-:S02]  /*5b90*/  IADD3 R9, R3, 0x1, RZ ;  /* 0x0000000103097810 */ /* 0x000fc40007ffe0ff */
[C---:B------:R-:W-:Y:S01]  /*5ba0*/  ISETP.LT.OR P0, PT, R8.reuse, R212, P0 ;  /* 0x000000d40800720c */ /* 0x040fe20000701670 */
[----:B------:R-:W-:Y:S01]  /*5bb0*/  LDSM.16.MT88.4 R116, [R194+0xc000] ;  /* 0x00c00000c274783b */ /* 0x000fe20000004200 */
[----:B------:R-:W-:Y:S02]  /*5bc0*/  ISETP.LT.OR P2, PT, R8, R210, P2 ;  /* 0x000000d20800720c */ /* 0x000fe40001741670 */
[C---:B------:R-:W-:Y:S01]  /*5bd0*/  ISETP.LT.OR P6, PT, R3.reuse, R212, P6 ;  /* 0x000000d40300720c */ /* 0x040fe200037c1670 */
[----:B------:R-:W-:Y:S01]  /*5be0*/  LDSM.16.MT88.4 R108, [R193+0xc000] ;  /* 0x00c00000c16c783b */ /* 0x000fe20000004200 */
[C---:B------:R-:W-:Y:S02]  /*5bf0*/  ISETP.LT.OR P1, PT, R3.reuse, R210, P1 ;  /* 0x000000d20300720c */ /* 0x040fe40000f21670 */
[----:B------:R-:W-:Y:S01]  /*5c00*/  IADD3 R8, R3, 0x9, RZ ;  /* 0x0000000903087810 */ /* 0x000fe20007ffe0ff */
[----:B------:R-:W-:Y:S01]  /*5c10*/  LDSM.16.MT88.4 R100, [R192+0xc000] ;  /* 0x00c00000c064783b */ /* 0x000fe20000004200 */
[----:B------:R-:W-:-:S02]  /*5c20*/  ISETP.GE.AND P5, PT, R9, R211, PT ;  /* 0x000000d30900720c */ /* 0x000fc40003fa6270 */
[----:B------:R-:W-:Y:S01]  /*5c30*/  FSEL R2, R2, -INF , !P6 ;  /* 0xff80000002027808 */ /* 0x000fe20007000000 */
[----:B------:R-:W-:Y:S01]  /*5c40*/  LDSM.16.MT88.4 R56, [R193+0xe000] ;  /* 0x00e00000c138783b */ /* 0x000fe20000004200 */
[----:B------:R-:W-:Y:S02]  /*5c50*/  FSEL R6, R6, -INF , !P1 ;  /* 0xff80000006067808 */ /* 0x000fe40004800000 */
[C---:B------:R-:W-:Y:S01]  /*5c60*/  ISETP.GE.AND P3, PT, R9.reuse, R207, PT ;  /* 0x000000cf0900720c */ /* 0x040fe20003f66270 */
[----:B-1----:R-:W-:Y:S01]  /*5c70*/  LDSM.16.MT88.4 R64, [R192+0xe000] ;  /* 0x00e00000c040783b */ /* 0x002fe20000004200 */
[C---:B------:R-:W-:Y:S02]  /*5c80*/  ISETP.GE.AND P6, PT, R8.reuse, R211, PT ;  /* 0x000000d30800720c */ /* 0x040fe40003fc6270 */
[----:B------:R-:W-:Y:S01]  /*5c90*/  ISETP.GE.AND P1, PT, R8, R207, PT ;  /* 0x000000cf0800720c */ /* 0x000fe20003f26270 */
[----:B------:R-:W-:Y:S01]  /*5ca0*/  LDSM.16.MT88.4 R72, [R196+0x10000] ;  /* 0x01000000c448783b */ /* 0x000fe20000004200 */
[----:B------:R-:W-:-:S02]  /*5cb0*/  ISETP.LT.OR P5, PT, R9, R212, P5 ;  /* 0x000000d40900720c */ /* 0x000fc40002fa1670 */
[----:B------:R-:W-:Y:S01]  /*5cc0*/  ISETP.LT.OR P3, PT, R9, R210, P3 ;  /* 0x000000d20900720c */ /* 0x000fe20001f61670 */
[----:B------:R-:W-:Y:S01]  /*5cd0*/  LDSM.16.MT88.4 R80, [R194+0x10000] ;  /* 0x01000000c250783b */ /* 0x000fe20000004200 */
[C---:B------:R-:W-:Y:S02]  /*5ce0*/  ISETP.LT.OR P6, PT, R8.reuse, R212, P6 ;  /* 0x000000d40800720c */ /* 0x040fe400037c1670 */
[----:B------:R-:W-:Y:S01]  /*5cf0*/  ISETP.LT.OR P1, PT, R8, R210, P1 ;  /* 0x000000d20800720c */ /* 0x000fe20000f21670 */
[----:B------:R-:W-:Y:S01]  /*5d00*/  LDSM.16.MT88.4 R88, [R193+0x10000] ;  /* 0x01000000c158783b */ /* 0x000fe20000004200 */
[C---:B------:R-:W-:Y:S02]  /*5d10*/  IADD3 R9, R3.reuse, 0x10, RZ ;  /* 0x0000001003097810 */ /* 0x040fe40007ffe0ff */
[----:B------:R-:W-:Y:S01]  /*5d20*/  FSEL R31, R4, -INF , !P5 ;  /* 0xff800000041f7808 */ /* 0x000fe20006800000 */
[----:B------:R-:W-:Y:S01]  /*5d30*/  LDSM.16.MT88.4 R136, [R194+0xc800] ;  /* 0x00c80000c288783b */ /* 0x000fe20000004200 */
[----:B------:R-:W-:-:S02]  /*5d40*/  IADD3 R8, R3, 0x11, RZ ;  /* 0x0000001103087810 */ /* 0x000fc40007ffe0ff */
[----:B------:R-:W-:Y:S02]  /*5d50*/  FSEL R39, R25, -INF , !P0 ;  /* 0xff80000019277808 */ /* 0x000fe40004000000 */
[----:B------:R-:W-:Y:S02]  /*5d60*/  FSEL R29, R24, -INF , !P3 ;  /* 0xff800000181d7808 */ /* 0x000fe40005800000 */
[----:B------:R-:W-:Y:S02]  /*5d70*/  FSEL R25, R26, -INF , !P2 ;  /* 0xff8000001a197808 */ /* 0x000fe40005000000 */
[C---:B------:R-:W-:Y:S02]  /*5d80*/  ISETP.GE.AND P5, PT, R9.reuse, R211, PT ;  /* 0x000000d30900720c */ /* 0x040fe40003fa6270 */
[----:B------:R-:W-:Y:S02]  /*5d90*/  ISETP.GE.AND P3, PT, R9, R207, PT ;  /* 0x000000cf0900720c */ /* 0x000fe40003f66270 */
[----:B------:R-:W-:-:S02]  /*5da0*/  IADD3 R4, R3, 0x18, RZ ;  /* 0x0000001803047810 */ /* 0x000fc40007ffe0ff */
[C---:B------:R-:W-:Y:S02]  /*5db0*/  ISETP.GE.AND P0, PT, R8.reuse, R211, PT ;  /* 0x000000d30800720c */ /* 0x040fe40003f06270 */
[----:B------:R-:W-:Y:S02]  /*5dc0*/  ISETP.GE.AND P2, PT, R8, R207, PT ;  /* 0x000000cf0800720c */ /* 0x000fe40003f46270 */
[----:B------:R-:W-:Y:S02]  /*5dd0*/  FMNMX.FTZ R10, R2, R31, !PT ;  /* 0x0000001f020a7209 */ /* 0x000fe40007810000 */
[----:B------:R-:W-:Y:S02]  /*5de0*/  FSEL R37, R48, -INF , !P6 ;  /* 0xff80000030257808 */ /* 0x000fe40007000000 */
[----:B------:R-:W-:Y:S01]  /*5df0*/  FSEL R27, R27, -INF , !P1 ;  /* 0xff8000001b1b7808 */ /* 0x000fe20004800000 */
[----:B------:R-:W-:Y:S01]  /*5e00*/  LDSM.16.MT88.4 R48, [R194+0xe000] ;  /* 0x00e00000c230783b */ /* 0x000fe20000004200 */
[----:B------:R-:W-:-:S02]  /*5e10*/  ISETP.LT.OR P5, PT, R9, R212, P5 ;  /* 0x000000d40900720c */ /* 0x000fc40002fa1670 */
[----:B------:R-:W-:Y:S02]  /*5e20*/  ISETP.LT.OR P3, PT, R9, R210, P3 ;  /* 0x000000d20900720c */ /* 0x000fe40001f61670 */
[C---:B------:R-:W-:Y:S02]  /*5e30*/  ISETP.GE.AND P6, PT, R4.reuse, R211, PT ;  /* 0x000000d30400720c */ /* 0x040fe40003fc6270 */
[----:B------:R-:W-:Y:S02]  /*5e40*/  ISETP.GE.AND P1, PT, R4, R207, PT ;  /* 0x000000cf0400720c */ /* 0x000fe40003f26270 */
[C---:B------:R-:W-:Y:S02]  /*5e50*/  ISETP.LT.OR P0, PT, R8.reuse, R212, P0 ;  /* 0x000000d40800720c */ /* 0x040fe40000701670 */
[----:B------:R-:W-:Y:S02]  /*5e60*/  ISETP.LT.OR P2, PT, R8, R210, P2 ;  /* 0x000000d20800720c */ /* 0x000fe40001741670 */
[----:B------:R-:W-:-:S02]  /*5e70*/  FMNMX.FTZ R10, R39, R10, !PT ;  /* 0x0000000a270a7209 */ /* 0x000fc40007810000 */
[----:B------:R-:W-:Y:S02]  /*5e80*/  IADD3 R8, R3, 0x19, RZ ;  /* 0x0000001903087810 */ /* 0x000fe40007ffe0ff */
[C---:B------:R-:W-:Y:S02]  /*5e90*/  ISETP.LT.OR P6, PT, R4.reuse, R212, P6 ;  /* 0x000000d40400720c */ /* 0x040fe400037c1670 */
[----:B------:R-:W-:Y:S02]  /*5ea0*/  ISETP.LT.OR P1, PT, R4, R210, P1 ;  /* 0x000000d20400720c */ /* 0x000fe40000f21670 */
[----:B------:R-:W-:Y:S02]  /*5eb0*/  FSEL R23, R32, -INF , !P5 ;  /* 0xff80000020177808 */ /* 0x000fe40006800000 */
[----:B------:R-:W-:Y:S02]  /*5ec0*/  FSEL R15, R20, -INF , !P3 ;  /* 0xff800000140f7808 */ /* 0x000fe40005800000 */
[----:B------:R-:W-:-:S02]  /*5ed0*/  FMNMX.FTZ R10, R37, R10, !PT ;  /* 0x0000000a250a7209 */ /* 0x000fc40007810000 */
[----:B------:R-:W-:Y:S02]  /*5ee0*/  IADD3 R4, R3, 0x20, RZ ;  /* 0x0000002003047810 */ /* 0x000fe40007ffe0ff */
[C---:B------:R-:W-:Y:S02]  /*5ef0*/  ISETP.GE.AND P5, PT, R8.reuse, R211, PT ;  /* 0x000000d30800720c */ /* 0x040fe40003fa6270 */
[----:B------:R-:W-:Y:S02]  /*5f00*/  ISETP.GE.AND P3, PT, R8, R207, PT ;  /* 0x000000cf0800720c */ /* 0x000fe40003f66270 */
[----:B------:R-:W-:Y:S02]  /*5f10*/  FSEL R21, R33, -INF , !P0 ;  /* 0xff80000021157808 */ /* 0x000fe40004000000 */
[----:B------:R-:W-:Y:S02]  /*5f20*/  FSEL R13, R34, -INF , !P2 ;  /* 0xff800000220d7808 */ /* 0x000fe40005000000 */
[----:B------:R-:W-:-:S02]  /*5f30*/  FMNMX.FTZ R10, R23, R10, !PT ;  /* 0x0000000a170a7209 */ /* 0x000fc40007810000 */
[C---:B------:R-:W-:Y:S02]  /*5f40*/  ISETP.GE.AND P0, PT, R4.reuse, R211, PT ;  /* 0x000000d30400720c */ /* 0x040fe40003f06270 */
[----:B------:R-:W-:Y:S02]  /*5f50*/  ISETP.GE.AND P2, PT, R4, R207, PT ;  /* 0x000000cf0400720c */ /* 0x000fe40003f46270 */
[C---:B------:R-:W-:Y:S02]  /*5f60*/  ISETP.LT.OR P5, PT, R8.reuse, R212, P5 ;  /* 0x000000d40800720c */ /* 0x040fe40002fa1670 */
[----:B------:R-:W-:Y:S02]  /*5f70*/  ISETP.LT.OR P3, PT, R8, R210, P3 ;  /* 0x000000d20800720c */ /* 0x000fe40001f61670 */
[----:B------:R-:W-:Y:S02]  /*5f80*/  IADD3 R8, R3, 0x21, RZ ;  /* 0x0000002103087810 */ /* 0x000fe40007ffe0ff */
[----:B------:R-:W-:-:S02]  /*5f90*/  FSEL R19, R36, -INF , !P6 ;  /* 0xff80000024137808 */ /* 0x000fc40007000000 */
[----:B------:R-:W-:Y:S02]  /*5fa0*/  FMNMX.FTZ R12, R21, R10, !PT ;  /* 0x0000000a150c7209 */ /* 0x000fe40007810000 */
[C---:B------:R-:W-:Y:S02]  /*5fb0*/  ISETP.LT.OR P0, PT, R4.reuse, R212, P0 ;  /* 0x000000d40400720c */ /* 0x040fe40000701670 */
[----:B------:R-:W-:Y:S02]  /*5fc0*/  ISETP.LT.OR P2, PT, R4, R210, P2 ;  /* 0x000000d20400720c */ /* 0x000fe40001741670 */
[----:B------:R-:W-:Y:S02]  /*5fd0*/  FSEL R11, R22, -INF , !P1 ;  /* 0xff800000160b7808 */ /* 0x000fe40004800000 */
[----:B------:R-:W-:Y:S02]  /*5fe0*/  FMNMX.FTZ R10, R6, R29, !PT ;  /* 0x0000001d060a7209 */ /* 0x000fe40007810000 */
[----:B------:R-:W-:-:S02]  /*5ff0*/  IADD3 R4, R3, 0x28, RZ ;  /* 0x0000002803047810 */ /* 0x000fc40007ffe0ff */
[C---:B------:R-:W-:Y:S02]  /*6000*/  ISETP.GE.AND P6, PT, R8.reuse, R211, PT ;  /* 0x000000d30800720c */ /* 0x040fe40003fc6270 */
[----:B------:R-:W-:Y:S02]  /*6010*/  ISETP.GE.AND P1, PT, R8, R207, PT ;  /* 0x000000cf0800720c */ /* 0x000fe40003f26270 */
[----:B------:R-:W-:Y:S02]  /*6020*/  FSEL R17, R35, -INF , !P5 ;  /* 0xff80000023117808 */ /* 0x000fe40006800000 */
[----:B------:R-:W-:Y:S02]  /*6030*/  FMNMX.FTZ R12, R19, R12, !PT ;  /* 0x0000000c130c7209 */ /* 0x000fe40007810000 */
        /* <DEDUP_REMOVED lines=9> */
[----:B------:R-:W-:Y:S02]  /*60d0*/  FMNMX.FTZ R10, R27, R10, !PT ;  /* 0x0000000a1b0a7209 */ /* 0x000fe40007810000 */
[C---:B------:R-:W-:Y:S02]  /*60e0*/  ISETP.LT.OR P5, PT, R4.reuse, R212, P5 ;  /* 0x000000d40400720c */ /* 0x040fe40002fa1670 */
[----:B------:R-:W-:Y:S02]  /*60f0*/  ISETP.LT.OR P3, PT, R4, R210, P3 ;  /* 0x000000d20400720c */ /* 0x000fe40001f61670 */
[----:B------:R-:W-:Y:S02]  /*6100*/  FSEL R217, R217, -INF , !P2 ;  /* 0xff800000d9d97808 */ /* 0x000fe40005000000 */
[----:B------:R-:W-:-:S02]  /*6110*/  IADD3 R4, R3, 0x30, RZ ;  /* 0x0000003003047810 */ /* 0x000fc40007ffe0ff */
[C---:B------:R-:W-:Y:S02]  /*6120*/  ISETP.GE.AND P0, PT, R8.reuse, R211, PT ;  /* 0x000000d30800720c */ /* 0x040fe40003f06270 */
[----:B------:R-:W-:Y:S02]  /*6130*/  ISETP.GE.AND P2, PT, R8, R207, PT ;  /* 0x000000cf0800720c */ /* 0x000fe40003f46270 */
[----:B------:R-:W-:Y:S02]  /*6140*/  FSEL R163, R163, -INF , !P6 ;  /* 0xff800000a3a37808 */ /* 0x000fe40007000000 */
[----:B------:R-:W-:Y:S02]  /*6150*/  FMNMX.FTZ R12, R223, R12, !PT ;  /* 0x0000000cdf0c7209 */ /* 0x000fe40007810000 */
[----:B------:R-:W-:Y:S02]  /*6160*/  FMNMX.FTZ R10, R15, R10, !PT ;  /* 0x0000000a0f0a7209 */ /* 0x000fe40007810000 */
[----:B------:R-:W-:-:S02]  /*6170*/  FSEL R169, R169, -INF , !P1 ;  /* 0xff800000a9a97808 */ /* 0x000fc40004800000 */
        /* <DEDUP_REMOVED lines=10> */
[----:B------:R-:W-:Y:S02]  /*6220*/  IADD3 R4, R3, 0x38, RZ ;  /* 0x0000003803047810 */ /* 0x000fe40007ffe0ff */
[----:B------:R-:W-:-:S02]  /*6230*/  ISETP.GE.AND P5, PT, R8, R211, PT ;  /* 0x000000d30800720c */ /* 0x000fc40003fa6270 */
[----:B------:R-:W-:Y:S02]  /*6240*/  FSEL R165, R165, -INF , !P0 ;  /* 0xff800000a5a57808 */ /* 0x000fe40004000000 */
[----:B------:R-:W-:Y:S02]  /*6250*/  FMNMX.FTZ R12, R219, R12, !PT ;  /* 0x0000000cdb0c7209 */ /* 0x000fe40007810000 */
[----:B------:R-:W-:Y:S02]  /*6260*/  FMNMX.FTZ R10, R11, R10, !PT ;  /* 0x0000000a0b0a7209 */ /* 0x000fe40007810000 */
[----:B------:R-:W-:Y:S02]  /*6270*/  FSEL R213, R213, -INF , !P6 ;  /* 0xff800000d5d57808 */ /* 0x000fe40007000000 */
[----:B------:R-:W-:Y:S02]  /*6280*/  ISETP.LT.OR P5, PT, R8, R212, P5 ;  /* 0x000000d40800720c */ /* 0x000fe40002fa1670 */
[----:B------:R-:W-:-:S02]  /*6290*/  ISETP.GE.AND P6, PT, R4, R211, PT ;  /* 0x000000d30400720c */ /* 0x000fc40003fc6270 */
[----:B------:R-:W-:Y:S02]  /*62a0*/  FMNMX.FTZ R12, R165, R12, !PT ;  /* 0x0000000ca50c7209 */ /* 0x000fe40007810000 */
[----:B------:R-:W-:Y:S02]  /*62b0*/  FMNMX.FTZ R10, R9, R10, !PT ;  /* 0x0000000a090a7209 */ /* 0x000fe40007810000 */
[----:B------:R-:W-:Y:S02]  /*62c0*/  FSEL R179, R179, -INF , !P5 ;  /* 0xff800000b3b37808 */ /* 0x000fe40006800000 */
[----:B------:R-:W-:Y:S02]  /*62d0*/  ISETP.LT.OR P6, PT, R4, R212, P6 ;  /* 0x000000d40400720c */ /* 0x000fe400037c1670 */
        /* <DEDUP_REMOVED lines=8> */
[-C--:B------:R-:W-:Y:S02]  /*6360*/  ISETP.GE.AND P3, PT, R4, R207.reuse, PT ;  /* 0x000000cf0400720c */ /* 0x080fe40003f66270 */
[----:B------:R-:W-:Y:S02]  /*6370*/  ISETP.GE.AND P0, PT, R8, R207, PT ;  /* 0x000000cf0800720c */ /* 0x000fe40003f06270 */
[----:B------:R-:W-:Y:S02]  /*6380*/  FSEL R171, R171, -INF , !P2 ;  /* 0xff800000abab7808 */ /* 0x000fe40005000000 */
[----:B------:R-:W-:Y:S02]  /*6390*/  FMNMX.FTZ R12, R215, R10, !PT ;  /* 0x0000000ad70c7209 */ /* 0x000fe40007810000 */
[----:B------:R-:W-:Y:S02]  /*63a0*/  ISETP.GE.AND P5, PT, R3, R211, PT ;  /* 0x000000d30300720c */ /* 0x000fe40003fa6270 */
[----:B------:R-:W-:-:S02]  /*63b0*/  ISETP.LT.OR P3, PT, R4, R210, P3 ;  /* 0x000000d20400720c */ /* 0x000fc40001f61670 */
[----:B------:R-:W-:Y:S02]  /*63c0*/  ISETP.LT.OR P0, PT, R8, R210, P0 ;  /* 0x000000d20800720c */ /* 0x000fe40000701670 */
[----:B------:R-:W-:Y:S02]  /*63d0*/  FSEL R173, R173, -INF , !P1 ;  /* 0xff800000adad7808 */ /* 0x000fe40004800000 */
[----:B------:R-:W-:Y:S02]  /*63e0*/  FMNMX.FTZ R4, R171, R12, !PT ;  /* 0x0000000cab047209 */ /* 0x000fe40007810000 */
[C---:B------:R-:W-:Y:S02]  /*63f0*/  ISETP.LT.OR P5, PT, R3.reuse, R212, P5 ;  /* 0x000000d40300720c */ /* 0x040fe40002fa1670 */
[----:B------:R-:W-:Y:S02]  /*6400*/  ISETP.GE.AND P1, PT, R3, R207, PT ;  /* 0x000000cf0300720c */ /* 0x000fe40003f26270 */
[----:B------:R-:W-:-:S02]  /*6410*/  FSEL R143, R143, -INF , !P0 ;  /* 0xff8000008f8f7808 */ /* 0x000fc40004000000 */
[----:B------:R-:W-:Y:S02]  /*6420*/  FMNMX.FTZ R4, R173, R4, !PT ;  /* 0x00000004ad047209 */ /* 0x000fe40007810000 */
        /* <DEDUP_REMOVED lines=10> */
[----:B-1----:R-:W-:-:S05]  /*64d0*/  FMNMX.FTZ R33, R10, R33, !PT ;  /* 0x000000210a217209 */ /* 0x002fca0007810000 */
[----:B------:R-:W1:Y:S01]  /*64e0*/  SHFL.BFLY PT, R132, R33, 0x1, 0x1f ;  /* 0x0c201f0021847f89 */ /* 0x000e6200000e0000 */
[----:B--2---:R-:W-:-:S05]  /*64f0*/  FMNMX.FTZ R4, R35, R4, !PT ;  /* 0x0000000423047209 */ /* 0x004fca0007810000 */
[----:B------:R-:W2:Y:S01]  /*6500*/  SHFL.BFLY PT, R3, R4, 0x1, 0x1f ;  /* 0x0c201f0004037f89 */ /* 0x000ea200000e0000 */
[----:B-1----:R-:W-:-:S03]  /*6510*/  FMNMX.FTZ R132, R33, R132, !PT ;  /* 0x0000008421847209 */ /* 0x002fc60007810000 */
[----:B------:R-:W-:Y:S01]  /*6520*/  LDSM.16.MT88.4 R32, [R193+0xc800] ;  /* 0x00c80000c120783b */ /* 0x000fe20000004200 */
[C---:B------:R-:W-:Y:S01]  /*6530*/  FSETP.NEU.FTZ.AND P0, PT, R132.reuse, -INF , PT ;  /* 0xff8000008400780b */ /* 0x040fe20003f1d000 */
[----:B------:R-:W-:Y:S01]  /*6540*/  FMUL.FTZ R140, R132, c[0x0][0x23c] ;  /* 0x00008f00848c7a20 */ /* 0x000fe20000410000 */
[----:B--2---:R-:W-:-:S04]  /*6550*/  FMNMX.FTZ R3, R4, R3, !PT ;  /* 0x0000000304037209 */ /* 0x004fc80007810000 */
[----:B------:R-:W-:Y:S02]  /*6560*/  FSEL R140, R140, RZ, P0 ;  /* 0x000000ff8c8c7208 */ /* 0x000fe40000000000 */
[C---:B------:R-:W-:Y:S01]  /*6570*/  FSETP.NEU.FTZ.AND P0, PT, R3.reuse, -INF , PT ;  /* 0xff8000000300780b */ /* 0x040fe20003f1d000 */
[----:B------:R-:W-:Y:S02]  /*6580*/  FMUL.FTZ R162, R3, c[0x0][0x23c] ;  /* 0x00008f0003a27a20 */ /* 0x000fe40000410000 */
[--C-:B------:R-:W-:Y:S02]  /*6590*/  FFMA.FTZ R161, R2, c[0x0][0x23c], -R140.reuse ;  /* 0x00008f0002a17a23 */ /* 0x100fe4000001088c */
[--C-:B------:R-:W-:Y:S01]  /*65a0*/  FFMA.FTZ R156, R31, c[0x0][0x23c], -R140.reuse ;  /* 0x00008f001f9c7a23 */ /* 0x100fe2000001088c */
[----:B------:R-:W-:Y:S01]  /*65b0*/  FSEL R162, R162, RZ, P0 ;  /* 0x000000ffa2a27208 */ /* 0x000fe20000000000 */
[--C-:B------:R-:W-:Y:S01]  /*65c0*/  FFMA.FTZ R155, R39, c[0x0][0x23c], -R140.reuse ;  /* 0x00008f00279b7a23 */ /* 0x100fe2000001088c */
[----:B------:R-:W-:Y:S01]  /*65d0*/  LEA R216, P0, R134, c[0x0][0x168], 0x1 ;  /* 0x00005a0086d87a11 */ /* 0x000fe200078008ff */
[----:B------:R-:W-:Y:S01]  /*65e0*/  FFMA.FTZ R152, R37, c[0x0][0x23c], -R140 ;  /* 0x00008f0025987a23 */ /* 0x000fe2000001088c */
[----:B------:R-:W-:Y:S01]  /*65f0*/  MUFU.EX2 R161, R161 ;  /* 0x000000a100a17308 */ /* 0x000fe20000000800 */
[----:B------:R-:W-:-:S02]  /*6600*/  FFMA.FTZ R154, R6, c[0x0][0x23c], -R162 ;  /* 0x00008f00069a7a23 */ /* 0x000fc400000108a2 */
[--C-:B------:R-:W-:Y:S01]  /*6610*/  FFMA.FTZ R157, R29, c[0x0][0x23c], -R162.reuse ;  /* 0x00008f001d9d7a23 */ /* 0x100fe200000108a2 */
[----:B------:R-:W1:Y:S01]  /*6620*/  LDSM.16.MT88.4 R4, [R192+0x10000] ;  /* 0x01000000c004783b */ /* 0x000e620000004200 */
[--C-:B------:R-:W-:Y:S02]  /*6630*/  FFMA.FTZ R159, R25, c[0x0][0x23c], -R162.reuse ;  /* 0x00008f00199f7a23 */ /* 0x100fe400000108a2 */
[--C-:B------:R-:W-:Y:S01]  /*6640*/  FFMA.FTZ R148, R27, c[0x0][0x23c], -R162.reuse ;  /* 0x00008f001b947a23 */ /* 0x100fe200000108a2 */
[----:B------:R-:W2:Y:S01]  /*6650*/  MUFU.EX2 R156, R156 ;  /* 0x0000009c009c7308 */ /* 0x000ea20000000800 */
[--C-:B------:R-:W-:Y:S01]  /*6660*/  FFMA.FTZ R147, R11, c[0x0][0x23c], -R162.reuse ;  /* 0x00008f000b937a23 */ /* 0x100fe200000108a2 */
[----:B------:R-:W-:Y:S01]  /*6670*/  LDSM.16.MT88.4 R28, [R192+0xc800] ;  /* 0x00c80000c01c783b */ /* 0x000fe20000004200 */
[----:B------:R-:W-:Y:S02]  /*6680*/  FFMA.FTZ R0, R9, c[0x0][0x23c], -R162 ;  /* 0x00008f0009007a23 */ /* 0x000fe400000108a2 */
[--C-:B------:R-:W-:Y:S01]  /*6690*/  FFMA.FTZ R153, R23, c[0x0][0x23c], -R140.reuse ;  /* 0x00008f0017997a23 */ /* 0x100fe2000001088c */
[----:B------:R-:W3:Y:S01]  /*66a0*/  LDSM.16.MT88.4 R8, [R196+0xe800] ;  /* 0x00e80000c408783b */ /* 0x000ee20000004200 */
[--C-:B------:R-:W-:Y:S01]  /*66b0*/  FFMA.FTZ R150, R21, c[0x0][0x23c], -R140.reuse ;  /* 0x00008f0015967a23 */ /* 0x100fe2000001088c */
[----:B------:R-:W-:Y:S01]  /*66c0*/  MUFU.EX2 R155, R155 ;  /* 0x0000009b009b7308 */ /* 0x000fe20000000800 */
[--C-:B------:R-:W-:Y:S01]  /*66d0*/  FFMA.FTZ R149, R19, c[0x0][0x23c], -R140.reuse ;  /* 0x00008f0013957a23 */ /* 0x100fe2000001088c */
[----:B------:R-:W4:Y:S01]  /*66e0*/  LDSM.16.MT88.4 R20, [R196+0xc800] ;  /* 0x00c80000c414783b */ /* 0x000f220000004200 */
[----:B------:R-:W-:-:S02]  /*66f0*/  FFMA.FTZ R146, R17, c[0x0][0x23c], -R140 ;  /* 0x00008f0011927a23 */ /* 0x000fc4000001088c */
[--C-:B------:R-:W-:Y:S01]  /*6700*/  FFMA.FTZ R151, R15, c[0x0][0x23c], -R162.reuse ;  /* 0x00008f000f977a23 */ /* 0x100fe200000108a2 */
[----:B------:R-:W5:Y:S01]  /*6710*/  LDSM.16.MT88.4 R16, [R193+0xe800] ;  /* 0x00e80000c110783b */ /* 0x000f620000004200 */
[----:B------:R-:W-:Y:S01]  /*6720*/  FFMA.FTZ R2, R13, c[0x0][0x23c], -R162 ;  /* 0x00008f000d027a23 */ /* 0x000fe200000108a2 */
[----:B------:R-:W1:Y:S01]  /*6730*/  MUFU.EX2 R152, R152 ;  /* 0x0000009800987308 */ /* 0x000e620000000800 */
[----:B--2---:R-:W-:Y:S01]  /*6740*/  F2FP.BF16.PACK_AB R96, R156, R161 ;  /* 0x000000a19c60723e */ /* 0x004fe200000010ff */
[----:B------:R-:W2:Y:S01]  /*6750*/  LDSM.16.MT88.4 R12, [R192+0xe800] ;  /* 0x00e80000c00c783b */ /* 0x000ea20000004200 */
[--C-:B------:R-:W-:Y:S02]  /*6760*/  FFMA.FTZ R158, R223, c[0x0][0x23c], -R140.reuse ;  /* 0x00008f00df9e7a23 */ /* 0x100fe4000001088c */
[--C-:B------:R-:W-:Y:S01]  /*6770*/  FFMA.FTZ R163, R163, c[0x0][0x23c], -R140.reuse ;  /* 0x00008f00a3a37a23 */ /* 0x100fe2000001088c */
[----:B------:R-:W-:Y:S01]  /*6780*/  LDSM.16.MT88.4 R24, [R194+0xe800] ;  /* 0x00e80000c218783b */ /* 0x000fe20000004200 */
[--C-:B------:R-:W-:Y:S01]  /*6790*/  FFMA.FTZ R160, R219, c[0x0][0x23c], -R140.reuse ;  /* 0x00008f00dba07a23 */ /* 0x100fe2000001088c */
[----:B------:R-:W-:Y:S01]  /*67a0*/  MUFU.EX2 R154, R154 ;  /* 0x0000009a009a7308 */ /* 0x000fe20000000800 */
[----:B------:R-:W-:-:S02]  /*67b0*/  FFMA.FTZ R165, R165, c[0x0][0x23c], -R140 ;  /* 0x00008f00a5a57a23 */ /* 0x000fc4000001088c */
[--C-:B------:R-:W-:Y:S02]  /*67c0*/  FFMA.FTZ R164, R217, c[0x0][0x23c], -R162.reuse ;  /* 0x00008f00d9a47a23 */ /* 0x100fe400000108a2 */
[--C-:B------:R-:W-:Y:S02]  /*67d0*/  FFMA.FTZ R169, R169, c[0x0][0x23c], -R162.reuse ;  /* 0x00008f00a9a97a23 */ /* 0x100fe400000108a2 */
[--C-:B------:R-:W-:Y:S01]  /*67e0*/  FFMA.FTZ R166, R215, c[0x0][0x23c], -R162.reuse ;  /* 0x00008f00d7a67a23 */ /* 0x100fe200000108a2 */
[----:B------:R-:W3:Y:S01]  /*67f0*/  MUFU.EX2 R157, R157 ;  /* 0x0000009d009d7308 */ /* 0x000ee20000000800 */
[----:B-1----:R-:W-:Y:S01]  /*6800*/  F2FP.BF16.PACK_AB R98, R152, R155 ;  /* 0x0000009b9862723e */ /* 0x002fe200000010ff */
[--C-:B------:R-:W-:Y:S01]  /*6810*/  FFMA.FTZ R171, R171, c[0x0][0x23c], -R162.reuse ;  /* 0x00008f00abab7a23 */ /* 0x100fe200000108a2 */
[----:B------:R-:W-:Y:S01]  /*6820*/  LEA.HI.X R215, R134, c[0x0][0x16c], R133, 0x1, P0 ;  /* 0x00005b0086d77a11 */ /* 0x000fe200000f0c85 */
[----:B------:R-:W-:Y:S02]  /*6830*/  FFMA.FTZ R172, R173, c[0x0][0x23c], -R162 ;  /* 0x00008f00adac7a23 */ /* 0x000fe400000108a2 */
[----:B------:R-:W-:-:S02]  /*6840*/  FFMA.FTZ R168, R213, c[0x0][0x23c], -R140 ;  /* 0x00008f00d5a87a23 */ /* 0x000fc4000001088c */
[----:B------:R-:W-:Y:S01]  /*6850*/  MUFU.EX2 R159, R159 ;  /* 0x0000009f009f7308 */ /* 0x000fe20000000800 */
[--C-:B------:R-:W-:Y:S02]  /*6860*/  FFMA.FTZ R179, R179, c[0x0][0x23c], -R140.reuse ;  /* 0x00008f00b3b37a23 */ /* 0x100fe4000001088c */
[--C-:B------:R-:W-:Y:S02]  /*6870*/  FFMA.FTZ R170, R177, c[0x0][0x23c], -R140.reuse ;  /* 0x00008f00b1aa7a23 */ /* 0x100fe4000001088c */
[----:B------:R-:W-:Y:S02]  /*6880*/  FFMA.FTZ R219, R175, c[0x0][0x23c], -R140 ;  /* 0x00008f00afdb7a23 */ /* 0x000fe4000001088c */
[--C-:B------:R-:W-:Y:S01]  /*6890*/  FFMA.FTZ R173, R143, c[0x0][0x23c], -R162.reuse ;  /* 0x00008f008fad7a23 */ /* 0x100fe200000108a2 */
[----:B------:R-:W1:Y:S01]  /*68a0*/  MUFU.EX2 R148, R148 ;  /* 0x0000009400947308 */ /* 0x000e620000000800 */
[----:B---3--:R-:W-:Y:S01]  /*68b0*/  F2FP.BF16.PACK_AB R97, R157, R154 ;  /* 0x0000009a9d61723e */ /* 0x008fe200000010ff */
        /* <DEDUP_REMOVED lines=8> */
[----:B-1----:R-:W-:Y:S01]  /*6940*/  F2FP.BF16.PACK_AB R99, R148, R159 ;  /* 0x0000009f9463723e */ /* 0x002fe200000010ff */
        /* <DEDUP_REMOVED lines=10> */
[----:B------:R-:W3:Y:S06]  /*69f0*/  MUFU.EX2 R2, R2 ;  /* 0x0000000200027308 */ /* 0x000eec0000000800 */
        /* <DEDUP_REMOVED lines=39> */
[----:B---3--:R-:W-:Y:S01]  /*6c70*/  F2FP.BF16.PACK_AB R5, R2, R151 ;  /* 0x000000970205723e */ /* 0x008fe200000010ff */
[----:B------:R-:W-:-:S02]  /*6c80*/  FADD.FTZ R153, R153, R152 ;  /* 0x0000009899997221 */ /* 0x000fc40000010000 */
[----:B------:R-:W-:Y:S02]  /*6c90*/  FADD.FTZ R151, R151, R148 ;  /* 0x0000009497977221 */ /* 0x000fe40000010000 */
[----:B------:R-:W-:Y:S01]  /*6ca0*/  FADD.FTZ R150, R150, R153 ;  /* 0x0000009996967221 */ /* 0x000fe20000010000 */
[----:B------:R-:W-:Y:S01]  /*6cb0*/  F2FP.BF16.PACK_AB R6, R146, R149 ;  /* 0x000000959206723e */ /* 0x000fe200000010ff */
[----:B------:R-:W-:Y:S01]  /*6cc0*/  FADD.FTZ R2, R2, R151 ;  /* 0x0000009702027221 */ /* 0x000fe20000010000 */
[----:B------:R-:W-:-:S03]  /*6cd0*/  F2FP.BF16.PACK_AB R7, R0, R147 ;  /* 0x000000930007723e */ /* 0x000fc600000010ff */
[----:B------:R-:W-:-:S04]  /*6ce0*/  FADD.FTZ R147, R147, R2 ;  /* 0x0000000293937221 */ /* 0x000fc80000010000 */
[----:B------:R-:W-:Y:S01]  /*6cf0*/  HMMA.16816.F32.BF16 R36, R4, R8, R36 ;  /* 0x000000080424723c */ /* 0x000fe20000041824 */
[----:B------:R-:W-:-:S07]  /*6d00*/  FADD.FTZ R147, R0, R147 ;  /* 0x0000009300937221 */ /* 0x000fce0000010000 */
[C---:B------:R-:W-:Y:S01]  /*6d10*/  HMMA.16816.F32.BF16 R40, R4.reuse, R10, R40 ;  /* 0x0000000a0428723c */ /* 0x040fe20000041828 */
[----:B------:R-:W1:Y:S07]  /*6d20*/  LDSM.16.MT88.4 R8, [R194+0x10800] ;  /* 0x01080000c208783b */ /* 0x000e6e0000004200 */
[C---:B----4-:R-:W-:Y:S08]  /*6d30*/  HMMA.16816.F32.BF16 R128, R4.reuse, R20, R128 ;  /* 0x000000140480723c */ /* 0x050ff00000041880 */
[C---:B------:R-:W-:Y:S01]  /*6d40*/  HMMA.16816.F32.BF16 R124, R4.reuse, R22, R124 ;  /* 0x00000016047c723c */ /* 0x040fe2000004187c */
[----:B------:R-:W3:Y:S07]  /*6d50*/  LDSM.16.MT88.4 R20, [R196+0x10800] ;  /* 0x01080000c414783b */ /* 0x000eee0000004200 */
[C---:B-----5:R-:W-:Y:S08]  /*6d60*/  HMMA.16816.F32.BF16 R52, R4.reuse, R16, R52 ;  /* 0x000000100434723c */ /* 0x060ff00000041834 */
        /* <DEDUP_REMOVED lines=45> */
[----:B------:R-:W-:Y:S07]  /*7040*/  LDSM.16.MT88.4 R12, [R194+0x11000] ;  /* 0x01100000c20c783b */ /* 0x000fee0000004200 */
[C---:B------:R-:W-:Y:S08]  /*7050*/  HMMA.16816.F32.BF16 R112, R4.reuse, R32, R112 ;  /* 0x000000200470723c */ /* 0x040ff00000041870 */
[C---:B-1----:R-:W-:Y:S08]  /*7060*/  HMMA.16816.F32.BF16 R52, R4.reuse, R8, R52 ;  /* 0x000000080434723c */ /* 0x042ff00000041834 */
[C---:B------:R-:W-:Y:S01]  /*7070*/  HMMA.16816.F32.BF16 R56, R4.reuse, R10, R56 ;  /* 0x0000000a0438723c */ /* 0x040fe20000041838 */
[----:B------:R-:W1:Y:S07]  /*7080*/  LDSM.16.MT88.4 R8, [R193+0x11000] ;  /* 0x01100000c108783b */ /* 0x000e6e0000004200 */
[C---:B---3--:R-:W-:Y:S08]  /*7090*/  HMMA.16816.F32.BF16 R60, R4.reuse, R16, R60 ;  /* 0x00000010043c723c */ /* 0x048ff0000004183c */
        /* <DEDUP_REMOVED lines=55> */
[----:B------:R-:W-:-:S05]  /*7410*/  FADD.FTZ R219, R219, R170 ;  /* 0x000000aadbdb7221 */ /* 0x000fca0000010000 */
        /* <DEDUP_REMOVED lines=94> */
.L_x_2161:
[----:B------:R-:W-:-:S05]  /*7a00*/  IMAD.MOV.U32 R7, RZ, RZ, c[0x0][0x1a0] ;  /* 0x00006800ff077624 */ /* 0x000fca00078e00ff */
[----:B------:R-:W-:-:S04]  /*7a10*/  LEA R7, -R7, RZ, 0x6 ;  /* 0x000000ff07077211 */ /* 0x000fc800078e31ff */
[----:B------:R-:W-:Y:S02]  /*7a20*/  SHF.R.S32.HI R2, RZ, 0x1f, R7 ;  /* 0x0000001fff027819 */ /* 0x000fe40000011407 */
.L_x_2162:
        /* <DEDUP_REMOVED lines=89> */
[----:B------:R-:W-:Y:S01]  /*7fc0*/  IMAD.MOV.U32 R220, RZ, RZ, R176 ;  /* 0x000000ffffdc7224 */ /* 0x000fe200078e00b0 */
[----:B------:R-:W-:Y:S01]  /*7fd0*/  @!P1 LEA.HI.X R33, R144, c[0x0][0x174], R135, 0x1, P0 ;  /* 0x00005d0090219a11 */ /* 0x000fe200000f0c87 */
[----:B------:R-:W-:Y:S01]  /*7fe0*/  @P1 STS.128 [R206+0x11000], RZ ;  /* 0x011000ffce001388 */ /* 0x000fe20000000c00 */
[----:B------:R-:W-:-:S03]  /*7ff0*/  IMAD.MOV.U32 R221, RZ, RZ, R177 ;  /* 0x000000ffffdd7224 */ /* 0x000fc600078e00b1 */
        /* <DEDUP_REMOVED lines=20> */
[----:B---3--:R-:W4:Y:S04]  /*8140*/  LDSM.16.M88.4 R12, [R201+0x6800] ;  /* 0x00680000c90c783b */ /* 0x008f280000000200 */
[----:B--2---:R-:W2:Y:S04]  /*8150*/  LDSM.16.M88.4 R20, [R201+0x6000] ;  /* 0x00600000c914783b */ /* 0x004ea80000000200 */
[----:B------:R-:W3:Y:S04]  /*8160*/  LDSM.16.M88.4 R156, [R201+0x7000] ;  /* 0x00700000c99c783b */ /* 0x000ee80000000200 */
[----:B------:R-:W2:Y:S04]  /*8170*/  LDSM.16.M88.4 R140, [R201+0x7800] ;  /* 0x00780000c98c783b */ /* 0x000ea80000000200 */
[----:B-----5:R-:W-:Y:S04]  /*8180*/  LDSM.16.M88.4 R8, [R200] ;  /* 0x00000000c808783b */ /* 0x020fe80000000200 */
[----:B------:R-:W5:Y:S04]  /*8190*/  LDSM.16.M88.4 R28, [R191] ;  /* 0x00000000bf1c783b */ /* 0x000f680000000200 */
[----:B------:R-:W3:Y:S04]  /*81a0*/  LDSM.16.M88.4 R136, [R199] ;  /* 0x00000000c788783b */ /* 0x000ee80000000200 */
[----:B-1----:R-:W1:Y:S04]  /*81b0*/  LDSM.16.M88.4 R4, [R190] ;  /* 0x00000000be04783b */ /* 0x002e680000000200 */
[----:B------:R-:W1:Y:S04]  /*81c0*/  LDSM.16.M88.4 R164, [R189] ;  /* 0x00000000bda4783b */ /* 0x000e680000000200 */
[----:B------:R-:W-:Y:S01]  /*81d0*/  LDSM.16.M88.4 R32, [R198] ;  /* 0x00000000c620783b */ /* 0x000fe20000000200 */
[C---:B----4-:R-:W-:Y:S03]  /*81e0*/  HMMA.16816.F32.BF16 R16, R148.reuse, R12, RZ ;  /* 0x0000000c9410723c */ /* 0x050fe600000418ff */
[----:B------:R-:W4:Y:S04]  /*81f0*/  LDSM.16.M88.4 R144, [R195+0x6000] ;  /* 0x00600000c390783b */ /* 0x000f280000000200 */
[----:B------:R-:W-:Y:S01]  /*8200*/  LDSM.16.M88.4 R172, [R188] ;  /* 0x00000000bcac783b */ /* 0x000fe20000000200 */
[C---:B------:R-:W-:Y:S03]  /*8210*/  HMMA.16816.F32.BF16 R12, R148.reuse, R14, RZ ;  /* 0x0000000e940c723c */ /* 0x040fe600000418ff */
[----:B------:R-:W-:Y:S04]  /*8220*/  LDSM.16.M88.4 R168, [R188+0x800] ;  /* 0x00080000bca8783b */ /* 0x000fe80000000200 */
[----:B------:R-:W0:Y:S01]  /*8230*/  LDGDEPBAR ;  /* 0x00000000000079af */ /* 0x000e220000000000 */
[C---:B--2---:R-:W-:Y:S08]  /*8240*/  HMMA.16816.F32.BF16 R24, R148.reuse, R20, RZ ;  /* 0x000000149418723c */ /* 0x044ff000000418ff */
[C---:B------:R-:W-:Y:S08]  /*8250*/  HMMA.16816.F32.BF16 R20, R148.reuse, R22, RZ ;  /* 0x000000169414723c */ /* 0x040ff000000418ff */
[C---:B---3--:R-:W-:Y:S08]  /*8260*/  HMMA.16816.F32.BF16 R160, R148.reuse, R156, RZ ;  /* 0x0000009c94a0723c */ /* 0x048ff000000418ff */
[C---:B------:R-:W-:Y:S08]  /*8270*/  HMMA.16816.F32.BF16 R156, R148.reuse, R158, RZ ;  /* 0x0000009e949c723c */ /* 0x040ff000000418ff */
[C---:B------:R-:W-:Y:S08]  /*8280*/  HMMA.16816.F32.BF16 R152, R148.reuse, R140, RZ ;  /* 0x0000008c9498723c */ /* 0x040ff000000418ff */
[----:B------:R-:W-:Y:S01]  /*8290*/  HMMA.16816.F32.BF16 R148, R148, R142, RZ ;  /* 0x0000008e9494723c */ /* 0x000fe200000418ff */
[----:B------:R-:W2:Y:S07]  /*82a0*/  LDSM.16.M88.4 R140, [R195+0x6800] ;  /* 0x00680000c38c783b */ /* 0x000eae0000000200 */
[C---:B-----5:R-:W-:Y:S08]  /*82b0*/  HMMA.16816.F32.BF16 R16, R8.reuse, R28, R16 ;  /* 0x0000001c0810723c */ /* 0x060ff00000041810 */
[C---:B------:R-:W-:Y:S01]  /*82c0*/  HMMA.16816.F32.BF16 R12, R8.reuse, R30, R12 ;  /* 0x0000001e080c723c */ /* 0x040fe2000004180c */
[----:B------:R-:W3:Y:S07]  /*82d0*/  LDSM.16.M88.4 R28, [R195+0x7000] ;  /* 0x00700000c31c783b */ /* 0x000eee0000000200 */
[C---:B------:R-:W-:Y:S08]  /*82e0*/  HMMA.16816.F32.BF16 R24, R8.reuse, R136, R24 ;  /* 0x000000880818723c */ /* 0x040ff00000041818 */
[C---:B------:R-:W-:Y:S01]  /*82f0*/  HMMA.16816.F32.BF16 R20, R8.reuse, R138, R20 ;  /* 0x0000008a0814723c */ /* 0x040fe20000041814 */
[----:B------:R-:W5:Y:S07]  /*8300*/  LDSM.16.M88.4 R136, [R195+0x7800] ;  /* 0x00780000c388783b */ /* 0x000f6e0000000200 */
[C---:B-1----:R-:W-:Y:S08]  /*8310*/  HMMA.16816.F32.BF16 R160, R8.reuse, R4, R160 ;  /* 0x0000000408a0723c */ /* 0x042ff000000418a0 */
[C---:B------:R-:W-:Y:S01]  /*8320*/  HMMA.16816.F32.BF16 R156, R8.reuse, R6, R156 ;  /* 0x00000006089c723c */ /* 0x040fe2000004189c */
[----:B------:R-:W1:Y:S07]  /*8330*/  LDSM.16.M88.4 R4, [R197] ;  /* 0x00000000c504783b */ /* 0x000e6e0000000200 */
[C---:B------:R-:W-:Y:S08]  /*8340*/  HMMA.16816.F32.BF16 R152, R8.reuse, R164, R152 ;  /* 0x000000a40898723c */ /* 0x040ff00000041898 */
[----:B------:R-:W-:Y:S01]  /*8350*/  HMMA.16816.F32.BF16 R148, R8, R166, R148 ;  /* 0x000000a60894723c */ /* 0x000fe20000041894 */
[----:B------:R-:W1:Y:S04]  /*8360*/  LDSM.16.M88.4 R8, [R188+0x1000] ;  /* 0x00100000bc08783b */ /* 0x000e680000000200 */
[----:B------:R-:W1:Y:S03]  /*8370*/  LDSM.16.M88.4 R164, [R188+0x1800] ;  /* 0x00180000bca4783b */ /* 0x000e660000000200 */
[C---:B----4-:R-:W-:Y:S08]  /*8380*/  HMMA.16816.F32.BF16 R24, R32.reuse, R144, R24 ;  /* 0x000000902018723c */ /* 0x050ff00000041818 */
[C---:B------:R-:W-:Y:S01]  /*8390*/  HMMA.16816.F32.BF16 R20, R32.reuse, R146, R20 ;  /* 0x000000922014723c */ /* 0x040fe20000041814 */
[----:B------:R-:W-:Y:S07]  /*83a0*/  LDSM.16.M88.4 R144, [R201+0x8000] ;  /* 0x00800000c990783b */ /* 0x000fee0000000200 */
[C---:B--2---:R-:W-:Y:S08]  /*83b0*/  HMMA.16816.F32.BF16 R16, R32.reuse, R140, R16 ;  /* 0x0000008c2010723c */ /* 0x044ff00000041810 */
[C---:B------:R-:W-:Y:S01]  /*83c0*/  HMMA.16816.F32.BF16 R12, R32.reuse, R142, R12 ;  /* 0x0000008e200c723c */ /* 0x040fe2000004180c */
[----:B------:R-:W-:Y:S07]  /*83d0*/  LDSM.16.M88.4 R140, [R201+0x8800] ;  /* 0x00880000c98c783b */ /* 0x000fee0000000200 */
[C---:B---3--:R-:W-:Y:S08]  /*83e0*/  HMMA.16816.F32.BF16 R160, R32.reuse, R28, R160 ;  /* 0x0000001c20a0723c */ /* 0x048ff000000418a0 */
[C---:B------:R-:W-:Y:S01]  /*83f0*/  HMMA.16816.F32.BF16 R156, R32.reuse, R30, R156 ;  /* 0x0000001e209c723c */ /* 0x040fe2000004189c */
[----:B------:R-:W2:Y:S07]  /*8400*/  LDSM.16.M88.4 R28, [R202+0x2000] ;  /* 0x00200000ca1c783b */ /* 0x000eae0000000200 */
[C---:B-----5:R-:W-:Y:S08]  /*8410*/  HMMA.16816.F32.BF16 R152, R32.reuse, R136, R152 ;  /* 0x000000882098723c */ /* 0x060ff00000041898 */
[----:B------:R-:W-:Y:S01]  /*8420*/  HMMA.16816.F32.BF16 R148, R32, R138, R148 ;  /* 0x0000008a2094723c */ /* 0x000fe20000041894 */
[----:B------:R-:W3:Y:S04]  /*8430*/  LDSM.16.M88.4 R136, [R201+0x9000] ;  /* 0x00900000c988783b */ /* 0x000ee80000000200 */
[----:B------:R-:W-:Y:S03]  /*8440*/  LDSM.16.M88.4 R32, [R201+0x9800] ;  /* 0x00980000c920783b */ /* 0x000fe60000000200 */
[C---:B-1----:R-:W-:Y:S08]  /*8450*/  HMMA.16816.F32.BF16 R24, R4.reuse, R172, R24 ;  /* 0x000000ac0418723c */ /* 0x042ff00000041818 */
[C---:B------:R-:W-:Y:S01]  /*8460*/  HMMA.16816.F32.BF16 R20, R4.reuse, R174, R20 ;  /* 0x000000ae0414723c */ /* 0x040fe20000041814 */
[----:B------:R-:W-:Y:S07]  /*8470*/  LDSM.16.M88.4 R172, [R200+0x2000] ;  /* 0x00200000c8ac783b */ /* 0x000fee0000000200 */
[C---:B------:R-:W-:Y:S08]  /*8480*/  HMMA.16816.F32.BF16 R16, R4.reuse, R168, R16 ;  /* 0x000000a80410723c */ /* 0x040ff00000041810 */
[C---:B------:R-:W-:Y:S01]  /*8490*/  HMMA.16816.F32.BF16 R12, R4.reuse, R170, R12 ;  /* 0x000000aa040c723c */ /* 0x040fe2000004180c */
[----:B------:R-:W-:Y:S07]  /*84a0*/  LDSM.16.M88.4 R168, [R185] ;  /* 0x00000000b9a8783b */ /* 0x000fee0000000200 */
[C---:B------:R-:W-:Y:S08]  /*84b0*/  HMMA.16816.F32.BF16 R160, R4.reuse, R8, R160 ;  /* 0x0000000804a0723c */ /* 0x040ff000000418a0 */
[C---:B------:R-:W-:Y:S01]  /*84c0*/  HMMA.16816.F32.BF16 R156, R4.reuse, R10, R156 ;  /* 0x0000000a049c723c */ /* 0x040fe2000004189c */
[----:B------:R-:W1:Y:S07]  /*84d0*/  LDSM.16.M88.4 R8, [R187] ;  /* 0x00000000bb08783b */ /* 0x000e6e0000000200 */
[C---:B------:R-:W-:Y:S08]  /*84e0*/  HMMA.16816.F32.BF16 R152, R4.reuse, R164, R152 ;  /* 0x000000a40498723c */ /* 0x040ff00000041898 */
[----:B------:R-:W-:Y:S01]  /*84f0*/  HMMA.16816.F32.BF16 R148, R4, R166, R148 ;  /* 0x000000a60494723c */ /* 0x000fe20000041894 */
[----:B------:R-:W4:Y:S04]  /*8500*/  LDSM.16.M88.4 R4, [R186] ;  /* 0x00000000ba04783b */ /* 0x000f280000000200 */
[----:B------:R-:W-:Y:S03]  /*8510*/  LDSM.16.M88.4 R164, [R184] ;  /* 0x00000000b8a4783b */ /* 0x000fe60000000200 */
[C---:B--2---:R-:W-:Y:S08]  /*8520*/  HMMA.16816.F32.BF16 R24, R28.reuse, R144, R24 ;  /* 0x000000901c18723c */ /* 0x044ff00000041818 */
[C---:B------:R-:W-:Y:S01]  /*8530*/  HMMA.16816.F32.BF16 R20, R28.reuse, R146, R20 ;  /* 0x000000921c14723c */ /* 0x040fe20000041814 */
[----:B------:R-:W-:Y:S07]  /*8540*/  LDSM.16.M88.4 R144, [R198+0x2000] ;  /* 0x00200000c690783b */ /* 0x000fee0000000200 */
[C---:B------:R-:W-:Y:S08]  /*8550*/  HMMA.16816.F32.BF16 R16, R28.reuse, R140, R16 ;  /* 0x0000008c1c10723c */ /* 0x040ff00000041810 */
[C---:B------:R-:W-:Y:S01]  /*8560*/  HMMA.16816.F32.BF16 R12, R28.reuse, R142, R12 ;  /* 0x0000008e1c0c723c */ /* 0x040fe2000004180c */
[----:B------:R-:W2:Y:S07]  /*8570*/  LDSM.16.M88.4 R140, [R195+0x8000] ;  /* 0x00800000c38c783b */ /* 0x000eae0000000200 */
[C---:B---3--:R-:W-:Y:S08]  /*8580*/  HMMA.16816.F32.BF16 R160, R28.reuse, R136, R160 ;  /* 0x000000881ca0723c */ /* 0x048ff000000418a0 */
        /* <DEDUP_REMOVED lines=8> */
[----:B------:R-:W-:Y:S03]  /*8610*/  LDSM.16.M88.4 R28, [R195+0x9800] ;  /* 0x00980000c31c783b */ /* 0x000fe60000000200 */
[C---:B----4-:R-:W-:Y:S08]  /*8620*/  HMMA.16816.F32.BF16 R16, R172.reuse, R4, R16 ;  /* 0x00000004ac10723c */ /* 0x050ff00000041810 */
[----:B------:R-:W-:Y:S01]  /*8630*/  HMMA.16816.F32.BF16 R12, R172, R6, R12 ;  /* 0x00000006ac0c723c */ /* 0x000fe2000004180c */
[----:B------:R-:W1:Y:S07]  /*8640*/  LDSM.16.M88.4 R4, [R188+0x2000] ;  /* 0x00200000bc04783b */ /* 0x000e6e0000000200 */
[C---:B--2---:R-:W-:Y:S08]  /*8650*/  HMMA.16816.F32.BF16 R24, R144.reuse, R140, R24 ;  /* 0x0000008c9018723c */ /* 0x044ff00000041818 */
[----:B------:R-:W-:Y:S01]  /*8660*/  HMMA.16816.F32.BF16 R20, R144, R142, R20 ;  /* 0x0000008e9014723c */ /* 0x000fe20000041814 */
[----:B------:R-:W-:Y:S07]  /*8670*/  LDSM.16.M88.4 R140, [R188+0x2800] ;  /* 0x00280000bc8c783b */ /* 0x000fee0000000200 */
[C---:B------:R-:W-:Y:S08]  /*8680*/  HMMA.16816.F32.BF16 R152, R172.reuse, R164, R152 ;  /* 0x000000a4ac98723c */ /* 0x040ff00000041898 */
[C---:B------:R-:W-:Y:S08]  /*8690*/  HMMA.16816.F32.BF16 R148, R172.reuse, R166, R148 ;  /* 0x000000a6ac94723c */ /* 0x040ff00000041894 */
[C---:B------:R-:W-:Y:S08]  /*86a0*/  HMMA.16816.F32.BF16 R160, R172.reuse, R168, R160 ;  /* 0x000000a8aca0723c */ /* 0x040ff000000418a0 */
[----:B------:R-:W-:Y:S01]  /*86b0*/  HMMA.16816.F32.BF16 R156, R172, R170, R156 ;  /* 0x000000aaac9c723c */ /* 0x000fe2000004189c */
[----:B------:R-:W-:Y:S04]  /*86c0*/  LDSM.16.M88.4 R168, [R188+0x3000] ;  /* 0x00300000bca8783b */ /* 0x000fe80000000200 */
[----:B------:R-:W-:Y:S03]  /*86d0*/  LDSM.16.M88.4 R172, [R188+0x3800] ;  /* 0x00380000bcac783b */ /* 0x000fe60000000200 */
[C---:B---3--:R-:W-:Y:S08]  /*86e0*/  HMMA.16816.F32.BF16 R16, R144.reuse, R136, R16 ;  /* 0x000000889010723c */ /* 0x048ff00000041810 */
[----:B------:R-:W-:Y:S01]  /*86f0*/  HMMA.16816.F32.BF16 R164, R144, R138, R12 ;  /* 0x0000008a90a4723c */ /* 0x000fe2000004180c */
[----:B------:R-:W-:Y:S04]  /*8700*/  LDSM.16.M88.4 R136, [R202+0x4000] ;  /* 0x00400000ca88783b */ /* 0x000fe80000000200 */
[----:B------:R-:W2:Y:S03]  /*8710*/  LDSM.16.M88.4 R12, [R201+0xa000] ;  /* 0x00a00000c90c783b */ /* 0x000ea60000000200 */
[C---:B-1----:R-:W-:Y:S08]  /*8720*/  HMMA.16816.F32.BF16 R24, R8.reuse, R4, R24 ;  /* 0x000000040818723c */ /* 0x042ff00000041818 */
[----:B------:R-:W-:Y:S01]  /*8730*/  HMMA.16816.F32.BF16 R20, R8, R6, R20 ;  /* 0x000000060814723c */ /* 0x000fe20000041814 */
[----:B------:R-:W-:Y:S07]  /*8740*/  LDSM.16.M88.4 R4, [R195+0xa000] ;  /* 0x00a00000c304783b */ /* 0x000fee0000000200 */
[C---:B------:R-:W-:Y:S08]  /*8750*/  HMMA.16816.F32.BF16 R160, R144.reuse, R32, R160 ;  /* 0x0000002090a0723c */ /* 0x040ff000000418a0 */
[C---:B------:R-:W-:Y:S01]  /*8760*/  HMMA.16816.F32.BF16 R156, R144.reuse, R34, R156 ;  /* 0x00000022909c723c */ /* 0x040fe2000004189c */
[----:B------:R-:W-:Y:S07]  /*8770*/  LDSM.16.M88.4 R32, [R200+0x4000] ;  /* 0x00400000c820783b */ /* 0x000fee0000000200 */
[C---:B------:R-:W-:Y:S08]  /*8780*/  HMMA.16816.F32.BF16 R152, R144.reuse, R28, R152 ;  /* 0x0000001c9098723c */ /* 0x040ff00000041898 */
[----:B------:R-:W-:Y:S01]  /*8790*/  HMMA.16816.F32.BF16 R148, R144, R30, R148 ;  /* 0x0000001e9094723c */ /* 0x000fe20000041894 */
[----:B------:R-:W1:Y:S04]  /*87a0*/  LDSM.16.M88.4 R28, [R183] ;  /* 0x00000000b71c783b */ /* 0x000e680000000200 */
[----:B------:R-:W-:Y:S03]  /*87b0*/  LDSM.16.M88.4 R144, [R197+0x4000] ;  /* 0x00400000c590783b */ /* 0x000fe60000000200 */
[C---:B--2---:R-:W-:Y:S08]  /*87c0*/  HMMA.16816.F32.BF16 R24, R136.reuse, R12, R24 ;  /* 0x0000000c8818723c */ /* 0x044ff00000041818 */
[----:B------:R-:W-:Y:S01]  /*87d0*/  HMMA.16816.F32.BF16 R20, R136, R14, R20 ;  /* 0x0000000e8814723c */ /* 0x000fe20000041814 */
[----:B------:R-:W-:Y:S07]  /*87e0*/  LDSM.16.M88.4 R12, [R201+0xa800] ;  /* 0x00a80000c90c783b */ /* 0x000fee0000000200 */
[C---:B------:R-:W-:Y:S08]  /*87f0*/  HMMA.16816.F32.BF16 R16, R8.reuse, R140, R16 ;  /* 0x0000008c0810723c */ /* 0x040ff00000041810 */
[C---:B------:R-:W-:Y:S01]  /*8800*/  HMMA.16816.F32.BF16 R164, R8.reuse, R142, R164 ;  /* 0x0000008e08a4723c */ /* 0x040fe200000418a4 */
[----:B------:R-:W2:Y:S07]  /*8810*/  LDSM.16.M88.4 R140, [R198+0x4000] ;  /* 0x00400000c68c783b */ /* 0x000eae0000000200 */
[C---:B------:R-:W-:Y:S08]  /*8820*/  HMMA.16816.F32.BF16 R160, R8.reuse, R168, R160 ;  /* 0x000000a808a0723c */ /* 0x040ff000000418a0 */
[----:B------:R-:W-:Y:S01]  /*8830*/  HMMA.16816.F32.BF16 R156, R8, R170, R156 ;  /* 0x000000aa089c723c */ /* 0x000fe2000004189c */
[----:B------:R-:W3:Y:S07]  /*8840*/  LDSM.16.M88.4 R168, [R201+0xb000] ;  /* 0x00b00000c9a8783b */ /* 0x000eee0000000200 */
[C---:B-1----:R-:W-:Y:S08]  /*8850*/  HMMA.16816.F32.BF16 R24, R32.reuse, R28, R24 ;  /* 0x0000001c2018723c */ /* 0x042ff00000041818 */
[----:B------:R-:W-:Y:S01]  /*8860*/  HMMA.16816.F32.BF16 R20, R32, R30, R20 ;  /* 0x0000001e2014723c */ /* 0x000fe20000041814 */
[----:B------:R-:W-:Y:S07]  /*8870*/  LDSM.16.M88.4 R28, [R182] ;  /* 0x00000000b61c783b */ /* 0x000fee0000000200 */
[C---:B------:R-:W-:Y:S08]  /*8880*/  HMMA.16816.F32.BF16 R152, R8.reuse, R172, R152 ;  /* 0x000000ac0898723c */ /* 0x040ff00000041898 */
[----:B------:R-:W-:Y:S01]  /*8890*/  HMMA.16816.F32.BF16 R148, R8, R174, R148 ;  /* 0x000000ae0894723c */ /* 0x000fe20000041894 */
[----:B------:R-:W1:Y:S04]  /*88a0*/  LDSM.16.M88.4 R8, [R188+0x4000] ;  /* 0x00400000bc08783b */ /* 0x000e680000000200 */
[----:B------:R-:W-:Y:S03]  /*88b0*/  LDSM.16.M88.4 R172, [R201+0xb800] ;  /* 0x00b80000c9ac783b */ /* 0x000fe60000000200 */
[C---:B--2---:R-:W-:Y:S08]  /*88c0*/  HMMA.16816.F32.BF16 R24, R140.reuse, R4, R24 ;  /* 0x000000048c18723c */ /* 0x044ff00000041818 */
[----:B------:R-:W-:Y:S01]  /*88d0*/  HMMA.16816.F32.BF16 R20, R140, R6, R20 ;  /* 0x000000068c14723c */ /* 0x000fe20000041814 */
[----:B------:R-:W2:Y:S07]  /*88e0*/  LDSM.16.M88.4 R4, [R181] ;  /* 0x00000000b504783b */ /* 0x000eae0000000200 */
[C---:B---3--:R-:W-:Y:S08]  /*88f0*/  HMMA.16816.F32.BF16 R160, R136.reuse, R168, R160 ;  /* 0x000000a888a0723c */ /* 0x048ff000000418a0 */
[C---:B------:R-:W-:Y:S08]  /*8900*/  HMMA.16816.F32.BF16 R156, R136.reuse, R170, R156 ;  /* 0x000000aa889c723c */ /* 0x040ff0000004189c */
[----:B------:R-:W-:Y:S08]  /*8910*/  HMMA.16816.F32.BF16 R16, R136, R12, R16 ;  /* 0x0000000c8810723c */ /* 0x000ff00000041810 */
[C---:B-1----:R-:W-:Y:S08]  /*8920*/  HMMA.16816.F32.BF16 R24, R144.reuse, R8, R24 ;  /* 0x000000089018723c */ /* 0x042ff00000041818 */
[----:B------:R-:W-:Y:S01]  /*8930*/  HMMA.16816.F32.BF16 R20, R144, R10, R20 ;  /* 0x0000000a9014723c */ /* 0x000fe20000041814 */
[----:B------:R-:W1:Y:S07]  /*8940*/  LDSM.16.M88.4 R8, [R195+0xb000] ;  /* 0x00b00000c308783b */ /* 0x000e6e0000000200 */
[----:B------:R-:W-:Y:S01]  /*8950*/  HMMA.16816.F32.BF16 R164, R136, R14, R164 ;  /* 0x0000000e88a4723c */ /* 0x000fe200000418a4 */
[----:B------:R-:W3:Y:S07]  /*8960*/  LDSM.16.M88.4 R12, [R195+0xa800] ;  /* 0x00a80000c30c783b */ /* 0x000eee0000000200 */
[----:B--2---:R-:W-:Y:S01]  /*8970*/  HMMA.16816.F32.BF16 R160, R32, R4, R160 ;  /* 0x0000000420a0723c */ /* 0x004fe200000418a0 */
[----:B------:R-:W-:-:S02]  /*8980*/  FMUL.FTZ R0, R24, c[0x0][0x2ec] ;  /* 0x0000bb0018007a20 */ /* 0x000fc40000410000 */
[----:B------:R-:W-:Y:S02]  /*8990*/  FMUL.FTZ R2, R25, c[0x0][0x2ec] ;  /* 0x0000bb0019027a20 */ /* 0x000fe40000410000 */
[----:B------:R-:W-:Y:S02]  /*89a0*/  FMUL.FTZ R135, R26, c[0x0][0x2ec] ;  /* 0x0000bb001a877a20 */ /* 0x000fe40000410000 */
[----:B------:R-:W2:Y:S01]  /*89b0*/  MUFU.TANH R0, R0 ;  /* 0x0000000000007308 */ /* 0x000ea20000002400 */
[----:B------:R-:W-:Y:S01]  /*89c0*/  HMMA.16816.F32.BF16 R156, R32, R6, R156 ;  /* 0x00000006209c723c */ /* 0x000fe2000004189c */
[----:B------:R-:W4:Y:S01]  /*89d0*/  LDSM.16.M88.4 R4, [R188+0x5000] ;  /* 0x00500000bc04783b */ /* 0x000f220000000200 */
[----:B------:R-:W-:Y:S02]  /*89e0*/  FMUL.FTZ R20, R20, c[0x0][0x2ec] ;  /* 0x0000bb0014147a20 */ /* 0x000fe40000410000 */
[----:B------:R-:W-:Y:S02]  /*89f0*/  FMUL.FTZ R21, R21, c[0x0][0x2ec] ;  /* 0x0000bb0015157a20 */ /* 0x000fe40000410000 */
[----:B------:R-:W-:Y:S01]  /*8a00*/  FMUL.FTZ R22, R22, c[0x0][0x2ec] ;  /* 0x0000bb0016167a20 */ /* 0x000fe20000410000 */
[----:B------:R-:W-:Y:S01]  /*8a10*/  MUFU.TANH R2, R2 ;  /* 0x0000000200027308 */ /* 0x000fe20000002400 */
[C---:B------:R-:W-:Y:S07]  /*8a20*/  HMMA.16816.F32.BF16 R152, R136.reuse, R172, R152 ;  /* 0x000000ac8898723c */ /* 0x040fee0000041898 */
[----:B------:R-:W5:Y:S01]  /*8a30*/  MUFU.TANH R135, R135 ;  /* 0x0000008700877308 */ /* 0x000f620000002400 */
[----:B------:R-:W-:Y:S07]  /*8a40*/  HMMA.16816.F32.BF16 R148, R136, R174, R148 ;  /* 0x000000ae8894723c */ /* 0x000fee0000041894 */
[----:B------:R-:W-:Y:S01]  /*8a50*/  FMUL.FTZ R136, R27, c[0x0][0x2ec] ;  /* 0x0000bb001b887a20 */ /* 0x000fe20000410000 */
[C---:B------:R-:W-:Y:S01]  /*8a60*/  HMMA.16816.F32.BF16 R16, R32.reuse, R28, R16 ;  /* 0x0000001c2010723c */ /* 0x040fe20000041810 */
[----:B------:R-:W2:Y:S01]  /*8a70*/  LDSM.16.M88.4 R24, [R180] ;  /* 0x00000000b418783b */ /* 0x000ea20000000200 */
[----:B------:R-:W-:Y:S06]  /*8a80*/  MUFU.TANH R20, R20 ;  /* 0x0000001400147308 */ /* 0x000fec0000002400 */
[----:B------:R-:W-:Y:S01]  /*8a90*/  HMMA.16816.F32.BF16 R164, R32, R30, R164 ;  /* 0x0000001e20a4723c */ /* 0x000fe200000418a4 */
[----:B------:R-:W2:Y:S01]  /*8aa0*/  LDSM.16.M88.4 R28, [R188+0x4800] ;  /* 0x00480000bc1c783b */ /* 0x000ea20000000200 */
[----:B------:R-:W2:Y:S06]  /*8ab0*/  MUFU.TANH R136, R136 ;  /* 0x0000008800887308 */ /* 0x000eac0000002400 */
[C---:B-1----:R-:W-:Y:S02]  /*8ac0*/  HMMA.16816.F32.BF16 R160, R140.reuse, R8, R160 ;  /* 0x000000088ca0723c */ /* 0x042fe400000418a0 */
[----:B------:R-:W-:Y:S05]  /*8ad0*/  MUFU.TANH R21, R21 ;  /* 0x0000001500157308 */ /* 0x000fea0000002400 */
[----:B------:R-:W-:Y:S01]  /*8ae0*/  FMUL.FTZ R8, R23, c[0x0][0x2ec] ;  /* 0x0000bb0017087a20 */ /* 0x000fe20000410000 */
[C---:B---3--:R-:W-:Y:S02]  /*8af0*/  HMMA.16816.F32.BF16 R16, R140.reuse, R12, R16 ;  /* 0x0000000c8c10723c */ /* 0x048fe40000041810 */
[----:B------:R-:W1:Y:S06]  /*8b00*/  MUFU.TANH R22, R22 ;  /* 0x0000001600167308 */ /* 0x000e6c0000002400 */
[C---:B------:R-:W-:Y:S01]  /*8b10*/  HMMA.16816.F32.BF16 R164, R140.reuse, R14, R164 ;  /* 0x0000000e8ca4723c */ /* 0x040fe200000418a4 */
[----:B------:R-:W3:Y:S01]  /*8b20*/  LDSM.16.M88.4 R12, [R195+0xb800] ;  /* 0x00b80000c30c783b */ /* 0x000ee20000000200 */
[----:B------:R-:W1:Y:S06]  /*8b30*/  MUFU.TANH R8, R8 ;  /* 0x0000000800087308 */ /* 0x000e6c0000002400 */
[----:B------:R-:W-:Y:S07]  /*8b40*/  HMMA.16816.F32.BF16 R156, R140, R10, R156 ;  /* 0x0000000a8c9c723c */ /* 0x000fee000004189c */
[----:B------:R-:W-:Y:S01]  /*8b50*/  IMAD.U32 R10, RZ, RZ, UR25 ;  /* 0x00000019ff0a7e24 */ /* 0x000fe2000f8e00ff */
[----:B----4-:R-:W-:Y:S03]  /*8b60*/  HMMA.16816.F32.BF16 R160, R144, R4, R160 ;  /* 0x0000000490a0723c */ /* 0x010fe600000418a0 */
[----:B------:R-:W-:-:S05]  /*8b70*/  IMAD R10, R10, 0x40, R205 ;  /* 0x000000400a0a7824 */ /* 0x000fca00078e02cd */
[C---:B------:R-:W-:Y:S01]  /*8b80*/  IADD3 R4, R10.reuse, 0x1, RZ ;  /* 0x000000010a047810 */ /* 0x040fe20007ffe0ff */
[C---:B--2---:R-:W-:Y:S01]  /*8b90*/  HMMA.16816.F32.BF16 R152, R32.reuse, R24, R152 ;  /* 0x000000182098723c */ /* 0x044fe20000041898 */
[-C--:B------:R-:W-:Y:S02]  /*8ba0*/  ISETP.GE.AND P4, PT, R10, R211.reuse, PT ;  /* 0x000000d30a00720c */ /* 0x080fe40003f86270 */
[C---:B------:R-:W-:Y:S02]  /*8bb0*/  ISETP.GE.AND P6, PT, R4.reuse, R211, PT ;  /* 0x000000d30400720c */ /* 0x040fe40003fc6270 */
[C---:B------:R-:W-:Y:S02]  /*8bc0*/  ISETP.GE.AND P0, PT, R4.reuse, R207, PT ;  /* 0x000000cf0400720c */ /* 0x040fe40003f06270 */
[C---:B------:R-:W-:Y:S01]  /*8bd0*/  ISETP.LT.OR P6, PT, R4.reuse, R212, P6 ;  /* 0x000000d40400720c */ /* 0x040fe200037c1670 */
[----:B------:R-:W-:Y:S01]  /*8be0*/  HMMA.16816.F32.BF16 R148, R32, R26, R148 ;  /* 0x0000001a2094723c */ /* 0x000fe20000041894 */
[----:B------:R-:W-:-:S02]  /*8bf0*/  ISETP.LT.OR P0, PT, R4, R210, P0 ;  /* 0x000000d20400720c */ /* 0x000fc40000701670 */
[C---:B------:R-:W-:Y:S02]  /*8c00*/  ISETP.GE.AND P5, PT, R10.reuse, R207, PT ;  /* 0x000000cf0a00720c */ /* 0x040fe40003fa6270 */
[C---:B------:R-:W-:Y:S02]  /*8c10*/  ISETP.LT.OR P4, PT, R10.reuse, R212, P4 ;  /* 0x000000d40a00720c */ /* 0x040fe40002781670 */
[----:B------:R-:W-:Y:S01]  /*8c20*/  ISETP.LT.OR P5, PT, R10, R210, P5 ;  /* 0x000000d20a00720c */ /* 0x000fe20002fa1670 */
[C---:B------:R-:W-:Y:S01]  /*8c30*/  HMMA.16816.F32.BF16 R156, R144.reuse, R6, R156 ;  /* 0x00000006909c723c */ /* 0x040fe2000004189c */
[----:B------:R-:W2:Y:S01]  /*8c40*/  LDSM.16.M88.4 R4, [R188+0x5800] ;  /* 0x00580000bc04783b */ /* 0x000ea20000000200 */
[----:B------:R-:W-:Y:S01]  /*8c50*/  FSEL R0, R0, -INF , !P4 ;  /* 0xff80000000007808 */ /* 0x000fe20006000000 */
[----:B------:R-:W-:Y:S01]  /*8c60*/  FMUL.FTZ R160, R160, c[0x0][0x2ec] ;  /* 0x0000bb00a0a07a20 */ /* 0x000fe20000410000 */
[----:B-----5:R-:W-:Y:S01]  /*8c70*/  FSEL R135, R135, -INF , !P5 ;  /* 0xff80000087877808 */ /* 0x020fe20006800000 */
[----:B------:R-:W-:Y:S01]  /*8c80*/  FMUL.FTZ R161, R161, c[0x0][0x2ec] ;  /* 0x0000bb00a1a17a20 */ /* 0x000fe20000410000 */
[----:B------:R-:W-:Y:S01]  /*8c90*/  FSEL R2, R2, -INF , !P6 ;  /* 0xff80000002027808 */ /* 0x000fe20007000000 */
[----:B------:R-:W-:Y:S01]  /*8ca0*/  FMUL.FTZ R162, R162, c[0x0][0x2ec] ;  /* 0x0000bb00a2a27a20 */ /* 0x000fe20000410000 */
[----:B------:R-:W-:Y:S01]  /*8cb0*/  HMMA.16816.F32.BF16 R16, R144, R28, R16 ;  /* 0x0000001c9010723c */ /* 0x000fe20000041810 */
[----:B------:R-:W-:Y:S01]  /*8cc0*/  FSEL R11, R136, -INF , !P0 ;  /* 0xff800000880b7808 */ /* 0x000fe20004000000 */
[----:B------:R-:W-:Y:S01]  /*8cd0*/  FMUL.FTZ R163, R163, c[0x0][0x2ec] ;  /* 0x0000bb00a3a37a20 */ /* 0x000fe20000410000 */
[----:B------:R-:W-:Y:S01]  /*8ce0*/  IADD3 R26, R10, 0x11, RZ ;  /* 0x000000110a1a7810 */ /* 0x000fe20007ffe0ff */
[----:B------:R-:W-:Y:S01]  /*8cf0*/  MUFU.TANH R168, R160 ;  /* 0x000000a000a87308 */ /* 0x000fe20000002400 */
[----:B------:R-:W-:-:S04]  /*8d00*/  DEPBAR.LE SB0, 0x0 ;  /* 0x000080000000791a */ /* 0x000fc80000000000 */
[----:B------:R-:W-:Y:S03]  /*8d10*/  HMMA.16816.F32.BF16 R164, R144, R30, R164 ;  /* 0x0000001e90a4723c */ /* 0x000fe600000418a4 */
[----:B------:R-:W-:Y:S04]  /*8d20*/  MUFU.TANH R170, R161 ;  /* 0x000000a100aa7308 */ /* 0x000fe80000002400 */
[----:B------:R-:W-:Y:S01]  /*8d30*/  FMUL.FTZ R156, R156, c[0x0][0x2ec] ;  /* 0x0000bb009c9c7a20 */ /* 0x000fe20000410000 */
[----:B---3--:R-:W-:Y:S01]  /*8d40*/  HMMA.16816.F32.BF16 R152, R140, R12, R152 ;  /* 0x0000000c8c98723c */ /* 0x008fe20000041898 */
[----:B------:R-:W-:Y:S02]  /*8d50*/  FMUL.FTZ R157, R157, c[0x0][0x2ec] ;  /* 0x0000bb009d9d7a20 */ /* 0x000fe40000410000 */
[----:B------:R-:W-:Y:S01]  /*8d60*/  MUFU.TANH R169, R162 ;  /* 0x000000a200a97308 */ /* 0x000fe20000002400 */
[----:B------:R-:W-:-:S02]  /*8d70*/  FMUL.FTZ R159, R159, c[0x0][0x2ec] ;  /* 0x0000bb009f9f7a20 */ /* 0x000fc40000410000 */
[----:B------:R-:W-:Y:S01]  /*8d80*/  FMUL.FTZ R158, R158, c[0x0][0x2ec] ;  /* 0x0000bb009e9e7a20 */ /* 0x000fe20000410000 */
[----:B------:R-:W-:Y:S01]  /*8d90*/  IADD3 R13, R10, 0x8, RZ ;  /* 0x000000080a0d7810 */ /* 0x000fe20007ffe0ff */
[----:B------:R-:W-:Y:S01]  /*8da0*/  HMMA.16816.F32.BF16 R148, R140, R14, R148 ;  /* 0x0000000e8c94723c */ /* 0x000fe20000041894 */
[----:B------:R-:W-:Y:S01]  /*8db0*/  FMUL.FTZ R9, R16, c[0x0][0x2ec] ;  /* 0x0000bb0010097a20 */ /* 0x000fe20000410000 */
[----:B------:R-:W-:Y:S01]  /*8dc0*/  IADD3 R12, R10, 0x9, RZ ;  /* 0x000000090a0c7810 */ /* 0x000fe20007ffe0ff */
[----:B------:R-:W-:Y:S01]  /*8dd0*/  FMUL.FTZ R17, R17, c[0x0][0x2ec] ;  /* 0x0000bb0011117a20 */ /* 0x000fe20000410000 */
[C---:B------:R-:W-:Y:S01]  /*8de0*/  ISETP.GE.AND P4, PT, R13.reuse, R211, PT ;  /* 0x000000d30d00720c */ /* 0x040fe20003f86270 */
[----:B------:R-:W-:Y:S01]  /*8df0*/  FMUL.FTZ R18, R18, c[0x0][0x2ec] ;  /* 0x0000bb0012127a20 */ /* 0x000fe20000410000 */
[----:B------:R-:W-:Y:S01]  /*8e00*/  ISETP.GE.AND P5, PT, R13, R207, PT ;  /* 0x000000cf0d00720c */ /* 0x000fe20003fa6270 */
[----:B------:R-:W-:Y:S01]  /*8e10*/  FMUL.FTZ R19, R19, c[0x0][0x2ec] ;  /* 0x0000bb0013137a20 */ /* 0x000fe20000410000 */
[C---:B------:R-:W-:Y:S01]  /*8e20*/  ISETP.GE.AND P6, PT, R12.reuse, R211, PT ;  /* 0x000000d30c00720c */ /* 0x040fe20003fc6270 */
[----:B------:R-:W-:Y:S01]  /*8e30*/  MUFU.TANH R9, R9 ;  /* 0x0000000900097308 */ /* 0x000fe20000002400 */
[----:B------:R-:W-:Y:S01]  /*8e40*/  ISETP.GE.AND P0, PT, R12, R207, PT ;  /* 0x000000cf0c00720c */ /* 0x000fe20003f06270 */
[----:B------:R-:W-:Y:S01]  /*8e50*/  FMUL.FTZ R16, R164, c[0x0][0x2ec] ;  /* 0x0000bb00a4107a20 */ /* 0x000fe20000410000 */
[C---:B------:R-:W-:Y:S01]  /*8e60*/  ISETP.LT.OR P4, PT, R13.reuse, R212, P4 ;  /* 0x000000d40d00720c */ /* 0x040fe20002781670 */
[----:B------:R-:W-:Y:S01]  /*8e70*/  FMUL.FTZ R23, R166, c[0x0][0x2ec] ;  /* 0x0000bb00a6177a20 */ /* 0x000fe20000410000 */
[----:B------:R-:W-:-:S02]  /*8e80*/  ISETP.LT.OR P5, PT, R13, R210, P5 ;  /* 0x000000d20d00720c */ /* 0x000fc40002fa1670 */
[C---:B------:R-:W-:Y:S01]  /*8e90*/  ISETP.LT.OR P6, PT, R12.reuse, R212, P6 ;  /* 0x000000d40c00720c */ /* 0x040fe200037c1670 */
[----:B------:R3:W4:Y:S01]  /*8ea0*/  MUFU.TANH R24, R17 ;  /* 0x0000001100187308 */ /* 0x0007220000002400 */
[----:B------:R-:W-:Y:S01]  /*8eb0*/  ISETP.LT.OR P0, PT, R12, R210, P0 ;  /* 0x000000d20c00720c */ /* 0x000fe20000701670 */
[C---:B--2---:R-:W-:Y:S01]  /*8ec0*/  HMMA.16816.F32.BF16 R152, R144.reuse, R4, R152 ;  /* 0x000000049098723c */ /* 0x044fe20000041898 */
[----:B------:R-:W-:Y:S02]  /*8ed0*/  FSEL R14, R20, -INF , !P4 ;  /* 0xff800000140e7808 */ /* 0x000fe40006000000 */
[----:B-1----:R-:W-:Y:S02]  /*8ee0*/  FSEL R15, R22, -INF , !P5 ;  /* 0xff800000160f7808 */ /* 0x002fe40006800000 */
[----:B------:R-:W-:Y:S01]  /*8ef0*/  FSEL R12, R21, -INF , !P6 ;  /* 0xff800000150c7808 */ /* 0x000fe20007000000 */
[----:B------:R1:W-:Y:S01]  /*8f00*/  MUFU.TANH R27, R18 ;  /* 0x00000012001b7308 */ /* 0x0003e20000002400 */
[----:B------:R-:W-:Y:S01]  /*8f10*/  FSEL R13, R8, -INF , !P0 ;  /* 0xff800000080d7808 */ /* 0x000fe20004000000 */
[----:B------:R-:W-:Y:S01]  /*8f20*/  HMMA.16816.F32.BF16 R148, R144, R6, R148 ;  /* 0x000000069094723c */ /* 0x000fe20000041894 */
[----:B------:R-:W-:-:S02]  /*8f30*/  ISETP.GE.AND P6, PT, R26, R211, PT ;  /* 0x000000d31a00720c */ /* 0x000fc40003fc6270 */
[C---:B------:R-:W-:Y:S02]  /*8f40*/  ISETP.GE.AND P0, PT, R26.reuse, R207, PT ;  /* 0x000000cf1a00720c */ /* 0x040fe40003f06270 */
[C---:B------:R-:W-:Y:S01]  /*8f50*/  ISETP.LT.OR P6, PT, R26.reuse, R212, P6 ;  /* 0x000000d41a00720c */ /* 0x040fe200037c1670 */
[----:B------:R2:W5:Y:S01]  /*8f60*/  MUFU.TANH R25, R19 ;  /* 0x0000001300197308 */ /* 0x0005620000002400 */
[----:B---3--:R-:W-:Y:S01]  /*8f70*/  FMUL.FTZ R17, R165, c[0x0][0x2ec] ;  /* 0x0000bb00a5117a20 */ /* 0x008fe20000410000 */
[----:B------:R-:W-:Y:S02]  /*8f80*/  ISETP.LT.OR P0, PT, R26, R210, P0 ;  /* 0x000000d21a00720c */ /* 0x000fe40000701670 */
[C---:B------:R-:W-:Y:S02]  /*8f90*/  IADD3 R5, R10.reuse, 0x18, RZ ;  /* 0x000000180a057810 */ /* 0x040fe40007ffe0ff */
[----:B------:R-:W-:Y:S01]  /*8fa0*/  IADD3 R4, R10, 0x19, RZ ;  /* 0x000000190a047810 */ /* 0x000fe20007ffe0ff */
[----:B-1----:R-:W-:Y:S01]  /*8fb0*/  FMUL.FTZ R18, R167, c[0x0][0x2ec] ;  /* 0x0000bb00a7127a20 */ /* 0x002fe20000410000 */
[----:B------:R-:W1:Y:S01]  /*8fc0*/  MUFU.TANH R16, R16 ;  /* 0x0000001000107308 */ /* 0x000e620000002400 */
[----:B----4-:R-:W-:Y:S01]  /*8fd0*/  FSEL R24, R24, -INF , !P6 ;  /* 0xff80000018187808 */ /* 0x010fe20007000000 */
[----:B------:R-:W-:Y:S01]  /*8fe0*/  FMUL.FTZ R8, R152, c[0x0][0x2ec] ;  /* 0x0000bb0098087a20 */ /* 0x000fe20000410000 */
[-C--:B------:R-:W-:Y:S01]  /*8ff0*/  ISETP.GE.AND P6, PT, R4, R211.reuse, PT ;  /* 0x000000d30400720c */ /* 0x080fe20003fc6270 */
[----:B------:R-:W-:Y:S01]  /*9000*/  FMUL.FTZ R152, R153, c[0x0][0x2ec] ;  /* 0x0000bb0099987a20 */ /* 0x000fe20000410000 */
[C---:B------:R-:W-:Y:S01]  /*9010*/  IADD3 R6, R10.reuse, 0x28, RZ ;  /* 0x000000280a067810 */ /* 0x040fe20007ffe0ff */
[----:B------:R-:W-:Y:S01]  /*9020*/  FMUL.FTZ R137, R155, c[0x0][0x2ec] ;  /* 0x0000bb009b897a20 */ /* 0x000fe20000410000 */
[----:B--2---:R-:W-:Y:S01]  /*9030*/  IADD3 R19, R10, 0x10, RZ ;  /* 0x000000100a137810 */ /* 0x004fe20007ffe0ff */
[----:B------:R-:W-:Y:S01]  /*9040*/  MUFU.TANH R17, R17 ;  /* 0x0000001100117308 */ /* 0x000fe20000002400 */
[----:B-----5:R-:W-:Y:S01]  /*9050*/  FSEL R25, R25, -INF , !P0 ;  /* 0xff80000019197808 */ /* 0x020fe20004000000 */
[----:B------:R-:W-:Y:S01]  /*9060*/  FMUL.FTZ R138, R148, c[0x0][0x2ec] ;  /* 0x0000bb00948a7a20 */ /* 0x000fe20000410000 */
[----:B------:R-:W-:Y:S01]  /*9070*/  ISETP.GE.AND P4, PT, R19, R211, PT ;  /* 0x000000d31300720c */ /* 0x000fe20003f86270 */
[----:B------:R-:W-:Y:S01]  /*9080*/  FMUL.FTZ R136, R149, c[0x0][0x2ec] ;  /* 0x0000bb0095887a20 */ /* 0x000fe20000410000 */
[C---:B------:R-:W-:Y:S01]  /*9090*/  ISETP.GE.AND P5, PT, R19.reuse, R207, PT ;  /* 0x000000cf1300720c */ /* 0x040fe20003fa6270 */
[----:B------:R-:W-:Y:S01]  /*90a0*/  FMUL.FTZ R139, R150, c[0x0][0x2ec] ;  /* 0x0000bb00968b7a20 */ /* 0x000fe20000410000 */
[C---:B------:R-:W-:Y:S01]  /*90b0*/  ISETP.LT.OR P4, PT, R19.reuse, R212, P4 ;  /* 0x000000d41300720c */ /* 0x040fe20002781670 */
[----:B------:R-:W2:Y:S01]  /*90c0*/  MUFU.TANH R23, R23 ;  /* 0x0000001700177308 */ /* 0x000ea20000002400 */
[----:B------:R-:W-:Y:S01]  /*90d0*/  ISETP.LT.OR P5, PT, R19, R210, P5 ;  /* 0x000000d21300720c */ /* 0x000fe20002fa1670 */
[----:B------:R-:W-:Y:S01]  /*90e0*/  FMUL.FTZ R149, R151, c[0x0][0x2ec] ;  /* 0x0000bb0097957a20 */ /* 0x000fe20000410000 */
[----:B------:R-:W-:-:S02]  /*90f0*/  FSEL R26, R9, -INF , !P4 ;  /* 0xff800000091a7808 */ /* 0x000fc40006000000 */
[----:B------:R-:W-:Y:S02]  /*9100*/  FSEL R27, R27, -INF , !P5 ;  /* 0xff8000001b1b7808 */ /* 0x000fe40006800000 */
[C---:B------:R-:W-:Y:S01]  /*9110*/  ISETP.GE.AND P4, PT, R5.reuse, R211, PT ;  /* 0x000000d30500720c */ /* 0x040fe20003f86270 */
[----:B------:R-:W3:Y:S01]  /*9120*/  MUFU.TANH R18, R18 ;  /* 0x0000001200127308 */ /* 0x000ee20000002400 */
[CC--:B------:R-:W-:Y:S02]  /*9130*/  ISETP.GE.AND P5, PT, R5.reuse, R207.reuse, PT ;  /* 0x000000cf0500720c */ /* 0x0c0fe40003fa6270 */
[C---:B------:R-:W-:Y:S02]  /*9140*/  ISETP.GE.AND P0, PT, R4.reuse, R207, PT ;  /* 0x000000cf0400720c */ /* 0x040fe40003f06270 */
[C---:B------:R-:W-:Y:S02]  /*9150*/  ISETP.LT.OR P4, PT, R5.reuse, R212, P4 ;  /* 0x000000d40500720c */ /* 0x040fe40002781670 */
[----:B------:R-:W-:Y:S01]  /*9160*/  ISETP.LT.OR P5, PT, R5, R210, P5 ;  /* 0x000000d20500720c */ /* 0x000fe20002fa1670 */
[----:B------:R-:W4:Y:S01]  /*9170*/  MUFU.TANH R167, R163 ;  /* 0x000000a300a77308 */ /* 0x000f220000002400 */
[----:B------:R-:W-:-:S02]  /*9180*/  ISETP.LT.OR P6, PT, R4, R212, P6 ;  /* 0x000000d40400720c */ /* 0x000fc400037c1670 */
[----:B------:R-:W-:Y:S02]  /*9190*/  ISETP.LT.OR P0, PT, R4, R210, P0 ;  /* 0x000000d20400720c */ /* 0x000fe40000701670 */
[C---:B------:R-:W-:Y:S02]  /*91a0*/  IADD3 R4, R10.reuse, 0x20, RZ ;  /* 0x000000200a047810 */ /* 0x040fe40007ffe0ff */
[----:B------:R-:W-:Y:S01]  /*91b0*/  IADD3 R5, R10, 0x21, RZ ;  /* 0x000000210a057810 */ /* 0x000fe20007ffe0ff */
[----:B------:R-:W5:Y:S01]  /*91c0*/  MUFU.TANH R166, R156 ;  /* 0x0000009c00a67308 */ /* 0x000f620000002400 */
[----:B-1----:R-:W-:Y:S02]  /*91d0*/  FSEL R22, R16, -INF , !P4 ;  /* 0xff80000010167808 */ /* 0x002fe40006000000 */
[----:B--2---:R-:W-:Y:S02]  /*91e0*/  FSEL R23, R23, -INF , !P5 ;  /* 0xff80000017177808 */ /* 0x004fe40006800000 */
[----:B------:R-:W-:-:S02]  /*91f0*/  FSEL R20, R17, -INF , !P6 ;  /* 0xff80000011147808 */ /* 0x000fc40007000000 */
[----:B---3--:R-:W-:Y:S01]  /*9200*/  FSEL R21, R18, -INF , !P0 ;  /* 0xff80000012157808 */ /* 0x008fe20004000000 */
[----:B------:R-:W1:Y:S01]  /*9210*/  MUFU.TANH R164, R157 ;  /* 0x0000009d00a47308 */ /* 0x000e620000002400 */
[C---:B------:R-:W-:Y:S02]  /*9220*/  ISETP.GE.AND P4, PT, R4.reuse, R211, PT ;  /* 0x000000d30400720c */ /* 0x040fe40003f86270 */
[C---:B------:R-:W-:Y:S02]  /*9230*/  ISETP.GE.AND P5, PT, R4.reuse, R207, PT ;  /* 0x000000cf0400720c */ /* 0x040fe40003fa6270 */
[C---:B------:R-:W-:Y:S02]  /*9240*/  ISETP.GE.AND P6, PT, R5.reuse, R211, PT ;  /* 0x000000d30500720c */ /* 0x040fe40003fc6270 */
[----:B------:R-:W-:Y:S01]  /*9250*/  ISETP.GE.AND P0, PT, R5, R207, PT ;  /* 0x000000cf0500720c */ /* 0x000fe20003f06270 */
[----:B------:R-:W2:Y:S01]  /*9260*/  MUFU.TANH R163, R159 ;  /* 0x0000009f00a37308 */ /* 0x000ea20000002400 */
[----:B------:R-:W-:-:S02]  /*9270*/  ISETP.LT.OR P4, PT, R4, R212, P4 ;  /* 0x000000d40400720c */ /* 0x000fc40002781670 */
[----:B------:R-:W-:Y:S02]  /*9280*/  ISETP.LT.OR P5, PT, R4, R210, P5 ;  /* 0x000000d20400720c */ /* 0x000fe40002fa1670 */
[C---:B------:R-:W-:Y:S02]  /*9290*/  ISETP.LT.OR P6, PT, R5.reuse, R212, P6 ;  /* 0x000000d40500720c */ /* 0x040fe400037c1670 */
[----:B------:R-:W-:Y:S01]  /*92a0*/  ISETP.LT.OR P0, PT, R5, R210, P0 ;  /* 0x000000d20500720c */ /* 0x000fe20000701670 */
[----:B------:R-:W3:Y:S01]  /*92b0*/  MUFU.TANH R4, R8 ;  /* 0x0000000800047308 */ /* 0x000ee20000002400 */
[----:B------:R-:W-:Y:S01]  /*92c0*/  IADD3 R7, R10, 0x29, RZ ;  /* 0x000000290a077810 */ /* 0x000fe20007ffe0ff */
[----:B------:R-:W-:Y:S01]  /*92d0*/  FMUL.FTZ R5, R154, c[0x0][0x2ec] ;  /* 0x0000bb009a057a20 */ /* 0x000fe20000410000 */
[----:B------:R-:W-:Y:S02]  /*92e0*/  FSEL R168, R168, -INF , !P4 ;  /* 0xff800000a8a87808 */ /* 0x000fe40006000000 */
[----:B------:R-:W-:-:S02]  /*92f0*/  FSEL R169, R169, -INF , !P5 ;  /* 0xff800000a9a97808 */ /* 0x000fc40006800000 */
[----:B------:R-:W-:Y:S01]  /*9300*/  FSEL R170, R170, -INF , !P6 ;  /* 0xff800000aaaa7808 */ /* 0x000fe20007000000 */
[----:B------:R-:W1:Y:S01]  /*9310*/  MUFU.TANH R165, R158 ;  /* 0x0000009e00a57308 */ /* 0x000e620000002400 */
[----:B----4-:R-:W-:Y:S02]  /*9320*/  FSEL R167, R167, -INF , !P0 ;  /* 0xff800000a7a77808 */ /* 0x010fe40004000000 */
[C---:B------:R-:W-:Y:S02]  /*9330*/  ISETP.GE.AND P4, PT, R6.reuse, R211, PT ;  /* 0x000000d30600720c */ /* 0x040fe40003f86270 */
[----:B------:R-:W-:Y:S02]  /*9340*/  ISETP.GE.AND P5, PT, R6, R207, PT ;  /* 0x000000cf0600720c */ /* 0x000fe40003fa6270 */
[C---:B------:R-:W-:Y:S01]  /*9350*/  ISETP.GE.AND P6, PT, R7.reuse, R211, PT ;  /* 0x000000d30700720c */ /* 0x040fe20003fc6270 */
[----:B------:R-:W4:Y:S01]  /*9360*/  MUFU.TANH R138, R138 ;  /* 0x0000008a008a7308 */ /* 0x000f220000002400 */
[----:B------:R-:W-:-:S02]  /*9370*/  ISETP.GE.AND P0, PT, R7, R207, PT ;  /* 0x000000cf0700720c */ /* 0x000fc40003f06270 */
[C---:B------:R-:W-:Y:S02]  /*9380*/  ISETP.LT.OR P4, PT, R6.reuse, R212, P4 ;  /* 0x000000d40600720c */ /* 0x040fe40002781670 */
[----:B------:R-:W-:Y:S02]  /*9390*/  ISETP.LT.OR P5, PT, R6, R210, P5 ;  /* 0x000000d20600720c */ /* 0x000fe40002fa1670 */
[C---:B------:R-:W-:Y:S01]  /*93a0*/  ISETP.LT.OR P6, PT, R7.reuse, R212, P6 ;  /* 0x000000d40700720c */ /* 0x040fe200037c1670 */
[----:B------:R-:W-:Y:S01]  /*93b0*/  MUFU.TANH R152, R152 ;  /* 0x0000009800987308 */ /* 0x000fe20000002400 */
[----:B------:R-:W-:Y:S02]  /*93c0*/  ISETP.LT.OR P0, PT, R7, R210, P0 ;  /* 0x000000d20700720c */ /* 0x000fe40000701670 */
[C---:B------:R-:W-:Y:S02]  /*93d0*/  IADD3 R7, R10.reuse, 0x30, RZ ;  /* 0x000000300a077810 */ /* 0x040fe40007ffe0ff */
[----:B------:R-:W-:-:S02]  /*93e0*/  IADD3 R6, R10, 0x31, RZ ;  /* 0x000000310a067810 */ /* 0x000fc40007ffe0ff */
[----:B-----5:R-:W-:Y:S01]  /*93f0*/  FSEL R166, R166, -INF , !P4 ;  /* 0xff800000a6a67808 */ /* 0x020fe20006000000 */
[----:B------:R-:W5:Y:S01]  /*9400*/  MUFU.TANH R5, R5 ;  /* 0x0000000500057308 */ /* 0x000f620000002400 */
[----:B-1----:R-:W-:Y:S02]  /*9410*/  FSEL R164, R164, -INF , !P6 ;  /* 0xff800000a4a47808 */ /* 0x002fe40007000000 */
[----:B--2---:R-:W-:Y:S02]  /*9420*/  FSEL R163, R163, -INF , !P0 ;  /* 0xff800000a3a37808 */ /* 0x004fe40004000000 */
[-C--:B------:R-:W-:Y:S02]  /*9430*/  ISETP.GE.AND P4, PT, R7, R211.reuse, PT ;  /* 0x000000d30700720c */ /* 0x080fe40003f86270 */
[C---:B------:R-:W-:Y:S01]  /*9440*/  ISETP.GE.AND P6, PT, R6.reuse, R211, PT ;  /* 0x000000d30600720c */ /* 0x040fe20003fc6270 */
[----:B------:R-:W1:Y:S01]  /*9450*/  MUFU.TANH R137, R137 ;  /* 0x0000008900897308 */ /* 0x000e620000002400 */
[----:B------:R-:W-:Y:S01]  /*9460*/  BAR.SYNC.DEFER_BLOCKING 0x0 ;  /* 0x0000000000007b1d */ /* 0x000fe20000010000 */
[----:B------:R-:W-:-:S02]  /*9470*/  ISETP.GE.AND P0, PT, R6, R207, PT ;  /* 0x000000cf0600720c */ /* 0x000fc40003f06270 */
[-C--:B------:R-:W-:Y:S02]  /*9480*/  ISETP.LT.OR P4, PT, R7, R212.reuse, P4 ;  /* 0x000000d40700720c */ /* 0x080fe40002781670 */
[C---:B------:R-:W-:Y:S02]  /*9490*/  ISETP.LT.OR P6, PT, R6.reuse, R212, P6 ;  /* 0x000000d40600720c */ /* 0x040fe400037c1670 */
[----:B------:R-:W-:Y:S01]  /*94a0*/  ISETP.LT.OR P0, PT, R6, R210, P0 ;  /* 0x000000d20600720c */ /* 0x000fe20000701670 */
[----:B------:R-:W-:Y:S01]  /*94b0*/  MUFU.TANH R136, R136 ;  /* 0x0000008800887308 */ /* 0x000fe20000002400 */
[----:B------:R-:W-:Y:S02]  /*94c0*/  IADD3 R6, R10, 0x38, RZ ;  /* 0x000000380a067810 */ /* 0x000fe40007ffe0ff */
[----:B---3--:R-:W-:Y:S02]  /*94d0*/  FSEL R154, R4, -INF , !P4 ;  /* 0xff800000049a7808 */ /* 0x008fe40006000000 */
[----:B------:R-:W-:-:S02]  /*94e0*/  ISETP.GE.AND P4, PT, R6, R211, PT ;  /* 0x000000d30600720c */ /* 0x000fc40003f86270 */
[----:B------:R-:W-:Y:S01]  /*94f0*/  FSEL R165, R165, -INF , !P5 ;  /* 0xff800000a5a57808 */ /* 0x000fe20006800000 */
[----:B------:R-:W2:Y:S01]  /*9500*/  MUFU.TANH R139, R139 ;  /* 0x0000008b008b7308 */ /* 0x000ea20000002400 */
[----:B------:R-:W-:Y:S02]  /*9510*/  ISETP.LT.OR P4, PT, R6, R212, P4 ;  /* 0x000000d40600720c */ /* 0x000fe40002781670 */
[C---:B------:R-:W-:Y:S02]  /*9520*/  ISETP.GE.AND P5, PT, R7.reuse, R207, PT ;  /* 0x000000cf0700720c */ /* 0x040fe40003fa6270 */
[----:B----4-:R-:W-:Y:S02]  /*9530*/  FSEL R138, R138, -INF , !P4 ;  /* 0xff8000008a8a7808 */ /* 0x010fe40006000000 */
[----:B------:R-:W-:Y:S01]  /*9540*/  PLOP3.LUT P4, PT, PT, PT, UP0, 0x80, 0x0 ;  /* 0x000000000000781c */ /* 0x000fe20003f8f008 */
[----:B------:R-:W3:Y:S01]  /*9550*/  MUFU.TANH R149, R149 ;  /* 0x0000009500957308 */ /* 0x000ee20000002400 */
[----:B------:R-:W-:-:S02]  /*9560*/  ISETP.LT.OR P5, PT, R7, R210, P5 ;  /* 0x000000d20700720c */ /* 0x000fc40002fa1670 */
[----:B------:R-:W-:Y:S02]  /*9570*/  IADD3 R10, R10, 0x39, RZ ;  /* 0x000000390a0a7810 */ /* 0x000fe40007ffe0ff */
[----:B-----5:R-:W-:Y:S02]  /*9580*/  FSEL R151, R5, -INF , !P5 ;  /* 0xff80000005977808 */ /* 0x020fe40006800000 */
[----:B------:R-:W-:Y:S02]  /*9590*/  FSEL R152, R152, -INF , !P6 ;  /* 0xff80000098987808 */ /* 0x000fe40007000000 */
[----:B-1----:R-:W-:Y:S02]  /*95a0*/  FSEL R137, R137, -INF , !P0 ;  /* 0xff80000089897808 */ /* 0x002fe40004000000 */
[----:B------:R-:W-:Y:S02]  /*95b0*/  ISETP.GE.AND P5, PT, R6, R207, PT ;  /* 0x000000cf0600720c */ /* 0x000fe40003fa6270 */
[----:B------:R-:W-:-:S02]  /*95c0*/  ISETP.GE.AND P6, PT, R10, R211, PT ;  /* 0x000000d30a00720c */ /* 0x000fc40003fc6270 */
[----:B------:R-:W-:Y:S02]  /*95d0*/  ISETP.GE.AND P0, PT, R10, R207, PT ;  /* 0x000000cf0a00720c */ /* 0x000fe40003f06270 */
[----:B------:R-:W-:Y:S02]  /*95e0*/  ISETP.LT.OR P5, PT, R6, R210, P5 ;  /* 0x000000d20600720c */ /* 0x000fe40002fa1670 */
[C---:B------:R-:W-:Y:S02]  /*95f0*/  ISETP.LT.OR P6, PT, R10.reuse, R212, P6 ;  /* 0x000000d40a00720c */ /* 0x040fe400037c1670 */
[----:B------:R-:W-:Y:S02]  /*9600*/  ISETP.LT.OR P0, PT, R10, R210, P0 ;  /* 0x000000d20a00720c */ /* 0x000fe40000701670 */
[----:B--2---:R-:W-:Y:S02]  /*9610*/  FSEL R139, R139, -INF , !P5 ;  /* 0xff8000008b8b7808 */ /* 0x004fe40006800000 */
[----:B------:R-:W-:-:S02]  /*9620*/  FSEL R136, R136, -INF , !P6 ;  /* 0xff80000088887808 */ /* 0x000fc40007000000 */
[----:B---3--:R-:W-:Y:S01]  /*9630*/  FSEL R149, R149, -INF , !P0 ;  /* 0xff80000095957808 */ /* 0x008fe20004000000 */
        /* <DEDUP_REMOVED lines=73> */
.L_x_2164:
[----:B------:R-:W-:Y:S02]  /*9ad0*/  ULDC UR10, c[0x0][0x198] ;  /* 0x00006600000a7ab9 */ /* 0x000fe40000000800 */
[----:B------:R-:W-:-:S04]  /*9ae0*/  ULEA UR10, -UR10, URZ, 0x6 ;  /* 0x0000003f0a0a7291 */ /* 0x000fc8000f8e313f */
[----:B------:R-:W-:Y:S02]  /*9af0*/  USHF.R.S32.HI UR8, URZ, 0x1f, UR10 ;  /* 0x0000001f3f087899 */ /* 0x000fe4000801140a */
.L_x_2165:
[----:B------:R-:W-:Y:S01]  /*9b00*/  IMAD.U32 R35, RZ, RZ, UR10 ;  /* 0x0000000aff237e24 */ /* 0x000fe2000f8e00ff */
[C---:B------:R-:W-:Y:S01]  /*9b10*/  @!P2 IADD3 R9, P5, R134.reuse, UR10, RZ ;  /* 0x0000000a8609ac10 */ /* 0x040fe2000ffbe0ff */
[----:B------:R-:W-:Y:S01]  /*9b20*/  IMAD.U32 R5, RZ, RZ, UR10 ;  /* 0x0000000aff057e24 */ /* 0x000fe2000f8e00ff */
[----:B------:R-:W-:Y:S01]  /*9b30*/  @!P1 IADD3 R7, P0, R134, UR10, RZ ;  /* 0x0000000a86079c10 */ /* 0x000fe2000ff1e0ff */
[----:B------:R-:W-:Y:S01]  /*9b40*/  IMAD.U32 R6, RZ, RZ, UR8 ;  /* 0x00000008ff067e24 */ /* 0x000fe2000f8e00ff */
[-C--:B------:R-:W-:Y:S01]  /*9b50*/  @!P3 LEA R34, P6, R35, R216.reuse, 0x1 ;  /* 0x000000d82322b211 */ /* 0x080fe200078c08ff */
[----:B------:R-:W-:Y:S01]  /*9b60*/  IMAD.U32 R8, RZ, RZ, UR20 ;  /* 0x00000014ff087e24 */ /* 0x000fe2000f8e00ff */
[----:B------:R-:W-:Y:S01]  /*9b70*/  @!P2 IADD3.X R4, R133, UR8, RZ, P5, !PT ;  /* 0x000000088504ac10 */ /* 0x000fe2000affe4ff */
[----:B------:R-:W-:Y:S01]  /*9b80*/  UIADD3 UR5, UP1, UP0, UR21, UR10, UR21 ;  /* 0x0000000a15057290 */ /* 0x000fe2000f83e015 */
[----:B------:R-:W-:Y:S01]  /*9b90*/  @!P3 LEA.HI.X R35, R5, R215, R6, 0x1, P6 ;  /* 0x000000d70523b211 */ /* 0x000fe200030f0c06 */
[----:B------:R-:W-:Y:S01]  /*9ba0*/  IMAD.U32 R5, RZ, RZ, UR21 ;  /* 0x00000015ff057e24 */ /* 0x000fe2000f8e00ff */
[----:B------:R-:W-:Y:S01]  /*9bb0*/  @!P2 LEA R32, P5, R9, c[0x0][0x168], 0x1 ;  /* 0x00005a000920aa11 */ /* 0x000fe200078a08ff */
[----:B------:R-:W-:Y:S01]  /*9bc0*/  UIADD3.X UR4, UR20, UR8, UR20, UP1, UP0 ;  /* 0x0000000814047290 */ /* 0x000fe20008fe0414 */
[----:B------:R-:W-:Y:S01]  /*9bd0*/  @!P1 IADD3.X R6, R133, UR8, RZ, P0, !PT ;  /* 0x0000000885069c10 */ /* 0x000fe200087fe4ff */
[----:B------:R-:W-:Y:S01]  /*9be0*/  IMAD.U32 R17, RZ, RZ, UR5 ;  /* 0x00000005ff117e24 */ /* 0x000fe2000f8e00ff */
[----:B------:R-:W-:Y:S01]  /*9bf0*/  @!P2 LEA.HI.X R33, R9, c[0x0][0x16c], R4, 0x1, P5 ;  /* 0x00005b000921aa11 */ /* 0x000fe200028f0c04 */
[----:B------:R-:W-:Y:S01]  /*9c00*/  IMAD.U32 R4, RZ, RZ, UR20 ;  /* 0x00000014ff047e24 */ /* 0x000fe2000f8e00ff */
[----:B------:R-:W-:Y:S01]  /*9c10*/  @!P1 LEA R18, P0, R7, c[0x0][0x168], 0x1 ;  /* 0x00005a0007129a11 */ /* 0x000fe200078008ff */
[----:B------:R-:W-:Y:S01]  /*9c20*/  IMAD.U32 R9, RZ, RZ, UR21 ;  /* 0x00000015ff097e24 */ /* 0x000fe2000f8e00ff */
[----:B------:R-:W-:Y:S01]  /*9c30*/  @!P3 IADD3 R5, P5, R5, UR10, RZ ;  /* 0x0000000a0505bc10 */ /* 0x000fe2000ffbe0ff */
[----:B------:R1:W-:Y:S01]  /*9c40*/  @P3 STS.128 [R206+0x6000], RZ ;  /* 0x006000ffce003388 */ /* 0x0003e20000000c00 */
[----:B------:R-:W-:Y:S01]  /*9c50*/  @!P1 LEA.HI.X R19, R7, c[0x0][0x16c], R6, 0x1, P0 ;  /* 0x00005b0007139a11 */ /* 0x000fe200000f0c06 */
[----:B------:R-:W-:Y:S01]  /*9c60*/  IMAD.U32 R7, RZ, RZ, UR21 ;  /* 0x00000015ff077e24 */ /* 0x000fe2000f8e00ff */
[----:B------:R-:W-:Y:S01]  /*9c70*/  @!P3 IADD3.X R4, R4, UR8, RZ, P5, !PT ;  /* 0x000000080404bc10 */ /* 0x000fe2000affe4ff */
[----:B------:R-:W-:Y:S01]  /*9c80*/  IMAD.U32 R6, RZ, RZ, UR20 ;  /* 0x00000014ff067e24 */ /* 0x000fe2000f8e00ff */
[C---:B------:R-:W-:Y:S01]  /*9c90*/  @!P2 IADD3 R9, P5, P0, R134.reuse, UR10, R9 ;  /* 0x0000000a8609ac10 */ /* 0x040fe2000f8be009 */
[----:B------:R-:W-:Y:S01]  /*9ca0*/  @!PT LDS RZ, [RZ] ;  /* 0x00000000fffff984 */ /* 0x000fe20000000800 */
[----:B------:R-:W-:Y:S01]  /*9cb0*/  @!PT LDS RZ, [RZ] ;  /* 0x00000000fffff984 */ /* 0x000fe20000000800 */
[----:B------:R-:W-:Y:S01]  /*9cc0*/  @!PT LDS RZ, [RZ] ;  /* 0x00000000fffff984 */ /* 0x000fe20000000800 */
[----:B------:R1:W-:Y:S01]  /*9cd0*/  @!P3 LDGSTS.E.BYPASS.LTC128B.128 [R206+0x6000], [R34.64] ;  /* 0x0600000022cebfae */ /* 0x0003e2000b901d46 */
[----:B------:R-:W-:Y:S01]  /*9ce0*/  @!P3 LEA R30, P6, R5, R216, 0x1 ;  /* 0x000000d8051eb211 */ /* 0x000fe200078c08ff */
[----:B------:R-:W-:Y:S01]  /*9cf0*/  BSSY B0, `(.L_x_2166) ;  /* 0x000005c000007945 */ /* 0x000fe20003800000 */
[----:B------:R-:W-:Y:S01]  /*9d00*/  @!P2 IADD3.X R8, R133, UR8, R8, P5, P0 ;  /* 0x000000088508ac10 */ /* 0x000fe2000afe0408 */
[----:B------:R1:W-:Y:S01]  /*9d10*/  @P2 STS.128 [R206+0x8000], RZ ;  /* 0x008000ffce002388 */ /* 0x0003e20000000c00 */
[----:B------:R-:W-:-:S02]  /*9d20*/  @!P1 IADD3 R7, P5, P0, R134, UR10, R7 ;  /* 0x0000000a86079c10 */ /* 0x000fc4000f8be007 */
[----:B------:R-:W-:Y:S01]  /*9d30*/  @!P3 LEA.HI.X R31, R5, R215, R4, 0x1, P6 ;  /* 0x000000d7051fb211 */ /* 0x000fe200030f0c04 */
[----:B------:R-:W-:Y:S01]  /*9d40*/  IMAD.U32 R5, RZ, RZ, UR5 ;  /* 0x00000005ff057e24 */ /* 0x000fe2000f8e00ff */
[----:B------:R-:W-:Y:S01]  /*9d50*/  @!P1 IADD3.X R6, R133, UR8, R6, P5, P0 ;  /* 0x0000000885069c10 */ /* 0x000fe2000afe0406 */
[----:B------:R-:W-:Y:S01]  /*9d60*/  IMAD.U32 R4, RZ, RZ, UR4 ;  /* 0x00000004ff047e24 */ /* 0x000fe2000f8e00ff */
[----:B------:R-:W-:Y:S01]  /*9d70*/  @!P1 LEA R16, P0, R7, c[0x0][0x168], 0x1 ;  /* 0x00005a0007109a11 */ /* 0x000fe200078008ff */
[----:B------:R-:W-:Y:S01]  /*9d80*/  @!PT LDS RZ, [RZ] ;  /* 0x00000000fffff984 */ /* 0x000fe20000000800 */
[----:B------:R-:W-:Y:S01]  /*9d90*/  @!PT LDS RZ, [RZ] ;  /* 0x00000000fffff984 */ /* 0x000fe20000000800 */
[----:B------:R-:W-:Y:S01]  /*9da0*/  @!PT LDS RZ, [RZ] ;  /* 0x00000000fffff984 */ /* 0x000fe20000000800 */
[----:B------:R1:W-:Y:S01]  /*9db0*/  @!P2 LDGSTS.E.BYPASS.LTC128B.128 [R206+0x8000], [R32.64+0x80] ;  /* 0x0800008020ceafae */ /* 0x0003e2000b901d46 */
[----:B------:R-:W-:Y:S02]  /*9dc0*/  @!P3 LEA R140, P5, R17, R216, 0x1 ;  /* 0x000000d8118cb211 */ /* 0x000fe400078a08ff */
[----:B------:R-:W-:Y:S01]  /*9dd0*/  @!P1 LEA.HI.X R17, R7, c[0x0][0x16c], R6, 0x1, P0 ;  /* 0x00005b0007119a11 */ /* 0x000fe200000f0c06 */
[----:B------:R1:W-:Y:S01]  /*9de0*/  @P1 STS.128 [R206+0xa000], RZ ;  /* 0x00a000ffce001388 */ /* 0x0003e20000000c00 */
[----:B------:R-:W-:-:S02]  /*9df0*/  @!P2 IADD3 R6, P0, R134, UR5, RZ ;  /* 0x000000058606ac10 */ /* 0x000fc4000ff1e0ff */
[----:B------:R-:W-:Y:S01]  /*9e00*/  @!P3 LEA.HI.X R141, R5, R215, R4, 0x1, P5 ;  /* 0x000000d7058db211 */ /* 0x000fe200028f0c04 */
[----:B------:R-:W-:Y:S01]  /*9e10*/  @!PT LDS RZ, [RZ] ;  /* 0x00000000fffff984 */ /* 0x000fe20000000800 */
[----:B------:R-:W-:Y:S01]  /*9e20*/  @!PT LDS RZ, [RZ] ;  /* 0x00000000fffff984 */ /* 0x000fe20000000800 */
[----:B------:R-:W-:Y:S01]  /*9e30*/  @!PT LDS RZ, [RZ] ;  /* 0x00000000fffff984 */ /* 0x000fe20000000800 */
[----:B------:R1:W-:Y:S01]  /*9e40*/  @!P1 LDGSTS.E.BYPASS.LTC128B.128 [R206+0xa000], [R18.64+0x100] ;  /* 0x0a00010012ce9fae */ /* 0x0003e2000b901d46 */
[----:B------:R-:W-:Y:S01]  /*9e50*/  @!P1 IADD3 R5, P5, R134, UR5, RZ ;  /* 0x0000000586059c10 */ /* 0x000fe2000ffbe0ff */
[----:B------:R-:W-:Y:S01]  /*9e60*/  UIADD3 UR5, UP0, UR21, UR5, URZ ;  /* 0x0000000515057290 */ /* 0x000fe2000ff1e03f */
[----:B------:R-:W-:Y:S01]  /*9e70*/  @!P2 LEA R28, P6, R9, c[0x0][0x168], 0x1 ;  /* 0x00005a00091caa11 */ /* 0x000fe200078c08ff */
[----:B------:R1:W-:Y:S01]  /*9e80*/  @P3 STS.128 [R206+0x6800], RZ ;  /* 0x006800ffce003388 */ /* 0x0003e20000000c00 */
[C---:B------:R-:W-:Y:S02]  /*9e90*/  @!P2 IADD3.X R7, R133.reuse, UR4, RZ, P0, !PT ;  /* 0x000000048507ac10 */ /* 0x040fe400087fe4ff */
[C---:B------:R-:W-:Y:S01]  /*9ea0*/  @!P2 LEA R144, P0, R6.reuse, c[0x0][0x168], 0x1 ;  /* 0x00005a000690aa11 */ /* 0x040fe200078008ff */
[----:B------:R-:W-:Y:S01]  /*9eb0*/  @!PT LDS RZ, [RZ] ;  /* 0x00000000fffff984 */ /* 0x000fe20000000800 */
[----:B------:R-:W-:Y:S01]  /*9ec0*/  @!PT LDS RZ, [RZ] ;  /* 0x00000000fffff984 */ /* 0x000fe20000000800 */
[----:B------:R-:W-:Y:S01]  /*9ed0*/  @!PT LDS RZ, [RZ] ;  /* 0x00000000fffff984 */ /* 0x000fe20000000800 */
[----:B------:R1:W-:Y:S01]  /*9ee0*/  @!P3 LDGSTS.E.BYPASS.LTC128B.128 [R206+0x6800], [R30.64] ;  /* 0x068000001ecebfae */ /* 0x0003e2000b901d46 */
[----:B------:R-:W-:Y:S01]  /*9ef0*/  @!P1 IADD3.X R4, R133, UR4, RZ, P5, !PT ;  /* 0x0000000485049c10 */ /* 0x000fe2000affe4ff */
[----:B------:R-:W-:Y:S01]  /*9f00*/  UIADD3.X UR4, UR20, UR4, URZ, UP0, !UPT ;  /* 0x0000000414047290 */ /* 0x000fe200087fe43f */
[----:B------:R-:W-:Y:S01]  /*9f10*/  @!P2 LEA.HI.X R29, R9, c[0x0][0x16c], R8, 0x1, P6 ;  /* 0x00005b00091daa11 */ /* 0x000fe200030f0c08 */
[----:B------:R-:W-:Y:S01]  /*9f20*/  IMAD.U32 R9, RZ, RZ, UR5 ;  /* 0x00000005ff097e24 */ /* 0x000fe2000f8e00ff */
[----:B------:R-:W-:Y:S01]  /*9f30*/  @!P1 LEA R142, P5, R5, c[0x0][0x168], 0x1 ;  /* 0x00005a00058e9a11 */ /* 0x000fe200078a08ff */
[----:B------:R1:W-:Y:S01]  /*9f40*/  @P2 STS.128 [R206+0x8800], RZ ;  /* 0x008800ffce002388 */ /* 0x0003e20000000c00 */
[----:B------:R-:W-:-:S02]  /*9f50*/  @!P2 LEA.HI.X R145, R6, c[0x0][0x16c], R7, 0x1, P0 ;  /* 0x00005b000691aa11 */ /* 0x000fc400000f0c07 */
[----:B------:R-:W-:Y:S01]  /*9f60*/  @!P2 IADD3 R7, P0, R134, UR5, RZ ;  /* 0x000000058607ac10 */ /* 0x000fe2000ff1e0ff */
[----:B------:R-:W-:Y:S01]  /*9f70*/  @!PT LDS RZ, [RZ] ;  /* 0x00000000fffff984 */ /* 0x000fe20000000800 */
[----:B------:R-:W-:Y:S01]  /*9f80*/  @!PT LDS RZ, [RZ] ;  /* 0x00000000fffff984 */ /* 0x000fe20000000800 */
[----:B------:R-:W-:Y:S01]  /*9f90*/  @!PT LDS RZ, [RZ] ;  /* 0x00000000fffff984 */ /* 0x000fe20000000800 */
[----:B------:R1:W-:Y:S01]  /*9fa0*/  @!P2 LDGSTS.E.BYPASS.LTC128B.128 [R206+0x8800], [R28.64+0x80] ;  /* 0x088000801cceafae */ /* 0x0003e2000b901d46 */
[----:B------:R-:W-:Y:S01]  /*9fb0*/  @!P1 LEA.HI.X R143, R5, c[0x0][0x16c], R4, 0x1, P5 ;  /* 0x00005b00058f9a11 */ /* 0x000fe200028f0c04 */
[----:B------:R-:W-:Y:S01]  /*9fc0*/  IMAD.U32 R5, RZ, RZ, UR5 ;  /* 0x00000005ff057e24 */ /* 0x000fe2000f8e00ff */
[----:B------:R-:W-:Y:S01]  /*9fd0*/  @!P3 LEA R146, P5, R9, R216, 0x1 ;  /* 0x000000d80992b211 */ /* 0x000fe200078a08ff */
[----:B------:R-:W-:Y:S01]  /*9fe0*/  IMAD.U32 R4, RZ, RZ, UR4 ;  /* 0x00000004ff047e24 */ /* 0x000fe2000f8e00ff */
[----:B------:R1:W-:Y:S01]  /*9ff0*/  @P1 STS.128 [R206+0xa800], RZ ;  /* 0x00a800ffce001388 */ /* 0x0003e20000000c00 */
[----:B------:R-:W-:Y:S02]  /*a000*/  @!P2 IADD3.X R6, R133, UR4, RZ, P0, !PT ;  /* 0x000000048506ac10 */ /* 0x000fe400087fe4ff */
[----:B------:R-:W-:Y:S01]  /*a010*/  @!P2 LEA R8, P0, R7, c[0x0][0x168], 0x1 ;  /* 0x00005a000708aa11 */ /* 0x000fe200078008ff */
[----:B------:R-:W-:Y:S01]  /*a020*/  @!PT LDS RZ, [RZ] ;  /* 0x00000000fffff984 */ /* 0x000fe20000000800 */
[----:B------:R-:W-:Y:S01]  /*a030*/  @!PT LDS RZ, [RZ] ;  /* 0x00000000fffff984 */ /* 0x000fe20000000800 */
[----:B------:R-:W-:Y:S01]  /*a040*/  @!PT LDS RZ, [RZ] ;  /* 0x00000000fffff984 */ /* 0x000fe20000000800 */
[----:B------:R1:W-:Y:S01]  /*a050*/  @!P1 LDGSTS.E.BYPASS.LTC128B.128 [R206+0xa800], [R16.64+0x100] ;  /* 0x0a80010010ce9fae */ /* 0x0003e2000b901d46 */
[----:B------:R-:W-:-:S02]  /*a060*/  @!P3 LEA.HI.X R147, R5, R215, R4, 0x1, P5 ;  /* 0x000000d70593b211 */ /* 0x000fc400028f0c04 */
        /* <DEDUP_REMOVED lines=36> */
.L_x_2167:
[----:B------:R-:W-:Y:S05]  /*a2b0*/  BSYNC B0 ;  /* 0x0000000000007941 */ /* 0x000fea0003800000 */
.L_x_2166:
[----:B------:R-:W0:Y:S01]  /*a2c0*/  LDGDEPBAR ;  /* 0x00000000000079af */ /* 0x000e220000000000 */
[----:B--2---:R-:W-:Y:S02]  /*a2d0*/  IMAD.U32 R5, RZ, RZ, UR10 ;  /* 0x0000000aff057e24 */ /* 0x004fe4000f8e00ff */
[----:B------:R-:W-:-:S03]  /*a2e0*/  IMAD.U32 R4, RZ, RZ, UR8 ;  /* 0x00000008ff047e24 */ /* 0x000fc6000f8e00ff */
[----:B------:R-:W-:-:S04]  /*a2f0*/  LEA R216, P0, R5, R216, 0x1 ;  /* 0x000000d805d87211 */ /* 0x000fc800078008ff */
[----:B------:R-:W-:Y:S02]  /*a300*/  LEA.HI.X R215, R5, R215, R4, 0x1, P0 ;  /* 0x000000d705d77211 */ /* 0x000fe400000f0c04 */
.L_x_2163:
        /* <DEDUP_REMOVED lines=50> */
[--C-:B------:R-:W-:Y:S01]  /*a630*/  FFMA.FTZ R144, R0, c[0x0][0x23c], -R153.reuse ;  /* 0x00008f0000907a23 */ /* 0x100fe20000010899 */
[----:B------:R-:W-:Y:S01]  /*a640*/  FSEL R6, R145, RZ, P0 ;  /* 0x000000ff91067208 */ /* 0x000fe20000000000 */
[----:B------:R-:W-:-:S02]  /*a650*/  FFMA.FTZ R142, R14, c[0x0][0x23c], -R153 ;  /* 0x00008f000e8e7a23 */ /* 0x000fc40000010899 */
[----:B------:R-:W-:Y:S02]  /*a660*/  FFMA.FTZ R141, R12, c[0x0][0x23c], -R153 ;  /* 0x00008f000c8d7a23 */ /* 0x000fe40000010899 */
[--C-:B------:R-:W-:Y:S01]  /*a670*/  FFMA.FTZ R0, R15, c[0x0][0x23c], -R150.reuse ;  /* 0x00008f000f007a23 */ /* 0x100fe20000010896 */
[----:B------:R-:W-:Y:S01]  /*a680*/  MUFU.EX2 R144, R144 ;  /* 0x0000009000907308 */ /* 0x000fe20000000800 */
[----:B------:R-:W-:Y:S02]  /*a690*/  FFMA.FTZ R147, R13, c[0x0][0x23c], -R150 ;  /* 0x00008f000d937a23 */ /* 0x000fe40000010896 */
[----:B------:R-:W1:Y:S01]  /*a6a0*/  LDSM.16.MT88.4 R12, [R194+0xc000] ;  /* 0x00c00000c20c783b */ /* 0x000e620000004200 */
[----:B------:R-:W-:Y:S02]  /*a6b0*/  FADD.FTZ R4, R132, -R5 ;  /* 0x8000000584047221 */ /* 0x000fe40000010000 */
[----:B------:R-:W-:Y:S02]  /*a6c0*/  FADD.FTZ R6, R3, -R6 ;  /* 0x8000000603067221 */ /* 0x000fe40000010000 */
[----:B------:R-:W-:Y:S01]  /*a6d0*/  FFMA.FTZ R143, R2, c[0x0][0x23c], -R153 ;  /* 0x00008f00028f7a23 */ /* 0x000fe20000010899 */
[----:B------:R-:W-:Y:S01]  /*a6e0*/  MUFU.EX2 R142, R142 ;  /* 0x0000008e008e7308 */ /* 0x000fe20000000800 */
[----:B------:R-:W-:-:S02]  /*a6f0*/  FFMA.FTZ R140, R135, c[0x0][0x23c], -R150 ;  /* 0x00008f00878c7a23 */ /* 0x000fc40000010896 */
[----:B------:R-:W-:Y:S01]  /*a700*/  FFMA.FTZ R2, R11, c[0x0][0x23c], -R150 ;  /* 0x00008f000b027a23 */ /* 0x000fe20000010896 */
[----:B------:R-:W-:Y:S01]  /*a710*/  LDSM.16.MT88.4 R132, [R194+0xc800] ;  /* 0x00c80000c284783b */ /* 0x000fe20000004200 */
[----:B------:R-:W-:Y:S02]  /*a720*/  FMUL.FTZ R148, R4, c[0x0][0x23c] ;  /* 0x00008f0004947a20 */ /* 0x000fe40000410000 */
[----:B------:R-:W-:Y:S01]  /*a730*/  FMUL.FTZ R3, R6, c[0x0][0x23c] ;  /* 0x00008f0006037a20 */ /* 0x000fe20000410000 */
[----:B------:R-:W2:Y:S01]  /*a740*/  MUFU.EX2 R143, R143 ;  /* 0x0000008f008f7308 */ /* 0x000ea20000000800 */
[----:B------:R-:W3:Y:S01]  /*a750*/  LDSM.16.MT88.4 R8, [R193+0xc000] ;  /* 0x00c00000c108783b */ /* 0x000ee20000004200 */
[--C-:B------:R-:W-:Y:S02]  /*a760*/  FFMA.FTZ R155, R26, c[0x0][0x23c], -R153.reuse ;  /* 0x00008f001a9b7a23 */ /* 0x100fe40000010899 */
[--C-:B------:R-:W-:Y:S02]  /*a770*/  FFMA.FTZ R156, R24, c[0x0][0x23c], -R153.reuse ;  /* 0x00008f00189c7a23 */ /* 0x100fe40000010899 */
[----:B------:R-:W-:-:S02]  /*a780*/  FFMA.FTZ R157, R22, c[0x0][0x23c], -R153 ;  /* 0x00008f00169d7a23 */ /* 0x000fc40000010899 */
[----:B------:R-:W4:Y:S01]  /*a790*/  MUFU.EX2 R141, R141 ;  /* 0x0000008d008d7308 */ /* 0x000f220000000800 */
[--C-:B------:R-:W-:Y:S02]  /*a7a0*/  FFMA.FTZ R158, R20, c[0x0][0x23c], -R153.reuse ;  /* 0x00008f00149e7a23 */ /* 0x100fe40000010899 */
[--C-:B------:R-:W-:Y:S02]  /*a7b0*/  FFMA.FTZ R159, R27, c[0x0][0x23c], -R150.reuse ;  /* 0x00008f001b9f7a23 */ /* 0x100fe40000010896 */
[--C-:B------:R-:W-:Y:S02]  /*a7c0*/  FFMA.FTZ R162, R25, c[0x0][0x23c], -R150.reuse ;  /* 0x00008f0019a27a23 */ /* 0x100fe40000010896 */
[--C-:B------:R-:W-:Y:S01]  /*a7d0*/  FFMA.FTZ R160, R23, c[0x0][0x23c], -R150.reuse ;  /* 0x00008f0017a07a23 */ /* 0x100fe20000010896 */
[----:B------:R-:W-:Y:S01]  /*a7e0*/  MUFU.EX2 R140, R140 ;  /* 0x0000008c008c7308 */ /* 0x000fe20000000800 */
[----:B--2---:R-:W-:Y:S01]  /*a7f0*/  F2FP.BF16.PACK_AB R4, R143, R144 ;  /* 0x000000908f04723e */ /* 0x004fe200000010ff */
[----:B------:R-:W-:Y:S01]  /*a800*/  FFMA.FTZ R161, R21, c[0x0][0x23c], -R150 ;  /* 0x00008f0015a17a23 */ /* 0x000fe20000010896 */
[----:B------:R-:W-:Y:S01]  /*a810*/  LDSM.16.MT88.4 R24, [R196+0xe800] ;  /* 0x00e80000c418783b */ /* 0x000fe20000004200 */
[----:B------:R-:W-:-:S02]  /*a820*/  FFMA.FTZ R171, R170, c[0x0][0x23c], -R153 ;  /* 0x00008f00aaab7a23 */ /* 0x000fc40000010899 */
[--C-:B------:R-:W-:Y:S01]  /*a830*/  FFMA.FTZ R173, R164, c[0x0][0x23c], -R153.reuse ;  /* 0x00008f00a4ad7a23 */ /* 0x100fe20000010899 */
[----:B------:R-:W-:Y:S01]  /*a840*/  LDSM.16.MT88.4 R20, [R194+0xe800] ;  /* 0x00e80000c214783b */ /* 0x000fe20000004200 */
[----:B------:R-:W2:Y:S01]  /*a850*/  MUFU.EX2 R2, R2 ;  /* 0x0000000200027308 */ /* 0x000ea20000000800 */
[----:B----4-:R-:W-:Y:S01]  /*a860*/  F2FP.BF16.PACK_AB R6, R141, R142 ;  /* 0x0000008e8d06723e */ /* 0x010fe200000010ff */
[--C-:B------:R-:W-:Y:S02]  /*a870*/  FFMA.FTZ R168, R168, c[0x0][0x23c], -R153.reuse ;  /* 0x00008f00a8a87a23 */ /* 0x100fe40000010899 */
[----:B------:R-:W-:Y:S02]  /*a880*/  FFMA.FTZ R166, R166, c[0x0][0x23c], -R153 ;  /* 0x00008f00a6a67a23 */ /* 0x000fe40000010899 */
[--C-:B------:R-:W-:Y:S02]  /*a890*/  FFMA.FTZ R164, R169, c[0x0][0x23c], -R150.reuse ;  /* 0x00008f00a9a47a23 */ /* 0x100fe40000010896 */
[----:B------:R-:W-:Y:S01]  /*a8a0*/  MUFU.EX2 R0, R0 ;  /* 0x0000000000007308 */ /* 0x000fe20000000800 */
[----:B------:R-:W-:-:S02]  /*a8b0*/  FFMA.FTZ R167, R167, c[0x0][0x23c], -R150 ;  /* 0x00008f00a7a77a23 */ /* 0x000fc40000010896 */
[--C-:B------:R-:W-:Y:S02]  /*a8c0*/  FFMA.FTZ R165, R165, c[0x0][0x23c], -R150.reuse ;  /* 0x00008f00a5a57a23 */ /* 0x100fe40000010896 */
[--C-:B------:R-:W-:Y:S02]  /*a8d0*/  FFMA.FTZ R170, R163, c[0x0][0x23c], -R150.reuse ;  /* 0x00008f00a3aa7a23 */ /* 0x100fe40000010896 */
[--C-:B------:R-:W-:Y:S01]  /*a8e0*/  FFMA.FTZ R163, R152, c[0x0][0x23c], -R153.reuse ;  /* 0x00008f0098a37a23 */ /* 0x100fe20000010899 */
[----:B------:R-:W4:Y:S01]  /*a8f0*/  MUFU.EX2 R147, R147 ;  /* 0x0000009300937308 */ /* 0x000f220000000800 */
[----:B--2---:R-:W-:Y:S01]  /*a900*/  F2FP.BF16.PACK_AB R5, R2, R140 ;  /* 0x0000008c0205723e */ /* 0x004fe200000010ff */
[--C-:B------:R-:W-:Y:S02]  /*a910*/  FFMA.FTZ R154, R154, c[0x0][0x23c], -R153.reuse ;  /* 0x00008f009a9a7a23 */ /* 0x100fe40000010899 */
[----:B------:R-:W-:Y:S02]  /*a920*/  FFMA.FTZ R152, R138, c[0x0][0x23c], -R153 ;  /* 0x00008f008a987a23 */ /* 0x000fe40000010899 */
[----:B------:R-:W-:-:S02]  /*a930*/  FFMA.FTZ R151, R151, c[0x0][0x23c], -R150 ;  /* 0x00008f0097977a23 */ /* 0x000fc40000010896 */
[----:B------:R-:W2:Y:S01]  /*a940*/  MUFU.EX2 R148, R148 ;  /* 0x0000009400947308 */ /* 0x000ea20000000800 */
[--C-:B------:R-:W-:Y:S02]  /*a950*/  FFMA.FTZ R172, R137, c[0x0][0x23c], -R150.reuse ;  /* 0x00008f0089ac7a23 */ /* 0x100fe40000010896 */
[--C-:B------:R-:W-:Y:S02]  /*a960*/  FFMA.FTZ R169, R139, c[0x0][0x23c], -R150.reuse ;  /* 0x00008f008ba97a23 */ /* 0x100fe40000010896 */
[----:B------:R-:W-:Y:S02]  /*a970*/  FFMA.FTZ R153, R136, c[0x0][0x23c], -R153 ;  /* 0x00008f0088997a23 */ /* 0x000fe40000010899 */
[----:B------:R-:W-:Y:S01]  /*a980*/  FFMA.FTZ R150, R149, c[0x0][0x23c], -R150 ;  /* 0x00008f0095967a23 */ /* 0x000fe20000010896 */
[----:B------:R-:W5:Y:S01]  /*a990*/  MUFU.EX2 R3, R3 ;  /* 0x0000000300037308 */ /* 0x000f620000000800 */
[----:B----4-:R-:W-:Y:S01]  /*a9a0*/  F2FP.BF16.PACK_AB R7, R147, R0 ;  /* 0x000000009307723e */ /* 0x010fe200000010ff */
[----:B------:R-:W-:Y:S01]  /*a9b0*/  LDSM.16.MT88.4 R136, [R194+0xd800] ;  /* 0x00d80000c288783b */ /* 0x000fe20000004200 */
[----:B--2---:R-:W-:-:S05]  /*a9c0*/  FMUL.FTZ R120, R120, R148 ;  /* 0x0000009478787220 */ /* 0x004fca0000410000 */
[----:B------:R-:W-:Y:S01]  /*a9d0*/  MUFU.EX2 R155, R155 ;  /* 0x0000009b009b7308 */ /* 0x000fe20000000800 */
[-C--:B------:R-:W-:Y:S02]  /*a9e0*/  FMUL.FTZ R121, R121, R148.reuse ;  /* 0x0000009479797220 */ /* 0x080fe40000410000 */
[-C--:B------:R-:W-:Y:S02]  /*a9f0*/  FMUL.FTZ R116, R116, R148.reuse ;  /* 0x0000009474747220 */ /* 0x080fe40000410000 */
[----:B------:R-:W-:Y:S02]  /*aa00*/  FMUL.FTZ R117, R117, R148 ;  /* 0x0000009475757220 */ /* 0x000fe40000410000 */
[-C--:B-----5:R-:W-:Y:S01]  /*aa10*/  FMUL.FTZ R122, R122, R3.reuse ;  /* 0x000000037a7a7220 */ /* 0x0a0fe20000410000 */
        /* <DEDUP_REMOVED lines=26> */
[----:B------:R-:W4:Y:S01]  /*abc0*/  LDSM.16.MT88.4 R16, [R192+0xc000] ;  /* 0x00c00000c010783b */ /* 0x000f220000004200 */
[-C--:B------:R-:W-:Y:S01]  /*abd0*/  FMUL.FTZ R110, R110, R3.reuse ;  /* 0x000000036e6e7220 */ /* 0x080fe20000410000 */
[----:B------:R-:W5:Y:S01]  /*abe0*/  MUFU.EX2 R162, R162 ;  /* 0x000000a200a27308 */ /* 0x000f620000000800 */
[----:B------:R-:W-:-:S02]  /*abf0*/  FMUL.FTZ R111, R111, R3 ;  /* 0x000000036f6f7220 */ /* 0x000fc40000410000 */
[-C--:B------:R-:W-:Y:S01]  /*ac00*/  FMUL.FTZ R36, R36, R148.reuse ;  /* 0x0000009424247220 */ /* 0x080fe20000410000 */
[C---:B---3--:R-:W-:Y:S01]  /*ac10*/  HMMA.16816.F32.BF16 R112, R4.reuse, R8, R112 ;  /* 0x000000080470723c */ /* 0x048fe20000041870 */
[-C--:B------:R-:W-:Y:S02]  /*ac20*/  FMUL.FTZ R37, R37, R148.reuse ;  /* 0x0000009425257220 */ /* 0x080fe40000410000 */
[-C--:B------:R-:W-:Y:S01]  /*ac30*/  FMUL.FTZ R38, R38, R3.reuse ;  /* 0x0000000326267220 */ /* 0x080fe20000410000 */
[----:B------:R-:W-:Y:S01]  /*ac40*/  MUFU.EX2 R160, R160 ;  /* 0x000000a000a07308 */ /* 0x000fe20000000800 */
[----:B------:R-:W-:Y:S02]  /*ac50*/  FMUL.FTZ R39, R39, R3 ;  /* 0x0000000327277220 */ /* 0x000fe40000410000 */
[-C--:B------:R-:W-:Y:S01]  /*ac60*/  FMUL.FTZ R40, R40, R148.reuse ;  /* 0x0000009428287220 */ /* 0x080fe20000410000 */
[----:B------:R-:W-:Y:S01]  /*ac70*/  HMMA.16816.F32.BF16 R108, R4, R10, R108 ;  /* 0x0000000a046c723c */ /* 0x000fe2000004186c */
[----:B------:R-:W3:Y:S01]  /*ac80*/  LDSM.16.MT88.4 R8, [R194+0xe000] ;  /* 0x00e00000c208783b */ /* 0x000ee20000004200 */
        /* <DEDUP_REMOVED lines=15> */
[----:B------:R-:W-:Y:S01]  /*ad80*/  MUFU.EX2 R171, R171 ;  /* 0x000000ab00ab7308 */ /* 0x000fe20000000800 */
[-C--:B------:R-:W-:Y:S02]  /*ad90*/  FMUL.FTZ R103, R103, R3.reuse ;  /* 0x0000000367677220 */ /* 0x080fe40000410000 */
[-C--:B------:R-:W-:Y:S01]  /*ada0*/  FMUL.FTZ R44, R44, R148.reuse ;  /* 0x000000942c2c7220 */ /* 0x080fe20000410000 */
[----:B----4-:R-:W-:Y:S01]  /*adb0*/  HMMA.16816.F32.BF16 R104, R4, R16, R104 ;  /* 0x000000100468723c */ /* 0x010fe20000041868 */
[----:B------:R-:W-:Y:S02]  /*adc0*/  FMUL.FTZ R45, R45, R148 ;  /* 0x000000942d2d7220 */ /* 0x000fe40000410000 */
[-C--:B------:R-:W-:Y:S01]  /*add0*/  FMUL.FTZ R46, R46, R3.reuse ;  /* 0x000000032e2e7220 */ /* 0x080fe20000410000 */
[----:B------:R-:W-:Y:S01]  /*ade0*/  MUFU.EX2 R166, R166 ;  /* 0x000000a600a67308 */ /* 0x000fe20000000800 */
[----:B------:R-:W-:-:S02]  /*adf0*/  FMUL.FTZ R47, R47, R3 ;  /* 0x000000032f2f7220 */ /* 0x000fc40000410000 */
[-C--:B------:R-:W-:Y:S01]  /*ae00*/  FMUL.FTZ R48, R48, R148.reuse ;  /* 0x0000009430307220 */ /* 0x080fe20000410000 */
[C---:B------:R-:W-:Y:S01]  /*ae10*/  HMMA.16816.F32.BF16 R100, R4.reuse, R18, R100 ;  /* 0x000000120464723c */ /* 0x040fe20000041864 */
[-C--:B------:R-:W-:Y:S01]  /*ae20*/  FMUL.FTZ R49, R49, R148.reuse ;  /* 0x0000009431317220 */ /* 0x080fe20000410000 */
[----:B------:R-:W4:Y:S01]  /*ae30*/  LDSM.16.MT88.4 R16, [R193+0xe000] ;  /* 0x00e00000c110783b */ /* 0x000f220000004200 */
[-C--:B------:R-:W-:Y:S01]  /*ae40*/  FMUL.FTZ R50, R50, R3.reuse ;  /* 0x0000000332327220 */ /* 0x080fe20000410000 */
[----:B------:R-:W-:Y:S01]  /*ae50*/  MUFU.EX2 R173, R173 ;  /* 0x000000ad00ad7308 */ /* 0x000fe20000000800 */
[----:B------:R-:W-:Y:S02]  /*ae60*/  FMUL.FTZ R51, R51, R3 ;  /* 0x0000000333337220 */ /* 0x000fe40000410000 */
[-C--:B------:R-:W-:Y:S01]  /*ae70*/  FMUL.FTZ R60, R60, R148.reuse ;  /* 0x000000943c3c7220 */ /* 0x080fe20000410000 */
[----:B---3--:R-:W-:Y:S01]  /*ae80*/  HMMA.16816.F32.BF16 R44, R4, R8, R44 ;  /* 0x00000008042c723c */ /* 0x008fe2000004182c */
[----:B------:R-:W-:-:S02]  /*ae90*/  FMUL.FTZ R61, R61, R148 ;  /* 0x000000943d3d7220 */ /* 0x000fc40000410000 */
[-C--:B------:R-:W-:Y:S01]  /*aea0*/  FMUL.FTZ R62, R62, R3.reuse ;  /* 0x000000033e3e7220 */ /* 0x080fe20000410000 */
[----:B------:R-:W3:Y:S01]  /*aeb0*/  MUFU.EX2 R164, R164 ;  /* 0x000000a400a47308 */ /* 0x000ee20000000800 */
[-C--:B------:R-:W-:Y:S02]  /*aec0*/  FMUL.FTZ R63, R63, R3.reuse ;  /* 0x000000033f3f7220 */ /* 0x080fe40000410000 */
[-C--:B------:R-:W-:Y:S01]  /*aed0*/  FMUL.FTZ R64, R64, R148.reuse ;  /* 0x0000009440407220 */ /* 0x080fe20000410000 */
[----:B------:R-:W-:Y:S01]  /*aee0*/  HMMA.16816.F32.BF16 R48, R4, R10, R48 ;  /* 0x0000000a0430723c */ /* 0x000fe20000041830 */
[----:B------:R-:W2:Y:S01]  /*aef0*/  LDSM.16.MT88.4 R8, [R196+0x10000] ;  /* 0x01000000c408783b */ /* 0x000ea20000004200 */
        /* <DEDUP_REMOVED lines=28> */
[----:B------:R-:W1:Y:S01]  /*b0c0*/  MUFU.EX2 R163, R163 ;  /* 0x000000a300a37308 */ /* 0x000e620000000800 */
[----:B------:R-:W-:Y:S02]  /*b0d0*/  FMUL.FTZ R75, R75, R3 ;  /* 0x000000034b4b7220 */ /* 0x000fe40000410000 */
[-C--:B------:R-:W-:Y:S01]  /*b0e0*/  FMUL.FTZ R84, R84, R148.reuse ;  /* 0x0000009454547220 */ /* 0x080fe20000410000 */
[----:B--2---:R-:W-:Y:S01]  /*b0f0*/  HMMA.16816.F32.BF16 R68, R4, R8, R68 ;  /* 0x000000080444723c */ /* 0x004fe20000041844 */
[----:B------:R-:W-:-:S02]  /*b100*/  FMUL.FTZ R85, R85, R148 ;  /* 0x0000009455557220 */ /* 0x000fc40000410000 */
[-C--:B------:R-:W-:Y:S01]  /*b110*/  FMUL.FTZ R86, R86, R3.reuse ;  /* 0x0000000356567220 */ /* 0x080fe20000410000 */
[----:B------:R-:W-:Y:S01]  /*b120*/  MUFU.EX2 R152, R152 ;  /* 0x0000009800987308 */ /* 0x000fe20000000800 */
[-C--:B------:R-:W-:Y:S02]  /*b130*/  FMUL.FTZ R87, R87, R3.reuse ;  /* 0x0000000357577220 */ /* 0x080fe40000410000 */
[-C--:B------:R-:W-:Y:S01]  /*b140*/  FMUL.FTZ R88, R88, R148.reuse ;  /* 0x0000009458587220 */ /* 0x080fe20000410000 */
[----:B------:R-:W-:Y:S01]  /*b150*/  HMMA.16816.F32.BF16 R72, R4, R10, R72 ;  /* 0x0000000a0448723c */ /* 0x000fe20000041848 */
[----:B------:R-:W2:Y:S01]  /*b160*/  LDSM.16.MT88.4 R8, [R192+0x10000] ;  /* 0x01000000c008783b */ /* 0x000ea20000004200 */
        /* <DEDUP_REMOVED lines=29> */
[-C--:B------:R-:W-:Y:S02]  /*b340*/  FMUL.FTZ R99, R99, R3.reuse ;  /* 0x0000000363637220 */ /* 0x080fe40000410000 */
[----:B------:R-:W-:Y:S01]  /*b350*/  FFMA.FTZ R144, R219, R148, R144 ;  /* 0x00000094db907223 */ /* 0x000fe20000010090 */
[----:B--2---:R-:W-:Y:S01]  /*b360*/  HMMA.16816.F32.BF16 R92, R4, R8, R92 ;  /* 0x00000008045c723c */ /* 0x004fe2000004185c */
        /* <DEDUP_REMOVED lines=11> */
[----:B-----5:R-:W-:Y:S01]  /*b420*/  F2FP.BF16.PACK_AB R5, R162, R159 ;  /* 0x0000009fa205723e */ /* 0x020fe200000010ff */
        /* <DEDUP_REMOVED lines=9> */
[----:B------:R-:W-:-:S04]  /*b4c0*/  FADD.FTZ R161, R161, R160 ;  /* 0x000000a0a1a17221 */ /* 0x000fc80000010000 */
[----:B---3--:R-:W-:Y:S01]  /*b4d0*/  FADD.FTZ R0, R164, R161 ;  /* 0x000000a1a4007221 */ /* 0x008fe20000010000 */
[----:B------:R-:W-:Y:S01]  /*b4e0*/  HMMA.16816.F32.BF16 R124, R4, R14, R124 ;  /* 0x0000000e047c723c */ /* 0x000fe2000004187c */
[----:B------:R-:W1:Y:S02]  /*b4f0*/  LDSM.16.MT88.4 R12, [R196+0x10800] ;  /* 0x01080000c40c783b */ /* 0x000e640000004200 */
[----:B------:R-:W-:-:S05]  /*b500*/  FADD.FTZ R0, R167, R0 ;  /* 0x00000000a7007221 */ /* 0x000fca0000010000 */
[C---:B------:R-:W-:Y:S08]  /*b510*/  HMMA.16816.F32.BF16 R36, R4.reuse, R24, R36 ;  /* 0x000000180424723c */ /* 0x040ff00000041824 */
[C---:B------:R-:W-:Y:S01]  /*b520*/  HMMA.16816.F32.BF16 R40, R4.reuse, R26, R40 ;  /* 0x0000001a0428723c */ /* 0x040fe20000041828 */
[----:B------:R-:W2:Y:S07]  /*b530*/  LDSM.16.MT88.4 R24, [R194+0x10800] ;  /* 0x01080000c218783b */ /* 0x000eae0000004200 */
[C---:B------:R-:W-:Y:S08]  /*b540*/  HMMA.16816.F32.BF16 R44, R4.reuse, R20, R44 ;  /* 0x00000014042c723c */ /* 0x040ff0000004182c */
[C---:B------:R-:W-:Y:S01]  /*b550*/  HMMA.16816.F32.BF16 R48, R4.reuse, R22, R48 ;  /* 0x000000160430723c */ /* 0x040fe20000041830 */
[----:B------:R-:W3:Y:S07]  /*b560*/  LDSM.16.MT88.4 R20, [R193+0x10800] ;  /* 0x01080000c114783b */ /* 0x000eee0000004200 */
[C---:B----4-:R-:W-:Y:S08]  /*b570*/  HMMA.16816.F32.BF16 R52, R4.reuse, R16, R52 ;  /* 0x000000100434723c */ /* 0x050ff00000041834 */
        /* <DEDUP_REMOVED lines=28> */
[----:B------:R-:W-:-:S02]  /*b740*/  F2FP.BF16.PACK_AB R5, R167, R164 ;  /* 0x000000a4a705723e */ /* 0x000fc400000010ff */
[----:B------:R-:W-:Y:S01]  /*b750*/  F2FP.BF16.PACK_AB R6, R173, R166 ;  /* 0x000000a6ad06723e */ /* 0x000fe200000010ff */
[----:B------:R-:W-:Y:S01]  /*b760*/  FADD.FTZ R171, R171, R168 ;  /* 0x000000a8abab7221 */ /* 0x000fe20000010000 */
[----:B------:R-:W-:Y:S01]  /*b770*/  F2FP.BF16.PACK_AB R7, R170, R165 ;  /* 0x000000a5aa07723e */ /* 0x000fe200000010ff */
[----:B------:R-:W-:Y:S01]  /*b780*/  FADD.FTZ R165, R165, R0 ;  /* 0x00000000a5a57221 */ /* 0x000fe20000010000 */
[----:B------:R-:W-:Y:S01]  /*b790*/  MOV R3, R145 ;  /* 0x0000009100037202 */ /* 0x000fe20000000f00 */
[----:B------:R-:W-:Y:S02]  /*b7a0*/  FADD.FTZ R166, R166, R171 ;  /* 0x000000aba6a67221 */ /* 0x000fe40000010000 */
[----:B------:R-:W-:Y:S02]  /*b7b0*/  FADD.FTZ R170, R170, R165 ;  /* 0x000000a5aaaa7221 */ /* 0x000fe40000010000 */
[----:B-1----:R-:W-:Y:S01]  /*b7c0*/  HMMA.16816.F32.BF16 R128, R4, R12, R128 ;  /* 0x0000000c0480723c */ /* 0x002fe20000041880 */
[----:B------:R-:W-:-:S07]  /*b7d0*/  FADD.FTZ R173, R173, R166 ;  /* 0x000000a6adad7221 */ /* 0x000fce0000010000 */
[C---:B------:R-:W-:Y:S01]  /*b7e0*/  HMMA.16816.F32.BF16 R124, R4.reuse, R14, R124 ;  /* 0x0000000e047c723c */ /* 0x040fe2000004187c */
[----:B------:R-:W1:Y:S07]  /*b7f0*/  LDSM.16.MT88.4 R12, [R192+0xf000] ;  /* 0x00f00000c00c783b */ /* 0x000e6e0000004200 */
[C---:B-----5:R-:W-:Y:S08]  /*b800*/  HMMA.16816.F32.BF16 R120, R4.reuse, R8, R120 ;  /* 0x000000080478723c */ /* 0x060ff00000041878 */
[C---:B------:R-:W-:Y:S01]  /*b810*/  HMMA.16816.F32.BF16 R116, R4.reuse, R10, R116 ;  /* 0x0000000a0474723c */ /* 0x040fe20000041874 */
[----:B------:R-:W4:Y:S07]  /*b820*/  LDSM.16.MT88.4 R8, [R196+0x11000] ;  /* 0x01100000c408783b */ /* 0x000f2e0000004200 */
[C---:B--2---:R-:W-:Y:S08]  /*b830*/  HMMA.16816.F32.BF16 R36, R4.reuse, R24, R36 ;  /* 0x000000180424723c */ /* 0x044ff00000041824 */
[C---:B------:R-:W-:Y:S01]  /*b840*/  HMMA.16816.F32.BF16 R40, R4.reuse, R26, R40 ;  /* 0x0000001a0428723c */ /* 0x040fe20000041828 */
[----:B------:R-:W2:Y:S07]  /*b850*/  LDSM.16.MT88.4 R24, [R194+0x11000] ;  /* 0x01100000c218783b */ /* 0x000eae0000004200 */
[C---:B---3--:R-:W-:Y:S08]  /*b860*/  HMMA.16816.F32.BF16 R52, R4.reuse, R16, R52 ;  /* 0x000000100434723c */ /* 0x048ff00000041834 */
[C---:B-1----:R-:W-:Y:S08]  /*b870*/  HMMA.16816.F32.BF16 R60, R4.reuse, R12, R60 ;  /* 0x0000000c043c723c */ /* 0x042ff0000004183c */
[C---:B------:R-:W-:Y:S01]  /*b880*/  HMMA.16816.F32.BF16 R64, R4.reuse, R14, R64 ;  /* 0x0000000e0440723c */ /* 0x040fe20000041840 */
[----:B------:R-:W1:Y:S07]  /*b890*/  LDSM.16.MT88.4 R12, [R192+0x11000] ;  /* 0x01100000c00c783b */ /* 0x000e6e0000004200 */
[C---:B------:R-:W-:Y:S01]  /*b8a0*/  HMMA.16816.F32.BF16 R56, R4.reuse, R18, R56 ;  /* 0x000000120438723c */ /* 0x040fe20000041838 */
[----:B------:R-:W3:Y:S07]  /*b8b0*/  LDSM.16.MT88.4 R16, [R193+0x11000] ;  /* 0x01100000c110783b */ /* 0x000eee0000004200 */
[C---:B----4-:R-:W-:Y:S08]  /*b8c0*/  HMMA.16816.F32.BF16 R68, R4.reuse, R8, R68 ;  /* 0x000000080444723c */ /* 0x050ff00000041844 */
        /* <DEDUP_REMOVED lines=30> */
[----:B----4-:R-:W-:Y:S01]  /*bab0*/  HMMA.16816.F32.BF16 R128, R4, R8, R128 ;  /* 0x000000080480723c */ /* 0x010fe20000041880 */
[----:B------:R-:W-:Y:S02]  /*bac0*/  FADD.FTZ R219, R153, R152 ;  /* 0x0000009899db7221 */ /* 0x000fe40000010000 */
[----:B------:R-:W-:-:S05]  /*bad0*/  FADD.FTZ R217, R150, R169 ;  /* 0x000000a996d97221 */ /* 0x000fca0000010000 */
        /* <DEDUP_REMOVED lines=19> */
[C---:B----4-:R-:W-:Y:S08]  /*bc10*/  HMMA.16816.F32.BF16 R76, R4.reuse, R8, R76 ;  /* 0x00000008044c723c */ /* 0x050ff0000004184c */
[C---:B------:R-:W-:Y:S08]  /*bc20*/  HMMA.16816.F32.BF16 R80, R4.reuse, R10, R80 ;  /* 0x0000000a0450723c */ /* 0x040ff00000041850 */
[C---:B--2---:R-:W-:Y:S08]  /*bc30*/  HMMA.16816.F32.BF16 R84, R4.reuse, R24, R84 ;  /* 0x000000180454723c */ /* 0x044ff00000041854 */
[C---:B------:R-:W-:Y:S08]  /*bc40*/  HMMA.16816.F32.BF16 R88, R4.reuse, R26, R88 ;  /* 0x0000001a0458723c */ /* 0x040ff00000041858 */
[C---:B-1----:R-:W-:Y:S08]  /*bc50*/  HMMA.16816.F32.BF16 R92, R4.reuse, R12, R92 ;  /* 0x0000000c045c723c */ /* 0x042ff0000004185c */
[C---:B------:R-:W-:Y:S08]  /*bc60*/  HMMA.16816.F32.BF16 R96, R4.reuse, R14, R96 ;  /* 0x0000000e0460723c */ /* 0x040ff00000041860 */
[----:B------:R-:W-:Y:S07]  /*bc70*/  HMMA.16816.F32.BF16 R112, R4, R132, R112 ;  /* 0x000000840470723c */ /* 0x000fee0000041870 */
[----:B------:R-:W-:Y:S11]  /*bc80*/  MOV R132, R146 ;  /* 0x0000009200847202 */ /* 0x000ff60000000f00 */
[----:B------:R-:W-:Y:S01]  /*bc90*/  @!UPT UIADD3 URZ, URZ, URZ, URZ ;  /* 0x0000003f3f3ff290 */ /* 0x000fe2000fffe03f */
.L_x_2160:
        /* <DEDUP_REMOVED lines=45> */
.L_x_2172:
        /* <DEDUP_REMOVED lines=76> */
.L_x_2169:
[----:B------:R-:W-:Y:S01]  /*c430*/  ISETP.GE.AND P5, PT, R208, c[0x0][0x220], PT ;  /* 0x00008800d0007a0c */ /* 0x000fe20003fa6270 */
[----:B------:R-:W-:Y:S01]  /*c440*/  UISETP.GT.AND UP2, UPT, UR25, UR19, UPT ;  /* 0x000000131900728c */ /* 0x000fe2000bf44270 */
[CC--:B------:R-:W-:Y:S02]  /*c450*/  LEA R222, P0, R3.reuse, R220.reuse, 0x1 ;  /* 0x000000dc03de7211 */ /* 0x0c0fe400078008ff */
[----:B------:R-:W-:Y:S02]  /*c460*/  ISETP.GE.AND P4, PT, R204, c[0x0][0x220], PT ;  /* 0x00008800cc007a0c */ /* 0x000fe40003f86270 */
[-C--:B------:R-:W-:Y:S02]  /*c470*/  LEA.HI.X R223, R3, R221.reuse, R218, 0x1, P0 ;  /* 0x000000dd03df7211 */ /* 0x080fe400000f0cda */
[----:B------:R-:W-:Y:S02]  /*c480*/  ISETP.GE.AND P3, PT, R203, c[0x0][0x220], PT ;  /* 0x00008800cb007a0c */ /* 0x000fe40003f66270 */
[----:B------:R-:W-:Y:S03]  /*c490*/  IADD3 R3, P0, R3, UR23, RZ ;  /* 0x0000001703037c10 */ /* 0x000fe6000ff1e0ff */
[----:B------:R-:W-:Y:S01]  /*c4a0*/  @P5 STS.128 [R206+0xc000], RZ ;  /* 0x00c000ffce005388 */ /* 0x000fe20000000c00 */
[CC--:B------:R-:W-:Y:S02]  /*c4b0*/  @!P5 LEA R240, P6, R3.reuse, R220.reuse, 0x1 ;  /* 0x000000dc03f0d211 */ /* 0x0c0fe400078c08ff */
[----:B------:R-:W-:Y:S02]  /*c4c0*/  IADD3.X R224, R218, UR22, RZ, P0, !PT ;  /* 0x00000016dae07c10 */ /* 0x000fe400087fe4ff */
[CC--:B------:R-:W-:Y:S01]  /*c4d0*/  @!P4 LEA R234, P1, R3.reuse, R220.reuse, 0x1 ;  /* 0x000000dc03eac211 */ /* 0x0c0fe200078208ff */
[----:B------:R-:W-:Y:S01]  /*c4e0*/  @!PT LDS RZ, [RZ] ;  /* 0x00000000fffff984 */ /* 0x000fe20000000800 */
[----:B------:R-:W-:Y:S01]  /*c4f0*/  @!PT LDS RZ, [RZ] ;  /* 0x00000000fffff984 */ /* 0x000fe20000000800 */
[----:B------:R-:W-:Y:S01]  /*c500*/  @!PT LDS RZ, [RZ] ;  /* 0x00000000fffff984 */ /* 0x000fe20000000800 */
[----:B------:R1:W-:Y:S01]  /*c510*/  @!P5 LDGSTS.E.BYPASS.LTC128B.128 [R206+0xc000], [R222.64] ;  /* 0x0c000000decedfae */ /* 0x0003e2000b901d5c */
[CCC-:B------:R-:W-:Y:S02]  /*c520*/  @!P5 LEA.HI.X R241, R3.reuse, R221.reuse, R224.reuse, 0x1, P6 ;  /* 0x000000dd03f1d211 */ /* 0x1c0fe400030f0ce0 */
[CCC-:B------:R-:W-:Y:S02]  /*c530*/  @!P4 LEA.HI.X R235, R3.reuse, R221.reuse, R224.reuse, 0x1, P1 ;  /* 0x000000dd03ebc211 */ /* 0x1c0fe400008f0ce0 */
[CC--:B------:R-:W-:Y:S01]  /*c540*/  @!P3 LEA R232, P0, R3.reuse, R220.reuse, 0x1 ;  /* 0x000000dc03e8b211 */ /* 0x0c0fe200078008ff */
[----:B------:R-:W-:Y:S01]  /*c550*/  @P4 STS.128 [R206+0xe000], RZ ;  /* 0x00e000ffce004388 */ /* 0x000fe20000000c00 */
[C---:B------:R-:W-:Y:S02]  /*c560*/  IADD3 R225, P2, R3.reuse, UR23, RZ ;  /* 0x0000001703e17c10 */ /* 0x040fe4000ff5e0ff */
[-C--:B------:R-:W-:Y:S02]  /*c570*/  @!P3 LEA.HI.X R233, R3, R221.reuse, R224, 0x1, P0 ;  /* 0x000000dd03e9b211 */ /* 0x080fe400000f0ce0 */
[CC--:B------:R-:W-:Y:S01]  /*c580*/  @!P5 LEA R238, P1, R225.reuse, R220.reuse, 0x1 ;  /* 0x000000dce1eed211 */ /* 0x0c0fe200078208ff */
[----:B------:R-:W-:Y:S01]  /*c590*/  @!PT LDS RZ, [RZ] ;  /* 0x00000000fffff984 */ /* 0x000fe20000000800 */
[----:B------:R-:W-:Y:S01]  /*c5a0*/  @!PT LDS RZ, [RZ] ;  /* 0x00000000fffff984 */ /* 0x000fe20000000800 */
[----:B------:R-:W-:Y:S01]  /*c5b0*/  @!PT LDS RZ, [RZ] ;  /* 0x00000000fffff984 */ /* 0x000fe20000000800 */
[----:B------:R1:W-:Y:S01]  /*c5c0*/  @!P4 LDGSTS.E.BYPASS.LTC128B.128 [R206+0xe000], [R222.64+0x80] ;  /* 0x0e000080dececfae */ /* 0x0003e2000b901d5c */
[----:B------:R-:W-:Y:S02]  /*c5d0*/  IADD3.X R224, R224, UR22, RZ, P2, !PT ;  /* 0x00000016e0e07c10 */ /* 0x000fe400097fe4ff */
[CC--:B------:R-:W-:Y:S02]  /*c5e0*/  @!P4 LEA R230, P0, R225.reuse, R220.reuse, 0x1 ;  /* 0x000000dce1e6c211 */ /* 0x0c0fe400078008ff */
[CCC-:B------:R-:W-:Y:S01]  /*c5f0*/  @!P5 LEA.HI.X R239, R225.reuse, R221.reuse, R224.reuse, 0x1, P1 ;  /* 0x000000dde1efd211 */ /* 0x1c0fe200008f0ce0 */
[----:B------:R-:W-:Y:S01]  /*c600*/  @P3 STS.128 [R206+0x10000], RZ ;  /* 0x010000ffce003388 */ /* 0x000fe20000000c00 */
[CCC-:B------:R-:W-:Y:S02]  /*c610*/  @!P4 LEA.HI.X R231, R225.reuse, R221.reuse, R224.reuse, 0x1, P0 ;  /* 0x000000dde1e7c211 */ /* 0x1c0fe400000f0ce0 */
[CC--:B------:R-:W-:Y:S02]  /*c620*/  @!P3 LEA R228, P2, R225.reuse, R220.reuse, 0x1 ;  /* 0x000000dce1e4b211 */ /* 0x0c0fe400078408ff */
[C---:B------:R-:W-:Y:S01]  /*c630*/  IADD3 R3, P6, R225.reuse, UR23, RZ ;  /* 0x00000017e1037c10 */ /* 0x040fe2000ffde0ff */
[----:B------:R-:W-:Y:S01]  /*c640*/  @!PT LDS RZ, [RZ] ;  /* 0x00000000fffff984 */ /* 0x000fe20000000800 */
[----:B------:R-:W-:Y:S01]  /*c650*/  @!PT LDS RZ, [RZ] ;  /* 0x00000000fffff984 */ /* 0x000fe20000000800 */
[----:B------:R-:W-:Y:S01]  /*c660*/  @!PT LDS RZ, [RZ] ;  /* 0x00000000fffff984 */ /* 0x000fe20000000800 */
[----:B------:R1:W-:Y:S01]  /*c670*/  @!P3 LDGSTS.E.BYPASS.LTC128B.128 [R206+0x10000], [R222.64+0x100] ;  /* 0x10000100decebfae */ /* 0x0003e2000b901d5c */
[-C--:B------:R-:W-:Y:S02]  /*c680*/  @!P3 LEA.HI.X R229, R225, R221.reuse, R224, 0x1, P2 ;  /* 0x000000dde1e5b211 */ /* 0x080fe400010f0ce0 */
[----:B------:R-:W-:Y:S02]  /*c690*/  IADD3.X R218, R224, UR22, RZ, P6, !PT ;  /* 0x00000016e0da7c10 */ /* 0x000fe4000b7fe4ff */
        /* <DEDUP_REMOVED lines=12> */
[----:B------:R-:W-:Y:S05]  /*c760*/  PLOP3.LUT P0, PT, PT, PT, UP2, 0x80, 0x0 ;  /* 0x000000000000781c */ /* 0x000fea0003f0f028 */
        /* <DEDUP_REMOVED lines=43> */
[----:B-1----:R-:W-:Y:S05]  /*ca20*/  MOV R221, R223 ;  /* 0x000000df00dd7202 */ /* 0x002fea0000000f00 */
        /* <DEDUP_REMOVED lines=151> */
[C---:B--2---:R-:W-:Y:S04]  /*d3a0*/  HMMA.16816.F32.BF16 R20, R172.reuse, R136, R20 ;  /* 0x00000088ac14723c */ /* 0x044fe80000041814 */
[----:B------:R-:W2:Y:S01]  /*d3b0*/  MUFU.TANH R218, R218 ;  /* 0x000000da00da7308 */ /* 0x000ea20000002400 */
[----:B------:R-:W-:Y:S01]  /*d3c0*/  BAR.SYNC.DEFER_BLOCKING 0x0 ;  /* 0x0000000000007b1d */ /* 0x000fe20000010000 */
[----:B------:R-:W-:Y:S02]  /*d3d0*/  FMUL.FTZ R224, R5, c[0x0][0x2ec] ;  /* 0x0000bb0005e07a20 */ /* 0x000fe40000410000 */
[C---:B------:R-:W-:Y:S04]  /*d3e0*/  HMMA.16816.F32.BF16 R24, R172.reuse, R138, R24 ;  /* 0x0000008aac18723c */ /* 0x040fe80000041818 */
[----:B------:R-:W-:Y:S02]  /*d3f0*/  FMUL.FTZ R225, R6, c[0x0][0x2ec] ;  /* 0x0000bb0006e17a20 */ /* 0x000fe40000410000 */
[----:B------:R-:W3:Y:S01]  /*d400*/  MUFU.TANH R224, R224 ;  /* 0x000000e000e07308 */ /* 0x000ee20000002400 */
[----:B------:R-:W-:Y:S02]  /*d410*/  FMUL.FTZ R3, R7, c[0x0][0x2ec] ;  /* 0x0000bb0007037a20 */ /* 0x000fe40000410000 */
[----:B------:R-:W-:Y:S03]  /*d420*/  FMUL.FTZ R226, R8, c[0x0][0x2ec] ;  /* 0x0000bb0008e27a20 */ /* 0x000fe60000410000 */
[----:B------:R-:W-:Y:S02]  /*d430*/  FMUL.FTZ R229, R9, c[0x0][0x2ec] ;  /* 0x0000bb0009e57a20 */ /* 0x000fe40000410000 */
[----:B------:R-:W-:Y:S02]  /*d440*/  FMUL.FTZ R228, R10, c[0x0][0x2ec] ;  /* 0x0000bb000ae47a20 */ /* 0x000fe40000410000 */
[----:B------:R-:W2:Y:S01]  /*d450*/  MUFU.TANH R225, R225 ;  /* 0x000000e100e17308 */ /* 0x000ea20000002400 */
[----:B------:R-:W-:Y:S02]  /*d460*/  FMUL.FTZ R227, R11, c[0x0][0x2ec] ;  /* 0x0000bb000be37a20 */ /* 0x000fe40000410000 */
[----:B----4-:R-:W-:Y:S02]  /*d470*/  FMUL.FTZ R233, R12, c[0x0][0x2ec] ;  /* 0x0000bb000ce97a20 */ /* 0x010fe40000410000 */
[----:B------:R-:W-:Y:S02]  /*d480*/  FMUL.FTZ R232, R13, c[0x0][0x2ec] ;  /* 0x0000bb000de87a20 */ /* 0x000fe40000410000 */
[----:B------:R-:W-:Y:S01]  /*d490*/  FMUL.FTZ R231, R14, c[0x0][0x2ec] ;  /* 0x0000bb000ee77a20 */ /* 0x000fe20000410000 */
[C---:B-1----:R-:W-:Y:S02]  /*d4a0*/  HMMA.16816.F32.BF16 R28, R172.reuse, R132, R28 ;  /* 0x00000084ac1c723c */ /* 0x042fe4000004181c */
[----:B------:R-:W1:Y:S01]  /*d4b0*/  MUFU.TANH R3, R3 ;  /* 0x0000000300037308 */ /* 0x000e620000002400 */
[----:B------:R-:W-:Y:S02]  /*d4c0*/  FMUL.FTZ R230, R15, c[0x0][0x2ec] ;  /* 0x0000bb000fe67a20 */ /* 0x000fe40000410000 */
[----:B------:R-:W-:Y:S02]  /*d4d0*/  FMUL.FTZ R236, R16, c[0x0][0x2ec] ;  /* 0x0000bb0010ec7a20 */ /* 0x000fe40000410000 */
[----:B-----5:R-:W-:Y:S01]  /*d4e0*/  FMUL.FTZ R239, R17, c[0x0][0x2ec] ;  /* 0x0000bb0011ef7a20 */ /* 0x020fe20000410000 */
[----:B------:R-:W-:Y:S04]  /*d4f0*/  HMMA.16816.F32.BF16 R32, R172, R134, R32 ;  /* 0x00000086ac20723c */ /* 0x000fe80000041820 */
[----:B------:R-:W4:Y:S01]  /*d500*/  MUFU.TANH R226, R226 ;  /* 0x000000e200e27308 */ /* 0x000f220000002400 */
[----:B------:R-:W-:Y:S02]  /*d510*/  FMUL.FTZ R235, R18, c[0x0][0x2ec] ;  /* 0x0000bb0012eb7a20 */ /* 0x000fe40000410000 */
[----:B------:R-:W-:Y:S02]  /*d520*/  FMUL.FTZ R234, R19, c[0x0][0x2ec] ;  /* 0x0000bb0013ea7a20 */ /* 0x000fe40000410000 */
[----:B------:R-:W-:Y:S03]  /*d530*/  FMUL.FTZ R240, R20, c[0x0][0x2ec] ;  /* 0x0000bb0014f07a20 */ /* 0x000fe60000410000 */
[----:B------:R-:W-:Y:S02]  /*d540*/  FMUL.FTZ R243, R21, c[0x0][0x2ec] ;  /* 0x0000bb0015f37a20 */ /* 0x000fe40000410000 */
[----:B------:R-:W1:Y:S01]  /*d550*/  MUFU.TANH R229, R229 ;  /* 0x000000e500e57308 */ /* 0x000e620000002400 */
[----:B------:R-:W-:Y:S02]  /*d560*/  FMUL.FTZ R238, R22, c[0x0][0x2ec] ;  /* 0x0000bb0016ee7a20 */ /* 0x000fe40000410000 */
[----:B------:R-:W-:Y:S02]  /*d570*/  FMUL.FTZ R237, R23, c[0x0][0x2ec] ;  /* 0x0000bb0017ed7a20 */ /* 0x000fe40000410000 */
[----:B------:R-:W-:Y:S02]  /*d580*/  FMUL.FTZ R246, R24, c[0x0][0x2ec] ;  /* 0x0000bb0018f67a20 */ /* 0x000fe40000410000 */
[----:B------:R-:W-:Y:S02]  /*d590*/  FMUL.FTZ R244, R25, c[0x0][0x2ec] ;  /* 0x0000bb0019f47a20 */ /* 0x000fe40000410000 */
[----:B------:R-:W-:Y:S01]  /*d5a0*/  FMUL.FTZ R242, R26, c[0x0][0x2ec] ;  /* 0x0000bb001af27a20 */ /* 0x000fe20000410000 */
        /* <DEDUP_REMOVED lines=8> */
[----:B------:R-:W-:Y:S02]  /*d630*/  FMUL.FTZ R251, R33, c[0x0][0x2ec] ;  /* 0x0000bb0021fb7a20 */ /* 0x000fe40000410000 */
[----:B------:R-:W-:Y:S02]  /*d640*/  FMUL.FTZ R250, R34, c[0x0][0x2ec] ;  /* 0x0000bb0022fa7a20 */ /* 0x000fe40000410000 */
[----:B------:R-:W-:Y:S03]  /*d650*/  FMUL.FTZ R249, R35, c[0x0][0x2ec] ;  /* 0x0000bb0023f97a20 */ /* 0x000fe60000410000 */
[----:B------:R-:W1:Y:S10]  /*d660*/  MUFU.TANH R227, R227 ;  /* 0x000000e300e37308 */ /* 0x000e740000002400 */
[----:B------:R-:W1:Y:S01]  /*d670*/  MUFU.TANH R233, R233 ;  /* 0x000000e900e97308 */ /* 0x000e620000002400 */
[----:B-----5:R-:W-:Y:S09]  /*d680*/  MOV R220, R222 ;  /* 0x000000de00dc7202 */ /* 0x020ff20000000f00 */
        /* <DEDUP_REMOVED lines=21> */
[----:B------:R-:W1:Y:S01]  /*d7e0*/  MUFU.TANH R249, R249 ;  /* 0x000000f900f97308 */ /* 0x000e620000002400 */
[----:B------:R-:W-:-:S05]  /*d7f0*/  @!P0 BRA `(.L_x_2170) ;  /* 0x000009f000008947 */ /* 0x000fca0003800000 */
[----:B--234-:R-:W-:Y:S01]  /*d800*/  PLOP3.LUT P0, PT, PT, PT, UP6, 0x80, 0x0 ;  /* 0x000000000000781c */ /* 0x01cfe20003f0f068 */
        /* <DEDUP_REMOVED lines=9> */
[----:B------:R-:W2:Y:S08]  /*d8a0*/  R2UR UR33, R5 ;  /* 0x00000000052173c2 */ /* 0x000eb000000e0000 */
[----:B------:R-:W3:Y:S01]  /*d8b0*/  R2UR UR27, R4 ;  /* 0x00000000041b73c2 */ /* 0x000ee200000e0000 */
[----:B--2---:R-:W-:Y:S04]  /*d8c0*/  UIMAD.WIDE.U32 UR36, UR11, UR33, URZ ;  /* 0x000000210b2472a5 */ /* 0x004fe8000f8e003f */
[----:B------:R-:W-:Y:S02]  /*d8d0*/  UIADD3 UR32, -UR37, URZ, URZ ;  /* 0x0000003f25207290 */ /* 0x000fe4000fffe13f */
[----:B---3--:R-:W-:Y:S02]  /*d8e0*/  UIMAD.WIDE.U32 UR38, UR11, UR27, URZ ;  /* 0x0000001b0b2672a5 */ /* 0x008fe4000f8e003f */
        /* <DEDUP_REMOVED lines=25> */
[----:B------:R-:W2:Y:S01]  /*da80*/  R2UR UR4, R8 ;  /* 0x00000000080473c2 */ /* 0x000ea200000e0000 */
[----:B------:R-:W-:Y:S02]  /*da90*/  LEA R10, P1, R6, UR30, 0x2 ;  /* 0x0000001e060a7c11 */ /* 0x000fe4000f8210ff */
[----:B------:R-:W-:Y:S02]  /*daa0*/  LEA.HI.X.SX32 R9, R4, UR31, 0x2, P0 ;  /* 0x0000001f04097c11 */ /* 0x000fe400080f16ff */
[----:B------:R-:W-:Y:S03]  /*dab0*/  LEA.HI.X.SX32 R11, R5, UR31, 0x2, P1 ;  /* 0x0000001f050b7c11 */ /* 0x000fe600088f16ff */
[----:B------:R-:W3:Y:S08]  /*dac0*/  R2UR UR5, R9 ;  /* 0x00000000090573c2 */ /* 0x000ef000000e0000 */
[----:B------:R-:W4:Y:S08]  /*dad0*/  R2UR UR32, R10 ;  /* 0x000000000a2073c2 */ /* 0x000f3000000e0000 */
[----:B------:R-:W5:Y:S01]  /*dae0*/  R2UR UR33, R11 ;  /* 0x000000000b2173c2 */ /* 0x000f6200000e0000 */
[----:B--2---:R-:W-:Y:S01]  /*daf0*/  MOV R14, UR4 ;  /* 0x00000004000e7c02 */ /* 0x004fe20008000f00 */
[----:B---3--:R-:W-:Y:S01]  /*db00*/  IMAD.U32 R15, RZ, RZ, UR5 ;  /* 0x00000005ff0f7e24 */ /* 0x008fe2000f8e00ff */
[----:B------:R-:W-:Y:S04]  /*db10*/  ULDC.64 UR4, c[0x0][0x198] ;  /* 0x0000660000047ab9 */ /* 0x000fe80000000a00 */
[----:B------:R-:W2:Y:S01]  /*db20*/  LDG.E R5, [R14.64] ;  /* 0x0000001c0e057981 */ /* 0x000ea2000c1e1900 */
[----:B----4-:R-:W-:Y:S01]  /*db30*/  MOV R12, UR32 ;  /* 0x00000020000c7c02 */ /* 0x010fe20008000f00 */
[----:B------:R-:W-:Y:S04]  /*db40*/  UIADD3 UR32, UR37, -UR35, URZ ;  /* 0x8000002325207290 */ /* 0x000fe8000fffe03f */
[----:B------:R-:W-:Y:S01]  /*db50*/  UIMAD UR32, UR32, UR6, -UR9 ;  /* 0x00000006202072a4 */ /* 0x000fe2000f8e0a09 */
[----:B-----5:R-:W-:Y:S03]  /*db60*/  IMAD.U32 R13, RZ, RZ, UR33 ;  /* 0x00000021ff0d7e24 */ /* 0x020fe6000f8e00ff */
[----:B------:R-:W-:Y:S02]  /*db70*/  USHF.R.S32.HI UR27, URZ, 0x1f, UR32 ;  /* 0x0000001f3f1b7899 */ /* 0x000fe40008011420 */
[----:B------:R-:W-:Y:S01]  /*db80*/  UIMAD.WIDE.U32 UR34, UR32, UR4, URZ ;  /* 0x00000004202272a5 */ /* 0x000fe2000f8e003f */
[----:B------:R-:W2:Y:S01]  /*db90*/  LDG.E R6, [R12.64] ;  /* 0x0000001c0c067981 */ /* 0x000ea2000c1e1900 */
[----:B------:R-:W-:Y:S04]  /*dba0*/  UIMAD UR27, UR27, UR4, URZ ;  /* 0x000000041b1b72a4 */ /* 0x000fe8000f8e023f */
[----:B------:R-:W-:Y:S01]  /*dbb0*/  IMAD.U32 R4, RZ, RZ, UR34 ;  /* 0x00000022ff047e24 */ /* 0x000fe2000f8e00ff */
[----:B------:R-:W-:Y:S04]  /*dbc0*/  UIMAD UR27, UR32, UR5, UR27 ;  /* 0x00000005201b72a4 */ /* 0x000fe8000f8e021b */
[----:B------:R-:W-:Y:S01]  /*dbd0*/  UIADD3 UR27, UR35, UR27, URZ ;  /* 0x0000001b231b7290 */ /* 0x000fe2000fffe03f */
[----:B--2---:R-:W-:Y:S02]  /*dbe0*/  IADD3 R6, -R5, R6, RZ ;  /* 0x0000000605067210 */ /* 0x004fe40007ffe1ff */
[----:B------:R-:W-:Y:S03]  /*dbf0*/  MOV R5, UR35 ;  /* 0x0000002300057c02 */ /* 0x000fe60008000f00 */
[----:B------:R-:W-:Y:S01]  /*dc00*/  IMAD.U32 R5, RZ, RZ, UR27 ;  /* 0x0000001bff057e24 */ /* 0x000fe2000f8e00ff */
[----:B------:R-:W-:Y:S03]  /*dc10*/  SHF.R.S32.HI R7, RZ, 0x1f, R6 ;  /* 0x0000001fff077819 */ /* 0x000fe60000011406 */
[C---:B------:R-:W-:Y:S04]  /*dc20*/  IMAD.WIDE.U32 R4, R6.reuse, c[0x0][0x180], R4 ;  /* 0x0000600006047a25 */ /* 0x040fe800078e0004 */
[----:B------:R-:W-:Y:S04]  /*dc30*/  IMAD R7, R7, c[0x0][0x180], RZ ;  /* 0x0000600007077a24 */ /* 0x000fe800078e02ff */
[----:B------:R-:W-:Y:S05]  /*dc40*/  IMAD R7, R6, c[0x0][0x184], R7 ;  /* 0x0000610006077a24 */ /* 0x000fea00078e0207 */
[----:B------:R-:W-:Y:S02]  /*dc50*/  IADD3 R6, R5, R7, RZ ;  /* 0x0000000705067210 */ /* 0x000fe40007ffe0ff */
.L_x_2171:
        /* <DEDUP_REMOVED lines=89> */
.L_x_2170:
[----:B--234-:R-:W-:Y:S01]  /*e1f0*/  IMAD.U32 R4, RZ, RZ, UR25 ;  /* 0x00000019ff047e24 */ /* 0x01cfe2000f8e00ff */
[----:B------:R-:W-:Y:S01]  /*e200*/  LDSM.16.MT88.4 R20, [R194+0xc000] ;  /* 0x00c00000c214783b */ /* 0x000fe20000004200 */
[----:B------:R-:W-:Y:S02]  /*e210*/  UISETP.GT.AND UP2, UPT, UR25, UR19, UPT ;  /* 0x000000131900728c */ /* 0x000fe4000bf44270 */
[----:B------:R-:W-:Y:S05]  /*e220*/  IMAD R4, R4, 0x40, R205 ;  /* 0x0000004004047824 */ /* 0x000fea00078e02cd */
[C---:B------:R-:W-:Y:S01]  /*e230*/  IADD3 R6, R4.reuse, 0x1, RZ ;  /* 0x0000000104067810 */ /* 0x040fe20007ffe0ff */
[----:B------:R-:W-:Y:S01]  /*e240*/  LDSM.16.MT88.4 R28, [R193+0xc000] ;  /* 0x00c00000c11c783b */ /* 0x000fe20000004200 */
[----:B------:R-:W-:Y:S02]  /*e250*/  ISETP.GE.AND P2, PT, R4, R210, PT ;  /* 0x000000d20400720c */ /* 0x000fe40003f46270 */
[C---:B------:R-:W-:Y:S02]  /*e260*/  ISETP.GE.AND P1, PT, R6.reuse, R212, PT ;  /* 0x000000d40600720c */ /* 0x040fe40003f26270 */
[C---:B------:R-:W-:Y:S02]  /*e270*/  ISETP.GE.AND P6, PT, R6.reuse, R210, PT ;  /* 0x000000d20600720c */ /* 0x040fe40003fc6270 */
[----:B------:R-:W-:Y:S02]  /*e280*/  ISETP.GE.OR P1, PT, R6, R211, !P1 ;  /* 0x000000d30600720c */ /* 0x000fe40004f26670 */
[-C--:B------:R-:W-:Y:S02]  /*e290*/  ISETP.GE.OR P2, PT, R4, R207.reuse, !P2 ;  /* 0x000000cf0400720c */ /* 0x080fe40005746670 */
[----:B------:R-:W-:Y:S02]  /*e2a0*/  ISETP.GE.OR P6, PT, R6, R207, !P6 ;  /* 0x000000cf0600720c */ /* 0x000fe400077c6670 */
[----:B------:R-:W-:Y:S02]  /*e2b0*/  IADD3 R6, R4, 0x10, RZ ;  /* 0x0000001004067810 */ /* 0x000fe40007ffe0ff */
[----:B------:R-:W-:Y:S02]  /*e2c0*/  FSEL R225, R225, -INF , !P2 ;  /* 0xff800000e1e17808 */ /* 0x000fe40005000000 */
[----:B------:R-:W-:Y:S02]  /*e2d0*/  FSEL R224, R224, -INF , !P1 ;  /* 0xff800000e0e07808 */ /* 0x000fe40004800000 */
[C---:B------:R-:W-:Y:S02]  /*e2e0*/  ISETP.GE.AND P2, PT, R6.reuse, R212, PT ;  /* 0x000000d40600720c */ /* 0x040fe40003f46270 */
[C---:B------:R-:W-:Y:S02]  /*e2f0*/  ISETP.GE.AND P1, PT, R6.reuse, R210, PT ;  /* 0x000000d20600720c */ /* 0x040fe40003f26270 */
[C---:B------:R-:W-:Y:S02]  /*e300*/  ISETP.GE.OR P2, PT, R6.reuse, R211, !P2 ;  /* 0x000000d30600720c */ /* 0x040fe40005746670 */
[----:B------:R-:W-:Y:S02]  /*e310*/  ISETP.GE.OR P1, PT, R6, R207, !P1 ;  /* 0x000000cf0600720c */ /* 0x000fe40004f26670 */
[C---:B------:R-:W-:Y:S02]  /*e320*/  IADD3 R6, R4.reuse, 0x18, RZ ;  /* 0x0000001804067810 */ /* 0x040fe40007ffe0ff */
[----:B------:R-:W-:Y:S02]  /*e330*/  IADD3 R5, R4, 0x8, RZ ;  /* 0x0000000804057810 */ /* 0x000fe40007ffe0ff */
[----:B-1----:R-:W-:Y:S02]  /*e340*/  FSEL R164, R233, -INF , !P2 ;  /* 0xff800000e9a47808 */ /* 0x002fe40005000000 */
[-C--:B------:R-:W-:Y:S02]  /*e350*/  ISETP.GE.AND P2, PT, R6, R212.reuse, PT ;  /* 0x000000d40600720c */ /* 0x080fe40003f46270 */
[C---:B------:R-:W-:Y:S02]  /*e360*/  ISETP.GE.AND P5, PT, R5.reuse, R212, PT ;  /* 0x000000d40500720c */ /* 0x040fe40003fa6270 */
[C---:B------:R-:W-:Y:S02]  /*e370*/  ISETP.GE.AND P4, PT, R5.reuse, R210, PT ;  /* 0x000000d20500720c */ /* 0x040fe40003f86270 */
[-C--:B------:R-:W-:Y:S02]  /*e380*/  ISETP.GE.AND P3, PT, R4, R212.reuse, PT ;  /* 0x000000d40400720c */ /* 0x080fe40003f66270 */
[-C--:B------:R-:W-:Y:S02]  /*e390*/  ISETP.GE.OR P2, PT, R6, R211.reuse, !P2 ;  /* 0x000000d30600720c */ /* 0x080fe40005746670 */
[C---:B------:R-:W-:Y:S02]  /*e3a0*/  ISETP.GE.OR P5, PT, R5.reuse, R211, !P5 ;  /* 0x000000d30500720c */ /* 0x040fe40006fa6670 */
[----:B------:R-:W-:Y:S02]  /*e3b0*/  ISETP.GE.OR P4, PT, R5, R207, !P4 ;  /* 0x000000cf0500720c */ /* 0x000fe40006786670 */
[CC--:B------:R-:W-:Y:S02]  /*e3c0*/  ISETP.GE.OR P3, PT, R4.reuse, R211.reuse, !P3 ;  /* 0x000000d30400720c */ /* 0x0c0fe40005f66670 */
[C---:B------:R-:W-:Y:S02]  /*e3d0*/  IADD3 R9, R4.reuse, 0x20, RZ ;  /* 0x0000002004097810 */ /* 0x040fe40007ffe0ff */
[----:B------:R-:W-:Y:S02]  /*e3e0*/  IADD3 R5, R4, 0x9, RZ ;  /* 0x0000000904057810 */ /* 0x000fe40007ffe0ff */
[----:B------:R-:W-:Y:S02]  /*e3f0*/  FSEL R142, R236, -INF , !P2 ;  /* 0xff800000ec8e7808 */ /* 0x000fe40005000000 */
[----:B------:R-:W-:Y:S02]  /*e400*/  FSEL R218, R218, -INF , !P3 ;  /* 0xff800000dada7808 */ /* 0x000fe40005800000 */
[-C--:B------:R-:W-:Y:S02]  /*e410*/  ISETP.GE.AND P2, PT, R9, R212.reuse, PT ;  /* 0x000000d40900720c */ /* 0x080fe40003f46270 */
[C---:B------:R-:W-:Y:S02]  /*e420*/  ISETP.GE.AND P0, PT, R5.reuse, R212, PT ;  /* 0x000000d40500720c */ /* 0x040fe40003f06270 */
[----:B------:R-:W-:Y:S02]  /*e430*/  ISETP.GE.AND P3, PT, R5, R210, PT ;  /* 0x000000d20500720c */ /* 0x000fe40003f66270 */
[-C--:B------:R-:W-:Y:S02]  /*e440*/  ISETP.GE.OR P2, PT, R9, R211.reuse, !P2 ;  /* 0x000000d30900720c */ /* 0x080fe40005746670 */
[C---:B------:R-:W-:Y:S02]  /*e450*/  ISETP.GE.OR P0, PT, R5.reuse, R211, !P0 ;  /* 0x000000d30500720c */ /* 0x040fe40004706670 */
[----:B------:R-:W-:Y:S02]  /*e460*/  ISETP.GE.OR P3, PT, R5, R207, !P3 ;  /* 0x000000cf0500720c */ /* 0x000fe40005f66670 */
[C---:B------:R-:W-:Y:S02]  /*e470*/  IADD3 R5, R4.reuse, 0x11, RZ ;  /* 0x0000001104057810 */ /* 0x040fe40007ffe0ff */
[----:B------:R-:W-:Y:S02]  /*e480*/  IADD3 R8, R4, 0x21, RZ ;  /* 0x0000002104087810 */ /* 0x000fe40007ffe0ff */
[----:B------:R-:W-:Y:S02]  /*e490*/  FSEL R160, R240, -INF , !P2 ;  /* 0xff800000f0a07808 */ /* 0x000fe40005000000 */
[----:B------:R-:W-:Y:S02]  /*e4a0*/  FSEL R226, R226, -INF , !P5 ;  /* 0xff800000e2e27808 */ /* 0x000fe40006800000 */
[----:B------:R-:W-:Y:S02]  /*e4b0*/  FSEL R10, R229, -INF , !P0 ;  /* 0xff800000e50a7808 */ /* 0x000fe40004000000 */
[C---:B------:R-:W-:Y:S02]  /*e4c0*/  ISETP.GE.AND P5, PT, R5.reuse, R212, PT ;  /* 0x000000d40500720c */ /* 0x040fe40003fa6270 */
[C---:B------:R-:W-:Y:S02]  /*e4d0*/  ISETP.GE.AND P0, PT, R5.reuse, R210, PT ;  /* 0x000000d20500720c */ /* 0x040fe40003f06270 */
[C---:B------:R-:W-:Y:S02]  /*e4e0*/  ISETP.GE.AND P2, PT, R8.reuse, R212, PT ;  /* 0x000000d40800720c */ /* 0x040fe40003f46270 */
[C---:B------:R-:W-:Y:S02]  /*e4f0*/  ISETP.GE.OR P5, PT, R5.reuse, R211, !P5 ;  /* 0x000000d30500720c */ /* 0x040fe40006fa6670 */
[----:B------:R-:W-:Y:S02]  /*e500*/  ISETP.GE.OR P0, PT, R5, R207, !P0 ;  /* 0x000000cf0500720c */ /* 0x000fe40004706670 */
[----:B------:R-:W-:Y:S02]  /*e510*/  ISETP.GE.OR P2, PT, R8, R211, !P2 ;  /* 0x000000d30800720c */ /* 0x000fe40005746670 */
[----:B------:R-:W-:Y:S02]  /*e520*/  FMNMX.FTZ R12, R225, R0, !PT ;  /* 0x00000000e10c7209 */ /* 0x000fe40007810000 */
[----:B------:R-:W-:Y:S02]  /*e530*/  FSEL R5, R3, -INF , !P6 ;  /* 0xff80000003057808 */ /* 0x000fe40007000000 */
[----:B------:R-:W-:Y:S02]  /*e540*/  IADD3 R3, R4, 0x28, RZ ;  /* 0x0000002804037810 */ /* 0x000fe40007ffe0ff */
[----:B------:R-:W-:Y:S02]  /*e550*/  FSEL R7, R228, -INF , !P4 ;  /* 0xff800000e4077808 */ /* 0x000fe40006000000 */
[-C--:B------:R-:W-:Y:S02]  /*e560*/  ISETP.GE.AND P4, PT, R9, R210.reuse, PT ;  /* 0x000000d20900720c */ /* 0x080fe40003f86270 */
[----:B------:R-:W-:Y:S02]  /*e570*/  FSEL R158, R243, -INF , !P2 ;  /* 0xff800000f39e7808 */ /* 0x000fe40005000000 */
[----:B------:R-:W-:Y:S02]  /*e580*/  IADD3 R11, R4, 0x19, RZ ;  /* 0x00000019040b7810 */ /* 0x000fe40007ffe0ff */
[----:B------:R-:W-:Y:S02]  /*e590*/  ISETP.GE.AND P6, PT, R6, R210, PT ;  /* 0x000000d20600720c */ /* 0x000fe40003fc6270 */
[----:B------:R-:W-:Y:S02]  /*e5a0*/  ISETP.GE.AND P2, PT, R3, R212, PT ;  /* 0x000000d40300720c */ /* 0x000fe40003f46270 */
[----:B------:R-:W-:Y:S02]  /*e5b0*/  FMNMX.FTZ R12, R5, R12, !PT ;  /* 0x0000000c050c7209 */ /* 0x000fe40007810000 */
[-C--:B------:R-:W-:Y:S02]  /*e5c0*/  ISETP.GE.OR P4, PT, R9, R207.reuse, !P4 ;  /* 0x000000cf0900720c */ /* 0x080fe40006786670 */
[----:B------:R-:W-:Y:S02]  /*e5d0*/  FMNMX.FTZ R9, R218, R2, !PT ;  /* 0x00000002da097209 */ /* 0x000fe40007810000 */
[----:B------:R-:W-:Y:S02]  /*e5e0*/  FSEL R162, R232, -INF , !P5 ;  /* 0xff800000e8a27808 */ /* 0x000fe40006800000 */
[----:B------:R-:W-:Y:S02]  /*e5f0*/  ISETP.GE.AND P5, PT, R11, R212, PT ;  /* 0x000000d40b00720c */ /* 0x000fe40003fa6270 */
[----:B------:R-:W-:Y:S02]  /*e600*/  ISETP.GE.OR P6, PT, R6, R207, !P6 ;  /* 0x000000cf0600720c */ /* 0x000fe400077c6670 */
[----:B------:R-:W-:Y:S02]  /*e610*/  FSEL R227, R227, -INF , !P3 ;  /* 0xff800000e3e37808 */ /* 0x000fe40005800000 */
[----:B------:R-:W-:Y:S02]  /*e620*/  ISETP.GE.OR P2, PT, R3, R211, !P2 ;  /* 0x000000d30300720c */ /* 0x000fe40005746670 */
[----:B------:R-:W-:Y:S02]  /*e630*/  FMNMX.FTZ R12, R7, R12, !PT ;  /* 0x0000000c070c7209 */ /* 0x000fe40007810000 */
[----:B------:R-:W-:Y:S02]  /*e640*/  IADD3 R6, R4, 0x29, RZ ;  /* 0x0000002904067810 */ /* 0x000fe40007ffe0ff */
[----:B------:R-:W-:Y:S02]  /*e650*/  FMNMX.FTZ R9, R224, R9, !PT ;  /* 0x00000009e0097209 */ /* 0x000fe40007810000 */
[----:B------:R-:W-:Y:S02]  /*e660*/  FSEL R163, R231, -INF , !P1 ;  /* 0xff800000e7a37808 */ /* 0x000fe40004800000 */
[----:B------:R-:W-:Y:S02]  /*e670*/  FSEL R156, R246, -INF , !P2 ;  /* 0xff800000f69c7808 */ /* 0x000fe40005000000 */
[----:B------:R-:W-:Y:S02]  /*e680*/  ISETP.GE.OR P5, PT, R11, R211, !P5 ;  /* 0x000000d30b00720c */ /* 0x000fe40006fa6670 */
[----:B------:R-:W-:Y:S02]  /*e690*/  FMNMX.FTZ R12, R227, R12, !PT ;  /* 0x0000000ce30c7209 */ /* 0x000fe40007810000 */
[----:B------:R-:W-:Y:S02]  /*e6a0*/  ISETP.GE.AND P3, PT, R8, R210, PT ;  /* 0x000000d20800720c */ /* 0x000fe40003f66270 */
[----:B------:R-:W-:Y:S02]  /*e6b0*/  ISETP.GE.AND P2, PT, R6, R212, PT ;  /* 0x000000d40600720c */ /* 0x000fe40003f46270 */
[----:B------:R-:W-:Y:S02]  /*e6c0*/  FMNMX.FTZ R9, R226, R9, !PT ;  /* 0x00000009e2097209 */ /* 0x000fe40007810000 */
[----:B------:R-:W-:Y:S02]  /*e6d0*/  FSEL R140, R239, -INF , !P5 ;  /* 0xff800000ef8c7808 */ /* 0x000fe40006800000 */
[----:B------:R-:W-:Y:S02]  /*e6e0*/  FSEL R161, R230, -INF , !P0 ;  /* 0xff800000e6a17808 */ /* 0x000fe40004000000 */
[----:B------:R-:W-:Y:S02]  /*e6f0*/  FMNMX.FTZ R12, R163, R12, !PT ;  /* 0x0000000ca30c7209 */ /* 0x000fe40007810000 */
[----:B------:R-:W-:Y:S02]  /*e700*/  ISETP.GE.AND P5, PT, R11, R210, PT ;  /* 0x000000d20b00720c */ /* 0x000fe40003fa6270 */
[----:B------:R-:W-:Y:S02]  /*e710*/  ISETP.GE.OR P3, PT, R8, R207, !P3 ;  /* 0x000000cf0800720c */ /* 0x000fe40005f66670 */
[----:B------:R-:W-:Y:S02]  /*e720*/  ISETP.GE.OR P2, PT, R6, R211, !P2 ;  /* 0x000000d30600720c */ /* 0x000fe40005746670 */
[----:B------:R-:W-:Y:S02]  /*e730*/  IADD3 R8, R4, 0x30, RZ ;  /* 0x0000003004087810 */ /* 0x000fe40007ffe0ff */
[----:B------:R-:W-:Y:S02]  /*e740*/  FMNMX.FTZ R9, R10, R9, !PT ;  /* 0x000000090a097209 */ /* 0x000fe40007810000 */
[----:B------:R-:W-:Y:S02]  /*e750*/  FSEL R154, R244, -INF , !P2 ;  /* 0xff800000f49a7808 */ /* 0x000fe40005000000 */
[----:B------:R-:W-:Y:S02]  /*e760*/  FSEL R143, R235, -INF , !P6 ;  /* 0xff800000eb8f7808 */ /* 0x000fe40007000000 */
[----:B------:R-:W-:Y:S02]  /*e770*/  FMNMX.FTZ R12, R161, R12, !PT ;  /* 0x0000000ca10c7209 */ /* 0x000fe40007810000 */
[----:B------:R-:W-:Y:S02]  /*e780*/  ISETP.GE.OR P5, PT, R11, R207, !P5 ;  /* 0x000000cf0b00720c */ /* 0x000fe40006fa6670 */
[----:B------:R-:W-:Y:S02]  /*e790*/  ISETP.GE.AND P2, PT, R8, R212, PT ;  /* 0x000000d40800720c */ /* 0x000fe40003f46270 */
[----:B------:R-:W-:Y:S02]  /*e7a0*/  ISETP.GE.AND P1, PT, R3, R210, PT ;  /* 0x000000d20300720c */ /* 0x000fe40003f26270 */
[----:B------:R-:W-:Y:S02]  /*e7b0*/  FMNMX.FTZ R9, R164, R9, !PT ;  /* 0x00000009a4097209 */ /* 0x000fe40007810000 */
[----:B------:R-:W-:Y:S02]  /*e7c0*/  FSEL R141, R234, -INF , !P5 ;  /* 0xff800000ea8d7808 */ /* 0x000fe40006800000 */
[----:B------:R-:W-:Y:S02]  /*e7d0*/  FMNMX.FTZ R12, R143, R12, !PT ;  /* 0x0000000c8f0c7209 */ /* 0x000fe40007810000 */
[----:B------:R-:W-:Y:S02]  /*e7e0*/  ISETP.GE.OR P1, PT, R3, R207, !P1 ;  /* 0x000000cf0300720c */ /* 0x000fe40004f26670 */
[----:B------:R-:W-:Y:S02]  /*e7f0*/  ISETP.GE.OR P2, PT, R8, R211, !P2 ;  /* 0x000000d30800720c */ /* 0x000fe40005746670 */
[----:B------:R-:W-:Y:S02]  /*e800*/  IADD3 R3, R4, 0x38, RZ ;  /* 0x0000003804037810 */ /* 0x000fe40007ffe0ff */
[----:B------:R-:W-:Y:S02]  /*e810*/  FMNMX.FTZ R9, R162, R9, !PT ;  /* 0x00000009a2097209 */ /* 0x000fe40007810000 */
[----:B------:R-:W-:Y:S02]  /*e820*/  FSEL R152, R245, -INF , !P2 ;  /* 0xff800000f5987808 */ /* 0x000fe40005000000 */
[----:B------:R-:W-:Y:S02]  /*e830*/  FSEL R159, R238, -INF , !P4 ;  /* 0xff800000ee9f7808 */ /* 0x000fe40006000000 */
[----:B------:R-:W-:Y:S02]  /*e840*/  FMNMX.FTZ R12, R141, R12, !PT ;  /* 0x0000000c8d0c7209 */ /* 0x000fe40007810000 */
[----:B------:R-:W-:Y:S02]  /*e850*/  ISETP.GE.AND P2, PT, R3, R212, PT ;  /* 0x000000d40300720c */ /* 0x000fe40003f46270 */
[----:B------:R-:W-:Y:S02]  /*e860*/  FMNMX.FTZ R9, R142, R9, !PT ;  /* 0x000000098e097209 */ /* 0x000fe40007810000 */
[----:B------:R-:W-:Y:S02]  /*e870*/  FSEL R157, R237, -INF , !P3 ;  /* 0xff800000ed9d7808 */ /* 0x000fe40005800000 */
[----:B------:R-:W-:Y:S02]  /*e880*/  FMNMX.FTZ R12, R159, R12, !PT ;  /* 0x0000000c9f0c7209 */ /* 0x000fe40007810000 */
[----:B------:R-:W-:Y:S02]  /*e890*/  ISETP.GE.OR P2, PT, R3, R211, !P2 ;  /* 0x000000d30300720c */ /* 0x000fe40005746670 */
[----:B------:R-:W-:Y:S02]  /*e8a0*/  ISETP.GE.AND P0, PT, R6, R210, PT ;  /* 0x000000d20600720c */ /* 0x000fe40003f06270 */
[----:B------:R-:W-:Y:S02]  /*e8b0*/  FMNMX.FTZ R9, R140, R9, !PT ;  /* 0x000000098c097209 */ /* 0x000fe40007810000 */
[----:B------:R-:W-:Y:S02]  /*e8c0*/  FSEL R148, R17, -INF , !P2 ;  /* 0xff80000011947808 */ /* 0x000fe40005000000 */
[----:B------:R-:W-:Y:S02]  /*e8d0*/  FSEL R155, R242, -INF , !P1 ;  /* 0xff800000f29b7808 */ /* 0x000fe40004800000 */
[----:B------:R-:W-:Y:S02]  /*e8e0*/  FMNMX.FTZ R12, R157, R12, !PT ;  /* 0x0000000c9d0c7209 */ /* 0x000fe40007810000 */
[----:B------:R-:W-:Y:S02]  /*e8f0*/  ISETP.GE.OR P0, PT, R6, R207, !P0 ;  /* 0x000000cf0600720c */ /* 0x000fe40004706670 */
[----:B------:R-:W-:Y:S02]  /*e900*/  ISETP.GE.AND P2, PT, R8, R210, PT ;  /* 0x000000d20800720c */ /* 0x000fe40003f46270 */
[----:B------:R-:W-:Y:S02]  /*e910*/  IADD3 R6, R4, 0x31, RZ ;  /* 0x0000003104067810 */ /* 0x000fe40007ffe0ff */
[----:B------:R-:W-:Y:S02]  /*e920*/  FMNMX.FTZ R9, R160, R9, !PT ;  /* 0x00000009a0097209 */ /* 0x000fe40007810000 */
[----:B------:R-:W-:Y:S02]  /*e930*/  FSEL R153, R241, -INF , !P0 ;  /* 0xff800000f1997808 */ /* 0x000fe40004000000 */
[----:B------:R-:W-:Y:S02]  /*e940*/  ISETP.GE.OR P2, PT, R8, R207, !P2 ;  /* 0x000000cf0800720c */ /* 0x000fe40005746670 */
[----:B------:R-:W-:Y:S02]  /*e950*/  FMNMX.FTZ R8, R155, R12, !PT ;  /* 0x0000000c9b087209 */ /* 0x000fe40007810000 */
[----:B------:R-:W-:Y:S02]  /*e960*/  ISETP.GE.AND P1, PT, R6, R210, PT ;  /* 0x000000d20600720c */ /* 0x000fe40003f26270 */
[----:B------:R-:W-:Y:S02]  /*e970*/  FMNMX.FTZ R9, R158, R9, !PT ;  /* 0x000000099e097209 */ /* 0x000fe40007810000 */
[----:B------:R-:W-:Y:S02]  /*e980*/  FSEL R149, R248, -INF , !P2 ;  /* 0xff800000f8957808 */ /* 0x000fe40005000000 */
[----:B------:R-:W-:Y:S02]  /*e990*/  FMNMX.FTZ R8, R153, R8, !PT ;  /* 0x0000000899087209 */ /* 0x000fe40007810000 */
[----:B------:R-:W-:Y:S02]  /*e9a0*/  ISETP.GE.OR P1, PT, R6, R207, !P1 ;  /* 0x000000cf0600720c */ /* 0x000fe40004f26670 */
[----:B------:R-:W-:Y:S02]  /*e9b0*/  IADD3 R4, R4, 0x39, RZ ;  /* 0x0000003904047810 */ /* 0x000fe40007ffe0ff */
[----:B------:R-:W-:Y:S02]  /*e9c0*/  ISETP.GE.AND P0, PT, R3, R210, PT ;  /* 0x000000d20300720c */ /* 0x000fe40003f06270 */
[----:B------:R-:W-:Y:S02]  /*e9d0*/  FMNMX.FTZ R9, R156, R9, !PT ;  /* 0x000000099c097209 */ /* 0x000fe40007810000 */
[----:B------:R-:W-:Y:S02]  /*e9e0*/  ISETP.GE.AND P6, PT, R6, R212, PT ;  /* 0x000000d40600720c */ /* 0x000fe40003fc6270 */
[----:B------:R-:W-:Y:S02]  /*e9f0*/  FSEL R147, R247, -INF , !P1 ;  /* 0xff800000f7937808 */ /* 0x000fe40004800000 */
[----:B------:R-:W-:Y:S02]  /*ea00*/  FMNMX.FTZ R8, R149, R8, !PT ;  /* 0x0000000895087209 */ /* 0x000fe40007810000 */
[----:B------:R-:W-:Y:S02]  /*ea10*/  ISETP.GE.OR P2, PT, R3, R207, !P0 ;  /* 0x000000cf0300720c */ /* 0x000fe40004746670 */
[----:B------:R-:W-:Y:S02]  /*ea20*/  ISETP.GE.AND P0, PT, R4, R210, PT ;  /* 0x000000d20400720c */ /* 0x000fe40003f06270 */
[----:B------:R-:W-:Y:S02]  /*ea30*/  FMNMX.FTZ R9, R154, R9, !PT ;  /* 0x000000099a097209 */ /* 0x000fe40007810000 */
[----:B------:R-:W-:Y:S02]  /*ea40*/  ISETP.GE.OR P6, PT, R6, R211, !P6 ;  /* 0x000000d30600720c */ /* 0x000fe400077c6670 */
[----:B------:R-:W-:Y:S02]  /*ea50*/  FSEL R145, R250, -INF , !P2 ;  /* 0xff800000fa917808 */ /* 0x000fe40005000000 */
[----:B------:R-:W-:Y:S02]  /*ea60*/  FMNMX.FTZ R8, R147, R8, !PT ;  /* 0x0000000893087209 */ /* 0x000fe40007810000 */
[----:B------:R-:W-:Y:S02]  /*ea70*/  ISETP.GE.OR P0, PT, R4, R207, !P0 ;  /* 0x000000cf0400720c */ /* 0x000fe40004706670 */
[----:B------:R-:W-:Y:S02]  /*ea80*/  FSEL R150, R252, -INF , !P6 ;  /* 0xff800000fc967808 */ /* 0x000fe40007000000 */
[----:B------:R-:W-:Y:S02]  /*ea90*/  FMNMX.FTZ R9, R152, R9, !PT ;  /* 0x0000000998097209 */ /* 0x000fe40007810000 */
[----:B------:R-:W-:Y:S02]  /*eaa0*/  ISETP.GE.AND P5, PT, R4, R212, PT ;  /* 0x000000d40400720c */ /* 0x000fe40003fa6270 */
[----:B------:R-:W-:Y:S02]  /*eab0*/  FMNMX.FTZ R8, R145, R8, !PT ;  /* 0x0000000891087209 */ /* 0x000fe40007810000 */
[----:B------:R-:W-:Y:S02]  /*eac0*/  FSEL R133, R249, -INF , !P0 ;  /* 0xff800000f9857808 */ /* 0x000fe40004000000 */
[----:B------:R-:W-:Y:S02]  /*ead0*/  FMNMX.FTZ R9, R150, R9, !PT ;  /* 0x0000000996097209 */ /* 0x000fe40007810000 */
[----:B------:R-:W-:Y:S02]  /*eae0*/  ISETP.GE.OR P5, PT, R4, R211, !P5 ;  /* 0x000000d30400720c */ /* 0x000fe40006fa6670 */
[----:B------:R-:W-:Y:S02]  /*eaf0*/  FMNMX.FTZ R6, R133, R8, !PT ;  /* 0x0000000885067209 */ /* 0x000fe40007810000 */
[----:B------:R-:W-:Y:S02]  /*eb00*/  FSEL R146, R251, -INF , !P5 ;  /* 0xff800000fb927808 */ /* 0x000fe40006800000 */
[----:B------:R-:W-:Y:S01]  /*eb10*/  FMNMX.FTZ R11, R148, R9, !PT ;  /* 0x00000009940b7209 */ /* 0x000fe20007810000 */
[----:B------:R-:W-:Y:S03]  /*eb20*/  SHFL.BFLY PT, R3, R6, 0x2, 0x1f ;  /* 0x0c401f0006037f89 */ /* 0x000fe600000e0000 */
[----:B------:R-:W-:Y:S05]  /*eb30*/  FMNMX.FTZ R9, R146, R11, !PT ;  /* 0x0000000b92097209 */ /* 0x000fea0007810000 */
[----:B------:R-:W1:Y:S02]  /*eb40*/  SHFL.BFLY PT, R12, R9, 0x2, 0x1f ;  /* 0x0c401f00090c7f89 */ /* 0x000e6400000e0000 */
[----:B-1----:R-:W-:Y:S02]  /*eb50*/  FMNMX.FTZ R9, R9, R12, !PT ;  /* 0x0000000c09097209 */ /* 0x002fe40007810000 */
[----:B------:R-:W-:Y:S04]  /*eb60*/  FMNMX.FTZ R4, R6, R3, !PT ;  /* 0x0000000306047209 */ /* 0x000fe80007810000 */
[----:B------:R-:W-:Y:S08]  /*eb70*/  LDSM.16.MT88.4 R12, [R196+0xc000] ;  /* 0x00c00000c40c783b */ /* 0x000ff00000004200 */
[----:B------:R-:W1:Y:S08]  /*eb80*/  SHFL.BFLY PT, R3, R4, 0x1, 0x1f ;  /* 0x0c201f0004037f89 */ /* 0x000e7000000e0000 */
[----:B------:R-:W2:Y:S01]  /*eb90*/  SHFL.BFLY PT, R132, R9, 0x1, 0x1f ;  /* 0x0c201f0009847f89 */ /* 0x000ea200000e0000 */
[----:B-1----:R-:W-:Y:S04]  /*eba0*/  FMNMX.FTZ R3, R4, R3, !PT ;  /* 0x0000000304037209 */ /* 0x002fe80007810000 */
[C---:B------:R-:W-:Y:S01]  /*ebb0*/  FSETP.NEU.FTZ.AND P0, PT, R3.reuse, -INF , PT ;  /* 0xff8000000300780b */ /* 0x040fe20003f1d000 */
[----:B------:R-:W-:Y:S01]  /*ebc0*/  FMUL.FTZ R144, R3, c[0x0][0x23c] ;  /* 0x00008f0003907a20 */ /* 0x000fe20000410000 */
[----:B--2---:R-:W-:Y:S04]  /*ebd0*/  FMNMX.FTZ R132, R9, R132, !PT ;  /* 0x0000008409847209 */ /* 0x004fe80007810000 */
[----:B------:R-:W-:Y:S02]  /*ebe0*/  FSEL R144, R144, RZ, P0 ;  /* 0x000000ff90907208 */ /* 0x000fe40000000000 */
[C---:B------:R-:W-:Y:S01]  /*ebf0*/  FSETP.NEU.FTZ.AND P1, PT, R132.reuse, -INF , PT ;  /* 0xff8000008400780b */ /* 0x040fe20003f3d000 */
[C---:B------:R-:W-:Y:S02]  /*ec00*/  FMUL.FTZ R151, R132.reuse, c[0x0][0x23c] ;  /* 0x00008f0084977a20 */ /* 0x040fe40000410000 */
[--C-:B------:R-:W-:Y:S01]  /*ec10*/  FFMA.FTZ R169, R5, c[0x0][0x23c], -R144.reuse ;  /* 0x00008f0005a97a23 */ /* 0x100fe20000010890 */
[----:B------:R-:W-:Y:S01]  /*ec20*/  FSEL R5, R132, RZ, P1 ;  /* 0x000000ff84057208 */ /* 0x000fe20000800000 */
[--C-:B------:R-:W-:Y:S01]  /*ec30*/  FFMA.FTZ R170, R225, c[0x0][0x23c], -R144.reuse ;  /* 0x00008f00e1aa7a23 */ /* 0x100fe20000010890 */
[----:B------:R-:W-:Y:S01]  /*ec40*/  FSEL R151, R151, RZ, P1 ;  /* 0x000000ff97977208 */ /* 0x000fe20000800000 */
[----:B------:R-:W-:Y:S02]  /*ec50*/  FFMA.FTZ R168, R7, c[0x0][0x23c], -R144 ;  /* 0x00008f0007a87a23 */ /* 0x000fe40000010890 */
[----:B------:R-:W-:Y:S01]  /*ec60*/  FADD.FTZ R4, -R5, R2 ;  /* 0x0000000205047221 */ /* 0x000fe20000010100 */
[----:B------:R-:W-:Y:S01]  /*ec70*/  FSEL R5, R3, RZ, P0 ;  /* 0x000000ff03057208 */ /* 0x000fe20000000000 */
[--C-:B------:R-:W-:Y:S01]  /*ec80*/  FFMA.FTZ R173, R218, c[0x0][0x23c], -R151.reuse ;  /* 0x00008f00daad7a23 */ /* 0x100fe20000010897 */
[----:B------:R-:W-:Y:S01]  /*ec90*/  MUFU.EX2 R170, R170 ;  /* 0x000000aa00aa7308 */ /* 0x000fe20000000800 */
[--C-:B------:R-:W-:Y:S01]  /*eca0*/  FFMA.FTZ R134, R224, c[0x0][0x23c], -R151.reuse ;  /* 0x00008f00e0867a23 */ /* 0x100fe20000010897 */
[----:B------:R-:W-:Y:S01]  /*ecb0*/  PLOP3.LUT P0, PT, PT, PT, UP2, 0x80, 0x0 ;  /* 0x000000000000781c */ /* 0x000fe20003f0f028 */
[----:B------:R-:W-:Y:S02]  /*ecc0*/  FADD.FTZ R5, -R5, R0 ;  /* 0x0000000005057221 */ /* 0x000fe40000010100 */
[--C-:B------:R-:W-:Y:S02]  /*ecd0*/  FFMA.FTZ R172, R226, c[0x0][0x23c], -R151.reuse ;  /* 0x00008f00e2ac7a23 */ /* 0x100fe40000010897 */
[--C-:B------:R-:W-:Y:S02]  /*ece0*/  FFMA.FTZ R171, R10, c[0x0][0x23c], -R151.reuse ;  /* 0x00008f000aab7a23 */ /* 0x100fe40000010897 */
[--C-:B------:R-:W-:Y:S01]  /*ecf0*/  FFMA.FTZ R135, R227, c[0x0][0x23c], -R144.reuse ;  /* 0x00008f00e3877a23 */ /* 0x100fe20000010890 */
[----:B------:R-:W-:Y:S01]  /*ed00*/  MUFU.EX2 R173, R173 ;  /* 0x000000ad00ad7308 */ /* 0x000fe20000000800 */
[----:B------:R-:W-:Y:S02]  /*ed10*/  FMUL.FTZ R2, R4, c[0x0][0x23c] ;  /* 0x00008f0004027a20 */ /* 0x000fe40000410000 */
[----:B------:R-:W-:Y:S02]  /*ed20*/  FMUL.FTZ R0, R5, c[0x0][0x23c] ;  /* 0x00008f0005007a20 */ /* 0x000fe40000410000 */
[--C-:B------:R-:W-:Y:S02]  /*ed30*/  FFMA.FTZ R174, R164, c[0x0][0x23c], -R151.reuse ;  /* 0x00008f00a4ae7a23 */ /* 0x100fe40000010897 */
[----:B------:R-:W-:Y:S01]  /*ed40*/  LDSM.16.MT88.4 R164, [R196+0x11800] ;  /* 0x01180000c4a4783b */ /* 0x000fe20000004200 */
[--C-:B------:R-:W-:Y:S02]  /*ed50*/  FFMA.FTZ R175, R162, c[0x0][0x23c], -R151.reuse ;  /* 0x00008f00a2af7a23 */ /* 0x100fe40000010897 */
[----:B------:R-:W1:Y:S01]  /*ed60*/  MUFU.EX2 R134, R134 ;  /* 0x0000008600867308 */ /* 0x000e620000000800 */
[--C-:B------:R-:W-:Y:S02]  /*ed70*/  FFMA.FTZ R176, R142, c[0x0][0x23c], -R151.reuse ;  /* 0x00008f008eb07a23 */ /* 0x100fe40000010897 */
[--C-:B------:R-:W-:Y:S02]  /*ed80*/  FFMA.FTZ R177, R140, c[0x0][0x23c], -R151.reuse ;  /* 0x00008f008cb17a23 */ /* 0x100fe40000010897 */
[--C-:B------:R-:W-:Y:S02]  /*ed90*/  FFMA.FTZ R178, R163, c[0x0][0x23c], -R144.reuse ;  /* 0x00008f00a3b27a23 */ /* 0x100fe40000010890 */
[--C-:B------:R-:W-:Y:S02]  /*eda0*/  FFMA.FTZ R179, R161, c[0x0][0x23c], -R144.reuse ;  /* 0x00008f00a1b37a23 */ /* 0x100fe40000010890 */
[--C-:B------:R-:W-:Y:S01]  /*edb0*/  FFMA.FTZ R218, R143, c[0x0][0x23c], -R144.reuse ;  /* 0x00008f008fda7a23 */ /* 0x100fe20000010890 */
[----:B------:R-:W-:Y:S01]  /*edc0*/  MUFU.EX2 R172, R172 ;  /* 0x000000ac00ac7308 */ /* 0x000fe20000000800 */
[--C-:B------:R-:W-:Y:S02]  /*edd0*/  FFMA.FTZ R223, R141, c[0x0][0x23c], -R144.reuse ;  /* 0x00008f008ddf7a23 */ /* 0x100fe40000010890 */
[----:B------:R-:W-:Y:S01]  /*ede0*/  LDSM.16.MT88.4 R140, [R193+0xe800] ;  /* 0x00e80000c18c783b */ /* 0x000fe20000004200 */
[--C-:B------:R-:W-:Y:S02]  /*edf0*/  FFMA.FTZ R222, R160, c[0x0][0x23c], -R151.reuse ;  /* 0x00008f00a0de7a23 */ /* 0x100fe40000010897 */
[--C-:B------:R-:W-:Y:S02]  /*ee00*/  FFMA.FTZ R225, R158, c[0x0][0x23c], -R151.reuse ;  /* 0x00008f009ee17a23 */ /* 0x100fe40000010897 */
[--C-:B------:R-:W-:Y:S02]  /*ee10*/  FFMA.FTZ R224, R156, c[0x0][0x23c], -R151.reuse ;  /* 0x00008f009ce07a23 */ /* 0x100fe40000010897 */
[----:B------:R-:W2:Y:S01]  /*ee20*/  MUFU.EX2 R171, R171 ;  /* 0x000000ab00ab7308 */ /* 0x000ea20000000800 */
[----:B------:R-:W-:Y:S01]  /*ee30*/  LDSM.16.MT88.4 R160, [R192+0xf800] ;  /* 0x00f80000c0a0783b */ /* 0x000fe20000004200 */
[--C-:B------:R-:W-:Y:S01]  /*ee40*/  FFMA.FTZ R227, R154, c[0x0][0x23c], -R151.reuse ;  /* 0x00008f009ae37a23 */ /* 0x100fe20000010897 */
[----:B-1----:R-:W-:Y:S01]  /*ee50*/  F2FP.BF16.PACK_AB R136, R134, R173 ;  /* 0x000000ad8688723e */ /* 0x002fe200000010ff */
[--C-:B------:R-:W-:Y:S02]  /*ee60*/  FFMA.FTZ R226, R159, c[0x0][0x23c], -R144.reuse ;  /* 0x00008f009fe27a23 */ /* 0x100fe40000010890 */
[--C-:B------:R-:W-:Y:S03]  /*ee70*/  FFMA.FTZ R229, R157, c[0x0][0x23c], -R144.reuse ;  /* 0x00008f009de57a23 */ /* 0x100fe60000010890 */
[----:B------:R-:W-:Y:S01]  /*ee80*/  LDSM.16.MT88.4 R156, [R193+0xf800] ;  /* 0x00f80000c19c783b */ /* 0x000fe20000004200 */
[----:B------:R-:W1:Y:S01]  /*ee90*/  MUFU.EX2 R169, R169 ;  /* 0x000000a900a97308 */ /* 0x000e620000000800 */
[--C-:B------:R-:W-:Y:S02]  /*eea0*/  FFMA.FTZ R228, R155, c[0x0][0x23c], -R144.reuse ;  /* 0x00008f009be47a23 */ /* 0x100fe40000010890 */
[--C-:B------:R-:W-:Y:S02]  /*eeb0*/  FFMA.FTZ R231, R153, c[0x0][0x23c], -R144.reuse ;  /* 0x00008f0099e77a23 */ /* 0x100fe40000010890 */
[--C-:B------:R-:W-:Y:S02]  /*eec0*/  FFMA.FTZ R230, R152, c[0x0][0x23c], -R151.reuse ;  /* 0x00008f0098e67a23 */ /* 0x100fe40000010897 */
[----:B------:R-:W-:Y:S01]  /*eed0*/  LDSM.16.MT88.4 R152, [R194+0xf800] ;  /* 0x00f80000c298783b */ /* 0x000fe20000004200 */
[--C-:B------:R-:W-:Y:S02]  /*eee0*/  FFMA.FTZ R233, R150, c[0x0][0x23c], -R151.reuse ;  /* 0x00008f0096e97a23 */ /* 0x100fe40000010897 */
[----:B------:R-:W-:Y:S01]  /*eef0*/  MUFU.EX2 R168, R168 ;  /* 0x000000a800a87308 */ /* 0x000fe20000000800 */
[--C-:B------:R-:W-:Y:S02]  /*ef00*/  FFMA.FTZ R232, R148, c[0x0][0x23c], -R151.reuse ;  /* 0x00008f0094e87a23 */ /* 0x100fe40000010897 */
[--C-:B------:R-:W-:Y:S01]  /*ef10*/  FFMA.FTZ R234, R149, c[0x0][0x23c], -R144.reuse ;  /* 0x00008f0095ea7a23 */ /* 0x100fe20000010890 */
[----:B--2---:R-:W-:Y:S01]  /*ef20*/  F2FP.BF16.PACK_AB R138, R171, R172 ;  /* 0x000000acab8a723e */ /* 0x004fe200000010ff */
[--C-:B------:R-:W-:Y:S02]  /*ef30*/  FFMA.FTZ R237, R147, c[0x0][0x23c], -R144.reuse ;  /* 0x00008f0093ed7a23 */ /* 0x100fe40000010890 */
[--C-:B------:R-:W-:Y:S02]  /*ef40*/  FFMA.FTZ R236, R145, c[0x0][0x23c], -R144.reuse ;  /* 0x00008f0091ec7a23 */ /* 0x100fe40000010890 */
[----:B------:R-:W-:Y:S01]  /*ef50*/  FFMA.FTZ R151, R146, c[0x0][0x23c], -R151 ;  /* 0x00008f0092977a23 */ /* 0x000fe20000010897 */
[----:B------:R-:W2:Y:S01]  /*ef60*/  MUFU.EX2 R135, R135 ;  /* 0x0000008700877308 */ /* 0x000ea20000000800 */
[----:B------:R-:W-:Y:S01]  /*ef70*/  FFMA.FTZ R144, R133, c[0x0][0x23c], -R144 ;  /* 0x00008f0085907a23 */ /* 0x000fe20000010890 */
[----:B-1----:R-:W-:Y:S08]  /*ef80*/  F2FP.BF16.PACK_AB R137, R169, R170 ;  /* 0x000000aaa989723e */ /* 0x002ff000000010ff */
        /* <DEDUP_REMOVED lines=306> */
.L_x_2168:
        /* <DEDUP_REMOVED lines=316> */
.L_x_2174:
[----:B---34-:R-:W-:Y:S05]  /*11670*/  BSYNC B0 ;  /* 0x0000000000007941 */ /* 0x018fea0003800000 */
.L_x_2173:
        /* <DEDUP_REMOVED lines=38> */
.L_x_2176:
[----:B------:R-:W-:Y:S05]  /*118e0*/  BSYNC B0 ;  /* 0x0000000000007941 */ /* 0x000fea0003800000 */
.L_x_2175:
        /* <DEDUP_REMOVED lines=20> */
.L_x_2178:
[----:B------:R-:W-:Y:S05]  /*11a30*/  BSYNC B0 ;  /* 0x0000000000007941 */ /* 0x000fea0003800000 */
.L_x_2177:
        /* <DEDUP_REMOVED lines=20> */
.L_x_2180:
[----:B------:R-:W-:Y:S05]  /*11b80*/  BSYNC B0 ;  /* 0x0000000000007941 */ /* 0x000fea0003800000 */
.L_x_2179:
        /* <DEDUP_REMOVED lines=20> */
.L_x_2181:
        /* <DEDUP_REMOVED lines=11> */
.L_x_7845:


//--------------------- .text._ZN5flash24flash_fwd_splitkv_kernelI23Flash_fwd_kernel_traitsILi192ELi64ELi64ELi4ELb0ELb0EN7cutlass10bfloat16_tE19Flash_kernel_traitsILi192ELi64ELi64ELi4ES3_EELb0ELb1ELb0ELb0ELb0ELb0ELb0ELb1EEEvNS_16Flash_fwd_paramsE --------------------------
	.section	.text._ZN5flash24flash_fwd_splitkv_kernelI23Flash_fwd_kernel_traitsILi192ELi64ELi64ELi4ELb0ELb0EN7cutlass10bfloat16_tE19Flash_kernel_traitsILi192ELi64ELi64ELi4ES3_EELb0ELb1ELb0ELb0ELb0ELb0ELb0ELb1EEEvNS_16Flash_fwd_paramsE,"ax",@progbits
	.sectioninfo	@"SHI_REGISTERS=246"
	.align	128
        .global         _ZN5flash24flash_fwd_splitkv_kernelI23Flash_fwd_kernel_traitsILi192ELi64ELi64ELi4ELb0ELb0EN7cutlass10bfloat16_tE19Flash_kernel_traitsILi192ELi64ELi64ELi4ES3_EELb0ELb1ELb0ELb0ELb0ELb0ELb0ELb1EEEvNS_16Flash_fwd_paramsE
        .type           _ZN5flash24flash_fwd_splitkv_kernelI23Flash_fwd_kernel_traitsILi192ELi64ELi64ELi4ELb0ELb0EN7cutlass10bfloat16_tE19Flash_kernel_traitsILi192ELi64ELi64ELi4ES3_EELb0ELb1ELb0ELb0ELb0ELb0ELb0ELb1EEEvNS_16Flash_fwd_paramsE,@function
        .size           _ZN5flash24flash_fwd_splitkv_kernelI23Flash_fwd_kernel_traitsILi192ELi64ELi64ELi4ELb0ELb0EN7cutlass10bfloat16_tE19Flash_kernel_traitsILi192ELi64ELi64ELi4ES3_EELb0ELb1ELb0ELb0ELb0ELb0ELb0ELb1EEEvNS_16Flash_fwd_paramsE,(.L_x_7791 - _ZN5flash24flash_fwd_splitkv_kernelI23Flash_fwd_kernel_traitsILi192ELi64ELi64ELi4ELb0ELb0EN7cutlass10bfloat16_tE19Flash_kernel_traitsILi192ELi64ELi64ELi4ES3_EELb0ELb1ELb0ELb0ELb0ELb0ELb0ELb1EEEvNS_16Flash_fwd_paramsE)
        .other          _ZN5flash24flash_fwd_splitkv_kernelI23Flash_fwd_kernel_traitsILi192ELi64ELi64ELi4ELb0ELb0EN7cutlass10bfloat16_tE19Flash_kernel_traitsILi192ELi64ELi64ELi4ES3_EELb0ELb1ELb0ELb0ELb0ELb0ELb0ELb1EEEvNS_16Flash_fwd_paramsE,@"STO_CUDA_ENTRY STV_DEFAULT"
_ZN5flash24flash_fwd_splitkv_kernelI23Flash_fwd_kernel_traitsILi192ELi64ELi64ELi4ELb0ELb0EN7cutlass10bfloat16_tE19Flash_kernel_traitsILi192ELi64ELi64ELi4ES3_EELb0ELb1ELb0ELb0ELb0ELb0ELb0ELb1EEEvNS_16Flash_fwd_paramsE:
.text._ZN5flash24flash_fwd_splitkv_kernelI23Flash_fwd_kernel_traitsILi192ELi64ELi64ELi4ELb0ELb0EN7cutlass10bfloat16_tE19Flash_kernel_traitsILi192ELi64ELi64ELi4ES3_EELb0ELb1ELb0ELb0ELb0ELb0ELb0ELb1EEEvNS_16Flash_fwd_paramsE:
        /* <DEDUP_REMOVED lines=9> */
[----:B-123--:R-:W-:Y:S05]  /*0090*/  CALL.REL.NOINC `($_ZN5flash24flash_fwd_splitkv_kernelI23Flash_fwd_kernel_traitsILi192ELi64ELi64ELi4ELb0ELb0EN7cutlass10bfloat16_tE19Flash_kernel_traitsILi192ELi64ELi64ELi4ES3_EELb0ELb1ELb0ELb0ELb0ELb0ELb0ELb1EEEvNS_16Flash_fwd_paramsE$_ZN5flash30compute_attn_1rowblock_splitkvI23Flash_fwd_kernel_traitsILi192ELi64ELi64ELi4ELb0ELb0EN7cutlass10bfloat16_tE19Flash_kernel_traitsILi192ELi64ELi64ELi4ES3_EELb0ELb1ELb0ELb0ELb0ELb0ELb0ELb1ENS_16Flash_fwd_paramsEEEvRKT8_iiiii) ;  /* 0x0000002000007944 */ /* 0x00efea0003c00000 */
[----:B------:R-:W-:Y:S05]  /*00a0*/  BSYNC B4 ;  /* 0x0000000000047941 */ /* 0x000fea0003800000 */
.L_x_2182:
[----:B------:R-:W-:Y:S05]  /*00b0*/  EXIT ;  /* 0x000000000000794d */ /* 0x000fea0003800000 */
        .type           $_ZN5flash24flash_fwd_splitkv_kernelI23Flash_fwd_kernel_traitsILi192ELi64ELi64ELi4ELb0ELb0EN7cutlass10bfloat16_tE19Flash_kernel_traitsILi192ELi64ELi64ELi4ES3_EELb0ELb1ELb0ELb0ELb0ELb0ELb0ELb1EEEvNS_16Flash_fwd_paramsE$_ZN5flash30compute_attn_1rowblock_splitkvI23Flash_fwd_kernel_traitsILi192ELi64ELi64ELi4ELb0ELb0EN7cutlass10bfloat16_tE19Flash_kernel_traitsILi192ELi64ELi64ELi4ES3_EELb0ELb1ELb0ELb0ELb0ELb0ELb0ELb1ENS_16Flash_fwd_paramsEEEvRKT8_iiiii,@function
        .size           $_ZN5flash24flash_fwd_splitkv_kernelI23Flash_fwd_kernel_traitsILi192ELi64ELi64ELi4ELb0ELb0EN7cutlass10bfloat16_tE19Flash_kernel_traitsILi192ELi64ELi64ELi4ES3_EELb0ELb1ELb0ELb0ELb0ELb0ELb0ELb1EEEvNS_16Flash_fwd_paramsE$_ZN5flash30compute_attn_1rowblock_splitkvI23Flash_fwd_kernel_traitsILi192ELi64ELi64ELi4ELb0ELb0EN7cutlass10bfloat16_tE19Flash_kernel_traitsILi192ELi64ELi64ELi4ES3_EELb0ELb1ELb0ELb0ELb0ELb0ELb0ELb1ENS_16Flash_fwd_paramsEEEvRKT8_iiiii,($__internal_18_$__cuda_sm70_shflsync_bfly_p - $_ZN5flash24flash_fwd_splitkv_kernelI23Flash_fwd_kernel_traitsILi192ELi64ELi64ELi4ELb0ELb0EN7cutlass10bfloat16_tE19Flash_kernel_traitsILi192ELi64ELi64ELi4ES3_EELb0ELb1ELb0ELb0ELb0ELb0ELb0ELb1EEEvNS_16Flash_fwd_paramsE$_ZN5flash30compute_attn_1rowblock_splitkvI23Flash_fwd_kernel_traitsILi192ELi64ELi64ELi4ELb0ELb0EN7cutlass10bfloat16_tE19Flash_kernel_traitsILi192ELi64ELi64ELi4ES3_EELb0ELb1ELb0ELb0ELb0ELb0ELb0ELb1ENS_16Flash_fwd_paramsEEEvRKT8_iiiii)
$_ZN5flash24flash_fwd_splitkv_kernelI23Flash_fwd_kernel_traitsILi192ELi64ELi64ELi4ELb0ELb0EN7cutlass10bfloat16_tE19Flash_kernel_traitsILi192ELi64ELi64ELi4ES3_EELb0ELb1ELb0ELb0ELb0ELb0ELb0ELb1EEEvNS_16Flash_fwd_paramsE$_ZN5flash30compute_attn_1rowblock_splitkvI23Flash_fwd_kernel_traitsILi192ELi64ELi64ELi4ELb0ELb0EN7cutlass10bfloat16_tE19Flash_kernel_traitsILi192ELi64ELi64ELi4ES3_EELb0ELb1ELb0ELb0ELb0ELb0ELb0ELb1ENS_16Flash_fwd_paramsEEEvRKT8_iiiii:
        /* <DEDUP_REMOVED lines=12> */
[----:B------:R-:W-:Y:S02]  /*0180*/  IMAD.MOV.U32 R13, RZ, RZ, -0x1 ;  /* 0xffffffffff0d7424 */ /* 0x000fe400078e00ff */
[----:B------:R-:W-:Y:S01]  /*0190*/  ISETP.NE.AND.EX P0, PT, R3, RZ, PT, P0 ;  /* 0x000000ff0300720c */ /* 0x000fe20003f05300 */
[----:B------:R-:W-:-:S12]  /*01a0*/  IMAD.WIDE R2, R207, 0x4, R2 ;  /* 0x00000004cf027825 */ /* 0x000fd800078e0202 */
[----:B------:R-:W-:Y:S05]  /*01b0*/  @!P0 BRA `(.L_x_2184) ;  /* 0x0000004000008947 */ /* 0x000fea0003800000 */
[----:B------:R-:W2:Y:S02]  /*01c0*/  LD.E.U8 R0, [R18.64+0x1b2] ;  /* 0x0001b20612007980 */ /* 0x000ea4000c101100 */
[----:B--2---:R-:W-:-:S13]  /*01d0*/  ISETP.NE.AND P2, PT, R0, RZ, PT ;  /* 0x000000ff0000720c */ /* 0x004fda0003f45270 */
[----:B------:R-:W-:Y:S05]  /*01e0*/  @!P2 BRA `(.L_x_2184) ;  /* 0x000000100000a947 */ /* 0x000fea0003800000 */
[----:B------:R2:W5:Y:S02]  /*01f0*/  LD.E R13, [R2.64] ;  /* 0x00000006020d7980 */ /* 0x000564000c101900 */
.L_x_2184:
[----:B------:R-:W-:Y:S05]  /*0200*/  BSYNC B0 ;  /* 0x0000000000007941 */ /* 0x000fea0003800000 */
.L_x_2183:
[----:B------:R-:W3:Y:S04]  /*0210*/  LD.E.64 R20, [R18.64+0xf0] ;  /* 0x0000f00612147980 */ /* 0x000ee8000c101b00 */
[----:B------:R-:W4:Y:S01]  /*0220*/  @P1 LD.E R209, [R4.64+0x4] ;  /* 0x0000040604d11980 */ /* 0x000f22000c101900 */
[----:B------:R-:W-:Y:S01]  /*0230*/  IMAD.MOV.U32 R12, RZ, RZ, RZ ;  /* 0x000000ffff0c7224 */ /* 0x000fe200078e00ff */
[----:B---3--:R-:W-:-:S04]  /*0240*/  ISETP.NE.U32.AND P4, PT, R20, RZ, PT ;  /* 0x000000ff1400720c */ /* 0x008fc80003f85070 */
[----:B------:R-:W-:Y:S01]  /*0250*/  ISETP.NE.AND.EX P4, PT, R21, RZ, PT, P4 ;  /* 0x000000ff1500720c */ /* 0x000fe20003f85340 */
[----:B------:R-:W-:Y:S01]  /*0260*/  IMAD.WIDE R20, R207, 0x4, R20 ;  /* 0x00000004cf147825 */ /* 0x000fe200078e0214 */
[----:B----45:R-:W-:-:S06]  /*0270*/  @P1 IADD3 R209, -R210, R209, RZ ;  /* 0x000000d1d2d11210 */ /* 0x030fcc0007ffe1ff */
        /* <DEDUP_REMOVED lines=10> */
.L_x_2186:
[----:B------:R4:W5:Y:S02]  /*0320*/  LD.E R75, [R18.64+0xb8] ;  /* 0x0000b806124b7980 */ /* 0x000964000c101900 */
.L_x_2187:
[----:B------:R-:W-:Y:S05]  /*0330*/  BSYNC B0 ;  /* 0x0000000000007941 */ /* 0x000fea0003800000 */
.L_x_2185:
[----:B--2-4-:R-:W2:Y:S01]  /*0340*/  LD.E.64 R2, [R18.64+0xf8] ;  /* 0x0000f80612027980 */ /* 0x014ea2000c101b00 */
[----:B------:R-:W-:Y:S01]  /*0350*/  BSSY B1, `(.L_x_2188) ;  /* 0x0000012000017945 */ /* 0x000fe20003800000 */
[----:B-----5:R-:W-:Y:S01]  /*0360*/  IMAD.IADD R75, R75, 0x1, -R12 ;  /* 0x000000014b4b7824 */ /* 0x020fe200078e0a0c */
[----:B--2---:R-:W-:-:S04]  /*0370*/  ISETP.NE.U32.AND P0, PT, R2, RZ, PT ;  /* 0x000000ff0200720c */ /* 0x004fc80003f05070 */
[----:B------:R-:W-:-:S13]  /*0380*/  ISETP.NE.AND.EX P0, PT, R3, RZ, PT, P0 ;  /* 0x000000ff0300720c */ /* 0x000fda0003f05300 */
[----:B------:R-:W-:Y:S05]  /*0390*/  @!P0 BRA `(.L_x_2189) ;  /* 0x0000004000008947 */ /* 0x000fea0003800000 */
[----:B------:R-:W-:-:S06]  /*03a0*/  IMAD.WIDE R2, R207, 0x4, R2 ;  /* 0x00000004cf027825 */ /* 0x000fcc00078e0202 */
[----:B------:R-:W2:Y:S02]  /*03b0*/  LD.E R3, [R2.64] ;  /* 0x0000000602037980 */ /* 0x000ea4000c101900 */
[----:B--2---:R-:W-:Y:S01]  /*03c0*/  IADD3 R68, R3, -R12, RZ ;  /* 0x8000000c03447210 */ /* 0x004fe20007ffe0ff */
[----:B------:R-:W-:Y:S05]  /*03d0*/  BRA `(.L_x_2190) ;  /* 0x0000009000007947 */ /* 0x000fea0003800000 */
.L_x_2189:
[----:B------:R-:W2:Y:S01]  /*03e0*/  LD.E.64 R2, [R18.64+0x108] ;  /* 0x0001080612027980 */ /* 0x000ea2000c101b00 */
[----:B------:R-:W-:Y:S01]  /*03f0*/  BSSY B0, `(.L_x_2191) ;  /* 0x0000006000007945 */ /* 0x000fe20003800000 */
[----:B------:R-:W-:Y:S01]  /*0400*/  IMAD.MOV.U32 R68, RZ, RZ, RZ ;  /* 0x000000ffff447224 */ /* 0x000fe200078e00ff */
[----:B--2---:R-:W-:-:S04]  /*0410*/  ISETP.NE.U32.AND P0, PT, R2, RZ, PT ;  /* 0x000000ff0200720c */ /* 0x004fc80003f05070 */
[----:B------:R-:W-:-:S13]  /*0420*/  ISETP.NE.AND.EX P0, PT, R3, RZ, PT, P0 ;  /* 0x000000ff0300720c */ /* 0x000fda0003f05300 */
[----:B------:R-:W-:Y:S05]  /*0430*/  @!P0 BRA `(.L_x_2192) ;  /* 0x0000001000008947 */ /* 0x000fea0003800000 */
[----:B------:R2:W5:Y:S02]  /*0440*/  LD.E R68, [R18.64+0xbc] ;  /* 0x0000bc0612447980 */ /* 0x000564000c101900 */
.L_x_2192:
[----:B------:R-:W-:Y:S05]  /*0450*/  BSYNC B0 ;  /* 0x0000000000007941 */ /* 0x000fea0003800000 */
.L_x_2191:
[----:B-----5:R-:W-:Y:S02]  /*0460*/  IADD3 R68, R75, R68, RZ ;  /* 0x000000444b447210 */ /* 0x020fe40007ffe0ff */
.L_x_2190:
[----:B------:R-:W-:Y:S05]  /*0470*/  BSYNC B1 ;  /* 0x0000000000017941 */ /* 0x000fea0003800000 */
.L_x_2188:
[----:B------:R-:W-:Y:S01]  /*0480*/  IMAD.SHL.U32 R72, R208, 0x40, RZ ;  /* 0x00000040d0487824 */ /* 0x000fe200078e00ff */
[----:B------:R-:W-:Y:S01]  /*0490*/  MOV R2, R206 ;  /* 0x000000ce00027202 */ /* 0x000fe20000000f00 */
[----:B------:R-:W-:-:S03]  /*04a0*/  IMAD.MOV.U32 R3, RZ, RZ, 0x0 ;  /* 0x00000000ff037424 */ /* 0x000fc600078e00ff */
[----:B------:R-:W-:-:S13]  /*04b0*/  ISETP.GT.AND P0, PT, R209, R72, PT ;  /* 0x00000048d100720c */ /* 0x000fda0003f04270 */
[----:B------:R-:W-:Y:S05]  /*04c0*/  @!P0 RET.REL.NODEC R2 `(_ZN5flash24flash_fwd_splitkv_kernelI23Flash_fwd_kernel_traitsILi192ELi64ELi64ELi4ELb0ELb0EN7cutlass10bfloat16_tE19Flash_kernel_traitsILi192ELi64ELi64ELi4ES3_EELb0ELb1ELb0ELb0ELb0ELb0ELb0ELb1EEEvNS_16Flash_fwd_paramsE) ;  /* 0xfffffb3002008950 */ /* 0x000fea0003c3ffff */
[----:B------:R-:W4:Y:S04]  /*04d0*/  LD.E R9, [R18.64+0xb8] ;  /* 0x0000b80612097980 */ /* 0x000f28000c101900 */
[----:B-1----:R-:W5:Y:S04]  /*04e0*/  LD.E R4, [R18.64+0x184] ;  /* 0x0001840612047980 */ /* 0x002f68000c101900 */
[----:B--2---:R-:W2:Y:S01]  /*04f0*/  LD.E R3, [R18.64+0x188] ;  /* 0x0001880612037980 */ /* 0x004ea2000c101900 */
[C---:B------:R-:W-:Y:S02]  /*0500*/  IADD3 R7, R68.reuse, R72, -R209 ;  /* 0x0000004844077210 */ /* 0x040fe40007ffe8d1 */
[----:B------:R-:W-:Y:S01]  /*0510*/  IADD3 R5, R68, 0x3f, RZ ;  /* 0x0000003f44057810 */ /* 0x000fe20007ffe0ff */
[----:B------:R-:W1:Y:S01]  /*0520*/  S2R R71, SR_TID.X ;  /* 0x0000000000477919 */ /* 0x000e620000002100 */
[----:B------:R-:W-:-:S02]  /*0530*/  IADD3 R0, -R209, 0x7f, R72 ;  /* 0x0000007fd1007810 */ /* 0x000fc40007ffe148 */
[----:B------:R-:W-:-:S04]  /*0540*/  SHF.R.S32.HI R2, RZ, 0x1f, R5 ;  /* 0x0000001fff027819 */ /* 0x000fc80000011405 */
[----:B------:R-:W-:-:S04]  /*0550*/  LEA.HI R2, R2, R5, RZ, 0x6 ;  /* 0x0000000502027211 */ /* 0x000fc800078f30ff */
[----:B------:R-:W-:Y:S02]  /*0560*/  SHF.R.S32.HI R2, RZ, 0x6, R2 ;  /* 0x00000006ff027819 */ /* 0x000fe40000011402 */
[----:B----4-:R-:W-:Y:S01]  /*0570*/  IADD3 R9, R9, 0x3f, RZ ;  /* 0x0000003f09097810 */ /* 0x010fe20007ffe0ff */
[----:B-----5:R-:W-:-:S03]  /*0580*/  IMAD.IADD R4, R7, 0x1, -R4 ;  /* 0x0000000107047824 */ /* 0x020fc600078e0a04 */
[----:B------:R-:W-:Y:S02]  /*0590*/  SHF.R.S32.HI R6, RZ, 0x1f, R9 ;  /* 0x0000001fff067819 */ /* 0x000fe40000011409 */
[----:B--2---:R-:W-:Y:S02]  /*05a0*/  IADD3 R0, R3, R0, R68 ;  /* 0x0000000003007210 */ /* 0x004fe40007ffe044 */
[----:B------:R-:W-:Y:S02]  /*05b0*/  LEA.HI R6, R6, R9, RZ, 0x6 ;  /* 0x0000000906067211 */ /* 0x000fe400078f30ff */
[----:B------:R-:W-:Y:S02]  /*05c0*/  SHF.R.S32.HI R5, RZ, 0x1f, R4 ;  /* 0x0000001fff057819 */ /* 0x000fe40000011404 */
[----:B------:R-:W-:Y:S02]  /*05d0*/  SHF.R.S32.HI R3, RZ, 0x1f, R0 ;  /* 0x0000001fff037819 */ /* 0x000fe40000011400 */
[----:B------:R-:W-:-:S02]  /*05e0*/  SHF.R.S32.HI R7, RZ, 0x6, R6 ;  /* 0x00000006ff077819 */ /* 0x000fc40000011406 */
[----:B------:R-:W-:Y:S02]  /*05f0*/  LEA.HI R5, R5, R4, RZ, 0x6 ;  /* 0x0000000405057211 */ /* 0x000fe400078f30ff */
[----:B------:R-:W-:Y:S02]  /*0600*/  LEA.HI R3, R3, R0, RZ, 0x6 ;  /* 0x0000000003037211 */ /* 0x000fe400078f30ff */
[----:B------:R-:W-:Y:S02]  /*0610*/  IMNMX R2, R7, R2, PT ;  /* 0x0000000207027217 */ /* 0x000fe40003800200 */
[----:B------:R-:W-:Y:S02]  /*0620*/  SHF.R.S32.HI R5, RZ, 0x6, R5 ;  /* 0x00000006ff057819 */ /* 0x000fe40000011405 */
[----:B------:R-:W-:Y:S02]  /*0630*/  SHF.R.S32.HI R3, RZ, 0x6, R3 ;  /* 0x00000006ff037819 */ /* 0x000fe40000011403 */
[----:B------:R-:W-:-:S02]  /*0640*/  IMNMX R202, RZ, R5, !PT ;  /* 0x00000005ffca7217 */ /* 0x000fc40007800200 */
[----:B------:R-:W-:-:S04]  /*0650*/  IMNMX R133, R2, R3, PT ;  /* 0x0000000302857217 */ /* 0x000fc80003800200 */
[----:B------:R-:W-:-:S13]  /*0660*/  ISETP.GE.AND P0, PT, R202, R133, PT ;  /* 0x00000085ca00720c */ /* 0x000fda0003f06270 */
[----:B------:R-:W-:Y:S05]  /*0670*/  @!P0 BRA `(.L_x_2193) ;  /* 0x000008f000008947 */ /* 0x000fea0003800000 */
[----:B-1----:R-:W-:Y:S01]  /*0680*/  ISETP.NE.AND P0, PT, R210, -0x1, PT ;  /* 0xffffffffd200780c */ /* 0x002fe20003f05270 */
[----:B------:R-:W2:Y:S04]  /*0690*/  LD.E.64 R14, [R18.64+0x88] ;  /* 0x00008806120e7980 */ /* 0x000ea8000c101b00 */
[----:B------:R1:W4:Y:S04]  /*06a0*/  LD.E.64 R4, [R18.64+0x90] ;  /* 0x0000900612047980 */ /* 0x000328000c101b00 */
[----:B---3--:R1:W3:Y:S04]  /*06b0*/  LD.E R2, [R18.64+0x60] ;  /* 0x0000600612027980 */ /* 0x0082e8000c101900 */
[----:B------:R1:W3:Y:S04]  /*06c0*/  @!P0 LD.E.64 R12, [R18.64+0x80] ;  /* 0x00008006120c8980 */ /* 0x0002e8000c101b00 */
        /* <DEDUP_REMOVED lines=14> */
[-C--:B--2---:R-:W-:Y:S02]  /*07b0*/  @P0 IMAD R7, R15, R210.reuse, RZ ;  /* 0x000000d20f070224 */ /* 0x084fe400078e02ff */
[----:B------:R-:W-:-:S04]  /*07c0*/  @P0 IMAD.WIDE.U32 R16, R14, R210, RZ ;  /* 0x000000d20e100225 */ /* 0x000fc800078e00ff */
[----:B-1----:R-:W-:-:S04]  /*07d0*/  IMAD.WIDE.U32 R18, R72, R14, R22 ;  /* 0x0000000e48127225 */ /* 0x002fc800078e0016 */
[-C--:B---3--:R-:W-:Y:S02]  /*07e0*/  @!P0 IMAD R9, R13, R207.reuse, RZ ;  /* 0x000000cf0d098224 */ /* 0x088fe400078e02ff */
        /* <DEDUP_REMOVED lines=35> */
.L_x_2195:
[----:B------:R-:W-:Y:S05]  /*0a20*/  BSYNC B0 ;  /* 0x0000000000007941 */ /* 0x000fea0003800000 */
.L_x_2194:
        /* <DEDUP_REMOVED lines=20> */
.L_x_2197:
[----:B------:R-:W-:Y:S05]  /*0b70*/  BSYNC B0 ;  /* 0x0000000000007941 */ /* 0x000fea0003800000 */
.L_x_2196:
        /* <DEDUP_REMOVED lines=20> */
.L_x_2199:
[----:B------:R-:W-:Y:S05]  /*0cc0*/  BSYNC B0 ;  /* 0x0000000000007941 */ /* 0x000fea0003800000 */
.L_x_2198:
        /* <DEDUP_REMOVED lines=20> */
.L_x_2201:
[----:B------:R-:W-:Y:S05]  /*0e10*/  BSYNC B0 ;  /* 0x0000000000007941 */ /* 0x000fea0003800000 */
.L_x_2200:
        /* <DEDUP_REMOVED lines=16> */
[----:B------:R-:W-:Y:S05]  /*0f20*/  @P4 RET.REL.NODEC R206 `(_ZN5flash24flash_fwd_splitkv_kernelI23Flash_fwd_kernel_traitsILi192ELi64ELi64ELi4ELb0ELb0EN7cutlass10bfloat16_tE19Flash_kernel_traitsILi192ELi64ELi64ELi4ES3_EELb0ELb1ELb0ELb0ELb0ELb0ELb0ELb1EEEvNS_16Flash_fwd_paramsE) ;  /* 0xfffff0d0ce004950 */ /* 0x000fea0003c3ffff */
[----:B--2---:R-:W-:Y:S02]  /*0f30*/  MOV R3, 0x7f800000 ;  /* 0x7f80000000037802 */ /* 0x004fe40000000f00 */
[----:B------:R-:W-:-:S03]  /*0f40*/  MOV R207, 0x0 ;  /* 0x0000000000cf7802 */ /* 0x000fc60000000f00 */
[----:B------:R2:W-:Y:S01]  /*0f50*/  ST.E [R4.64+0xc0], R3 ;  /* 0x0000c00304007985 */ /* 0x0005e2000c101906 */
[----:B------:R-:W-:Y:S05]  /*0f60*/  RET.REL.NODEC R206 `(_ZN5flash24flash_fwd_splitkv_kernelI23Flash_fwd_kernel_traitsILi192ELi64ELi64ELi4ELb0ELb0EN7cutlass10bfloat16_tE19Flash_kernel_traitsILi192ELi64ELi64ELi4ES3_EELb0ELb1ELb0ELb0ELb0ELb0ELb0ELb1EEEvNS_16Flash_fwd_paramsE) ;  /* 0xfffff090ce007950 */ /* 0x000fea0003c3ffff */
.L_x_2193:
[----:B-1----:R-:W2:Y:S04]  /*0f70*/  LD.E.64 R6, [R18.64+0x160] ;  /* 0x0001600612067980 */ /* 0x002ea8000c101b00 */
[----:B------:R-:W4:Y:S01]  /*0f80*/  LD.E.64 R8, [R18.64+0x158] ;  /* 0x0001580612087980 */ /* 0x000f22000c101b00 */
[----:B--2---:R-:W-:-:S04]  /*0f90*/  ISETP.NE.U32.AND P1, PT, R6, RZ, PT ;  /* 0x000000ff0600720c */ /* 0x004fc80003f25070 */
[----:B------:R-:W-:-:S13]  /*0fa0*/  ISETP.NE.AND.EX P1, PT, R7, RZ, PT, P1 ;  /* 0x000000ff0700720c */ /* 0x000fda0003f25310 */
[----:B------:R-:W2:Y:S01]  /*0fb0*/  @P1 LD.E.64 R4, [R18.64+0x168] ;  /* 0x0001680612041980 */ /* 0x000ea2000c101b00 */
        /* <DEDUP_REMOVED lines=8> */
[-C--:B--2---:R-:W-:Y:S02]  /*1040*/  @P1 IMAD R5, R5, R207.reuse, RZ ;  /* 0x000000cf05051224 */ /* 0x084fe400078e02ff */
        /* <DEDUP_REMOVED lines=8> */
[----:B-1----:R-:W2:Y:S04]  /*10d0*/  LD.E R6, [R18.64+0x170] ;  /* 0x0001700612067980 */ /* 0x002ea8000c101900 */
[----:B------:R-:W4:Y:S01]  /*10e0*/  LD.E R4, [R18.64+0x68] ;  /* 0x0000680612047980 */ /* 0x000f22000c101900 */
[----:B------:R-:W-:-:S03]  /*10f0*/  LEA R5, R133, 0xffffffc0, 0x6 ;  /* 0xffffffc085057811 */ /* 0x000fc600078e30ff */
[----:B---3--:R-:W2:Y:S01]  /*1100*/  LD.E.64 R16, [R18.64+0x20] ;  /* 0x0000200612107980 */ /* 0x008ea2000c101b00 */
[----:B------:R-:W-:-:S03]  /*1110*/  IABS R2, R5 ;  /* 0x0000000500027213 */ /* 0x000fc60000000000 */
[----:B------:R-:W2:Y:S04]  /*1120*/  LD.E.64 R64, [R18.64+0x38] ;  /* 0x0000380612407980 */ /* 0x000ea8000c101b00 */
[----:B------:R-:W2:Y:S04]  /*1130*/  LD.E.64 R12, [R18.64+0x28] ;  /* 0x00002806120c7980 */ /* 0x000ea8000c101b00 */
[----:B------:R-:W2:Y:S04]  /*1140*/  LD.E.64 R14, [R18.64+0x50] ;  /* 0x00005006120e7980 */ /* 0x000ea8000c101b00 */
[----:B------:R1:W5:Y:S04]  /*1150*/  LD.E.64 R26, [R18.64+0x58] ;  /* 0x00005806121a7980 */ /* 0x000368000c101b00 */
[----:B------:R1:W5:Y:S01]  /*1160*/  LD.E.64 R66, [R18.64+0x40] ;  /* 0x0000400612427980 */ /* 0x000362000c101b00 */
[----:B--2---:R-:W-:-:S04]  /*1170*/  IABS R3, R6 ;  /* 0x0000000600037213 */ /* 0x004fc80000000000 */
[----:B------:R-:W2:Y:S08]  /*1180*/  I2F.RP R10, R3 ;  /* 0x00000003000a7306 */ /* 0x000eb00000209400 */
[----:B--2---:R-:W2:Y:S02]  /*1190*/  MUFU.RCP R8, R10 ;  /* 0x0000000a00087308 */ /* 0x004ea40000001000 */
[----:B--2---:R-:W-:-:S06]  /*11a0*/  IADD3 R8, R8, 0xffffffe, RZ ;  /* 0x0ffffffe08087810 */ /* 0x004fcc0007ffe0ff */
[----:B------:R-:W2:Y:S02]  /*11b0*/  F2I.FTZ.U32.TRUNC.NTZ R9, R8 ;  /* 0x0000000800097305 */ /* 0x000ea4000021f000 */
[----:B--2---:R-:W-:Y:S02]  /*11c0*/  IMAD.MOV R0, RZ, RZ, -R9 ;  /* 0x000000ffff007224 */ /* 0x004fe400078e0a09 */
        /* <DEDUP_REMOVED lines=20> */
[----:B-----5:R-:W4:Y:S08]  /*1310*/  I2F.RP R11, R7 ;  /* 0x00000007000b7306 */ /* 0x020f300000209400 */
[----:B----4-:R-:W4:Y:S02]  /*1320*/  MUFU.RCP R10, R11 ;  /* 0x0000000b000a7308 */ /* 0x010f240000001000 */
[----:B----4-:R-:W-:-:S06]  /*1330*/  IADD3 R10, R10, 0xffffffe, RZ ;  /* 0x0ffffffe0a0a7810 */ /* 0x010fcc0007ffe0ff */
[----:B------:R-:W4:Y:S01]  /*1340*/  F2I.FTZ.U32.TRUNC.NTZ R23, R10 ;  /* 0x0000000a00177305 */ /* 0x000f22000021f000 */
[----:B------:R-:W-:Y:S01]  /*1350*/  IMAD.MOV.U32 R22, RZ, RZ, RZ ;  /* 0x000000ffff167224 */ /* 0x000fe200078e00ff */
[----:B--2---:R-:W-:Y:S02]  /*1360*/  IABS R3, R205 ;  /* 0x000000cd00037213 */ /* 0x004fe40000000000 */
        /* <DEDUP_REMOVED lines=13> */
[----:B------:R-:W-:Y:S01]  /*1440*/  ISETP.GE.AND P0, PT, R7, RZ, PT ;  /* 0x000000ff0700720c */ /* 0x000fe20003f06270 */
[----:B------:R-:W-:Y:S01]  /*1450*/  IMAD R6, R6, R9, R5 ;  /* 0x0000000906067224 */ /* 0x000fe200078e0205 */
[----:B------:R-:W-:-:S03]  /*1460*/  ISETP.NE.AND P1, PT, R4, RZ, PT ;  /* 0x000000ff0400720c */ /* 0x000fc60003f25270 */
[----:B------:R-:W-:Y:S02]  /*1470*/  IMAD R8, R65, R6, RZ ;  /* 0x0000000641087224 */ /* 0x000fe400078e02ff */
[----:B------:R-:W-:-:S06]  /*1480*/  @P2 IADD3 R11, R11, 0x1, RZ ;  /* 0x000000010b0b2810 */ /* 0x000fcc0007ffe0ff */
[----:B------:R-:W-:Y:S02]  /*1490*/  @!P0 IMAD.MOV R11, RZ, RZ, -R11 ;  /* 0x000000ffff0b8224 */ /* 0x000fe400078e0a0b */
[----:B------:R-:W-:-:S05]  /*14a0*/  @!P1 LOP3.LUT R11, RZ, R4, RZ, 0x33, !PT ;  /* 0x00000004ff0b9212 */ /* 0x000fca00078e33ff */
[----:B------:R-:W-:Y:S01]  /*14b0*/  IMAD R9, R15, R11, RZ ;  /* 0x0000000b0f097224 */ /* 0x000fe200078e02ff */
[----:B---3--:R-:W-:Y:S01]  /*14c0*/  SHF.R.S32.HI R0, RZ, 0x1f, R2 ;  /* 0x0000001fff007819 */ /* 0x008fe20000011402 */
[----:B------:R-:W-:-:S04]  /*14d0*/  IMAD R3, R17, R2, RZ ;  /* 0x0000000211037224 */ /* 0x000fc800078e02ff */
[C---:B------:R-:W-:Y:S02]  /*14e0*/  IMAD R3, R16.reuse, R0, R3 ;  /* 0x0000000010037224 */ /* 0x040fe400078e0203 */
[----:B------:R-:W-:-:S05]  /*14f0*/  IMAD.WIDE.U32 R16, R16, R2, RZ ;  /* 0x0000000210107225 */ /* 0x000fca00078e00ff */
[----:B------:R-:W-:Y:S02]  /*1500*/  IADD3 R17, R17, R3, RZ ;  /* 0x0000000311117210 */ /* 0x000fe40007ffe0ff */
[----:B------:R-:W-:-:S03]  /*1510*/  SHF.R.S32.HI R3, RZ, 0x1f, R6 ;  /* 0x0000001fff037819 */ /* 0x000fc60000011406 */
[----:B------:R-:W-:-:S04]  /*1520*/  IMAD.WIDE.U32 R16, R6, R64, R16 ;  /* 0x0000004006107225 */ /* 0x000fc800078e0010 */
[----:B------:R-:W-:Y:S02]  /*1530*/  IMAD R8, R64, R3, R8 ;  /* 0x0000000340087224 */ /* 0x000fe400078e0208 */
[----:B------:R-:W-:-:S03]  /*1540*/  IMAD R7, R13, R2, RZ ;  /* 0x000000020d077224 */ /* 0x000fc600078e02ff */
[----:B------:R-:W-:Y:S02]  /*1550*/  IADD3 R17, R17, R8, RZ ;  /* 0x0000000811117210 */ /* 0x000fe40007ffe0ff */
[----:B------:R-:W-:Y:S01]  /*1560*/  SHF.R.S32.HI R8, RZ, 0x1f, R11 ;  /* 0x0000001fff087819 */ /* 0x000fe2000001140b */
        /* <DEDUP_REMOVED lines=9> */
.L_x_2203:
[----:B-1----:R-:W2:Y:S01]  /*1600*/  LD.E R4, [R18.64+0x68] ;  /* 0x0000680612047980 */ /* 0x002ea2000c101900 */
[----:B------:R-:W-:-:S03]  /*1610*/  ISETP.NE.AND P3, PT, R13, -0x1, PT ;  /* 0xffffffff0d00780c */ /* 0x000fc60003f65270 */
[----:B------:R-:W4:Y:S04]  /*1620*/  LD.E.64 R64, [R18.64+0x38] ;  /* 0x0000380612407980 */ /* 0x000f28000c101b00 */
[----:B---3--:R-:W3:Y:S04]  /*1630*/  LD.E.64 R66, [R18.64+0x40] ;  /* 0x0000400612427980 */ /* 0x008ee8000c101b00 */
[----:B------:R-:W3:Y:S04]  /*1640*/  LD.E.64 R14, [R18.64+0x50] ;  /* 0x00005006120e7980 */ /* 0x000ee8000c101b00 */
[----:B------:R-:W3:Y:S04]  /*1650*/  @!P3 LD.E.64 R22, [R18.64+0x20] ;  /* 0x000020061216b980 */ /* 0x000ee8000c101b00 */
[----:B------:R-:W3:Y:S04]  /*1660*/  @!P3 LD.E.64 R16, [R18.64+0x28] ;  /* 0x000028061210b980 */ /* 0x000ee8000c101b00 */
[----:B------:R1:W5:Y:S01]  /*1670*/  LD.E.64 R26, [R18.64+0x58] ;  /* 0x00005806121a7980 */ /* 0x000362000c101b00 */
[----:B------:R-:W-:Y:S01]  /*1680*/  IMAD.MOV.U32 R8, RZ, RZ, RZ ;  /* 0x000000ffff087224 */ /* 0x000fe200078e00ff */
[----:B--2---:R-:W-:-:S04]  /*1690*/  IABS R3, R4 ;  /* 0x0000000400037213 */ /* 0x004fc80000000000 */
[----:B------:R-:W2:Y:S08]  /*16a0*/  I2F.RP R6, R3 ;  /* 0x0000000300067306 */ /* 0x000eb00000209400 */
[----:B--2---:R-:W2:Y:S02]  /*16b0*/  MUFU.RCP R2, R6 ;  /* 0x0000000600027308 */ /* 0x004ea40000001000 */
[----:B--2---:R-:W-:-:S06]  /*16c0*/  IADD3 R2, R2, 0xffffffe, RZ ;  /* 0x0ffffffe02027810 */ /* 0x004fcc0007ffe0ff */
[----:B------:R-:W2:Y:S01]  /*16d0*/  F2I.FTZ.U32.TRUNC.NTZ R9, R2 ;  /* 0x0000000200097305 */ /* 0x000ea2000021f000 */
[----:B------:R-:W-:Y:S02]  /*16e0*/  IABS R7, R4 ;  /* 0x0000000400077213 */ /* 0x000fe40000000000 */
[----:B--2---:R-:W-:-:S05]  /*16f0*/  IADD3 R0, RZ, -R9, RZ ;  /* 0x80000009ff007210 */ /* 0x004fca0007ffe0ff */
        /* <DEDUP_REMOVED lines=10> */
[----:B------:R-:W-:Y:S01]  /*17a0*/  @!P3 IMAD R5, R6, R64, R5 ;  /* 0x000000400605b224 */ /* 0x000fe200078e0205 */
[----:B-----5:R-:W-:-:S05]  /*17b0*/  @!P3 SHF.R.S32.HI R6, RZ, 0x1f, R11 ;  /* 0x0000001fff06b819 */ /* 0x020fca000001140b */
[----:B------:R-:W-:Y:S01]  /*17c0*/  @!P0 IMAD.IADD R0, R0, 0x1, -R3 ;  /* 0x0000000100008824 */ /* 0x000fe200078e0a03 */
[----:B------:R-:W-:Y:S01]  /*17d0*/  @!P3 IADD3 R25, R25, R5, RZ ;  /* 0x000000051919b210 */ /* 0x000fe20007ffe0ff */
[----:B------:R-:W-:Y:S02]  /*17e0*/  @P3 IMAD.IADD R7, R12, 0x1, R13 ;  /* 0x000000010c073824 */ /* 0x000fe400078e020d */
[----:B---3--:R-:W-:Y:S01]  /*17f0*/  @!P3 IMAD R5, R23, R11, RZ ;  /* 0x0000000b1705b224 */ /* 0x008fe200078e02ff */
[----:B------:R-:W-:Y:S01]  /*1800*/  ISETP.GE.U32.AND P2, PT, R0, R3, PT ;  /* 0x000000030000720c */ /* 0x000fe20003f46070 */
[----:B------:R-:W-:Y:S01]  /*1810*/  @P3 IMAD.WIDE.U32 R28, R64, R7, RZ ;  /* 0x00000007401c3225 */ /* 0x000fe200078e00ff */
[----:B------:R-:W-:-:S03]  /*1820*/  LOP3.LUT R0, R205, R4, RZ, 0x3c, !PT ;  /* 0x00000004cd007212 */ /* 0x000fc600078e3cff */
[C---:B------:R-:W-:Y:S02]  /*1830*/  @!P3 IMAD R5, R22.reuse, R6, R5 ;  /* 0x000000061605b224 */ /* 0x040fe400078e0205 */
[----:B------:R-:W-:Y:S02]  /*1840*/  @P3 IMAD R9, R65, R7, RZ ;  /* 0x0000000741093224 */ /* 0x000fe400078e02ff */
[----:B------:R-:W-:Y:S01]  /*1850*/  @!P3 IMAD.WIDE.U32 R22, R22, R11, R24 ;  /* 0x0000000b1616b225 */ /* 0x000fe200078e0018 */
[----:B------:R-:W-:Y:S02]  /*1860*/  ISETP.GE.AND P1, PT, R0, RZ, PT ;  /* 0x000000ff0000720c */ /* 0x000fe40003f26270 */
[----:B------:R-:W-:Y:S01]  /*1870*/  @!P0 IADD3 R2, R2, 0x1, RZ ;  /* 0x0000000102028810 */ /* 0x000fe20007ffe0ff */
[----:B------:R-:W-:Y:S01]  /*1880*/  @P3 IMAD.IADD R9, R29, 0x1, R9 ;  /* 0x000000011d093824 */ /* 0x000fe200078e0209 */
[----:B------:R-:W-:Y:S01]  /*1890*/  @P3 MOV R10, R28 ;  /* 0x0000001c000a3202 */ /* 0x000fe20000000f00 */
[----:B------:R-:W-:Y:S01]  /*18a0*/  @!P3 IMAD.MOV.U32 R10, RZ, RZ, R22 ;  /* 0x000000ffff0ab224 */ /* 0x000fe200078e0016 */
[----:B------:R-:W-:-:S02]  /*18b0*/  ISETP.NE.AND P0, PT, R4, RZ, PT ;  /* 0x000000ff0400720c */ /* 0x000fc40003f05270 */
[----:B------:R-:W-:Y:S01]  /*18c0*/  @!P3 IADD3 R9, R23, R5, RZ ;  /* 0x000000051709b210 */ /* 0x000fe20007ffe0ff */
[----:B------:R-:W-:Y:S01]  /*18d0*/  @!P3 IMAD R6, R67, R12, RZ ;  /* 0x0000000c4306b224 */ /* 0x000fe200078e02ff */
[----:B------:R-:W-:Y:S02]  /*18e0*/  LEA R5, R133, 0xffffffc0, 0x6 ;  /* 0xffffffc085057811 */ /* 0x000fe400078e30ff */
[----:B------:R-:W-:Y:S02]  /*18f0*/  @!P3 SHF.R.S32.HI R7, RZ, 0x1f, R12 ;  /* 0x0000001fff07b819 */ /* 0x000fe4000001140c */
[----:B------:R-:W-:Y:S01]  /*1900*/  @P2 IADD3 R2, R2, 0x1, RZ ;  /* 0x0000000102022810 */ /* 0x000fe20007ffe0ff */
[----:B------:R-:W-:Y:S01]  /*1910*/  IMAD R8, R65, R5, RZ ;  /* 0x0000000541087224 */ /* 0x000fe200078e02ff */
[----:B------:R-:W-:Y:S01]  /*1920*/  SHF.R.S32.HI R3, RZ, 0x1f, R5 ;  /* 0x0000001fff037819 */ /* 0x000fe20000011405 */
[----:B------:R-:W-:Y:S01]  /*1930*/  @!P3 IMAD R6, R7, R66, R6 ;  /* 0x000000420706b224 */ /* 0x000fe200078e0206 */
[----:B------:R-:W-:Y:S01]  /*1940*/  MOV R24, R10 ;  /* 0x0000000a00187202 */ /* 0x000fe20000000f00 */
[----:B------:R-:W-:-:S02]  /*1950*/  IMAD.MOV.U32 R25, RZ, RZ, R9 ;  /* 0x000000ffff197224 */ /* 0x000fc400078e0009 */
[----:B------:R-:W-:-:S04]  /*1960*/  @!P3 IMAD.WIDE.U32 R22, R66, R12, RZ ;  /* 0x0000000c4216b225 */ /* 0x000fc800078e00ff */
[----:B------:R-:W-:Y:S01]  /*1970*/  IMAD.MOV.U32 R9, RZ, RZ, R2 ;  /* 0x000000ffff097224 */ /* 0x000fe200078e0002 */
[----:B------:R-:W-:Y:S01]  /*1980*/  @!P3 IADD3 R23, R23, R6, RZ ;  /* 0x000000061717b210 */ /* 0x000fe20007ffe0ff */
[----:B------:R-:W-:Y:S02]  /*1990*/  IMAD R8, R3, R64, R8 ;  /* 0x0000004003087224 */ /* 0x000fe400078e0208 */
[----:B------:R-:W-:Y:S01]  /*19a0*/  IMAD.WIDE.U32 R24, R64, R5, R24 ;  /* 0x0000000540187225 */ /* 0x000fe200078e0018 */
[----:B------:R-:W-:-:S03]  /*19b0*/  @P3 IADD3 R12, R12, R13, RZ ;  /* 0x0000000d0c0c3210 */ /* 0x000fc60007ffe0ff */
[----:B------:R-:W-:Y:S01]  /*19c0*/  @!P1 IMAD.MOV R9, RZ, RZ, -R9 ;  /* 0x000000ffff099224 */ /* 0x000fe200078e0a09 */
[----:B------:R-:W-:Y:S01]  /*19d0*/  @!P0 LOP3.LUT R9, RZ, R4, RZ, 0x33, !PT ;  /* 0x00000004ff098212 */ /* 0x000fe200078e33ff */
[-C--:B------:R-:W-:Y:S01]  /*19e0*/  @!P3 IMAD R0, R17, R11.reuse, RZ ;  /* 0x0000000b1100b224 */ /* 0x080fe200078e02ff */
[----:B------:R-:W-:Y:S01]  /*19f0*/  IADD3 R7, R25, R8, RZ ;  /* 0x0000000819077210 */ /* 0x000fe20007ffe0ff */
[----:B------:R-:W-:Y:S01]  /*1a00*/  @!P3 IMAD.WIDE.U32 R22, R16, R11, R22 ;  /* 0x0000000b1016b225 */ /* 0x000fe200078e0016 */
[----:B------:R-:W-:Y:S02]  /*1a10*/  MOV R6, R24 ;  /* 0x0000001800067202 */ /* 0x000fe40000000f00 */
[----:B------:R-:W-:Y:S01]  /*1a20*/  @!P3 SHF.R.S32.HI R13, RZ, 0x1f, R11 ;  /* 0x0000001fff0db819 */ /* 0x000fe2000001140b */
[----:B------:R-:W-:Y:S01]  /*1a30*/  IMAD R11, R15, R9, RZ ;  /* 0x000000090f0b7224 */ /* 0x000fe200078e02ff */
[----:B------:R-:W-:Y:S01]  /*1a40*/  SHF.R.S32.HI R8, RZ, 0x1f, R9 ;  /* 0x0000001fff087819 */ /* 0x000fe20000011409 */
[----:B------:R-:W-:-:S02]  /*1a50*/  @P3 IMAD R17, R67, R12, RZ ;  /* 0x0000000c43113224 */ /* 0x000fc400078e02ff */
[----:B------:R-:W-:-:S04]  /*1a60*/  @P3 IMAD.WIDE.U32 R24, R66, R12, RZ ;  /* 0x0000000c42183225 */ /* 0x000fc800078e00ff */
[----:B------:R-:W-:Y:S02]  /*1a70*/  @!P3 IMAD R0, R16, R13, R0 ;  /* 0x0000000d1000b224 */ /* 0x000fe400078e0200 */
[----:B------:R-:W-:Y:S01]  /*1a80*/  IMAD.WIDE.U32 R6, R14, R9, R6 ;  /* 0x000000090e067225 */ /* 0x000fe200078e0006 */
[----:B------:R-:W-:-:S03]  /*1a90*/  @P3 IADD3 R17, R25, R17, RZ ;  /* 0x0000001119113210 */ /* 0x000fc60007ffe0ff */
[----:B------:R-:W-:Y:S01]  /*1aa0*/  IMAD R11, R14, R8, R11 ;  /* 0x000000080e0b7224 */ /* 0x000fe200078e020b */
[----:B------:R-:W-:Y:S01]  /*1ab0*/  @P3 MOV R2, R24 ;  /* 0x0000001800023202 */ /* 0x000fe20000000f00 */
[----:B------:R-:W-:Y:S01]  /*1ac0*/  @!P3 IMAD.IADD R17, R23, 0x1, R0 ;  /* 0x000000011711b824 */ /* 0x000fe200078e0200 */
[----:B------:R-:W-:Y:S01]  /*1ad0*/  MOV R0, R6 ;  /* 0x0000000600007202 */ /* 0x000fe20000000f00 */
[----:B------:R-:W-:Y:S01]  /*1ae0*/  IMAD.IADD R7, R7, 0x1, R11 ;  /* 0x0000000107077824 */ /* 0x000fe200078e020b */
[----:B------:R-:W-:Y:S02]  /*1af0*/  @!P3 MOV R2, R22 ;  /* 0x000000160002b202 */ /* 0x000fe40000000f00 */
[----:B------:R-:W-:Y:S02]  /*1b00*/  MOV R6, R5 ;  /* 0x0000000500067202 */ /* 0x000fe40000000f00 */
[----:B------:R-:W-:Y:S02]  /*1b10*/  MOV R11, R9 ;  /* 0x00000009000b7202 */ /* 0x000fe40000000f00 */
.L_x_2204:
[----:B-1----:R-:W-:Y:S05]  /*1b20*/  BSYNC B0 ;  /* 0x0000000000007941 */ /* 0x002fea0003800000 */
.L_x_2202:
[----:B------:R-:W-:Y:S01]  /*1b30*/  ISETP.NE.AND P0, PT, R210, -0x1, PT ;  /* 0xffffffffd200780c */ /* 0x000fe20003f05270 */
[----:B------:R-:W2:Y:S04]  /*1b40*/  LD.E.64 R170, [R18.64+0x30] ;  /* 0x0000300612aa7980 */ /* 0x000ea8000c101b00 */
[----:B------:R-:W3:Y:S04]  /*1b50*/  LD.E.64 R22, [R18.64+0x48] ;  /* 0x0000480612167980 */ /* 0x000ee8000c101b00 */
[----:B------:R-:W4:Y:S04]  /*1b60*/  LD.E R79, [R18.64+0xc0] ;  /* 0x0000c006124f7980 */ /* 0x000f28000c101900 */
[----:B------:R-:W3:Y:S04]  /*1b70*/  @!P0 LD.E.64 R24, [R18.64+0x18] ;  /* 0x0000180612188980 */ /* 0x000ee8000c101b00 */
[----:B------:R-:W4:Y:S04]  /*1b80*/  LD.E.64 R14, [R18.64+0x10] ;  /* 0x00001006120e7980 */ /* 0x000f28000c101b00 */
[----:B------:R-:W4:Y:S04]  /*1b90*/  LD.E.64 R162, [R18.64+0x8] ;  /* 0x0000080612a27980 */ /* 0x000f28000c101b00 */
[----:B------:R1:W5:Y:S04]  /*1ba0*/  @P4 LD.E R20, [R20.64] ;  /* 0x0000000614144980 */ /* 0x000368000c101900 */
[----:B------:R1:W5:Y:S01]  /*1bb0*/  LD.E.64 R172, [R18.64] ;  /* 0x0000000612ac7980 */ /* 0x000362000c101b00 */
[----:B------:R-:W-:-:S04]  /*1bc0*/  SHF.R.S32.HI R70, RZ, 0x1f, R71 ;  /* 0x0000001fff467819 */ /* 0x000fc80000011447 */
[----:B------:R-:W-:-:S04]  /*1bd0*/  LEA.HI R160, R70, R71, RZ, 0x3 ;  /* 0x0000004746a07211 */ /* 0x000fc800078f18ff */
[----:B------:R-:W-:-:S05]  /*1be0*/  LOP3.LUT R4, R160, 0xfffffff8, RZ, 0xc0, !PT ;  /* 0xfffffff8a0047812 */ /* 0x000fca00078ec0ff */
[----:B------:R-:W-:Y:S01]  /*1bf0*/  IMAD.IADD R57, R71, 0x1, -R4 ;  /* 0x0000000147397824 */ /* 0x000fe200078e0a04 */
[----:B------:R-:W-:-:S03]  /*1c00*/  LEA.HI R4, R70, R71, RZ, 0x4 ;  /* 0x0000004746047211 */ /* 0x000fc600078f20ff */
[----:B------:R-:W-:Y:S01]  /*1c10*/  IMAD.SHL.U32 R12, R57, 0x8, RZ ;  /* 0x00000008390c7824 */ /* 0x000fe200078e00ff */
[----:B------:R-:W-:Y:S02]  /*1c20*/  LOP3.LUT R10, R4, 0xfffffff0, RZ, 0xc0, !PT ;  /* 0xfffffff0040a7812 */ /* 0x000fe400078ec0ff */
[----:B------:R-:W-:Y:S02]  /*1c30*/  SHF.R.S32.HI R160, RZ, 0x3, R160 ;  /* 0x00000003ffa07819 */ /* 0x000fe400000114a0 */
[----:B------:R-:W-:Y:S01]  /*1c40*/  IADD3 R28, P1, R12, R2, RZ ;  /* 0x000000020c1c7210 */ /* 0x000fe20007f3e0ff */
[----:B------:R-:W-:Y:S02]  /*1c50*/  IMAD.IADD R9, R71, 0x1, -R10 ;  /* 0x0000000147097824 */ /* 0x000fe400078e0a0a */
[----:B------:R-:W-:Y:S02]  /*1c60*/  IMAD R2, R3, R66, RZ ;  /* 0x0000004203027224 */ /* 0x000fe400078e02ff */
[----:B------:R-:W-:Y:S01]  /*1c70*/  IMAD.SHL.U32 R3, R160, 0x40, RZ ;  /* 0x00000040a0037824 */ /* 0x000fe200078e00ff */
[----:B------:R-:W-:-:S02]  /*1c80*/  SHF.R.S32.HI R13, RZ, 0x1f, R12 ;  /* 0x0000001fff0d7819 */ /* 0x000fc4000001140c */
[----:B------:R-:W-:Y:S02]  /*1c90*/  SHF.R.S32.HI R16, RZ, 0x1f, R9 ;  /* 0x0000001fff107819 */ /* 0x000fe40000011409 */
[----:B------:R-:W-:Y:S02]  /*1ca0*/  LOP3.LUT R3, R3, 0x1c0, RZ, 0xc0, !PT ;  /* 0x000001c003037812 */ /* 0x000fe400078ec0ff */
[----:B------:R-:W-:Y:S01]  /*1cb0*/  SHF.R.S32.HI R69, RZ, 0x4, R4 ;  /* 0x00000004ff457819 */ /* 0x000fe20000011404 */
[----:B------:R-:W-:Y:S01]  /*1cc0*/  IMAD.X R29, R13, 0x1, R17, P1 ;  /* 0x000000010d1d7824 */ /* 0x000fe200008e0611 */
[----:B------:R-:W-:Y:S02]  /*1cd0*/  LEA.HI R16, R16, R9, RZ, 0x3 ;  /* 0x0000000910107211 */ /* 0x000fe400078f18ff */
[----:B------:R-:W-:Y:S02]  /*1ce0*/  LOP3.LUT R17, R3, 0x38, R12, 0xf8, !PT ;  /* 0x0000003803117812 */ /* 0x000fe400078ef80c */
[----:B------:R-:W-:-:S02]  /*1cf0*/  SHF.R.U32.HI R156, RZ, 0x3, R3 ;  /* 0x00000003ff9c7819 */ /* 0x000fc40000011603 */
[----:B------:R-:W-:Y:S02]  /*1d00*/  LEA.HI R3, R4, R69, RZ, 0x1 ;  /* 0x0000004504037211 */ /* 0x000fe400078f08ff */
[----:B------:R-:W-:Y:S01]  /*1d10*/  LOP3.LUT R10, R16, 0xfffffff8, RZ, 0xc0, !PT ;  /* 0xfffffff8100a7812 */ /* 0x000fe200078ec0ff */
[----:B------:R-:W-:Y:S01]  /*1d20*/  IMAD R2, R6, R67, R2 ;  /* 0x0000004306027224 */ /* 0x000fe200078e0202 */
[----:B------:R-:W-:Y:S01]  /*1d30*/  LEA.HI R4, R70, R71, RZ, 0x6 ;  /* 0x0000004746047211 */ /* 0x000fe200078f30ff */
[----:B------:R-:W-:Y:S01]  /*1d40*/  IMAD.WIDE.U32 R28, R6, R66, R28 ;  /* 0x00000042061c7225 */ /* 0x000fe200078e001c */
[----:B------:R-:W-:-:S03]  /*1d50*/  LOP3.LUT R6, R3, 0xfffffffe, RZ, 0xc0, !PT ;  /* 0xfffffffe03067812 */ /* 0x000fc600078ec0ff */
[----:B------:R-:W-:Y:S01]  /*1d60*/  IMAD.IADD R10, R9, 0x1, -R10 ;  /* 0x00000001090a7824 */ /* 0x000fe200078e0a0a */
[----:B------:R-:W-:Y:S01]  /*1d70*/  LOP3.LUT R156, R17, R156, RZ, 0x3c, !PT ;  /* 0x0000009c119c7212 */ /* 0x000fe200078e3cff */
[----:B------:R-:W-:Y:S02]  /*1d80*/  IMAD.SHL.U32 R3, R4, 0x8, RZ ;  /* 0x0000000804037824 */ /* 0x000fe400078e00ff */
[----:B------:R-:W-:Y:S02]  /*1d90*/  IMAD.IADD R69, R69, 0x1, -R6 ;  /* 0x0000000145457824 */ /* 0x000fe400078e0a06 */
[----:B------:R-:W-:Y:S01]  /*1da0*/  IMAD.SHL.U32 R6, R10, 0x40, RZ ;  /* 0x000000400a067824 */ /* 0x000fe200078e00ff */
[----:B------:R-:W-:Y:S01]  /*1db0*/  LOP3.LUT R156, R156, 0xfffffe00, R3, 0xf8, !PT ;  /* 0xfffffe009c9c7812 */ /* 0x000fe200078ef803 */
[----:B------:R-:W-:Y:S02]  /*1dc0*/  IMAD R3, R27, R11, RZ ;  /* 0x0000000b1b037224 */ /* 0x000fe400078e02ff */
[----:B------:R-:W-:Y:S01]  /*1dd0*/  IMAD.SHL.U32 R9, R69, 0x8, RZ ;  /* 0x0000000845097824 */ /* 0x000fe200078e00ff */
[----:B------:R-:W-:Y:S01]  /*1de0*/  LOP3.LUT R6, R6, 0x1c0, RZ, 0xc0, !PT ;  /* 0x000001c006067812 */ /* 0x000fe200078ec0ff */
[----:B------:R-:W-:Y:S01]  /*1df0*/  IMAD.IADD R29, R29, 0x1, R2 ;  /* 0x000000011d1d7824 */ /* 0x000fe200078e0202 */
[----:B------:R-:W-:Y:S01]  /*1e00*/  SHF.R.S32.HI R76, RZ, 0x1f, R207 ;  /* 0x0000001fff4c7819 */ /* 0x000fe200000114cf */
[----:B------:R-:W-:Y:S01]  /*1e10*/  IMAD R2, R8, R26, R3 ;  /* 0x0000001a08027224 */ /* 0x000fe200078e0203 */
[----:B------:R-:W-:-:S02]  /*1e20*/  LOP3.LUT R9, R6, 0x8, R9, 0xf8, !PT ;  /* 0x0000000806097812 */ /* 0x000fc400078ef809 */
[----:B------:R-:W-:-:S04]  /*1e30*/  SHF.R.U32.HI R6, RZ, 0x3, R6 ;  /* 0x00000003ff067819 */ /* 0x000fc80000011606 */
[----:B------:R-:W-:Y:S01]  /*1e40*/  LOP3.LUT R6, R9, R6, RZ, 0x3c, !PT ;  /* 0x0000000609067212 */ /* 0x000fe200078e3cff */
[----:B------:R-:W-:Y:S01]  /*1e50*/  IMAD.WIDE.U32 R26, R11, R26, R28 ;  /* 0x0000001a0b1a7225 */ /* 0x000fe200078e001c */
[C---:B------:R-:W-:Y:S02]  /*1e60*/  LOP3.LUT P3, RZ, R10.reuse, 0x4, RZ, 0xc0, !PT ;  /* 0x000000040aff7812 */ /* 0x040fe4000786c0ff */
[----:B------:R-:W-:Y:S01]  /*1e70*/  LOP3.LUT P2, RZ, R10, 0x2, RZ, 0xc0, !PT ;  /* 0x000000020aff7812 */ /* 0x000fe2000784c0ff */
[----:B------:R-:W-:Y:S01]  /*1e80*/  IMAD.SHL.U32 R55, R16, 0x40, RZ ;  /* 0x0000004010377824 */ /* 0x000fe200078e00ff */
[----:B------:R-:W-:Y:S01]  /*1e90*/  IADD3 R10, R12, 0x40, RZ ;  /* 0x000000400c0a7810 */ /* 0x000fe20007ffe0ff */
[----:B------:R-:W-:Y:S01]  /*1ea0*/  IMAD.IADD R27, R27, 0x1, R2 ;  /* 0x000000011b1b7824 */ /* 0x000fe200078e0202 */
[----:B------:R-:W-:Y:S01]  /*1eb0*/  SHF.R.S32.HI R161, RZ, 0x1f, R160 ;  /* 0x0000001fffa17819 */ /* 0x000fe200000114a0 */
[----:B------:R-:W-:Y:S02]  /*1ec0*/  IMAD R165, R67, R160, RZ ;  /* 0x000000a043a57224 */ /* 0x000fe400078e02ff */
[----:B------:R-:W-:-:S04]  /*1ed0*/  IMAD.WIDE.U32 R26, R160, R66, R26 ;  /* 0x00000042a01a7225 */ /* 0x000fc800078e001a */
[----:B------:R-:W-:-:S04]  /*1ee0*/  IMAD R165, R161, R66, R165 ;  /* 0x00000042a1a57224 */ /* 0x000fc800078e02a5 */
[----:B------:R-:W-:Y:S02]  /*1ef0*/  IMAD.IADD R165, R27, 0x1, R165 ;  /* 0x000000011ba57824 */ /* 0x000fe400078e02a5 */
[----:B------:R-:W-:-:S04]  /*1f00*/  IMAD.WIDE R166, R208, 0x40, R160 ;  /* 0x00000040d0a67825 */ /* 0x000fc800078e02a0 */
[----:B------:R-:W-:Y:S01]  /*1f10*/  IMAD R157, R65, R160, RZ ;  /* 0x000000a0419d7224 */ /* 0x000fe200078e02ff */
[----:B------:R-:W-:-:S03]  /*1f20*/  LEA.HI R70, R70, R71, RZ, 0x5 ;  /* 0x0000004746467211 */ /* 0x000fc600078f28ff */
[----:B------:R-:W-:Y:S02]  /*1f30*/  IMAD R157, R161, R64, R157 ;  /* 0x00000040a19d7224 */ /* 0x000fe400078e029d */
[----:B------:R-:W-:Y:S02]  /*1f40*/  IMAD.MOV.U32 R56, RZ, RZ, 0x10 ;  /* 0x00000010ff387424 */ /* 0x000fe400078e00ff */
[----:B------:R-:W-:Y:S01]  /*1f50*/  IMAD.MOV.U32 R54, RZ, RZ, 0x20 ;  /* 0x00000020ff367424 */ /* 0x000fe200078e00ff */
[----:B------:R-:W-:Y:S01]  /*1f60*/  LOP3.LUT R55, R6, 0xfffffe00, R55, 0xf8, !PT ;  /* 0xfffffe0006377812 */ /* 0x000fe200078ef837 */
[C---:B------:R-:W-:Y:S01]  /*1f70*/  IMAD.SHL.U32 R200, R64.reuse, 0x10, RZ ;  /* 0x0000001040c87824 */ /* 0x040fe200078e00ff */
[----:B------:R-:W-:Y:S01]  /*1f80*/  SHF.L.U64.HI R201, R64, 0x4, R65 ;  /* 0x0000000440c97819 */ /* 0x000fe20000010241 */
[C---:B------:R-:W-:Y:S01]  /*1f90*/  IMAD.SHL.U32 R198, R66.reuse, 0x10, RZ ;  /* 0x0000001042c67824 */ /* 0x040fe200078e00ff */
[----:B------:R-:W-:Y:S01]  /*1fa0*/  SHF.L.U64.HI R199, R66, 0x4, R67 ;  /* 0x0000000442c77819 */ /* 0x000fe20000010243 */
[----:B------:R-:W-:Y:S01]  /*1fb0*/  IMAD.SHL.U32 R77, R57, 0x4, RZ ;  /* 0x00000004394d7824 */ /* 0x000fe200078e00ff */
[----:B------:R-:W-:-:S02]  /*1fc0*/  SEL R56, R56, 0xfffffff0, !P2 ;  /* 0xfffffff038387807 */ /* 0x000fc40005000000 */
[----:B------:R-:W-:Y:S01]  /*1fd0*/  SEL R54, R54, 0xffffffe0, !P3 ;  /* 0xffffffe036367807 */ /* 0x000fe20005800000 */
[-C--:B--2---:R-:W-:Y:S02]  /*1fe0*/  @P0 IMAD R4, R171, R210.reuse, RZ ;  /* 0x000000d2ab040224 */ /* 0x084fe400078e02ff */
[----:B------:R-:W-:-:S04]  /*1ff0*/  @P0 IMAD.WIDE.U32 R30, R170, R210, RZ ;  /* 0x000000d2aa1e0225 */ /* 0x000fc800078e00ff */
[----:B---3--:R-:W-:-:S04]  /*2000*/  @!P0 IMAD R3, R25, R207, RZ ;  /* 0x000000cf19038224 */ /* 0x008fc800078e02ff */
[C---:B------:R-:W-:Y:S02]  /*2010*/  @!P0 IMAD R3, R24.reuse, R76, R3 ;  /* 0x0000004c18038224 */ /* 0x040fe400078e0203 */
[----:B------:R-:W-:-:S04]  /*2020*/  @!P0 IMAD.WIDE.U32 R24, R24, R207, RZ ;  /* 0x000000cf18188225 */ /* 0x000fc800078e00ff */
[----:B------:R-:W-:Y:S02]  /*2030*/  @P0 IMAD.IADD R9, R31, 0x1, R4 ;  /* 0x000000011f090824 */ /* 0x000fe400078e0204 */
[----:B------:R-:W-:Y:S02]  /*2040*/  @P0 IMAD.MOV.U32 R4, RZ, RZ, R30 ;  /* 0x000000ffff040224 */ /* 0x000fe400078e001e */
[----:B------:R-:W-:Y:S02]  /*2050*/  @!P0 IMAD.MOV.U32 R4, RZ, RZ, R24 ;  /* 0x000000ffff048224 */ /* 0x000fe400078e0018 */
[----:B------:R-:W-:-:S03]  /*2060*/  @!P0 IMAD.IADD R9, R25, 0x1, R3 ;  /* 0x0000000119098824 */ /* 0x000fc600078e0203 */
[----:B------:R-:W-:Y:S01]  /*2070*/  IADD3 R16, P1, R12, R4, RZ ;  /* 0x000000040c107210 */ /* 0x000fe20007f3e0ff */
[----:B------:R-:W-:Y:S01]  /*2080*/  IMAD R2, R23, R205, RZ ;  /* 0x000000cd17027224 */ /* 0x000fe200078e02ff */
[----:B------:R-:W-:Y:S02]  /*2090*/  SHF.R.S32.HI R3, RZ, 0x1f, R205 ;  /* 0x0000001fff037819 */ /* 0x000fe400000114cd */
[----:B----4-:R-:W-:Y:S01]  /*20a0*/  ISETP.GE.AND P0, PT, R10, R79, PT ;  /* 0x0000004f0a00720c */ /* 0x010fe20003f06270 */
[----:B------:R-:W-:Y:S02]  /*20b0*/  IMAD.X R17, R13, 0x1, R9, P1 ;  /* 0x000000010d117824 */ /* 0x000fe400008e0609 */
[----:B------:R-:W-:Y:S01]  /*20c0*/  IMAD R2, R22, R3, R2 ;  /* 0x0000000316027224 */ /* 0x000fe200078e0202 */
[----:B------:R-:W-:Y:S01]  /*20d0*/  SEL R3, RZ, 0xffffffff, P0 ;  /* 0xffffffffff037807 */ /* 0x000fe20000000000 */
[----:B------:R-:W-:Y:S01]  /*20e0*/  IMAD.WIDE.U32 R16, R205, R22, R16 ;  /* 0x00000016cd107225 */ /* 0x000fe200078e0010 */
[----:B------:R-:W-:-:S02]  /*20f0*/  ISETP.GE.AND P1, PT, R12, R79, PT ;  /* 0x0000004f0c00720c */ /* 0x000fc40003f26270 */
[----:B------:R-:W-:Y:S01]  /*2100*/  IADD3 R9, R12, 0x80, RZ ;  /* 0x000000800c097810 */ /* 0x000fe20007ffe0ff */
[----:B------:R-:W-:Y:S01]  /*2110*/  IMAD.IADD R17, R17, 0x1, R2 ;  /* 0x0000000111117824 */ /* 0x000fe200078e0202 */
[----:B------:R-:W-:Y:S01]  /*2120*/  SEL R2, RZ, 0x1, P1 ;  /* 0x00000001ff027807 */ /* 0x000fe20000800000 */
[----:B------:R-:W-:Y:S01]  /*2130*/  IMAD.SHL.U32 R3, R3, 0x2, RZ ;  /* 0x0000000203037824 */ /* 0x000fe200078e00ff */
[----:B------:R-:W-:-:S04]  /*2140*/  ISETP.GE.AND P1, PT, R9, R79, PT ;  /* 0x0000004f0900720c */ /* 0x000fc80003f26270 */
[----:B------:R-:W-:Y:S02]  /*2150*/  LOP3.LUT R3, R3, 0x2, R2, 0xe2, !PT ;  /* 0x0000000203037812 */ /* 0x000fe400078ee202 */
[----:B------:R-:W-:Y:S02]  /*2160*/  SEL R74, RZ, 0x4, P1 ;  /* 0x00000004ff4a7807 */ /* 0x000fe40000800000 */
[----:B------:R-:W-:Y:S02]  /*2170*/  SHF.R.S32.HI R2, RZ, 0x1f, R75 ;  /* 0x0000001fff027819 */ /* 0x000fe4000001144b */
[----:B------:R-:W-:Y:S02]  /*2180*/  LOP3.LUT R74, R3, R74, RZ, 0xfc, !PT ;  /* 0x0000004a034a7212 */ /* 0x000fe400078efcff */
[----:B------:R-:W-:Y:S02]  /*2190*/  LEA.HI R3, R2, R75, RZ, 0x6 ;  /* 0x0000004b02037211 */ /* 0x000fe400078f30ff */
[----:B------:R-:W-:-:S02]  /*21a0*/  LEA R164, P0, R26, R14, 0x1 ;  /* 0x0000000e1aa47211 */ /* 0x000fc400078008ff */
[----:B------:R-:W-:Y:S02]  /*21b0*/  SHF.R.S32.HI R3, RZ, 0x6, R3 ;  /* 0x00000006ff037819 */ /* 0x000fe40000011403 */
[----:B------:R-:W-:Y:S02]  /*21c0*/  LEA.HI.X R165, R26, R15, R165, 0x1, P0 ;  /* 0x0000000f1aa57211 */ /* 0x000fe400000f0ca5 */
[----:B------:R-:W-:Y:S02]  /*21d0*/  IMNMX R100, R202, R3, !PT ;  /* 0x00000003ca647217 */ /* 0x000fe40007800200 */
[----:B------:R-:W-:Y:S02]  /*21e0*/  IADD3 R158, P0, R12, R0, RZ ;  /* 0x000000000c9e7210 */ /* 0x000fe40007f1e0ff */
[----:B------:R-:W-:-:S03]  /*21f0*/  ISETP.GT.AND P1, PT, R133, R100, PT ;  /* 0x000000648500720c */ /* 0x000fc60003f24270 */
[----:B------:R-:W-:Y:S02]  /*2200*/  IMAD.X R159, R13, 0x1, R7, P0 ;  /* 0x000000010d9f7824 */ /* 0x000fe400000e0607 */
[----:B------:R-:W-:Y:S02]  /*2210*/  IMAD R169, R167, R170, RZ ;  /* 0x000000aaa7a97224 */ /* 0x000fe400078e02ff */
[----:B------:R-:W-:Y:S01]  /*2220*/  IMAD.WIDE.U32 R158, R160, R64, R158 ;  /* 0x00000040a09e7225 */ /* 0x000fe200078e009e */
[----:B------:R-:W-:-:S03]  /*2230*/  LOP3.LUT R0, R70, 0xffffffe0, RZ, 0xc0, !PT ;  /* 0xffffffe046007812 */ /* 0x000fc600078ec0ff */
[----:B------:R-:W-:Y:S01]  /*2240*/  IMAD R169, R166, R171, R169 ;  /* 0x000000aba6a97224 */ /* 0x000fe200078e02a9 */
[----:B------:R-:W-:Y:S01]  /*2250*/  LEA R204, P0, R158, R162, 0x1 ;  /* 0x000000a29ecc7211 */ /* 0x000fe200078008ff */
[----:B------:R-:W-:Y:S02]  /*2260*/  IMAD.IADD R157, R159, 0x1, R157 ;  /* 0x000000019f9d7824 */ /* 0x000fe400078e029d */
[----:B------:R-:W-:Y:S01]  /*2270*/  IMAD.WIDE.U32 R166, R166, R170, R16 ;  /* 0x000000aaa6a67225 */ /* 0x000fe200078e0010 */
[----:B------:R-:W-:Y:S02]  /*2280*/  SHF.R.S32.HI R70, RZ, 0x5, R70 ;  /* 0x00000005ff467819 */ /* 0x000fe40000011446 */
[----:B------:R-:W-:Y:S01]  /*2290*/  LEA.HI.X R203, R158, R163, R157, 0x1, P0 ;  /* 0x000000a39ecb7211 */ /* 0x000fe200000f0c9d */
[----:B------:R-:W-:Y:S02]  /*22a0*/  @!P4 IMAD.MOV.U32 R20, RZ, RZ, RZ ;  /* 0x000000ffff14c224 */ /* 0x000fe400078e00ff */
[----:B------:R-:W-:-:S02]  /*22b0*/  IMAD.IADD R73, R71, 0x1, -R0 ;  /* 0x0000000147497824 */ /* 0x000fc400078e0a00 */
[----:B------:R-:W-:Y:S01]  /*22c0*/  IMAD.IADD R169, R167, 0x1, R169 ;  /* 0x00000001a7a97824 */ /* 0x000fe200078e02a9 */
        /* <DEDUP_REMOVED lines=13> */
[----:B-----5:R-:W-:-:S02]  /*23a0*/  IMAD.IADD R20, R20, 0x1, R5 ;  /* 0x0000000114147824 */ /* 0x020fc400078e0205 */
        /* <DEDUP_REMOVED lines=20> */
[----:B---3--:R-:W-:Y:S02]  /*24f0*/  IMAD R3, R35, R207, RZ ;  /* 0x000000cf23037224 */ /* 0x008fe400078e02ff */
[----:B------:R-:W-:-:S04]  /*2500*/  IMAD.WIDE.U32 R32, R207, R32, R12 ;  /* 0x00000020cf207225 */ /* 0x000fc800078e000c */
[----:B------:R-:W-:-:S04]  /*2510*/  IMAD.WIDE.U32 R30, R207, R34, R12 ;  /* 0x00000022cf1e7225 */ /* 0x000fc800078e000c */
[----:B------:R-:W-:Y:S01]  /*2520*/  IMAD R2, R34, R76, R3 ;  /* 0x0000004c22027224 */ /* 0x000fe200078e0203 */
[----:B------:R-:W-:Y:S01]  /*2530*/  SHF.R.S32.HI R3, RZ, 0x1f, R5 ;  /* 0x0000001fff037819 */ /* 0x000fe20000011405 */
[----:B------:R-:W-:Y:S02]  /*2540*/  IMAD.IADD R33, R33, 0x1, R0 ;  /* 0x0000000121217824 */ /* 0x000fe400078e0200 */
[-C--:B----4-:R-:W-:Y:S02]  /*2550*/  IMAD R4, R177, R5.reuse, RZ ;  /* 0x00000005b1047224 */ /* 0x090fe400078e02ff */
[----:B------:R-:W-:Y:S02]  /*2560*/  IMAD R0, R179, R5, RZ ;  /* 0x00000005b3007224 */ /* 0x000fe400078e02ff */
[----:B------:R-:W-:Y:S02]  /*2570*/  IMAD.IADD R31, R31, 0x1, R2 ;  /* 0x000000011f1f7824 */ /* 0x000fe400078e0202 */
[----:B------:R-:W-:-:S02]  /*2580*/  IMAD R4, R176, R3, R4 ;  /* 0x00000003b0047224 */ /* 0x000fc400078e0204 */
[C---:B------:R-:W-:Y:S02]  /*2590*/  IMAD R3, R178.reuse, R3, R0 ;  /* 0x00000003b2037224 */ /* 0x040fe400078e0200 */
[----:B------:R-:W-:-:S04]  /*25a0*/  IMAD.WIDE.U32 R30, R178, R5, R30 ;  /* 0x00000005b21e7225 */ /* 0x000fc800078e001e */
[----:B------:R-:W-:Y:S01]  /*25b0*/  IMAD.WIDE.U32 R32, R176, R5, R32 ;  /* 0x00000005b0207225 */ /* 0x000fe200078e0020 */
[----:B------:R-:W-:-:S03]  /*25c0*/  IADD3 R31, R31, R3, RZ ;  /* 0x000000031f1f7210 */ /* 0x000fc60007ffe0ff */
[-C--:B------:R-:W-:Y:S01]  /*25d0*/  IMAD R17, R29, R11.reuse, RZ ;  /* 0x0000000b1d117224 */ /* 0x080fe200078e02ff */
[----:B------:R-:W-:Y:S01]  /*25e0*/  IADD3 R3, P0, -R75, R160, RZ ;  /* 0x000000a04b037210 */ /* 0x000fe20007f1e1ff */
[----:B------:R-:W-:Y:S02]  /*25f0*/  IMAD.IADD R33, R33, 0x1, R4 ;  /* 0x0000000121217824 */ /* 0x000fe400078e0204 */
[----:B------:R-:W-:Y:S02]  /*2600*/  IMAD R0, R28, R8, R17 ;  /* 0x000000081c007224 */ /* 0x000fe400078e0211 */
[-C--:B------:R-:W-:Y:S01]  /*2610*/  IMAD R17, R27, R11.reuse, RZ ;  /* 0x0000000b1b117224 */ /* 0x080fe200078e02ff */
[----:B------:R-:W-:Y:S01]  /*2620*/  LEA.HI R149, R16, R16, RZ, 0x1 ;  /* 0x0000001010957211 */ /* 0x000fe200078f08ff */
[----:B------:R-:W-:-:S04]  /*2630*/  IMAD.WIDE.U32 R28, R28, R11, R32 ;  /* 0x0000000b1c1c7225 */ /* 0x000fc800078e0020 */
[----:B------:R-:W-:Y:S02]  /*2640*/  IMAD.X R21, R161, 0x1, ~R21, P0 ;  /* 0x00000001a1157824 */ /* 0x000fe400000e0e15 */
[C---:B------:R-:W-:Y:S02]  /*2650*/  IMAD R17, R26.reuse, R8, R17 ;  /* 0x000000081a117224 */ /* 0x040fe400078e0211 */
[----:B------:R-:W-:Y:S01]  /*2660*/  IMAD.WIDE.U32 R26, R26, R11, R30 ;  /* 0x0000000b1a1a7225 */ /* 0x000fe200078e001e */
[----:B------:R-:W-:-:S03]  /*2670*/  SHF.R.S32.HI R149, RZ, 0x1, R149 ;  /* 0x00000001ff957819 */ /* 0x000fc60000011495 */
[----:B------:R-:W-:Y:S02]  /*2680*/  IMAD.IADD R29, R29, 0x1, R0 ;  /* 0x000000011d1d7824 */ /* 0x000fe400078e0200 */
[----:B------:R-:W-:Y:S01]  /*2690*/  IMAD R121, R21, R176, RZ ;  /* 0x000000b015797224 */ /* 0x000fe200078e02ff */
[----:B------:R-:W-:Y:S01]  /*26a0*/  IADD3 R27, R27, R17, RZ ;  /* 0x000000111b1b7210 */ /* 0x000fe20007ffe0ff */
[----:B------:R-:W-:-:S04]  /*26b0*/  IMAD.WIDE.U32 R16, R176, R3, R28 ;  /* 0x00000003b0107225 */ /* 0x000fc800078e001c */
[----:B------:R-:W-:Y:S02]  /*26c0*/  IMAD R121, R177, R3, R121 ;  /* 0x00000003b1797224 */ /* 0x000fe400078e0279 */
[----:B------:R-:W-:Y:S02]  /*26d0*/  IMAD R129, R149, R20, RZ ;  /* 0x0000001495817224 */ /* 0x000fe400078e02ff */
[----:B------:R-:W-:Y:S02]  /*26e0*/  IMAD R4, R160, R149, R77 ;  /* 0x00000095a0047224 */ /* 0x000fe400078e024d */
        /* <DEDUP_REMOVED lines=19> */
[C---:B------:R-:W-:Y:S01]  /*2820*/  IADD3 R95, P1, R200.reuse, 0x40, RZ ;  /* 0x00000040c85f7810 */ /* 0x040fe20007f3e0ff */
        /* <DEDUP_REMOVED lines=67> */
.L_x_2299:
        /* <DEDUP_REMOVED lines=19> */
.L_x_2207:
[----:B------:R-:W-:Y:S05]  /*2d90*/  BSYNC B0 ;  /* 0x0000000000007941 */ /* 0x000fea0003800000 */
.L_x_2206:
        /* <DEDUP_REMOVED lines=18> */
.L_x_2209:
[----:B------:R-:W-:Y:S05]  /*2ec0*/  BSYNC B0 ;  /* 0x0000000000007941 */ /* 0x000fea0003800000 */
.L_x_2208:
        /* <DEDUP_REMOVED lines=18> */
.L_x_2211:
[----:B------:R-:W-:Y:S05]  /*2ff0*/  BSYNC B0 ;  /* 0x0000000000007941 */ /* 0x000fea0003800000 */
.L_x_2210:
        /* <DEDUP_REMOVED lines=18> */
.L_x_2213:
[----:B------:R-:W-:Y:S05]  /*3120*/  BSYNC B0 ;  /* 0x0000000000007941 */ /* 0x000fea0003800000 */
.L_x_2212:
        /* <DEDUP_REMOVED lines=65> */
.L_x_2220:
[----:B------:R-:W-:Y:S05]  /*3540*/  BSYNC B0 ;  /* 0x0000000000007941 */ /* 0x000fea0003800000 */
.L_x_2219:
        /* <DEDUP_REMOVED lines=50> */
.L_x_2222:
[----:B------:R-:W-:Y:S05]  /*3870*/  BSYNC B0 ;  /* 0x0000000000007941 */ /* 0x000fea0003800000 */
.L_x_2221:
        /* <DEDUP_REMOVED lines=49> */
.L_x_2218:
[----:B------:R-:W-:Y:S05]  /*3b90*/  BSYNC B1 ;  /* 0x0000000000017941 */ /* 0x000fea0003800000 */
.L_x_2217:
        /* <DEDUP_REMOVED lines=63> */
.L_x_2226:
[----:B------:R-:W-:Y:S05]  /*3f90*/  BSYNC B0 ;  /* 0x0000000000007941 */ /* 0x000fea0003800000 */
.L_x_2225:
        /* <DEDUP_REMOVED lines=53> */
.L_x_2228:
[----:B------:R-:W-:Y:S05]  /*42f0*/  BSYNC B0 ;  /* 0x0000000000007941 */ /* 0x000fea0003800000 */
.L_x_2227:
        /* <DEDUP_REMOVED lines=52> */
.L_x_2224:
[----:B------:R-:W-:Y:S05]  /*4640*/  BSYNC B1 ;  /* 0x0000000000017941 */ /* 0x000fea0003800000 */
.L_x_2223:
        /* <DEDUP_REMOVED lines=63> */
.L_x_2232:
[----:B------:R-:W-:Y:S05]  /*4a40*/  BSYNC B0 ;  /* 0x0000000000007941 */ /* 0x000fea0003800000 */
.L_x_2231:
        /* <DEDUP_REMOVED lines=53> */
.L_x_2234:
[----:B------:R-:W-:Y:S05]  /*4da0*/  BSYNC B0 ;  /* 0x0000000000007941 */ /* 0x000fea0003800000 */
.L_x_2233:
        /* <DEDUP_REMOVED lines=52> */
.L_x_2230:
[----:B------:R-:W-:Y:S05]  /*50f0*/  BSYNC B1 ;  /* 0x0000000000017941 */ /* 0x000fea0003800000 */
.L_x_2229:
        /* <DEDUP_REMOVED lines=65> */
.L_x_2238:
[----:B------:R-:W-:Y:S05]  /*5510*/  BSYNC B0 ;  /* 0x0000000000007941 */ /* 0x000fea0003800000 */
.L_x_2237:
        /* <DEDUP_REMOVED lines=53> */
.L_x_2240:
[----:B------:R-:W-:Y:S05]  /*5870*/  BSYNC B0 ;  /* 0x0000000000007941 */ /* 0x000fea0003800000 */
.L_x_2239:
        /* <DEDUP_REMOVED lines=52> */
.L_x_2236:
[----:B------:R-:W-:Y:S05]  /*5bc0*/  BSYNC B1 ;  /* 0x0000000000017941 */ /* 0x000fea0003800000 */
.L_x_2235:
[----:B------:R-:W2:Y:S02]  /*5bd0*/  LD.E R3, [R18.64+0xd0] ;  /* 0x0000d00612037980 */ /* 0x000ea4000c101900 */
[----:B--2---:R-:W-:Y:S05]  /*5be0*/  IMAD.U32 R3, R3, -0x20, RZ ;  /* 0xffffffe003037824 */ /* 0x004fea00078e00ff */
[C---:B------:R-:W-:Y:S02]  /*5bf0*/  LEA R16, P1, R3.reuse, R16, 0x1 ;  /* 0x0000001003107211 */ /* 0x040fe400078208ff */
[C---:B------:R-:W-:Y:S02]  /*5c00*/  LEA R58, P0, R3.reuse, R58, 0x1 ;  /* 0x0000003a033a7211 */ /* 0x040fe400078008ff */
[C---:B------:R-:W-:Y:S02]  /*5c10*/  LEA.HI.X.SX32 R17, R3.reuse, R17, 0x1, P1 ;  /* 0x0000001103117211 */ /* 0x040fe400008f0eff */
[----:B------:R-:W-:Y:S01]  /*5c20*/  LEA.HI.X.SX32 R59, R3, R59, 0x1, P0 ;  /* 0x0000003b033b7211 */ /* 0x000fe200000f0eff */
[----:B------:R-:W-:-:S05]  /*5c30*/  BRA `(.L_x_2241) ;  /* 0x00004ec000007947 */ /* 0x000fca0003800000 */
.L_x_2216:
        /* <DEDUP_REMOVED lines=89> */
.L_x_2247:
[----:B------:R-:W-:Y:S05]  /*61d0*/  BSYNC B0 ;  /* 0x0000000000007941 */ /* 0x000fea0003800000 */
.L_x_2246:
[----:B-----5:R2:W-:Y:S02]  /*61e0*/  ST.E.128 [R130.64], R48 ;  /* 0x0000003082007985 */ /* 0x0205e4000c101d06 */
.L_x_2245:
[----:B------:R-:W-:Y:S05]  /*61f0*/  BSYNC B1 ;  /* 0x0000000000017941 */ /* 0x000fea0003800000 */
.L_x_2244:
        /* <DEDUP_REMOVED lines=87> */
.L_x_2251:
[----:B------:R-:W-:Y:S05]  /*6770*/  BSYNC B0 ;  /* 0x0000000000007941 */ /* 0x000fea0003800000 */
.L_x_2250:
[----:B-----5:R3:W-:Y:S02]  /*6780*/  ST.E.128 [R130.64+0x80], R48 ;  /* 0x0000803082007985 */ /* 0x0207e4000c101d06 */
.L_x_2249:
[----:B------:R-:W-:Y:S05]  /*6790*/  BSYNC B1 ;  /* 0x0000000000017941 */ /* 0x000fea0003800000 */
.L_x_2248:
        /* <DEDUP_REMOVED lines=86> */
.L_x_2253:
[----:B------:R-:W-:Y:S05]  /*6d00*/  BSYNC B0 ;  /* 0x0000000000007941 */ /* 0x000fea0003800000 */
.L_x_2252:
[----:B-----5:R3:W-:Y:S02]  /*6d10*/  ST.E.128 [R130.64+0x100], R48 ;  /* 0x0001003082007985 */ /* 0x0207e4000c101d06 */
.L_x_2243:
[----:B------:R-:W-:Y:S05]  /*6d20*/  BSYNC B2 ;  /* 0x0000000000027941 */ /* 0x000fea0003800000 */
.L_x_2242:
        /* <DEDUP_REMOVED lines=97> */
.L_x_2259:
[----:B------:R-:W-:Y:S05]  /*7340*/  BSYNC B0 ;  /* 0x0000000000007941 */ /* 0x000fea0003800000 */
.L_x_2258:
[C---:B------:R-:W-:Y:S04]  /*7350*/  LEA R2, P0, R200.reuse, R130, 0x1 ;  /* 0x00000082c8027211 */ /* 0x040fe800078008ff */
[----:B------:R-:W-:Y:S05]  /*7360*/  LEA.HI.X R3, R200, R131, R201, 0x1, P0 ;  /* 0x00000083c8037211 */ /* 0x000fea00000f0cc9 */
[----:B-----5:R3:W-:Y:S04]  /*7370*/  ST.E.128 [R2.64], R48 ;  /* 0x0000003002007985 */ /* 0x0207e8000c101d06 */
.L_x_2257:
[----:B------:R-:W-:Y:S05]  /*7380*/  BSYNC B1 ;  /* 0x0000000000017941 */ /* 0x000fea0003800000 */
.L_x_2256:
        /* <DEDUP_REMOVED lines=92> */
.L_x_2263:
[----:B------:R-:W-:Y:S05]  /*7950*/  BSYNC B0 ;  /* 0x0000000000007941 */ /* 0x000fea0003800000 */
.L_x_2262:
[C---:B------:R-:W-:Y:S04]  /*7960*/  LEA R2, P0, R95.reuse, R130, 0x1 ;  /* 0x000000825f027211 */ /* 0x040fe800078008ff */
[----:B------:R-:W-:Y:S05]  /*7970*/  LEA.HI.X R3, R95, R131, R96, 0x1, P0 ;  /* 0x000000835f037211 */ /* 0x000fea00000f0c60 */
[----:B-----5:R3:W-:Y:S04]  /*7980*/  ST.E.128 [R2.64], R48 ;  /* 0x0000003002007985 */ /* 0x0207e8000c101d06 */
.L_x_2261:
[----:B------:R-:W-:Y:S05]  /*7990*/  BSYNC B1 ;  /* 0x0000000000017941 */ /* 0x000fea0003800000 */
.L_x_2260:
        /* <DEDUP_REMOVED lines=91> */
.L_x_2265:
[----:B------:R-:W-:Y:S05]  /*7f50*/  BSYNC B0 ;  /* 0x0000000000007941 */ /* 0x000fea0003800000 */
.L_x_2264:
[C---:B------:R-:W-:Y:S04]  /*7f60*/  LEA R2, P0, R91.reuse, R130, 0x1 ;  /* 0x000000825b027211 */ /* 0x040fe800078008ff */
[----:B------:R-:W-:Y:S05]  /*7f70*/  LEA.HI.X R3, R91, R131, R92, 0x1, P0 ;  /* 0x000000835b037211 */ /* 0x000fea00000f0c5c */
[----:B-----5:R3:W-:Y:S04]  /*7f80*/  ST.E.128 [R2.64], R48 ;  /* 0x0000003002007985 */ /* 0x0207e8000c101d06 */
.L_x_2255:
[----:B------:R-:W-:Y:S05]  /*7f90*/  BSYNC B2 ;  /* 0x0000000000027941 */ /* 0x000fea0003800000 */
.L_x_2254:
        /* <DEDUP_REMOVED lines=97> */
.L_x_2271:
[----:B------:R-:W-:Y:S05]  /*85b0*/  BSYNC B0 ;  /* 0x0000000000007941 */ /* 0x000fea0003800000 */
.L_x_2270:
[C---:B------:R-:W-:Y:S04]  /*85c0*/  LEA R2, P0, R97.reuse, R130, 0x1 ;  /* 0x0000008261027211 */ /* 0x040fe800078008ff */
[----:B------:R-:W-:Y:S05]  /*85d0*/  LEA.HI.X R3, R97, R131, R98, 0x1, P0 ;  /* 0x0000008361037211 */ /* 0x000fea00000f0c62 */
[----:B-----5:R3:W-:Y:S04]  /*85e0*/  ST.E.128 [R2.64], R48 ;  /* 0x0000003002007985 */ /* 0x0207e8000c101d06 */
.L_x_2269:
[----:B------:R-:W-:Y:S05]  /*85f0*/  BSYNC B1 ;  /* 0x0000000000017941 */ /* 0x000fea0003800000 */
.L_x_2268:
        /* <DEDUP_REMOVED lines=92> */
.L_x_2275:
[----:B------:R-:W-:Y:S05]  /*8bc0*/  BSYNC B0 ;  /* 0x0000000000007941 */ /* 0x000fea0003800000 */
.L_x_2274:
[C---:B------:R-:W-:Y:S04]  /*8bd0*/  LEA R2, P0, R93.reuse, R130, 0x1 ;  /* 0x000000825d027211 */ /* 0x040fe800078008ff */
[----:B------:R-:W-:Y:S05]  /*8be0*/  LEA.HI.X R3, R93, R131, R94, 0x1, P0 ;  /* 0x000000835d037211 */ /* 0x000fea00000f0c5e */
[----:B-----5:R3:W-:Y:S04]  /*8bf0*/  ST.E.128 [R2.64], R48 ;  /* 0x0000003002007985 */ /* 0x0207e8000c101d06 */
.L_x_2273:
[----:B------:R-:W-:Y:S05]  /*8c00*/  BSYNC B1 ;  /* 0x0000000000017941 */ /* 0x000fea0003800000 */
.L_x_2272:
        /* <DEDUP_REMOVED lines=91> */
.L_x_2277:
[----:B------:R-:W-:Y:S05]  /*91c0*/  BSYNC B0 ;  /* 0x0000000000007941 */ /* 0x000fea0003800000 */
.L_x_2276:
[C---:B------:R-:W-:Y:S04]  /*91d0*/  LEA R2, P0, R89.reuse, R130, 0x1 ;  /* 0x0000008259027211 */ /* 0x040fe800078008ff */
[----:B------:R-:W-:Y:S05]  /*91e0*/  LEA.HI.X R3, R89, R131, R90, 0x1, P0 ;  /* 0x0000008359037211 */ /* 0x000fea00000f0c5a */
[----:B-----5:R3:W-:Y:S04]  /*91f0*/  ST.E.128 [R2.64], R48 ;  /* 0x0000003002007985 */ /* 0x0207e8000c101d06 */
.L_x_2267:
[----:B------:R-:W-:Y:S05]  /*9200*/  BSYNC B2 ;  /* 0x0000000000027941 */ /* 0x000fea0003800000 */
.L_x_2266:
        /* <DEDUP_REMOVED lines=98> */
.L_x_2283:
[----:B------:R-:W-:Y:S05]  /*9830*/  BSYNC B0 ;  /* 0x0000000000007941 */ /* 0x000fea0003800000 */
.L_x_2282:
[----:B------:R-:W-:Y:S02]  /*9840*/  IMAD R0, R65, 0x60, RZ ;  /* 0x0000006041007824 */ /* 0x000fe400078e02ff */
[----:B------:R-:W-:Y:S05]  /*9850*/  IMAD.WIDE.U32 R2, R64, 0x60, R130 ;  /* 0x0000006040027825 */ /* 0x000fea00078e0082 */
[----:B------:R-:W-:Y:S05]  /*9860*/  IADD3 R3, R3, R0, RZ ;  /* 0x0000000003037210 */ /* 0x000fea0007ffe0ff */
[----:B-----5:R3:W-:Y:S02]  /*9870*/  ST.E.128 [R2.64], R48 ;  /* 0x0000003002007985 */ /* 0x0207e4000c101d06 */
.L_x_2281:
[----:B------:R-:W-:Y:S05]  /*9880*/  BSYNC B1 ;  /* 0x0000000000017941 */ /* 0x000fea0003800000 */
.L_x_2280:
        /* <DEDUP_REMOVED lines=92> */
.L_x_2287:
[----:B------:R-:W-:Y:S05]  /*9e50*/  BSYNC B0 ;  /* 0x0000000000007941 */ /* 0x000fea0003800000 */
.L_x_2286:
[C---:B------:R-:W-:Y:S04]  /*9e60*/  LEA R2, P0, R88.reuse, R130, 0x1 ;  /* 0x0000008258027211 */ /* 0x040fe800078008ff */
[----:B------:R-:W-:Y:S05]  /*9e70*/  LEA.HI.X R3, R88, R131, R87, 0x1, P0 ;  /* 0x0000008358037211 */ /* 0x000fea00000f0c57 */
[----:B-----5:R3:W-:Y:S04]  /*9e80*/  ST.E.128 [R2.64], R48 ;  /* 0x0000003002007985 */ /* 0x0207e8000c101d06 */
.L_x_2285:
[----:B------:R-:W-:Y:S05]  /*9e90*/  BSYNC B1 ;  /* 0x0000000000017941 */ /* 0x000fea0003800000 */
.L_x_2284:
        /* <DEDUP_REMOVED lines=91> */
.L_x_2289:
[----:B------:R-:W-:Y:S05]  /*a450*/  BSYNC B0 ;  /* 0x0000000000007941 */ /* 0x000fea0003800000 */
.L_x_2288:
[C---:B------:R-:W-:Y:S04]  /*a460*/  LEA R2, P0, R86.reuse, R130, 0x1 ;  /* 0x0000008256027211 */ /* 0x040fe800078008ff */
[----:B------:R-:W-:Y:S05]  /*a470*/  LEA.HI.X R3, R86, R131, R85, 0x1, P0 ;  /* 0x0000008356037211 */ /* 0x000fea00000f0c55 */
[----:B-----5:R3:W-:Y:S04]  /*a480*/  ST.E.128 [R2.64], R48 ;  /* 0x0000003002007985 */ /* 0x0207e8000c101d06 */
.L_x_2279:
[----:B------:R-:W-:Y:S05]  /*a490*/  BSYNC B2 ;  /* 0x0000000000027941 */ /* 0x000fea0003800000 */
.L_x_2278:
[----:B---3--:R-:W3:Y:S02]  /*a4a0*/  LD.E R3, [R18.64+0xd0] ;  /* 0x0000d00612037980 */ /* 0x008ee4000c101900 */
[----:B---3--:R-:W-:Y:S05]  /*a4b0*/  IMAD.U32 R3, R3, -0x20, RZ ;  /* 0xffffffe003037824 */ /* 0x008fea00078e00ff */
[C---:B------:R-:W-:Y:S02]  /*a4c0*/  LEA R128, P1, R3.reuse, R128, 0x1 ;  /* 0x0000008003807211 */ /* 0x040fe400078208ff */
[C---:B------:R-:W-:Y:S02]  /*a4d0*/  LEA R126, P0, R3.reuse, R126, 0x1 ;  /* 0x0000007e037e7211 */ /* 0x040fe400078008ff */
[C---:B------:R-:W-:Y:S02]  /*a4e0*/  LEA.HI.X.SX32 R129, R3.reuse, R129, 0x1, P1 ;  /* 0x0000008103817211 */ /* 0x040fe400008f0eff */
[----:B------:R-:W-:Y:S01]  /*a4f0*/  LEA.HI.X.SX32 R127, R3, R127, 0x1, P0 ;  /* 0x0000007f037f7211 */ /* 0x000fe200000f0eff */
[----:B------:R-:W-:-:S05]  /*a500*/  BRA `(.L_x_2241) ;  /* 0x000005f000007947 */ /* 0x000fca0003800000 */
.L_x_2215:
        /* <DEDUP_REMOVED lines=11> */
.L_x_2291:
[----:B------:R-:W-:Y:S05]  /*a5c0*/  BSYNC B0 ;  /* 0x0000000000007941 */ /* 0x000fea0003800000 */
.L_x_2290:
        /* <DEDUP_REMOVED lines=27> */
.L_x_2293:
[----:B------:R-:W-:Y:S05]  /*a780*/  BSYNC B0 ;  /* 0x0000000000007941 */ /* 0x000fea0003800000 */
.L_x_2292:
        /* <DEDUP_REMOVED lines=27> */
.L_x_2295:
[----:B------:R-:W-:Y:S05]  /*a940*/  BSYNC B0 ;  /* 0x0000000000007941 */ /* 0x000fea0003800000 */
.L_x_2294:
        /* <DEDUP_REMOVED lines=27> */
.L_x_2241:
[----:B------:R-:W-:Y:S05]  /*ab00*/  BSYNC B3 ;  /* 0x0000000000037941 */ /* 0x000fea0003800000 */
.L_x_2214:
        /* <DEDUP_REMOVED lines=89> */
.L_x_2297:
        /* <DEDUP_REMOVED lines=8> */
.L_x_2298:
[----:B------:R-:W-:Y:S05]  /*b120*/  BSYNC B0 ;  /* 0x0000000000007941 */ /* 0x000fea0003800000 */
.L_x_2296:
[----:B------:R-:W-:Y:S04]  /*b130*/  IADD3 R11, R11, -0x1, RZ ;  /* 0xffffffff0b0b7810 */ /* 0x000fe80007ffe0ff */
[----:B------:R-:W-:Y:S11]  /*b140*/  ISETP.GT.AND P0, PT, R11, R100, PT ;  /* 0x000000640b00720c */ /* 0x000ff60003f04270 */
[----:B------:R-:W-:Y:S02]  /*b150*/  @!UPT UIADD3 URZ, URZ, URZ, URZ ;  /* 0x0000003f3f3ff290 */ /* 0x000fe4000fffe03f */
[----:B------:R-:W-:-:S05]  /*b160*/  @P0 BRA `(.L_x_2299) ;  /* 0xffff7af000000947 */ /* 0x000fca000383ffff */
.L_x_2205:
        /* <DEDUP_REMOVED lines=9> */
[----:B------:R-:W2:Y:S01]  /*b200*/  LD.E.64 R4, [R18.64+0xf0] ;  /* 0x0000f00612047980 */ /* 0x000ea2000c101b00 */
[----:B------:R-:W-:-:S03]  /*b210*/  IMAD.MOV.U32 R2, RZ, RZ, RZ ;  /* 0x000000ffff027224 */ /* 0x000fc600078e00ff */
[----:B------:R-:W3:Y:S04]  /*b220*/  LD.E.U8 R0, [R18.64+0x1b3] ;  /* 0x0001b30612007980 */ /* 0x000ee8000c101100 */
[----:B------:R1:W5:Y:S04]  /*b230*/  LD.E R11, [R18.64+0xc0] ;  /* 0x0000c006120b7980 */ /* 0x000368000c101900 */
[----:B------:R1:W5:Y:S04]  /*b240*/  LD.E.64 R38, [R18.64+0x148] ;  /* 0x0001480612267980 */ /* 0x000368000c101b00 */
[----:B------:R1:W5:Y:S01]  /*b250*/  LD.E.64 R36, [R18.64+0x150] ;  /* 0x0001500612247980 */ /* 0x000362000c101b00 */
[----:B--2---:R-:W-:-:S04]  /*b260*/  ISETP.NE.U32.AND P1, PT, R4, RZ, PT ;  /* 0x000000ff0400720c */ /* 0x004fc80003f25070 */
[----:B------:R-:W-:-:S13]  /*b270*/  ISETP.NE.AND.EX P1, PT, R5, RZ, PT, P1 ;  /* 0x000000ff0500720c */ /* 0x000fda0003f25310 */
[----:B------:R-:W-:-:S04]  /*b280*/  @P1 LEA R14, P0, R207, R4, 0x2 ;  /* 0x00000004cf0e1211 */ /* 0x000fc800078010ff */
[----:B------:R-:W-:-:S05]  /*b290*/  @P1 LEA.HI.X R15, R207, R5, R76, 0x2, P0 ;  /* 0x00000005cf0f1211 */ /* 0x000fca00000f144c */
[----:B------:R2:W4:Y:S01]  /*b2a0*/  @P1 LD.E R2, [R14.64] ;  /* 0x000000060e021980 */ /* 0x000522000c101900 */
[----:B------:R-:W-:Y:S02]  /*b2b0*/  IADD3 R3, P1, R3, R166, RZ ;  /* 0x000000a603037210 */ /* 0x000fe40007f3e0ff */
[----:B---3--:R-:W-:Y:S01]  /*b2c0*/  ISETP.NE.AND P4, PT, R0, RZ, PT ;  /* 0x000000ff0000720c */ /* 0x008fe20003f85270 */
[----:B------:R-:W-:Y:S01]  /*b2d0*/  IMAD.MOV.U32 R168, RZ, RZ, R166 ;  /* 0x000000ffffa87224 */ /* 0x000fe200078e00a6 */
[----:B-----5:R-:W-:Y:S02]  /*b2e0*/  LEA R48, P2, R166, R172, 0x1 ;  /* 0x000000aca6307211 */ /* 0x020fe400078408ff */
[----:B------:R-:W-:Y:S01]  /*b2f0*/  LEA R5, P0, R170, R166, 0x5 ;  /* 0x000000a6aa057211 */ /* 0x000fe200078028ff */
[--C-:B------:R-:W-:Y:S01]  /*b300*/  IMAD.X R6, R17, 0x1, R169.reuse, P1 ;  /* 0x0000000111067824 */ /* 0x100fe200008e06a9 */
[----:B------:R-:W-:Y:S01]  /*b310*/  LEA.HI.X R49, R166, R173, R169, 0x1, P2 ;  /* 0x000000ada6317211 */ /* 0x000fe200010f0ca9 */
[----:B------:R-:W-:Y:S01]  /*b320*/  IMAD R4, R171, 0x30, RZ ;  /* 0x00000030ab047824 */ /* 0x000fe200078e02ff */
[C---:B------:R-:W-:Y:S01]  /*b330*/  LEA.HI.X R8, R170.reuse, R169, R171, 0x5, P0 ;  /* 0x000000a9aa087211 */ /* 0x040fe200000f2cab */
[----:B------:R-:W-:Y:S01]  /*b340*/  IMAD.WIDE.U32 R168, R170, 0x30, R168 ;  /* 0x00000030aaa87825 */ /* 0x000fe200078e00a8 */
[----:B------:R-:W-:-:S02]  /*b350*/  LEA R46, P1, R3, R172, 0x1 ;  /* 0x000000ac032e7211 */ /* 0x000fc400078208ff */
[----:B--2---:R-:W-:-:S04]  /*b360*/  LEA.HI R15, R7, R7, RZ, 0x1 ;  /* 0x00000007070f7211 */ /* 0x004fc800078f08ff */
[----:B------:R-:W-:Y:S01]  /*b370*/  SHF.R.S32.HI R15, RZ, 0x1, R15 ;  /* 0x00000001ff0f7819 */ /* 0x000fe2000001140f */
[----:B------:R-:W-:-:S04]  /*b380*/  IMAD.IADD R17, R209, 0x1, -R72 ;  /* 0x00000001d1117824 */ /* 0x000fc800078e0a48 */
[C---:B------:R-:W-:Y:S01]  /*b390*/  IMAD R16, R160.reuse, R15, R77 ;  /* 0x0000000fa0107224 */ /* 0x040fe200078e024d */
[-C--:B------:R-:W-:Y:S02]  /*b3a0*/  LEA R42, P0, R5, R172.reuse, 0x1 ;  /* 0x000000ac052a7211 */ /* 0x080fe400078008ff */
[-C--:B------:R-:W-:Y:S01]  /*b3b0*/  LEA.HI.X R47, R3, R173.reuse, R6, 0x1, P1 ;  /* 0x000000ad032f7211 */ /* 0x080fe200008f0c06 */
[----:B------:R-:W-:Y:S01]  /*b3c0*/  IMAD.IADD R3, R169, 0x1, R4 ;  /* 0x00000001a9037824 */ /* 0x000fe200078e0204 */
[----:B------:R-:W-:Y:S02]  /*b3d0*/  LEA.HI.X R43, R5, R173, R8, 0x1, P0 ;  /* 0x000000ad052b7211 */ /* 0x000fe400000f0c08 */
[----:B------:R-:W-:Y:S02]  /*b3e0*/  ISETP.GE.AND P0, PT, R160, R17, PT ;  /* 0x00000011a000720c */ /* 0x000fe40003f06270 */
[----:B------:R-:W-:Y:S01]  /*b3f0*/  LEA R40, P1, R168, R172, 0x1 ;  /* 0x000000aca8287211 */ /* 0x000fe200078208ff */
[----:B------:R-:W-:Y:S01]  /*b400*/  IMAD.SHL.U32 R45, R15, 0x10, RZ ;  /* 0x000000100f2d7824 */ /* 0x000fe200078e00ff */
[----:B------:R-:W-:-:S02]  /*b410*/  ISETP.GT.AND P0, PT, R71, -0x8, !P0 ;  /* 0xfffffff84700780c */ /* 0x000fc40004704270 */
[----:B------:R-:W-:Y:S02]  /*b420*/  LEA.HI.X R41, R168, R173, R3, 0x1, P1 ;  /* 0x000000ada8297211 */ /* 0x000fe400008f0c03 */
[----:B----4-:R-:W-:-:S05]  /*b430*/  IADD3 R2, R2, R75, R72 ;  /* 0x0000004b02027210 */ /* 0x010fca0007ffe048 */
[----:B------:R-:W-:Y:S02]  /*b440*/  IMAD R21, R2, R15, RZ ;  /* 0x0000000f02157224 */ /* 0x000fe400078e02ff */
[----:B------:R-:W-:-:S03]  /*b450*/  IMAD.IADD R2, R77, 0x1, R16 ;  /* 0x000000014d027824 */ /* 0x000fc600078e0210 */
[----:B------:R-:W-:Y:S02]  /*b460*/  SHF.R.S32.HI R5, RZ, 0x1f, R21 ;  /* 0x0000001fff057819 */ /* 0x000fe40000011415 */
[C---:B------:R-:W-:Y:S02]  /*b470*/  IADD3 R14, P3, R21.reuse, R16, RZ ;  /* 0x00000010150e7210 */ /* 0x040fe40007f7e0ff */
[----:B------:R-:W-:Y:S02]  /*b480*/  IADD3 R0, P2, R21, R2, RZ ;  /* 0x0000000215007210 */ /* 0x000fe40007f5e0ff */
[-C--:B------:R-:W-:Y:S02]  /*b490*/  LEA.HI.X.SX32 R16, R16, R5.reuse, 0x1, P3 ;  /* 0x0000000510107211 */ /* 0x080fe400018f0eff */
[----:B------:R-:W-:Y:S01]  /*b4a0*/  LEA.HI.X.SX32 R2, R2, R5, 0x1, P2 ;  /* 0x0000000502027211 */ /* 0x000fe200010f0eff */
[----:B------:R-:W-:Y:S05]  /*b4b0*/  @!P4 BRA `(.L_x_2302) ;  /* 0x000028300000c947 */ /* 0x000fea0003800000 */
[----:B-1----:R-:W-:Y:S01]  /*b4c0*/  BSSY B2, `(.L_x_2303) ;  /* 0x000009c000027945 */ /* 0x002fe20003800000 */
[----:B------:R-:W-:Y:S05]  /*b4d0*/  @!P0 BRA `(.L_x_2304) ;  /* 0x000009a000008947 */ /* 0x000fea0003800000 */
[----:B------:R-:W-:Y:S01]  /*b4e0*/  ISETP.GE.AND P2, PT, R12, R11, PT ;  /* 0x0000000b0c00720c */ /* 0x000fe20003f46270 */
[C---:B------:R-:W-:Y:S01]  /*b4f0*/  IMAD.SHL.U32 R35, R14.reuse, 0x2, RZ ;  /* 0x000000020e237824 */ /* 0x040fe200078e00ff */
[----:B------:R-:W-:Y:S01]  /*b500*/  SHF.L.U64.HI R3, R14, 0x1, R16 ;  /* 0x000000010e037819 */ /* 0x000fe20000010210 */
[----:B------:R-:W-:Y:S03]  /*b510*/  BSSY B1, `(.L_x_2305) ;  /* 0x0000034000017945 */ /* 0x000fe60003800000 */
[----:B------:R-:W-:-:S02]  /*b520*/  IADD3 R32, P1, R38, R35, RZ ;  /* 0x0000002326207210 */ /* 0x000fc40007f3e0ff */
[----:B------:R-:W-:-:S03]  /*b530*/  IADD3 R34, P0, R36, R35, RZ ;  /* 0x0000002324227210 */ /* 0x000fc60007f1e0ff */
[--C-:B------:R-:W-:Y:S02]  /*b540*/  IMAD.X R33, R39, 0x1, R3.reuse, P1 ;  /* 0x0000000127217824 */ /* 0x100fe400008e0603 */
[----:B------:R1:W-:Y:S01]  /*b550*/  @P2 STS.128 [R211], RZ ;  /* 0x000000ffd3002388 */ /* 0x0003e20000000c00 */
[----:B------:R-:W-:Y:S01]  /*b560*/  IMAD.X R35, R37, 0x1, R3, P0 ;  /* 0x0000000125237824 */ /* 0x000fe200000e0603 */
        /* <DEDUP_REMOVED lines=44> */
.L_x_2308:
[----:B------:R-:W-:Y:S05]  /*b830*/  BSYNC B0 ;  /* 0x0000000000007941 */ /* 0x000fea0003800000 */
.L_x_2307:
[----:B-----5:R3:W-:Y:S02]  /*b840*/  STS.128 [R211], R20 ;  /* 0x00000014d3007388 */ /* 0x0207e40000000c00 */
.L_x_2306:
[----:B------:R-:W-:Y:S05]  /*b850*/  BSYNC B1 ;  /* 0x0000000000017941 */ /* 0x000fea0003800000 */
.L_x_2305:
        /* <DEDUP_REMOVED lines=47> */
.L_x_2312:
[----:B------:R-:W-:Y:S05]  /*bb50*/  BSYNC B0 ;  /* 0x0000000000007941 */ /* 0x000fea0003800000 */
.L_x_2311:
[----:B-----5:R1:W-:Y:S02]  /*bb60*/  STS.128 [R211+0x2000], R20 ;  /* 0x00200014d3007388 */ /* 0x0203e40000000c00 */
.L_x_2310:
[----:B------:R-:W-:Y:S05]  /*bb70*/  BSYNC B1 ;  /* 0x0000000000017941 */ /* 0x000fea0003800000 */
.L_x_2309:
        /* <DEDUP_REMOVED lines=46> */
.L_x_2314:
[----:B------:R-:W-:Y:S05]  /*be60*/  BSYNC B0 ;  /* 0x0000000000007941 */ /* 0x000fea0003800000 */
.L_x_2313:
[----:B-----5:R3:W-:Y:S02]  /*be70*/  STS.128 [R211+0x4000], R20 ;  /* 0x00400014d3007388 */ /* 0x0207e40000000c00 */
.L_x_2304:
[----:B------:R-:W-:Y:S05]  /*be80*/  BSYNC B2 ;  /* 0x0000000000027941 */ /* 0x000fea0003800000 */
.L_x_2303:
[----:B------:R-:W-:Y:S01]  /*be90*/  IADD3 R6, R160, 0x10, RZ ;  /* 0x00000010a0067810 */ /* 0x000fe20007ffe0ff */
[----:B------:R-:W-:Y:S03]  /*bea0*/  BSSY B2, `(.L_x_2315) ;  /* 0x00000a1000027945 */ /* 0x000fe60003800000 */
[----:B------:R-:W-:-:S04]  /*beb0*/  ISETP.GE.AND P0, PT, R6, R17, PT ;  /* 0x000000110600720c */ /* 0x000fc80003f06270 */
[----:B------:R-:W-:-:S13]  /*bec0*/  ISETP.LT.OR P0, PT, R71, -0x87, P0 ;  /* 0xffffff794700780c */ /* 0x000fda0000701670 */
[----:B------:R-:W-:Y:S05]  /*bed0*/  @P0 BRA `(.L_x_2316) ;  /* 0x000009d000000947 */ /* 0x000fea0003800000 */
[----:B------:R-:W-:Y:S01]  /*bee0*/  ISETP.GE.AND P0, PT, R12, R11, PT ;  /* 0x0000000b0c00720c */ /* 0x000fe20003f06270 */
[----:B------:R-:W-:Y:S01]  /*bef0*/  BSSY B1, `(.L_x_2317) ;  /* 0x0000039000017945 */ /* 0x000fe20003800000 */
[----:B------:R-:W-:-:S04]  /*bf00*/  IADD3 R3, P1, R45, R14, RZ ;  /* 0x0000000e2d037210 */ /* 0x000fc80007f3e0ff */
[----:B------:R-:W-:Y:S01]  /*bf10*/  LEA.HI.X.SX32 R0, R45, R16, 0x1, P1 ;  /* 0x000000102d007211 */ /* 0x000fe200008f0eff */
[----:B------:R-:W-:-:S03]  /*bf20*/  IMAD.SHL.U32 R35, R3, 0x2, RZ ;  /* 0x0000000203237824 */ /* 0x000fc600078e00ff */
[----:B------:R-:W-:Y:S02]  /*bf30*/  SHF.L.U64.HI R3, R3, 0x1, R0 ;  /* 0x0000000103037819 */ /* 0x000fe40000010200 */
[-C--:B------:R-:W-:Y:S01]  /*bf40*/  IADD3 R32, P2, R38, R35.reuse, RZ ;  /* 0x0000002326207210 */ /* 0x080fe20007f5e0ff */
[----:B------:R1:W-:Y:S01]  /*bf50*/  @P0 STS.128 [R211+0x800], RZ ;  /* 0x000800ffd3000388 */ /* 0x0003e20000000c00 */
[----:B------:R-:W-:-:S03]  /*bf60*/  IADD3 R34, P1, R36, R35, RZ ;  /* 0x0000002324227210 */ /* 0x000fc60007f3e0ff */
[--C-:B------:R-:W-:Y:S02]  /*bf70*/  IMAD.X R33, R39, 0x1, R3.reuse, P2 ;  /* 0x0000000127217824 */ /* 0x100fe400010e0603 */
[----:B------:R-:W-:Y:S01]  /*bf80*/  IMAD.X R35, R37, 0x1, R3, P1 ;  /* 0x0000000125237824 */ /* 0x000fe200008e0603 */
        /* <DEDUP_REMOVED lines=45> */
.L_x_2320:
[----:B------:R-:W-:Y:S05]  /*c260*/  BSYNC B0 ;  /* 0x0000000000007941 */ /* 0x000fea0003800000 */
.L_x_2319:
[----:B-----5:R3:W-:Y:S02]  /*c270*/  STS.128 [R211+0x800], R20 ;  /* 0x00080014d3007388 */ /* 0x0207e40000000c00 */
.L_x_2318:
[----:B------:R-:W-:Y:S05]  /*c280*/  BSYNC B1 ;  /* 0x0000000000017941 */ /* 0x000fea0003800000 */
.L_x_2317:
        /* <DEDUP_REMOVED lines=48> */
.L_x_2324:
[----:B------:R-:W-:Y:S05]  /*c590*/  BSYNC B0 ;  /* 0x0000000000007941 */ /* 0x000fea0003800000 */
.L_x_2323:
[----:B-----5:R3:W-:Y:S02]  /*c5a0*/  STS.128 [R211+0x2800], R20 ;  /* 0x00280014d3007388 */ /* 0x0207e40000000c00 */
.L_x_2322:
[----:B------:R-:W-:Y:S05]  /*c5b0*/  BSYNC B1 ;  /* 0x0000000000017941 */ /* 0x000fea0003800000 */
.L_x_2321:
        /* <DEDUP_REMOVED lines=45> */
.L_x_2326:
[----:B------:R-:W-:Y:S05]  /*c890*/  BSYNC B0 ;  /* 0x0000000000007941 */ /* 0x000fea0003800000 */
.L_x_2325:
[----:B-----5:R1:W-:Y:S02]  /*c8a0*/  STS.128 [R211+0x4800], R44 ;  /* 0x0048002cd3007388 */ /* 0x0203e40000000c00 */
.L_x_2316:
[----:B------:R-:W-:Y:S05]  /*c8b0*/  BSYNC B2 ;  /* 0x0000000000027941 */ /* 0x000fea0003800000 */
.L_x_2315:
[----:B------:R-:W-:Y:S01]  /*c8c0*/  IADD3 R8, R160, 0x20, RZ ;  /* 0x00000020a0087810 */ /* 0x000fe20007ffe0ff */
[----:B------:R-:W-:Y:S03]  /*c8d0*/  BSSY B2, `(.L_x_2327) ;  /* 0x00000a1000027945 */ /* 0x000fe60003800000 */
[----:B------:R-:W-:-:S04]  /*c8e0*/  ISETP.GE.AND P0, PT, R8, R17, PT ;  /* 0x000000110800720c */ /* 0x000fc80003f06270 */
[----:B------:R-:W-:-:S13]  /*c8f0*/  ISETP.LT.OR P0, PT, R71, -0x107, P0 ;  /* 0xfffffef94700780c */ /* 0x000fda0000701670 */
[----:B------:R-:W-:Y:S05]  /*c900*/  @P0 BRA `(.L_x_2328) ;  /* 0x000009d000000947 */ /* 0x000fea0003800000 */
[----:B------:R-:W-:Y:S01]  /*c910*/  ISETP.GE.AND P0, PT, R12, R11, PT ;  /* 0x0000000b0c00720c */ /* 0x000fe20003f06270 */
[----:B------:R-:W-:Y:S01]  /*c920*/  IMAD.SHL.U32 R3, R15, 0x20, RZ ;  /* 0x000000200f037824 */ /* 0x000fe200078e00ff */
[----:B------:R-:W-:Y:S04]  /*c930*/  BSSY B1, `(.L_x_2329) ;  /* 0x0000038000017945 */ /* 0x000fe80003800000 */
[----:B------:R-:W-:-:S04]  /*c940*/  IADD3 R0, P1, R3, R14, RZ ;  /* 0x0000000e03007210 */ /* 0x000fc80007f3e0ff */
[----:B------:R-:W-:Y:S01]  /*c950*/  LEA.HI.X.SX32 R3, R3, R16, 0x1, P1 ;  /* 0x0000001003037211 */ /* 0x000fe200008f0eff */
[C---:B-1----:R-:W-:Y:S02]  /*c960*/  IMAD.SHL.U32 R45, R0.reuse, 0x2, RZ ;  /* 0x00000002002d7824 */ /* 0x042fe400078e00ff */
[----:B------:R1:W-:Y:S01]  /*c970*/  @P0 STS.128 [R211+0x1000], RZ ;  /* 0x001000ffd3000388 */ /* 0x0003e20000000c00 */
[----:B------:R-:W-:Y:S02]  /*c980*/  SHF.L.U64.HI R3, R0, 0x1, R3 ;  /* 0x0000000100037819 */ /* 0x000fe40000010203 */
[-C--:B------:R-:W-:Y:S02]  /*c990*/  IADD3 R32, P2, R38, R45.reuse, RZ ;  /* 0x0000002d26207210 */ /* 0x080fe40007f5e0ff */
[----:B------:R-:W-:-:S03]  /*c9a0*/  IADD3 R44, P1, R36, R45, RZ ;  /* 0x0000002d242c7210 */ /* 0x000fc60007f3e0ff */
[--C-:B------:R-:W-:Y:S02]  /*c9b0*/  IMAD.X R33, R39, 0x1, R3.reuse, P2 ;  /* 0x0000000127217824 */ /* 0x100fe400010e0603 */
[----:B------:R-:W-:Y:S01]  /*c9c0*/  IMAD.X R45, R37, 0x1, R3, P1 ;  /* 0x00000001252d7824 */ /* 0x000fe200008e0603 */
[----:B------:R-:W-:Y:S05]  /*c9d0*/  @P0 BRA `(.L_x_2330) ;  /* 0x000002d000000947 */ /* 0x000fea0003800000 */
[----:B---3--:R3:W5:Y:S01]  /*c9e0*/  LD.E.128 R20, [R42.64] ;  /* 0x000000062a147980 */ /* 0x008762000c101d00 */
[----:B------:R-:W-:Y:S01]  /*c9f0*/  ISETP.GE.AND P0, PT, R12, R7, PT ;  /* 0x000000070c00720c */ /* 0x000fe20003f06270 */
[----:B------:R-:W-:-:S12]  /*ca00*/  BSSY B0, `(.L_x_2331) ;  /* 0x0000029000007945 */ /* 0x000fd80003800000 */
[----:B------:R-:W-:Y:S05]  /*ca10*/  @P0 BRA `(.L_x_2332) ;  /* 0x0000027000000947 */ /* 0x000fea0003800000 */
[----:B--2---:R-:W2:Y:S04]  /*ca20*/  LD.E.64 R2, [R44.64] ;  /* 0x000000062c027980 */ /* 0x004ea8000c101b00 */
[----:B---3--:R-:W3:Y:S01]  /*ca30*/  LD.E.64 R4, [R32.64] ;  /* 0x0000000620047980 */ /* 0x008ee2000c101b00 */
[C---:B-----5:R-:W-:Y:S01]  /*ca40*/  SHF.L.U32 R24, R21.reuse, 0x10, RZ ;  /* 0x0000001015187819 */ /* 0x060fe200000006ff */
        /* <DEDUP_REMOVED lines=36> */
.L_x_2332:
[----:B------:R-:W-:Y:S05]  /*cc90*/  BSYNC B0 ;  /* 0x0000000000007941 */ /* 0x000fea0003800000 */
.L_x_2331:
[----:B-----5:R1:W-:Y:S02]  /*cca0*/  STS.128 [R211+0x1000], R20 ;  /* 0x00100014d3007388 */ /* 0x0203e40000000c00 */
.L_x_2330:
[----:B------:R-:W-:Y:S05]  /*ccb0*/  BSYNC B1 ;  /* 0x0000000000017941 */ /* 0x000fea0003800000 */
.L_x_2329:
        /* <DEDUP_REMOVED lines=18> */
[C---:B---3--:R-:W-:Y:S01]  /*cde0*/  LOP3.LUT R20, R3.reuse, 0xffff0000, RZ, 0xc0, !PT ;  /* 0xffff000003147812 */ /* 0x048fe200078ec0ff */
[----:B------:R-:W-:Y:S01]  /*cdf0*/  IMAD.U32 R3, R3, 0x10000, RZ ;  /* 0x0001000003037824 */ /* 0x000fe200078e00ff */
[----:B------:R-:W-:Y:S02]  /*ce00*/  LOP3.LUT R25, R2, 0xffff0000, RZ, 0xc0, !PT ;  /* 0xffff000002197812 */ /* 0x000fe400078ec0ff */
[----:B--2---:R-:W-:Y:S01]  /*ce10*/  LOP3.LUT R26, R5, 0xffff0000, RZ, 0xc0, !PT ;  /* 0xffff0000051a7812 */ /* 0x004fe200078ec0ff */
        /* <DEDUP_REMOVED lines=25> */
.L_x_2336:
[----:B------:R-:W-:Y:S05]  /*cfb0*/  BSYNC B0 ;  /* 0x0000000000007941 */ /* 0x000fea0003800000 */
.L_x_2335:
[----:B-----5:R3:W-:Y:S02]  /*cfc0*/  STS.128 [R211+0x3000], R20 ;  /* 0x00300014d3007388 */ /* 0x0207e40000000c00 */
.L_x_2334:
[----:B------:R-:W-:Y:S05]  /*cfd0*/  BSYNC B1 ;  /* 0x0000000000017941 */ /* 0x000fea0003800000 */
.L_x_2333:
        /* <DEDUP_REMOVED lines=8> */
[----:B--2---:R1:W2:Y:S01]  /*d060*/  LD.E.64 R4, [R32.64+0x80] ;  /* 0x0000800620047980 */ /* 0x0042a2000c101b00 */
[C---:B-----5:R-:W-:Y:S01]  /*d070*/  SHF.L.U32 R24, R21.reuse, 0x10, RZ ;  /* 0x0000001015187819 */ /* 0x060fe200000006ff */
[----:B------:R-:W-:Y:S01]  /*d080*/  IMAD.U32 R28, R22, 0x10000, RZ ;  /* 0x00010000161c7824 */ /* 0x000fe200078e00ff */
[----:B------:R-:W-:Y:S02]  /*d090*/  LOP3.LUT R0, R21, 0xffff0000, RZ, 0xc0, !PT ;  /* 0xffff000015007812 */ /* 0x000fe400078ec0ff */
[C---:B------:R-:W-:Y:S02]  /*d0a0*/  SHF.L.U32 R21, R20.reuse, 0x10, RZ ;  /* 0x0000001014157819 */ /* 0x040fe400000006ff */
[----:B------:R-:W-:-:S02]  /*d0b0*/  LOP3.LUT R30, R20, 0xffff0000, RZ, 0xc0, !PT ;  /* 0xffff0000141e7812 */ /* 0x000fc400078ec0ff */
[C---:B------:R-:W-:Y:S02]  /*d0c0*/  LOP3.LUT R29, R23.reuse, 0xffff0000, RZ, 0xc0, !PT ;  /* 0xffff0000171d7812 */ /* 0x040fe400078ec0ff */
[----:B------:R-:W-:Y:S02]  /*d0d0*/  SHF.L.U32 R31, R23, 0x10, RZ ;  /* 0x00000010171f7819 */ /* 0x000fe400000006ff */
[----:B-1----:R-:W-:Y:S02]  /*d0e0*/  LOP3.LUT R32, R22, 0xffff0000, RZ, 0xc0, !PT ;  /* 0xffff000016207812 */ /* 0x002fe400078ec0ff */
        /* <DEDUP_REMOVED lines=29> */
.L_x_2338:
[----:B------:R-:W-:Y:S05]  /*d2c0*/  BSYNC B0 ;  /* 0x0000000000007941 */ /* 0x000fea0003800000 */
.L_x_2337:
[----:B-----5:R3:W-:Y:S02]  /*d2d0*/  STS.128 [R211+0x5000], R20 ;  /* 0x00500014d3007388 */ /* 0x0207e40000000c00 */
.L_x_2328:
[----:B------:R-:W-:Y:S05]  /*d2e0*/  BSYNC B2 ;  /* 0x0000000000027941 */ /* 0x000fea0003800000 */
.L_x_2327:
[----:B------:R-:W-:-:S04]  /*d2f0*/  IADD3 R4, R160, 0x30, RZ ;  /* 0x00000030a0047810 */ /* 0x000fc80007ffe0ff */
[----:B------:R-:W-:-:S04]  /*d300*/  ISETP.GE.AND P0, PT, R4, R17, PT ;  /* 0x000000110400720c */ /* 0x000fc80003f06270 */
[----:B------:R-:W-:-:S13]  /*d310*/  ISETP.LT.OR P0, PT, R71, -0x187, P0 ;  /* 0xfffffe794700780c */ /* 0x000fda0000701670 */
[----:B------:R-:W-:Y:S05]  /*d320*/  @P0 BRA `(.L_x_2339) ;  /* 0x0000578000000947 */ /* 0x000fea0003800000 */
[----:B------:R-:W-:Y:S01]  /*d330*/  ISETP.GE.AND P0, PT, R12, R11, PT ;  /* 0x0000000b0c00720c */ /* 0x000fe20003f06270 */
[----:B------:R-:W-:Y:S01]  /*d340*/  IMAD R15, R15, 0x30, RZ ;  /* 0x000000300f0f7824 */ /* 0x000fe200078e02ff */
[----:B------:R-:W-:Y:S04]  /*d350*/  BSSY B1, `(.L_x_2340) ;  /* 0x0000037000017945 */ /* 0x000fe80003800000 */
[----:B------:R-:W-:-:S04]  /*d360*/  IADD3 R3, P1, R15, R14, RZ ;  /* 0x0000000e0f037210 */ /* 0x000fc80007f3e0ff */
[----:B------:R-:W-:Y:S01]  /*d370*/  LEA.HI.X.SX32 R16, R15, R16, 0x1, P1 ;  /* 0x000000100f107211 */ /* 0x000fe200008f0eff */
[C---:B------:R-:W-:Y:S02]  /*d380*/  IMAD.SHL.U32 R25, R3.reuse, 0x2, RZ ;  /* 0x0000000203197824 */ /* 0x040fe400078e00ff */
[----:B------:R1:W-:Y:S01]  /*d390*/  @P0 STS.128 [R211+0x1800], RZ ;  /* 0x001800ffd3000388 */ /* 0x0003e20000000c00 */
[----:B------:R-:W-:Y:S02]  /*d3a0*/  SHF.L.U64.HI R3, R3, 0x1, R16 ;  /* 0x0000000103037819 */ /* 0x000fe40000010210 */
[-C--:B------:R-:W-:Y:S02]  /*d3b0*/  IADD3 R14, P2, R38, R25.reuse, RZ ;  /* 0x00000019260e7210 */ /* 0x080fe40007f5e0ff */
        /* <DEDUP_REMOVED lines=30> */
[----:B------:R-:W-:Y:S01]  /*d5a0*/  FFMA.FTZ R22, R28, R23, -R22 ;  /* 0x000000171c167223 */ /* 0x000fe20000010816 */
[----:B------:R-:W-:Y:S01]  /*d5b0*/  SHF.L.U32 R2, R13, 0x10, RZ ;  /* 0x000000100d027819 */ /* 0x000fe200000006ff */
[----:B------:R-:W-:-:S02]  /*d5c0*/  IMAD.U32 R23, R12, 0x10000, RZ ;  /* 0x000100000c177824 */ /* 0x000fc400078e00ff */
[C---:B------:R-:W-:Y:S02]  /*d5d0*/  FMUL.FTZ R3, R30.reuse, R21 ;  /* 0x000000151e037220 */ /* 0x040fe40000410000 */
[C---:B------:R-:W-:Y:S02]  /*d5e0*/  FMUL.FTZ R12, R31.reuse, R0 ;  /* 0x000000001f0c7220 */ /* 0x040fe40000410000 */
[----:B------:R-:W-:Y:S02]  /*d5f0*/  FMUL.FTZ R30, R30, R23 ;  /* 0x000000171e1e7220 */ /* 0x000fe40000410000 */
[----:B------:R-:W-:Y:S02]  /*d600*/  FMUL.FTZ R31, R31, R2 ;  /* 0x000000021f1f7220 */ /* 0x000fe40000410000 */
[----:B------:R-:W-:Y:S02]  /*d610*/  FFMA.FTZ R17, R28, R17, R26 ;  /* 0x000000111c117223 */ /* 0x000fe4000001001a */
[----:B------:R-:W-:-:S02]  /*d620*/  FFMA.FTZ R3, R16, R23, -R3 ;  /* 0x0000001710037223 */ /* 0x000fc40000010803 */
[----:B------:R-:W-:Y:S01]  /*d630*/  FFMA.FTZ R30, R16, R21, R30 ;  /* 0x00000015101e7223 */ /* 0x000fe2000001001e */
[----:B------:R-:W-:Y:S01]  /*d640*/  F2FP.BF16.PACK_AB R21, R5, R20 ;  /* 0x000000140515723e */ /* 0x000fe200000010ff */
[----:B------:R-:W-:Y:S01]  /*d650*/  FFMA.FTZ R12, R29, R2, -R12 ;  /* 0x000000021d0c7223 */ /* 0x000fe2000001080c */
[----:B------:R-:W-:Y:S01]  /*d660*/  F2FP.BF16.PACK_AB R23, R17, R22 ;  /* 0x000000161117723e */ /* 0x000fe200000010ff */
[----:B------:R-:W-:Y:S01]  /*d670*/  FFMA.FTZ R31, R29, R0, R31 ;  /* 0x000000001d1f7223 */ /* 0x000fe2000001001f */
[----:B------:R-:W-:-:S04]  /*d680*/  F2FP.BF16.PACK_AB R20, R30, R3 ;  /* 0x000000031e14723e */ /* 0x000fc800000010ff */
[----:B------:R-:W-:Y:S02]  /*d690*/  F2FP.BF16.PACK_AB R22, R31, R12 ;  /* 0x0000000c1f16723e */ /* 0x000fe400000010ff */
.L_x_2343:
[----:B------:R-:W-:Y:S05]  /*d6a0*/  BSYNC B0 ;  /* 0x0000000000007941 */ /* 0x000fea0003800000 */
.L_x_2342:
[----:B-----5:R3:W-:Y:S02]  /*d6b0*/  STS.128 [R211+0x1800], R20 ;  /* 0x00180014d3007388 */ /* 0x0207e40000000c00 */
.L_x_2341:
[----:B------:R-:W-:Y:S05]  /*d6c0*/  BSYNC B1 ;  /* 0x0000000000017941 */ /* 0x000fea0003800000 */
.L_x_2340:
        /* <DEDUP_REMOVED lines=10> */
[----:B-----5:R-:W-:Y:S01]  /*d770*/  SHF.L.U32 R10, R20, 0x10, RZ ;  /* 0x00000010140a7819 */ /* 0x020fe200000006ff */
        /* <DEDUP_REMOVED lines=8> */
[C---:B------:R-:W-:Y:S01]  /*d800*/  LOP3.LUT R17, R3.reuse, 0xffff0000, RZ, 0xc0, !PT ;  /* 0xffff000003117812 */ /* 0x040fe200078ec0ff */
[----:B------:R-:W-:Y:S01]  /*d810*/  IMAD.U32 R3, R3, 0x10000, RZ ;  /* 0x0001000003037824 */ /* 0x000fe200078e00ff */
[----:B--2---:R-:W-:Y:S01]  /*d820*/  LOP3.LUT R23, R12, 0xffff0000, RZ, 0xc0, !PT ;  /* 0xffff00000c177812 */ /* 0x004fe200078ec0ff */
        /* <DEDUP_REMOVED lines=9> */
[----:B------:R-:W-:Y:S02]  /*d8c0*/  FFMA.FTZ R22, R28, R21, -R22 ;  /* 0x000000151c167223 */ /* 0x000fe40000010816 */
[----:B------:R-:W-:Y:S02]  /*d8d0*/  FFMA.FTZ R5, R5, R20, R0 ;  /* 0x0000001405057223 */ /* 0x000fe40000010000 */
[C---:B------:R-:W-:Y:S02]  /*d8e0*/  FMUL.FTZ R21, R29.reuse, R2 ;  /* 0x000000021d157220 */ /* 0x040fe40000410000 */
[----:B------:R-:W-:Y:S01]  /*d8f0*/  FMUL.FTZ R29, R29, R12 ;  /* 0x0000000c1d1d7220 */ /* 0x000fe20000410000 */
[----:B------:R-:W-:Y:S01]  /*d900*/  F2FP.BF16.PACK_AB R5, R5, R16 ;  /* 0x000000100505723e */ /* 0x000fe200000010ff */
[C---:B------:R-:W-:Y:S02]  /*d910*/  FMUL.FTZ R0, R30.reuse, R3 ;  /* 0x000000031e007220 */ /* 0x040fe40000410000 */
[----:B------:R-:W-:-:S02]  /*d920*/  FMUL.FTZ R30, R30, R13 ;  /* 0x0000000d1e1e7220 */ /* 0x000fc40000410000 */
[----:B------:R-:W-:Y:S02]  /*d930*/  FFMA.FTZ R17, R28, R17, R26 ;  /* 0x000000111c117223 */ /* 0x000fe4000001001a */
[C---:B------:R-:W-:Y:S02]  /*d940*/  FFMA.FTZ R21, R10.reuse, R12, -R21 ;  /* 0x0000000c0a157223 */ /* 0x040fe40000010815 */
[----:B------:R-:W-:Y:S01]  /*d950*/  FFMA.FTZ R2, R10, R2, R29 ;  /* 0x000000020a027223 */ /* 0x000fe2000001001d */
[----:B------:R-:W-:Y:S01]  /*d960*/  F2FP.BF16.PACK_AB R23, R17, R22 ;  /* 0x000000161117723e */ /* 0x000fe200000010ff */
[C---:B------:R-:W-:Y:S02]  /*d970*/  FFMA.FTZ R0, R27.reuse, R13, -R0 ;  /* 0x0000000d1b007223 */ /* 0x040fe40000010800 */
[----:B------:R-:W-:Y:S01]  /*d980*/  FFMA.FTZ R3, R27, R3, R30 ;  /* 0x000000031b037223 */ /* 0x000fe2000001001e */
[----:B------:R-:W-:Y:S02]  /*d990*/  F2FP.BF16.PACK_AB R20, R2, R21 ;  /* 0x000000150214723e */ /* 0x000fe400000010ff */
[----:B------:R-:W-:-:S02]  /*d9a0*/  MOV R21, R5 ;  /* 0x0000000500157202 */ /* 0x000fc40000000f00 */
[----:B------:R-:W-:Y:S02]  /*d9b0*/  F2FP.BF16.PACK_AB R22, R3, R0 ;  /* 0x000000000316723e */ /* 0x000fe400000010ff */
.L_x_2347:
[----:B------:R-:W-:Y:S05]  /*d9c0*/  BSYNC B0 ;  /* 0x0000000000007941 */ /* 0x000fea0003800000 */
.L_x_2346:
[----:B-----5:R3:W-:Y:S02]  /*d9d0*/  STS.128 [R211+0x3800], R20 ;  /* 0x00380014d3007388 */ /* 0x0207e40000000c00 */
.L_x_2345:
[----:B------:R-:W-:Y:S05]  /*d9e0*/  BSYNC B1 ;  /* 0x0000000000017941 */ /* 0x000fea0003800000 */
.L_x_2344:
[----:B------:R-:W-:-:S13]  /*d9f0*/  ISETP.GE.AND P0, PT, R9, R11, PT ;  /* 0x0000000b0900720c */ /* 0x000fda0003f06270 */
[----:B------:R1:W-:Y:S01]  /*da00*/  @P0 STS.128 [R211+0x5800], RZ ;  /* 0x005800ffd3000388 */ /* 0x0003e20000000c00 */
[----:B------:R-:W-:Y:S05]  /*da10*/  @P0 BRA `(.L_x_2339) ;  /* 0x0000509000000947 */ /* 0x000fea0003800000 */
[----:B-1-3--:R-:W5:Y:S01]  /*da20*/  LD.E.128 R40, [R40.64+0x100] ;  /* 0x0001000628287980 */ /* 0x00af62000c101d00 */
[----:B------:R-:W-:Y:S01]  /*da30*/  ISETP.GE.AND P0, PT, R9, R7, PT ;  /* 0x000000070900720c */ /* 0x000fe20003f06270 */
[----:B------:R-:W-:-:S12]  /*da40*/  BSSY B0, `(.L_x_2348) ;  /* 0x0000028000007945 */ /* 0x000fd80003800000 */
[----:B------:R-:W-:Y:S05]  /*da50*/  @P0 BRA `(.L_x_2349) ;  /* 0x0000026000000947 */ /* 0x000fea0003800000 */
[----:B------:R-:W3:Y:S04]  /*da60*/  LD.E.64 R2, [R24.64+0x80] ;  /* 0x0000800618027980 */ /* 0x000ee8000c101b00 */
[----:B--2---:R-:W2:Y:S01]  /*da70*/  LD.E.64 R10, [R14.64+0x80] ;  /* 0x000080060e0a7980 */ /* 0x004ea2000c101b00 */
[----:B-----5:R-:W-:Y:S01]  /*da80*/  LOP3.LUT R0, R41, 0xffff0000, RZ, 0xc0, !PT ;  /* 0xffff000029007812 */ /* 0x020fe200078ec0ff */
[----:B------:R-:W-:Y:S01]  /*da90*/  IMAD.U32 R21, R42, 0x10000, RZ ;  /* 0x000100002a157824 */ /* 0x000fe200078e00ff */
[----:B------:R-:W-:Y:S02]  /*daa0*/  LOP3.LUT R16, R43, 0xffff0000, RZ, 0xc0, !PT ;  /* 0xffff00002b107812 */ /* 0x000fe400078ec0ff */
[----:B------:R-:W-:Y:S02]  /*dab0*/  SHF.L.U32 R5, R41, 0x10, RZ ;  /* 0x0000001029057819 */ /* 0x000fe400000006ff */
[----:B------:R-:W-:-:S02]  /*dac0*/  SHF.L.U32 R7, R40, 0x10, RZ ;  /* 0x0000001028077819 */ /* 0x000fc400000006ff */
[----:B------:R-:W-:Y:S02]  /*dad0*/  SHF.L.U32 R20, R43, 0x10, RZ ;  /* 0x000000102b147819 */ /* 0x000fe400000006ff */
[----:B------:R-:W-:Y:S02]  /*dae0*/  LOP3.LUT R40, R40, 0xffff0000, RZ, 0xc0, !PT ;  /* 0xffff000028287812 */ /* 0x000fe400078ec0ff */
[----:B------:R-:W-:Y:S02]  /*daf0*/  LOP3.LUT R42, R42, 0xffff0000, RZ, 0xc0, !PT ;  /* 0xffff00002a2a7812 */ /* 0x000fe400078ec0ff */
[----:B---3--:R-:W-:Y:S02]  /*db00*/  LOP3.LUT R13, R2, 0xffff0000, RZ, 0xc0, !PT ;  /* 0xffff0000020d7812 */ /* 0x008fe400078ec0ff */
[----:B------:R-:W-:Y:S02]  /*db10*/  LOP3.LUT R9, R3, 0xffff0000, RZ, 0xc0, !PT ;  /* 0xffff000003097812 */ /* 0x000fe400078ec0ff */
[----:B--2---:R-:W-:Y:S01]  /*db20*/  LOP3.LUT R17, R10, 0xffff0000, RZ, 0xc0, !PT ;  /* 0xffff00000a117812 */ /* 0x004fe200078ec0ff */
[----:B------:R-:W-:Y:S01]  /*db30*/  FMUL.FTZ R12, R0, R13 ;  /* 0x0000000d000c7220 */ /* 0x000fe20000410000 */
[----:B------:R-:W-:Y:S01]  /*db40*/  LOP3.LUT R14, R11, 0xffff0000, RZ, 0xc0, !PT ;  /* 0xffff00000b0e7812 */ /* 0x000fe200078ec0ff */
[----:B------:R-:W-:Y:S01]  /*db50*/  FMUL.FTZ R15, R16, R9 ;  /* 0x00000009100f7220 */ /* 0x000fe20000410000 */
[----:B------:R-:W-:Y:S01]  /*db60*/  SHF.L.U32 R2, R2, 0x10, RZ ;  /* 0x0000001002027819 */ /* 0x000fe200000006ff */
[-C--:B------:R-:W-:Y:S01]  /*db70*/  FMUL.FTZ R0, R0, R17.reuse ;  /* 0x0000001100007220 */ /* 0x080fe20000410000 */
[----:B------:R-:W-:Y:S01]  /*db80*/  SHF.L.U32 R3, R3, 0x10, RZ ;  /* 0x0000001003037819 */ /* 0x000fe200000006ff */
[----:B------:R-:W-:Y:S01]  /*db90*/  IMAD.U32 R10, R10, 0x10000, RZ ;  /* 0x000100000a0a7824 */ /* 0x000fe200078e00ff */
[----:B------:R-:W-:Y:S01]  /*dba0*/  SHF.L.U32 R11, R11, 0x10, RZ ;  /* 0x000000100b0b7819 */ /* 0x000fe200000006ff */
[----:B------:R-:W-:-:S02]  /*dbb0*/  FFMA.FTZ R12, R5, R17, -R12 ;  /* 0x00000011050c7223 */ /* 0x000fc4000001080c */
[----:B------:R-:W-:Y:S02]  /*dbc0*/  FFMA.FTZ R5, R5, R13, R0 ;  /* 0x0000000d05057223 */ /* 0x000fe40000010000 */
[-C--:B------:R-:W-:Y:S02]  /*dbd0*/  FMUL.FTZ R16, R16, R14.reuse ;  /* 0x0000000e10107220 */ /* 0x080fe40000410000 */
[----:B------:R-:W-:Y:S01]  /*dbe0*/  FFMA.FTZ R15, R20, R14, -R15 ;  /* 0x0000000e140f7223 */ /* 0x000fe2000001080f */
[----:B------:R-:W-:Y:S01]  /*dbf0*/  F2FP.BF16.PACK_AB R41, R5, R12 ;  /* 0x0000000c0529723e */ /* 0x000fe200000010ff */
[----:B------:R-:W-:Y:S02]  /*dc00*/  FMUL.FTZ R0, R40, R2 ;  /* 0x0000000228007220 */ /* 0x000fe40000410000 */
[----:B------:R-:W-:Y:S02]  /*dc10*/  FMUL.FTZ R14, R42, R3 ;  /* 0x000000032a0e7220 */ /* 0x000fe40000410000 */
[----:B------:R-:W-:-:S02]  /*dc20*/  FMUL.FTZ R40, R40, R10 ;  /* 0x0000000a28287220 */ /* 0x000fc40000410000 */
[----:B------:R-:W-:Y:S02]  /*dc30*/  FMUL.FTZ R42, R42, R11 ;  /* 0x0000000b2a2a7220 */ /* 0x000fe40000410000 */
[C---:B------:R-:W-:Y:S02]  /*dc40*/  FFMA.FTZ R0, R7.reuse, R10, -R0 ;  /* 0x0000000a07007223 */ /* 0x040fe40000010800 */
[----:B------:R-:W-:Y:S02]  /*dc50*/  FFMA.FTZ R16, R20, R9, R16 ;  /* 0x0000000914107223 */ /* 0x000fe40000010010 */
[----:B------:R-:W-:Y:S02]  /*dc60*/  FFMA.FTZ R7, R7, R2, R40 ;  /* 0x0000000207077223 */ /* 0x000fe40000010028 */
[C---:B------:R-:W-:Y:S01]  /*dc70*/  FFMA.FTZ R14, R21.reuse, R11, -R14 ;  /* 0x0000000b150e7223 */ /* 0x040fe2000001080e */
[----:B------:R-:W-:Y:S01]  /*dc80*/  F2FP.BF16.PACK_AB R43, R16, R15 ;  /* 0x0000000f102b723e */ /* 0x000fe200000010ff */
[----:B------:R-:W-:Y:S01]  /*dc90*/  FFMA.FTZ R3, R21, R3, R42 ;  /* 0x0000000315037223 */ /* 0x000fe2000001002a */
[----:B------:R-:W-:-:S04]  /*dca0*/  F2FP.BF16.PACK_AB R40, R7, R0 ;  /* 0x000000000728723e */ /* 0x000fc800000010ff */
[----:B------:R-:W-:Y:S02]  /*dcb0*/  F2FP.BF16.PACK_AB R42, R3, R14 ;  /* 0x0000000e032a723e */ /* 0x000fe400000010ff */
.L_x_2349:
[----:B------:R-:W-:Y:S05]  /*dcc0*/  BSYNC B0 ;  /* 0x0000000000007941 */ /* 0x000fea0003800000 */
.L_x_2348:
[----:B-----5:R1:W-:Y:S01]  /*dcd0*/  STS.128 [R211+0x5800], R40 ;  /* 0x00580028d3007388 */ /* 0x0203e20000000c00 */
[----:B------:R-:W-:Y:S05]  /*dce0*/  BRA `(.L_x_2339) ;  /* 0x00004dc000007947 */ /* 0x000fea0003800000 */
.L_x_2302:
        /* <DEDUP_REMOVED lines=17> */
[----:B------:R-:W-:Y:S02]  /*de00*/  LEA.HI.X.SX32 R3, R3, R2, 0x1, P0 ;  /* 0x0000000203037211 */ /* 0x000fe400000f0eff */
[C---:B------:R-:W-:Y:S01]  /*de10*/  LEA R24, P0, R5.reuse, R36, 0x1 ;  /* 0x0000002405187211 */ /* 0x040fe200078008ff */
[----:B------:R-:W3:Y:S03]  /*de20*/  LD.E.128 R20, [R20.64] ;  /* 0x0000000614147980 */ /* 0x000ee6000c101d00 */
[----:B------:R-:W-:Y:S01]  /*de30*/  LEA.HI.X R25, R5, R37, R3, 0x1, P0 ;  /* 0x0000002505197211 */ /* 0x000fe200000f0c03 */
[----:B------:R-:W-:Y:S01]  /*de40*/  IMAD.MOV.U32 R3, RZ, RZ, RZ ;  /* 0x000000ffff037224 */ /* 0x000fe200078e00ff */
[----:B------:R-:W-:-:S04]  /*de50*/  @P1 IADD3 R3, -R15, RZ, RZ ;  /* 0x000000ff0f031210 */ /* 0x000fc80007ffe1ff */
[C---:B------:R-:W-:Y:S01]  /*de60*/  IADD3 R5, P0, R3.reuse, R0, RZ ;  /* 0x0000000003057210 */ /* 0x040fe20007f1e0ff */
[----:B------:R-:W4:Y:S03]  /*de70*/  LD.E.128 R24, [R24.64] ;  /* 0x0000000618187980 */ /* 0x000f26000c101d00 */
[----:B------:R-:W-:Y:S02]  /*de80*/  LEA.HI.X.SX32 R3, R3, R2, 0x1, P0 ;  /* 0x0000000203037211 */ /* 0x000fe400000f0eff */
[----:B------:R-:W-:-:S04]  /*de90*/  LEA R28, P0, R5, R38, 0x1 ;  /* 0x00000026051c7211 */ /* 0x000fc800078008ff */
[----:B------:R-:W-:-:S06]  /*dea0*/  LEA.HI.X R29, R5, R39, R3, 0x1, P0 ;  /* 0x00000027051d7211 */ /* 0x000fcc00000f0c03 */
[----:B--2---:R-:W2:Y:S01]  /*deb0*/  LD.E.128 R28, [R28.64] ;  /* 0x000000061c1c7980 */ /* 0x004ea2000c101d00 */
[C---:B-----5:R-:W-:Y:S01]  /*dec0*/  IMAD.U32 R5, R32.reuse, 0x10000, RZ ;  /* 0x0001000020057824 */ /* 0x060fe200078e00ff */
[----:B------:R-:W-:Y:S01]  /*ded0*/  LOP3.LUT R4, R32, 0xffff0000, RZ, 0xc0, !PT ;  /* 0xffff000020047812 */ /* 0x000fe200078ec0ff */
[C---:B------:R-:W-:Y:S01]  /*dee0*/  IMAD.U32 R14, R34.reuse, 0x10000, RZ ;  /* 0x00010000220e7824 */ /* 0x040fe200078e00ff */
[----:B------:R-:W-:Y:S02]  /*def0*/  LOP3.LUT R8, R34, 0xffff0000, RZ, 0xc0, !PT ;  /* 0xffff000022087812 */ /* 0x000fe400078ec0ff */
[C---:B------:R-:W-:Y:S02]  /*df00*/  LOP3.LUT R3, R33.reuse, 0xffff0000, RZ, 0xc0, !PT ;  /* 0xffff000021037812 */ /* 0x040fe400078ec0ff */
[----:B------:R-:W-:Y:S02]  /*df10*/  SHF.L.U32 R32, R33, 0x10, RZ ;  /* 0x0000001021207819 */ /* 0x000fe400000006ff */
[----:B------:R-:W-:-:S02]  /*df20*/  LOP3.LUT R6, R35, 0xffff0000, RZ, 0xc0, !PT ;  /* 0xffff000023067812 */ /* 0x000fc400078ec0ff */
[----:B------:R-:W-:Y:S02]  /*df30*/  SHF.L.U32 R34, R35, 0x10, RZ ;  /* 0x0000001023227819 */ /* 0x000fe400000006ff */
[C---:B---3--:R-:W-:Y:S01]  /*df40*/  SHF.L.U32 R16, R21.reuse, 0x10, RZ ;  /* 0x0000001015107819 */ /* 0x048fe200000006ff */
[----:B------:R-:W-:Y:S01]  /*df50*/  IMAD.U32 R33, R20, 0x10000, RZ ;  /* 0x0001000014217824 */ /* 0x000fe200078e00ff */
[----:B------:R-:W-:Y:S01]  /*df60*/  LOP3.LUT R44, R21, 0xffff0000, RZ, 0xc0, !PT ;  /* 0xffff0000152c7812 */ /* 0x000fe200078ec0ff */
[----:B------:R-:W-:Y:S01]  /*df70*/  IMAD.U32 R35, R22, 0x10000, RZ ;  /* 0x0001000016237824 */ /* 0x000fe200078e00ff */
[C---:B------:R-:W-:Y:S02]  /*df80*/  SHF.L.U32 R21, R23.reuse, 0x10, RZ ;  /* 0x0000001017157819 */ /* 0x040fe400000006ff */
[----:B------:R-:W-:Y:S02]  /*df90*/  LOP3.LUT R52, R23, 0xffff0000, RZ, 0xc0, !PT ;  /* 0xffff000017347812 */ /* 0x000fe400078ec0ff */
[----:B------:R-:W-:-:S02]  /*dfa0*/  LOP3.LUT R20, R20, 0xffff0000, RZ, 0xc0, !PT ;  /* 0xffff000014147812 */ /* 0x000fc400078ec0ff */
[C---:B----4-:R-:W-:Y:S01]  /*dfb0*/  SHF.L.U32 R23, R25.reuse, 0x10, RZ ;  /* 0x0000001019177819 */ /* 0x050fe200000006ff */
[----:B------:R-:W-:Y:S01]  /*dfc0*/  IMAD.U32 R50, R24, 0x10000, RZ ;  /* 0x0001000018327824 */ /* 0x000fe200078e00ff */
[----:B------:R-:W-:Y:S01]  /*dfd0*/  LOP3.LUT R53, R25, 0xffff0000, RZ, 0xc0, !PT ;  /* 0xffff000019357812 */ /* 0x000fe200078ec0ff */
[----:B------:R-:W-:Y:S01]  /*dfe0*/  IMAD.U32 R58, R26, 0x10000, RZ ;  /* 0x000100001a3a7824 */ /* 0x000fe200078e00ff */
        /* <DEDUP_REMOVED lines=10> */
[----:B------:R-:W-:Y:S01]  /*e090*/  @!P1 FADD.FTZ R53, -R53, -RZ ;  /* 0x800000ff35359221 */ /* 0x000fe20000010100 */
[----:B--2---:R-:W-:Y:S01]  /*e0a0*/  LOP3.LUT R26, R30, 0xffff0000, RZ, 0xc0, !PT ;  /* 0xffff00001e1a7812 */ /* 0x004fe200078ec0ff */
[----:B------:R-:W-:Y:S01]  /*e0b0*/  FMUL.FTZ R51, R20, R51 ;  /* 0x0000003314337220 */ /* 0x000fe20000410000 */
[----:B------:R-:W-:Y:S01]  /*e0c0*/  LOP3.LUT R20, R28, 0xffff0000, RZ, 0xc0, !PT ;  /* 0xffff00001c147812 */ /* 0x000fe200078ec0ff */
[----:B------:R-:W-:Y:S02]  /*e0d0*/  @!P1 FADD.FTZ R58, -R58, -RZ ;  /* 0x800000ff3a3a9221 */ /* 0x000fe40000010100 */
[----:B------:R-:W-:Y:S02]  /*e0e0*/  @!P1 FADD.FTZ R27, -R27, -RZ ;  /* 0x800000ff1b1b9221 */ /* 0x000fe40000010100 */
[----:B------:R-:W-:Y:S02]  /*e0f0*/  FMUL.FTZ R25, R22, R25 ;  /* 0x0000001916197220 */ /* 0x000fe40000410000 */
        /* <DEDUP_REMOVED lines=15> */
[----:B------:R-:W-:Y:S01]  /*e1f0*/  FFMA.FTZ R3, R3, R29, R44 ;  /* 0x0000001d03037223 */ /* 0x000fe2000001002c */
[----:B------:R-:W-:Y:S01]  /*e200*/  F2FP.BF16.PACK_AB R32, R4, R5 ;  /* 0x000000050420723e */ /* 0x000fe200000010ff */
[----:B------:R-:W-:Y:S02]  /*e210*/  FFMA.FTZ R14, R14, R28, R35 ;  /* 0x0000001c0e0e7223 */ /* 0x000fe40000010023 */
[----:B------:R-:W-:Y:S01]  /*e220*/  FFMA.FTZ R21, R34, R24, R21 ;  /* 0x0000001822157223 */ /* 0x000fe20000010015 */
[----:B------:R-:W-:Y:S01]  /*e230*/  F2FP.BF16.PACK_AB R33, R3, R16 ;  /* 0x000000100321723e */ /* 0x000fe200000010ff */
[----:B------:R-:W-:Y:S02]  /*e240*/  FFMA.FTZ R6, R6, R30, R27 ;  /* 0x0000001e06067223 */ /* 0x000fe4000001001b */
[----:B------:R-:W-:-:S03]  /*e250*/  FFMA.FTZ R25, R8, R26, R25 ;  /* 0x0000001a08197223 */ /* 0x000fc60000010019 */
[----:B------:R-:W-:Y:S02]  /*e260*/  F2FP.BF16.PACK_AB R35, R6, R21 ;  /* 0x000000150623723e */ /* 0x000fe400000010ff */
[----:B------:R-:W-:Y:S02]  /*e270*/  F2FP.BF16.PACK_AB R34, R25, R14 ;  /* 0x0000000e1922723e */ /* 0x000fe400000010ff */
.L_x_2355:
[----:B------:R-:W-:Y:S05]  /*e280*/  BSYNC B0 ;  /* 0x0000000000007941 */ /* 0x000fea0003800000 */
.L_x_2354:
[----:B-----5:R3:W-:Y:S02]  /*e290*/  STS.128 [R211], R32 ;  /* 0x00000020d3007388 */ /* 0x0207e40000000c00 */
.L_x_2353:
[----:B------:R-:W-:Y:S05]  /*e2a0*/  BSYNC B1 ;  /* 0x0000000000017941 */ /* 0x000fea0003800000 */
.L_x_2352:
        /* <DEDUP_REMOVED lines=35> */
[C---:B--2---:R-:W-:Y:S01]  /*e4e0*/  SHF.L.U32 R16, R21.reuse, 0x10, RZ ;  /* 0x0000001015107819 */ /* 0x044fe200000006ff */
[----:B------:R-:W-:Y:S01]  /*e4f0*/  IMAD.U32 R33, R20, 0x10000, RZ ;  /* 0x0001000014217824 */ /* 0x000fe200078e00ff */
[----:B------:R-:W-:Y:S01]  /*e500*/  LOP3.LUT R44, R21, 0xffff0000, RZ, 0xc0, !PT ;  /* 0xffff0000152c7812 */ /* 0x000fe200078ec0ff */
[----:B------:R-:W-:Y:S01]  /*e510*/  IMAD.U32 R35, R22, 0x10000, RZ ;  /* 0x0001000016237824 */ /* 0x000fe200078e00ff */
[C---:B------:R-:W-:Y:S02]  /*e520*/  SHF.L.U32 R21, R23.reuse, 0x10, RZ ;  /* 0x0000001017157819 */ /* 0x040fe400000006ff */
[----:B------:R-:W-:Y:S02]  /*e530*/  LOP3.LUT R52, R23, 0xffff0000, RZ, 0xc0, !PT ;  /* 0xffff000017347812 */ /* 0x000fe400078ec0ff */
[----:B------:R-:W-:-:S02]  /*e540*/  LOP3.LUT R20, R20, 0xffff0000, RZ, 0xc0, !PT ;  /* 0xffff000014147812 */ /* 0x000fc400078ec0ff */
[C---:B---3--:R-:W-:Y:S01]  /*e550*/  SHF.L.U32 R23, R25.reuse, 0x10, RZ ;  /* 0x0000001019177819 */ /* 0x048fe200000006ff */
        /* <DEDUP_REMOVED lines=14> */
[----:B----4-:R-:W-:Y:S01]  /*e640*/  LOP3.LUT R26, R30, 0xffff0000, RZ, 0xc0, !PT ;  /* 0xffff00001e1a7812 */ /* 0x010fe200078ec0ff */
        /* <DEDUP_REMOVED lines=29> */
.L_x_2359:
[----:B------:R-:W-:Y:S05]  /*e820*/  BSYNC B0 ;  /* 0x0000000000007941 */ /* 0x000fea0003800000 */
.L_x_2358:
[----:B-----5:R1:W-:Y:S02]  /*e830*/  STS.128 [R211+0x2000], R32 ;  /* 0x00200020d3007388 */ /* 0x0203e40000000c00 */
.L_x_2357:
[----:B------:R-:W-:Y:S05]  /*e840*/  BSYNC B1 ;  /* 0x0000000000017941 */ /* 0x000fea0003800000 */
.L_x_2356:
        /* <DEDUP_REMOVED lines=16> */
[----:B------:R-:W3:Y:S03]  /*e950*/  LD.E.128 R20, [R20.64+0x100] ;  /* 0x0001000614147980 */ /* 0x000ee6000c101d00 */
[----:B------:R-:W-:Y:S01]  /*e960*/  LEA.HI.X R25, R3, R37, R4, 0x1, P0 ;  /* 0x0000002503197211 */ /* 0x000fe200000f0c04 */
[----:B------:R-:W-:Y:S01]  /*e970*/  IMAD.MOV.U32 R3, RZ, RZ, RZ ;  /* 0x000000ffff037224 */ /* 0x000fe200078e00ff */
[----:B------:R-:W-:-:S04]  /*e980*/  @P1 IADD3 R3, -R15, RZ, RZ ;  /* 0x000000ff0f031210 */ /* 0x000fc80007ffe1ff */
[C---:B------:R-:W-:Y:S01]  /*e990*/  IADD3 R5, P0, R3.reuse, R0, RZ ;  /* 0x0000000003057210 */ /* 0x040fe20007f1e0ff */
[----:B--2---:R-:W2:Y:S03]  /*e9a0*/  LD.E.128 R24, [R24.64+0x100] ;  /* 0x0001000618187980 */ /* 0x004ea6000c101d00 */
        /* <DEDUP_REMOVED lines=19> */
[C---:B--2---:R-:W-:Y:S01]  /*eae0*/  SHF.L.U32 R23, R25.reuse, 0x10, RZ ;  /* 0x0000001019177819 */ /* 0x044fe200000006ff */
[----:B-1----:R-:W-:Y:S01]  /*eaf0*/  IMAD.U32 R48, R24, 0x10000, RZ ;  /* 0x0001000018307824 */ /* 0x002fe200078e00ff */
        /* <DEDUP_REMOVED lines=43> */
.L_x_2361:
[----:B------:R-:W-:Y:S05]  /*edb0*/  BSYNC B0 ;  /* 0x0000000000007941 */ /* 0x000fea0003800000 */
.L_x_2360:
[----:B-----5:R3:W-:Y:S02]  /*edc0*/  STS.128 [R211+0x4000], R32 ;  /* 0x00400020d3007388 */ /* 0x0207e40000000c00 */
.L_x_2351:
[----:B------:R-:W-:Y:S05]  /*edd0*/  BSYNC B2 ;  /* 0x0000000000027941 */ /* 0x000fea0003800000 */
.L_x_2350:
        /* <DEDUP_REMOVED lines=13> */
[-C--:B------:R-:W-:Y:S01]  /*eeb0*/  ISETP.GE.AND P0, PT, R12, R15.reuse, PT ;  /* 0x0000000f0c00720c */ /* 0x080fe20003f06270 */
[----:B------:R-:W-:Y:S01]  /*eec0*/  IMAD.MOV.U32 R21, RZ, RZ, RZ ;  /* 0x000000ffff157224 */ /* 0x000fe200078e00ff */
[C---:B------:R-:W-:Y:S02]  /*eed0*/  IADD3 R4, P1, R45.reuse, R0, RZ ;  /* 0x000000002d047210 */ /* 0x040fe40007f3e0ff */
[----:B------:R-:W-:Y:S02]  /*eee0*/  MOV R5, R15 ;  /* 0x0000000f00057202 */ /* 0x000fe40000000f00 */
[----:B------:R-:W-:-:S07]  /*eef0*/  LEA.HI.X.SX32 R3, R45, R2, 0x1, P1 ;  /* 0x000000022d037211 */ /* 0x000fce00008f0eff */
[--C-:B------:R-:W-:Y:S02]  /*ef00*/  @P0 IMAD.MOV R21, RZ, RZ, -R15.reuse ;  /* 0x000000ffff150224 */ /* 0x100fe400078e0a0f */
[----:B------:R-:W-:-:S03]  /*ef10*/  @P0 IMAD.MOV R5, RZ, RZ, -R15 ;  /* 0x000000ffff050224 */ /* 0x000fc600078e0a0f */
[----:B------:R-:W-:-:S04]  /*ef20*/  IADD3 R23, P1, R21, R4, RZ ;  /* 0x0000000415177210 */ /* 0x000fc80007f3e0ff */
[----:B------:R-:W-:Y:S02]  /*ef30*/  LEA.HI.X.SX32 R21, R21, R3, 0x1, P1 ;  /* 0x0000000315157211 */ /* 0x000fe400008f0eff */
[----:B------:R-:W-:-:S04]  /*ef40*/  LEA R24, P1, R23, R36, 0x1 ;  /* 0x0000002417187211 */ /* 0x000fc800078208ff */
[----:B------:R-:W-:Y:S01]  /*ef50*/  LEA.HI.X R25, R23, R37, R21, 0x1, P1 ;  /* 0x0000002517197211 */ /* 0x000fe200008f0c15 */
[----:B------:R-:W-:-:S04]  /*ef60*/  IMAD.WIDE R20, R5, 0x2, R46 ;  /* 0x0000000205147825 */ /* 0x000fc800078e022e */
[----:B------:R-:W-:Y:S01]  /*ef70*/  IMAD.MOV.U32 R5, RZ, RZ, RZ ;  /* 0x000000ffff057224 */ /* 0x000fe200078e00ff */
[----:B------:R-:W-:Y:S01]  /*ef80*/  @P0 IADD3 R5, -R15, RZ, RZ ;  /* 0x000000ff0f050210 */ /* 0x000fe20007ffe1ff */
[----:B------:R-:W3:Y:S03]  /*ef90*/  LD.E.128 R24, [R24.64] ;  /* 0x0000000618187980 */ /* 0x000ee6000c101d00 */
[C---:B------:R-:W-:Y:S01]  /*efa0*/  IADD3 R29, P1, R5.reuse, R4, RZ ;  /* 0x00000004051d7210 */ /* 0x040fe20007f3e0ff */
[----:B--2---:R-:W2:Y:S03]  /*efb0*/  LD.E.128 R20, [R20.64] ;  /* 0x0000000614147980 */ /* 0x004ea6000c101d00 */
[----:B------:R-:W-:Y:S02]  /*efc0*/  LEA.HI.X.SX32 R3, R5, R3, 0x1, P1 ;  /* 0x0000000305037211 */ /* 0x000fe400008f0eff */
[----:B------:R-:W-:-:S04]  /*efd0*/  LEA R28, P1, R29, R38, 0x1 ;  /* 0x000000261d1c7211 */ /* 0x000fc800078208ff */
[----:B------:R-:W-:-:S06]  /*efe0*/  LEA.HI.X R29, R29, R39, R3, 0x1, P1 ;  /* 0x000000271d1d7211 */ /* 0x000fcc00008f0c03 */
[----:B----4-:R-:W4:Y:S01]  /*eff0*/  LD.E.128 R28, [R28.64] ;  /* 0x000000061c1c7980 */ /* 0x010f22000c101d00 */
[C---:B-----5:R-:W-:Y:S01]  /*f000*/  IMAD.U32 R5, R32.reuse, 0x10000, RZ ;  /* 0x0001000020057824 */ /* 0x060fe200078e00ff */
[----:B------:R-:W-:Y:S01]  /*f010*/  LOP3.LUT R4, R32, 0xffff0000, RZ, 0xc0, !PT ;  /* 0xffff000020047812 */ /* 0x000fe200078ec0ff */
[C---:B------:R-:W-:Y:S01]  /*f020*/  IMAD.U32 R32, R33.reuse, 0x10000, RZ ;  /* 0x0001000021207824 */ /* 0x040fe200078e00ff */
[----:B------:R-:W-:Y:S02]  /*f030*/  LOP3.LUT R3, R33, 0xffff0000, RZ, 0xc0, !PT ;  /* 0xffff000021037812 */ /* 0x000fe400078ec0ff */
[C---:B------:R-:W-:Y:S02]  /*f040*/  SHF.L.U32 R16, R34.reuse, 0x10, RZ ;  /* 0x0000001022107819 */ /* 0x040fe400000006ff */
[----:B------:R-:W-:Y:S02]  /*f050*/  LOP3.LUT R14, R34, 0xffff0000, RZ, 0xc0, !PT ;  /* 0xffff0000220e7812 */ /* 0x000fe400078ec0ff */
[C---:B------:R-:W-:Y:S01]  /*f060*/  LOP3.LUT R8, R35.reuse, 0xffff0000, RZ, 0xc0, !PT ;  /* 0xffff000023087812 */ /* 0x040fe200078ec0ff */
[----:B------:R-:W-:-:S02]  /*f070*/  IMAD.U32 R35, R35, 0x10000, RZ ;  /* 0x0001000023237824 */ /* 0x000fc400078e00ff */
[C---:B---3--:R-:W-:Y:S01]  /*f080*/  IMAD.U32 R34, R24.reuse, 0x10000, RZ ;  /* 0x0001000018227824 */ /* 0x048fe200078e00ff */
[----:B------:R-:W-:Y:S01]  /*f090*/  LOP3.LUT R33, R24, 0xffff0000, RZ, 0xc0, !PT ;  /* 0xffff000018217812 */ /* 0x000fe200078ec0ff */
[----:B------:R-:W-:Y:S01]  /*f0a0*/  IMAD.U32 R44, R26, 0x10000, RZ ;  /* 0x000100001a2c7824 */ /* 0x000fe200078e00ff */
[C---:B------:R-:W-:Y:S01]  /*f0b0*/  SHF.L.U32 R24, R25.reuse, 0x10, RZ ;  /* 0x0000001019187819 */ /* 0x040fe200000006ff */
[----:B--2---:R-:W-:Y:S01]  /*f0c0*/  IMAD.U32 R51, R20, 0x10000, RZ ;  /* 0x0001000014337824 */ /* 0x004fe200078e00ff */
[----:B------:R-:W-:Y:S01]  /*f0d0*/  LOP3.LUT R48, R25, 0xffff0000, RZ, 0xc0, !PT ;  /* 0xffff000019307812 */ /* 0x000fe200078ec0ff */
[----:B------:R-:W-:Y:S01]  /*f0e0*/  IMAD.U32 R53, R22, 0x10000, RZ ;  /* 0x0001000016357824 */ /* 0x000fe200078e00ff */
[----:B------:R-:W-:Y:S01]  /*f0f0*/  LOP3.LUT R26, R26, 0xffff0000, RZ, 0xc0, !PT ;  /* 0xffff00001a1a7812 */ /* 0x000fe200078ec0ff */
[----:B------:R-:W-:Y:S01]  /*f100*/  @!P0 FADD.FTZ R24, -R24, -RZ ;  /* 0x800000ff18188221 */ /* 0x000fe20000010100 */
[----:B------:R-:W-:Y:S01]  /*f110*/  SHF.L.U32 R25, R27, 0x10, RZ ;  /* 0x000000101b197819 */ /* 0x000fe200000006ff */
        /* <DEDUP_REMOVED lines=11> */
[C---:B------:R-:W-:Y:S01]  /*f1d0*/  SHF.L.U32 R22, R23.reuse, 0x10, RZ ;  /* 0x0000001017167819 */ /* 0x040fe200000006ff */
        /* <DEDUP_REMOVED lines=27> */
[----:B------:R-:W-:Y:S01]  /*f390*/  FFMA.FTZ R27, R8, R30, R27 ;  /* 0x0000001e081b7223 */ /* 0x000fe2000001001b */
[----:B------:R-:W-:-:S04]  /*f3a0*/  F2FP.BF16.PACK_AB R34, R21, R16 ;  /* 0x000000101522723e */ /* 0x000fc800000010ff */
[----:B------:R-:W-:Y:S02]  /*f3b0*/  F2FP.BF16.PACK_AB R35, R27, R22 ;  /* 0x000000161b23723e */ /* 0x000fe400000010ff */
.L_x_2367:
[----:B------:R-:W-:Y:S05]  /*f3c0*/  BSYNC B0 ;  /* 0x0000000000007941 */ /* 0x000fea0003800000 */
.L_x_2366:
[----:B-----5:R3:W-:Y:S02]  /*f3d0*/  STS.128 [R211+0x800], R32 ;  /* 0x00080020d3007388 */ /* 0x0207e40000000c00 */
.L_x_2365:
[----:B------:R-:W-:Y:S05]  /*f3e0*/  BSYNC B1 ;  /* 0x0000000000017941 */ /* 0x000fea0003800000 */
.L_x_2364:
        /* <DEDUP_REMOVED lines=8> */
[-C--:B------:R-:W-:Y:S01]  /*f470*/  ISETP.GE.AND P0, PT, R10, R15.reuse, PT ;  /* 0x0000000f0a00720c */ /* 0x080fe20003f06270 */
[----:B------:R-:W-:Y:S01]  /*f480*/  IMAD.MOV.U32 R21, RZ, RZ, RZ ;  /* 0x000000ffff157224 */ /* 0x000fe200078e00ff */
[----:B------:R-:W-:Y:S02]  /*f490*/  IADD3 R3, R45, 0x40, RZ ;  /* 0x000000402d037810 */ /* 0x000fe40007ffe0ff */
[----:B------:R-:W-:Y:S02]  /*f4a0*/  MOV R5, R15 ;  /* 0x0000000f00057202 */ /* 0x000fe40000000f00 */
[----:B------:R-:W-:-:S04]  /*f4b0*/  IADD3 R4, P1, R3, R0, RZ ;  /* 0x0000000003047210 */ /* 0x000fc80007f3e0ff */
[----:B------:R-:W-:-:S03]  /*f4c0*/  LEA.HI.X.SX32 R3, R3, R2, 0x1, P1 ;  /* 0x0000000203037211 */ /* 0x000fc600008f0eff */
        /* <DEDUP_REMOVED lines=11> */
[----:B--2---:R-:W2:Y:S03]  /*f580*/  LD.E.128 R20, [R20.64+0x80] ;  /* 0x0000800614147980 */ /* 0x004ea6000c101d00 */
        /* <DEDUP_REMOVED lines=64> */
.L_x_2371:
[----:B------:R-:W-:Y:S05]  /*f990*/  BSYNC B0 ;  /* 0x0000000000007941 */ /* 0x000fea0003800000 */
.L_x_2370:
[----:B-----5:R3:W-:Y:S02]  /*f9a0*/  STS.128 [R211+0x2800], R32 ;  /* 0x00280020d3007388 */ /* 0x0207e40000000c00 */
.L_x_2369:
[----:B------:R-:W-:Y:S05]  /*f9b0*/  BSYNC B1 ;  /* 0x0000000000017941 */ /* 0x000fea0003800000 */
.L_x_2368:
[----:B------:R-:W-:-:S13]  /*f9c0*/  ISETP.GE.AND P0, PT, R9, R11, PT ;  /* 0x0000000b0900720c */ /* 0x000fda0003f06270 */
[----:B------:R1:W-:Y:S01]  /*f9d0*/  @P0 STS.128 [R211+0x4800], RZ ;  /* 0x004800ffd3000388 */ /* 0x0003e20000000c00 */
[----:B------:R-:W-:Y:S05]  /*f9e0*/  @P0 BRA `(.L_x_2363) ;  /* 0x0000059000000947 */ /* 0x000fea0003800000 */
[----:B------:R1:W5:Y:S01]  /*f9f0*/  LD.E.128 R20, [R46.64+0x100] ;  /* 0x000100062e147980 */ /* 0x000362000c101d00 */
        /* <DEDUP_REMOVED lines=11> */
[----:B------:R-:W-:Y:S01]  /*fab0*/  IADD3 R27, P1, R25, R4, RZ ;  /* 0x00000004191b7210 */ /* 0x000fe20007f3e0ff */
[----:B------:R-:W-:-:S03]  /*fac0*/  IMAD.WIDE R28, R5, 0x2, R46 ;  /* 0x00000002051c7825 */ /* 0x000fc600078e022e */
[----:B------:R-:W-:Y:S01]  /*fad0*/  LEA.HI.X.SX32 R25, R25, R3, 0x1, P1 ;  /* 0x0000000319197211 */ /* 0x000fe200008f0eff */
[----:B------:R-:W-:Y:S01]  /*fae0*/  IMAD.MOV.U32 R5, RZ, RZ, RZ ;  /* 0x000000ffff057224 */ /* 0x000fe200078e00ff */
[----:B------:R-:W-:Y:S01]  /*faf0*/  LEA R24, P1, R27, R36, 0x1 ;  /* 0x000000241b187211 */ /* 0x000fe200078208ff */
[----:B--2---:R-:W2:Y:S01]  /*fb00*/  LD.E.128 R28, [R28.64+0x100] ;  /* 0x000100061c1c7980 */ /* 0x004ea2000c101d00 */
[----:B------:R-:W-:Y:S02]  /*fb10*/  @P0 IADD3 R5, -R15, RZ, RZ ;  /* 0x000000ff0f050210 */ /* 0x000fe40007ffe1ff */
[----:B------:R-:W-:Y:S02]  /*fb20*/  LEA.HI.X R25, R27, R37, R25, 0x1, P1 ;  /* 0x000000251b197211 */ /* 0x000fe400008f0c19 */
[----:B-1-3--:R-:W-:-:S04]  /*fb30*/  IADD3 R33, P1, R5, R4, RZ ;  /* 0x0000000405217210 */ /* 0x00afc80007f3e0ff */
[----:B------:R-:W-:Y:S01]  /*fb40*/  LEA.HI.X.SX32 R3, R5, R3, 0x1, P1 ;  /* 0x0000000305037211 */ /* 0x000fe200008f0eff */
[----:B------:R-:W3:Y:S01]  /*fb50*/  LD.E.128 R24, [R24.64] ;  /* 0x0000000618187980 */ /* 0x000ee2000c101d00 */
[----:B------:R-:W-:-:S04]  /*fb60*/  LEA R32, P1, R33, R38, 0x1 ;  /* 0x0000002621207211 */ /* 0x000fc800078208ff */
[----:B------:R-:W-:-:S06]  /*fb70*/  LEA.HI.X R33, R33, R39, R3, 0x1, P1 ;  /* 0x0000002721217211 */ /* 0x000fcc00008f0c03 */
[----:B----4-:R-:W4:Y:S01]  /*fb80*/  LD.E.128 R32, [R32.64] ;  /* 0x0000000620207980 */ /* 0x010f22000c101d00 */
[C---:B-----5:R-:W-:Y:S01]  /*fb90*/  IMAD.U32 R5, R20.reuse, 0x10000, RZ ;  /* 0x0001000014057824 */ /* 0x060fe200078e00ff */
[----:B------:R-:W-:Y:S01]  /*fba0*/  LOP3.LUT R4, R20, 0xffff0000, RZ, 0xc0, !PT ;  /* 0xffff000014047812 */ /* 0x000fe200078ec0ff */
[C---:B------:R-:W-:Y:S01]  /*fbb0*/  IMAD.U32 R20, R21.reuse, 0x10000, RZ ;  /* 0x0001000015147824 */ /* 0x040fe200078e00ff */
[----:B------:R-:W-:Y:S01]  /*fbc0*/  LOP3.LUT R3, R21, 0xffff0000, RZ, 0xc0, !PT ;  /* 0xffff000015037812 */ /* 0x000fe200078ec0ff */
[C---:B------:R-:W-:Y:S01]  /*fbd0*/  IMAD.U32 R44, R23.reuse, 0x10000, RZ ;  /* 0x00010000172c7824 */ /* 0x040fe200078e00ff */
[C---:B------:R-:W-:Y:S02]  /*fbe0*/  SHF.L.U32 R16, R22.reuse, 0x10, RZ ;  /* 0x0000001016107819 */ /* 0x040fe400000006ff */
[----:B------:R-:W-:Y:S02]  /*fbf0*/  LOP3.LUT R14, R22, 0xffff0000, RZ, 0xc0, !PT ;  /* 0xffff0000160e7812 */ /* 0x000fe400078ec0ff */
[----:B------:R-:W-:-:S02]  /*fc00*/  LOP3.LUT R8, R23, 0xffff0000, RZ, 0xc0, !PT ;  /* 0xffff000017087812 */ /* 0x000fc400078ec0ff */
[----:B--2---:R-:W-:Y:S02]  /*fc10*/  SHF.L.U32 R48, R28, 0x10, RZ ;  /* 0x000000101c307819 */ /* 0x004fe400000006ff */
[----:B------:R-:W-:Y:S02]  /*fc20*/  LOP3.LUT R47, R29, 0xffff0000, RZ, 0xc0, !PT ;  /* 0xffff00001d2f7812 */ /* 0x000fe400078ec0ff */
[----:B------:R-:W-:Y:S01]  /*fc30*/  SHF.L.U32 R50, R30, 0x10, RZ ;  /* 0x000000101e327819 */ /* 0x000fe200000006ff */
[C---:B---3--:R-:W-:Y:S01]  /*fc40*/  IMAD.U32 R23, R24.reuse, 0x10000, RZ ;  /* 0x0001000018177824 */ /* 0x048fe200078e00ff */
[----:B------:R-:W-:Y:S01]  /*fc50*/  LOP3.LUT R22, R24, 0xffff0000, RZ, 0xc0, !PT ;  /* 0xffff000018167812 */ /* 0x000fe200078ec0ff */
[----:B------:R-:W-:Y:S01]  /*fc60*/  IMAD.U32 R45, R26, 0x10000, RZ ;  /* 0x000100001a2d7824 */ /* 0x000fe200078e00ff */
[----:B------:R-:W-:Y:S01]  /*fc70*/  SHF.L.U32 R21, R25, 0x10, RZ ;  /* 0x0000001019157819 */ /* 0x000fe200000006ff */
[----:B------:R-:W-:Y:S01]  /*fc80*/  IMAD.U32 R24, R27, 0x10000, RZ ;  /* 0x000100001b187824 */ /* 0x000fe200078e00ff */
[----:B------:R-:W-:-:S02]  /*fc90*/  LOP3.LUT R46, R25, 0xffff0000, RZ, 0xc0, !PT ;  /* 0xffff0000192e7812 */ /* 0x000fc400078ec0ff */
[----:B------:R-:W-:Y:S02]  /*fca0*/  LOP3.LUT R25, R26, 0xffff0000, RZ, 0xc0, !PT ;  /* 0xffff00001a197812 */ /* 0x000fe400078ec0ff */
[----:B------:R-:W-:Y:S02]  /*fcb0*/  LOP3.LUT R26, R27, 0xffff0000, RZ, 0xc0, !PT ;  /* 0xffff00001b1a7812 */ /* 0x000fe400078ec0ff */
[----:B------:R-:W-:Y:S01]  /*fcc0*/  LOP3.LUT R27, R28, 0xffff0000, RZ, 0xc0, !PT ;  /* 0xffff00001c1b7812 */ /* 0x000fe200078ec0ff */
[----:B------:R-:W-:Y:S02]  /*fcd0*/  IMAD.U32 R28, R29, 0x10000, RZ ;  /* 0x000100001d1c7824 */ /* 0x000fe400078e00ff */
[----:B------:R-:W-:Y:S02]  /*fce0*/  IMAD.U32 R29, R31, 0x10000, RZ ;  /* 0x000100001f1d7824 */ /* 0x000fe400078e00ff */
[----:B------:R-:W-:Y:S02]  /*fcf0*/  @!P0 FADD.FTZ R23, -R23, -RZ ;  /* 0x800000ff17178221 */ /* 0x000fe40000010100 */
[----:B------:R-:W-:Y:S01]  /*fd00*/  @!P0 FADD.FTZ R24, -R24, -RZ ;  /* 0x800000ff18188221 */ /* 0x000fe20000010100 */
[----:B------:R-:W-:Y:S01]  /*fd10*/  LOP3.LUT R30, R30, 0xffff0000, RZ, 0xc0, !PT ;  /* 0xffff00001e1e7812 */ /* 0x000fe200078ec0ff */
[----:B------:R-:W-:Y:S01]  /*fd20*/  @!P0 FADD.FTZ R22, -R22, -RZ ;  /* 0x800000ff16168221 */ /* 0x000fe20000010100 */
[----:B------:R-:W-:Y:S01]  /*fd30*/  LOP3.LUT R31, R31, 0xffff0000, RZ, 0xc0, !PT ;  /* 0xffff00001f1f7812 */ /* 0x000fe200078ec0ff */
[----:B------:R-:W-:-:S02]  /*fd40*/  @!P0 FADD.FTZ R21, -R21, -RZ ;  /* 0x800000ff15158221 */ /* 0x000fc40000010100 */
[----:B------:R-:W-:Y:S02]  /*fd50*/  @!P0 FADD.FTZ R25, -R25, -RZ ;  /* 0x800000ff19198221 */ /* 0x000fe40000010100 */
[----:B------:R-:W-:Y:S01]  /*fd60*/  FMUL.FTZ R48, R48, R23 ;  /* 0x0000001730307220 */ /* 0x000fe20000410000 */
[C---:B----4-:R-:W-:Y:S01]  /*fd70*/  LOP3.LUT R23, R32.reuse, 0xffff0000, RZ, 0xc0, !PT ;  /* 0xffff000020177812 */ /* 0x050fe200078ec0ff */
[----:B------:R-:W-:Y:S01]  /*fd80*/  FMUL.FTZ R29, R29, R24 ;  /* 0x000000181d1d7220 */ /* 0x000fe20000410000 */
[----:B------:R-:W-:Y:S01]  /*fd90*/  SHF.L.U32 R24, R32, 0x10, RZ ;  /* 0x0000001020187819 */ /* 0x000fe200000006ff */
[----:B------:R-:W-:Y:S02]  /*fda0*/  @!P0 FADD.FTZ R46, -R46, -RZ ;  /* 0x800000ff2e2e8221 */ /* 0x000fe40000010100 */
[----:B------:R-:W-:Y:S02]  /*fdb0*/  @!P0 FADD.FTZ R26, -R26, -RZ ;  /* 0x800000ff1a1a8221 */ /* 0x000fe40000010100 */
[----:B------:R-:W-:-:S02]  /*fdc0*/  FMUL.FTZ R27, R27, R22 ;  /* 0x000000161b1b7220 */ /* 0x000fc40000410000 */
[----:B------:R-:W-:Y:S01]  /*fdd0*/  @!P0 FADD.FTZ R45, -R45, -RZ ;  /* 0x800000ff2d2d8221 */ /* 0x000fe20000010100 */
[----:B------:R-:W-:Y:S01]  /*fde0*/  LOP3.LUT R32, R33, 0xffff0000, RZ, 0xc0, !PT ;  /* 0xffff000021207812 */ /* 0x000fe200078ec0ff */
[----:B------:R-:W-:Y:S01]  /*fdf0*/  FMUL.FTZ R21, R28, R21 ;  /* 0x000000151c157220 */ /* 0x000fe20000410000 */
[----:B------:R-:W-:Y:S01]  /*fe00*/  LOP3.LUT R28, R34, 0xffff0000, RZ, 0xc0, !PT ;  /* 0xffff0000221c7812 */ /* 0x000fe200078ec0ff */
[----:B------:R-:W-:Y:S01]  /*fe10*/  FMUL.FTZ R25, R30, R25 ;  /* 0x000000191e197220 */ /* 0x000fe20000410000 */
[----:B------:R-:W-:Y:S01]  /*fe20*/  SHF.L.U32 R30, R34, 0x10, RZ ;  /* 0x00000010221e7819 */ /* 0x000fe200000006ff */
[----:B------:R-:W-:Y:S01]  /*fe30*/  FMUL.FTZ R46, R47, R46 ;  /* 0x0000002e2f2e7220 */ /* 0x000fe20000410000 */
[----:B------:R-:W-:Y:S01]  /*fe40*/  LOP3.LUT R34, R35, 0xffff0000, RZ, 0xc0, !PT ;  /* 0xffff000023227812 */ /* 0x000fe200078ec0ff */
[----:B------:R-:W-:Y:S02]  /*fe50*/  FMUL.FTZ R31, R31, R26 ;  /* 0x0000001a1f1f7220 */ /* 0x000fe40000410000 */
[----:B------:R-:W-:-:S02]  /*fe60*/  IMAD.U32 R22, R33, 0x10000, RZ ;  /* 0x0001000021167824 */ /* 0x000fc400078e00ff */
[----:B------:R-:W-:Y:S02]  /*fe70*/  FMUL.FTZ R45, R50, R45 ;  /* 0x0000002d322d7220 */ /* 0x000fe40000410000 */
[----:B------:R-:W-:Y:S02]  /*fe80*/  IMAD.U32 R26, R35, 0x10000, RZ ;  /* 0x00010000231a7824 */ /* 0x000fe400078e00ff */
[----:B------:R-:W-:Y:S02]  /*fe90*/  FFMA.FTZ R5, R5, R24, R48 ;  /* 0x0000001805057223 */ /* 0x000fe40000010030 */
[----:B------:R-:W-:Y:S02]  /*fea0*/  FFMA.FTZ R4, R4, R23, R27 ;  /* 0x0000001704047223 */ /* 0x000fe4000001001b */
[----:B------:R-:W-:Y:S02]  /*feb0*/  FFMA.FTZ R20, R20, R22, R21 ;  /* 0x0000001614147223 */ /* 0x000fe40000010015 */
[----:B------:R-:W-:Y:S01]  /*fec0*/  FFMA.FTZ R3, R3, R32, R46 ;  /* 0x0000002003037223 */ /* 0x000fe2000001002e */
[----:B------:R-:W-:Y:S01]  /*fed0*/  F2FP.BF16.PACK_AB R4, R4, R5 ;  /* 0x000000050404723e */ /* 0x000fe200000010ff */
[----:B------:R-:W-:-:S02]  /*fee0*/  FFMA.FTZ R16, R16, R30, R45 ;  /* 0x0000001e10107223 */ /* 0x000fc4000001002d */
[----:B------:R-:W-:Y:S02]  /*fef0*/  FFMA.FTZ R25, R14, R28, R25 ;  /* 0x0000001c0e197223 */ /* 0x000fe40000010019 */
[----:B------:R-:W-:Y:S02]  /*ff00*/  FFMA.FTZ R26, R44, R26, R29 ;  /* 0x0000001a2c1a7223 */ /* 0x000fe4000001001d */
[----:B------:R-:W-:Y:S01]  /*ff10*/  FFMA.FTZ R31, R8, R34, R31 ;  /* 0x00000022081f7223 */ /* 0x000fe2000001001f */
[----:B------:R-:W-:Y:S02]  /*ff20*/  F2FP.BF16.PACK_AB R21, R3, R20 ;  /* 0x000000140315723e */ /* 0x000fe400000010ff */
[----:B------:R-:W-:Y:S02]  /*ff30*/  F2FP.BF16.PACK_AB R22, R25, R16 ;  /* 0x000000101916723e */ /* 0x000fe400000010ff */
[----:B------:R-:W-:Y:S02]  /*ff40*/  F2FP.BF16.PACK_AB R23, R31, R26 ;  /* 0x0000001a1f17723e */ /* 0x000fe400000010ff */
[----:B------:R-:W-:-:S02]  /*ff50*/  MOV R20, R4 ;  /* 0x0000000400147202 */ /* 0x000fc40000000f00 */
.L_x_2373:
[----:B------:R-:W-:Y:S05]  /*ff60*/  BSYNC B0 ;  /* 0x0000000000007941 */ /* 0x000fea0003800000 */
.L_x_2372:
[----:B-----5:R1:W-:Y:S02]  /*ff70*/  STS.128 [R211+0x4800], R20 ;  /* 0x00480014d3007388 */ /* 0x0203e40000000c00 */
.L_x_2363:
[----:B------:R-:W-:Y:S05]  /*ff80*/  BSYNC B2 ;  /* 0x0000000000027941 */ /* 0x000fea0003800000 */
.L_x_2362:
        /* <DEDUP_REMOVED lines=14> */
[----:B------:R-:W-:Y:S02]  /*10070*/  IMAD.SHL.U32 R3, R15, 0x20, RZ ;  /* 0x000000200f037824 */ /* 0x000fe400078e00ff */
[----:B------:R-:W-:Y:S02]  /*10080*/  IMAD.MOV.U32 R21, RZ, RZ, RZ ;  /* 0x000000ffff157224 */ /* 0x000fe400078e00ff */
[----:B------:R-:W-:Y:S01]  /*10090*/  IMAD.MOV.U32 R5, RZ, RZ, R15 ;  /* 0x000000ffff057224 */ /* 0x000fe200078e000f */
[----:B------:R-:W-:-:S04]  /*100a0*/  IADD3 R4, P1, R3, R0, RZ ;  /* 0x0000000003047210 */ /* 0x000fc80007f3e0ff */
[----:B------:R-:W-:-:S03]  /*100b0*/  LEA.HI.X.SX32 R3, R3, R2, 0x1, P1 ;  /* 0x0000000203037211 */ /* 0x000fc600008f0eff */
[----:B------:R-:W-:Y:S01]  /*100c0*/  @P0 IADD3 R21, -R15, RZ, RZ ;  /* 0x000000ff0f150210 */ /* 0x000fe20007ffe1ff */
[----:B------:R-:W-:-:S03]  /*100d0*/  @P0 IMAD.MOV R5, RZ, RZ, -R15 ;  /* 0x000000ffff050224 */ /* 0x000fc600078e0a0f */
[----:B------:R-:W-:-:S04]  /*100e0*/  IADD3 R23, P1, R21, R4, RZ ;  /* 0x0000000415177210 */ /* 0x000fc80007f3e0ff */
[----:B------:R-:W-:Y:S02]  /*100f0*/  LEA.HI.X.SX32 R21, R21, R3, 0x1, P1 ;  /* 0x0000000315157211 */ /* 0x000fe400008f0eff */
[----:B------:R-:W-:-:S04]  /*10100*/  LEA R24, P1, R23, R36, 0x1 ;  /* 0x0000002417187211 */ /* 0x000fc800078208ff */
[----:B------:R-:W-:Y:S01]  /*10110*/  LEA.HI.X R25, R23, R37, R21, 0x1, P1 ;  /* 0x0000002517197211 */ /* 0x000fe200008f0c15 */
[----:B------:R-:W-:Y:S01]  /*10120*/  IMAD.WIDE R20, R5, 0x2, R42 ;  /* 0x0000000205147825 */ /* 0x000fe200078e022a */
[----:B------:R-:W-:-:S03]  /*10130*/  MOV R5, RZ ;  /* 0x000000ff00057202 */ /* 0x000fc60000000f00 */
[----:B------:R-:W-:Y:S01]  /*10140*/  @P0 IMAD.MOV R5, RZ, RZ, -R15 ;  /* 0x000000ffff050224 */ /* 0x000fe200078e0a0f */
[----:B------:R-:W3:Y:S04]  /*10150*/  LD.E.128 R24, [R24.64] ;  /* 0x0000000618187980 */ /* 0x000ee8000c101d00 */
        /* <DEDUP_REMOVED lines=10> */
[C---:B------:R-:W-:Y:S02]  /*10200*/  LOP3.LUT R14, R35.reuse, 0xffff0000, RZ, 0xc0, !PT ;  /* 0xffff0000230e7812 */ /* 0x040fe400078ec0ff */
[----:B------:R-:W-:Y:S02]  /*10210*/  SHF.L.U32 R44, R35, 0x10, RZ ;  /* 0x00000010232c7819 */ /* 0x000fe400000006ff */
[----:B------:R-:W-:-:S02]  /*10220*/  LOP3.LUT R3, R33, 0xffff0000, RZ, 0xc0, !PT ;  /* 0xffff000021037812 */ /* 0x000fc400078ec0ff */
[----:B------:R-:W-:Y:S01]  /*10230*/  SHF.L.U32 R33, R33, 0x10, RZ ;  /* 0x0000001021217819 */ /* 0x000fe200000006ff */
[C---:B---3--:R-:W-:Y:S01]  /*10240*/  IMAD.U32 R35, R24.reuse, 0x10000, RZ ;  /* 0x0001000018237824 */ /* 0x048fe200078e00ff */
[----:B------:R-:W-:Y:S01]  /*10250*/  LOP3.LUT R34, R24, 0xffff0000, RZ, 0xc0, !PT ;  /* 0xffff000018227812 */ /* 0x000fe200078ec0ff */
[----:B------:R-:W-:Y:S01]  /*10260*/  IMAD.U32 R45, R26, 0x10000, RZ ;  /* 0x000100001a2d7824 */ /* 0x000fe200078e00ff */
[----:B------:R-:W-:Y:S01]  /*10270*/  SHF.L.U32 R24, R25, 0x10, RZ ;  /* 0x0000001019187819 */ /* 0x000fe200000006ff */
[----:B------:R-:W-:Y:S01]  /*10280*/  @!P0 FADD.FTZ R35, -R35, -RZ ;  /* 0x800000ff23238221 */ /* 0x000fe20000010100 */
[----:B------:R-:W-:Y:S01]  /*10290*/  LOP3.LUT R46, R25, 0xffff0000, RZ, 0xc0, !PT ;  /* 0xffff0000192e7812 */ /* 0x000fe200078ec0ff */
[----:B--2---:R-:W-:Y:S01]  /*102a0*/  IMAD.U32 R48, R20, 0x10000, RZ ;  /* 0x0001000014307824 */ /* 0x004fe200078e00ff */
[C---:B------:R-:W-:Y:S01]  /*102b0*/  SHF.L.U32 R25, R27.reuse, 0x10, RZ ;  /* 0x000000101b197819 */ /* 0x040fe200000006ff */
        /* <DEDUP_REMOVED lines=12> */
[----:B------:R-:W-:Y:S01]  /*10380*/  @!P0 FADD.FTZ R46, -R46, -RZ ;  /* 0x800000ff2e2e8221 */ /* 0x000fe20000010100 */
[----:B------:R-:W-:Y:S01]  /*10390*/  SHF.L.U32 R20, R23, 0x10, RZ ;  /* 0x0000001017147819 */ /* 0x000fe200000006ff */
[----:B------:R-:W-:Y:S01]  /*103a0*/  FMUL.FTZ R49, R49, R34 ;  /* 0x0000002231317220 */ /* 0x000fe20000410000 */
[----:B------:R-:W-:Y:S01]  /*103b0*/  LOP3.LUT R22, R23, 0xffff0000, RZ, 0xc0, !PT ;  /* 0xffff000017167812 */ /* 0x000fe200078ec0ff */
[----:B------:R-:W-:Y:S01]  /*103c0*/  @!P0 FADD.FTZ R45, -R45, -RZ ;  /* 0x800000ff2d2d8221 */ /* 0x000fe20000010100 */
[C---:B----4-:R-:W-:Y:S01]  /*103d0*/  LOP3.LUT R34, R29.reuse, 0xffff0000, RZ, 0xc0, !PT ;  /* 0xffff00001d227812 */ /* 0x050fe200078ec0ff */
[----:B------:R-:W-:Y:S01]  /*103e0*/  FMUL.FTZ R25, R20, R25 ;  /* 0x0000001914197220 */ /* 0x000fe20000410000 */
[----:B------:R-:W-:Y:S01]  /*103f0*/  SHF.L.U32 R20, R29, 0x10, RZ ;  /* 0x000000101d147819 */ /* 0x000fe200000006ff */
[----:B------:R-:W-:Y:S01]  /*10400*/  FMUL.FTZ R27, R22, R27 ;  /* 0x0000001b161b7220 */ /* 0x000fe20000410000 */
[C---:B------:R-:W-:Y:S01]  /*10410*/  LOP3.LUT R22, R28.reuse, 0xffff0000, RZ, 0xc0, !PT ;  /* 0xffff00001c167812 */ /* 0x040fe200078ec0ff */
[----:B------:R-:W-:Y:S01]  /*10420*/  IMAD.U32 R23, R28, 0x10000, RZ ;  /* 0x000100001c177824 */ /* 0x000fe200078e00ff */
[C---:B------:R-:W-:Y:S01]  /*10430*/  LOP3.LUT R28, R30.reuse, 0xffff0000, RZ, 0xc0, !PT ;  /* 0xffff00001e1c7812 */ /* 0x040fe200078ec0ff */
        /* <DEDUP_REMOVED lines=16> */
[----:B------:R-:W-:Y:S02]  /*10540*/  FFMA.FTZ R25, R44, R26, R25 ;  /* 0x0000001a2c197223 */ /* 0x000fe40000010019 */
[----:B------:R-:W-:Y:S01]  /*10550*/  FFMA.FTZ R14, R14, R30, R27 ;  /* 0x0000001e0e0e7223 */ /* 0x000fe2000001001b */
[----:B------:R-:W-:-:S04]  /*10560*/  F2FP.BF16.PACK_AB R34, R16, R29 ;  /* 0x0000001d1022723e */ /* 0x000fc800000010ff */
[----:B------:R-:W-:Y:S02]  /*10570*/  F2FP.BF16.PACK_AB R35, R14, R25 ;  /* 0x000000190e23723e */ /* 0x000fe400000010ff */
.L_x_2379:
[----:B------:R-:W-:Y:S05]  /*10580*/  BSYNC B0 ;  /* 0x0000000000007941 */ /* 0x000fea0003800000 */
.L_x_2378:
[----:B-----5:R3:W-:Y:S02]  /*10590*/  STS.128 [R211+0x1000], R32 ;  /* 0x00100020d3007388 */ /* 0x0207e40000000c00 */
.L_x_2377:
[----:B------:R-:W-:Y:S05]  /*105a0*/  BSYNC B1 ;  /* 0x0000000000017941 */ /* 0x000fea0003800000 */
.L_x_2376:
        /* <DEDUP_REMOVED lines=10> */
[----:B------:R-:W-:Y:S02]  /*10650*/  LEA R3, R15, 0x40, 0x5 ;  /* 0x000000400f037811 */ /* 0x000fe400078e28ff */
        /* <DEDUP_REMOVED lines=22> */
[C---:B------:R-:W-:Y:S02]  /*107c0*/  SHF.L.U32 R32, R34.reuse, 0x10, RZ ;  /* 0x0000001022207819 */ /* 0x040fe400000006ff */
[----:B------:R-:W-:Y:S02]  /*107d0*/  LOP3.LUT R16, R34, 0xffff0000, RZ, 0xc0, !PT ;  /* 0xffff000022107812 */ /* 0x000fe400078ec0ff */
        /* <DEDUP_REMOVED lines=55> */
.L_x_2383:
[----:B------:R-:W-:Y:S05]  /*10b50*/  BSYNC B0 ;  /* 0x0000000000007941 */ /* 0x000fea0003800000 */
.L_x_2382:
[----:B-----5:R3:W-:Y:S02]  /*10b60*/  STS.128 [R211+0x3000], R32 ;  /* 0x00300020d3007388 */ /* 0x0207e40000000c00 */
.L_x_2381:
[----:B------:R-:W-:Y:S05]  /*10b70*/  BSYNC B1 ;  /* 0x0000000000017941 */ /* 0x000fea0003800000 */
.L_x_2380:
[----:B------:R-:W-:-:S13]  /*10b80*/  ISETP.GE.AND P0, PT, R9, R11, PT ;  /* 0x0000000b0900720c */ /* 0x000fda0003f06270 */
        /* <DEDUP_REMOVED lines=30> */
[C---:B-1----:R-:W-:Y:S01]  /*10d70*/  IMAD.U32 R42, R35.reuse, 0x10000, RZ ;  /* 0x00010000232a7824 */ /* 0x042fe200078e00ff */
        /* <DEDUP_REMOVED lines=57> */
.L_x_2385:
[----:B------:R-:W-:Y:S05]  /*11110*/  BSYNC B0 ;  /* 0x0000000000007941 */ /* 0x000fea0003800000 */
.L_x_2384:
[----:B-----5:R3:W-:Y:S02]  /*11120*/  STS.128 [R211+0x5000], R32 ;  /* 0x00500020d3007388 */ /* 0x0207e40000000c00 */
.L_x_2375:
[----:B------:R-:W-:Y:S05]  /*11130*/  BSYNC B2 ;  /* 0x0000000000027941 */ /* 0x000fea0003800000 */
.L_x_2374:
        /* <DEDUP_REMOVED lines=8> */
[----:B-1----:R1:W5:Y:S01]  /*111c0*/  LD.E.128 R20, [R40.64] ;  /* 0x0000000628147980 */ /* 0x002362000c101d00 */
[----:B------:R-:W-:Y:S01]  /*111d0*/  ISETP.GE.AND P0, PT, R12, R7, PT ;  /* 0x000000070c00720c */ /* 0x000fe20003f06270 */
[----:B------:R-:W-:-:S12]  /*111e0*/  BSSY B0, `(.L_x_2388) ;  /* 0x0000054000007945 */ /* 0x000fd80003800000 */
[----:B------:R-:W-:Y:S05]  /*111f0*/  @P0 BRA `(.L_x_2389) ;  /* 0x0000052000000947 */ /* 0x000fea0003800000 */
[-C--:B------:R-:W-:Y:S01]  /*11200*/  ISETP.GE.AND P0, PT, R12, R15.reuse, PT ;  /* 0x0000000f0c00720c */ /* 0x080fe20003f06270 */
[----:B------:R-:W-:Y:S01]  /*11210*/  IMAD R3, R15, 0x30, RZ ;  /* 0x000000300f037824 */ /* 0x000fe200078e02ff */
[----:B------:R-:W-:Y:S01]  /*11220*/  MOV R13, R15 ;  /* 0x0000000f000d7202 */ /* 0x000fe20000000f00 */
[----:B------:R-:W-:-:S03]  /*11230*/  IMAD.MOV.U32 R12, RZ, RZ, RZ ;  /* 0x000000ffff0c7224 */ /* 0x000fc600078e00ff */
[----:B------:R-:W-:-:S04]  /*11240*/  IADD3 R5, P1, R3, R0, RZ ;  /* 0x0000000003057210 */ /* 0x000fc80007f3e0ff */
[----:B------:R-:W-:-:S03]  /*11250*/  LEA.HI.X.SX32 R3, R3, R2, 0x1, P1 ;  /* 0x0000000203037211 */ /* 0x000fc600008f0eff */
[--C-:B------:R-:W-:Y:S02]  /*11260*/  @P0 IMAD.MOV R12, RZ, RZ, -R15.reuse ;  /* 0x000000ffff0c0224 */ /* 0x100fe400078e0a0f */
[----:B------:R-:W-:-:S03]  /*11270*/  @P0 IMAD.MOV R13, RZ, RZ, -R15 ;  /* 0x000000ffff0d0224 */ /* 0x000fc600078e0a0f */
[----:B------:R-:W-:-:S04]  /*11280*/  IADD3 R25, P1, R12, R5, RZ ;  /* 0x000000050c197210 */ /* 0x000fc80007f3e0ff */
[----:B------:R-:W-:Y:S02]  /*11290*/  LEA.HI.X.SX32 R17, R12, R3, 0x1, P1 ;  /* 0x000000030c117211 */ /* 0x000fe400008f0eff */
[----:B------:R-:W-:Y:S01]  /*112a0*/  LEA R28, P1, R25, R36, 0x1 ;  /* 0x00000024191c7211 */ /* 0x000fe200078208ff */
[----:B------:R-:W-:Y:S01]  /*112b0*/  IMAD.MOV.U32 R12, RZ, RZ, RZ ;  /* 0x000000ffff0c7224 */ /* 0x000fe200078e00ff */
[----:B------:R-:W-:Y:S02]  /*112c0*/  @P0 IADD3 R12, -R15, RZ, RZ ;  /* 0x000000ff0f0c0210 */ /* 0x000fe40007ffe1ff */
[----:B------:R-:W-:Y:S01]  /*112d0*/  LEA.HI.X R29, R25, R37, R17, 0x1, P1 ;  /* 0x00000025191d7211 */ /* 0x000fe200008f0c11 */
[----:B------:R-:W-:Y:S01]  /*112e0*/  IMAD.WIDE R24, R13, 0x2, R40 ;  /* 0x000000020d187825 */ /* 0x000fe200078e0228 */
[----:B------:R-:W-:-:S04]  /*112f0*/  IADD3 R5, P1, R12, R5, RZ ;  /* 0x000000050c057210 */ /* 0x000fc80007f3e0ff */
[----:B--2---:R-:W2:Y:S01]  /*11300*/  LD.E.128 R28, [R28.64] ;  /* 0x000000061c1c7980 */ /* 0x004ea2000c101d00 */
[----:B------:R-:W-:Y:S02]  /*11310*/  LEA.HI.X.SX32 R3, R12, R3, 0x1, P1 ;  /* 0x000000030c037211 */ /* 0x000fe400008f0eff */
[C---:B---3--:R-:W-:Y:S01]  /*11320*/  LEA R32, P1, R5.reuse, R38, 0x1 ;  /* 0x0000002605207211 */ /* 0x048fe200078208ff */
[----:B------:R-:W3:Y:S03]  /*11330*/  LD.E.128 R24, [R24.64] ;  /* 0x0000000618187980 */ /* 0x000ee6000c101d00 */
        /* <DEDUP_REMOVED lines=9> */
[----:B------:R-:W-:Y:S02]  /*113d0*/  SHF.L.U32 R23, R23, 0x10, RZ ;  /* 0x0000001017177819 */ /* 0x000fe400000006ff */
[C---:B--2---:R-:W-:Y:S01]  /*113e0*/  SHF.L.U32 R17, R29.reuse, 0x10, RZ ;  /* 0x000000101d117819 */ /* 0x044fe200000006ff */
[----:B------:R-:W-:Y:S01]  /*113f0*/  IMAD.U32 R22, R28, 0x10000, RZ ;  /* 0x000100001c167824 */ /* 0x000fe200078e00ff */
[----:B------:R-:W-:Y:S01]  /*11400*/  LOP3.LUT R43, R29, 0xffff0000, RZ, 0xc0, !PT ;  /* 0xffff00001d2b7812 */ /* 0x000fe200078ec0ff */
[----:B------:R-:W-:Y:S01]  /*11410*/  IMAD.U32 R42, R30, 0x10000, RZ ;  /* 0x000100001e2a7824 */ /* 0x000fe200078e00ff */
[----:B------:R-:W-:Y:S01]  /*11420*/  LOP3.LUT R21, R28, 0xffff0000, RZ, 0xc0, !PT ;  /* 0xffff00001c157812 */ /* 0x000fe200078ec0ff */
[----:B---3--:R-:W-:Y:S01]  /*11430*/  IMAD.U32 R45, R26, 0x10000, RZ ;  /* 0x000100001a2d7824 */ /* 0x008fe200078e00ff */
[----:B------:R-:W-:Y:S01]  /*11440*/  LOP3.LUT R29, R30, 0xffff0000, RZ, 0xc0, !PT ;  /* 0xffff00001e1d7812 */ /* 0x000fe200078ec0ff */
[----:B------:R-:W-:Y:S01]  /*11450*/  @!P0 FADD.FTZ R22, -R22, -RZ ;  /* 0x800000ff16168221 */ /* 0x000fe20000010100 */
[----:B------:R-:W-:Y:S01]  /*11460*/  SHF.L.U32 R28, R31, 0x10, RZ ;  /* 0x000000101f1c7819 */ /* 0x000fe200000006ff */
[----:B------:R-:W-:Y:S01]  /*11470*/  @!P0 FADD.FTZ R17, -R17, -RZ ;  /* 0x800000ff11118221 */ /* 0x000fe20000010100 */
[----:B------:R-:W-:Y:S01]  /*11480*/  LOP3.LUT R30, R31, 0xffff0000, RZ, 0xc0, !PT ;  /* 0xffff00001f1e7812 */ /* 0x000fe200078ec0ff */
[C---:B------:R-:W-:Y:S01]  /*11490*/  IMAD.U32 R31, R24.reuse, 0x10000, RZ ;  /* 0x00010000181f7824 */ /* 0x040fe200078e00ff */
[----:B------:R-:W-:Y:S01]  /*114a0*/  LOP3.LUT R44, R24, 0xffff0000, RZ, 0xc0, !PT ;  /* 0xffff0000182c7812 */ /* 0x000fe200078ec0ff */
[----:B------:R-:W-:Y:S01]  /*114b0*/  @!P0 FADD.FTZ R29, -R29, -RZ ;  /* 0x800000ff1d1d8221 */ /* 0x000fe20000010100 */
[C---:B------:R-:W-:Y:S01]  /*114c0*/  SHF.L.U32 R24, R25.reuse, 0x10, RZ ;  /* 0x0000001019187819 */ /* 0x040fe200000006ff */
        /* <DEDUP_REMOVED lines=9> */
[----:B------:R-:W-:Y:S01]  /*11560*/  FMUL.FTZ R31, R31, R22 ;  /* 0x000000161f1f7220 */ /* 0x000fe20000410000 */
[----:B----4-:R-:W-:Y:S01]  /*11570*/  LOP3.LUT R22, R32, 0xffff0000, RZ, 0xc0, !PT ;  /* 0xffff000020167812 */ /* 0x010fe200078ec0ff */
[----:B------:R-:W-:Y:S02]  /*11580*/  FMUL.FTZ R17, R24, R17 ;  /* 0x0000001118117220 */ /* 0x000fe40000410000 */
[----:B------:R-:W-:Y:S01]  /*11590*/  FMUL.FTZ R29, R26, R29 ;  /* 0x0000001d1a1d7220 */ /* 0x000fe20000410000 */
[----:B------:R-:W-:Y:S01]  /*115a0*/  LOP3.LUT R26, R34, 0xffff0000, RZ, 0xc0, !PT ;  /* 0xffff0000221a7812 */ /* 0x000fe200078ec0ff */
[----:B------:R-:W-:Y:S02]  /*115b0*/  FMUL.FTZ R30, R27, R30 ;  /* 0x0000001e1b1e7220 */ /* 0x000fe40000410000 */
[----:B------:R-:W-:Y:S01]  /*115c0*/  FMUL.FTZ R44, R44, R21 ;  /* 0x000000152c2c7220 */ /* 0x000fe20000410000 */
[----:B------:R-:W-:Y:S01]  /*115d0*/  SHF.L.U32 R21, R33, 0x10, RZ ;  /* 0x0000001021157819 */ /* 0x000fe200000006ff */
[----:B------:R-:W-:Y:S01]  /*115e0*/  FMUL.FTZ R28, R25, R28 ;  /* 0x0000001c191c7220 */ /* 0x000fe20000410000 */
[----:B------:R-:W-:Y:S01]  /*115f0*/  SHF.L.U32 R25, R35, 0x10, RZ ;  /* 0x0000001023197819 */ /* 0x000fe200000006ff */
[----:B------:R-:W-:Y:S01]  /*11600*/  IMAD.U32 R24, R32, 0x10000, RZ ;  /* 0x0001000020187824 */ /* 0x000fe200078e00ff */
[----:B------:R-:W-:Y:S01]  /*11610*/  LOP3.LUT R32, R33, 0xffff0000, RZ, 0xc0, !PT ;  /* 0xffff000021207812 */ /* 0x000fe200078ec0ff */
[----:B------:R-:W-:Y:S01]  /*11620*/  IMAD.U32 R27, R34, 0x10000, RZ ;  /* 0x00010000221b7824 */ /* 0x000fe200078e00ff */
[----:B------:R-:W-:Y:S01]  /*11630*/  LOP3.LUT R34, R35, 0xffff0000, RZ, 0xc0, !PT ;  /* 0xffff000023227812 */ /* 0x000fe200078ec0ff */
[----:B------:R-:W-:-:S02]  /*11640*/  FMUL.FTZ R46, R46, R43 ;  /* 0x0000002b2e2e7220 */ /* 0x000fc40000410000 */
[----:B------:R-:W-:Y:S02]  /*11650*/  FMUL.FTZ R45, R45, R42 ;  /* 0x0000002a2d2d7220 */ /* 0x000fe40000410000 */
[----:B------:R-:W-:Y:S02]  /*11660*/  FFMA.FTZ R12, R12, R24, R31 ;  /* 0x000000180c0c7223 */ /* 0x000fe4000001001f */
[----:B------:R-:W-:Y:S02]  /*11670*/  FFMA.FTZ R5, R5, R22, R44 ;  /* 0x0000001605057223 */ /* 0x000fe4000001002c */
[----:B------:R-:W-:Y:S02]  /*11680*/  FFMA.FTZ R17, R20, R21, R17 ;  /* 0x0000001514117223 */ /* 0x000fe40000010011 */
[----:B------:R-:W-:Y:S01]  /*11690*/  FFMA.FTZ R32, R3, R32, R46 ;  /* 0x0000002003207223 */ /* 0x000fe2000001002e */
[----:B------:R-:W-:Y:S01]  /*116a0*/  F2FP.BF16.PACK_AB R20, R5, R12 ;  /* 0x0000000c0514723e */ /* 0x000fe200000010ff */
[----:B------:R-:W-:-:S02]  /*116b0*/  FFMA.FTZ R16, R16, R27, R45 ;  /* 0x0000001b10107223 */ /* 0x000fc4000001002d */
[----:B------:R-:W-:Y:S01]  /*116c0*/  FFMA.FTZ R29, R14, R26, R29 ;  /* 0x0000001a0e1d7223 */ /* 0x000fe2000001001d */
[----:B------:R-:W-:Y:S01]  /*116d0*/  F2FP.BF16.PACK_AB R21, R32, R17 ;  /* 0x000000112015723e */ /* 0x000fe200000010ff */
[----:B------:R-:W-:Y:S02]  /*116e0*/  FFMA.FTZ R23, R23, R25, R28 ;  /* 0x0000001917177223 */ /* 0x000fe4000001001c */
[----:B------:R-:W-:Y:S01]  /*116f0*/  FFMA.FTZ R30, R13, R34, R30 ;  /* 0x000000220d1e7223 */ /* 0x000fe2000001001e */
[----:B------:R-:W-:-:S04]  /*11700*/  F2FP.BF16.PACK_AB R22, R29, R16 ;  /* 0x000000101d16723e */ /* 0x000fc800000010ff */
[----:B------:R-:W-:Y:S02]  /*11710*/  F2FP.BF16.PACK_AB R23, R30, R23 ;  /* 0x000000171e17723e */ /* 0x000fe400000010ff */
.L_x_2389:
[----:B------:R-:W-:Y:S05]  /*11720*/  BSYNC B0 ;  /* 0x0000000000007941 */ /* 0x000fea0003800000 */
.L_x_2388:
[----:B-----5:R1:W-:Y:S02]  /*11730*/  STS.128 [R211+0x1800], R20 ;  /* 0x00180014d3007388 */ /* 0x0203e40000000c00 */
.L_x_2387:
[----:B------:R-:W-:Y:S05]  /*11740*/  BSYNC B1 ;  /* 0x0000000000017941 */ /* 0x000fea0003800000 */
.L_x_2386:
[----:B------:R-:W-:Y:S01]  /*11750*/  ISETP.GE.AND P0, PT, R10, R11, PT ;  /* 0x0000000b0a00720c */ /* 0x000fe20003f06270 */
[----:B------:R-:W-:-:S12]  /*11760*/  BSSY B1, `(.L_x_2390) ;  /* 0x000005d000017945 */ /* 0x000fd80003800000 */
[----:B------:R1:W-:Y:S01]  /*11770*/  @P0 STS.128 [R211+0x3800], RZ ;  /* 0x003800ffd3000388 */ /* 0x0003e20000000c00 */
[----:B------:R-:W-:Y:S05]  /*11780*/  @P0 BRA `(.L_x_2391) ;  /* 0x000005a000000947 */ /* 0x000fea0003800000 */
[----:B-1----:R1:W5:Y:S01]  /*11790*/  LD.E.128 R20, [R40.64+0x80] ;  /* 0x0000800628147980 */ /* 0x002362000c101d00 */
[----:B------:R-:W-:Y:S01]  /*117a0*/  ISETP.GE.AND P0, PT, R10, R7, PT ;  /* 0x000000070a00720c */ /* 0x000fe20003f06270 */
[----:B------:R-:W-:-:S12]  /*117b0*/  BSSY B0, `(.L_x_2392) ;  /* 0x0000056000007945 */ /* 0x000fd80003800000 */
[----:B------:R-:W-:Y:S05]  /*117c0*/  @P0 BRA `(.L_x_2393) ;  /* 0x0000054000000947 */ /* 0x000fea0003800000 */
[----:B------:R-:W-:Y:S01]  /*117d0*/  ISETP.GE.AND P0, PT, R10, R15, PT ;  /* 0x0000000f0a00720c */ /* 0x000fe20003f06270 */
[----:B------:R-:W-:Y:S02]  /*117e0*/  IMAD.MOV.U32 R10, RZ, RZ, 0x30 ;  /* 0x00000030ff0a7424 */ /* 0x000fe400078e00ff */
[----:B------:R-:W-:Y:S02]  /*117f0*/  IMAD.MOV.U32 R13, RZ, RZ, R15 ;  /* 0x000000ffff0d7224 */ /* 0x000fe400078e000f */
[----:B------:R-:W-:Y:S02]  /*11800*/  IMAD R3, R15, R10, 0x40 ;  /* 0x000000400f037424 */ /* 0x000fe400078e020a */
[----:B------:R-:W-:-:S03]  /*11810*/  IMAD.MOV.U32 R10, RZ, RZ, RZ ;  /* 0x000000ffff0a7224 */ /* 0x000fc600078e00ff */
[----:B------:R-:W-:-:S03]  /*11820*/  IADD3 R5, P1, R3, R0, RZ ;  /* 0x0000000003057210 */ /* 0x000fc60007f3e0ff */
[----:B------:R-:W-:Y:S01]  /*11830*/  @P0 IADD3 R10, -R15, RZ, RZ ;  /* 0x000000ff0f0a0210 */ /* 0x000fe20007ffe1ff */
[----:B------:R-:W-:Y:S01]  /*11840*/  @P0 IMAD.MOV R13, RZ, RZ, -R15 ;  /* 0x000000ffff0d0224 */ /* 0x000fe200078e0a0f */
[----:B------:R-:W-:Y:S02]  /*11850*/  LEA.HI.X.SX32 R3, R3, R2, 0x1, P1 ;  /* 0x0000000203037211 */ /* 0x000fe400008f0eff */
[----:B------:R-:W-:-:S04]  /*11860*/  IADD3 R25, P1, R10, R5, RZ ;  /* 0x000000050a197210 */ /* 0x000fc80007f3e0ff */
[----:B------:R-:W-:Y:S02]  /*11870*/  LEA.HI.X.SX32 R17, R10, R3, 0x1, P1 ;  /* 0x000000030a117211 */ /* 0x000fe400008f0eff */
[C---:B------:R-:W-:Y:S02]  /*11880*/  LEA R28, P1, R25.reuse, R36, 0x1 ;  /* 0x00000024191c7211 */ /* 0x040fe400078208ff */
[----:B------:R-:W-:Y:S01]  /*11890*/  MOV R10, RZ ;  /* 0x000000ff000a7202 */ /* 0x000fe20000000f00 */
[----:B------:R-:W-:Y:S01]  /*118a0*/  @P0 IMAD.MOV R10, RZ, RZ, -R15 ;  /* 0x000000ffff0a0224 */ /* 0x000fe200078e0a0f */
[----:B------:R-:W-:Y:S01]  /*118b0*/  LEA.HI.X R29, R25, R37, R17, 0x1, P1 ;  /* 0x00000025191d7211 */ /* 0x000fe200008f0c11 */
[----:B------:R-:W-:-:S03]  /*118c0*/  IMAD.WIDE R24, R13, 0x2, R40 ;  /* 0x000000020d187825 */ /* 0x000fc600078e0228 */
[C---:B------:R-:W-:Y:S02]  /*118d0*/  IADD3 R5, P1, R10.reuse, R5, RZ ;  /* 0x000000050a057210 */ /* 0x040fe40007f3e0ff */
[----:B--2---:R-:W2:Y:S02]  /*118e0*/  LD.E.128 R28, [R28.64] ;  /* 0x000000061c1c7980 */ /* 0x004ea4000c101d00 */
[----:B------:R-:W-:Y:S02]  /*118f0*/  LEA.HI.X.SX32 R3, R10, R3, 0x1, P1 ;  /* 0x000000030a037211 */ /* 0x000fe400008f0eff */
[C---:B---3--:R-:W-:Y:S01]  /*11900*/  LEA R32, P1, R5.reuse, R38, 0x1 ;  /* 0x0000002605207211 */ /* 0x048fe200078208ff */
[----:B------:R-:W3:Y:S03]  /*11910*/  LD.E.128 R24, [R24.64+0x80] ;  /* 0x0000800618187980 */ /* 0x000ee6000c101d00 */
[----:B------:R-:W-:-:S06]  /*11920*/  LEA.HI.X R33, R5, R39, R3, 0x1, P1 ;  /* 0x0000002705217211 */ /* 0x000fcc00008f0c03 */
[----:B----4-:R-:W4:Y:S01]  /*11930*/  LD.E.128 R32, [R32.64] ;  /* 0x0000000620207980 */ /* 0x010f22000c101d00 */
[C---:B-----5:R-:W-:Y:S02]  /*11940*/  SHF.L.U32 R10, R20.reuse, 0x10, RZ ;  /* 0x00000010140a7819 */ /* 0x060fe400000006ff */
[----:B------:R-:W-:Y:S01]  /*11950*/  LOP3.LUT R5, R20, 0xffff0000, RZ, 0xc0, !PT ;  /* 0xffff000014057812 */ /* 0x000fe200078ec0ff */
[C---:B------:R-:W-:Y:S01]  /*11960*/  IMAD.U32 R20, R21.reuse, 0x10000, RZ ;  /* 0x0001000015147824 */ /* 0x040fe200078e00ff */
[----:B------:R-:W-:Y:S02]  /*11970*/  LOP3.LUT R3, R21, 0xffff0000, RZ, 0xc0, !PT ;  /* 0xffff000015037812 */ /* 0x000fe400078ec0ff */
[C---:B------:R-:W-:Y:S02]  /*11980*/  SHF.L.U32 R14, R22.reuse, 0x10, RZ ;  /* 0x00000010160e7819 */ /* 0x040fe400000006ff */
[----:B------:R-:W-:Y:S01]  /*11990*/  LOP3.LUT R13, R22, 0xffff0000, RZ, 0xc0, !PT ;  /* 0xffff0000160d7812 */ /* 0x000fe200078ec0ff */
[C---:B------:R-:W-:Y:S01]  /*119a0*/  IMAD.U32 R22, R23.reuse, 0x10000, RZ ;  /* 0x0001000017167824 */ /* 0x040fe200078e00ff */
[----:B------:R-:W-:-:S02]  /*119b0*/  LOP3.LUT R12, R23, 0xffff0000, RZ, 0xc0, !PT ;  /* 0xffff0000170c7812 */ /* 0x000fc400078ec0ff */
[C---:B--2---:R-:W-:Y:S01]  /*119c0*/  SHF.L.U32 R21, R28.reuse, 0x10, RZ ;  /* 0x000000101c157819 */ /* 0x044fe200000006ff */
[----:B------:R-:W-:Y:S01]  /*119d0*/  IMAD.U32 R16, R29, 0x10000, RZ ;  /* 0x000100001d107824 */ /* 0x000fe200078e00ff */
[----:B------:R-:W-:Y:S01]  /*119e0*/  LOP3.LUT R17, R28, 0xffff0000, RZ, 0xc0, !PT ;  /* 0xffff00001c117812 */ /* 0x000fe200078ec0ff */
[----:B------:R-:W-:Y:S01]  /*119f0*/  IMAD.U32 R23, R31, 0x10000, RZ ;  /* 0x000100001f177824 */ /* 0x000fe200078e00ff */
[----:B------:R-:W-:Y:S01]  /*11a00*/  LOP3.LUT R42, R29, 0xffff0000, RZ, 0xc0, !PT ;  /* 0xffff00001d2a7812 */ /* 0x000fe200078ec0ff */
[----:B------:R-:W-:Y:S01]  /*11a10*/  @!P0 FADD.FTZ R16, -R16, -RZ ;  /* 0x800000ff10108221 */ /* 0x000fe20000010100 */
[C---:B------:R-:W-:Y:S01]  /*11a20*/  SHF.L.U32 R29, R30.reuse, 0x10, RZ ;  /* 0x000000101e1d7819 */ /* 0x040fe200000006ff */
[----:B------:R-:W-:Y:S01]  /*11a30*/  @!P0 FADD.FTZ R17, -R17, -RZ ;  /* 0x800000ff11118221 */ /* 0x000fe20000010100 */
[----:B------:R-:W-:Y:S01]  /*11a40*/  LOP3.LUT R28, R30, 0xffff0000, RZ, 0xc0, !PT ;  /* 0xffff00001e1c7812 */ /* 0x000fe200078ec0ff */
[----:B------:R-:W-:Y:S01]  /*11a50*/  @!P0 FADD.FTZ R23, -R23, -RZ ;  /* 0x800000ff17178221 */ /* 0x000fe20000010100 */
[----:B------:R-:W-:Y:S01]  /*11a60*/  LOP3.LUT R30, R31, 0xffff0000, RZ, 0xc0, !PT ;  /* 0xffff00001f1e7812 */ /* 0x000fe200078ec0ff */
[C---:B---3--:R-:W-:Y:S01]  /*11a70*/  IMAD.U32 R31, R25.reuse, 0x10000, RZ ;  /* 0x00010000191f7824 */ /* 0x048fe200078e00ff */
[----:B------:R-:W-:Y:S01]  /*11a80*/  LOP3.LUT R43, R25, 0xffff0000, RZ, 0xc0, !PT ;  /* 0xffff0000192b7812 */ /* 0x000fe200078ec0ff */
[----:B------:R-:W-:Y:S01]  /*11a90*/  @!P0 FADD.FTZ R28, -R28, -RZ ;  /* 0x800000ff1c1c8221 */ /* 0x000fe20000010100 */
[----:B------:R-:W-:Y:S01]  /*11aa0*/  SHF.L.U32 R44, R24, 0x10, RZ ;  /* 0x00000010182c7819 */ /* 0x000fe200000006ff */
[----:B------:R-:W-:Y:S01]  /*11ab0*/  @!P0 FADD.FTZ R30, -R30, -RZ ;  /* 0x800000ff1e1e8221 */ /* 0x000fe20000010100 */
[C---:B------:R-:W-:Y:S01]  /*11ac0*/  SHF.L.U32 R46, R26.reuse, 0x10, RZ ;  /* 0x000000101a2e7819 */ /* 0x040fe200000006ff */
[----:B------:R-:W-:Y:S01]  /*11ad0*/  @!P0 FADD.FTZ R29, -R29, -RZ ;  /* 0x800000ff1d1d8221 */ /* 0x000fe20000010100 */
[----:B------:R-:W-:Y:S01]  /*11ae0*/  LOP3.LUT R25, R26, 0xffff0000, RZ, 0xc0, !PT ;  /* 0xffff00001a197812 */ /* 0x000fe200078ec0ff */
[----:B------:R-:W-:Y:S01]  /*11af0*/  IMAD.U32 R26, R27, 0x10000, RZ ;  /* 0x000100001b1a7824 */ /* 0x000fe200078e00ff */
[----:B------:R-:W-:Y:S01]  /*11b00*/  LOP3.LUT R24, R24, 0xffff0000, RZ, 0xc0, !PT ;  /* 0xffff000018187812 */ /* 0x000fe200078ec0ff */
[----:B------:R-:W-:Y:S01]  /*11b10*/  @!P0 FADD.FTZ R21, -R21, -RZ ;  /* 0x800000ff15158221 */ /* 0x000fe20000010100 */
[----:B------:R-:W-:Y:S01]  /*11b20*/  LOP3.LUT R27, R27, 0xffff0000, RZ, 0xc0, !PT ;  /* 0xffff00001b1b7812 */ /* 0x000fe200078ec0ff */
[----:B------:R-:W-:Y:S01]  /*11b30*/  FMUL.FTZ R28, R25, R28 ;  /* 0x0000001c191c7220 */ /* 0x000fe20000410000 */
[----:B----4-:R-:W-:Y:S01]  /*11b40*/  SHF.L.U32 R25, R32, 0x10, RZ ;  /* 0x0000001020197819 */ /* 0x010fe200000006ff */
[----:B------:R-:W-:Y:S01]  /*11b50*/  FMUL.FTZ R24, R24, R17 ;  /* 0x0000001118187220 */ /* 0x000fe20000410000 */
[----:B------:R-:W-:Y:S01]  /*11b60*/  LOP3.LUT R17, R32, 0xffff0000, RZ, 0xc0, !PT ;  /* 0xffff000020117812 */ /* 0x000fe200078ec0ff */
[----:B------:R-:W-:Y:S01]  /*11b70*/  FMUL.FTZ R27, R27, R30 ;  /* 0x0000001e1b1b7220 */ /* 0x000fe20000410000 */
[----:B------:R-:W-:Y:S01]  /*11b80*/  SHF.L.U32 R32, R34, 0x10, RZ ;  /* 0x0000001022207819 */ /* 0x000fe200000006ff */
[----:B------:R-:W-:Y:S01]  /*11b90*/  @!P0 FADD.FTZ R42, -R42, -RZ ;  /* 0x800000ff2a2a8221 */ /* 0x000fe20000010100 */
[----:B------:R-:W-:Y:S01]  /*11ba0*/  LOP3.LUT R30, R34, 0xffff0000, RZ, 0xc0, !PT ;  /* 0xffff0000221e7812 */ /* 0x000fe200078ec0ff */
[----:B------:R-:W-:Y:S01]  /*11bb0*/  FMUL.FTZ R29, R46, R29 ;  /* 0x0000001d2e1d7220 */ /* 0x000fe20000410000 */
[----:B------:R-:W-:Y:S01]  /*11bc0*/  LOP3.LUT R34, R35, 0xffff0000, RZ, 0xc0, !PT ;  /* 0xffff000023227812 */ /* 0x000fe200078ec0ff */
[----:B------:R-:W-:-:S02]  /*11bd0*/  FMUL.FTZ R31, R31, R16 ;  /* 0x000000101f1f7220 */ /* 0x000fc40000410000 */
[----:B------:R-:W-:Y:S02]  /*11be0*/  FMUL.FTZ R23, R26, R23 ;  /* 0x000000171a177220 */ /* 0x000fe40000410000 */
[C---:B------:R-:W-:Y:S01]  /*11bf0*/  IMAD.U32 R16, R33.reuse, 0x10000, RZ ;  /* 0x0001000021107824 */ /* 0x040fe200078e00ff */
[----:B------:R-:W-:Y:S01]  /*11c00*/  LOP3.LUT R33, R33, 0xffff0000, RZ, 0xc0, !PT ;  /* 0xffff000021217812 */ /* 0x000fe200078ec0ff */
[----:B------:R-:W-:Y:S02]  /*11c10*/  IMAD.U32 R26, R35, 0x10000, RZ ;  /* 0x00010000231a7824 */ /* 0x000fe400078e00ff */
        /* <DEDUP_REMOVED lines=15> */
.L_x_2393:
[----:B------:R-:W-:Y:S05]  /*11d10*/  BSYNC B0 ;  /* 0x0000000000007941 */ /* 0x000fea0003800000 */
.L_x_2392:
[----:B-----5:R1:W-:Y:S02]  /*11d20*/  STS.128 [R211+0x3800], R20 ;  /* 0x00380014d3007388 */ /* 0x0203e40000000c00 */
.L_x_2391:
[----:B------:R-:W-:Y:S05]  /*11d30*/  BSYNC B1 ;  /* 0x0000000000017941 */ /* 0x000fea0003800000 */
.L_x_2390:
        /* <DEDUP_REMOVED lines=9> */
[-C--:B------:R-:W-:Y:S01]  /*11dd0*/  ISETP.GE.AND P0, PT, R9, R15.reuse, PT ;  /* 0x0000000f0900720c */ /* 0x080fe20003f06270 */
[----:B------:R-:W-:Y:S01]  /*11de0*/  IMAD.MOV.U32 R10, RZ, RZ, 0x30 ;  /* 0x00000030ff0a7424 */ /* 0x000fe200078e00ff */
[----:B------:R-:W-:Y:S01]  /*11df0*/  MOV R7, R15 ;  /* 0x0000000f00077202 */ /* 0x000fe20000000f00 */
[----:B------:R-:W-:Y:S02]  /*11e00*/  IMAD.MOV.U32 R3, RZ, RZ, RZ ;  /* 0x000000ffff037224 */ /* 0x000fe400078e00ff */
[----:B------:R-:W-:-:S05]  /*11e10*/  IMAD R5, R15, R10, 0x80 ;  /* 0x000000800f057424 */ /* 0x000fca00078e020a */
[----:B------:R-:W-:-:S03]  /*11e20*/  IADD3 R0, P1, R5, R0, RZ ;  /* 0x0000000005007210 */ /* 0x000fc60007f3e0ff */
[--C-:B------:R-:W-:Y:S01]  /*11e30*/  @P0 IMAD.MOV R3, RZ, RZ, -R15.reuse ;  /* 0x000000ffff030224 */ /* 0x100fe200078e0a0f */
[----:B------:R-:W-:Y:S01]  /*11e40*/  LEA.HI.X.SX32 R2, R5, R2, 0x1, P1 ;  /* 0x0000000205027211 */ /* 0x000fe200008f0eff */
[----:B------:R-:W-:-:S03]  /*11e50*/  @P0 IMAD.MOV R7, RZ, RZ, -R15 ;  /* 0x000000ffff070224 */ /* 0x000fc600078e0a0f */
[----:B------:R-:W-:Y:S01]  /*11e60*/  IADD3 R5, P1, R3, R0, RZ ;  /* 0x0000000003057210 */ /* 0x000fe20007f3e0ff */
[----:B------:R-:W-:-:S03]  /*11e70*/  IMAD.WIDE R24, R7, 0x2, R12 ;  /* 0x0000000207187825 */ /* 0x000fc600078e020c */
[----:B------:R-:W-:Y:S02]  /*11e80*/  LEA.HI.X.SX32 R3, R3, R2, 0x1, P1 ;  /* 0x0000000203037211 */ /* 0x000fe400008f0eff */
[C---:B------:R-:W-:Y:S01]  /*11e90*/  LEA R28, P1, R5.reuse, R36, 0x1 ;  /* 0x00000024051c7211 */ /* 0x040fe200078208ff */
[----:B--2---:R-:W2:Y:S03]  /*11ea0*/  LD.E.128 R24, [R24.64] ;  /* 0x0000000618187980 */ /* 0x004ea6000c101d00 */
[----:B------:R-:W-:Y:S02]  /*11eb0*/  LEA.HI.X R29, R5, R37, R3, 0x1, P1 ;  /* 0x00000025051d7211 */ /* 0x000fe400008f0c03 */
[----:B------:R-:W-:Y:S01]  /*11ec0*/  MOV R3, RZ ;  /* 0x000000ff00037202 */ /* 0x000fe20000000f00 */
[----:B------:R-:W-:-:S03]  /*11ed0*/  @P0 IMAD.MOV R3, RZ, RZ, -R15 ;  /* 0x000000ffff030224 */ /* 0x000fc600078e0a0f */
[----:B---3--:R-:W3:Y:S02]  /*11ee0*/  LD.E.128 R28, [R28.64] ;  /* 0x000000061c1c7980 */ /* 0x008ee4000c101d00 */
[----:B------:R-:W-:-:S04]  /*11ef0*/  IADD3 R5, P1, R3, R0, RZ ;  /* 0x0000000003057210 */ /* 0x000fc80007f3e0ff */
        /* <DEDUP_REMOVED lines=12> */
[C---:B--2---:R-:W-:Y:S01]  /*11fc0*/  IMAD.U32 R16, R24.reuse, 0x10000, RZ ;  /* 0x0001000018107824 */ /* 0x044fe200078e00ff */
[----:B------:R-:W-:Y:S01]  /*11fd0*/  LOP3.LUT R11, R24, 0xffff0000, RZ, 0xc0, !PT ;  /* 0xffff0000180b7812 */ /* 0x000fe200078ec0ff */
[C---:B------:R-:W-:Y:S01]  /*11fe0*/  IMAD.U32 R23, R26.reuse, 0x10000, RZ ;  /* 0x000100001a177824 */ /* 0x040fe200078e00ff */
[C---:B------:R-:W-:Y:S02]  /*11ff0*/  SHF.L.U32 R10, R25.reuse, 0x10, RZ ;  /* 0x00000010190a7819 */ /* 0x040fe400000006ff */
[----:B------:R-:W-:Y:S02]  /*12000*/  LOP3.LUT R24, R25, 0xffff0000, RZ, 0xc0, !PT ;  /* 0xffff000019187812 */ /* 0x000fe400078ec0ff */
[----:B------:R-:W-:Y:S02]  /*12010*/  LOP3.LUT R21, R26, 0xffff0000, RZ, 0xc0, !PT ;  /* 0xffff00001a157812 */ /* 0x000fe400078ec0ff */
[C---:B---3--:R-:W-:Y:S01]  /*12020*/  SHF.L.U32 R25, R29.reuse, 0x10, RZ ;  /* 0x000000101d197819 */ /* 0x048fe200000006ff */
[----:B------:R-:W-:Y:S01]  /*12030*/  IMAD.U32 R34, R30, 0x10000, RZ ;  /* 0x000100001e227824 */ /* 0x000fe200078e00ff */
[----:B------:R-:W-:-:S02]  /*12040*/  LOP3.LUT R29, R29, 0xffff0000, RZ, 0xc0, !PT ;  /* 0xffff00001d1d7812 */ /* 0x000fc400078ec0ff */
[----:B------:R-:W-:Y:S01]  /*12050*/  SHF.L.U32 R17, R27, 0x10, RZ ;  /* 0x000000101b117819 */ /* 0x000fe200000006ff */
[----:B------:R-:W-:Y:S01]  /*12060*/  @!P0 FADD.FTZ R25, -R25, -RZ ;  /* 0x800000ff19198221 */ /* 0x000fe20000010100 */
[----:B------:R-:W-:Y:S01]  /*12070*/  LOP3.LUT R32, R27, 0xffff0000, RZ, 0xc0, !PT ;  /* 0xffff00001b207812 */ /* 0x000fe200078ec0ff */
[----:B------:R-:W-:Y:S01]  /*12080*/  IMAD.U32 R27, R28, 0x10000, RZ ;  /* 0x000100001c1b7824 */ /* 0x000fe200078e00ff */
[----:B------:R-:W-:Y:S01]  /*12090*/  LOP3.LUT R30, R30, 0xffff0000, RZ, 0xc0, !PT ;  /* 0xffff00001e1e7812 */ /* 0x000fe200078ec0ff */
[----:B------:R-:W-:Y:S01]  /*120a0*/  @!P0 FADD.FTZ R29, -R29, -RZ ;  /* 0x800000ff1d1d8221 */ /* 0x000fe20000010100 */
[----:B------:R-:W-:Y:S01]  /*120b0*/  LOP3.LUT R26, R28, 0xffff0000, RZ, 0xc0, !PT ;  /* 0xffff00001c1a7812 */ /* 0x000fe200078ec0ff */
[----:B------:R-:W-:Y:S01]  /*120c0*/  @!P0 FADD.FTZ R34, -R34, -RZ ;  /* 0x800000ff22228221 */ /* 0x000fe20000010100 */
[C---:B------:R-:W-:Y:S01]  /*120d0*/  SHF.L.U32 R28, R31.reuse, 0x10, RZ ;  /* 0x000000101f1c7819 */ /* 0x040fe200000006ff */
[----:B------:R-:W-:Y:S01]  /*120e0*/  @!P0 FADD.FTZ R30, -R30, -RZ ;  /* 0x800000ff1e1e8221 */ /* 0x000fe20000010100 */
[----:B------:R-:W-:Y:S01]  /*120f0*/  LOP3.LUT R31, R31, 0xffff0000, RZ, 0xc0, !PT ;  /* 0xffff00001f1f7812 */ /* 0x000fe200078ec0ff */
[----:B------:R-:W-:-:S02]  /*12100*/  @!P0 FADD.FTZ R27, -R27, -RZ ;  /* 0x800000ff1b1b8221 */ /* 0x000fc40000010100 */
[----:B------:R-:W-:Y:S02]  /*12110*/  @!P0 FADD.FTZ R26, -R26, -RZ ;  /* 0x800000ff1a1a8221 */ /* 0x000fe40000010100 */
[----:B------:R-:W-:Y:S01]  /*12120*/  FMUL.FTZ R25, R10, R25 ;  /* 0x000000190a197220 */ /* 0x000fe20000410000 */
[C---:B----4-:R-:W-:Y:S01]  /*12130*/  SHF.L.U32 R10, R13.reuse, 0x10, RZ ;  /* 0x000000100d0a7819 */ /* 0x050fe200000006ff */
[----:B------:R-:W-:Y:S01]  /*12140*/  FMUL.FTZ R29, R24, R29 ;  /* 0x0000001d181d7220 */ /* 0x000fe20000410000 */
[----:B------:R-:W-:Y:S01]  /*12150*/  LOP3.LUT R24, R13, 0xffff0000, RZ, 0xc0, !PT ;  /* 0xffff00000d187812 */ /* 0x000fe200078ec0ff */
[----:B------:R-:W-:Y:S01]  /*12160*/  @!P0 FADD.FTZ R28, -R28, -RZ ;  /* 0x800000ff1c1c8221 */ /* 0x000fe20000010100 */
[----:B------:R-:W-:Y:S01]  /*12170*/  SHF.L.U32 R13, R15, 0x10, RZ ;  /* 0x000000100f0d7819 */ /* 0x000fe200000006ff */
[----:B------:R-:W-:Y:S01]  /*12180*/  @!P0 FADD.FTZ R31, -R31, -RZ ;  /* 0x800000ff1f1f8221 */ /* 0x000fe20000010100 */
[----:B------:R-:W-:Y:S01]  /*12190*/  LOP3.LUT R15, R15, 0xffff0000, RZ, 0xc0, !PT ;  /* 0xffff00000f0f7812 */ /* 0x000fe200078ec0ff */
[----:B------:R-:W-:-:S02]  /*121a0*/  FMUL.FTZ R34, R23, R34 ;  /* 0x0000002217227220 */ /* 0x000fc40000410000 */
[----:B------:R-:W-:Y:S02]  /*121b0*/  FMUL.FTZ R30, R21, R30 ;  /* 0x0000001e151e7220 */ /* 0x000fe40000410000 */
[C---:B------:R-:W-:Y:S01]  /*121c0*/  IMAD.U32 R21, R12.reuse, 0x10000, RZ ;  /* 0x000100000c157824 */ /* 0x040fe200078e00ff */
[----:B------:R-:W-:Y:S01]  /*121d0*/  LOP3.LUT R12, R12, 0xffff0000, RZ, 0xc0, !PT ;  /* 0xffff00000c0c7812 */ /* 0x000fe200078ec0ff */
[C---:B------:R-:W-:Y:S01]  /*121e0*/  IMAD.U32 R23, R14.reuse, 0x10000, RZ ;  /* 0x000100000e177824 */ /* 0x040fe200078e00ff */
[----:B------:R-:W-:Y:S01]  /*121f0*/  LOP3.LUT R14, R14, 0xffff0000, RZ, 0xc0, !PT ;  /* 0xffff00000e0e7812 */ /* 0x000fe200078ec0ff */
[----:B------:R-:W-:Y:S02]  /*12200*/  FMUL.FTZ R16, R16, R27 ;  /* 0x0000001b10107220 */ /* 0x000fe40000410000 */
[----:B------:R-:W-:Y:S02]  /*12210*/  FMUL.FTZ R11, R11, R26 ;  /* 0x0000001a0b0b7220 */ /* 0x000fe40000410000 */
        /* <DEDUP_REMOVED lines=11> */
[----:B------:R-:W-:-:S03]  /*122d0*/  FFMA.FTZ R14, R7, R14, R30 ;  /* 0x0000000e070e7223 */ /* 0x000fc6000001001e */
[----:B------:R-:W-:Y:S02]  /*122e0*/  F2FP.BF16.PACK_AB R23, R32, R13 ;  /* 0x0000000d2017723e */ /* 0x000fe400000010ff */
[----:B------:R-:W-:Y:S02]  /*122f0*/  F2FP.BF16.PACK_AB R22, R14, R9 ;  /* 0x000000090e16723e */ /* 0x000fe400000010ff */
.L_x_2395:
[----:B------:R-:W-:Y:S05]  /*12300*/  BSYNC B0 ;  /* 0x0000000000007941 */ /* 0x000fea0003800000 */
.L_x_2394:
[----:B-----5:R1:W-:Y:S01]  /*12310*/  STS.128 [R211+0x5800], R20 ;  /* 0x00580014d3007388 */ /* 0x0203e20000000c00 */
[----:B------:R-:W-:Y:S05]  /*12320*/  BRA `(.L_x_2339) ;  /* 0x0000078000007947 */ /* 0x000fea0003800000 */
.L_x_2301:
        /* <DEDUP_REMOVED lines=29> */
.L_x_2397:
[----:B------:R-:W-:Y:S05]  /*12500*/  BSYNC B0 ;  /* 0x0000000000007941 */ /* 0x000fea0003800000 */
.L_x_2396:
[----:B-1----:R-:W-:Y:S01]  /*12510*/  IADD3 R6, R160, 0x10, RZ ;  /* 0x00000010a0067810 */ /* 0x002fe20007ffe0ff */
[----:B------:R-:W-:Y:S03]  /*12520*/  BSSY B0, `(.L_x_2398) ;  /* 0x000001c000007945 */ /* 0x000fe60003800000 */
[----:B------:R-:W-:-:S13]  /*12530*/  ISETP.GE.AND P2, PT, R6, R5, PT ;  /* 0x000000050600720c */ /* 0x000fda0003f46270 */
[----:B------:R-:W-:Y:S05]  /*12540*/  @P2 BRA `(.L_x_2399) ;  /* 0x0000019000002947 */ /* 0x000fea0003800000 */
[----:B------:R-:W-:Y:S02]  /*12550*/  ISETP.GE.AND P3, PT, R12, R79, PT ;  /* 0x0000004f0c00720c */ /* 0x000fe40003f66270 */
[----:B------:R-:W-:-:S05]  /*12560*/  IADD3 R3, P2, R3, R166, RZ ;  /* 0x000000a603037210 */ /* 0x000fca0007f5e0ff */
[----:B------:R-:W-:Y:S01]  /*12570*/  IMAD.X R17, R17, 0x1, R169, P2 ;  /* 0x0000000111117824 */ /* 0x000fe200010e06a9 */
        /* <DEDUP_REMOVED lines=22> */
.L_x_2399:
[----:B------:R-:W-:Y:S05]  /*126e0*/  BSYNC B0 ;  /* 0x0000000000007941 */ /* 0x000fea0003800000 */
.L_x_2398:
        /* <DEDUP_REMOVED lines=29> */
.L_x_2401:
[----:B------:R-:W-:Y:S05]  /*128c0*/  BSYNC B0 ;  /* 0x0000000000007941 */ /* 0x000fea0003800000 */
.L_x_2400:
[----:B------:R-:W-:-:S04]  /*128d0*/  IADD3 R4, R160, 0x30, RZ ;  /* 0x00000030a0047810 */ /* 0x000fc80007ffe0ff */
[----:B------:R-:W-:-:S13]  /*128e0*/  ISETP.GE.AND P2, PT, R4, R5, PT ;  /* 0x000000050400720c */ /* 0x000fda0003f46270 */
[----:B------:R-:W-:Y:S05]  /*128f0*/  @P2 BRA `(.L_x_2339) ;  /* 0x000001b000002947 */ /* 0x000fea0003800000 */
[----:B------:R-:W-:Y:S01]  /*12900*/  ISETP.GE.AND P3, PT, R12, R79, PT ;  /* 0x0000004f0c00720c */ /* 0x000fe20003f66270 */
[----:B------:R-:W-:Y:S02]  /*12910*/  IMAD.MOV.U32 R167, RZ, RZ, R169 ;  /* 0x000000ffffa77224 */ /* 0x000fe400078e00a9 */
[----:B------:R-:W-:Y:S02]  /*12920*/  IMAD R0, R171, 0x30, RZ ;  /* 0x00000030ab007824 */ /* 0x000fe400078e02ff */
[----:B------:R-:W-:-:S04]  /*12930*/  IMAD.WIDE.U32 R170, R170, 0x30, R166 ;  /* 0x00000030aaaa7825 */ /* 0x000fc800078e00a6 */
[----:B--2---:R-:W-:Y:S01]  /*12940*/  IMAD.IADD R3, R0, 0x1, R171 ;  /* 0x0000000100037824 */ /* 0x004fe200078e02ab */
[----:B-1---5:R-:W-:-:S03]  /*12950*/  @!P0 LEA R10, P2, R170, R172, 0x1 ;  /* 0x000000acaa0a8211 */ /* 0x022fc600078408ff */
        /* <DEDUP_REMOVED lines=21> */
.L_x_2339:
[----:B------:R-:W-:Y:S05]  /*12ab0*/  BSYNC B3 ;  /* 0x0000000000037941 */ /* 0x000fea0003800000 */
.L_x_2300:
[----:B------:R-:W-:Y:S01]  /*12ac0*/  IADD3 R215, R133, -0x1, RZ ;  /* 0xffffffff85d77810 */ /* 0x000fe20007ffe0ff */
[----:B------:R-:W-:Y:S01]  /*12ad0*/  BSSY B0, `(.L_x_2402) ;  /* 0x0000020000007945 */ /* 0x000fe20003800000 */
[----:B------:R-:W-:-:S03]  /*12ae0*/  LOP3.LUT R214, R74, 0xff, RZ, 0xc0, !PT ;  /* 0x000000ff4ad67812 */ /* 0x000fc600078ec0ff */
[----:B------:R-:W-:-:S04]  /*12af0*/  IMAD.SHL.U32 R17, R215, 0x40, RZ ;  /* 0x00000040d7117824 */ /* 0x000fc800078e00ff */
[----:B--2---:R-:W-:-:S05]  /*12b00*/  IMAD.IADD R3, R68, 0x1, -R17 ;  /* 0x0000000144037824 */ /* 0x004fca00078e0a11 */
[----:B------:R-:W-:-:S13]  /*12b10*/  ISETP.GE.AND P0, PT, R160, R3, PT ;  /* 0x00000003a000720c */ /* 0x000fda0003f06270 */
[----:B------:R-:W-:Y:S05]  /*12b20*/  @P0 BRA `(.L_x_2403) ;  /* 0x000001a000000947 */ /* 0x000fea0003800000 */
[C---:B------:R-:W-:Y:S02]  /*12b30*/  LOP3.LUT R0, R214.reuse, 0x1, RZ, 0xc0, !PT ;  /* 0x00000001d6007812 */ /* 0x040fe400078ec0ff */
[----:B------:R-:W-:Y:S02]  /*12b40*/  R2P PR, R214, 0x6 ;  /* 0x00000006d6007804 */ /* 0x000fe40000000000 */
[----:B------:R-:W-:-:S11]  /*12b50*/  ISETP.NE.U32.AND P0, PT, R0, 0x1, PT ;  /* 0x000000010000780c */ /* 0x000fd60003f05070 */
[----:B-1----:R-:W-:Y:S02]  /*12b60*/  @P1 IMAD.MOV.U32 R10, RZ, RZ, R204 ;  /* 0x000000ffff0a1224 */ /* 0x002fe400078e00cc */
        /* <DEDUP_REMOVED lines=21> */
.L_x_2404:
[----:B------:R2:W-:Y:S02]  /*12cc0*/  STS.128 [R211+0xa000], RZ ;  /* 0x00a000ffd3007388 */ /* 0x0005e40000000c00 */
.L_x_2403:
[----:B------:R-:W-:Y:S05]  /*12cd0*/  BSYNC B0 ;  /* 0x0000000000007941 */ /* 0x000fea0003800000 */
.L_x_2402:
        /* <DEDUP_REMOVED lines=31> */
.L_x_2407:
[----:B------:R1:W-:Y:S02]  /*12ed0*/  STS.128 [R211+0xa800], RZ ;  /* 0x00a800ffd3007388 */ /* 0x0003e40000000c00 */
.L_x_2406:
[----:B------:R-:W-:Y:S05]  /*12ee0*/  BSYNC B0 ;  /* 0x0000000000007941 */ /* 0x000fea0003800000 */
.L_x_2405:
[----:B------:R-:W-:Y:S01]  /*12ef0*/  ISETP.GE.AND P0, PT, R8, R3, PT ;  /* 0x000000030800720c */ /* 0x000fe20003f06270 */
[----:B------:R-:W-:-:S12]  /*12f00*/  BSSY B0, `(.L_x_2408) ;  /* 0x0000021000007945 */ /* 0x000fd80003800000 */
[----:B------:R-:W-:Y:S05]  /*12f10*/  @P0 BRA `(.L_x_2409) ;  /* 0x000001f000000947 */ /* 0x000fea0003800000 */
[C---:B------:R-:W-:Y:S02]  /*12f20*/  LOP3.LUT R0, R214.reuse, 0x1, RZ, 0xc0, !PT ;  /* 0x00000001d6007812 */ /* 0x040fe400078ec0ff */
[----:B------:R-:W-:Y:S02]  /*12f30*/  LOP3.LUT P0, RZ, R214, 0x2, RZ, 0xc0, !PT ;  /* 0x00000002d6ff7812 */ /* 0x000fe4000780c0ff */
        /* <DEDUP_REMOVED lines=28> */
.L_x_2410:
[----:B------:R1:W-:Y:S02]  /*13100*/  STS.128 [R211+0xb000], RZ ;  /* 0x00b000ffd3007388 */ /* 0x0003e40000000c00 */
.L_x_2409:
[----:B------:R-:W-:Y:S05]  /*13110*/  BSYNC B0 ;  /* 0x0000000000007941 */ /* 0x000fea0003800000 */
.L_x_2408:
        /* <DEDUP_REMOVED lines=9> */
[----:B------:R-:W-:-:S04]  /*131b0*/  IMAD.WIDE.U32 R156, R64, 0x30, R156 ;  /* 0x00000030409c7825 */ /* 0x000fc800078e009c */
[----:B------:R-:W-:-:S04]  /*131c0*/  IMAD.IADD R5, R157, 0x1, R0 ;  /* 0x000000019d057824 */ /* 0x000fc800078e0200 */
[CC--:B-1----:R-:W-:Y:S02]  /*131d0*/  @P2 LEA R12, P4, R156.reuse, R162.reuse, 0x1 ;  /* 0x000000a29c0c2211 */ /* 0x0c2fe400078808ff */
        /* <DEDUP_REMOVED lines=23> */
.L_x_2412:
[----:B------:R-:W-:Y:S05]  /*13350*/  BSYNC B0 ;  /* 0x0000000000007941 */ /* 0x000fea0003800000 */
.L_x_2411:
[----:B------:R-:W0:Y:S04]  /*13360*/  LDGDEPBAR ;  /* 0x00000000000079af */ /* 0x000e280000000000 */
[----:B------:R1:W5:Y:S04]  /*13370*/  LD.E R16, [R18.64+0x184] ;  /* 0x0001840612107980 */ /* 0x000368000c101900 */
[----:B------:R1:W5:Y:S01]  /*13380*/  LD.E R2, [R18.64+0x188] ;  /* 0x0001880612027980 */ /* 0x000362000c101900 */
[----:B------:R-:W-:Y:S01]  /*13390*/  ISETP.GE.AND P0, PT, R160, R3, PT ;  /* 0x00000003a000720c */ /* 0x000fe20003f06270 */
[----:B------:R-:W-:Y:S01]  /*133a0*/  IMAD.SHL.U32 R71, R71, 0x2, RZ ;  /* 0x0000000247477824 */ /* 0x000fe200078e00ff */
[----:B------:R-:W-:Y:S01]  /*133b0*/  SHF.R.S32.HI R0, RZ, 0x1f, R73 ;  /* 0x0000001fff007819 */ /* 0x000fe20000011449 */
[----:B------:R-:W-:Y:S03]  /*133c0*/  BSSY B0, `(.L_x_2413) ;  /* 0x0000020000007945 */ /* 0x000fe60003800000 */
[----:B------:R-:W-:-:S02]  /*133d0*/  LEA.HI R53, R0, R73, RZ, 0x2 ;  /* 0x0000004900357211 */ /* 0x000fc400078f10ff */
[----:B------:R-:W-:Y:S02]  /*133e0*/  LOP3.LUT R0, R71, 0x6, RZ, 0xc0, !PT ;  /* 0x0000000647007812 */ /* 0x000fe400078ec0ff */
[----:B------:R-:W-:Y:S01]  /*133f0*/  SHF.R.S32.HI R53, RZ, 0x2, R53 ;  /* 0x00000002ff357819 */ /* 0x000fe20000011435 */
[----:B------:R-:W-:-:S04]  /*13400*/  DEPBAR.LE SB0, 0x0 ;  /* 0x000080000000791a */ /* 0x000fc80000000000 */
[----:B------:R-:W-:Y:S06]  /*13410*/  BAR.SYNC.DEFER_BLOCKING 0x0 ;  /* 0x0000000000007b1d */ /* 0x000fec0000010000 */
        /* <DEDUP_REMOVED lines=25> */
.L_x_2415:
[----:B------:R1:W-:Y:S02]  /*135b0*/  STS.128 [R211+0x10000], RZ ;  /* 0x010000ffd3007388 */ /* 0x0003e40000000c00 */
.L_x_2414:
[----:B------:R-:W-:Y:S05]  /*135c0*/  BSYNC B0 ;  /* 0x0000000000007941 */ /* 0x000fea0003800000 */
.L_x_2413:
        /* <DEDUP_REMOVED lines=8> */
[----:B------:R-:W-:-:S11]  /*13650*/  ISETP.NE.U32.AND P2, PT, R5, 0x1, PT ;  /* 0x000000010500780c */ /* 0x000fd60003f45070 */
[CC--:B------:R-:W-:Y:S02]  /*13660*/  @P1 LEA R6, P0, R198.reuse, R164.reuse, 0x1 ;  /* 0x000000a4c6061211 */ /* 0x0c0fe400078008ff */
[C---:B-1----:R-:W-:Y:S02]  /*13670*/  @!P2 LEA R10, P3, R198.reuse, R164, 0x1 ;  /* 0x000000a4c60aa211 */ /* 0x042fe400078608ff */
[CCC-:B------:R-:W-:Y:S02]  /*13680*/  @P1 LEA.HI.X R7, R198.reuse, R165.reuse, R199.reuse, 0x1, P0 ;  /* 0x000000a5c6071211 */ /* 0x1c0fe400000f0cc7 */
[----:B------:R-:W-:Y:S02]  /*13690*/  @!P2 LEA.HI.X R11, R198, R165, R199, 0x1, P3 ;  /* 0x000000a5c60ba211 */ /* 0x000fe400018f0cc7 */
[----:B------:R-:W-:-:S03]  /*136a0*/  LOP3.LUT P0, RZ, R214, 0x4, RZ, 0xc0, !PT ;  /* 0x00000004d6ff7812 */ /* 0x000fc6000780c0ff */
        /* <DEDUP_REMOVED lines=18> */
.L_x_2418:
[----:B------:R1:W-:Y:S02]  /*137d0*/  STS.128 [R211+0x10800], RZ ;  /* 0x010800ffd3007388 */ /* 0x0003e40000000c00 */
.L_x_2417:
[----:B------:R-:W-:Y:S05]  /*137e0*/  BSYNC B0 ;  /* 0x0000000000007941 */ /* 0x000fea0003800000 */
.L_x_2416:
        /* <DEDUP_REMOVED lines=10> */
[----:B-1----:R-:W-:-:S09]  /*13890*/  SHF.L.U64.HI R6, R66, 0x5, R67 ;  /* 0x0000000542067819 */ /* 0x002fd20000010243 */
[CC--:B------:R-:W-:Y:S02]  /*138a0*/  @P1 LEA R8, P0, R5.reuse, R164.reuse, 0x1 ;  /* 0x000000a405081211 */ /* 0x0c0fe400078008ff */
[C---:B------:R-:W-:Y:S02]  /*138b0*/  @!P2 LEA R10, P3, R5.reuse, R164, 0x1 ;  /* 0x000000a4050aa211 */ /* 0x040fe400078608ff */
        /* <DEDUP_REMOVED lines=21> */
.L_x_2421:
[----:B------:R1:W-:Y:S02]  /*13a10*/  STS.128 [R211+0x11000], RZ ;  /* 0x011000ffd3007388 */ /* 0x0003e40000000c00 */
.L_x_2420:
[----:B------:R-:W-:Y:S05]  /*13a20*/  BSYNC B0 ;  /* 0x0000000000007941 */ /* 0x000fea0003800000 */
.L_x_2419:
[----:B------:R-:W-:Y:S01]  /*13a30*/  ISETP.GE.AND P0, PT, R4, R3, PT ;  /* 0x000000030400720c */ /* 0x000fe20003f06270 */
[----:B------:R-:W-:-:S12]  /*13a40*/  BSSY B0, `(.L_x_2422) ;  /* 0x0000023000007945 */ /* 0x000fd80003800000 */
[----:B------:R1:W-:Y:S04]  /*13a50*/  @P0 STS.128 [R211+0xd800], RZ ;  /* 0x00d800ffd3000388 */ /* 0x0003e80000000c00 */
[----:B------:R1:W-:Y:S04]  /*13a60*/  @P0 STS.128 [R211+0xf800], RZ ;  /* 0x00f800ffd3000388 */ /* 0x0003e80000000c00 */
[----:B------:R1:W-:Y:S01]  /*13a70*/  @P0 STS.128 [R211+0x11800], RZ ;  /* 0x011800ffd3000388 */ /* 0x0003e20000000c00 */
[----:B------:R-:W-:Y:S05]  /*13a80*/  @P0 BRA `(.L_x_2423) ;  /* 0x000001e000000947 */ /* 0x000fea0003800000 */
[C---:B------:R-:W-:Y:S02]  /*13a90*/  LOP3.LUT R3, R214.reuse, 0x1, RZ, 0xc0, !PT ;  /* 0x00000001d6037812 */ /* 0x040fe400078ec0ff */
[----:B------:R-:W-:-:S02]  /*13aa0*/  R2P PR, R214, 0x6 ;  /* 0x00000006d6007804 */ /* 0x000fc40000000000 */
[----:B------:R-:W-:-:S11]  /*13ab0*/  ISETP.NE.U32.AND P0, PT, R3, 0x1, PT ;  /* 0x000000010300780c */ /* 0x000fd60003f05070 */
[----:B------:R-:W-:Y:S02]  /*13ac0*/  @P1 IMAD R3, R67, 0x60, RZ ;  /* 0x0000006043031824 */ /* 0x000fe400078e02ff */
[----:B-1----:R-:W-:-:S04]  /*13ad0*/  @P1 IMAD.WIDE.U32 R6, R66, 0x60, R164 ;  /* 0x0000006042061825 */ /* 0x002fc800078e00a4 */
[----:B------:R-:W-:Y:S01]  /*13ae0*/  @!P0 IMAD R4, R67, 0x60, RZ ;  /* 0x0000006043048824 */ /* 0x000fe200078e02ff */
[----:B------:R-:W-:Y:S01]  /*13af0*/  @P1 IADD3 R3, R3, R7, RZ ;  /* 0x0000000703031210 */ /* 0x000fe20007ffe0ff */
[----:B------:R-:W-:-:S03]  /*13b00*/  @!P0 IMAD.WIDE.U32 R8, R66, 0x60, R164 ;  /* 0x0000006042088825 */ /* 0x000fc600078e00a4 */
[----:B------:R-:W-:Y:S02]  /*13b10*/  @P1 MOV R7, R3 ;  /* 0x0000000300071202 */ /* 0x000fe40000000f00 */
        /* <DEDUP_REMOVED lines=12> */
[----:B------:R-:W-:Y:S02]  /*13be0*/  IMAD R67, R67, 0x60, RZ ;  /* 0x0000006043437824 */ /* 0x000fe400078e02ff */
[----:B------:R-:W-:-:S05]  /*13bf0*/  IMAD.WIDE.U32 R4, R66, 0x60, R164 ;  /* 0x0000006042047825 */ /* 0x000fca00078e00a4 */
[----:B------:R-:W-:-:S05]  /*13c00*/  IADD3 R5, R67, R5, RZ ;  /* 0x0000000543057210 */ /* 0x000fca0007ffe0ff */
[----:B------:R-:W-:Y:S01]  /*13c10*/  @!PT LDS RZ, [RZ] ;  /* 0x00000000fffff984 */ /* 0x000fe20000000800 */
[----:B------:R-:W-:Y:S01]  /*13c20*/  @!PT LDS RZ, [RZ] ;  /* 0x00000000fffff984 */ /* 0x000fe20000000800 */
[----:B------:R-:W-:Y:S01]  /*13c30*/  @!PT LDS RZ, [RZ] ;  /* 0x00000000fffff984 */ /* 0x000fe20000000800 */
[----:B------:R1:W-:Y:S01]  /*13c40*/  LDGSTS.E.BYPASS.LTC128B.128 [R211+0x11800], [R4.64+0x100] ;  /* 0x1180010004d37fae */ /* 0x0003e2000b901d46 */
[----:B------:R-:W-:Y:S05]  /*13c50*/  BRA `(.L_x_2423) ;  /* 0x0000001000007947 */ /* 0x000fea0003800000 */
.L_x_2424:
[----:B------:R1:W-:Y:S02]  /*13c60*/  STS.128 [R211+0x11800], RZ ;  /* 0x011800ffd3007388 */ /* 0x0003e40000000c00 */
.L_x_2423:
[----:B------:R-:W-:Y:S05]  /*13c70*/  BSYNC B0 ;  /* 0x0000000000007941 */ /* 0x000fea0003800000 */
.L_x_2422:
[C---:B------:R-:W-:Y:S01]  /*13c80*/  IMAD.SHL.U32 R3, R57.reuse, 0x40, RZ ;  /* 0x0000004039037824 */ /* 0x040fe200078e00ff */
[----:B------:R-:W-:Y:S01]  /*13c90*/  R2P PR, R57, 0x6 ;  /* 0x0000000639007804 */ /* 0x000fe20000000000 */
[----:B------:R-:W-:Y:S01]  /*13ca0*/  IMAD.SHL.U32 R160, R160, 0x8, RZ ;  /* 0x00000008a0a07824 */ /* 0x000fe200078e00ff */
[----:B------:R-:W0:Y:S01]  /*13cb0*/  LDGDEPBAR ;  /* 0x00000000000079af */ /* 0x000e220000000000 */
[C---:B------:R-:W-:Y:S01]  /*13cc0*/  IMAD R193, R70.reuse, 0x400, R55 ;  /* 0x0000040046c17824 */ /* 0x040fe200078e0237 */
[----:B------:R-:W-:Y:S01]  /*13cd0*/  LOP3.LUT R3, R3, 0x1c0, RZ, 0xc0, !PT ;  /* 0x000001c003037812 */ /* 0x000fe200078ec0ff */
[----:B------:R-:W-:Y:S01]  /*13ce0*/  IMAD R53, R70, 0x10, R53 ;  /* 0x0000001046357824 */ /* 0x000fe200078e0235 */
[----:B------:R-:W-:Y:S01]  /*13cf0*/  ISETP.GT.AND P5, PT, R215, R202, PT ;  /* 0x000000cad700720c */ /* 0x000fe20003fa4270 */
[----:B------:R-:W-:Y:S01]  /*13d00*/  IMAD.SHL.U32 R193, R193, 0x2, RZ ;  /* 0x00000002c1c17824 */ /* 0x000fe200078e00ff */
[----:B------:R-:W-:Y:S01]  /*13d10*/  LOP3.LUT R160, R3, 0x8, R160, 0xf8, !PT ;  /* 0x0000000803a07812 */ /* 0x000fe200078ef8a0 */
[----:B------:R-:W-:Y:S01]  /*13d20*/  IMAD.IADD R72, R72, 0x1, R53 ;  /* 0x0000000148487824 */ /* 0x000fe200078e0235 */
[----:B------:R-:W-:Y:S01]  /*13d30*/  SHF.R.U32.HI R3, RZ, 0x3, R3 ;  /* 0x00000003ff037819 */ /* 0x000fe20000011603 */
[--C-:B------:R-:W-:Y:S01]  /*13d40*/  IMAD R191, R56, 0x2, R193.reuse ;  /* 0x0000000238bf7824 */ /* 0x100fe200078e02c1 */
[----:B------:R-:W-:Y:S01]  /*13d50*/  LDSM.16.M88.4 R76, [R193] ;  /* 0x00000000c14c783b */ /* 0x000fe20000000200 */
[----:B------:R-:W-:Y:S01]  /*13d60*/  IMAD R189, R54, 0x2, R193 ;  /* 0x0000000236bd7824 */ /* 0x000fe200078e02c1 */
[----:B------:R-:W-:Y:S01]  /*13d70*/  LOP3.LUT R192, R160, R3, RZ, 0x3c, !PT ;  /* 0x00000003a0c07212 */ /* 0x000fe200078e3cff */
[----:B------:R-:W-:Y:S01]  /*13d80*/  IMAD R188, R54, 0x2, R191 ;  /* 0x0000000236bc7824 */ /* 0x000fe200078e02bf */
[----:B-1-3--:R-:W-:Y:S01]  /*13d90*/  LDSM.16.M88.4 R48, [R191] ;  /* 0x00000000bf30783b */ /* 0x00afe20000000200 */
[----:B-----5:R-:W-:Y:S01]  /*13da0*/  IADD3 R217, -R16, R68, -R209 ;  /* 0x0000004410d97210 */ /* 0x020fe20007ffe9d1 */
[----:B------:R-:W-:Y:S01]  /*13db0*/  BSSY B1, `(.L_x_2425) ;  /* 0x0000162000017945 */ /* 0x000fe20003800000 */
[----:B------:R-:W-:Y:S01]  /*13dc0*/  IMAD R192, R69, 0x200, R192 ;  /* 0x0000020045c07824 */ /* 0x000fe200078e02c0 */
[----:B------:R-:W-:Y:S01]  /*13dd0*/  LDSM.16.M88.4 R88, [R188+0x2000] ;  /* 0x00200000bc58783b */ /* 0x000fe20000000200 */
[----:B------:R-:W-:Y:S01]  /*13de0*/  ISETP.NE.U32.AND P0, PT, R212, RZ, PT ;  /* 0x000000ffd400720c */ /* 0x000fe20003f05070 */
[----:B------:R-:W-:-:S02]  /*13df0*/  IMAD.IADD R219, R72, 0x1, R217 ;  /* 0x0000000148db7824 */ /* 0x000fc400078e02d9 */
[----:B------:R-:W-:Y:S01]  /*13e00*/  IMAD.SHL.U32 R192, R192, 0x2, RZ ;  /* 0x00000002c0c07824 */ /* 0x000fe200078e00ff */
[----:B------:R-:W-:Y:S02]  /*13e10*/  ISETP.NE.AND.EX P0, PT, R213, RZ, PT, P0 ;  /* 0x000000ffd500720c */ /* 0x000fe40003f05300 */
[----:B------:R-:W-:Y:S02]  /*13e20*/  IMNMX R219, RZ, R219, !PT ;  /* 0x000000dbffdb7217 */ /* 0x000fe40007800200 */
[----:B------:R-:W1:Y:S01]  /*13e30*/  LDSM.16.M88.4 R32, [R192+0x6000] ;  /* 0x00600000c020783b */ /* 0x000e620000000200 */
[C---:B------:R-:W-:Y:S02]  /*13e40*/  IADD3 R3, R192.reuse, 0x6000, RZ ;  /* 0x00006000c0037810 */ /* 0x040fe40007ffe0ff */
[----:B------:R-:W-:Y:S01]  /*13e50*/  IADD3 R190, R192, 0x6020, RZ ;  /* 0x00006020c0be7810 */ /* 0x000fe20007ffe0ff */
[----:B------:R-:W3:Y:S01]  /*13e60*/  LDSM.16.M88.4 R24, [R192+0x6800] ;  /* 0x00680000c018783b */ /* 0x000ee20000000200 */
[----:B------:R-:W-:Y:S01]  /*13e70*/  @P1 IADD3 R190, R3, -0x20, RZ ;  /* 0xffffffe003be1810 */ /* 0x000fe20007ffe0ff */
[----:B------:R-:W-:-:S02]  /*13e80*/  IMAD.MOV.U32 R3, RZ, RZ, 0x40 ;  /* 0x00000040ff037424 */ /* 0x000fc400078e00ff */
[----:B------:R-:W2:Y:S01]  /*13e90*/  LDSM.16.M88.4 R12, [R192+0x7000] ;  /* 0x00700000c00c783b */ /* 0x000ea20000000200 */
[C---:B------:R-:W-:Y:S02]  /*13ea0*/  IADD3 R186, R190.reuse, 0x800, RZ ;  /* 0x00000800beba7810 */ /* 0x040fe40007ffe0ff */
        /* <DEDUP_REMOVED lines=8> */
[----:B------:R-:W2:Y:S01]  /*13f30*/  LDSM.16.M88.4 R44, [R190+0x800] ;  /* 0x00080000be2c783b */ /* 0x000ea20000000200 */
[----:B------:R-:W-:-:S02]  /*13f40*/  IADD3 R3, R68, 0x1, -R209 ;  /* 0x0000000144037810 */ /* 0x000fc40007ffe8d1 */
[C---:B------:R-:W-:Y:S01]  /*13f50*/  IADD3 R181, R190.reuse, 0x2800, RZ ;  /* 0x00002800beb57810 */ /* 0x040fe20007ffe0ff */
[----:B------:R-:W2:Y:S01]  /*13f60*/  LDSM.16.M88.4 R84, [R190+0x1000] ;  /* 0x00100000be54783b */ /* 0x000ea20000000200 */
[----:B------:R-:W-:Y:S01]  /*13f70*/  IADD3 R180, R190, 0x3000, RZ ;  /* 0x00003000beb47810 */ /* 0x000fe20007ffe0ff */
[----:B------:R-:W-:Y:S01]  /*13f80*/  IMAD.IADD R3, R2, 0x1, R3 ;  /* 0x0000000102037824 */ /* 0x000fe200078e0203 */
[----:B------:R-:W-:Y:S01]  /*13f90*/  IADD3 R2, R72, 0x8, RZ ;  /* 0x0000000848027810 */ /* 0x000fe20007ffe0ff */
[----:B------:R-:W4:Y:S01]  /*13fa0*/  LDSM.16.M88.4 R60, [R190+0x1800] ;  /* 0x00180000be3c783b */ /* 0x000f220000000200 */
[C---:B------:R-:W-:Y:S02]  /*13fb0*/  IADD3 R179, R190.reuse, 0x3800, RZ ;  /* 0x00003800beb37810 */ /* 0x040fe40007ffe0ff */
[C---:B------:R-:W-:Y:S01]  /*13fc0*/  IADD3 R178, R190.reuse, 0x4000, RZ ;  /* 0x00004000beb27810 */ /* 0x040fe20007ffe0ff */
[----:B------:R-:W-:Y:S01]  /*13fd0*/  LDSM.16.M88.4 R8, [R187+0x6000] ;  /* 0x00600000bb08783b */ /* 0x000fe20000000200 */
[----:B------:R-:W-:Y:S01]  /*13fe0*/  IMAD.IADD R217, R217, 0x1, R2 ;  /* 0x00000001d9d97824 */ /* 0x000fe200078e0202 */
[----:B------:R-:W-:-:S02]  /*13ff0*/  IADD3 R177, R190, 0x4800, RZ ;  /* 0x00004800beb17810 */ /* 0x000fc40007ffe0ff */
[----:B------:R-:W-:Y:S01]  /*14000*/  LDSM.16.M88.4 R40, [R187+0x6800] ;  /* 0x00680000bb28783b */ /* 0x000fe20000000200 */
[C---:B------:R-:W-:Y:S02]  /*14010*/  IADD3 R176, R190.reuse, 0x5000, RZ ;  /* 0x00005000beb07810 */ /* 0x040fe40007ffe0ff */
[----:B------:R-:W-:Y:S01]  /*14020*/  IMNMX R217, RZ, R217, !PT ;  /* 0x000000d9ffd97217 */ /* 0x000fe20007800200 */
[----:B-1----:R-:W-:Y:S01]  /*14030*/  HMMA.16816.F32.BF16 R36, R76, R32, RZ ;  /* 0x000000204c24723c */ /* 0x002fe200000418ff */
[----:B------:R-:W-:Y:S01]  /*14040*/  LDSM.16.M88.4 R92, [R190+0x3000] ;  /* 0x00300000be5c783b */ /* 0x000fe20000000200 */
[----:B------:R-:W-:-:S06]  /*14050*/  IADD3 R135, R190, 0x5800, RZ ;  /* 0x00005800be877810 */ /* 0x000fcc0007ffe0ff */
[C---:B------:R-:W-:Y:S08]  /*14060*/  HMMA.16816.F32.BF16 R32, R76.reuse, R34, RZ ;  /* 0x000000224c20723c */ /* 0x040ff000000418ff */
[C---:B---3--:R-:W-:Y:S08]  /*14070*/  HMMA.16816.F32.BF16 R28, R76.reuse, R24, RZ ;  /* 0x000000184c1c723c */ /* 0x048ff000000418ff */
[C---:B--2---:R-:W-:Y:S08]  /*14080*/  HMMA.16816.F32.BF16 R20, R76.reuse, R12, RZ ;  /* 0x0000000c4c14723c */ /* 0x044ff000000418ff */
[C---:B------:R-:W-:Y:S08]  /*14090*/  HMMA.16816.F32.BF16 R24, R76.reuse, R26, RZ ;  /* 0x0000001a4c18723c */ /* 0x040ff000000418ff */
[C---:B------:R-:W-:Y:S08]  /*140a0*/  HMMA.16816.F32.BF16 R12, R76.reuse, R14, RZ ;  /* 0x0000000e4c0c723c */ /* 0x040ff000000418ff */
[C---:B----4-:R-:W-:Y:S08]  /*140b0*/  HMMA.16816.F32.BF16 R80, R76.reuse, R4, RZ ;  /* 0x000000044c50723c */ /* 0x050ff000000418ff */
[----:B------:R-:W-:Y:S01]  /*140c0*/  HMMA.16816.F32.BF16 R76, R76, R6, RZ ;  /* 0x000000064c4c723c */ /* 0x000fe200000418ff */
[----:B------:R-:W1:Y:S07]  /*140d0*/  LDSM.16.M88.4 R4, [R189] ;  /* 0x00000000bd04783b */ /* 0x000e6e0000000200 */
[C---:B------:R-:W-:Y:S08]  /*140e0*/  HMMA.16816.F32.BF16 R36, R48.reuse, R64, R36 ;  /* 0x000000403024723c */ /* 0x040ff00000041824 */
[C---:B------:R-:W-:Y:S01]  /*140f0*/  HMMA.16816.F32.BF16 R32, R48.reuse, R66, R32 ;  /* 0x000000423020723c */ /* 0x040fe20000041820 */
[----:B------:R-:W2:Y:S07]  /*14100*/  LDSM.16.M88.4 R64, [R187+0x7000] ;  /* 0x00700000bb40783b */ /* 0x000eae0000000200 */
[C---:B------:R-:W-:Y:S08]  /*14110*/  HMMA.16816.F32.BF16 R28, R48.reuse, R44, R28 ;  /* 0x0000002c301c723c */ /* 0x040ff0000004181c */
[C---:B------:R-:W-:Y:S01]  /*14120*/  HMMA.16816.F32.BF16 R24, R48.reuse, R46, R24 ;  /* 0x0000002e3018723c */ /* 0x040fe20000041818 */
[----:B------:R-:W3:Y:S07]  /*14130*/  LDSM.16.M88.4 R44, [R187+0x7800] ;  /* 0x00780000bb2c783b */ /* 0x000eee0000000200 */
[C---:B------:R-:W-:Y:S08]  /*14140*/  HMMA.16816.F32.BF16 R20, R48.reuse, R84, R20 ;  /* 0x000000543014723c */ /* 0x040ff00000041814 */
[C---:B------:R-:W-:Y:S01]  /*14150*/  HMMA.16816.F32.BF16 R12, R48.reuse, R86, R12 ;  /* 0x00000056300c723c */ /* 0x040fe2000004180c */
[----:B------:R-:W-:Y:S07]  /*14160*/  LDSM.16.M88.4 R84, [R190+0x3800] ;  /* 0x00380000be54783b */ /* 0x000fee0000000200 */
[C---:B------:R-:W-:Y:S08]  /*14170*/  HMMA.16816.F32.BF16 R80, R48.reuse, R60, R80 ;  /* 0x0000003c3050723c */ /* 0x040ff00000041850 */
[----:B------:R-:W-:Y:S01]  /*14180*/  HMMA.16816.F32.BF16 R76, R48, R62, R76 ;  /* 0x0000003e304c723c */ /* 0x000fe2000004184c */
[----:B------:R-:W-:Y:S04]  /*14190*/  LDSM.16.M88.4 R60, [R188] ;  /* 0x00000000bc3c783b */ /* 0x000fe80000000200 */
[----:B------:R-:W-:Y:S03]  /*141a0*/  LDSM.16.M88.4 R48, [R183+0x800] ;  /* 0x00080000b730783b */ /* 0x000fe60000000200 */
[C---:B-1----:R-:W-:Y:S08]  /*141b0*/  HMMA.16816.F32.BF16 R36, R4.reuse, R8, R36 ;  /* 0x000000080424723c */ /* 0x042ff00000041824 */
[C---:B------:R-:W-:Y:S01]  /*141c0*/  HMMA.16816.F32.BF16 R32, R4.reuse, R10, R32 ;  /* 0x0000000a0420723c */ /* 0x040fe20000041820 */
[----:B------:R-:W1:Y:S07]  /*141d0*/  LDSM.16.M88.4 R8, [R183] ;  /* 0x00000000b708783b */ /* 0x000e6e0000000200 */
[C---:B------:R-:W-:Y:S08]  /*141e0*/  HMMA.16816.F32.BF16 R28, R4.reuse, R40, R28 ;  /* 0x00000028041c723c */ /* 0x040ff0000004181c */
[C---:B------:R-:W-:Y:S01]  /*141f0*/  HMMA.16816.F32.BF16 R24, R4.reuse, R42, R24 ;  /* 0x0000002a0418723c */ /* 0x040fe20000041818 */
[----:B------:R-:W4:Y:S07]  /*14200*/  LDSM.16.M88.4 R40, [R183+0x1000] ;  /* 0x00100000b728783b */ /* 0x000f2e0000000200 */
[C---:B--2---:R-:W-:Y:S08]  /*14210*/  HMMA.16816.F32.BF16 R20, R4.reuse, R64, R20 ;  /* 0x000000400414723c */ /* 0x044ff00000041814 */
[C---:B------:R-:W-:Y:S01]  /*14220*/  HMMA.16816.F32.BF16 R12, R4.reuse, R66, R12 ;  /* 0x00000042040c723c */ /* 0x040fe2000004180c */
[----:B------:R-:W2:Y:S07]  /*14230*/  LDSM.16.M88.4 R64, [R183+0x1800] ;  /* 0x00180000b740783b */ /* 0x000eae0000000200 */
[C---:B---3--:R-:W-:Y:S08]  /*14240*/  HMMA.16816.F32.BF16 R80, R4.reuse, R44, R80 ;  /* 0x0000002c0450723c */ /* 0x048ff00000041850 */
[----:B------:R-:W-:Y:S01]  /*14250*/  HMMA.16816.F32.BF16 R76, R4, R46, R76 ;  /* 0x0000002e044c723c */ /* 0x000fe2000004184c */
[----:B------:R-:W-:Y:S04]  /*14260*/  LDSM.16.M88.4 R4, [R193+0x2000] ;  /* 0x00200000c104783b */ /* 0x000fe80000000200 */
[----:B------:R-:W3:Y:S03]  /*14270*/  LDSM.16.M88.4 R44, [R192+0x8000] ;  /* 0x00800000c02c783b */ /* 0x000ee60000000200 */
[C---:B-1----:R-:W-:Y:S08]  /*14280*/  HMMA.16816.F32.BF16 R36, R60.reuse, R8, R36 ;  /* 0x000000083c24723c */ /* 0x042ff00000041824 */
[C---:B------:R-:W-:Y:S01]  /*14290*/  HMMA.16816.F32.BF16 R32, R60.reuse, R10, R32 ;  /* 0x0000000a3c20723c */ /* 0x040fe20000041820 */
[----:B------:R-:W1:Y:S07]  /*142a0*/  LDSM.16.M88.4 R8, [R192+0x8800] ;  /* 0x00880000c008783b */ /* 0x000e6e0000000200 */
[C---:B------:R-:W-:Y:S08]  /*142b0*/  HMMA.16816.F32.BF16 R28, R60.reuse, R48, R28 ;  /* 0x000000303c1c723c */ /* 0x040ff0000004181c */
[C---:B------:R-:W-:Y:S01]  /*142c0*/  HMMA.16816.F32.BF16 R24, R60.reuse, R50, R24 ;  /* 0x000000323c18723c */ /* 0x040fe20000041818 */
[----:B------:R-:W1:Y:S07]  /*142d0*/  LDSM.16.M88.4 R48, [R192+0x9000] ;  /* 0x00900000c030783b */ /* 0x000e6e0000000200 */
[C---:B----4-:R-:W-:Y:S08]  /*142e0*/  HMMA.16816.F32.BF16 R20, R60.reuse, R40, R20 ;  /* 0x000000283c14723c */ /* 0x050ff00000041814 */
[C---:B------:R-:W-:Y:S01]  /*142f0*/  HMMA.16816.F32.BF16 R12, R60.reuse, R42, R12 ;  /* 0x0000002a3c0c723c */ /* 0x040fe2000004180c */
[----:B------:R-:W4:Y:S07]  /*14300*/  LDSM.16.M88.4 R40, [R192+0x9800] ;  /* 0x00980000c028783b */ /* 0x000f2e0000000200 */
[C---:B--2---:R-:W-:Y:S08]  /*14310*/  HMMA.16816.F32.BF16 R80, R60.reuse, R64, R80 ;  /* 0x000000403c50723c */ /* 0x044ff00000041850 */
[----:B------:R-:W-:Y:S01]  /*14320*/  HMMA.16816.F32.BF16 R76, R60, R66, R76 ;  /* 0x000000423c4c723c */ /* 0x000fe2000004184c */
[----:B------:R-:W-:Y:S04]  /*14330*/  LDSM.16.M88.4 R64, [R191+0x2000] ;  /* 0x00200000bf40783b */ /* 0x000fe80000000200 */
[----:B------:R-:W-:Y:S03]  /*14340*/  LDSM.16.M88.4 R60, [R187+0x8800] ;  /* 0x00880000bb3c783b */ /* 0x000fe60000000200 */
[C---:B---3--:R-:W-:Y:S08]  /*14350*/  HMMA.16816.F32.BF16 R36, R4.reuse, R44, R36 ;  /* 0x0000002c0424723c */ /* 0x048ff00000041824 */
[C---:B------:R-:W-:Y:S01]  /*14360*/  HMMA.16816.F32.BF16 R32, R4.reuse, R46, R32 ;  /* 0x0000002e0420723c */ /* 0x040fe20000041820 */
[----:B------:R-:W2:Y:S07]  /*14370*/  LDSM.16.M88.4 R44, [R190+0x2000] ;  /* 0x00200000be2c783b */ /* 0x000eae0000000200 */
[C---:B-1----:R-:W-:Y:S08]  /*14380*/  HMMA.16816.F32.BF16 R28, R4.reuse, R8, R28 ;  /* 0x00000008041c723c */ /* 0x042ff0000004181c */
[C---:B------:R-:W-:Y:S01]  /*14390*/  HMMA.16816.F32.BF16 R24, R4.reuse, R10, R24 ;  /* 0x0000000a0418723c */ /* 0x040fe20000041818 */
[----:B------:R-:W1:Y:S07]  /*143a0*/  LDSM.16.M88.4 R8, [R190+0x2800] ;  /* 0x00280000be08783b */ /* 0x000e6e0000000200 */
[C---:B------:R-:W-:Y:S08]  /*143b0*/  HMMA.16816.F32.BF16 R20, R4.reuse, R48, R20 ;  /* 0x000000300414723c */ /* 0x040ff00000041814 */
[C---:B------:R-:W-:Y:S01]  /*143c0*/  HMMA.16816.F32.BF16 R12, R4.reuse, R50, R12 ;  /* 0x00000032040c723c */ /* 0x040fe2000004180c */
[----:B------:R-:W-:Y:S07]  /*143d0*/  LDSM.16.M88.4 R48, [R187+0x9000] ;  /* 0x00900000bb30783b */ /* 0x000fee0000000200 */
[C---:B----4-:R-:W-:Y:S08]  /*143e0*/  HMMA.16816.F32.BF16 R80, R4.reuse, R40, R80 ;  /* 0x000000280450723c */ /* 0x050ff00000041850 */
[----:B------:R-:W-:Y:S01]  /*143f0*/  HMMA.16816.F32.BF16 R76, R4, R42, R76 ;  /* 0x0000002a044c723c */ /* 0x000fe2000004184c */
[----:B------:R-:W-:Y:S04]  /*14400*/  LDSM.16.M88.4 R40, [R189+0x2000] ;  /* 0x00200000bd28783b */ /* 0x000fe80000000200 */
[----:B------:R-:W3:Y:S03]  /*14410*/  LDSM.16.M88.4 R4, [R187+0x8000] ;  /* 0x00800000bb04783b */ /* 0x000ee60000000200 */
[C---:B--2---:R-:W-:Y:S08]  /*14420*/  HMMA.16816.F32.BF16 R36, R64.reuse, R44, R36 ;  /* 0x0000002c4024723c */ /* 0x044ff00000041824 */
[C---:B------:R-:W-:Y:S01]  /*14430*/  HMMA.16816.F32.BF16 R32, R64.reuse, R46, R32 ;  /* 0x0000002e4020723c */ /* 0x040fe20000041820 */
[----:B------:R-:W2:Y:S07]  /*14440*/  LDSM.16.M88.4 R44, [R187+0x9800] ;  /* 0x00980000bb2c783b */ /* 0x000eae0000000200 */
[C---:B-1----:R-:W-:Y:S08]  /*14450*/  HMMA.16816.F32.BF16 R28, R64.reuse, R8, R28 ;  /* 0x00000008401c723c */ /* 0x042ff0000004181c */
[C---:B------:R-:W-:Y:S01]  /*14460*/  HMMA.16816.F32.BF16 R24, R64.reuse, R10, R24 ;  /* 0x0000000a4018723c */ /* 0x040fe20000041818 */
[----:B------:R-:W1:Y:S07]  /*14470*/  LDSM.16.M88.4 R8, [R183+0x2000] ;  /* 0x00200000b708783b */ /* 0x000e6e0000000200 */
[C---:B------:R-:W-:Y:S08]  /*14480*/  HMMA.16816.F32.BF16 R20, R64.reuse, R92, R20 ;  /* 0x0000005c4014723c */ /* 0x040ff00000041814 */
[----:B------:R-:W-:Y:S01]  /*14490*/  HMMA.16816.F32.BF16 R12, R64, R94, R12 ;  /* 0x0000005e400c723c */ /* 0x000fe2000004180c */
[----:B------:R-:W-:Y:S07]  /*144a0*/  LDSM.16.M88.4 R92, [R183+0x3000] ;  /* 0x00300000b75c783b */ /* 0x000fee0000000200 */
[C---:B---3--:R-:W-:Y:S08]  /*144b0*/  HMMA.16816.F32.BF16 R36, R40.reuse, R4, R36 ;  /* 0x000000042824723c */ /* 0x048ff00000041824 */
[----:B------:R-:W-:Y:S01]  /*144c0*/  HMMA.16816.F32.BF16 R32, R40, R6, R32 ;  /* 0x000000062820723c */ /* 0x000fe20000041820 */
[----:B------:R-:W3:Y:S07]  /*144d0*/  LDSM.16.M88.4 R4, [R183+0x2800] ;  /* 0x00280000b704783b */ /* 0x000eee0000000200 */
[C---:B------:R-:W-:Y:S08]  /*144e0*/  HMMA.16816.F32.BF16 R80, R64.reuse, R84, R80 ;  /* 0x000000544050723c */ /* 0x040ff00000041850 */
[----:B------:R-:W-:Y:S01]  /*144f0*/  HMMA.16816.F32.BF16 R76, R64, R86, R76 ;  /* 0x00000056404c723c */ /* 0x000fe2000004184c */
[----:B------:R-:W4:Y:S04]  /*14500*/  LDSM.16.M88.4 R84, [R183+0x3800] ;  /* 0x00380000b754783b */ /* 0x000f280000000200 */
[----:B------:R-:W-:Y:S03]  /*14510*/  LDSM.16.M88.4 R64, [R193+0x4000] ;  /* 0x00400000c140783b */ /* 0x000fe60000000200 */
[C---:B------:R-:W-:Y:S08]  /*14520*/  HMMA.16816.F32.BF16 R28, R40.reuse, R60, R28 ;  /* 0x0000003c281c723c */ /* 0x040ff0000004181c */
[C---:B------:R-:W-:Y:S01]  /*14530*/  HMMA.16816.F32.BF16 R24, R40.reuse, R62, R24 ;  /* 0x0000003e2818723c */ /* 0x040fe20000041818 */
[----:B------:R-:W3:Y:S07]  /*14540*/  LDSM.16.M88.4 R60, [R192+0xa000] ;  /* 0x00a00000c03c783b */ /* 0x000eee0000000200 */
[C---:B------:R-:W-:Y:S08]  /*14550*/  HMMA.16816.F32.BF16 R20, R40.reuse, R48, R20 ;  /* 0x000000302814723c */ /* 0x040ff00000041814 */
[C---:B------:R-:W-:Y:S01]  /*14560*/  HMMA.16816.F32.BF16 R12, R40.reuse, R50, R12 ;  /* 0x00000032280c723c */ /* 0x040fe2000004180c */
[----:B------:R-:W4:Y:S07]  /*14570*/  LDSM.16.M88.4 R48, [R192+0xa800] ;  /* 0x00a80000c030783b */ /* 0x000f2e0000000200 */
[C---:B--2---:R-:W-:Y:S08]  /*14580*/  HMMA.16816.F32.BF16 R80, R40.reuse, R44, R80 ;  /* 0x0000002c2850723c */ /* 0x044ff00000041850 */
[----:B------:R-:W-:Y:S01]  /*14590*/  HMMA.16816.F32.BF16 R76, R40, R46, R76 ;  /* 0x0000002e284c723c */ /* 0x000fe2000004184c */
[----:B------:R-:W2:Y:S04]  /*145a0*/  LDSM.16.M88.4 R44, [R192+0xb000] ;  /* 0x00b00000c02c783b */ /* 0x000ea80000000200 */
[----:B------:R-:W-:Y:S03]  /*145b0*/  LDSM.16.M88.4 R40, [R192+0xb800] ;  /* 0x00b80000c028783b */ /* 0x000fe60000000200 */
[C---:B-1----:R-:W-:Y:S08]  /*145c0*/  HMMA.16816.F32.BF16 R36, R88.reuse, R8, R36 ;  /* 0x000000085824723c */ /* 0x042ff00000041824 */
[C---:B------:R-:W-:Y:S01]  /*145d0*/  HMMA.16816.F32.BF16 R32, R88.reuse, R10, R32 ;  /* 0x0000000a5820723c */ /* 0x040fe20000041820 */
[----:B------:R-:W-:Y:S07]  /*145e0*/  LDSM.16.M88.4 R8, [R191+0x4000] ;  /* 0x00400000bf08783b */ /* 0x000fee0000000200 */
[C---:B---3--:R-:W-:Y:S08]  /*145f0*/  HMMA.16816.F32.BF16 R28, R88.reuse, R4, R28 ;  /* 0x00000004581c723c */ /* 0x048ff0000004181c */
[C---:B------:R-:W-:Y:S01]  /*14600*/  HMMA.16816.F32.BF16 R24, R88.reuse, R6, R24 ;  /* 0x000000065818723c */ /* 0x040fe20000041818 */
[----:B------:R-:W1:Y:S07]  /*14610*/  LDSM.16.M88.4 R4, [R190+0x4000] ;  /* 0x00400000be04783b */ /* 0x000e6e0000000200 */
[C---:B------:R-:W-:Y:S08]  /*14620*/  HMMA.16816.F32.BF16 R20, R88.reuse, R92, R20 ;  /* 0x0000005c5814723c */ /* 0x040ff00000041814 */
[C---:B------:R-:W-:Y:S08]  /*14630*/  HMMA.16816.F32.BF16 R12, R88.reuse, R94, R12 ;  /* 0x0000005e580c723c */ /* 0x040ff0000004180c */
[C---:B----4-:R-:W-:Y:S08]  /*14640*/  HMMA.16816.F32.BF16 R80, R88.reuse, R84, R80 ;  /* 0x000000545850723c */ /* 0x050ff00000041850 */
[----:B------:R-:W-:Y:S01]  /*14650*/  HMMA.16816.F32.BF16 R84, R88, R86, R76 ;  /* 0x000000565854723c */ /* 0x000fe2000004184c */
[----:B------:R-:W3:Y:S04]  /*14660*/  LDSM.16.M88.4 R76, [R190+0x4800] ;  /* 0x00480000be4c783b */ /* 0x000ee80000000200 */
[----:B------:R-:W-:Y:S03]  /*14670*/  LDSM.16.M88.4 R88, [R183+0x5000] ;  /* 0x00500000b758783b */ /* 0x000fe60000000200 */
[C---:B------:R-:W-:Y:S08]  /*14680*/  HMMA.16816.F32.BF16 R36, R64.reuse, R60, R36 ;  /* 0x0000003c4024723c */ /* 0x040ff00000041824 */
[C---:B------:R-:W-:Y:S01]  /*14690*/  HMMA.16816.F32.BF16 R32, R64.reuse, R62, R32 ;  /* 0x0000003e4020723c */ /* 0x040fe20000041820 */
[----:B------:R-:W-:Y:S07]  /*146a0*/  LDSM.16.M88.4 R60, [R190+0x5800] ;  /* 0x00580000be3c783b */ /* 0x000fee0000000200 */
[C---:B------:R-:W-:Y:S08]  /*146b0*/  HMMA.16816.F32.BF16 R28, R64.reuse, R48, R28 ;  /* 0x00000030401c723c */ /* 0x040ff0000004181c */
[C---:B------:R-:W-:Y:S01]  /*146c0*/  HMMA.16816.F32.BF16 R24, R64.reuse, R50, R24 ;  /* 0x000000324018723c */ /* 0x040fe20000041818 */
[----:B------:R-:W4:Y:S07]  /*146d0*/  LDSM.16.M88.4 R48, [R190+0x5000] ;  /* 0x00500000be30783b */ /* 0x000f2e0000000200 */
[C---:B--2---:R-:W-:Y:S08]  /*146e0*/  HMMA.16816.F32.BF16 R20, R64.reuse, R44, R20 ;  /* 0x0000002c4014723c */ /* 0x044ff00000041814 */
[----:B------:R-:W-:Y:S01]  /*146f0*/  HMMA.16816.F32.BF16 R12, R64, R46, R12 ;  /* 0x0000002e400c723c */ /* 0x000fe2000004180c */
[----:B------:R-:W-:Y:S07]  /*14700*/  LDSM.16.M88.4 R44, [R189+0x4000] ;  /* 0x00400000bd2c783b */ /* 0x000fee0000000200 */
[C---:B-1----:R-:W-:Y:S08]  /*14710*/  HMMA.16816.F32.BF16 R36, R8.reuse, R4, R36 ;  /* 0x000000040824723c */ /* 0x042ff00000041824 */
[----:B------:R-:W-:Y:S01]  /*14720*/  HMMA.16816.F32.BF16 R32, R8, R6, R32 ;  /* 0x000000060820723c */ /* 0x000fe20000041820 */
[----:B------:R-:W1:Y:S07]  /*14730*/  LDSM.16.M88.4 R4, [R187+0xa800] ;  /* 0x00a80000bb04783b */ /* 0x000e6e0000000200 */
[C---:B------:R-:W-:Y:S08]  /*14740*/  HMMA.16816.F32.BF16 R80, R64.reuse, R40, R80 ;  /* 0x000000284050723c */ /* 0x040ff00000041850 */
[----:B------:R-:W-:Y:S01]  /*14750*/  HMMA.16816.F32.BF16 R84, R64, R42, R84 ;  /* 0x0000002a4054723c */ /* 0x000fe20000041854 */
[----:B------:R-:W2:Y:S04]  /*14760*/  LDSM.16.M88.4 R40, [R187+0xa000] ;  /* 0x00a00000bb28783b */ /* 0x000ea80000000200 */
        /* <DEDUP_REMOVED lines=8> */
[----:B------:R-:W-:Y:S01]  /*147f0*/  HMMA.16816.F32.BF16 R84, R8, R62, R84 ;  /* 0x0000003e0854723c */ /* 0x000fe20000041854 */
[----:B------:R-:W-:Y:S04]  /*14800*/  LDSM.16.M88.4 R60, [R183+0x4000] ;  /* 0x00400000b73c783b */ /* 0x000fe80000000200 */
[----:B------:R-:W-:Y:S03]  /*14810*/  LDSM.16.M88.4 R8, [R183+0x4800] ;  /* 0x00480000b708783b */ /* 0x000fe60000000200 */
[C---:B-1----:R-:W-:Y:S08]  /*14820*/  HMMA.16816.F32.BF16 R28, R44.reuse, R4, R28 ;  /* 0x000000042c1c723c */ /* 0x042ff0000004181c */
[----:B------:R-:W-:Y:S01]  /*14830*/  HMMA.16816.F32.BF16 R24, R44, R6, R24 ;  /* 0x000000062c18723c */ /* 0x000fe20000041818 */
[----:B------:R-:W1:Y:S01]  /*14840*/  LDSM.16.M88.4 R4, [R183+0x5800] ;  /* 0x00580000b704783b */ /* 0x000e620000000200 */
[----:B------:R-:W-:-:S06]  /*14850*/  DEPBAR.LE SB0, 0x0 ;  /* 0x000080000000791a */ /* 0x000fcc0000000000 */
[C---:B--2---:R-:W-:Y:S08]  /*14860*/  HMMA.16816.F32.BF16 R36, R44.reuse, R40, R36 ;  /* 0x000000282c24723c */ /* 0x044ff00000041824 */
[C---:B---3--:R-:W-:Y:S08]  /*14870*/  HMMA.16816.F32.BF16 R80, R44.reuse, R48, R80 ;  /* 0x000000302c50723c */ /* 0x048ff00000041850 */
[C---:B------:R-:W-:Y:S08]  /*14880*/  HMMA.16816.F32.BF16 R32, R44.reuse, R42, R32 ;  /* 0x0000002a2c20723c */ /* 0x040ff00000041820 */
[C---:B------:R-:W-:Y:S08]  /*14890*/  HMMA.16816.F32.BF16 R20, R44.reuse, R64, R20 ;  /* 0x000000402c14723c */ /* 0x040ff00000041814 */
[C---:B------:R-:W-:Y:S08]  /*148a0*/  HMMA.16816.F32.BF16 R12, R44.reuse, R66, R12 ;  /* 0x000000422c0c723c */ /* 0x040ff0000004180c */
[----:B------:R-:W-:Y:S08]  /*148b0*/  HMMA.16816.F32.BF16 R84, R44, R50, R84 ;  /* 0x000000322c54723c */ /* 0x000ff00000041854 */
[C---:B-1----:R-:W-:Y:S07]  /*148c0*/  HMMA.16816.F32.BF16 R80, R76.reuse, R4, R80 ;  /* 0x000000044c50723c */ /* 0x042fee0000041850 */
[----:B------:R-:W-:Y:S01]  /*148d0*/  IMAD.IADD R5, R72, 0x1, R3 ;  /* 0x0000000148057824 */ /* 0x000fe200078e0203 */
[----:B------:R-:W-:Y:S01]  /*148e0*/  HMMA.16816.F32.BF16 R36, R76, R60, R36 ;  /* 0x0000003c4c24723c */ /* 0x000fe20000041824 */
[----:B------:R-:W-:-:S03]  /*148f0*/  IMAD.IADD R3, R3, 0x1, R2 ;  /* 0x0000000103037824 */ /* 0x000fc600078e0202 */
[-C--:B------:R-:W-:Y:S02]  /*14900*/  IMNMX R218, R5, R68.reuse, PT ;  /* 0x0000004405da7217 */ /* 0x080fe40003800200 */
[----:B------:R-:W-:Y:S02]  /*14910*/  IMNMX R216, R3, R68, PT ;  /* 0x0000004403d87217 */ /* 0x000fe40003800200 */
[C---:B------:R-:W-:Y:S08]  /*14920*/  HMMA.16816.F32.BF16 R32, R76.reuse, R62, R32 ;  /* 0x0000003e4c20723c */ /* 0x040ff00000041820 */
[C---:B------:R-:W-:Y:S08]  /*14930*/  HMMA.16816.F32.BF16 R28, R76.reuse, R8, R28 ;  /* 0x000000084c1c723c */ /* 0x040ff0000004181c */
[C---:B------:R-:W-:Y:S08]  /*14940*/  HMMA.16816.F32.BF16 R24, R76.reuse, R10, R24 ;  /* 0x0000000a4c18723c */ /* 0x040ff00000041818 */
[C---:B------:R-:W-:Y:S08]  /*14950*/  HMMA.16816.F32.BF16 R20, R76.reuse, R88, R20 ;  /* 0x000000584c14723c */ /* 0x040ff00000041814 */
[C---:B------:R-:W-:Y:S08]  /*14960*/  HMMA.16816.F32.BF16 R12, R76.reuse, R90, R12 ;  /* 0x0000005a4c0c723c */ /* 0x040ff0000004180c */
[----:B------:R-:W-:Y:S01]  /*14970*/  HMMA.16816.F32.BF16 R84, R76, R6, R84 ;  /* 0x000000064c54723c */ /* 0x000fe20000041854 */
[----:B------:R-:W-:Y:S06]  /*14980*/  BAR.SYNC.DEFER_BLOCKING 0x0 ;  /* 0x0000000000007b1d */ /* 0x000fec0000010000 */
[----:B------:R-:W-:Y:S01]  /*14990*/  @!UPT UIADD3 URZ, URZ, URZ, URZ ;  /* 0x0000003f3f3ff290 */ /* 0x000fe2000fffe03f */
[----:B------:R-:W-:Y:S11]  /*149a0*/  @!P5 BRA `(.L_x_2426) ;  /* 0x00000a200000d947 */ /* 0x000ff60003800000 */
[----:B------:R-:W-:Y:S01]  /*149b0*/  BSSY B0, `(.L_x_2427) ;  /* 0x0000041000007945 */ /* 0x000fe20003800000 */
[----:B------:R-:W-:Y:S05]  /*149c0*/  @!P0 BRA `(.L_x_2428) ;  /* 0x000003c000008947 */ /* 0x000fea0003800000 */
[----:B------:R-:W2:Y:S01]  /*149d0*/  LD.E R4, [R18.64+0x170] ;  /* 0x0001700612047980 */ /* 0x000ea2000c101900 */
[----:B------:R-:W-:-:S02]  /*149e0*/  IADD3 R9, R17, -0x40, RZ ;  /* 0xffffffc011097810 */ /* 0x000fc40007ffe0ff */
[----:B------:R-:W-:Y:S02]  /*149f0*/  IABS R6, R17 ;  /* 0x0000001100067213 */ /* 0x000fe40000000000 */
[-C--:B--2---:R-:W-:Y:S02]  /*14a00*/  IABS R5, R4.reuse ;  /* 0x0000000400057213 */ /* 0x084fe40000000000 */
        /* <DEDUP_REMOVED lines=14> */
[----:B------:R-:W-:Y:S02]  /*14af0*/  IMAD.HI.U32 R8, R11, R6, RZ ;  /* 0x000000060b087227 */ /* 0x000fe400078e00ff */
[----:B------:R-:W2:Y:S02]  /*14b00*/  LD.E.64 R10, [R18.64+0x20] ;  /* 0x00002006120a7980 */ /* 0x000ea4000c101b00 */
        /* <DEDUP_REMOVED lines=8> */
[----:B------:R-:W-:Y:S02]  /*14b90*/  ISETP.GE.U32.AND P6, PT, R6, R5, PT ;  /* 0x000000050600720c */ /* 0x000fe40003fc6070 */
[----:B------:R-:W-:Y:S02]  /*14ba0*/  LOP3.LUT R2, R17, R4, RZ, 0x3c, !PT ;  /* 0x0000000411027212 */ /* 0x000fe400078e3cff */
[----:B------:R-:W-:-:S02]  /*14bb0*/  @!P3 IADD3 R8, R8, 0x1, RZ ;  /* 0x000000010808b810 */ /* 0x000fc40007ffe0ff */
[----:B------:R-:W-:Y:S02]  /*14bc0*/  ISETP.GE.AND P3, PT, R2, RZ, PT ;  /* 0x000000ff0200720c */ /* 0x000fe40003f66270 */
[----:B------:R-:W-:Y:S02]  /*14bd0*/  ISETP.NE.AND P2, PT, R4, RZ, PT ;  /* 0x000000ff0400720c */ /* 0x000fe40003f45270 */
[----:B------:R-:W-:Y:S02]  /*14be0*/  LOP3.LUT R6, RZ, R4, RZ, 0x33, !PT ;  /* 0x00000004ff067212 */ /* 0x000fe400078e33ff */
        /* <DEDUP_REMOVED lines=8> */
[C---:B------:R-:W-:Y:S01]  /*14c70*/  IMAD.WIDE R40, R3.reuse, 0x4, R212 ;  /* 0x0000000403287825 */ /* 0x040fe200078e02d4 */
[----:B------:R-:W4:Y:S04]  /*14c80*/  LD.E R5, [R42.64] ;  /* 0x000000062a057980 */ /* 0x000f28000c101900 */
[----:B------:R-:W4:Y:S01]  /*14c90*/  LD.E R6, [R40.64] ;  /* 0x0000000628067980 */ /* 0x000f22000c101900 */
[----:B------:R-:W-:-:S05]  /*14ca0*/  IADD3 R3, R3, -R2, RZ ;  /* 0x8000000203037210 */ /* 0x000fca0007ffe0ff */
[----:B------:R-:W-:-:S05]  /*14cb0*/  IMAD R4, R4, R3, -0x40 ;  /* 0xffffffc004047424 */ /* 0x000fca00078e0203 */
[----:B------:R-:W-:Y:S01]  /*14cc0*/  SHF.R.S32.HI R3, RZ, 0x1f, R4 ;  /* 0x0000001fff037819 */ /* 0x000fe20000011404 */
[----:B---3--:R-:W-:-:S04]  /*14cd0*/  IMAD R2, R9, R4, RZ ;  /* 0x0000000409027224 */ /* 0x008fc800078e02ff */
[C---:B------:R-:W-:Y:S02]  /*14ce0*/  IMAD R2, R8.reuse, R3, R2 ;  /* 0x0000000308027224 */ /* 0x040fe400078e0202 */
[----:B----4-:R-:W-:Y:S02]  /*14cf0*/  IMAD.IADD R5, R5, 0x1, -R6 ;  /* 0x0000000105057824 */ /* 0x010fe400078e0a06 */
[----:B------:R-:W-:-:S03]  /*14d00*/  IMAD.WIDE.U32 R6, R8, R4, RZ ;  /* 0x0000000408067225 */ /* 0x000fc600078e00ff */
[----:B------:R-:W-:Y:S01]  /*14d10*/  SHF.R.S32.HI R4, RZ, 0x1f, R5 ;  /* 0x0000001fff047819 */ /* 0x000fe20000011405 */
[----:B--2---:R-:W-:Y:S02]  /*14d20*/  IMAD R3, R11, R5, RZ ;  /* 0x000000050b037224 */ /* 0x004fe400078e02ff */
[----:B------:R-:W-:Y:S02]  /*14d30*/  IMAD.IADD R7, R7, 0x1, R2 ;  /* 0x0000000107077824 */ /* 0x000fe400078e0202 */
[----:B------:R-:W-:Y:S02]  /*14d40*/  IMAD R3, R10, R4, R3 ;  /* 0x000000040a037224 */ /* 0x000fe400078e0203 */
[----:B------:R-:W-:-:S05]  /*14d50*/  IMAD.WIDE.U32 R6, R5, R10, R6 ;  /* 0x0000000a05067225 */ /* 0x000fca00078e0006 */
[----:B------:R-:W-:Y:S01]  /*14d60*/  IADD3 R4, R7, R3, RZ ;  /* 0x0000000307047210 */ /* 0x000fe20007ffe0ff */
[----:B------:R-:W-:Y:S01]  /*14d70*/  IMAD.MOV.U32 R3, RZ, RZ, R6 ;  /* 0x000000ffff037224 */ /* 0x000fe200078e0006 */
[----:B------:R-:W-:Y:S05]  /*14d80*/  BRA `(.L_x_2429) ;  /* 0x0000003000007947 */ /* 0x000fea0003800000 */
.L_x_2428:
[----:B------:R-:W2:Y:S02]  /*14d90*/  LD.E R3, [R18.64+0x38] ;  /* 0x0000380612037980 */ /* 0x000ea4000c101900 */
[----:B--2---:R-:W-:-:S04]  /*14da0*/  LEA R3, -R3, RZ, 0x6 ;  /* 0x000000ff03037211 */ /* 0x004fc800078e31ff */
[----:B------:R-:W-:Y:S02]  /*14db0*/  SHF.R.S32.HI R4, RZ, 0x1f, R3 ;  /* 0x0000001fff047819 */ /* 0x000fe40000011403 */
.L_x_2429:
[----:B------:R-:W-:Y:S05]  /*14dc0*/  BSYNC B0 ;  /* 0x0000000000007941 */ /* 0x000fea0003800000 */
.L_x_2427:
[C---:B------:R-:W-:Y:S02]  /*14dd0*/  LOP3.LUT P6, RZ, R214.reuse, 0x1, RZ, 0xc0, !PT ;  /* 0x00000001d6ff7812 */ /* 0x040fe400078cc0ff */
[C---:B------:R-:W-:Y:S02]  /*14de0*/  LOP3.LUT P4, RZ, R214.reuse, 0x2, RZ, 0xc0, !PT ;  /* 0x00000002d6ff7812 */ /* 0x040fe4000788c0ff */
[----:B------:R-:W-:Y:S02]  /*14df0*/  LOP3.LUT P3, RZ, R214, 0x4, RZ, 0xc0, !PT ;  /* 0x00000004d6ff7812 */ /* 0x000fe4000786c0ff */
[C---:B------:R-:W-:Y:S02]  /*14e00*/  LEA R40, P2, R3.reuse, R204, 0x1 ;  /* 0x000000cc03287211 */ /* 0x040fe400078408ff */
[C---:B------:R-:W-:Y:S02]  /*14e10*/  IADD3 R5, P1, R3.reuse, R200, RZ ;  /* 0x000000c803057210 */ /* 0x040fe40007f3e0ff */
[----:B------:R-:W-:-:S03]  /*14e20*/  LEA.HI.X R41, R3, R203, R4, 0x1, P2 ;  /* 0x000000cb03297211 */ /* 0x000fc600010f0c04 */
        /* <DEDUP_REMOVED lines=9> */
[C---:B------:R-:W-:Y:S02]  /*14ec0*/  @P4 LEA.HI.X R9, R5.reuse, R203, R4, 0x1, P2 ;  /* 0x000000cb05094211 */ /* 0x040fe400010f0c04 */
[C---:B------:R-:W-:Y:S02]  /*14ed0*/  @P3 LEA R6, P1, R5.reuse, R204, 0x1 ;  /* 0x000000cc05063211 */ /* 0x040fe400078208ff */
[----:B------:R-:W-:-:S02]  /*14ee0*/  IADD3 R3, P2, R5, R200, RZ ;  /* 0x000000c805037210 */ /* 0x000fc40007f5e0ff */
[----:B------:R-:W-:Y:S02]  /*14ef0*/  @P3 LEA.HI.X R7, R5, R203, R4, 0x1, P1 ;  /* 0x000000cb05073211 */ /* 0x000fe400008f0c04 */
[CC--:B------:R-:W-:Y:S01]  /*14f00*/  @P6 LEA R46, P1, R3.reuse, R204.reuse, 0x1 ;  /* 0x000000cc032e6211 */ /* 0x0c0fe200078208ff */
[----:B------:R-:W-:Y:S01]  /*14f10*/  IMAD.X R4, R4, 0x1, R201, P2 ;  /* 0x0000000104047824 */ /* 0x000fe200010e06c9 */
[----:B------:R-:W-:-:S04]  /*14f20*/  @P4 LEA R44, P2, R3, R204, 0x1 ;  /* 0x000000cc032c4211 */ /* 0x000fc800078408ff */
[CCC-:B------:R-:W-:Y:S02]  /*14f30*/  @P6 LEA.HI.X R47, R3.reuse, R203.reuse, R4.reuse, 0x1, P1 ;  /* 0x000000cb032f6211 */ /* 0x1c0fe400008f0c04 */
[CCC-:B------:R-:W-:Y:S02]  /*14f40*/  @P4 LEA.HI.X R45, R3.reuse, R203.reuse, R4.reuse, 0x1, P2 ;  /* 0x000000cb032d4211 */ /* 0x1c0fe400010f0c04 */
[C---:B------:R-:W-:Y:S02]  /*14f50*/  @P3 LEA R42, P1, R3.reuse, R204, 0x1 ;  /* 0x000000cc032a3211 */ /* 0x040fe400078208ff */
[C---:B------:R-:W-:Y:S02]  /*14f60*/  IADD3 R2, P2, R3.reuse, R200, RZ ;  /* 0x000000c803027210 */ /* 0x040fe40007f5e0ff */
[----:B------:R-:W-:Y:S01]  /*14f70*/  @P3 LEA.HI.X R43, R3, R203, R4, 0x1, P1 ;  /* 0x000000cb032b3211 */ /* 0x000fe200008f0c04 */
[----:B------:R-:W-:Y:S01]  /*14f80*/  @P4 IMAD.MOV.U32 R3, RZ, RZ, R41 ;  /* 0x000000ffff034224 */ /* 0x000fe200078e0029 */
[-C--:B------:R-:W-:Y:S01]  /*14f90*/  @P6 LEA R50, P1, R2, R204.reuse, 0x1 ;  /* 0x000000cc02326211 */ /* 0x080fe200078208ff */
[----:B------:R-:W-:Y:S01]  /*14fa0*/  IMAD.X R4, R4, 0x1, R201, P2 ;  /* 0x0000000104047824 */ /* 0x000fe200010e06c9 */
[----:B------:R-:W-:-:S04]  /*14fb0*/  @P4 LEA R48, P2, R2, R204, 0x1 ;  /* 0x000000cc02304211 */ /* 0x000fc800078408ff */
[CC--:B------:R-:W-:Y:S02]  /*14fc0*/  @P6 LEA.HI.X R51, R2.reuse, R203.reuse, R4, 0x1, P1 ;  /* 0x000000cb02336211 */ /* 0x0c0fe400008f0c04 */
[C---:B------:R-:W-:Y:S01]  /*14fd0*/  @P3 LEA R52, P1, R2.reuse, R204, 0x1 ;  /* 0x000000cc02343211 */ /* 0x040fe200078208ff */
[----:B------:R-:W-:Y:S01]  /*14fe0*/  IMAD.MOV.U32 R204, RZ, RZ, R40 ;  /* 0x000000ffffcc7224 */ /* 0x000fe200078e0028 */
[CCC-:B------:R-:W-:Y:S02]  /*14ff0*/  @P4 LEA.HI.X R49, R2.reuse, R203.reuse, R4.reuse, 0x1, P2 ;  /* 0x000000cb02314211 */ /* 0x1c0fe400010f0c04 */
[----:B------:R-:W-:Y:S01]  /*15000*/  @P3 LEA.HI.X R53, R2, R203, R4, 0x1, P1 ;  /* 0x000000cb02353211 */ /* 0x000fe200008f0c04 */
[----:B------:R-:W-:Y:S02]  /*15010*/  @P4 IMAD.MOV.U32 R2, RZ, RZ, R40 ;  /* 0x000000ffff024224 */ /* 0x000fe400078e0028 */
[----:B------:R-:W-:-:S03]  /*15020*/  IMAD.MOV.U32 R203, RZ, RZ, R41 ;  /* 0x000000ffffcb7224 */ /* 0x000fc600078e0029 */
[----:B------:R-:W-:Y:S01]  /*15030*/  @!PT LDS RZ, [RZ] ;  /* 0x00000000fffff984 */ /* 0x000fe20000000800 */
[----:B------:R-:W-:Y:S01]  /*15040*/  @!PT LDS RZ, [RZ] ;  /* 0x00000000fffff984 */ /* 0x000fe20000000800 */
[----:B------:R-:W-:Y:S01]  /*15050*/  @!PT LDS RZ, [RZ] ;  /* 0x00000000fffff984 */ /* 0x000fe20000000800 */
[----:B------:R2:W-:Y:S04]  /*15060*/  @P4 LDGSTS.E.BYPASS.LTC128B.128 [R211+0x8000], [R2.64+0x80] ;  /* 0x0800008002d34fae */ /* 0x0005e8000b901d46 */
[----:B------:R1:W-:Y:S01]  /*15070*/  @!P4 STS.128 [R211+0x8000], RZ ;  /* 0x008000ffd300c388 */ /* 0x0003e20000000c00 */
[----:B--2---:R-:W-:Y:S02]  /*15080*/  @P3 IMAD.MOV.U32 R2, RZ, RZ, R40 ;  /* 0x000000ffff023224 */ /* 0x004fe400078e0028 */
[----:B------:R-:W-:-:S05]  /*15090*/  @P3 IMAD.MOV.U32 R3, RZ, RZ, R41 ;  /* 0x000000ffff033224 */ /* 0x000fca00078e0029 */
        /* <DEDUP_REMOVED lines=51> */
.L_x_2426:
[----:B------:R-:W-:Y:S05]  /*153d0*/  BSYNC B1 ;  /* 0x0000000000017941 */ /* 0x000fea0003800000 */
.L_x_2425:
[----:B------:R2:W3:Y:S01]  /*153e0*/  LD.E R167, [R18.64+0xdc] ;  /* 0x0000dc0612a77980 */ /* 0x0004e2000c101900 */
[----:B------:R-:W-:-:S02]  /*153f0*/  IMAD.IADD R17, R17, 0x1, R0 ;  /* 0x0000000111117824 */ /* 0x000fc400078e0200 */
[----:B------:R-:W-:-:S03]  /*15400*/  IMAD.SHL.U32 R197, R55, 0x2, RZ ;  /* 0x0000000237c57824 */ /* 0x000fc600078e00ff */
[C---:B-1----:R-:W-:Y:S01]  /*15410*/  IADD3 R3, R17.reuse, 0x1, RZ ;  /* 0x0000000111037810 */ /* 0x042fe20007ffe0ff */
[--C-:B------:R-:W-:Y:S01]  /*15420*/  IMAD R195, R54, 0x2, R197.reuse ;  /* 0x0000000236c37824 */ /* 0x100fe200078e02c5 */
[-C--:B------:R-:W-:Y:S01]  /*15430*/  ISETP.GE.AND P3, PT, R17, R219.reuse, PT ;  /* 0x000000db1100720c */ /* 0x080fe20003f66270 */
[----:B------:R-:W-:Y:S01]  /*15440*/  IMAD R196, R56, 0x2, R197 ;  /* 0x0000000238c47824 */ /* 0x000fe200078e02c5 */
[C---:B------:R-:W-:Y:S01]  /*15450*/  ISETP.GE.AND P6, PT, R3.reuse, R219, PT ;  /* 0x000000db0300720c */ /* 0x040fe20003fc6270 */
[----:B------:R-:W-:Y:S01]  /*15460*/  LDSM.16.MT88.4 R40, [R197+0xe000] ;  /* 0x00e00000c528783b */ /* 0x000fe20000004200 */
[----:B------:R-:W-:Y:S01]  /*15470*/  ISETP.GE.AND P1, PT, R3, R217, PT ;  /* 0x000000d90300720c */ /* 0x000fe20003f26270 */
[----:B------:R-:W-:Y:S01]  /*15480*/  IMAD R194, R54, 0x2, R196 ;  /* 0x0000000236c27824 */ /* 0x000fe200078e02c4 */
[C---:B------:R-:W-:Y:S01]  /*15490*/  ISETP.GE.OR P3, PT, R17.reuse, R218, !P3 ;  /* 0x000000da1100720c */ /* 0x040fe20005f66670 */
[----:B------:R-:W-:Y:S01]  /*154a0*/  LDSM.16.MT88.4 R56, [R195+0xe000] ;  /* 0x00e00000c338783b */ /* 0x000fe20000004200 */
[----:B------:R-:W-:-:S02]  /*154b0*/  IADD3 R2, R17, 0x8, RZ ;  /* 0x0000000811027810 */ /* 0x000fc40007ffe0ff */
[C---:B------:R-:W-:Y:S01]  /*154c0*/  ISETP.GE.OR P6, PT, R3.reuse, R218, !P6 ;  /* 0x000000da0300720c */ /* 0x040fe200077c6670 */
[----:B------:R-:W-:Y:S01]  /*154d0*/  LDSM.16.MT88.4 R124, [R197+0xc000] ;  /* 0x00c00000c57c783b */ /* 0x000fe20000004200 */
[----:B------:R-:W-:Y:S02]  /*154e0*/  ISETP.GE.OR P1, PT, R3, R216, !P1 ;  /* 0x000000d80300720c */ /* 0x000fe40004f26670 */
[C---:B------:R-:W-:Y:S01]  /*154f0*/  IADD3 R3, R17.reuse, 0x9, RZ ;  /* 0x0000000911037810 */ /* 0x040fe20007ffe0ff */
[----:B------:R-:W-:Y:S01]  /*15500*/  LDSM.16.MT88.4 R116, [R196+0xc000] ;  /* 0x00c00000c474783b */ /* 0x000fe20000004200 */
[----:B------:R-:W-:Y:S02]  /*15510*/  FSEL R36, R36, -INF , !P3 ;  /* 0xff80000024247808 */ /* 0x000fe40005800000 */
[----:B------:R-:W-:Y:S01]  /*15520*/  ISETP.GE.AND P2, PT, R17, R217, PT ;  /* 0x000000d91100720c */ /* 0x000fe20003f46270 */
[----:B------:R-:W-:Y:S01]  /*15530*/  LDSM.16.MT88.4 R108, [R195+0xc000] ;  /* 0x00c00000c36c783b */ /* 0x000fe20000004200 */
[----:B------:R-:W-:-:S02]  /*15540*/  ISETP.GE.AND P4, PT, R2, R219, PT ;  /* 0x000000db0200720c */ /* 0x000fc40003f86270 */
[----:B------:R-:W-:Y:S01]  /*15550*/  ISETP.GE.AND P3, PT, R2, R217, PT ;  /* 0x000000d90200720c */ /* 0x000fe20003f66270 */
[----:B------:R-:W-:Y:S01]  /*15560*/  LDSM.16.MT88.4 R100, [R194+0xc000] ;  /* 0x00c00000c264783b */ /* 0x000fe20000004200 */
[----:B------:R-:W-:Y:S02]  /*15570*/  FSEL R37, R37, -INF , !P6 ;  /* 0xff80000025257808 */ /* 0x000fe40007000000 */
[----:B------:R-:W-:Y:S01]  /*15580*/  FSEL R39, R39, -INF , !P1 ;  /* 0xff80000027277808 */ /* 0x000fe20004800000 */
[----:B------:R-:W-:Y:S01]  /*15590*/  LDSM.16.MT88.4 R48, [R196+0xe000] ;  /* 0x00e00000c430783b */ /* 0x000fe20000004200 */
[C---:B------:R-:W-:Y:S02]  /*155a0*/  ISETP.GE.AND P6, PT, R3.reuse, R219, PT ;  /* 0x000000db0300720c */ /* 0x040fe40003fc6270 */
[----:B------:R-:W-:Y:S01]  /*155b0*/  ISETP.GE.AND P1, PT, R3, R217, PT ;  /* 0x000000d90300720c */ /* 0x000fe20003f26270 */
[----:B------:R-:W-:Y:S01]  /*155c0*/  LDSM.16.MT88.4 R64, [R194+0xe000] ;  /* 0x00e00000c240783b */ /* 0x000fe20000004200 */
[----:B------:R-:W-:-:S02]  /*155d0*/  ISETP.GE.OR P2, PT, R17, R216, !P2 ;  /* 0x000000d81100720c */ /* 0x000fc40005746670 */
[C---:B------:R-:W-:Y:S01]  /*155e0*/  ISETP.GE.OR P4, PT, R2.reuse, R218, !P4 ;  /* 0x000000da0200720c */ /* 0x040fe20006786670 */
[----:B------:R-:W-:Y:S01]  /*155f0*/  LDSM.16.MT88.4 R72, [R197+0x10000] ;  /* 0x01000000c548783b */ /* 0x000fe20000004200 */
[----:B------:R-:W-:Y:S02]  /*15600*/  ISETP.GE.OR P3, PT, R2, R216, !P3 ;  /* 0x000000d80200720c */ /* 0x000fe40005f66670 */
[----:B------:R-:W-:Y:S01]  /*15610*/  IADD3 R2, R17, 0x10, RZ ;  /* 0x0000001011027810 */ /* 0x000fe20007ffe0ff */
[----:B------:R-:W-:Y:S01]  /*15620*/  LDSM.16.MT88.4 R88, [R195+0x10000] ;  /* 0x01000000c358783b */ /* 0x000fe20000004200 */
[C---:B------:R-:W-:Y:S02]  /*15630*/  ISETP.GE.OR P6, PT, R3.reuse, R218, !P6 ;  /* 0x000000da0300720c */ /* 0x040fe400077c6670 */
[----:B------:R-:W-:Y:S01]  /*15640*/  ISETP.GE.OR P1, PT, R3, R216, !P1 ;  /* 0x000000d80300720c */ /* 0x000fe20004f26670 */
[----:B------:R-:W-:Y:S01]  /*15650*/  LDSM.16.MT88.4 R8, [R197+0xe800] ;  /* 0x00e80000c508783b */ /* 0x000fe20000004200 */
[----:B------:R-:W-:-:S02]  /*15660*/  IADD3 R3, R17, 0x11, RZ ;  /* 0x0000001111037810 */ /* 0x000fc40007ffe0ff */
[----:B------:R-:W-:Y:S01]  /*15670*/  FSEL R38, R38, -INF , !P2 ;  /* 0xff80000026267808 */ /* 0x000fe20005000000 */
[----:B------:R-:W-:Y:S01]  /*15680*/  LDSM.16.MT88.4 R136, [R196+0xc800] ;  /* 0x00c80000c488783b */ /* 0x000fe20000004200 */
[----:B------:R-:W-:Y:S02]  /*15690*/  FSEL R32, R32, -INF , !P4 ;  /* 0xff80000020207808 */ /* 0x000fe40006000000 */
[C---:B------:R-:W-:Y:S02]  /*156a0*/  ISETP.GE.AND P2, PT, R2.reuse, R219, PT ;  /* 0x000000db0200720c */ /* 0x040fe40003f46270 */
[----:B------:R-:W-:Y:S02]  /*156b0*/  ISETP.GE.AND P4, PT, R2, R217, PT ;  /* 0x000000d90200720c */ /* 0x000fe40003f86270 */
[----:B------:R-:W-:Y:S02]  /*156c0*/  FSEL R33, R33, -INF , !P6 ;  /* 0xff80000021217808 */ /* 0x000fe40007000000 */
[----:B------:R-:W-:-:S02]  /*156d0*/  FSEL R35, R35, -INF , !P1 ;  /* 0xff80000023237808 */ /* 0x000fc40004800000 */
[C---:B------:R-:W-:Y:S02]  /*156e0*/  ISETP.GE.AND P6, PT, R3.reuse, R219, PT ;  /* 0x000000db0300720c */ /* 0x040fe40003fc6270 */
[----:B------:R-:W-:Y:S02]  /*156f0*/  ISETP.GE.AND P1, PT, R3, R217, PT ;  /* 0x000000d90300720c */ /* 0x000fe40003f26270 */
[C---:B------:R-:W-:Y:S02]  /*15700*/  ISETP.GE.OR P2, PT, R2.reuse, R218, !P2 ;  /* 0x000000da0200720c */ /* 0x040fe40005746670 */
[----:B------:R-:W-:Y:S02]  /*15710*/  ISETP.GE.OR P4, PT, R2, R216, !P4 ;  /* 0x000000d80200720c */ /* 0x000fe40006786670 */
[----:B------:R-:W-:Y:S02]  /*15720*/  IADD3 R2, R17, 0x18, RZ ;  /* 0x0000001811027810 */ /* 0x000fe40007ffe0ff */
[----:B------:R-:W-:-:S02]  /*15730*/  ISETP.GE.OR P6, PT, R3, R218, !P6 ;  /* 0x000000da0300720c */ /* 0x000fc400077c6670 */
[----:B------:R-:W-:Y:S02]  /*15740*/  ISETP.GE.OR P1, PT, R3, R216, !P1 ;  /* 0x000000d80300720c */ /* 0x000fe40004f26670 */
[----:B------:R-:W-:Y:S02]  /*15750*/  IADD3 R3, R17, 0x19, RZ ;  /* 0x0000001911037810 */ /* 0x000fe40007ffe0ff */
[----:B------:R-:W-:Y:S02]  /*15760*/  FSEL R34, R34, -INF , !P3 ;  /* 0xff80000022227808 */ /* 0x000fe40005800000 */
[----:B------:R-:W-:Y:S02]  /*15770*/  FSEL R28, R28, -INF , !P2 ;  /* 0xff8000001c1c7808 */ /* 0x000fe40005000000 */
[C---:B------:R-:W-:Y:S02]  /*15780*/  ISETP.GE.AND P3, PT, R2.reuse, R219, PT ;  /* 0x000000db0200720c */ /* 0x040fe40003f66270 */
[----:B------:R-:W-:-:S02]  /*15790*/  ISETP.GE.AND P2, PT, R2, R217, PT ;  /* 0x000000d90200720c */ /* 0x000fc40003f46270 */
[----:B------:R-:W-:Y:S02]  /*157a0*/  FSEL R30, R30, -INF , !P4 ;  /* 0xff8000001e1e7808 */ /* 0x000fe40006000000 */
[----:B------:R-:W-:Y:S02]  /*157b0*/  FSEL R31, R31, -INF , !P1 ;  /* 0xff8000001f1f7808 */ /* 0x000fe40004800000 */
[C---:B------:R-:W-:Y:S02]  /*157c0*/  ISETP.GE.AND P4, PT, R3.reuse, R219, PT ;  /* 0x000000db0300720c */ /* 0x040fe40003f86270 */
[----:B------:R-:W-:Y:S02]  /*157d0*/  ISETP.GE.AND P1, PT, R3, R217, PT ;  /* 0x000000d90300720c */ /* 0x000fe40003f26270 */
[C---:B------:R-:W-:Y:S02]  /*157e0*/  ISETP.GE.OR P3, PT, R2.reuse, R218, !P3 ;  /* 0x000000da0200720c */ /* 0x040fe40005f66670 */
[----:B------:R-:W-:-:S02]  /*157f0*/  ISETP.GE.OR P2, PT, R2, R216, !P2 ;  /* 0x000000d80200720c */ /* 0x000fc40005746670 */
[----:B------:R-:W-:Y:S02]  /*15800*/  IADD3 R2, R17, 0x20, RZ ;  /* 0x0000002011027810 */ /* 0x000fe40007ffe0ff */
[C---:B------:R-:W-:Y:S02]  /*15810*/  ISETP.GE.OR P4, PT, R3.reuse, R218, !P4 ;  /* 0x000000da0300720c */ /* 0x040fe40006786670 */
[----:B------:R-:W-:Y:S02]  /*15820*/  ISETP.GE.OR P1, PT, R3, R216, !P1 ;  /* 0x000000d80300720c */ /* 0x000fe40004f26670 */
[----:B------:R-:W-:Y:S02]  /*15830*/  IADD3 R3, R17, 0x21, RZ ;  /* 0x0000002111037810 */ /* 0x000fe40007ffe0ff */
[----:B------:R-:W-:Y:S02]  /*15840*/  FSEL R29, R29, -INF , !P6 ;  /* 0xff8000001d1d7808 */ /* 0x000fe40007000000 */
[----:B------:R-:W-:-:S02]  /*15850*/  FSEL R24, R24, -INF , !P3 ;  /* 0xff80000018187808 */ /* 0x000fc40005800000 */
[C---:B------:R-:W-:Y:S02]  /*15860*/  ISETP.GE.AND P6, PT, R2.reuse, R219, PT ;  /* 0x000000db0200720c */ /* 0x040fe40003fc6270 */
[----:B------:R-:W-:Y:S02]  /*15870*/  ISETP.GE.AND P3, PT, R2, R217, PT ;  /* 0x000000d90200720c */ /* 0x000fe40003f66270 */
[----:B------:R-:W-:Y:S02]  /*15880*/  FSEL R26, R26, -INF , !P2 ;  /* 0xff8000001a1a7808 */ /* 0x000fe40005000000 */
[----:B------:R-:W-:Y:S02]  /*15890*/  FSEL R25, R25, -INF , !P4 ;  /* 0xff80000019197808 */ /* 0x000fe40006000000 */
[C---:B------:R-:W-:Y:S02]  /*158a0*/  ISETP.GE.AND P4, PT, R3.reuse, R219, PT ;  /* 0x000000db0300720c */ /* 0x040fe40003f86270 */
[----:B------:R-:W-:-:S02]  /*158b0*/  ISETP.GE.AND P2, PT, R3, R217, PT ;  /* 0x000000d90300720c */ /* 0x000fc40003f46270 */
[C---:B------:R-:W-:Y:S02]  /*158c0*/  ISETP.GE.OR P6, PT, R2.reuse, R218, !P6 ;  /* 0x000000da0200720c */ /* 0x040fe400077c6670 */
[----:B------:R-:W-:Y:S02]  /*158d0*/  ISETP.GE.OR P3, PT, R2, R216, !P3 ;  /* 0x000000d80200720c */ /* 0x000fe40005f66670 */
[----:B------:R-:W-:Y:S02]  /*158e0*/  IADD3 R2, R17, 0x28, RZ ;  /* 0x0000002811027810 */ /* 0x000fe40007ffe0ff */
[C---:B------:R-:W-:Y:S02]  /*158f0*/  ISETP.GE.OR P4, PT, R3.reuse, R218, !P4 ;  /* 0x000000da0300720c */ /* 0x040fe40006786670 */
[----:B------:R-:W-:Y:S02]  /*15900*/  ISETP.GE.OR P2, PT, R3, R216, !P2 ;  /* 0x000000d80300720c */ /* 0x000fe40005746670 */
[----:B------:R-:W-:-:S02]  /*15910*/  FMNMX.FTZ R3, R36, R37, !PT ;  /* 0x0000002524037209 */ /* 0x000fc40007810000 */
[----:B------:R-:W-:Y:S02]  /*15920*/  FSEL R27, R27, -INF , !P1 ;  /* 0xff8000001b1b7808 */ /* 0x000fe40004800000 */
[----:B------:R-:W-:Y:S02]  /*15930*/  ISETP.GE.AND P1, PT, R2, R219, PT ;  /* 0x000000db0200720c */ /* 0x000fe40003f26270 */
[----:B------:R-:W-:Y:S02]  /*15940*/  FMNMX.FTZ R6, R32, R3, !PT ;  /* 0x0000000320067209 */ /* 0x000fe40007810000 */
[----:B------:R-:W-:Y:S02]  /*15950*/  ISETP.GE.OR P1, PT, R2, R218, !P1 ;  /* 0x000000da0200720c */ /* 0x000fe40004f26670 */
[----:B------:R-:W-:Y:S02]  /*15960*/  IADD3 R4, R17, 0x30, RZ ;  /* 0x0000003011047810 */ /* 0x000fe40007ffe0ff */
[----:B------:R-:W-:-:S02]  /*15970*/  FMNMX.FTZ R3, R33, R6, !PT ;  /* 0x0000000621037209 */ /* 0x000fc40007810000 */
[----:B------:R-:W-:Y:S02]  /*15980*/  FSEL R166, R22, -INF , !P3 ;  /* 0xff80000016a67808 */ /* 0x000fe40005800000 */
[----:B------:R-:W-:Y:S02]  /*15990*/  FSEL R158, R12, -INF , !P1 ;  /* 0xff8000000c9e7808 */ /* 0x000fe40004800000 */
[----:B------:R-:W-:Y:S02]  /*159a0*/  ISETP.GE.AND P3, PT, R4, R219, PT ;  /* 0x000000db0400720c */ /* 0x000fe40003f66270 */
[----:B------:R-:W-:Y:S02]  /*159b0*/  FMNMX.FTZ R6, R28, R3, !PT ;  /* 0x000000031c067209 */ /* 0x000fe40007810000 */
[----:B------:R-:W-:Y:S02]  /*159c0*/  ISETP.GE.AND P1, PT, R4, R217, PT ;  /* 0x000000d90400720c */ /* 0x000fe40003f26270 */
[----:B------:R-:W-:-:S02]  /*159d0*/  FMNMX.FTZ R5, R38, R39, !PT ;  /* 0x0000002726057209 */ /* 0x000fc40007810000 */
[----:B------:R-:W-:Y:S02]  /*159e0*/  FMNMX.FTZ R3, R29, R6, !PT ;  /* 0x000000061d037209 */ /* 0x000fe40007810000 */
[C---:B------:R-:W-:Y:S02]  /*159f0*/  ISETP.GE.OR P3, PT, R4.reuse, R218, !P3 ;  /* 0x000000da0400720c */ /* 0x040fe40005f66670 */
[----:B------:R-:W-:Y:S02]  /*15a00*/  ISETP.GE.OR P1, PT, R4, R216, !P1 ;  /* 0x000000d80400720c */ /* 0x000fe40004f26670 */
[----:B------:R-:W-:Y:S02]  /*15a10*/  FMNMX.FTZ R4, R34, R5, !PT ;  /* 0x0000000522047209 */ /* 0x000fe40007810000 */
[----:B------:R-:W-:Y:S02]  /*15a20*/  FSEL R156, R20, -INF , !P6 ;  /* 0xff800000149c7808 */ /* 0x000fe40007000000 */
[----:B------:R-:W-:-:S02]  /*15a30*/  ISETP.GE.AND P6, PT, R2, R217, PT ;  /* 0x000000d90200720c */ /* 0x000fc40003fc6270 */
[----:B------:R-:W-:Y:S02]  /*15a40*/  FMNMX.FTZ R6, R24, R3, !PT ;  /* 0x0000000318067209 */ /* 0x000fe40007810000 */
[----:B------:R-:W-:Y:S02]  /*15a50*/  FMNMX.FTZ R7, R35, R4, !PT ;  /* 0x0000000423077209 */ /* 0x000fe40007810000 */
[----:B------:R-:W-:Y:S02]  /*15a60*/  ISETP.GE.OR P6, PT, R2, R216, !P6 ;  /* 0x000000d80200720c */ /* 0x000fe400077c6670 */
[----:B------:R-:W-:Y:S02]  /*15a70*/  IADD3 R2, R17, 0x29, RZ ;  /* 0x0000002911027810 */ /* 0x000fe40007ffe0ff */
[----:B------:R-:W-:Y:S02]  /*15a80*/  FMNMX.FTZ R5, R25, R6, !PT ;  /* 0x0000000619057209 */ /* 0x000fe40007810000 */
[----:B------:R-:W-:-:S02]  /*15a90*/  FMNMX.FTZ R6, R30, R7, !PT ;  /* 0x000000071e067209 */ /* 0x000fc40007810000 */
[----:B------:R-:W-:Y:S02]  /*15aa0*/  FSEL R161, R21, -INF , !P4 ;  /* 0xff80000015a17808 */ /* 0x000fe40006000000 */
[----:B------:R-:W-:Y:S02]  /*15ab0*/  ISETP.GE.AND P4, PT, R2, R219, PT ;  /* 0x000000db0200720c */ /* 0x000fe40003f86270 */
[----:B------:R-:W-:Y:S02]  /*15ac0*/  FMNMX.FTZ R4, R156, R5, !PT ;  /* 0x000000059c047209 */ /* 0x000fe40007810000 */
[----:B------:R-:W-:Y:S02]  /*15ad0*/  FSEL R169, R23, -INF , !P2 ;  /* 0xff80000017a97808 */ /* 0x000fe40005000000 */
[----:B------:R-:W-:Y:S01]  /*15ae0*/  FMNMX.FTZ R7, R31, R6, !PT ;  /* 0x000000061f077209 */ /* 0x000fe20007810000 */
[----:B------:R-:W-:Y:S01]  /*15af0*/  LDSM.16.MT88.4 R20, [R197+0xc800] ;  /* 0x00c80000c514783b */ /* 0x000fe20000004200 */
[----:B------:R-:W-:-:S02]  /*15b00*/  ISETP.GE.AND P2, PT, R2, R217, PT ;  /* 0x000000d90200720c */ /* 0x000fc40003f46270 */
[----:B------:R-:W-:Y:S02]  /*15b10*/  ISETP.GE.OR P4, PT, R2, R218, !P4 ;  /* 0x000000da0200720c */ /* 0x000fe40006786670 */
[----:B------:R-:W-:Y:S02]  /*15b20*/  IADD3 R3, R17, 0x31, RZ ;  /* 0x0000003111037810 */ /* 0x000fe40007ffe0ff */
[----:B------:R-:W-:Y:S02]  /*15b30*/  FMNMX.FTZ R5, R161, R4, !PT ;  /* 0x00000004a1057209 */ /* 0x000fe40007810000 */
[----:B------:R-:W-:Y:S02]  /*15b40*/  FMNMX.FTZ R4, R26, R7, !PT ;  /* 0x000000071a047209 */ /* 0x000fe40007810000 */
[----:B------:R-:W-:Y:S02]  /*15b50*/  ISETP.GE.OR P2, PT, R2, R216, !P2 ;  /* 0x000000d80200720c */ /* 0x000fe40005746670 */
[----:B------:R-:W-:-:S02]  /*15b60*/  IADD3 R2, R17, 0x38, RZ ;  /* 0x0000003811027810 */ /* 0x000fc40007ffe0ff */
[----:B------:R-:W-:Y:S02]  /*15b70*/  FSEL R170, R14, -INF , !P6 ;  /* 0xff8000000eaa7808 */ /* 0x000fe40007000000 */
[----:B------:R-:W-:Y:S02]  /*15b80*/  IADD3 R17, R17, 0x39, RZ ;  /* 0x0000003911117810 */ /* 0x000fe40007ffe0ff */
[----:B------:R-:W-:Y:S02]  /*15b90*/  ISETP.GE.AND P6, PT, R3, R219, PT ;  /* 0x000000db0300720c */ /* 0x000fe40003fc6270 */
[----:B------:R-:W-:Y:S02]  /*15ba0*/  FSEL R163, R13, -INF , !P4 ;  /* 0xff8000000da37808 */ /* 0x000fe40006000000 */
[----:B------:R-:W-:Y:S02]  /*15bb0*/  FMNMX.FTZ R6, R158, R5, !PT ;  /* 0x000000059e067209 */ /* 0x000fe40007810000 */
[----:B------:R-:W-:-:S02]  /*15bc0*/  FMNMX.FTZ R5, R27, R4, !PT ;  /* 0x000000041b057209 */ /* 0x000fc40007810000 */
[----:B------:R-:W-:Y:S02]  /*15bd0*/  FSEL R174, R80, -INF , !P3 ;  /* 0xff80000050ae7808 */ /* 0x000fe40005800000 */
[-C--:B------:R-:W-:Y:S02]  /*15be0*/  ISETP.GE.AND P4, PT, R2, R219.reuse, PT ;  /* 0x000000db0200720c */ /* 0x080fe40003f86270 */
[----:B------:R-:W-:Y:S02]  /*15bf0*/  ISETP.GE.AND P3, PT, R17, R219, PT ;  /* 0x000000db1100720c */ /* 0x000fe40003f66270 */
[----:B------:R-:W-:Y:S02]  /*15c00*/  ISETP.GE.OR P6, PT, R3, R218, !P6 ;  /* 0x000000da0300720c */ /* 0x000fe400077c6670 */
[----:B------:R-:W-:Y:S02]  /*15c10*/  FMNMX.FTZ R7, R163, R6, !PT ;  /* 0x00000006a3077209 */ /* 0x000fe40007810000 */
[----:B------:R-:W-:-:S02]  /*15c20*/  FMNMX.FTZ R4, R166, R5, !PT ;  /* 0x00000005a6047209 */ /* 0x000fc40007810000 */
[-C--:B------:R-:W-:Y:S02]  /*15c30*/  ISETP.GE.OR P4, PT, R2, R218.reuse, !P4 ;  /* 0x000000da0200720c */ /* 0x080fe40006786670 */
[----:B------:R-:W-:Y:S02]  /*15c40*/  FSEL R173, R81, -INF , !P6 ;  /* 0xff80000051ad7808 */ /* 0x000fe40007000000 */
[----:B------:R-:W-:Y:S02]  /*15c50*/  FMNMX.FTZ R6, R174, R7, !PT ;  /* 0x00000007ae067209 */ /* 0x000fe40007810000 */
[----:B------:R-:W-:Y:S02]  /*15c60*/  ISETP.GE.OR P3, PT, R17, R218, !P3 ;  /* 0x000000da1100720c */ /* 0x000fe40005f66670 */
[----:B------:R-:W-:Y:S02]  /*15c70*/  FMNMX.FTZ R7, R169, R4, !PT ;  /* 0x00000004a9077209 */ /* 0x000fe40007810000 */
[----:B------:R-:W-:-:S02]  /*15c80*/  FSEL R172, R84, -INF , !P4 ;  /* 0xff80000054ac7808 */ /* 0x000fc40006000000 */
[----:B------:R-:W-:Y:S02]  /*15c90*/  FMNMX.FTZ R5, R173, R6, !PT ;  /* 0x00000006ad057209 */ /* 0x000fe40007810000 */
[----:B------:R-:W-:Y:S02]  /*15ca0*/  FSEL R143, R85, -INF , !P3 ;  /* 0xff800000558f7808 */ /* 0x000fe40005800000 */
[----:B------:R-:W-:Y:S02]  /*15cb0*/  FSEL R171, R15, -INF , !P2 ;  /* 0xff8000000fab7808 */ /* 0x000fe40005000000 */
[----:B------:R-:W-:Y:S01]  /*15cc0*/  ISETP.GE.AND P3, PT, R3, R217, PT ;  /* 0x000000d90300720c */ /* 0x000fe20003f66270 */
[----:B------:R-:W-:Y:S01]  /*15cd0*/  LDSM.16.MT88.4 R12, [R194+0xe800] ;  /* 0x00e80000c20c783b */ /* 0x000fe20000004200 */
[----:B------:R-:W-:Y:S02]  /*15ce0*/  FMNMX.FTZ R6, R170, R7, !PT ;  /* 0x00000007aa067209 */ /* 0x000fe40007810000 */
[----:B------:R-:W-:-:S02]  /*15cf0*/  FMNMX.FTZ R4, R172, R5, !PT ;  /* 0x00000005ac047209 */ /* 0x000fc40007810000 */
[-C--:B------:R-:W-:Y:S02]  /*15d00*/  ISETP.GE.AND P2, PT, R2, R217.reuse, PT ;  /* 0x000000d90200720c */ /* 0x080fe40003f46270 */
[----:B------:R-:W-:Y:S02]  /*15d10*/  ISETP.GE.OR P3, PT, R3, R216, !P3 ;  /* 0x000000d80300720c */ /* 0x000fe40005f66670 */
[----:B------:R-:W-:Y:S02]  /*15d20*/  FSEL R142, R82, -INF , !P1 ;  /* 0xff800000528e7808 */ /* 0x000fe40004800000 */
[----:B------:R-:W-:Y:S02]  /*15d30*/  FMNMX.FTZ R5, R171, R6, !PT ;  /* 0x00000006ab057209 */ /* 0x000fe40007810000 */
[----:B------:R-:W-:Y:S02]  /*15d40*/  ISETP.GE.OR P2, PT, R2, R216, !P2 ;  /* 0x000000d80200720c */ /* 0x000fe40005746670 */
[----:B------:R-:W-:-:S02]  /*15d50*/  ISETP.GE.AND P1, PT, R17, R217, PT ;  /* 0x000000d91100720c */ /* 0x000fc40003f26270 */
[----:B------:R-:W-:Y:S02]  /*15d60*/  FSEL R141, R83, -INF , !P3 ;  /* 0xff800000538d7808 */ /* 0x000fe40005800000 */
[----:B------:R-:W-:Y:S01]  /*15d70*/  FMNMX.FTZ R2, R142, R5, !PT ;  /* 0x000000058e027209 */ /* 0x000fe20007810000 */
[----:B------:R-:W-:Y:S01]  /*15d80*/  LDSM.16.MT88.4 R80, [R196+0x10000] ;  /* 0x01000000c450783b */ /* 0x000fe20000004200 */
[----:B------:R-:W-:Y:S02]  /*15d90*/  ISETP.GE.OR P1, PT, R17, R216, !P1 ;  /* 0x000000d81100720c */ /* 0x000fe40004f26670 */
[----:B------:R-:W-:Y:S01]  /*15da0*/  FSEL R140, R86, -INF , !P2 ;  /* 0xff800000568c7808 */ /* 0x000fe20005000000 */
[----:B--2---:R-:W-:Y:S01]  /*15db0*/  LDSM.16.MT88.4 R16, [R195+0xe800] ;  /* 0x00e80000c310783b */ /* 0x004fe20000004200 */
        /* <DEDUP_REMOVED lines=12> */
[----:B------:R-:W1:Y:S01]  /*15e80*/  LDSM.16.MT88.4 R4, [R194+0x10000] ;  /* 0x01000000c204783b */ /* 0x000e620000004200 */
[----:B------:R-:W-:Y:S01]  /*15e90*/  FSETP.NEU.FTZ.AND P1, PT, R132, -INF , PT ;  /* 0xff8000008400780b */ /* 0x000fe20003f3d000 */
[----:B---3--:R-:W-:Y:S01]  /*15ea0*/  FMUL.FTZ R168, R167, R132 ;  /* 0x00000084a7a87220 */ /* 0x008fe20000410000 */
[----:B--2---:R-:W-:-:S04]  /*15eb0*/  FMNMX.FTZ R3, R2, R3, !PT ;  /* 0x0000000302037209 */ /* 0x004fc80007810000 */
[----:B------:R-:W-:Y:S02]  /*15ec0*/  FSEL R168, R168, RZ, P1 ;  /* 0x000000ffa8a87208 */ /* 0x000fe40000800000 */
[----:B------:R-:W-:Y:S01]  /*15ed0*/  FSETP.NEU.FTZ.AND P1, PT, R3, -INF , PT ;  /* 0xff8000000300780b */ /* 0x000fe20003f3d000 */
[----:B------:R-:W-:Y:S02]  /*15ee0*/  FMUL.FTZ R160, R167, R3 ;  /* 0x00000003a7a07220 */ /* 0x000fe40000410000 */
[-CC-:B------:R-:W-:Y:S02]  /*15ef0*/  FFMA.FTZ R155, R36, R167.reuse, -R168.reuse ;  /* 0x000000a7249b7223 */ /* 0x180fe400000108a8 */
[-CC-:B------:R-:W-:Y:S01]  /*15f00*/  FFMA.FTZ R152, R37, R167.reuse, -R168.reuse ;  /* 0x000000a725987223 */ /* 0x180fe200000108a8 */
[----:B------:R-:W-:Y:S01]  /*15f10*/  FSEL R160, R160, RZ, P1 ;  /* 0x000000ffa0a07208 */ /* 0x000fe20000800000 */
[-CC-:B------:R-:W-:Y:S02]  /*15f20*/  FFMA.FTZ R150, R32, R167.reuse, -R168.reuse ;  /* 0x000000a720967223 */ /* 0x180fe400000108a8 */
[-C--:B------:R-:W-:Y:S01]  /*15f30*/  FFMA.FTZ R147, R33, R167.reuse, -R168 ;  /* 0x000000a721937223 */ /* 0x080fe200000108a8 */
[----:B------:R-:W-:Y:S01]  /*15f40*/  MUFU.EX2 R155, R155 ;  /* 0x0000009b009b7308 */ /* 0x000fe20000000800 */
[----:B------:R-:W-:-:S02]  /*15f50*/  FFMA.FTZ R154, R38, R167, -R160 ;  /* 0x000000a7269a7223 */ /* 0x000fc400000108a0 */
[-CC-:B------:R-:W-:Y:S02]  /*15f60*/  FFMA.FTZ R157, R39, R167.reuse, -R160.reuse ;  /* 0x000000a7279d7223 */ /* 0x180fe400000108a0 */
[-CC-:B------:R-:W-:Y:S02]  /*15f70*/  FFMA.FTZ R159, R34, R167.reuse, -R160.reuse ;  /* 0x000000a7229f7223 */ /* 0x180fe400000108a0 */
[-C--:B------:R-:W-:Y:S01]  /*15f80*/  FFMA.FTZ R148, R35, R167.reuse, -R160 ;  /* 0x000000a723947223 */ /* 0x080fe200000108a0 */
[----:B------:R-:W2:Y:S01]  /*15f90*/  MUFU.EX2 R152, R152 ;  /* 0x0000009800987308 */ /* 0x000ea20000000800 */
[-CC-:B------:R-:W-:Y:S01]  /*15fa0*/  FFMA.FTZ R153, R28, R167.reuse, -R168.reuse ;  /* 0x000000a71c997223 */ /* 0x180fe200000108a8 */
[----:B------:R-:W-:Y:S01]  /*15fb0*/  LDSM.16.MT88.4 R32, [R195+0xc800] ;  /* 0x00c80000c320783b */ /* 0x000fe20000004200 */
[-CC-:B------:R-:W-:Y:S02]  /*15fc0*/  FFMA.FTZ R146, R29, R167.reuse, -R168.reuse ;  /* 0x000000a71d927223 */ /* 0x180fe400000108a8 */
[----:B------:R-:W-:-:S02]  /*15fd0*/  FFMA.FTZ R145, R24, R167, -R168 ;  /* 0x000000a718917223 */ /* 0x000fc400000108a8 */
[-C--:B------:R-:W-:Y:S01]  /*15fe0*/  FFMA.FTZ R2, R25, R167.reuse, -R168 ;  /* 0x000000a719027223 */ /* 0x080fe200000108a8 */
[----:B------:R-:W-:Y:S01]  /*15ff0*/  MUFU.EX2 R150, R150 ;  /* 0x0000009600967308 */ /* 0x000fe20000000800 */
[-CC-:B------:R-:W-:Y:S02]  /*16000*/  FFMA.FTZ R151, R30, R167.reuse, -R160.reuse ;  /* 0x000000a71e977223 */ /* 0x180fe400000108a0 */
[-CC-:B------:R-:W-:Y:S02]  /*16010*/  FFMA.FTZ R144, R31, R167.reuse, -R160.reuse ;  /* 0x000000a71f907223 */ /* 0x180fe400000108a0 */
[-CC-:B------:R-:W-:Y:S01]  /*16020*/  FFMA.FTZ R149, R26, R167.reuse, -R160.reuse ;  /* 0x000000a71a957223 */ /* 0x180fe200000108a0 */
[----:B------:R-:W-:Y:S01]  /*16030*/  LDSM.16.MT88.4 R28, [R194+0xc800] ;  /* 0x00c80000c21c783b */ /* 0x000fe20000004200 */
[----:B------:R-:W-:Y:S01]  /*16040*/  FFMA.FTZ R134, R27, R167, -R160 ;  /* 0x000000a71b867223 */ /* 0x000fe200000108a0 */
[----:B------:R-:W3:Y:S01]  /*16050*/  MUFU.EX2 R147, R147 ;  /* 0x0000009300937308 */ /* 0x000ee20000000800 */
[----:B--2---:R-:W-:Y:S01]  /*16060*/  F2FP.BF16.PACK_AB R96, R152, R155 ;  /* 0x0000009b9860723e */ /* 0x004fe200000010ff */
[----:B------:R-:W-:Y:S01]  /*16070*/  LDSM.16.MT88.4 R24, [R196+0xe800] ;  /* 0x00e80000c418783b */ /* 0x000fe20000004200 */
[----:B------:R-:W-:-:S02]  /*16080*/  FFMA.FTZ R156, R156, R167, -R168 ;  /* 0x000000a79c9c7223 */ /* 0x000fc400000108a8 */
[-CC-:B------:R-:W-:Y:S02]  /*16090*/  FFMA.FTZ R161, R161, R167.reuse, -R168.reuse ;  /* 0x000000a7a1a17223 */ /* 0x180fe400000108a8 */
[-CC-:B------:R-:W-:Y:S01]  /*160a0*/  FFMA.FTZ R158, R158, R167.reuse, -R168.reuse ;  /* 0x000000a79e9e7223 */ /* 0x180fe200000108a8 */
[----:B------:R-:W-:Y:S01]  /*160b0*/  MUFU.EX2 R154, R154 ;  /* 0x0000009a009a7308 */ /* 0x000fe20000000800 */
[-C--:B------:R-:W-:Y:S02]  /*160c0*/  FFMA.FTZ R163, R163, R167.reuse, -R168 ;  /* 0x000000a7a3a37223 */ /* 0x080fe400000108a8 */
[-CC-:B------:R-:W-:Y:S02]  /*160d0*/  FFMA.FTZ R166, R166, R167.reuse, -R160.reuse ;  /* 0x000000a7a6a67223 */ /* 0x180fe400000108a0 */
[-CC-:B------:R-:W-:Y:S02]  /*160e0*/  FFMA.FTZ R169, R169, R167.reuse, -R160.reuse ;  /* 0x000000a7a9a97223 */ /* 0x180fe400000108a0 */
[-CC-:B------:R-:W-:Y:S01]  /*160f0*/  FFMA.FTZ R170, R170, R167.reuse, -R160.reuse ;  /* 0x000000a7aaaa7223 */ /* 0x180fe200000108a0 */
[----:B------:R-:W2:Y:S01]  /*16100*/  MUFU.EX2 R157, R157 ;  /* 0x0000009d009d7308 */ /* 0x000ea20000000800 */
[----:B---3--:R-:W-:Y:S01]  /*16110*/  F2FP.BF16.PACK_AB R98, R147, R150 ;  /* 0x000000969362723e */ /* 0x008fe200000010ff */
[----:B------:R-:W-:-:S02]  /*16120*/  FFMA.FTZ R171, R171, R167, -R160 ;  /* 0x000000a7abab7223 */ /* 0x000fc400000108a0 */
[-CC-:B------:R-:W-:Y:S02]  /*16130*/  FFMA.FTZ R174, R174, R167.reuse, -R168.reuse ;  /* 0x000000a7aeae7223 */ /* 0x180fe400000108a8 */
[-CC-:B------:R-:W-:Y:S02]  /*16140*/  FFMA.FTZ R173, R173, R167.reuse, -R168.reuse ;  /* 0x000000a7adad7223 */ /* 0x180fe400000108a8 */
[----:B------:R-:W-:Y:S01]  /*16150*/  MUFU.EX2 R159, R159 ;  /* 0x0000009f009f7308 */ /* 0x000fe20000000800 */
[-CC-:B------:R-:W-:Y:S02]  /*16160*/  FFMA.FTZ R172, R172, R167.reuse, -R168.reuse ;  /* 0x000000a7acac7223 */ /* 0x180fe400000108a8 */
[-C--:B------:R-:W-:Y:S02]  /*16170*/  FFMA.FTZ R223, R143, R167.reuse, -R168 ;  /* 0x000000a78fdf7223 */ /* 0x080fe400000108a8 */
[-CC-:B------:R-:W-:Y:S02]  /*16180*/  FFMA.FTZ R168, R142, R167.reuse, -R160.reuse ;  /* 0x000000a78ea87223 */ /* 0x180fe400000108a0 */
[-CC-:B------:R-:W-:Y:S01]  /*16190*/  FFMA.FTZ R175, R141, R167.reuse, -R160.reuse ;  /* 0x000000a78daf7223 */ /* 0x180fe200000108a0 */
[----:B------:R-:W3:Y:S01]  /*161a0*/  MUFU.EX2 R148, R148 ;  /* 0x0000009400947308 */ /* 0x000ee20000000800 */
[----:B--2---:R-:W-:Y:S01]  /*161b0*/  F2FP.BF16.PACK_AB R97, R157, R154 ;  /* 0x0000009a9d61723e */ /* 0x004fe200000010ff */
[----:B------:R-:W-:-:S02]  /*161c0*/  FFMA.FTZ R220, R140, R167, -R160 ;  /* 0x000000a78cdc7223 */ /* 0x000fc400000108a0 */
[----:B------:R-:W-:Y:S01]  /*161d0*/  FFMA.FTZ R221, R162, R167, -R160 ;  /* 0x000000a7a2dd7223 */ /* 0x000fe200000108a0 */
[----:B------:R-:W-:Y:S01]  /*161e0*/  LDSM.16.MT88.4 R140, [R196+0xd800] ;  /* 0x00d80000c48c783b */ /* 0x000fe20000004200 */
[----:B------:R-:W-:Y:S02]  /*161f0*/  FADD.FTZ R155, R155, R152 ;  /* 0x000000989b9b7221 */ /* 0x000fe40000010000 */
[----:B------:R-:W-:Y:S01]  /*16200*/  MUFU.EX2 R153, R153 ;  /* 0x0000009900997308 */ /* 0x000fe20000000800 */
[----:B------:R-:W-:Y:S02]  /*16210*/  FADD.FTZ R154, R154, R157 ;  /* 0x0000009d9a9a7221 */ /* 0x000fe40000010000 */
[----:B------:R-:W-:-:S04]  /*16220*/  FADD.FTZ R150, R150, R155 ;  /* 0x0000009b96967221 */ /* 0x000fc80000010000 */
[----:B------:R-:W-:Y:S01]  /*16230*/  FADD.FTZ R150, R147, R150 ;  /* 0x0000009693967221 */ /* 0x000fe20000010000 */
[----:B---3--:R-:W-:Y:S01]  /*16240*/  F2FP.BF16.PACK_AB R99, R148, R159 ;  /* 0x0000009f9463723e */ /* 0x008fe200000010ff */
[----:B------:R-:W2:Y:S01]  /*16250*/  MUFU.EX2 R146, R146 ;  /* 0x0000009200927308 */ /* 0x000ea20000000800 */
        /* <DEDUP_REMOVED lines=13> */
[----:B------:R-:W4:Y:S06]  /*16330*/  MUFU.EX2 R134, R134 ;  /* 0x0000008600867308 */ /* 0x000f2c0000000800 */
        /* <DEDUP_REMOVED lines=32> */
[C---:B-1----:R-:W-:Y:S07]  /*16540*/  HMMA.16816.F32.BF16 R92, R96.reuse, R4, RZ ;  /* 0x00000004605c723c */ /* 0x042fee00000418ff */
[----:B--2---:R-:W-:Y:S01]  /*16550*/  F2FP.BF16.PACK_AB R4, R146, R153 ;  /* 0x000000999204723e */ /* 0x004fe200000010ff */
[----:B------:R-:W-:Y:S01]  /*16560*/  HMMA.16816.F32.BF16 R96, R96, R6, RZ ;  /* 0x000000066060723c */ /* 0x000fe200000418ff */
[----:B---3--:R-:W-:Y:S01]  /*16570*/  F2FP.BF16.PACK_AB R5, R144, R151 ;  /* 0x000000979005723e */ /* 0x008fe200000010ff */
        /* <DEDUP_REMOVED lines=13> */
[C---:B------:R-:W-:Y:S08]  /*16650*/  HMMA.16816.F32.BF16 R52, R4.reuse, R16, R52 ;  /* 0x000000100434723c */ /* 0x040ff00000041834 */
        /* <DEDUP_REMOVED lines=32> */
[----:B-----5:R-:W-:Y:S01]  /*16860*/  F2FP.BF16.PACK_AB R4, R161, R156 ;  /* 0x0000009ca104723e */ /* 0x020fe200000010ff */
[----:B------:R-:W-:Y:S01]  /*16870*/  FADD.FTZ R156, R156, R145 ;  /* 0x000000919c9c7221 */ /* 0x000fe20000010000 */
[----:B------:R-:W-:-:S02]  /*16880*/  F2FP.BF16.PACK_AB R6, R163, R158 ;  /* 0x0000009ea306723e */ /* 0x000fc400000010ff */
[----:B------:R-:W-:Y:S01]  /*16890*/  F2FP.BF16.PACK_AB R5, R169, R166 ;  /* 0x000000a6a905723e */ /* 0x000fe200000010ff */
[----:B------:R-:W-:Y:S01]  /*168a0*/  FADD.FTZ R166, R166, R149 ;  /* 0x00000095a6a67221 */ /* 0x000fe20000010000 */
[----:B------:R-:W-:Y:S01]  /*168b0*/  F2FP.BF16.PACK_AB R7, R171, R170 ;  /* 0x000000aaab07723e */ /* 0x000fe200000010ff */
[----:B------:R-:W-:Y:S02]  /*168c0*/  FADD.FTZ R161, R161, R156 ;  /* 0x0000009ca1a17221 */ /* 0x000fe40000010000 */
[----:B------:R-:W-:Y:S02]  /*168d0*/  FADD.FTZ R169, R169, R166 ;  /* 0x000000a6a9a97221 */ /* 0x000fe40000010000 */
[----:B------:R-:W-:Y:S02]  /*168e0*/  FADD.FTZ R158, R158, R161 ;  /* 0x000000a19e9e7221 */ /* 0x000fe40000010000 */
[----:B-1----:R-:W-:Y:S01]  /*168f0*/  HMMA.16816.F32.BF16 R128, R4, R8, R128 ;  /* 0x000000080480723c */ /* 0x002fe20000041880 */
[----:B------:R-:W-:-:S02]  /*16900*/  FADD.FTZ R170, R170, R169 ;  /* 0x000000a9aaaa7221 */ /* 0x000fc40000010000 */
[----:B------:R-:W-:Y:S02]  /*16910*/  FADD.FTZ R163, R163, R158 ;  /* 0x0000009ea3a37221 */ /* 0x000fe40000010000 */
        /* <DEDUP_REMOVED lines=45> */
[----:B---3--:R-:W-:Y:S01]  /*16bf0*/  HMMA.16816.F32.BF16 R128, R4, R12, R128 ;  /* 0x0000000c0480723c */ /* 0x008fe20000041880 */
[----:B------:R-:W-:-:S02]  /*16c00*/  FADD.FTZ R220, R220, R175 ;  /* 0x000000afdcdc7221 */ /* 0x000fc40000010000 */
[----:B------:R-:W-:Y:S02]  /*16c10*/  FADD.FTZ R223, R223, R172 ;  /* 0x000000acdfdf7221 */ /* 0x000fe40000010000 */
[----:B------:R-:W-:-:S03]  /*16c20*/  FADD.FTZ R221, R221, R220 ;  /* 0x000000dcdddd7221 */ /* 0x000fc60000010000 */
        /* <DEDUP_REMOVED lines=26> */
[----:B------:R-:W-:Y:S07]  /*16dd0*/  @!UPT UIADD3 URZ, URZ, URZ, URZ ;  /* 0x0000003f3f3ff290 */ /* 0x000fee000fffe03f */
[----:B------:R-:W-:Y:S11]  /*16de0*/  @!P5 BRA `(.L_x_2430) ;  /* 0x000040500000d947 */ /* 0x000ff60003800000 */
[----:B------:R-:W-:Y:S01]  /*16df0*/  ULDC.64 UR4, c[0x0][0x40] ;  /* 0x0000100000047ab9 */ /* 0x000fe20000000a00 */
[----:B------:R-:W-:-:S04]  /*16e00*/  DEPBAR.LE SB0, 0x0 ;  /* 0x000080000000791a */ /* 0x000fc80000000000 */
[----:B------:R-:W-:Y:S01]  /*16e10*/  UIADD3 UR4, UP0, UR4, 0x160, URZ ;  /* 0x0000016004047890 */ /* 0x000fe2000ff1e03f */
[----:B------:R-:W-:-:S03]  /*16e20*/  IADD3 R215, R133, -0x2, RZ ;  /* 0xfffffffe85d77810 */ /* 0x000fc60007ffe0ff */
[----:B------:R-:W-:Y:S02]  /*16e30*/  UIADD3.X UR5, URZ, UR5, URZ, UP0, !UPT ;  /* 0x000000053f057290 */ /* 0x000fe400087fe43f */
[----:B------:R-:W-:-:S04]  /*16e40*/  IMAD.U32 R228, RZ, RZ, UR4 ;  /* 0x00000004ffe47e24 */ /* 0x000fc8000f8e00ff */
[----:B------:R-:W-:Y:S01]  /*16e50*/  MOV R229, UR5 ;  /* 0x0000000500e57c02 */ /* 0x000fe20008000f00 */
[----:B------:R-:W-:Y:S01]  /*16e60*/  WARPSYNC 0xffffffff ;  /* 0xffffffff00007948 */ /* 0x000fe20003800000 */
[----:B------:R-:W-:Y:S01]  /*16e70*/  BSSY B0, `(.L_x_2431) ;  /* 0x0000045000007945 */ /* 0x000fe20003800000 */
[----:B------:R-:W-:Y:S06]  /*16e80*/  BAR.SYNC.DEFER_BLOCKING 0x0 ;  /* 0x0000000000007b1d */ /* 0x000fec0000010000 */
[----:B------:R-:W-:Y:S05]  /*16e90*/  @!P0 BRA `(.L_x_2432) ;  /* 0x000003e000008947 */ /* 0x000fea0003800000 */
[----:B------:R-:W-:Y:S02]  /*16ea0*/  ULDC.64 UR4, c[0x0][0x118] ;  /* 0x0000460000047ab9 */ /* 0x000fe40000000a00 */
[----:B------:R-:W2:Y:S01]  /*16eb0*/  LD.E R11, [R228.64+0x170] ;  /* 0x00017004e40b7980 */ /* 0x000ea2000c101900 */
[----:B------:R-:W-:-:S05]  /*16ec0*/  IMAD.SHL.U32 R2, R215, 0x40, RZ ;  /* 0x00000040d7027824 */ /* 0x000fca00078e00ff */
[C---:B------:R-:W-:Y:S02]  /*16ed0*/  IADD3 R10, R2.reuse, 0x40, RZ ;  /* 0x00000040020a7810 */ /* 0x040fe40007ffe0ff */
[----:B------:R-:W-:Y:S02]  /*16ee0*/  IABS R4, R2 ;  /* 0x0000000200047213 */ /* 0x000fe40000000000 */
[-C--:B--2---:R-:W-:Y:S02]  /*16ef0*/  IABS R7, R11.reuse ;  /* 0x0000000b00077213 */ /* 0x084fe40000000000 */
[-C--:B------:R-:W-:Y:S02]  /*16f00*/  IABS R5, R11.reuse ;  /* 0x0000000b00057213 */ /* 0x080fe40000000000 */
[----:B------:R-:W1:Y:S01]  /*16f10*/  I2F.RP R8, R7 ;  /* 0x0000000700087306 */ /* 0x000e620000209400 */
[----:B------:R-:W-:Y:S02]  /*16f20*/  LOP3.LUT R2, R2, R11, RZ, 0x3c, !PT ;  /* 0x0000000b02027212 */ /* 0x000fe400078e3cff */
[----:B------:R-:W-:-:S02]  /*16f30*/  IMAD.MOV R5, RZ, RZ, -R5 ;  /* 0x000000ffff057224 */ /* 0x000fc400078e0a05 */
        /* <DEDUP_REMOVED lines=9> */
[----:B------:R-:W-:-:S02]  /*16fd0*/  IMAD.HI.U32 R9, R13, R9, R12 ;  /* 0x000000090d097227 */ /* 0x000fc400078e000c */
[----:B------:R-:W2:Y:S01]  /*16fe0*/  LD.E.64 R12, [R228.64+0x28] ;  /* 0x00002804e40c7980 */ /* 0x000ea2000c101b00 */
[----:B------:R-:W-:-:S03]  /*16ff0*/  ISETP.GE.AND P3, PT, R10, RZ, PT ;  /* 0x000000ff0a00720c */ /* 0x000fc60003f66270 */
[----:B------:R-:W-:-:S04]  /*17000*/  IMAD.HI.U32 R8, R9, R4, RZ ;  /* 0x0000000409087227 */ /* 0x000fc800078e00ff */
[----:B------:R-:W-:-:S04]  /*17010*/  IMAD.HI.U32 R9, R9, R6, RZ ;  /* 0x0000000609097227 */ /* 0x000fc800078e00ff */
[-C--:B------:R-:W-:Y:S02]  /*17020*/  IMAD R4, R8, R5.reuse, R4 ;  /* 0x0000000508047224 */ /* 0x080fe400078e0204 */
[----:B------:R-:W-:-:S03]  /*17030*/  IMAD R6, R9, R5, R6 ;  /* 0x0000000509067224 */ /* 0x000fc600078e0206 */
[C---:B------:R-:W-:Y:S02]  /*17040*/  ISETP.GT.U32.AND P2, PT, R7.reuse, R4, PT ;  /* 0x000000040700720c */ /* 0x040fe40003f44070 */
[----:B------:R-:W-:-:S11]  /*17050*/  ISETP.GT.U32.AND P4, PT, R7, R6, PT ;  /* 0x000000060700720c */ /* 0x000fd60003f84070 */
[-C--:B------:R-:W-:Y:S02]  /*17060*/  @!P2 IADD3 R4, R4, -R7.reuse, RZ ;  /* 0x800000070404a210 */ /* 0x080fe40007ffe0ff */
[----:B------:R-:W-:Y:S01]  /*17070*/  @!P4 IMAD.IADD R6, R6, 0x1, -R7 ;  /* 0x000000010606c824 */ /* 0x000fe200078e0a07 */
[----:B------:R-:W-:Y:S02]  /*17080*/  @!P2 IADD3 R8, R8, 0x1, RZ ;  /* 0x000000010808a810 */ /* 0x000fe40007ffe0ff */
[-C--:B------:R-:W-:Y:S02]  /*17090*/  ISETP.GE.U32.AND P5, PT, R4, R7.reuse, PT ;  /* 0x000000070400720c */ /* 0x080fe40003fa6070 */
[----:B------:R-:W-:Y:S02]  /*170a0*/  ISETP.GE.U32.AND P6, PT, R6, R7, PT ;  /* 0x000000070600720c */ /* 0x000fe40003fc6070 */
[----:B------:R-:W-:Y:S02]  /*170b0*/  @!P4 IADD3 R9, R9, 0x1, RZ ;  /* 0x000000010909c810 */ /* 0x000fe40007ffe0ff */
[----:B------:R-:W-:-:S02]  /*170c0*/  ISETP.NE.AND P2, PT, R11, RZ, PT ;  /* 0x000000ff0b00720c */ /* 0x000fc40003f45270 */
[----:B------:R-:W-:-:S05]  /*170d0*/  LOP3.LUT R7, RZ, R11, RZ, 0x33, !PT ;  /* 0x0000000bff077212 */ /* 0x000fca00078e33ff */
        /* <DEDUP_REMOVED lines=26> */
.L_x_2432:
[----:B------:R-:W-:Y:S02]  /*17280*/  ULDC.64 UR4, c[0x0][0x118] ;  /* 0x0000460000047ab9 */ /* 0x000fe40000000a00 */
[----:B------:R-:W2:Y:S02]  /*17290*/  LD.E R5, [R228.64+0x40] ;  /* 0x00004004e4057980 */ /* 0x000ea4000c101900 */
[----:B--2---:R-:W-:-:S04]  /*172a0*/  LEA R5, -R5, RZ, 0x6 ;  /* 0x000000ff05057211 */ /* 0x004fc800078e31ff */
[----:B------:R-:W-:Y:S02]  /*172b0*/  SHF.R.S32.HI R2, RZ, 0x1f, R5 ;  /* 0x0000001fff027819 */ /* 0x000fe40000011405 */
.L_x_2433:
[----:B------:R-:W-:Y:S05]  /*172c0*/  BSYNC B0 ;  /* 0x0000000000007941 */ /* 0x000fea0003800000 */
.L_x_2431:
[C---:B------:R-:W-:Y:S01]  /*172d0*/  LOP3.LUT P5, RZ, R214.reuse, 0x1, RZ, 0xc0, !PT ;  /* 0x00000001d6ff7812 */ /* 0x040fe200078ac0ff */
[----:B------:R-:W-:Y:S01]  /*172e0*/  ULDC.64 UR4, c[0x0][0x118] ;  /* 0x0000460000047ab9 */ /* 0x000fe20000000a00 */
[C---:B------:R-:W-:Y:S01]  /*172f0*/  LOP3.LUT P4, RZ, R214.reuse, 0x2, RZ, 0xc0, !PT ;  /* 0x00000002d6ff7812 */ /* 0x040fe2000788c0ff */
[----:B------:R-:W-:Y:S01]  /*17300*/  IMAD R0, R215, 0x40, R0 ;  /* 0x00000040d7007824 */ /* 0x000fe200078e0200 */
[----:B------:R-:W-:Y:S01]  /*17310*/  LOP3.LUT P3, RZ, R214, 0x4, RZ, 0xc0, !PT ;  /* 0x00000004d6ff7812 */ /* 0x000fe2000786c0ff */
[----:B------:R-:W-:Y:S01]  /*17320*/  BSSY B1, `(.L_x_2434) ;  /* 0x0000216000017945 */ /* 0x000fe20003800000 */
[C---:B------:R-:W-:Y:S02]  /*17330*/  IADD3 R7, P2, R5.reuse, R198, RZ ;  /* 0x000000c605077210 */ /* 0x040fe40007f5e0ff */
[----:B------:R-:W-:-:S03]  /*17340*/  LEA R230, P1, R5, R164, 0x1 ;  /* 0x000000a405e67211 */ /* 0x000fc600078208ff */
[----:B------:R-:W-:Y:S01]  /*17350*/  IMAD.X R4, R2, 0x1, R199, P2 ;  /* 0x0000000102047824 */ /* 0x000fe200010e06c7 */
[-C--:B------:R-:W-:Y:S02]  /*17360*/  LEA.HI.X R231, R5, R165.reuse, R2, 0x1, P1 ;  /* 0x000000a505e77211 */ /* 0x080fe400008f0c02 */
[CC--:B------:R-:W-:Y:S02]  /*17370*/  @P5 LEA R10, P6, R7.reuse, R164.reuse, 0x1 ;  /* 0x000000a4070a5211 */ /* 0x0c0fe400078c08ff */
[CC--:B------:R-:W-:Y:S01]  /*17380*/  @P4 LEA R8, P2, R7.reuse, R164.reuse, 0x1 ;  /* 0x000000a407084211 */ /* 0x0c0fe200078408ff */
[----:B------:R-:W-:Y:S01]  /*17390*/  @!PT LDS RZ, [RZ] ;  /* 0x00000000fffff984 */ /* 0x000fe20000000800 */
[----:B------:R-:W-:Y:S01]  /*173a0*/  @!PT LDS RZ, [RZ] ;  /* 0x00000000fffff984 */ /* 0x000fe20000000800 */
[----:B------:R-:W-:Y:S01]  /*173b0*/  @!PT LDS RZ, [RZ] ;  /* 0x00000000fffff984 */ /* 0x000fe20000000800 */
[----:B------:R1:W-:Y:S01]  /*173c0*/  @P5 LDGSTS.E.BYPASS.LTC128B.128 [R211+0xc000], [R230.64] ;  /* 0x0c000000e6d35fae */ /* 0x0003e2000b901d44 */
[C---:B------:R-:W-:Y:S02]  /*173d0*/  @P5 LEA.HI.X R11, R7.reuse, R165, R4, 0x1, P6 ;  /* 0x000000a5070b5211 */ /* 0x040fe400030f0c04 */
[C---:B------:R-:W-:Y:S01]  /*173e0*/  @P3 LEA R6, P1, R7.reuse, R164, 0x1 ;  /* 0x000000a407063211 */ /* 0x040fe200078208ff */
[----:B------:R-:W-:Y:S01]  /*173f0*/  @!P5 STS.128 [R211+0xc000], RZ ;  /* 0x00c000ffd300d388 */ /* 0x000fe20000000c00 */
[----:B------:R-:W-:-:S02]  /*17400*/  IADD3 R5, P6, R7, R198, RZ ;  /* 0x000000c607057210 */ /* 0x000fc40007fde0ff */
[CCC-:B------:R-:W-:Y:S02]  /*17410*/  @P4 LEA.HI.X R9, R7.reuse, R165.reuse, R4.reuse, 0x1, P2 ;  /* 0x000000a507094211 */ /* 0x1c0fe400010f0c04 */
[-C--:B------:R-:W-:Y:S01]  /*17420*/  @P3 LEA.HI.X R7, R7, R165.reuse, R4, 0x1, P1 ;  /* 0x000000a507073211 */ /* 0x080fe200008f0c04 */
[----:B------:R-:W-:Y:S01]  /*17430*/  IMAD.X R4, R4, 0x1, R199, P6 ;  /* 0x0000000104047824 */ /* 0x000fe200030e06c7 */
[CC--:B------:R-:W-:Y:S02]  /*17440*/  @P5 LEA R14, P6, R5.reuse, R164.reuse, 0x1 ;  /* 0x000000a4050e5211 */ /* 0x0c0fe400078c08ff */
[CC--:B------:R-:W-:Y:S02]  /*17450*/  @P4 LEA R12, P2, R5.reuse, R164.reuse, 0x1 ;  /* 0x000000a4050c4211 */ /* 0x0c0fe400078408ff */
[C---:B------:R-:W-:Y:S02]  /*17460*/  @P5 LEA.HI.X R15, R5.reuse, R165, R4, 0x1, P6 ;  /* 0x000000a5050f5211 */ /* 0x040fe400030f0c04 */
[----:B------:R-:W-:-:S02]  /*17470*/  @P3 LEA R16, P1, R5, R164, 0x1 ;  /* 0x000000a405103211 */ /* 0x000fc400078208ff */
[C---:B------:R-:W-:Y:S02]  /*17480*/  IADD3 R2, P6, R5.reuse, R198, RZ ;  /* 0x000000c605027210 */ /* 0x040fe40007fde0ff */
[CCC-:B------:R-:W-:Y:S02]  /*17490*/  @P4 LEA.HI.X R13, R5.reuse, R165.reuse, R4.reuse, 0x1, P2 ;  /* 0x000000a5050d4211 */ /* 0x1c0fe400010f0c04 */
[----:B------:R-:W-:Y:S01]  /*174a0*/  @P3 LEA.HI.X R17, R5, R165, R4, 0x1, P1 ;  /* 0x000000a505113211 */ /* 0x000fe200008f0c04 */
[----:B------:R-:W-:Y:S01]  /*174b0*/  IMAD.X R4, R4, 0x1, R199, P6 ;  /* 0x0000000104047824 */ /* 0x000fe200030e06c7 */
[CC--:B------:R-:W-:Y:S01]  /*174c0*/  @P5 LEA R20, P6, R2.reuse, R164.reuse, 0x1 ;  /* 0x000000a402145211 */ /* 0x0c0fe200078c08ff */
[----:B------:R-:W-:Y:S01]  /*174d0*/  @P4 IMAD.MOV.U32 R5, RZ, RZ, R231 ;  /* 0x000000ffff054224 */ /* 0x000fe200078e00e7 */
[CC--:B------:R-:W-:Y:S02]  /*174e0*/  @P4 LEA R18, P2, R2.reuse, R164.reuse, 0x1 ;  /* 0x000000a402124211 */ /* 0x0c0fe400078408ff */
[----:B------:R-:W-:-:S02]  /*174f0*/  @P3 LEA R22, P1, R2, R164, 0x1 ;  /* 0x000000a402163211 */ /* 0x000fc400078208ff */
[CCC-:B------:R-:W-:Y:S02]  /*17500*/  @P5 LEA.HI.X R21, R2.reuse, R165.reuse, R4.reuse, 0x1, P6 ;  /* 0x000000a502155211 */ /* 0x1c0fe400030f0c04 */
[CCC-:B------:R-:W-:Y:S02]  /*17510*/  @P4 LEA.HI.X R19, R2.reuse, R165.reuse, R4.reuse, 0x1, P2 ;  /* 0x000000a502134211 */ /* 0x1c0fe400010f0c04 */
[----:B------:R-:W-:Y:S01]  /*17520*/  @P3 LEA.HI.X R23, R2, R165, R4, 0x1, P1 ;  /* 0x000000a502173211 */ /* 0x000fe200008f0c04 */
[----:B------:R-:W-:Y:S01]  /*17530*/  @P4 IMAD.MOV.U32 R4, RZ, RZ, R230 ;  /* 0x000000ffff044224 */ /* 0x000fe200078e00e6 */
[C---:B------:R-:W-:Y:S02]  /*17540*/  ISETP.GE.AND P1, PT, R0.reuse, R217, PT ;  /* 0x000000d90000720c */ /* 0x040fe40003f26270 */
[C---:B------:R-:W-:Y:S02]  /*17550*/  IADD3 R2, R0.reuse, 0x9, RZ ;  /* 0x0000000900027810 */ /* 0x040fe40007ffe0ff */
[----:B------:R-:W-:Y:S01]  /*17560*/  @!PT LDS RZ, [RZ] ;  /* 0x00000000fffff984 */ /* 0x000fe20000000800 */
[----:B------:R-:W-:Y:S01]  /*17570*/  @!PT LDS RZ, [RZ] ;  /* 0x00000000fffff984 */ /* 0x000fe20000000800 */
[----:B------:R-:W-:Y:S01]  /*17580*/  @!PT LDS RZ, [RZ] ;  /* 0x00000000fffff984 */ /* 0x000fe20000000800 */
[----:B------:R2:W-:Y:S01]  /*17590*/  @P4 LDGSTS.E.BYPASS.LTC128B.128 [R211+0xe000], [R4.64+0x80] ;  /* 0x0e00008004d34fae */ /* 0x0005e2000b901d44 */
[----:B------:R-:W-:-:S03]  /*175a0*/  ISETP.GE.OR P1, PT, R0, R216, !P1 ;  /* 0x000000d80000720c */ /* 0x000fc60004f26670 */
[----:B------:R-:W-:Y:S01]  /*175b0*/  @!P4 STS.128 [R211+0xe000], RZ ;  /* 0x00e000ffd300c388 */ /* 0x000fe20000000c00 */
[----:B--2---:R-:W-:Y:S02]  /*175c0*/  @P3 IMAD.MOV.U32 R4, RZ, RZ, R230 ;  /* 0x000000ffff043224 */ /* 0x004fe400078e00e6 */
[----:B------:R-:W-:-:S05]  /*175d0*/  @P3 IMAD.MOV.U32 R5, RZ, RZ, R231 ;  /* 0x000000ffff053224 */ /* 0x000fca00078e00e7 */
        /* <DEDUP_REMOVED lines=39> */
[----:B------:R-:W-:Y:S01]  /*17850*/  @!P5 STS.128 [R211+0xd800], RZ ;  /* 0x00d800ffd300d388 */ /* 0x000fe20000000c00 */
[----:B------:R-:W-:-:S03]  /*17860*/  ISETP.GE.AND P5, PT, R0, R219, PT ;  /* 0x000000db0000720c */ /* 0x000fc60003fa6270 */
[----:B------:R-:W-:Y:S01]  /*17870*/  @!PT LDS RZ, [RZ] ;  /* 0x00000000fffff984 */ /* 0x000fe20000000800 */
[----:B------:R-:W-:Y:S01]  /*17880*/  @!PT LDS RZ, [RZ] ;  /* 0x00000000fffff984 */ /* 0x000fe20000000800 */
[----:B------:R-:W-:Y:S01]  /*17890*/  @!PT LDS RZ, [RZ] ;  /* 0x00000000fffff984 */ /* 0x000fe20000000800 */
[----:B------:R5:W-:Y:S01]  /*178a0*/  @P4 LDGSTS.E.BYPASS.LTC128B.128 [R211+0xf800], [R18.64+0x80] ;  /* 0x0f80008012d34fae */ /* 0x000be2000b901d44 */
[----:B------:R-:W-:-:S03]  /*178b0*/  ISETP.GE.OR P5, PT, R0, R218, !P5 ;  /* 0x000000da0000720c */ /* 0x000fc60006fa6670 */
[----:B------:R-:W-:Y:S04]  /*178c0*/  @!P4 STS.128 [R211+0xf800], RZ ;  /* 0x00f800ffd300c388 */ /* 0x000fe80000000c00 */
[----:B------:R-:W-:Y:S01]  /*178d0*/  @!PT LDS RZ, [RZ] ;  /* 0x00000000fffff984 */ /* 0x000fe20000000800 */
[----:B------:R-:W-:Y:S01]  /*178e0*/  @!PT LDS RZ, [RZ] ;  /* 0x00000000fffff984 */ /* 0x000fe20000000800 */
[----:B------:R-:W-:Y:S01]  /*178f0*/  @!PT LDS RZ, [RZ] ;  /* 0x00000000fffff984 */ /* 0x000fe20000000800 */
[----:B------:R1:W-:Y:S04]  /*17900*/  @P3 LDGSTS.E.BYPASS.LTC128B.128 [R211+0x11800], [R22.64+0x100] ;  /* 0x1180010016d33fae */ /* 0x0003e8000b901d44 */
[----:B------:R-:W-:Y:S04]  /*17910*/  @!P3 STS.128 [R211+0x11800], RZ ;  /* 0x011800ffd300b388 */ /* 0x000fe80000000c00 */
[----:B------:R-:W-:Y:S04]  /*17920*/  LDSM.16.M88.4 R140, [R193] ;  /* 0x00000000c18c783b */ /* 0x000fe80000000200 */
[----:B----4-:R-:W5:Y:S04]  /*17930*/  LDSM.16.M88.4 R12, [R192+0x6000] ;  /* 0x00600000c00c783b */ /* 0x010f680000000200 */
[----:B------:R-:W4:Y:S04]  /*17940*/  LDSM.16.M88.4 R156, [R192+0x6800] ;  /* 0x00680000c09c783b */ /* 0x000f280000000200 */
[----:B------:R-:W4:Y:S04]  /*17950*/  LDSM.16.M88.4 R148, [R192+0x7000] ;  /* 0x00700000c094783b */ /* 0x000f280000000200 */
[----:B------:R-:W-:Y:S04]  /*17960*/  LDSM.16.M88.4 R136, [R191] ;  /* 0x00000000bf88783b */ /* 0x000fe80000000200 */
[----:B------:R-:W4:Y:S04]  /*17970*/  LDSM.16.M88.4 R24, [R190] ;  /* 0x00000000be18783b */ /* 0x000f280000000200 */
[----:B------:R-:W4:Y:S04]  /*17980*/  LDSM.16.M88.4 R32, [R192+0x7800] ;  /* 0x00780000c020783b */ /* 0x000f280000000200 */
[----:B--2---:R-:W2:Y:S04]  /*17990*/  LDSM.16.M88.4 R4, [R186] ;  /* 0x00000000ba04783b */ /* 0x004ea80000000200 */
[----:B------:R-:W2:Y:S04]  /*179a0*/  LDSM.16.M88.4 R224, [R185] ;  /* 0x00000000b9e0783b */ /* 0x000ea80000000200 */
[----:B------:R-:W-:Y:S04]  /*179b0*/  LDSM.16.M88.4 R164, [R189] ;  /* 0x00000000bda4783b */ /* 0x000fe80000000200 */
[----:B-1----:R-:W1:Y:S01]  /*179c0*/  LDSM.16.M88.4 R20, [R187+0x6000] ;  /* 0x00600000bb14783b */ /* 0x002e620000000200 */
[C---:B-----5:R-:W-:Y:S03]  /*179d0*/  HMMA.16816.F32.BF16 R16, R140.reuse, R12, RZ ;  /* 0x0000000c8c10723c */ /* 0x060fe600000418ff */
[----:B------:R-:W5:Y:S04]  /*179e0*/  LDSM.16.M88.4 R168, [R184] ;  /* 0x00000000b8a8783b */ /* 0x000f680000000200 */
[----:B---3--:R-:W3:Y:S01]  /*179f0*/  LDSM.16.M88.4 R8, [R187+0x6800] ;  /* 0x00680000bb08783b */ /* 0x008ee20000000200 */
[C---:B----4-:R-:W-:Y:S03]  /*17a00*/  HMMA.16816.F32.BF16 R160, R140.reuse, R156, RZ ;  /* 0x0000009c8ca0723c */ /* 0x050fe600000418ff */
[----:B------:R-:W4:Y:S04]  /*17a10*/  LDSM.16.M88.4 R28, [R187+0x7000] ;  /* 0x00700000bb1c783b */ /* 0x000f280000000200 */
[----:B------:R-:W-:Y:S01]  /*17a20*/  LDSM.16.M88.4 R172, [R187+0x7800] ;  /* 0x00780000bbac783b */ /* 0x000fe20000000200 */
[C---:B------:R-:W-:Y:S03]  /*17a30*/  HMMA.16816.F32.BF16 R12, R140.reuse, R14, RZ ;  /* 0x0000000e8c0c723c */ /* 0x040fe600000418ff */
[----:B------:R-:W0:Y:S05]  /*17a40*/  LDGDEPBAR ;  /* 0x00000000000079af */ /* 0x000e2a0000000000 */
[C---:B------:R-:W-:Y:S08]  /*17a50*/  HMMA.16816.F32.BF16 R156, R140.reuse, R158, RZ ;  /* 0x0000009e8c9c723c */ /* 0x040ff000000418ff */
[C---:B------:R-:W-:Y:S08]  /*17a60*/  HMMA.16816.F32.BF16 R152, R140.reuse, R148, RZ ;  /* 0x000000948c98723c */ /* 0x040ff000000418ff */
[----:B------:R-:W-:Y:S08]  /*17a70*/  HMMA.16816.F32.BF16 R148, R140, R150, RZ ;  /* 0x000000968c94723c */ /* 0x000ff000000418ff */
[----:B------:R-:W-:Y:S08]  /*17a80*/  HMMA.16816.F32.BF16 R16, R136, R24, R16 ;  /* 0x000000188810723c */ /* 0x000ff00000041810 */
[C---:B------:R-:W-:Y:S08]  /*17a90*/  HMMA.16816.F32.BF16 R144, R140.reuse, R32, RZ ;  /* 0x000000208c90723c */ /* 0x040ff000000418ff */
[----:B------:R-:W-:Y:S01]  /*17aa0*/  HMMA.16816.F32.BF16 R140, R140, R34, RZ ;  /* 0x000000228c8c723c */ /* 0x000fe200000418ff */
[----:B------:R-:W-:Y:S07]  /*17ab0*/  LDSM.16.M88.4 R32, [R188] ;  /* 0x00000000bc20783b */ /* 0x000fee0000000200 */
[C---:B------:R-:W-:Y:S01]  /*17ac0*/  HMMA.16816.F32.BF16 R12, R136.reuse, R26, R12 ;  /* 0x0000001a880c723c */ /* 0x040fe2000004180c */
[----:B------:R-:W3:Y:S07]  /*17ad0*/  LDSM.16.M88.4 R24, [R183] ;  /* 0x00000000b718783b */ /* 0x000eee0000000200 */
[C---:B--2---:R-:W-:Y:S08]  /*17ae0*/  HMMA.16816.F32.BF16 R160, R136.reuse, R4, R160 ;  /* 0x0000000488a0723c */ /* 0x044ff000000418a0 */
[C---:B------:R-:W-:Y:S01]  /*17af0*/  HMMA.16816.F32.BF16 R156, R136.reuse, R6, R156 ;  /* 0x00000006889c723c */ /* 0x040fe2000004189c */
[----:B------:R-:W2:Y:S07]  /*17b00*/  LDSM.16.M88.4 R4, [R183+0x800] ;  /* 0x00080000b704783b */ /* 0x000eae0000000200 */
[C---:B------:R-:W-:Y:S08]  /*17b10*/  HMMA.16816.F32.BF16 R152, R136.reuse, R224, R152 ;  /* 0x000000e08898723c */ /* 0x040ff00000041898 */
[----:B------:R-:W-:Y:S01]  /*17b20*/  HMMA.16816.F32.BF16 R148, R136, R226, R148 ;  /* 0x000000e28894723c */ /* 0x000fe20000041894 */
[----:B------:R-:W2:Y:S07]  /*17b30*/  LDSM.16.M88.4 R224, [R183+0x1000] ;  /* 0x00100000b7e0783b */ /* 0x000eae0000000200 */
[----:B-1----:R-:W-:Y:S08]  /*17b40*/  HMMA.16816.F32.BF16 R16, R164, R20, R16 ;  /* 0x00000014a410723c */ /* 0x002ff00000041810 */
[C---:B-----5:R-:W-:Y:S08]  /*17b50*/  HMMA.16816.F32.BF16 R144, R136.reuse, R168, R144 ;  /* 0x000000a88890723c */ /* 0x060ff00000041890 */
[----:B------:R-:W-:Y:S01]  /*17b60*/  HMMA.16816.F32.BF16 R140, R136, R170, R140 ;  /* 0x000000aa888c723c */ /* 0x000fe2000004188c */
[----:B------:R-:W-:Y:S04]  /*17b70*/  LDSM.16.M88.4 R136, [R193+0x2000] ;  /* 0x00200000c188783b */ /* 0x000fe80000000200 */
[----:B------:R-:W-:Y:S03]  /*17b80*/  LDSM.16.M88.4 R168, [R183+0x1800] ;  /* 0x00180000b7a8783b */ /* 0x000fe60000000200 */
[C---:B------:R-:W-:Y:S01]  /*17b90*/  HMMA.16816.F32.BF16 R12, R164.reuse, R22, R12 ;  /* 0x00000016a40c723c */ /* 0x040fe2000004180c */
[----:B------:R-:W1:Y:S07]  /*17ba0*/  LDSM.16.M88.4 R20, [R192+0x8000] ;  /* 0x00800000c014783b */ /* 0x000e6e0000000200 */
[C---:B---3--:R-:W-:Y:S08]  /*17bb0*/  HMMA.16816.F32.BF16 R160, R164.reuse, R8, R160 ;  /* 0x00000008a4a0723c */ /* 0x048ff000000418a0 */
[C---:B------:R-:W-:Y:S01]  /*17bc0*/  HMMA.16816.F32.BF16 R156, R164.reuse, R10, R156 ;  /* 0x0000000aa49c723c */ /* 0x040fe2000004189c */
[----:B------:R-:W3:Y:S07]  /*17bd0*/  LDSM.16.M88.4 R8, [R192+0x8800] ;  /* 0x00880000c008783b */ /* 0x000eee0000000200 */
[C---:B----4-:R-:W-:Y:S08]  /*17be0*/  HMMA.16816.F32.BF16 R152, R164.reuse, R28, R152 ;  /* 0x0000001ca498723c */ /* 0x050ff00000041898 */
[----:B------:R-:W-:Y:S01]  /*17bf0*/  HMMA.16816.F32.BF16 R148, R164, R30, R148 ;  /* 0x0000001ea494723c */ /* 0x000fe20000041894 */
[----:B------:R-:W4:Y:S07]  /*17c00*/  LDSM.16.M88.4 R28, [R192+0x9000] ;  /* 0x00900000c01c783b */ /* 0x000f2e0000000200 */
[----:B------:R-:W-:Y:S08]  /*17c10*/  HMMA.16816.F32.BF16 R16, R32, R24, R16 ;  /* 0x000000182010723c */ /* 0x000ff00000041810 */
[C---:B------:R-:W-:Y:S08]  /*17c20*/  HMMA.16816.F32.BF16 R144, R164.reuse, R172, R144 ;  /* 0x000000aca490723c */ /* 0x040ff00000041890 */
[----:B------:R-:W-:Y:S01]  /*17c30*/  HMMA.16816.F32.BF16 R140, R164, R174, R140 ;  /* 0x000000aea48c723c */ /* 0x000fe2000004188c */
[----:B------:R-:W-:Y:S04]  /*17c40*/  LDSM.16.M88.4 R164, [R191+0x2000] ;  /* 0x00200000bfa4783b */ /* 0x000fe80000000200 */
[----:B------:R-:W-:Y:S03]  /*17c50*/  LDSM.16.M88.4 R172, [R192+0x9800] ;  /* 0x00980000c0ac783b */ /* 0x000fe60000000200 */
[C---:B------:R-:W-:Y:S01]  /*17c60*/  HMMA.16816.F32.BF16 R12, R32.reuse, R26, R12 ;  /* 0x0000001a200c723c */ /* 0x040fe2000004180c */
[----:B------:R-:W5:Y:S07]  /*17c70*/  LDSM.16.M88.4 R24, [R182] ;  /* 0x00000000b618783b */ /* 0x000f6e0000000200 */
[C---:B--2---:R-:W-:Y:S08]  /*17c80*/  HMMA.16816.F32.BF16 R160, R32.reuse, R4, R160 ;  /* 0x0000000420a0723c */ /* 0x044ff000000418a0 */
[C---:B------:R-:W-:Y:S01]  /*17c90*/  HMMA.16816.F32.BF16 R156, R32.reuse, R6, R156 ;  /* 0x00000006209c723c */ /* 0x040fe2000004189c */
[----:B------:R-:W2:Y:S07]  /*17ca0*/  LDSM.16.M88.4 R4, [R181] ;  /* 0x00000000b504783b */ /* 0x000eae0000000200 */
[C---:B------:R-:W-:Y:S08]  /*17cb0*/  HMMA.16816.F32.BF16 R152, R32.reuse, R224, R152 ;  /* 0x000000e02098723c */ /* 0x040ff00000041898 */
[----:B------:R-:W-:Y:S01]  /*17cc0*/  HMMA.16816.F32.BF16 R148, R32, R226, R148 ;  /* 0x000000e22094723c */ /* 0x000fe20000041894 */
[----:B------:R-:W2:Y:S07]  /*17cd0*/  LDSM.16.M88.4 R224, [R180] ;  /* 0x00000000b4e0783b */ /* 0x000eae0000000200 */
[----:B-1----:R-:W-:Y:S08]  /*17ce0*/  HMMA.16816.F32.BF16 R16, R136, R20, R16 ;  /* 0x000000148810723c */ /* 0x002ff00000041810 */
[C---:B------:R-:W-:Y:S08]  /*17cf0*/  HMMA.16816.F32.BF16 R144, R32.reuse, R168, R144 ;  /* 0x000000a82090723c */ /* 0x040ff00000041890 */
[----:B------:R-:W-:Y:S01]  /*17d00*/  HMMA.16816.F32.BF16 R140, R32, R170, R140 ;  /* 0x000000aa208c723c */ /* 0x000fe2000004188c */
[----:B------:R-:W-:Y:S04]  /*17d10*/  LDSM.16.M88.4 R32, [R187+0x8000] ;  /* 0x00800000bb20783b */ /* 0x000fe80000000200 */
[----:B------:R-:W-:Y:S03]  /*17d20*/  LDSM.16.M88.4 R168, [R179] ;  /* 0x00000000b3a8783b */ /* 0x000fe60000000200 */
        /* <DEDUP_REMOVED lines=8> */
[----:B-----5:R-:W-:Y:S08]  /*17db0*/  HMMA.16816.F32.BF16 R16, R164, R24, R16 ;  /* 0x00000018a410723c */ /* 0x020ff00000041810 */
[C---:B------:R-:W-:Y:S08]  /*17dc0*/  HMMA.16816.F32.BF16 R144, R136.reuse, R172, R144 ;  /* 0x000000ac8890723c */ /* 0x040ff00000041890 */
[----:B------:R-:W-:Y:S01]  /*17dd0*/  HMMA.16816.F32.BF16 R140, R136, R174, R140 ;  /* 0x000000ae888c723c */ /* 0x000fe2000004188c */
[----:B------:R-:W-:Y:S04]  /*17de0*/  LDSM.16.M88.4 R136, [R188+0x2000] ;  /* 0x00200000bc88783b */ /* 0x000fe80000000200 */
[----:B------:R-:W-:Y:S03]  /*17df0*/  LDSM.16.M88.4 R172, [R183+0x2800] ;  /* 0x00280000b7ac783b */ /* 0x000fe60000000200 */
[C---:B------:R-:W-:Y:S01]  /*17e00*/  HMMA.16816.F32.BF16 R12, R164.reuse, R26, R12 ;  /* 0x0000001aa40c723c */ /* 0x040fe2000004180c */
[----:B------:R-:W-:Y:S07]  /*17e10*/  LDSM.16.M88.4 R24, [R187+0x9800] ;  /* 0x00980000bb18783b */ /* 0x000fee0000000200 */
[C---:B--2---:R-:W-:Y:S08]  /*17e20*/  HMMA.16816.F32.BF16 R160, R164.reuse, R4, R160 ;  /* 0x00000004a4a0723c */ /* 0x044ff000000418a0 */
[C---:B------:R-:W-:Y:S01]  /*17e30*/  HMMA.16816.F32.BF16 R156, R164.reuse, R6, R156 ;  /* 0x00000006a49c723c */ /* 0x040fe2000004189c */
[----:B------:R-:W2:Y:S07]  /*17e40*/  LDSM.16.M88.4 R4, [R183+0x2000] ;  /* 0x00200000b704783b */ /* 0x000eae0000000200 */
[C---:B------:R-:W-:Y:S08]  /*17e50*/  HMMA.16816.F32.BF16 R152, R164.reuse, R224, R152 ;  /* 0x000000e0a498723c */ /* 0x040ff00000041898 */
[----:B------:R-:W-:Y:S01]  /*17e60*/  HMMA.16816.F32.BF16 R148, R164, R226, R148 ;  /* 0x000000e2a494723c */ /* 0x000fe20000041894 */
[----:B------:R-:W-:Y:S07]  /*17e70*/  LDSM.16.M88.4 R224, [R191+0x4000] ;  /* 0x00400000bfe0783b */ /* 0x000fee0000000200 */
[----:B-1----:R-:W-:Y:S08]  /*17e80*/  HMMA.16816.F32.BF16 R16, R20, R32, R16 ;  /* 0x000000201410723c */ /* 0x002ff00000041810 */
[C---:B------:R-:W-:Y:S08]  /*17e90*/  HMMA.16816.F32.BF16 R144, R164.reuse, R168, R144 ;  /* 0x000000a8a490723c */ /* 0x040ff00000041890 */
[----:B------:R-:W-:Y:S01]  /*17ea0*/  HMMA.16816.F32.BF16 R140, R164, R170, R140 ;  /* 0x000000aaa48c723c */ /* 0x000fe2000004188c */
[----:B------:R-:W1:Y:S04]  /*17eb0*/  LDSM.16.M88.4 R168, [R183+0x3000] ;  /* 0x00300000b7a8783b */ /* 0x000e680000000200 */
[----:B------:R-:W-:Y:S03]  /*17ec0*/  LDSM.16.M88.4 R164, [R183+0x3800] ;  /* 0x00380000b7a4783b */ /* 0x000fe60000000200 */
[C---:B------:R-:W-:Y:S01]  /*17ed0*/  HMMA.16816.F32.BF16 R12, R20.reuse, R34, R12 ;  /* 0x00000022140c723c */ /* 0x040fe2000004180c */
[----:B------:R-:W-:Y:S07]  /*17ee0*/  LDSM.16.M88.4 R32, [R192+0xa000] ;  /* 0x00a00000c020783b */ /* 0x000fee0000000200 */
[C---:B---3--:R-:W-:Y:S08]  /*17ef0*/  HMMA.16816.F32.BF16 R160, R20.reuse, R8, R160 ;  /* 0x0000000814a0723c */ /* 0x048ff000000418a0 */
[C---:B------:R-:W-:Y:S01]  /*17f00*/  HMMA.16816.F32.BF16 R156, R20.reuse, R10, R156 ;  /* 0x0000000a149c723c */ /* 0x040fe2000004189c */
[----:B------:R-:W3:Y:S07]  /*17f10*/  LDSM.16.M88.4 R8, [R193+0x4000] ;  /* 0x00400000c108783b */ /* 0x000eee0000000200 */
[C---:B----4-:R-:W-:Y:S08]  /*17f20*/  HMMA.16816.F32.BF16 R152, R20.reuse, R28, R152 ;  /* 0x0000001c1498723c */ /* 0x050ff00000041898 */
[----:B------:R-:W-:Y:S01]  /*17f30*/  HMMA.16816.F32.BF16 R148, R20, R30, R148 ;  /* 0x0000001e1494723c */ /* 0x000fe20000041894 */
[----:B------:R-:W4:Y:S07]  /*17f40*/  LDSM.16.M88.4 R28, [R192+0xa800] ;  /* 0x00a80000c01c783b */ /* 0x000f2e0000000200 */
[----:B--2---:R-:W-:Y:S08]  /*17f50*/  HMMA.16816.F32.BF16 R16, R136, R4, R16 ;  /* 0x000000048810723c */ /* 0x004ff00000041810 */
[C---:B------:R-:W-:Y:S08]  /*17f60*/  HMMA.16816.F32.BF16 R144, R20.reuse, R24, R144 ;  /* 0x000000181490723c */ /* 0x040ff00000041890 */
[----:B------:R-:W-:Y:S01]  /*17f70*/  HMMA.16816.F32.BF16 R140, R20, R26, R140 ;  /* 0x0000001a148c723c */ /* 0x000fe2000004188c */
[----:B------:R-:W2:Y:S04]  /*17f80*/  LDSM.16.M88.4 R24, [R192+0xb000] ;  /* 0x00b00000c018783b */ /* 0x000ea80000000200 */
[----:B------:R-:W-:Y:S03]  /*17f90*/  LDSM.16.M88.4 R20, [R192+0xb800] ;  /* 0x00b80000c014783b */ /* 0x000fe60000000200 */
[C---:B------:R-:W-:Y:S01]  /*17fa0*/  HMMA.16816.F32.BF16 R12, R136.reuse, R6, R12 ;  /* 0x00000006880c723c */ /* 0x040fe2000004180c */
[----:B------:R-:W5:Y:S07]  /*17fb0*/  LDSM.16.M88.4 R4, [R178] ;  /* 0x00000000b204783b */ /* 0x000f6e0000000200 */
[C---:B------:R-:W-:Y:S08]  /*17fc0*/  HMMA.16816.F32.BF16 R160, R136.reuse, R172, R160 ;  /* 0x000000ac88a0723c */ /* 0x040ff000000418a0 */
[C---:B-1----:R-:W-:Y:S08]  /*17fd0*/  HMMA.16816.F32.BF16 R152, R136.reuse, R168, R152 ;  /* 0x000000a88898723c */ /* 0x042ff00000041898 */
[----:B------:R-:W-:Y:S01]  /*17fe0*/  HMMA.16816.F32.BF16 R148, R136, R170, R148 ;  /* 0x000000aa8894723c */ /* 0x000fe20000041894 */
[----:B------:R-:W-:Y:S07]  /*17ff0*/  LDSM.16.M88.4 R168, [R176] ;  /* 0x00000000b0a8783b */ /* 0x000fee0000000200 */
[----:B---3--:R-:W-:Y:S08]  /*18000*/  HMMA.16816.F32.BF16 R16, R8, R32, R16 ;  /* 0x000000200810723c */ /* 0x008ff00000041810 */
[C---:B------:R-:W-:Y:S01]  /*18010*/  HMMA.16816.F32.BF16 R156, R136.reuse, R174, R156 ;  /* 0x000000ae889c723c */ /* 0x040fe2000004189c */
[----:B------:R-:W1:Y:S07]  /*18020*/  LDSM.16.M88.4 R172, [R177] ;  /* 0x00000000b1ac783b */ /* 0x000e6e0000000200 */
[C---:B------:R-:W-:Y:S08]  /*18030*/  HMMA.16816.F32.BF16 R144, R136.reuse, R164, R144 ;  /* 0x000000a48890723c */ /* 0x040ff00000041890 */
[----:B------:R-:W-:Y:S01]  /*18040*/  HMMA.16816.F32.BF16 R140, R136, R166, R140 ;  /* 0x000000a6888c723c */ /* 0x000fe2000004188c */
[----:B------:R-:W-:Y:S04]  /*18050*/  LDSM.16.M88.4 R136, [R189+0x4000] ;  /* 0x00400000bd88783b */ /* 0x000fe80000000200 */
[----:B------:R-:W-:Y:S03]  /*18060*/  LDSM.16.M88.4 R164, [R135] ;  /* 0x0000000087a4783b */ /* 0x000fe60000000200 */
[C---:B------:R-:W-:Y:S01]  /*18070*/  HMMA.16816.F32.BF16 R12, R8.reuse, R34, R12 ;  /* 0x00000022080c723c */ /* 0x040fe2000004180c */
[----:B------:R-:W3:Y:S07]  /*18080*/  LDSM.16.M88.4 R32, [R187+0xa000] ;  /* 0x00a00000bb20783b */ /* 0x000eee0000000200 */
[C---:B----4-:R-:W-:Y:S08]  /*18090*/  HMMA.16816.F32.BF16 R160, R8.reuse, R28, R160 ;  /* 0x0000001c08a0723c */ /* 0x050ff000000418a0 */
[C---:B--2---:R-:W-:Y:S08]  /*180a0*/  HMMA.16816.F32.BF16 R152, R8.reuse, R24, R152 ;  /* 0x000000180898723c */ /* 0x044ff00000041898 */
[----:B------:R-:W-:Y:S01]  /*180b0*/  HMMA.16816.F32.BF16 R148, R8, R26, R148 ;  /* 0x0000001a0894723c */ /* 0x000fe20000041894 */
[----:B------:R-:W-:Y:S07]  /*180c0*/  LDSM.16.M88.4 R24, [R187+0xb000] ;  /* 0x00b00000bb18783b */ /* 0x000fee0000000200 */
[----:B-----5:R-:W-:Y:S08]  /*180d0*/  HMMA.16816.F32.BF16 R16, R224, R4, R16 ;  /* 0x00000004e010723c */ /* 0x020ff00000041810 */
[C---:B------:R-:W-:Y:S01]  /*180e0*/  HMMA.16816.F32.BF16 R156, R8.reuse, R30, R156 ;  /* 0x0000001e089c723c */ /* 0x040fe2000004189c */
[----:B------:R-:W2:Y:S07]  /*180f0*/  LDSM.16.M88.4 R28, [R187+0xa800] ;  /* 0x00a80000bb1c783b */ /* 0x000eae0000000200 */
[C---:B------:R-:W-:Y:S08]  /*18100*/  HMMA.16816.F32.BF16 R144, R8.reuse, R20, R144 ;  /* 0x000000140890723c */ /* 0x040ff00000041890 */
[----:B------:R-:W-:Y:S01]  /*18110*/  HMMA.16816.F32.BF16 R140, R8, R22, R140 ;  /* 0x00000016088c723c */ /* 0x000fe2000004188c */
[----:B------:R-:W-:Y:S04]  /*18120*/  LDSM.16.M88.4 R8, [R188+0x4000] ;  /* 0x00400000bc08783b */ /* 0x000fe80000000200 */
[----:B------:R-:W-:Y:S03]  /*18130*/  LDSM.16.M88.4 R20, [R187+0xb800] ;  /* 0x00b80000bb14783b */ /* 0x000fe60000000200 */
[C---:B------:R-:W-:Y:S01]  /*18140*/  HMMA.16816.F32.BF16 R12, R224.reuse, R6, R12 ;  /* 0x00000006e00c723c */ /* 0x040fe2000004180c */
[----:B------:R-:W4:Y:S07]  /*18150*/  LDSM.16.M88.4 R4, [R183+0x4000] ;  /* 0x00400000b704783b */ /* 0x000f2e0000000200 */
[C---:B-1----:R-:W-:Y:S08]  /*18160*/  HMMA.16816.F32.BF16 R160, R224.reuse, R172, R160 ;  /* 0x000000ace0a0723c */ /* 0x042ff000000418a0 */
[C---:B------:R-:W-:Y:S08]  /*18170*/  HMMA.16816.F32.BF16 R152, R224.reuse, R168, R152 ;  /* 0x000000a8e098723c */ /* 0x040ff00000041898 */
[----:B------:R-:W-:Y:S08]  /*18180*/  HMMA.16816.F32.BF16 R148, R224, R170, R148 ;  /* 0x000000aae094723c */ /* 0x000ff00000041894 */
[----:B---3--:R-:W-:Y:S08]  /*18190*/  HMMA.16816.F32.BF16 R16, R136, R32, R16 ;  /* 0x000000208810723c */ /* 0x008ff00000041810 */
[C---:B------:R-:W-:Y:S01]  /*181a0*/  HMMA.16816.F32.BF16 R168, R224.reuse, R164, R144 ;  /* 0x000000a4e0a8723c */ /* 0x040fe20000041890 */
[----:B------:R-:W1:Y:S06]  /*181b0*/  LDSM.16.M88.4 R144, [R183+0x4800] ;  /* 0x00480000b790783b */ /* 0x000e6c0000000200 */
[----:B------:R-:W-:Y:S01]  /*181c0*/  IMAD.MOV.U32 R164, RZ, RZ, R230 ;  /* 0x000000ffffa47224 */ /* 0x000fe200078e00e6 */
[----:B------:R-:W-:Y:S01]  /*181d0*/  HMMA.16816.F32.BF16 R156, R224, R174, R156 ;  /* 0x000000aee09c723c */ /* 0x000fe2000004189c */
[----:B------:R-:W-:-:S07]  /*181e0*/  IMAD.MOV.U32 R165, RZ, RZ, R231 ;  /* 0x000000ffffa57224 */ /* 0x000fce00078e00e7 */
[C---:B------:R-:W-:Y:S08]  /*181f0*/  HMMA.16816.F32.BF16 R12, R136.reuse, R34, R12 ;  /* 0x00000022880c723c */ /* 0x040ff0000004180c */
[C---:B--2---:R-:W-:Y:S08]  /*18200*/  HMMA.16816.F32.BF16 R160, R136.reuse, R28, R160 ;  /* 0x0000001c88a0723c */ /* 0x044ff000000418a0 */
[C---:B------:R-:W-:Y:S08]  /*18210*/  HMMA.16816.F32.BF16 R152, R136.reuse, R24, R152 ;  /* 0x000000188898723c */ /* 0x040ff00000041898 */
[----:B------:R-:W-:Y:S01]  /*18220*/  HMMA.16816.F32.BF16 R148, R136, R26, R148 ;  /* 0x0000001a8894723c */ /* 0x000fe20000041894 */
[----:B------:R-:W2:Y:S07]  /*18230*/  LDSM.16.M88.4 R24, [R183+0x5000] ;  /* 0x00500000b718783b */ /* 0x000eae0000000200 */
[----:B----4-:R-:W-:Y:S07]  /*18240*/  HMMA.16816.F32.BF16 R16, R8, R4, R16 ;  /* 0x000000040810723c */ /* 0x010fee0000041810 */
[C---:B------:R-:W-:Y:S01]  /*18250*/  IADD3 R5, R0.reuse, 0x1, RZ ;  /* 0x0000000100057810 */ /* 0x040fe20007ffe0ff */
[----:B------:R-:W-:Y:S01]  /*18260*/  HMMA.16816.F32.BF16 R156, R136, R30, R156 ;  /* 0x0000001e889c723c */ /* 0x000fe2000004189c */
[----:B------:R-:W-:-:S02]  /*18270*/  IADD3 R4, R0, 0x8, RZ ;  /* 0x0000000800047810 */ /* 0x000fc40007ffe0ff */
[CC--:B------:R-:W-:Y:S02]  /*18280*/  ISETP.GE.AND P2, PT, R5.reuse, R219.reuse, PT ;  /* 0x000000db0500720c */ /* 0x0c0fe40003f46270 */
[C---:B------:R-:W-:Y:S02]  /*18290*/  ISETP.GE.AND P6, PT, R4.reuse, R219, PT ;  /* 0x000000db0400720c */ /* 0x040fe40003fc6270 */
[-C--:B------:R-:W-:Y:S01]  /*182a0*/  ISETP.GE.OR P2, PT, R5, R218.reuse, !P2 ;  /* 0x000000da0500720c */ /* 0x080fe20005746670 */
[----:B------:R-:W-:Y:S01]  /*182b0*/  HMMA.16816.F32.BF16 R12, R8, R6, R12 ;  /* 0x00000006080c723c */ /* 0x000fe2000004180c */
[----:B------:R-:W-:-:S07]  /*182c0*/  ISETP.GE.OR P6, PT, R4, R218, !P6 ;  /* 0x000000da0400720c */ /* 0x000fce00077c6670 */
[----:B-1----:R-:W-:Y:S01]  /*182d0*/  HMMA.16816.F32.BF16 R160, R8, R144, R160 ;  /* 0x0000009008a0723c */ /* 0x002fe200000418a0 */
[----:B------:R-:W-:Y:S02]  /*182e0*/  FSEL R29, R16, -INF , !P5 ;  /* 0xff800000101d7808 */ /* 0x000fe40006800000 */
[----:B------:R-:W-:Y:S02]  /*182f0*/  FSEL R17, R17, -INF , !P2 ;  /* 0xff80000011117808 */ /* 0x000fe40005000000 */
[CC--:B------:R-:W-:Y:S02]  /*18300*/  ISETP.GE.AND P5, PT, R5.reuse, R217.reuse, PT ;  /* 0x000000d90500720c */ /* 0x0c0fe40003fa6270 */
[----:B------:R-:W-:Y:S01]  /*18310*/  ISETP.GE.AND P2, PT, R4, R217, PT ;  /* 0x000000d90400720c */ /* 0x000fe20003f46270 */
[----:B------:R-:W-:Y:S01]  /*18320*/  HMMA.16816.F32.BF16 R140, R224, R166, R140 ;  /* 0x000000a6e08c723c */ /* 0x000fe2000004188c */
[----:B------:R-:W-:Y:S02]  /*18330*/  FSEL R18, R18, -INF , !P1 ;  /* 0xff80000012127808 */ /* 0x000fe40004800000 */
[----:B------:R-:W-:-:S02]  /*18340*/  ISETP.GE.OR P5, PT, R5, R216, !P5 ;  /* 0x000000d80500720c */ /* 0x000fc40006fa6670 */
[----:B------:R-:W-:Y:S02]  /*18350*/  ISETP.GE.OR P2, PT, R4, R216, !P2 ;  /* 0x000000d80400720c */ /* 0x000fe40005746670 */
[----:B------:R-:W-:Y:S01]  /*18360*/  ISETP.GE.AND P1, PT, R2, R217, PT ;  /* 0x000000d90200720c */ /* 0x000fe20003f26270 */
[----:B------:R-:W1:Y:S01]  /*18370*/  LDSM.16.M88.4 R4, [R183+0x5800] ;  /* 0x00580000b704783b */ /* 0x000e620000000200 */
[----:B------:R-:W-:Y:S01]  /*18380*/  HMMA.16816.F32.BF16 R156, R8, R146, R156 ;  /* 0x00000092089c723c */ /* 0x000fe2000004189c */
[----:B------:R-:W-:Y:S01]  /*18390*/  FSEL R12, R12, -INF , !P6 ;  /* 0xff8000000c0c7808 */ /* 0x000fe20007000000 */
[----:B------:R-:W-:-:S04]  /*183a0*/  DEPBAR.LE SB0, 0x0 ;  /* 0x000080000000791a */ /* 0x000fc80000000000 */
[C---:B------:R-:W-:Y:S02]  /*183b0*/  ISETP.GE.AND P6, PT, R2.reuse, R219, PT ;  /* 0x000000db0200720c */ /* 0x040fe40003fc6270 */
[----:B------:R-:W-:Y:S01]  /*183c0*/  ISETP.GE.OR P1, PT, R2, R216, !P1 ;  /* 0x000000d80200720c */ /* 0x000fe20004f26670 */
[----:B--2---:R-:W-:Y:S01]  /*183d0*/  HMMA.16816.F32.BF16 R152, R8, R24, R152 ;  /* 0x000000180898723c */ /* 0x004fe20000041898 */
[----:B------:R-:W-:Y:S01]  /*183e0*/  IADD3 R16, R0, 0x11, RZ ;  /* 0x0000001100107810 */ /* 0x000fe20007ffe0ff */
[----:B------:R-:W-:Y:S01]  /*183f0*/  BAR.SYNC.DEFER_BLOCKING 0x0 ;  /* 0x0000000000007b1d */ /* 0x000fe20000010000 */
[----:B------:R-:W-:Y:S02]  /*18400*/  ISETP.GE.OR P6, PT, R2, R218, !P6 ;  /* 0x000000da0200720c */ /* 0x000fe400077c6670 */
[----:B------:R-:W-:Y:S02]  /*18410*/  FSEL R19, R19, -INF , !P5 ;  /* 0xff80000013137808 */ /* 0x000fe40006800000 */
[----:B------:R-:W-:Y:S01]  /*18420*/  FSEL R15, R15, -INF , !P1 ;  /* 0xff8000000f0f7808 */ /* 0x000fe20004800000 */
[----:B------:R-:W-:Y:S01]  /*18430*/  HMMA.16816.F32.BF16 R168, R136, R20, R168 ;  /* 0x0000001488a8723c */ /* 0x000fe200000418a8 */
[----:B------:R-:W-:-:S02]  /*18440*/  IADD3 R2, R0, 0x10, RZ ;  /* 0x0000001000027810 */ /* 0x000fc40007ffe0ff */
[C---:B------:R-:W-:Y:S02]  /*18450*/  ISETP.GE.AND P5, PT, R16.reuse, R219, PT ;  /* 0x000000db1000720c */ /* 0x040fe40003fa6270 */
[----:B------:R-:W-:Y:S02]  /*18460*/  ISETP.GE.AND P1, PT, R16, R217, PT ;  /* 0x000000d91000720c */ /* 0x000fe40003f26270 */
[----:B------:R-:W-:Y:S01]  /*18470*/  FSEL R13, R13, -INF , !P6 ;  /* 0xff8000000d0d7808 */ /* 0x000fe20007000000 */
[----:B------:R-:W-:Y:S01]  /*18480*/  HMMA.16816.F32.BF16 R148, R8, R26, R148 ;  /* 0x0000001a0894723c */ /* 0x000fe20000041894 */
[----:B------:R-:W-:Y:S02]  /*18490*/  FSEL R14, R14, -INF , !P2 ;  /* 0xff8000000e0e7808 */ /* 0x000fe40005000000 */
[C---:B------:R-:W-:Y:S02]  /*184a0*/  ISETP.GE.AND P6, PT, R2.reuse, R219, PT ;  /* 0x000000db0200720c */ /* 0x040fe40003fc6270 */
[----:B------:R-:W-:-:S02]  /*184b0*/  ISETP.GE.AND P2, PT, R2, R217, PT ;  /* 0x000000d90200720c */ /* 0x000fc40003f46270 */
[C---:B------:R-:W-:Y:S01]  /*184c0*/  ISETP.GE.OR P5, PT, R16.reuse, R218, !P5 ;  /* 0x000000da1000720c */ /* 0x040fe20006fa6670 */
[----:B------:R-:W-:Y:S01]  /*184d0*/  HMMA.16816.F32.BF16 R140, R136, R22, R140 ;  /* 0x00000016888c723c */ /* 0x000fe2000004188c */
[----:B------:R-:W-:Y:S02]  /*184e0*/  ISETP.GE.OR P1, PT, R16, R216, !P1 ;  /* 0x000000d81000720c */ /* 0x000fe40004f26670 */
[----:B------:R-:W-:Y:S02]  /*184f0*/  IADD3 R16, R0, 0x19, RZ ;  /* 0x0000001900107810 */ /* 0x000fe40007ffe0ff */
[C---:B------:R-:W-:Y:S02]  /*18500*/  ISETP.GE.OR P6, PT, R2.reuse, R218, !P6 ;  /* 0x000000da0200720c */ /* 0x040fe400077c6670 */
[----:B------:R-:W-:Y:S01]  /*18510*/  ISETP.GE.OR P2, PT, R2, R216, !P2 ;  /* 0x000000d80200720c */ /* 0x000fe20005746670 */
[----:B-1----:R-:W-:Y:S01]  /*18520*/  HMMA.16816.F32.BF16 R168, R8, R4, R168 ;  /* 0x0000000408a8723c */ /* 0x002fe200000418a8 */
[----:B------:R-:W-:-:S02]  /*18530*/  FSEL R161, R161, -INF , !P5 ;  /* 0xff800000a1a17808 */ /* 0x000fc40006800000 */
[----:B------:R-:W-:Y:S02]  /*18540*/  IADD3 R2, R0, 0x18, RZ ;  /* 0x0000001800027810 */ /* 0x000fe40007ffe0ff */
[-C--:B------:R-:W-:Y:S02]  /*18550*/  ISETP.GE.AND P5, PT, R16, R219.reuse, PT ;  /* 0x000000db1000720c */ /* 0x080fe40003fa6270 */
[----:B------:R-:W-:Y:S02]  /*18560*/  FSEL R160, R160, -INF , !P6 ;  /* 0xff800000a0a07808 */ /* 0x000fe40007000000 */
[----:B------:R-:W-:Y:S02]  /*18570*/  ISETP.GE.AND P6, PT, R2, R219, PT ;  /* 0x000000db0200720c */ /* 0x000fe40003fc6270 */
[----:B------:R-:W-:Y:S02]  /*18580*/  ISETP.GE.OR P5, PT, R16, R218, !P5 ;  /* 0x000000da1000720c */ /* 0x000fe40006fa6670 */
[----:B------:R-:W-:-:S02]  /*18590*/  IADD3 R20, R0, 0x20, RZ ;  /* 0x0000002000147810 */ /* 0x000fc40007ffe0ff */
[----:B------:R-:W-:Y:S02]  /*185a0*/  FSEL R163, R163, -INF , !P1 ;  /* 0xff800000a3a37808 */ /* 0x000fe40004800000 */
[C---:B------:R-:W-:Y:S02]  /*185b0*/  ISETP.GE.OR P1, PT, R2.reuse, R218, !P6 ;  /* 0x000000da0200720c */ /* 0x040fe40007726670 */
[----:B------:R-:W-:Y:S02]  /*185c0*/  FSEL R24, R157, -INF , !P5 ;  /* 0xff8000009d187808 */ /* 0x000fe40006800000 */
[----:B------:R-:W-:Y:S02]  /*185d0*/  ISETP.GE.AND P6, PT, R2, R217, PT ;  /* 0x000000d90200720c */ /* 0x000fe40003fc6270 */
[----:B------:R-:W-:Y:S02]  /*185e0*/  ISETP.GE.AND P5, PT, R20, R219, PT ;  /* 0x000000db1400720c */ /* 0x000fe40003fa6270 */
[----:B------:R-:W-:-:S02]  /*185f0*/  FSEL R162, R162, -INF , !P2 ;  /* 0xff800000a2a27808 */ /* 0x000fc40005000000 */
[-C--:B------:R-:W-:Y:S02]  /*18600*/  ISETP.GE.AND P2, PT, R16, R217.reuse, PT ;  /* 0x000000d91000720c */ /* 0x080fe40003f46270 */
[----:B------:R-:W-:Y:S02]  /*18610*/  ISETP.GE.OR P6, PT, R2, R216, !P6 ;  /* 0x000000d80200720c */ /* 0x000fe400077c6670 */
[----:B------:R-:W-:Y:S02]  /*18620*/  ISETP.GE.OR P5, PT, R20, R218, !P5 ;  /* 0x000000da1400720c */ /* 0x000fe40006fa6670 */
[----:B------:R-:W-:Y:S02]  /*18630*/  FSEL R25, R156, -INF , !P1 ;  /* 0xff8000009c197808 */ /* 0x000fe40004800000 */
[----:B------:R-:W-:Y:S02]  /*18640*/  IADD3 R2, R0, 0x28, RZ ;  /* 0x0000002800027810 */ /* 0x000fe40007ffe0ff */
[----:B------:R-:W-:-:S02]  /*18650*/  ISETP.GE.AND P1, PT, R20, R217, PT ;  /* 0x000000d91400720c */ /* 0x000fc40003f26270 */
[-C--:B------:R-:W-:Y:S02]  /*18660*/  ISETP.GE.OR P2, PT, R16, R216.reuse, !P2 ;  /* 0x000000d81000720c */ /* 0x080fe40005746670 */
[----:B------:R-:W-:Y:S02]  /*18670*/  IADD3 R16, R0, 0x21, RZ ;  /* 0x0000002100107810 */ /* 0x000fe40007ffe0ff */
[----:B------:R-:W-:Y:S02]  /*18680*/  FSEL R220, R152, -INF , !P5 ;  /* 0xff80000098dc7808 */ /* 0x000fe40006800000 */
[----:B------:R-:W-:Y:S02]  /*18690*/  ISETP.GE.AND P5, PT, R2, R219, PT ;  /* 0x000000db0200720c */ /* 0x000fe40003fa6270 */
[----:B------:R-:W-:Y:S02]  /*186a0*/  ISETP.GE.OR P1, PT, R20, R216, !P1 ;  /* 0x000000d81400720c */ /* 0x000fe40004f26670 */
[----:B------:R-:W-:-:S02]  /*186b0*/  FSEL R20, R159, -INF , !P2 ;  /* 0xff8000009f147808 */ /* 0x000fc40005000000 */
[----:B------:R-:W-:Y:S02]  /*186c0*/  ISETP.GE.AND P2, PT, R16, R219, PT ;  /* 0x000000db1000720c */ /* 0x000fe40003f46270 */
[-C--:B------:R-:W-:Y:S02]  /*186d0*/  ISETP.GE.OR P5, PT, R2, R218.reuse, !P5 ;  /* 0x000000da0200720c */ /* 0x080fe40006fa6670 */
[----:B------:R-:W-:Y:S02]  /*186e0*/  IADD3 R4, R0, 0x29, RZ ;  /* 0x0000002900047810 */ /* 0x000fe40007ffe0ff */
[----:B------:R-:W-:Y:S02]  /*186f0*/  ISETP.GE.OR P2, PT, R16, R218, !P2 ;  /* 0x000000da1000720c */ /* 0x000fe40005746670 */
[----:B------:R-:W-:Y:S02]  /*18700*/  FSEL R175, R148, -INF , !P5 ;  /* 0xff80000094af7808 */ /* 0x000fe40006800000 */
[----:B------:R-:W-:-:S02]  /*18710*/  FSEL R172, R154, -INF , !P1 ;  /* 0xff8000009aac7808 */ /* 0x000fc40004800000 */
[C---:B------:R-:W-:Y:S02]  /*18720*/  ISETP.GE.AND P5, PT, R4.reuse, R219, PT ;  /* 0x000000db0400720c */ /* 0x040fe40003fa6270 */
[-C--:B------:R-:W-:Y:S02]  /*18730*/  ISETP.GE.AND P1, PT, R4, R217.reuse, PT ;  /* 0x000000d90400720c */ /* 0x080fe40003f26270 */
[----:B------:R-:W-:Y:S02]  /*18740*/  FSEL R222, R153, -INF , !P2 ;  /* 0xff80000099de7808 */ /* 0x000fe40005000000 */
[----:B------:R-:W-:Y:S02]  /*18750*/  ISETP.GE.AND P2, PT, R2, R217, PT ;  /* 0x000000d90200720c */ /* 0x000fe40003f46270 */
[C---:B------:R-:W-:Y:S02]  /*18760*/  ISETP.GE.OR P5, PT, R4.reuse, R218, !P5 ;  /* 0x000000da0400720c */ /* 0x040fe40006fa6670 */
[----:B------:R-:W-:-:S02]  /*18770*/  ISETP.GE.OR P1, PT, R4, R216, !P1 ;  /* 0x000000d80400720c */ /* 0x000fc40004f26670 */
[----:B------:R-:W-:Y:S01]  /*18780*/  HMMA.16816.F32.BF16 R4, R8, R6, R140 ;  /* 0x000000060804723c */ /* 0x000fe2000004188c */
[----:B------:R-:W-:Y:S02]  /*18790*/  ISETP.GE.OR P2, PT, R2, R216, !P2 ;  /* 0x000000d80200720c */ /* 0x000fe40005746670 */
[----:B------:R-:W-:Y:S02]  /*187a0*/  IADD3 R2, R0, 0x31, RZ ;  /* 0x0000003100027810 */ /* 0x000fe40007ffe0ff */
[----:B------:R-:W-:Y:S02]  /*187b0*/  FSEL R224, R149, -INF , !P5 ;  /* 0xff80000095e07808 */ /* 0x000fe40006800000 */
[----:B------:R-:W-:Y:S02]  /*187c0*/  FSEL R167, R151, -INF , !P1 ;  /* 0xff80000097a77808 */ /* 0x000fe40004800000 */
[C---:B------:R-:W-:Y:S02]  /*187d0*/  ISETP.GE.AND P5, PT, R2.reuse, R219, PT ;  /* 0x000000db0200720c */ /* 0x040fe40003fa6270 */
[----:B------:R-:W-:-:S02]  /*187e0*/  ISETP.GE.AND P1, PT, R2, R217, PT ;  /* 0x000000d90200720c */ /* 0x000fc40003f26270 */
[C---:B------:R-:W-:Y:S02]  /*187f0*/  ISETP.GE.OR P5, PT, R2.reuse, R218, !P5 ;  /* 0x000000da0200720c */ /* 0x040fe40006fa6670 */
[----:B------:R-:W-:Y:S02]  /*18800*/  ISETP.GE.OR P1, PT, R2, R216, !P1 ;  /* 0x000000d80200720c */ /* 0x000fe40004f26670 */
[----:B------:R-:W-:Y:S02]  /*18810*/  IADD3 R2, R0, 0x38, RZ ;  /* 0x0000003800027810 */ /* 0x000fe40007ffe0ff */
[----:B------:R-:W-:Y:S02]  /*18820*/  FSEL R21, R158, -INF , !P6 ;  /* 0xff8000009e157808 */ /* 0x000fe40007000000 */
[----:B------:R-:W-:Y:S02]  /*18830*/  ISETP.GE.AND P6, PT, R16, R217, PT ;  /* 0x000000d91000720c */ /* 0x000fe40003fc6270 */
[----:B------:R-:W-:-:S02]  /*18840*/  FSEL R154, R169, -INF , !P5 ;  /* 0xff800000a99a7808 */ /* 0x000fc40006800000 */
[----:B------:R-:W-:Y:S02]  /*18850*/  ISETP.GE.AND P5, PT, R2, R219, PT ;  /* 0x000000db0200720c */ /* 0x000fe40003fa6270 */
[----:B------:R-:W-:Y:S02]  /*18860*/  ISETP.GE.OR P6, PT, R16, R216, !P6 ;  /* 0x000000d81000720c */ /* 0x000fe400077c6670 */
[----:B------:R-:W-:Y:S02]  /*18870*/  IADD3 R8, R0, 0x30, RZ ;  /* 0x0000003000087810 */ /* 0x000fe40007ffe0ff */
[----:B------:R-:W-:Y:S02]  /*18880*/  ISETP.GE.OR P5, PT, R2, R218, !P5 ;  /* 0x000000da0200720c */ /* 0x000fe40006fa6670 */
[----:B------:R-:W-:Y:S02]  /*18890*/  FSEL R174, R155, -INF , !P6 ;  /* 0xff8000009bae7808 */ /* 0x000fe40007000000 */
[----:B------:R-:W-:-:S02]  /*188a0*/  FSEL R173, R150, -INF , !P2 ;  /* 0xff80000096ad7808 */ /* 0x000fc40005000000 */
[C---:B------:R-:W-:Y:S02]  /*188b0*/  ISETP.GE.AND P6, PT, R8.reuse, R219, PT ;  /* 0x000000db0800720c */ /* 0x040fe40003fc6270 */
[----:B------:R-:W-:Y:S02]  /*188c0*/  ISETP.GE.AND P2, PT, R8, R217, PT ;  /* 0x000000d90800720c */ /* 0x000fe40003f46270 */
[----:B------:R-:W-:Y:S02]  /*188d0*/  FSEL R153, R4, -INF , !P5 ;  /* 0xff80000004997808 */ /* 0x000fe40006800000 */
[----:B------:R-:W-:Y:S02]  /*188e0*/  ISETP.GT.AND P5, PT, R215, R202, PT ;  /* 0x000000cad700720c */ /* 0x000fe40003fa4270 */
[C---:B------:R-:W-:Y:S02]  /*188f0*/  ISETP.GE.OR P6, PT, R8.reuse, R218, !P6 ;  /* 0x000000da0800720c */ /* 0x040fe400077c6670 */
[----:B------:R-:W-:-:S02]  /*18900*/  ISETP.GE.OR P2, PT, R8, R216, !P2 ;  /* 0x000000d80800720c */ /* 0x000fc40005746670 */
[----:B------:R-:W-:Y:S02]  /*18910*/  IADD3 R0, R0, 0x39, RZ ;  /* 0x0000003900007810 */ /* 0x000fe40007ffe0ff */
[----:B------:R-:W-:Y:S02]  /*18920*/  FSEL R156, R168, -INF , !P6 ;  /* 0xff800000a89c7808 */ /* 0x000fe40007000000 */
[----:B------:R-:W-:Y:S02]  /*18930*/  FSEL R142, R170, -INF , !P2 ;  /* 0xff800000aa8e7808 */ /* 0x000fe40005000000 */
[----:B------:R-:W-:Y:S02]  /*18940*/  FSEL R141, R171, -INF , !P1 ;  /* 0xff800000ab8d7808 */ /* 0x000fe40004800000 */
[----:B------:R-:W-:Y:S02]  /*18950*/  ISETP.GE.AND P2, PT, R2, R217, PT ;  /* 0x000000d90200720c */ /* 0x000fe40003f46270 */
[----:B------:R-:W-:-:S02]  /*18960*/  ISETP.GE.AND P6, PT, R0, R219, PT ;  /* 0x000000db0000720c */ /* 0x000fc40003fc6270 */
[----:B------:R-:W-:Y:S02]  /*18970*/  ISETP.GE.AND P1, PT, R0, R217, PT ;  /* 0x000000d90000720c */ /* 0x000fe40003f26270 */
[----:B------:R-:W-:Y:S02]  /*18980*/  ISETP.GE.OR P2, PT, R2, R216, !P2 ;  /* 0x000000d80200720c */ /* 0x000fe40005746670 */
[C---:B------:R-:W-:Y:S02]  /*18990*/  ISETP.GE.OR P6, PT, R0.reuse, R218, !P6 ;  /* 0x000000da0000720c */ /* 0x040fe400077c6670 */
[----:B------:R-:W-:Y:S02]  /*189a0*/  ISETP.GE.OR P1, PT, R0, R216, !P1 ;  /* 0x000000d80000720c */ /* 0x000fe40004f26670 */
[----:B------:R-:W-:Y:S02]  /*189b0*/  FSEL R140, R6, -INF , !P2 ;  /* 0xff800000068c7808 */ /* 0x000fe40005000000 */
[----:B------:R-:W-:-:S02]  /*189c0*/  FSEL R143, R5, -INF , !P6 ;  /* 0xff800000058f7808 */ /* 0x000fc40007000000 */
[----:B------:R-:W-:Y:S01]  /*189d0*/  FSEL R150, R7, -INF , !P1 ;  /* 0xff80000007967808 */ /* 0x000fe20004800000 */
[----:B------:R-:W-:Y:S05]  /*189e0*/  @!P5 BRA `(.L_x_2435) ;  /* 0x00000a900000d947 */ /* 0x000fea0003800000 */
[----:B------:R-:W-:Y:S01]  /*189f0*/  BSSY B0, `(.L_x_2436) ;  /* 0x0000044000007945 */ /* 0x000fe20003800000 */
[----:B------:R-:W-:Y:S05]  /*18a00*/  @!P0 BRA `(.L_x_2437) ;  /* 0x000003e000008947 */ /* 0x000fea0003800000 */
[----:B------:R-:W-:Y:S02]  /*18a10*/  ULDC.64 UR4, c[0x0][0x118] ;  /* 0x0000460000047ab9 */ /* 0x000fe40000000a00 */
[----:B------:R-:W2:Y:S01]  /*18a20*/  LD.E R9, [R228.64+0x170] ;  /* 0x00017004e4097980 */ /* 0x000ea2000c101900 */
[----:B------:R-:W-:-:S05]  /*18a30*/  IMAD.SHL.U32 R2, R215, 0x40, RZ ;  /* 0x00000040d7027824 */ /* 0x000fca00078e00ff */
[----:B------:R-:W-:Y:S02]  /*18a40*/  IADD3 R7, R2, -0x40, RZ ;  /* 0xffffffc002077810 */ /* 0x000fe40007ffe0ff */
[-C--:B--2---:R-:W-:Y:S02]  /*18a50*/  IABS R6, R9.reuse ;  /* 0x0000000900067213 */ /* 0x084fe40000000000 */
[----:B------:R-:W-:Y:S02]  /*18a60*/  IABS R4, R9 ;  /* 0x0000000900047213 */ /* 0x000fe40000000000 */
[----:B------:R-:W1:Y:S03]  /*18a70*/  I2F.RP R0, R6 ;  /* 0x0000000600007306 */ /* 0x000e660000209400 */
[----:B------:R-:W-:-:S05]  /*18a80*/  IMAD.MOV R4, RZ, RZ, -R4 ;  /* 0x000000ffff047224 */ /* 0x000fca00078e0a04 */
[----:B-1----:R-:W1:Y:S02]  /*18a90*/  MUFU.RCP R22, R0 ;  /* 0x0000000000167308 */ /* 0x002e640000001000 */
[----:B-1----:R-:W-:Y:S02]  /*18aa0*/  IADD3 R22, R22, 0xffffffe, RZ ;  /* 0x0ffffffe16167810 */ /* 0x002fe40007ffe0ff */
[----:B------:R-:W-:-:S04]  /*18ab0*/  IABS R0, R7 ;  /* 0x0000000700007213 */ /* 0x000fc80000000000 */
[----:B------:R-:W1:Y:S01]  /*18ac0*/  F2I.FTZ.U32.TRUNC.NTZ R23, R22 ;  /* 0x0000001600177305 */ /* 0x000e62000021f000 */
[-C--:B------:R-:W-:Y:S01]  /*18ad0*/  LOP3.LUT R7, R7, R9.reuse, RZ, 0x3c, !PT ;  /* 0x0000000907077212 */ /* 0x080fe200078e3cff */
[--C-:B-1----:R-:W-:Y:S02]  /*18ae0*/  IMAD.MOV R5, RZ, RZ, -R23.reuse ;  /* 0x000000ffff057224 */ /* 0x102fe400078e0a17 */
[----:B------:R-:W-:Y:S02]  /*18af0*/  IMAD.MOV.U32 R22, RZ, RZ, RZ ;  /* 0x000000ffff167224 */ /* 0x000fe400078e00ff */
[----:B------:R-:W-:Y:S01]  /*18b00*/  IMAD R10, R5, R6, RZ ;  /* 0x00000006050a7224 */ /* 0x000fe200078e02ff */
[----:B------:R-:W-:Y:S02]  /*18b10*/  IABS R5, R2 ;  /* 0x0000000200057213 */ /* 0x000fe40000000000 */
[----:B------:R-:W-:Y:S01]  /*18b20*/  LOP3.LUT R2, R2, R9, RZ, 0x3c, !PT ;  /* 0x0000000902027212 */ /* 0x000fe200078e3cff */
[----:B------:R-:W-:-:S06]  /*18b30*/  IMAD.HI.U32 R10, R23, R10, R22 ;  /* 0x0000000a170a7227 */ /* 0x000fcc00078e0016 */
[----:B------:R-:W-:-:S04]  /*18b40*/  IMAD.HI.U32 R8, R10, R5, RZ ;  /* 0x000000050a087227 */ /* 0x000fc800078e00ff */
[----:B------:R-:W-:Y:S02]  /*18b50*/  IMAD R5, R8, R4, R5 ;  /* 0x0000000408057224 */ /* 0x000fe400078e0205 */
[----:B------:R-:W-:-:S03]  /*18b60*/  IMAD.HI.U32 R11, R10, R0, RZ ;  /* 0x000000000a0b7227 */ /* 0x000fc600078e00ff */
[----:B------:R-:W-:Y:S01]  /*18b70*/  ISETP.GT.U32.AND P2, PT, R6, R5, PT ;  /* 0x000000050600720c */ /* 0x000fe20003f44070 */
[----:B------:R-:W-:-:S05]  /*18b80*/  IMAD R23, R11, R4, R0 ;  /* 0x000000040b177224 */ /* 0x000fca00078e0200 */
[----:B------:R-:W-:-:S07]  /*18b90*/  ISETP.GT.U32.AND P1, PT, R6, R23, PT ;  /* 0x000000170600720c */ /* 0x000fce0003f24070 */
[-C--:B------:R-:W-:Y:S02]  /*18ba0*/  @!P2 IADD3 R5, R5, -R6.reuse, RZ ;  /* 0x800000060505a210 */ /* 0x080fe40007ffe0ff */
[----:B------:R-:W-:Y:S02]  /*18bb0*/  @!P2 IADD3 R8, R8, 0x1, RZ ;  /* 0x000000010808a810 */ /* 0x000fe40007ffe0ff */
[-C--:B------:R-:W-:Y:S02]  /*18bc0*/  ISETP.GE.U32.AND P0, PT, R5, R6.reuse, PT ;  /* 0x000000060500720c */ /* 0x080fe40003f06070 */
[----:B------:R-:W-:Y:S01]  /*18bd0*/  @!P1 IMAD.IADD R23, R23, 0x1, -R6 ;  /* 0x0000000117179824 */ /* 0x000fe200078e0a06 */
[----:B------:R-:W-:Y:S02]  /*18be0*/  ISETP.GE.AND P2, PT, R2, RZ, PT ;  /* 0x000000ff0200720c */ /* 0x000fe40003f46270 */
[----:B------:R-:W-:Y:S02]  /*18bf0*/  @!P1 IADD3 R11, R11, 0x1, RZ ;  /* 0x000000010b0b9810 */ /* 0x000fe40007ffe0ff */
[----:B------:R-:W-:-:S02]  /*18c00*/  ISETP.GE.U32.AND P6, PT, R23, R6, PT ;  /* 0x000000061700720c */ /* 0x000fc40003fc6070 */
[----:B------:R-:W-:Y:S01]  /*18c10*/  ISETP.NE.AND P1, PT, R9, RZ, PT ;  /* 0x000000ff0900720c */ /* 0x000fe20003f25270 */
[----:B------:R-:W2:Y:S01]  /*18c20*/  LD.E.64 R22, [R228.64+0x20] ;  /* 0x00002004e4167980 */ /* 0x000ea2000c101b00 */
[----:B------:R-:W-:Y:S02]  /*18c30*/  LOP3.LUT R2, RZ, R9, RZ, 0x33, !PT ;  /* 0x00000009ff027212 */ /* 0x000fe400078e33ff */
[----:B------:R-:W-:Y:S02]  /*18c40*/  @P0 IADD3 R8, R8, 0x1, RZ ;  /* 0x0000000108080810 */ /* 0x000fe40007ffe0ff */
[----:B------:R-:W-:-:S03]  /*18c50*/  ISETP.GE.AND P0, PT, R7, RZ, PT ;  /* 0x000000ff0700720c */ /* 0x000fc60003f06270 */
[----:B------:R-:W-:Y:S02]  /*18c60*/  @!P2 IMAD.MOV R8, RZ, RZ, -R8 ;  /* 0x000000ffff08a224 */ /* 0x000fe400078e0a08 */
[----:B------:R-:W-:-:S03]  /*18c70*/  @P6 IADD3 R11, R11, 0x1, RZ ;  /* 0x000000010b0b6810 */ /* 0x000fc60007ffe0ff */
[----:B------:R-:W-:-:S05]  /*18c80*/  SEL R7, R2, R8, !P1 ;  /* 0x0000000802077207 */ /* 0x000fca0004800000 */
[----:B------:R-:W-:Y:S02]  /*18c90*/  @!P0 IMAD.MOV R11, RZ, RZ, -R11 ;  /* 0x000000ffff0b8224 */ /* 0x000fe400078e0a0b */
[----:B------:R-:W-:-:S03]  /*18ca0*/  IMAD.WIDE R30, R7, 0x4, R212 ;  /* 0x00000004071e7825 */ /* 0x000fc600078e02d4 */
[----:B------:R-:W-:Y:S02]  /*18cb0*/  SEL R2, R2, R11, !P1 ;  /* 0x0000000b02027207 */ /* 0x000fe40004800000 */
[----:B------:R-:W3:Y:S03]  /*18cc0*/  LD.E.64 R10, [R228.64+0x38] ;  /* 0x00003804e40a7980 */ /* 0x000ee6000c101b00 */
        /* <DEDUP_REMOVED lines=18> */
.L_x_2437:
[----:B------:R-:W-:Y:S02]  /*18df0*/  ULDC.64 UR4, c[0x0][0x118] ;  /* 0x0000460000047ab9 */ /* 0x000fe40000000a00 */
[----:B------:R-:W2:Y:S02]  /*18e00*/  LD.E R7, [R228.64+0x38] ;  /* 0x00003804e4077980 */ /* 0x000ea4000c101900 */
[----:B--2---:R-:W-:-:S04]  /*18e10*/  LEA R7, -R7, RZ, 0x6 ;  /* 0x000000ff07077211 */ /* 0x004fc800078e31ff */
[----:B------:R-:W-:Y:S02]  /*18e20*/  SHF.R.S32.HI R4, RZ, 0x1f, R7 ;  /* 0x0000001fff047819 */ /* 0x000fe40000011407 */
.L_x_2438:
[----:B------:R-:W-:Y:S05]  /*18e30*/  BSYNC B0 ;  /* 0x0000000000007941 */ /* 0x000fea0003800000 */
.L_x_2436:
[----:B------:R-:W-:Y:S01]  /*18e40*/  LOP3.LUT R0, R214, 0x1, RZ, 0xc0, !PT ;  /* 0x00000001d6007812 */ /* 0x000fe200078ec0ff */
[----:B------:R-:W-:Y:S01]  /*18e50*/  ULDC.64 UR4, c[0x0][0x118] ;  /* 0x0000460000047ab9 */ /* 0x000fe20000000a00 */
[CC--:B------:R-:W-:Y:S02]  /*18e60*/  @P4 IADD3 R5, P1, R7.reuse, R200.reuse, RZ ;  /* 0x000000c807054210 */ /* 0x0c0fe40007f3e0ff */
[----:B------:R-:W-:Y:S02]  /*18e70*/  ISETP.NE.U32.AND P2, PT, R0, 0x1, PT ;  /* 0x000000010000780c */ /* 0x000fe40003f45070 */
[----:B------:R-:W-:Y:S01]  /*18e80*/  @P3 IADD3 R9, P0, R7, R200, RZ ;  /* 0x000000c807093210 */ /* 0x000fe20007f1e0ff */
[----:B------:R-:W-:Y:S01]  /*18e90*/  @P4 IMAD.X R2, R4, 0x1, R201, P1 ;  /* 0x0000000104024824 */ /* 0x000fe200008e06c9 */
[----:B------:R-:W-:-:S03]  /*18ea0*/  @P4 LEA R26, P1, R5, R204, 0x1 ;  /* 0x000000cc051a4211 */ /* 0x000fc600078208ff */
[----:B------:R-:W-:Y:S01]  /*18eb0*/  @P3 IMAD.X R0, R4, 0x1, R201, P0 ;  /* 0x0000000104003824 */ /* 0x000fe200000e06c9 */
[-C--:B------:R-:W-:Y:S02]  /*18ec0*/  @P4 LEA.HI.X R27, R5, R203.reuse, R2, 0x1, P1 ;  /* 0x000000cb051b4211 */ /* 0x080fe400008f0c02 */
[C---:B------:R-:W-:Y:S02]  /*18ed0*/  @P3 LEA R22, P0, R9.reuse, R204, 0x1 ;  /* 0x000000cc09163211 */ /* 0x040fe400078008ff */
[----:B------:R-:W-:Y:S02]  /*18ee0*/  IADD3 R5, P6, P1, R200, R200, R7 ;  /* 0x000000c8c8057210 */ /* 0x000fe400079de007 */
[----:B------:R-:W-:Y:S02]  /*18ef0*/  @P3 LEA.HI.X R23, R9, R203, R0, 0x1, P0 ;  /* 0x000000cb09173211 */ /* 0x000fe400000f0c00 */
[----:B------:R-:W-:Y:S02]  /*18f00*/  IADD3.X R2, R201, R201, R4, P6, P1 ;  /* 0x000000c9c9027210 */ /* 0x000fe400037e2404 */
[----:B------:R-:W-:-:S02]  /*18f10*/  LEA R32, P0, R7, R204, 0x1 ;  /* 0x000000cc07207211 */ /* 0x000fc400078008ff */
[-C--:B------:R-:W-:Y:S02]  /*18f20*/  @!P2 LEA R30, P6, R5, R204.reuse, 0x1 ;  /* 0x000000cc051ea211 */ /* 0x080fe400078c08ff */
[-C--:B------:R-:W-:Y:S02]  /*18f30*/  LEA.HI.X R33, R7, R203.reuse, R4, 0x1, P0 ;  /* 0x000000cb07217211 */ /* 0x080fe400000f0c04 */
[CCC-:B------:R-:W-:Y:S02]  /*18f40*/  @!P2 LEA.HI.X R31, R5.reuse, R203.reuse, R2.reuse, 0x1, P6 ;  /* 0x000000cb051fa211 */ /* 0x1c0fe400030f0c02 */
[CC--:B------:R-:W-:Y:S01]  /*18f50*/  @P4 LEA R10, P0, R5.reuse, R204.reuse, 0x1 ;  /* 0x000000cc050a4211 */ /* 0x0c0fe200078008ff */
[----:B------:R-:W-:Y:S01]  /*18f60*/  @!PT LDS RZ, [RZ] ;  /* 0x00000000fffff984 */ /* 0x000fe20000000800 */
[----:B------:R-:W-:Y:S01]  /*18f70*/  @!PT LDS RZ, [RZ] ;  /* 0x00000000fffff984 */ /* 0x000fe20000000800 */
[----:B------:R-:W-:Y:S01]  /*18f80*/  @!PT LDS RZ, [RZ] ;  /* 0x00000000fffff984 */ /* 0x000fe20000000800 */
[----:B------:R1:W-:Y:S01]  /*18f90*/  @!P2 LDGSTS.E.BYPASS.LTC128B.128 [R211+0x6000], [R32.64] ;  /* 0x0600000020d3afae */ /* 0x0003e2000b901d44 */
[C---:B------:R-:W-:Y:S02]  /*18fa0*/  @P3 LEA R8, P1, R5.reuse, R204, 0x1 ;  /* 0x000000cc05083211 */ /* 0x040fe400078208ff */
[C---:B------:R-:W-:Y:S01]  /*18fb0*/  IADD3 R0, P6, R5.reuse, R200, RZ ;  /* 0x000000c805007210 */ /* 0x040fe20007fde0ff */
[----:B------:R1:W-:Y:S01]  /*18fc0*/  @P2 STS.128 [R211+0x6000], RZ ;  /* 0x006000ffd3002388 */ /* 0x0003e20000000c00 */
[----:B------:R-:W-:-:S02]  /*18fd0*/  @P4 LEA.HI.X R11, R5, R203, R2, 0x1, P0 ;  /* 0x000000cb050b4211 */ /* 0x000fc400000f0c02 */
[-C--:B------:R-:W-:Y:S01]  /*18fe0*/  @P3 LEA.HI.X R9, R5, R203.reuse, R2, 0x1, P1 ;  /* 0x000000cb05093211 */ /* 0x080fe200008f0c02 */
[----:B------:R-:W-:Y:S01]  /*18ff0*/  IMAD.X R2, R2, 0x1, R201, P6 ;  /* 0x0000000102027824 */ /* 0x000fe200030e06c9 */
[----:B------:R-:W-:Y:S01]  /*19000*/  @!P2 IADD3 R7, P0, R7, R200, RZ ;  /* 0x000000c80707a210 */ /* 0x000fe20007f1e0ff */
[----:B------:R-:W-:Y:S01]  /*19010*/  @P4 IMAD.MOV.U32 R5, RZ, RZ, R33 ;  /* 0x000000ffff054224 */ /* 0x000fe200078e0021 */
[CC--:B------:R-:W-:Y:S02]  /*19020*/  @!P2 LEA R34, P6, R0.reuse, R204.reuse, 0x1 ;  /* 0x000000cc0022a211 */ /* 0x0c0fe400078c08ff */
[-C--:B------:R-:W-:Y:S01]  /*19030*/  @P4 LEA R138, P1, R0, R204.reuse, 0x1 ;  /* 0x000000cc008a4211 */ /* 0x080fe200078208ff */
[----:B------:R-:W-:Y:S01]  /*19040*/  @!P2 IMAD.X R4, R4, 0x1, R201, P0 ;  /* 0x000000010404a824 */ /* 0x000fe200000e06c9 */
[----:B------:R-:W-:Y:S02]  /*19050*/  @!P2 LEA.HI.X R35, R0, R203, R2, 0x1, P6 ;  /* 0x000000cb0023a211 */ /* 0x000fe400030f0c02 */
[----:B------:R-:W-:-:S02]  /*19060*/  @!P2 LEA R6, P6, R7, R204, 0x1 ;  /* 0x000000cc0706a211 */ /* 0x000fc400078c08ff */
[C---:B------:R-:W-:Y:S01]  /*19070*/  @P3 LEA R136, P0, R0.reuse, R204, 0x1 ;  /* 0x000000cc00883211 */ /* 0x040fe200078008ff */
[----:B------:R-:W-:Y:S01]  /*19080*/  IMAD.MOV.U32 R204, RZ, RZ, R32 ;  /* 0x000000ffffcc7224 */ /* 0x000fe200078e0020 */
[-C--:B------:R-:W-:Y:S01]  /*19090*/  @!P2 LEA.HI.X R7, R7, R203.reuse, R4, 0x1, P6 ;  /* 0x000000cb0707a211 */ /* 0x080fe200030f0c04 */
[----:B------:R-:W-:Y:S01]  /*190a0*/  @P4 IMAD.MOV.U32 R4, RZ, RZ, R32 ;  /* 0x000000ffff044224 */ /* 0x000fe200078e0020 */
[CCC-:B------:R-:W-:Y:S02]  /*190b0*/  @P4 LEA.HI.X R139, R0.reuse, R203.reuse, R2.reuse, 0x1, P1 ;  /* 0x000000cb008b4211 */ /* 0x1c0fe400008f0c02 */
[----:B------:R-:W-:Y:S01]  /*190c0*/  @P3 LEA.HI.X R137, R0, R203, R2, 0x1, P0 ;  /* 0x000000cb00893211 */ /* 0x000fe200000f0c02 */
[----:B------:R-:W-:Y:S01]  /*190d0*/  IMAD.MOV.U32 R203, RZ, RZ, R33 ;  /* 0x000000ffffcb7224 */ /* 0x000fe200078e0021 */
[----:B------:R-:W-:Y:S01]  /*190e0*/  @!PT LDS RZ, [RZ] ;  /* 0x00000000fffff984 */ /* 0x000fe20000000800 */
[----:B------:R-:W-:Y:S01]  /*190f0*/  @!PT LDS RZ, [RZ] ;  /* 0x00000000fffff984 */ /* 0x000fe20000000800 */
[----:B------:R-:W-:Y:S01]  /*19100*/  @!PT LDS RZ, [RZ] ;  /* 0x00000000fffff984 */ /* 0x000fe20000000800 */
[----:B------:R2:W-:Y:S04]  /*19110*/  @P4 LDGSTS.E.BYPASS.LTC128B.128 [R211+0x8000], [R4.64+0x80] ;  /* 0x0800008004d34fae */ /* 0x0005e8000b901d44 */
[----:B------:R1:W-:Y:S01]  /*19120*/  @!P4 STS.128 [R211+0x8000], RZ ;  /* 0x008000ffd300c388 */ /* 0x0003e20000000c00 */
[----:B--2---:R-:W-:-:S02]  /*19130*/  @P3 IMAD.MOV.U32 R4, RZ, RZ, R32 ;  /* 0x000000ffff043224 */ /* 0x004fc400078e0020 */
        /* <DEDUP_REMOVED lines=52> */
.L_x_2435:
[----:B------:R-:W-:Y:S05]  /*19480*/  BSYNC B1 ;  /* 0x0000000000017941 */ /* 0x000fea0003800000 */
.L_x_2434:
[----:B------:R-:W-:Y:S01]  /*19490*/  ULDC.64 UR4, c[0x0][0x118] ;  /* 0x0000460000047ab9 */ /* 0x000fe20000000a00 */
[----:B------:R-:W-:Y:S01]  /*194a0*/  FMNMX.FTZ R0, R132, R29, !PT ;  /* 0x0000001d84007209 */ /* 0x000fe20007810000 */
[----:B------:R-:W2:Y:S01]  /*194b0*/  LD.E R152, [R228.64+0xdc] ;  /* 0x0000dc04e4987980 */ /* 0x000ea2000c101900 */
[----:B------:R-:W-:-:S02]  /*194c0*/  FMNMX.FTZ R2, R3, R18, !PT ;  /* 0x0000001203027209 */ /* 0x000fc40007810000 */
[----:B-1----:R-:W-:Y:S01]  /*194d0*/  FMNMX.FTZ R5, R17, R0, !PT ;  /* 0x0000000011057209 */ /* 0x002fe20007810000 */
[----:B------:R-:W-:Y:S01]  /*194e0*/  LDSM.16.MT88.4 R136, [R196+0xc800] ;  /* 0x00c80000c488783b */ /* 0x000fe20000004200 */
[----:B------:R-:W-:Y:S02]  /*194f0*/  FMNMX.FTZ R7, R19, R2, !PT ;  /* 0x0000000213077209 */ /* 0x000fe40007810000 */
[----:B------:R-:W-:Y:S01]  /*19500*/  FMNMX.FTZ R0, R12, R5, !PT ;  /* 0x000000050c007209 */ /* 0x000fe20007810000 */
[----:B------:R-:W-:Y:S03]  /*19510*/  LDSM.16.MT88.4 R32, [R195+0xc800] ;  /* 0x00c80000c320783b */ /* 0x000fe60000004200 */
[----:B------:R-:W-:-:S04]  /*19520*/  FMNMX.FTZ R5, R13, R0, !PT ;  /* 0x000000000d057209 */ /* 0x000fc80007810000 */
[----:B------:R-:W-:-:S04]  /*19530*/  FMNMX.FTZ R0, R160, R5, !PT ;  /* 0x00000005a0007209 */ /* 0x000fc80007810000 */
[----:B------:R-:W-:-:S04]  /*19540*/  FMNMX.FTZ R0, R161, R0, !PT ;  /* 0x00000000a1007209 */ /* 0x000fc80007810000 */
        /* <DEDUP_REMOVED lines=20> */
[----:B------:R-:W1:Y:S01]  /*19690*/  SHFL.BFLY PT, R5, R2, 0x2, 0x1f ;  /* 0x0c401f0002057f89 */ /* 0x000e6200000e0000 */
[----:B------:R-:W-:-:S04]  /*196a0*/  FMNMX.FTZ R0, R142, R7, !PT ;  /* 0x000000078e007209 */ /* 0x000fc80007810000 */
[----:B------:R-:W-:-:S04]  /*196b0*/  FMNMX.FTZ R7, R141, R0, !PT ;  /* 0x000000008d077209 */ /* 0x000fc80007810000 */
        /* <DEDUP_REMOVED lines=8> */
[----:B------:R-:W-:-:S04]  /*19740*/  FSETP.NEU.FTZ.AND P1, PT, R148, -INF , PT ;  /* 0xff8000009400780b */ /* 0x000fc80003f3d000 */
[----:B------:R-:W-:-:S05]  /*19750*/  FSEL R5, R148, RZ, P1 ;  /* 0x000000ff94057208 */ /* 0x000fca0000800000 */
[----:B------:R-:W-:Y:S01]  /*19760*/  FADD.FTZ R5, R132, -R5 ;  /* 0x8000000584057221 */ /* 0x000fe20000010000 */
[----:B---3--:R-:W-:-:S04]  /*19770*/  FMNMX.FTZ R147, R0, R147, !PT ;  /* 0x0000009300937209 */ /* 0x008fc80007810000 */
[----:B------:R-:W-:-:S04]  /*19780*/  FSETP.NEU.FTZ.AND P0, PT, R147, -INF , PT ;  /* 0xff8000009300780b */ /* 0x000fc80003f1d000 */
[----:B------:R-:W-:Y:S01]  /*19790*/  FSEL R4, R147, RZ, P0 ;  /* 0x000000ff93047208 */ /* 0x000fe20000000000 */
[C---:B--2---:R-:W-:Y:S02]  /*197a0*/  FMUL.FTZ R155, R152.reuse, R148 ;  /* 0x00000094989b7220 */ /* 0x044fe40000410000 */
[C---:B------:R-:W-:Y:S02]  /*197b0*/  FMUL.FTZ R151, R152.reuse, R147 ;  /* 0x0000009398977220 */ /* 0x040fe40000410000 */
[----:B------:R-:W-:Y:S01]  /*197c0*/  FMUL.FTZ R8, R152, R5 ;  /* 0x0000000598087220 */ /* 0x000fe20000410000 */
[----:B------:R-:W-:Y:S01]  /*197d0*/  FSEL R155, R155, RZ, P1 ;  /* 0x000000ff9b9b7208 */ /* 0x000fe20000800000 */
[----:B------:R-:W-:Y:S01]  /*197e0*/  FADD.FTZ R5, R3, -R4 ;  /* 0x8000000403057221 */ /* 0x000fe20000010000 */
[----:B------:R-:W-:Y:S01]  /*197f0*/  FSEL R151, R151, RZ, P0 ;  /* 0x000000ff97977208 */ /* 0x000fe20000000000 */
[----:B------:R-:W1:Y:S02]  /*19800*/  MUFU.EX2 R3, R8 ;  /* 0x0000000800037308 */ /* 0x000e640000000800 */
[----:B------:R-:W-:-:S02]  /*19810*/  FFMA.FTZ R145, R12, R152, -R155 ;  /* 0x000000980c917223 */ /* 0x000fc4000001089b */
[-C--:B------:R-:W-:Y:S02]  /*19820*/  FFMA.FTZ R134, R13, R152.reuse, -R155 ;  /* 0x000000980d867223 */ /* 0x080fe4000001089b */
[-CC-:B------:R-:W-:Y:S02]  /*19830*/  FFMA.FTZ R0, R14, R152.reuse, -R151.reuse ;  /* 0x000000980e007223 */ /* 0x180fe40000010897 */
[-C--:B------:R-:W-:Y:S01]  /*19840*/  FFMA.FTZ R149, R15, R152.reuse, -R151 ;  /* 0x000000980f957223 */ /* 0x080fe20000010897 */
[----:B------:R-:W-:Y:S01]  /*19850*/  MUFU.EX2 R145, R145 ;  /* 0x0000009100917308 */ /* 0x000fe20000000800 */
[----:B------:R-:W2:Y:S01]  /*19860*/  LDSM.16.MT88.4 R12, [R196+0xc000] ;  /* 0x00c00000c40c783b */ /* 0x000ea20000004200 */
[-CC-:B------:R-:W-:Y:S02]  /*19870*/  FFMA.FTZ R146, R29, R152.reuse, -R155.reuse ;  /* 0x000000981d927223 */ /* 0x180fe4000001089b */
[-C--:B------:R-:W-:Y:S01]  /*19880*/  FFMA.FTZ R144, R17, R152.reuse, -R155 ;  /* 0x0000009811907223 */ /* 0x080fe2000001089b */
[----:B------:R-:W-:Y:S01]  /*19890*/  LDSM.16.MT88.4 R28, [R194+0xc800] ;  /* 0x00c80000c21c783b */ /* 0x000fe20000004200 */
[----:B------:R-:W-:-:S02]  /*198a0*/  FFMA.FTZ R133, R18, R152, -R151 ;  /* 0x0000009812857223 */ /* 0x000fc40000010897 */
[----:B------:R-:W-:Y:S01]  /*198b0*/  FFMA.FTZ R2, R19, R152, -R151 ;  /* 0x0000009813027223 */ /* 0x000fe20000010897 */
[----:B------:R-:W-:Y:S01]  /*198c0*/  MUFU.EX2 R146, R146 ;  /* 0x0000009200927308 */ /* 0x000fe20000000800 */
[----:B------:R-:W-:Y:S01]  /*198d0*/  FMUL.FTZ R132, R152, R5 ;  /* 0x0000000598847220 */ /* 0x000fe20000410000 */
[----:B------:R-:W3:Y:S01]  /*198e0*/  LDSM.16.MT88.4 R16, [R197+0xc000] ;  /* 0x00c00000c510783b */ /* 0x000ee20000004200 */
[-C--:B-1----:R-:W-:Y:S02]  /*198f0*/  FMUL.FTZ R120, R120, R3.reuse ;  /* 0x0000000378787220 */ /* 0x082fe40000410000 */
[-C--:B------:R-:W-:Y:S01]  /*19900*/  FMUL.FTZ R121, R121, R3.reuse ;  /* 0x0000000379797220 */ /* 0x080fe20000410000 */
[----:B------:R-:W1:Y:S01]  /*19910*/  LDSM.16.MT88.4 R8, [R195+0xc000] ;  /* 0x00c00000c308783b */ /* 0x000e620000004200 */
[-C--:B------:R-:W-:Y:S01]  /*19920*/  FMUL.FTZ R116, R116, R3.reuse ;  /* 0x0000000374747220 */ /* 0x080fe20000410000 */
[----:B------:R-:W4:Y:S01]  /*19930*/  MUFU.EX2 R144, R144 ;  /* 0x0000009000907308 */ /* 0x000f220000000800 */
[----:B------:R-:W-:-:S02]  /*19940*/  FMUL.FTZ R117, R117, R3 ;  /* 0x0000000375757220 */ /* 0x000fc40000410000 */
[-C--:B------:R-:W-:Y:S02]  /*19950*/  FMUL.FTZ R128, R128, R3.reuse ;  /* 0x0000000380807220 */ /* 0x080fe40000410000 */
[-C--:B------:R-:W-:Y:S02]  /*19960*/  FMUL.FTZ R129, R129, R3.reuse ;  /* 0x0000000381817220 */ /* 0x080fe40000410000 */
[-C--:B------:R-:W-:Y:S01]  /*19970*/  FMUL.FTZ R124, R124, R3.reuse ;  /* 0x000000037c7c7220 */ /* 0x080fe20000410000 */
[----:B------:R-:W5:Y:S01]  /*19980*/  MUFU.EX2 R134, R134 ;  /* 0x0000008600867308 */ /* 0x000f620000000800 */
[-C--:B------:R-:W-:Y:S02]  /*19990*/  FMUL.FTZ R125, R125, R3.reuse ;  /* 0x000000037d7d7220 */ /* 0x080fe40000410000 */
[-C--:B------:R-:W-:Y:S02]  /*199a0*/  FMUL.FTZ R112, R112, R3.reuse ;  /* 0x0000000370707220 */ /* 0x080fe40000410000 */
[----:B------:R-:W-:-:S02]  /*199b0*/  FMUL.FTZ R113, R113, R3 ;  /* 0x0000000371717220 */ /* 0x000fc40000410000 */
[-C--:B------:R-:W-:Y:S01]  /*199c0*/  FMUL.FTZ R108, R108, R3.reuse ;  /* 0x000000036c6c7220 */ /* 0x080fe20000410000 */
[----:B------:R-:W-:Y:S01]  /*199d0*/  MUFU.EX2 R133, R133 ;  /* 0x0000008500857308 */ /* 0x000fe20000000800 */
[----:B----4-:R-:W-:Y:S01]  /*199e0*/  F2FP.BF16.PACK_AB R4, R144, R146 ;  /* 0x000000929004723e */ /* 0x010fe200000010ff */
[-C--:B------:R-:W-:Y:S02]  /*199f0*/  FMUL.FTZ R109, R109, R3.reuse ;  /* 0x000000036d6d7220 */ /* 0x080fe40000410000 */
[-C--:B------:R-:W-:Y:S02]  /*19a00*/  FMUL.FTZ R36, R36, R3.reuse ;  /* 0x0000000324247220 */ /* 0x080fe40000410000 */
[----:B------:R-:W-:Y:S02]  /*19a10*/  FMUL.FTZ R37, R37, R3 ;  /* 0x0000000325257220 */ /* 0x000fe40000410000 */
[----:B------:R-:W4:Y:S01]  /*19a20*/  MUFU.EX2 R2, R2 ;  /* 0x0000000200027308 */ /* 0x000f220000000800 */
[----:B-----5:R-:W-:Y:S01]  /*19a30*/  F2FP.BF16.PACK_AB R6, R134, R145 ;  /* 0x000000918606723e */ /* 0x020fe200000010ff */
[----:B------:R-:W-:-:S02]  /*19a40*/  FMUL.FTZ R40, R40, R3 ;  /* 0x0000000328287220 */ /* 0x000fc40000410000 */
[-C--:B------:R-:W-:Y:S02]  /*19a50*/  FMUL.FTZ R41, R41, R3.reuse ;  /* 0x0000000329297220 */ /* 0x080fe40000410000 */
[-C--:B------:R-:W-:Y:S02]  /*19a60*/  FMUL.FTZ R104, R104, R3.reuse ;  /* 0x0000000368687220 */ /* 0x080fe40000410000 */
[----:B------:R-:W-:Y:S01]  /*19a70*/  MUFU.EX2 R0, R0 ;  /* 0x0000000000007308 */ /* 0x000fe20000000800 */
[-C--:B------:R-:W-:Y:S02]  /*19a80*/  FMUL.FTZ R105, R105, R3.reuse ;  /* 0x0000000369697220 */ /* 0x080fe40000410000 */
[-C--:B------:R-:W-:Y:S02]  /*19a90*/  FMUL.FTZ R100, R100, R3.reuse ;  /* 0x0000000364647220 */ /* 0x080fe40000410000 */
[-C--:B------:R-:W-:Y:S02]  /*19aa0*/  FMUL.FTZ R101, R101, R3.reuse ;  /* 0x0000000365657220 */ /* 0x080fe40000410000 */
[----:B------:R-:W-:Y:S01]  /*19ab0*/  FMUL.FTZ R44, R44, R3 ;  /* 0x000000032c2c7220 */ /* 0x000fe20000410000 */
[----:B------:R-:W5:Y:S01]  /*19ac0*/  MUFU.EX2 R149, R149 ;  /* 0x0000009500957308 */ /* 0x000f620000000800 */
[----:B----4-:R-:W-:Y:S01]  /*19ad0*/  F2FP.BF16.PACK_AB R5, R2, R133 ;  /* 0x000000850205723e */ /* 0x010fe200000010ff */
[----:B------:R-:W-:-:S02]  /*19ae0*/  FMUL.FTZ R45, R45, R3 ;  /* 0x000000032d2d7220 */ /* 0x000fc40000410000 */
[-C--:B------:R-:W-:Y:S02]  /*19af0*/  FMUL.FTZ R48, R48, R3.reuse ;  /* 0x0000000330307220 */ /* 0x080fe40000410000 */
[-C--:B------:R-:W-:Y:S02]  /*19b00*/  FMUL.FTZ R49, R49, R3.reuse ;  /* 0x0000000331317220 */ /* 0x080fe40000410000 */
[----:B------:R-:W4:Y:S01]  /*19b10*/  MUFU.EX2 R132, R132 ;  /* 0x0000008400847308 */ /* 0x000f220000000800 */
[-C--:B------:R-:W-:Y:S02]  /*19b20*/  FMUL.FTZ R60, R60, R3.reuse ;  /* 0x000000033c3c7220 */ /* 0x080fe40000410000 */
[-C--:B------:R-:W-:Y:S02]  /*19b30*/  FMUL.FTZ R61, R61, R3.reuse ;  /* 0x000000033d3d7220 */ /* 0x080fe40000410000 */
[-C--:B------:R-:W-:Y:S02]  /*19b40*/  FMUL.FTZ R64, R64, R3.reuse ;  /* 0x0000000340407220 */ /* 0x080fe40000410000 */
[-C--:B------:R-:W-:Y:S01]  /*19b50*/  FMUL.FTZ R65, R65, R3.reuse ;  /* 0x0000000341417220 */ /* 0x080fe20000410000 */
[----:B-----5:R-:W-:Y:S01]  /*19b60*/  F2FP.BF16.PACK_AB R7, R149, R0 ;  /* 0x000000009507723e */ /* 0x020fe200000010ff */
[----:B------:R-:W-:-:S02]  /*19b70*/  FMUL.FTZ R52, R52, R3 ;  /* 0x0000000334347220 */ /* 0x000fc40000410000 */
[-C--:B------:R-:W-:Y:S02]  /*19b80*/  FMUL.FTZ R53, R53, R3.reuse ;  /* 0x0000000335357220 */ /* 0x080fe40000410000 */
[-C--:B------:R-:W-:Y:S02]  /*19b90*/  FMUL.FTZ R56, R56, R3.reuse ;  /* 0x0000000338387220 */ /* 0x080fe40000410000 */
[----:B------:R-:W-:Y:S02]  /*19ba0*/  FMUL.FTZ R57, R57, R3 ;  /* 0x0000000339397220 */ /* 0x000fe40000410000 */
[-C--:B----4-:R-:W-:Y:S02]  /*19bb0*/  FMUL.FTZ R122, R122, R132.reuse ;  /* 0x000000847a7a7220 */ /* 0x090fe40000410000 */
[-C--:B------:R-:W-:Y:S02]  /*19bc0*/  FMUL.FTZ R123, R123, R132.reuse ;  /* 0x000000847b7b7220 */ /* 0x080fe40000410000 */
[----:B------:R-:W-:-:S02]  /*19bd0*/  FMUL.FTZ R118, R118, R132 ;  /* 0x0000008476767220 */ /* 0x000fc40000410000 */
[-C--:B------:R-:W-:Y:S02]  /*19be0*/  FMUL.FTZ R119, R119, R132.reuse ;  /* 0x0000008477777220 */ /* 0x080fe40000410000 */
[-C--:B------:R-:W-:Y:S01]  /*19bf0*/  FMUL.FTZ R130, R130, R132.reuse ;  /* 0x0000008482827220 */ /* 0x080fe20000410000 */
[C---:B--2---:R-:W-:Y:S01]  /*19c00*/  HMMA.16816.F32.BF16 R120, R4.reuse, R12, R120 ;  /* 0x0000000c0478723c */ /* 0x044fe20000041878 */
[-C--:B------:R-:W-:Y:S02]  /*19c10*/  FMUL.FTZ R131, R131, R132.reuse ;  /* 0x0000008483837220 */ /* 0x080fe40000410000 */
[-C--:B------:R-:W-:Y:S02]  /*19c20*/  FMUL.FTZ R126, R126, R132.reuse ;  /* 0x000000847e7e7220 */ /* 0x080fe40000410000 */
[-C--:B------:R-:W-:Y:S02]  /*19c30*/  FMUL.FTZ R127, R127, R132.reuse ;  /* 0x000000847f7f7220 */ /* 0x080fe40000410000 */
[-C--:B------:R-:W-:Y:S01]  /*19c40*/  FMUL.FTZ R114, R114, R132.reuse ;  /* 0x0000008472727220 */ /* 0x080fe20000410000 */
[----:B------:R-:W-:Y:S01]  /*19c50*/  HMMA.16816.F32.BF16 R116, R4, R14, R116 ;  /* 0x0000000e0474723c */ /* 0x000fe20000041874 */
[----:B------:R-:W2:Y:S01]  /*19c60*/  LDSM.16.MT88.4 R12, [R197+0xe000] ;  /* 0x00e00000c50c783b */ /* 0x000ea20000004200 */
[----:B------:R-:W-:-:S02]  /*19c70*/  FMUL.FTZ R115, R115, R132 ;  /* 0x0000008473737220 */ /* 0x000fc40000410000 */
[-C--:B------:R-:W-:Y:S02]  /*19c80*/  FMUL.FTZ R110, R110, R132.reuse ;  /* 0x000000846e6e7220 */ /* 0x080fe40000410000 */
[-C--:B------:R-:W-:Y:S02]  /*19c90*/  FMUL.FTZ R111, R111, R132.reuse ;  /* 0x000000846f6f7220 */ /* 0x080fe40000410000 */
[C---:B---3--:R-:W-:Y:S01]  /*19ca0*/  HMMA.16816.F32.BF16 R128, R4.reuse, R16, R128 ;  /* 0x000000100480723c */ /* 0x048fe20000041880 */
[-C--:B------:R-:W-:Y:S02]  /*19cb0*/  FMUL.FTZ R38, R38, R132.reuse ;  /* 0x0000008426267220 */ /* 0x080fe40000410000 */
[-C--:B------:R-:W-:Y:S02]  /*19cc0*/  FMUL.FTZ R39, R39, R132.reuse ;  /* 0x0000008427277220 */ /* 0x080fe40000410000 */
[-C--:B------:R-:W-:Y:S02]  /*19cd0*/  FMUL.FTZ R42, R42, R132.reuse ;  /* 0x000000842a2a7220 */ /* 0x080fe40000410000 */
[-C--:B------:R-:W-:Y:S01]  /*19ce0*/  FMUL.FTZ R43, R43, R132.reuse ;  /* 0x000000842b2b7220 */ /* 0x080fe20000410000 */
[----:B------:R-:W-:Y:S01]  /*19cf0*/  HMMA.16816.F32.BF16 R124, R4, R18, R124 ;  /* 0x00000012047c723c */ /* 0x000fe2000004187c */
[----:B------:R-:W3:Y:S01]  /*19d00*/  LDSM.16.MT88.4 R16, [R194+0xc000] ;  /* 0x00c00000c210783b */ /* 0x000ee20000004200 */
[----:B------:R-:W-:-:S02]  /*19d10*/  FMUL.FTZ R106, R106, R132 ;  /* 0x000000846a6a7220 */ /* 0x000fc40000410000 */
[-C--:B------:R-:W-:Y:S02]  /*19d20*/  FMUL.FTZ R107, R107, R132.reuse ;  /* 0x000000846b6b7220 */ /* 0x080fe40000410000 */
[-C--:B------:R-:W-:Y:S02]  /*19d30*/  FMUL.FTZ R102, R102, R132.reuse ;  /* 0x0000008466667220 */ /* 0x080fe40000410000 */
[C---:B-1----:R-:W-:Y:S01]  /*19d40*/  HMMA.16816.F32.BF16 R112, R4.reuse, R8, R112 ;  /* 0x000000080470723c */ /* 0x042fe20000041870 */
[-C--:B------:R-:W-:Y:S02]  /*19d50*/  FMUL.FTZ R103, R103, R132.reuse ;  /* 0x0000008467677220 */ /* 0x080fe40000410000 */
[-C--:B------:R-:W-:Y:S02]  /*19d60*/  FMUL.FTZ R46, R46, R132.reuse ;  /* 0x000000842e2e7220 */ /* 0x080fe40000410000 */
[-C--:B------:R-:W-:Y:S02]  /*19d70*/  FMUL.FTZ R47, R47, R132.reuse ;  /* 0x000000842f2f7220 */ /* 0x080fe40000410000 */
[-C--:B------:R-:W-:Y:S01]  /*19d80*/  FMUL.FTZ R50, R50, R132.reuse ;  /* 0x0000008432327220 */ /* 0x080fe20000410000 */
[----:B------:R-:W-:Y:S01]  /*19d90*/  HMMA.16816.F32.BF16 R108, R4, R10, R108 ;  /* 0x0000000a046c723c */ /* 0x000fe2000004186c */
[----:B------:R-:W1:Y:S01]  /*19da0*/  LDSM.16.MT88.4 R8, [R196+0xe000] ;  /* 0x00e00000c408783b */ /* 0x000e620000004200 */
[----:B------:R-:W-:-:S02]  /*19db0*/  FMUL.FTZ R51, R51, R132 ;  /* 0x0000008433337220 */ /* 0x000fc40000410000 */
[-C--:B------:R-:W-:Y:S02]  /*19dc0*/  FMUL.FTZ R62, R62, R132.reuse ;  /* 0x000000843e3e7220 */ /* 0x080fe40000410000 */
[-C--:B------:R-:W-:Y:S02]  /*19dd0*/  FMUL.FTZ R63, R63, R132.reuse ;  /* 0x000000843f3f7220 */ /* 0x080fe40000410000 */
[-C--:B------:R-:W-:Y:S01]  /*19de0*/  FMUL.FTZ R66, R66, R132.reuse ;  /* 0x0000008442427220 */ /* 0x080fe20000410000 */
[----:B--2---:R-:W-:Y:S01]  /*19df0*/  HMMA.16816.F32.BF16 R36, R4, R12, R36 ;  /* 0x0000000c0424723c */ /* 0x004fe20000041824 */
[-C--:B------:R-:W-:Y:S02]  /*19e00*/  FMUL.FTZ R67, R67, R132.reuse ;  /* 0x0000008443437220 */ /* 0x080fe40000410000 */
[-C--:B------:R-:W-:Y:S02]  /*19e10*/  FMUL.FTZ R54, R54, R132.reuse ;  /* 0x0000008436367220 */ /* 0x080fe40000410000 */
[----:B------:R-:W-:-:S02]  /*19e20*/  FMUL.FTZ R55, R55, R132 ;  /* 0x0000008437377220 */ /* 0x000fc40000410000 */
[-C--:B------:R-:W-:Y:S01]  /*19e30*/  FMUL.FTZ R58, R58, R132.reuse ;  /* 0x000000843a3a7220 */ /* 0x080fe20000410000 */
[C---:B------:R-:W-:Y:S01]  /*19e40*/  HMMA.16816.F32.BF16 R40, R4.reuse, R14, R40 ;  /* 0x0000000e0428723c */ /* 0x040fe20000041828 */
[----:B------:R-:W2:Y:S01]  /*19e50*/  LDSM.16.MT88.4 R12, [R194+0xe000] ;  /* 0x00e00000c20c783b */ /* 0x000ea20000004200 */
[-C--:B------:R-:W-:Y:S02]  /*19e60*/  FMUL.FTZ R59, R59, R132.reuse ;  /* 0x000000843b3b7220 */ /* 0x080fe40000410000 */
[-C--:B------:R-:W-:Y:S02]  /*19e70*/  FMUL.FTZ R68, R68, R3.reuse ;  /* 0x0000000344447220 */ /* 0x080fe40000410000 */
[----:B------:R-:W-:Y:S02]  /*19e80*/  FMUL.FTZ R69, R69, R3 ;  /* 0x0000000345457220 */ /* 0x000fe40000410000 */
[----:B---3--:R-:W-:Y:S01]  /*19e90*/  HMMA.16816.F32.BF16 R104, R4, R16, R104 ;  /* 0x000000100468723c */ /* 0x008fe20000041868 */
[----:B------:R-:W-:-:S02]  /*19ea0*/  FMUL.FTZ R70, R70, R132 ;  /* 0x0000008446467220 */ /* 0x000fc40000410000 */
[-C--:B------:R-:W-:Y:S02]  /*19eb0*/  FMUL.FTZ R71, R71, R132.reuse ;  /* 0x0000008447477220 */ /* 0x080fe40000410000 */
[-C--:B------:R-:W-:Y:S02]  /*19ec0*/  FMUL.FTZ R72, R72, R3.reuse ;  /* 0x0000000348487220 */ /* 0x080fe40000410000 */
[-C--:B------:R-:W-:Y:S01]  /*19ed0*/  FMUL.FTZ R73, R73, R3.reuse ;  /* 0x0000000349497220 */ /* 0x080fe20000410000 */
[----:B------:R-:W-:Y:S01]  /*19ee0*/  HMMA.16816.F32.BF16 R100, R4, R18, R100 ;  /* 0x000000120464723c */ /* 0x000fe20000041864 */
[----:B------:R-:W3:Y:S01]  /*19ef0*/  LDSM.16.MT88.4 R16, [R195+0xe000] ;  /* 0x00e00000c310783b */ /* 0x000ee20000004200 */
[-C--:B------:R-:W-:Y:S02]  /*19f00*/  FMUL.FTZ R74, R74, R132.reuse ;  /* 0x000000844a4a7220 */ /* 0x080fe40000410000 */
[----:B------:R-:W-:Y:S02]  /*19f10*/  FMUL.FTZ R75, R75, R132 ;  /* 0x000000844b4b7220 */ /* 0x000fe40000410000 */
[----:B------:R-:W-:-:S02]  /*19f20*/  FMUL.FTZ R84, R84, R3 ;  /* 0x0000000354547220 */ /* 0x000fc40000410000 */
[C---:B-1----:R-:W-:Y:S01]  /*19f30*/  HMMA.16816.F32.BF16 R44, R4.reuse, R8, R44 ;  /* 0x00000008042c723c */ /* 0x042fe2000004182c */
[-C--:B------:R-:W-:Y:S02]  /*19f40*/  FMUL.FTZ R85, R85, R3.reuse ;  /* 0x0000000355557220 */ /* 0x080fe40000410000 */
[-C--:B------:R-:W-:Y:S02]  /*19f50*/  FMUL.FTZ R86, R86, R132.reuse ;  /* 0x0000008456567220 */ /* 0x080fe40000410000 */
[----:B------:R-:W-:Y:S02]  /*19f60*/  FMUL.FTZ R87, R87, R132 ;  /* 0x0000008457577220 */ /* 0x000fe40000410000 */
[-C--:B------:R-:W-:Y:S01]  /*19f70*/  FMUL.FTZ R88, R88, R3.reuse ;  /* 0x0000000358587220 */ /* 0x080fe20000410000 */
[----:B------:R-:W-:Y:S01]  /*19f80*/  HMMA.16816.F32.BF16 R48, R4, R10, R48 ;  /* 0x0000000a0430723c */ /* 0x000fe20000041830 */
[----:B------:R-:W1:Y:S01]  /*19f90*/  LDSM.16.MT88.4 R8, [R197+0x10000] ;  /* 0x01000000c508783b */ /* 0x000e620000004200 */
[----:B------:R-:W-:-:S02]  /*19fa0*/  FMUL.FTZ R89, R89, R3 ;  /* 0x0000000359597220 */ /* 0x000fc40000410000 */
[-C--:B------:R-:W-:Y:S02]  /*19fb0*/  FMUL.FTZ R90, R90, R132.reuse ;  /* 0x000000845a5a7220 */ /* 0x080fe40000410000 */
[----:B------:R-:W-:Y:S02]  /*19fc0*/  FMUL.FTZ R91, R91, R132 ;  /* 0x000000845b5b7220 */ /* 0x000fe40000410000 */
[-CC-:B------:R-:W-:Y:S01]  /*19fd0*/  FFMA.FTZ R158, R161, R152.reuse, -R155.reuse ;  /* 0x00000098a19e7223 */ /* 0x180fe2000001089b */
[C---:B--2---:R-:W-:Y:S01]  /*19fe0*/  HMMA.16816.F32.BF16 R60, R4.reuse, R12, R60 ;  /* 0x0000000c043c723c */ /* 0x044fe2000004183c */
[-C--:B------:R-:W-:Y:S02]  /*19ff0*/  FFMA.FTZ R157, R160, R152.reuse, -R155 ;  /* 0x00000098a09d7223 */ /* 0x080fe4000001089b */
[-CC-:B------:R-:W-:Y:S02]  /*1a000*/  FFMA.FTZ R161, R162, R152.reuse, -R151.reuse ;  /* 0x00000098a2a17223 */ /* 0x180fe40000010897 */
[-C--:B------:R-:W-:Y:S01]  /*1a010*/  FFMA.FTZ R166, R163, R152.reuse, -R151 ;  /* 0x00000098a3a67223 */ /* 0x080fe20000010897 */
[----:B------:R-:W-:Y:S01]  /*1a020*/  MUFU.EX2 R158, R158 ;  /* 0x0000009e009e7308 */ /* 0x000fe20000000800 */
[-CC-:B------:R-:W-:Y:S01]  /*1a030*/  FFMA.FTZ R159, R25, R152.reuse, -R155.reuse ;  /* 0x00000098199f7223 */ /* 0x180fe2000001089b */
[----:B------:R-:W-:Y:S01]  /*1a040*/  HMMA.16816.F32.BF16 R64, R4, R14, R64 ;  /* 0x0000000e0440723c */ /* 0x000fe20000041840 */
[----:B------:R-:W2:Y:S01]  /*1a050*/  LDSM.16.MT88.4 R12, [R195+0x10000] ;  /* 0x01000000c30c783b */ /* 0x000ea20000004200 */
[----:B------:R-:W-:-:S02]  /*1a060*/  FFMA.FTZ R160, R24, R152, -R155 ;  /* 0x0000009818a07223 */ /* 0x000fc4000001089b */
[-CC-:B------:R-:W-:Y:S01]  /*1a070*/  FFMA.FTZ R162, R21, R152.reuse, -R151.reuse ;  /* 0x0000009815a27223 */ /* 0x180fe20000010897 */
[----:B------:R-:W-:Y:S01]  /*1a080*/  LDSM.16.MT88.4 R24, [R197+0xe800] ;  /* 0x00e80000c518783b */ /* 0x000fe20000004200 */
[----:B------:R-:W-:Y:S01]  /*1a090*/  FFMA.FTZ R163, R20, R152, -R151 ;  /* 0x0000009814a37223 */ /* 0x000fe20000010897 */
[----:B------:R-:W4:Y:S01]  /*1a0a0*/  MUFU.EX2 R157, R157 ;  /* 0x0000009d009d7308 */ /* 0x000f220000000800 */
[C---:B---3--:R-:W-:Y:S01]  /*1a0b0*/  HMMA.16816.F32.BF16 R52, R4.reuse, R16, R52 ;  /* 0x000000100434723c */ /* 0x048fe20000041834 */
[-C--:B------:R-:W-:Y:S01]  /*1a0c0*/  FMUL.FTZ R76, R76, R3.reuse ;  /* 0x000000034c4c7220 */ /* 0x080fe20000410000 */
[----:B------:R-:W-:Y:S01]  /*1a0d0*/  LDSM.16.MT88.4 R20, [R196+0xe800] ;  /* 0x00e80000c414783b */ /* 0x000fe20000004200 */
[----:B------:R-:W-:Y:S02]  /*1a0e0*/  FMUL.FTZ R77, R77, R3 ;  /* 0x000000034d4d7220 */ /* 0x000fe40000410000 */
[-C--:B------:R-:W-:Y:S02]  /*1a0f0*/  FMUL.FTZ R78, R78, R132.reuse ;  /* 0x000000844e4e7220 */ /* 0x080fe40000410000 */
[----:B------:R-:W-:Y:S01]  /*1a100*/  MUFU.EX2 R159, R159 ;  /* 0x0000009f009f7308 */ /* 0x000fe20000000800 */
[----:B------:R-:W-:Y:S01]  /*1a110*/  HMMA.16816.F32.BF16 R56, R4, R18, R56 ;  /* 0x000000120438723c */ /* 0x000fe20000041838 */
[----:B------:R-:W3:Y:S01]  /*1a120*/  LDSM.16.MT88.4 R16, [R196+0x10000] ;  /* 0x01000000c410783b */ /* 0x000ee20000004200 */
[----:B------:R-:W-:-:S02]  /*1a130*/  FMUL.FTZ R79, R79, R132 ;  /* 0x000000844f4f7220 */ /* 0x000fc40000410000 */
[-C--:B------:R-:W-:Y:S02]  /*1a140*/  FMUL.FTZ R80, R80, R3.reuse ;  /* 0x0000000350507220 */ /* 0x080fe40000410000 */
[-C--:B------:R-:W-:Y:S01]  /*1a150*/  FMUL.FTZ R81, R81, R3.reuse ;  /* 0x0000000351517220 */ /* 0x080fe20000410000 */
[----:B------:R-:W-:Y:S01]  /*1a160*/  MUFU.EX2 R160, R160 ;  /* 0x000000a000a07308 */ /* 0x000fe20000000800 */
[C---:B-1----:R-:W-:Y:S01]  /*1a170*/  HMMA.16816.F32.BF16 R68, R4.reuse, R8, R68 ;  /* 0x000000080444723c */ /* 0x042fe20000041844 */
[-C--:B------:R-:W-:Y:S02]  /*1a180*/  FMUL.FTZ R82, R82, R132.reuse ;  /* 0x0000008452527220 */ /* 0x080fe40000410000 */
[----:B------:R-:W-:Y:S02]  /*1a190*/  FMUL.FTZ R83, R83, R132 ;  /* 0x0000008453537220 */ /* 0x000fe40000410000 */
[-C--:B------:R-:W-:Y:S02]  /*1a1a0*/  FMUL.FTZ R92, R92, R3.reuse ;  /* 0x000000035c5c7220 */ /* 0x080fe40000410000 */
[----:B------:R-:W-:Y:S01]  /*1a1b0*/  MUFU.EX2 R161, R161 ;  /* 0x000000a100a17308 */ /* 0x000fe20000000800 */
[----:B------:R-:W-:Y:S01]  /*1a1c0*/  HMMA.16816.F32.BF16 R72, R4, R10, R72 ;  /* 0x0000000a0448723c */ /* 0x000fe20000041848 */
[----:B------:R-:W1:Y:S01]  /*1a1d0*/  LDSM.16.MT88.4 R8, [R194+0x10000] ;  /* 0x01000000c208783b */ /* 0x000e620000004200 */
[----:B------:R-:W-:-:S02]  /*1a1e0*/  FMUL.FTZ R93, R93, R3 ;  /* 0x000000035d5d7220 */ /* 0x000fc40000410000 */
[-C--:B------:R-:W-:Y:S02]  /*1a1f0*/  FMUL.FTZ R94, R94, R132.reuse ;  /* 0x000000845e5e7220 */ /* 0x080fe40000410000 */
[-C--:B------:R-:W-:Y:S01]  /*1a200*/  FMUL.FTZ R95, R95, R132.reuse ;  /* 0x000000845f5f7220 */ /* 0x080fe20000410000 */
[----:B------:R-:W5:Y:S01]  /*1a210*/  MUFU.EX2 R166, R166 ;  /* 0x000000a600a67308 */ /* 0x000f620000000800 */
[-C--:B------:R-:W-:Y:S01]  /*1a220*/  FMUL.FTZ R96, R96, R3.reuse ;  /* 0x0000000360607220 */ /* 0x080fe20000410000 */
[C---:B--2---:R-:W-:Y:S01]  /*1a230*/  HMMA.16816.F32.BF16 R84, R4.reuse, R12, R84 ;  /* 0x0000000c0454723c */ /* 0x044fe20000041854 */
[----:B------:R-:W-:Y:S02]  /*1a240*/  FMUL.FTZ R97, R97, R3 ;  /* 0x0000000361617220 */ /* 0x000fe40000410000 */
[-C--:B------:R-:W-:Y:S02]  /*1a250*/  FMUL.FTZ R98, R98, R132.reuse ;  /* 0x0000008462627220 */ /* 0x080fe40000410000 */
[----:B------:R-:W-:Y:S01]  /*1a260*/  FMUL.FTZ R99, R99, R132 ;  /* 0x0000008463637220 */ /* 0x000fe20000410000 */
[----:B------:R-:W-:Y:S01]  /*1a270*/  MUFU.EX2 R162, R162 ;  /* 0x000000a200a27308 */ /* 0x000fe20000000800 */
[-C--:B------:R-:W-:Y:S01]  /*1a280*/  FFMA.FTZ R169, R175, R152.reuse, -R155 ;  /* 0x00000098afa97223 */ /* 0x080fe2000001089b */
[----:B------:R-:W-:Y:S01]  /*1a290*/  HMMA.16816.F32.BF16 R88, R4, R14, R88 ;  /* 0x0000000e0458723c */ /* 0x000fe20000041858 */
[----:B------:R-:W2:Y:S01]  /*1a2a0*/  LDSM.16.MT88.4 R12, [R197+0xc800] ;  /* 0x00c80000c50c783b */ /* 0x000ea20000004200 */
[----:B------:R-:W-:-:S02]  /*1a2b0*/  FFMA.FTZ R175, R174, R152, -R151 ;  /* 0x00000098aeaf7223 */ /* 0x000fc40000010897 */
[-CC-:B------:R-:W-:Y:S02]  /*1a2c0*/  FFMA.FTZ R168, R220, R152.reuse, -R155.reuse ;  /* 0x00000098dca87223 */ /* 0x180fe4000001089b */
[----:B------:R-:W1:Y:S01]  /*1a2d0*/  MUFU.EX2 R163, R163 ;  /* 0x000000a300a37308 */ /* 0x000e620000000800 */
[-CC-:B------:R-:W-:Y:S01]  /*1a2e0*/  FFMA.FTZ R171, R222, R152.reuse, -R155.reuse ;  /* 0x00000098deab7223 */ /* 0x180fe2000001089b */
[C---:B---3--:R-:W-:Y:S01]  /*1a2f0*/  HMMA.16816.F32.BF16 R76, R4.reuse, R16, R76 ;  /* 0x00000010044c723c */ /* 0x048fe2000004184c */
[-C--:B------:R-:W-:Y:S02]  /*1a300*/  FFMA.FTZ R170, R224, R152.reuse, -R155 ;  /* 0x00000098e0aa7223 */ /* 0x080fe4000001089b */
[-CC-:B------:R-:W-:Y:S02]  /*1a310*/  FFMA.FTZ R172, R172, R152.reuse, -R151.reuse ;  /* 0x00000098acac7223 */ /* 0x180fe40000010897 */
[-CC-:B------:R-:W-:Y:S01]  /*1a320*/  FFMA.FTZ R173, R173, R152.reuse, -R151.reuse ;  /* 0x00000098adad7223 */ /* 0x180fe20000010897 */
[----:B------:R-:W3:Y:S01]  /*1a330*/  MUFU.EX2 R168, R168 ;  /* 0x000000a800a87308 */ /* 0x000ee20000000800 */
[-C--:B------:R-:W-:Y:S01]  /*1a340*/  FFMA.FTZ R174, R167, R152.reuse, -R151 ;  /* 0x00000098a7ae7223 */ /* 0x080fe20000010897 */
[----:B------:R-:W-:Y:S01]  /*1a350*/  HMMA.16816.F32.BF16 R80, R4, R18, R80 ;  /* 0x000000120450723c */ /* 0x000fe20000041850 */
[----:B------:R-:W3:Y:S01]  /*1a360*/  LDSM.16.MT88.4 R16, [R195+0xe800] ;  /* 0x00e80000c310783b */ /* 0x000ee20000004200 */
[----:B------:R-:W-:-:S02]  /*1a370*/  FFMA.FTZ R167, R154, R152, -R155 ;  /* 0x000000989aa77223 */ /* 0x000fc4000001089b */
[-CC-:B------:R-:W-:Y:S02]  /*1a380*/  FFMA.FTZ R156, R156, R152.reuse, -R155.reuse ;  /* 0x000000989c9c7223 */ /* 0x180fe4000001089b */
[----:B------:R-:W-:Y:S01]  /*1a390*/  MUFU.EX2 R171, R171 ;  /* 0x000000ab00ab7308 */ /* 0x000fe20000000800 */
[-CC-:B------:R-:W-:Y:S01]  /*1a3a0*/  FFMA.FTZ R153, R153, R152.reuse, -R155.reuse ;  /* 0x0000009899997223 */ /* 0x180fe2000001089b */
[C---:B-1----:R-:W-:Y:S01]  /*1a3b0*/  HMMA.16816.F32.BF16 R92, R4.reuse, R8, R92 ;  /* 0x00000008045c723c */ /* 0x042fe2000004185c */
[-C--:B------:R-:W-:Y:S02]  /*1a3c0*/  FFMA.FTZ R154, R143, R152.reuse, -R155 ;  /* 0x000000988f9a7223 */ /* 0x080fe4000001089b */
[-CC-:B------:R-:W-:Y:S02]  /*1a3d0*/  FFMA.FTZ R155, R142, R152.reuse, -R151.reuse ;  /* 0x000000988e9b7223 */ /* 0x180fe40000010897 */
[-CC-:B------:R-:W-:Y:S01]  /*1a3e0*/  FFMA.FTZ R220, R141, R152.reuse, -R151.reuse ;  /* 0x000000988ddc7223 */ /* 0x180fe20000010897 */
[----:B------:R-:W-:Y:S01]  /*1a3f0*/  MUFU.EX2 R169, R169 ;  /* 0x000000a900a97308 */ /* 0x000fe20000000800 */
[-CC-:B------:R-:W-:Y:S01]  /*1a400*/  FFMA.FTZ R222, R140, R152.reuse, -R151.reuse ;  /* 0x000000988cde7223 */ /* 0x180fe20000010897 */
[----:B------:R-:W-:Y:S01]  /*1a410*/  HMMA.16816.F32.BF16 R96, R4, R10, R96 ;  /* 0x0000000a0460723c */ /* 0x000fe20000041860 */
[----:B------:R-:W-:Y:S01]  /*1a420*/  LDSM.16.MT88.4 R8, [R194+0xe800] ;  /* 0x00e80000c208783b */ /* 0x000fe20000004200 */
[----:B------:R-:W-:-:S02]  /*1a430*/  FFMA.FTZ R151, R150, R152, -R151 ;  /* 0x0000009896977223 */ /* 0x000fc40000010897 */
[----:B------:R-:W-:Y:S01]  /*1a440*/  FFMA.FTZ R3, R223, R3, R146 ;  /* 0x00000003df037223 */ /* 0x000fe20000010092 */
[----:B------:R-:W-:Y:S01]  /*1a450*/  LDSM.16.MT88.4 R140, [R196+0xd800] ;  /* 0x00d80000c48c783b */ /* 0x000fe20000004200 */
[----:B------:R-:W-:Y:S01]  /*1a460*/  MUFU.EX2 R170, R170 ;  /* 0x000000aa00aa7308 */ /* 0x000fe20000000800 */
[----:B----4-:R-:W-:Y:S01]  /*1a470*/  F2FP.BF16.PACK_AB R4, R158, R157 ;  /* 0x0000009d9e04723e */ /* 0x010fe200000010ff */
[----:B------:R-:W-:Y:S01]  /*1a480*/  FFMA.FTZ R133, R221, R132, R133 ;  /* 0x00000084dd857223 */ /* 0x000fe20000010085 */
[----:B-----5:R-:W-:Y:S01]  /*1a490*/  F2FP.BF16.PACK_AB R5, R166, R161 ;  /* 0x000000a1a605723e */ /* 0x020fe200000010ff */
[----:B------:R-:W-:Y:S01]  /*1a4a0*/  FADD.FTZ R144, R144, R3 ;  /* 0x0000000390907221 */ /* 0x000fe20000010000 */
[----:B------:R-:W-:Y:S01]  /*1a4b0*/  F2FP.BF16.PACK_AB R6, R160, R159 ;  /* 0x0000009fa006723e */ /* 0x000fe200000010ff */
[----:B------:R-:W-:Y:S01]  /*1a4c0*/  FADD.FTZ R3, R2, R133 ;  /* 0x0000008502037221 */ /* 0x000fe20000010000 */
[----:B------:R-:W-:Y:S01]  /*1a4d0*/  F2FP.BF16.PACK_AB R7, R163, R162 ;  /* 0x000000a2a307723e */ /* 0x000fe200000010ff */
[----:B------:R-:W1:Y:S01]  /*1a4e0*/  MUFU.EX2 R172, R172 ;  /* 0x000000ac00ac7308 */ /* 0x000e620000000800 */
[----:B------:R-:W-:Y:S01]  /*1a4f0*/  FADD.FTZ R145, R145, R144 ;  /* 0x0000009091917221 */ /* 0x000fe20000010000 */
[----:B------:R-:W-:Y:S01]  /*1a500*/  MOV R132, R148 ;  /* 0x0000009400847202 */ /* 0x000fe20000000f00 */
[----:B------:R-:W-:-:S02]  /*1a510*/  FADD.FTZ R0, R0, R3 ;  /* 0x0000000300007221 */ /* 0x000fc40000010000 */
[----:B------:R-:W-:Y:S01]  /*1a520*/  FADD.FTZ R134, R134, R145 ;  /* 0x0000009186867221 */ /* 0x000fe20000010000 */
[C---:B--2---:R-:W-:Y:S01]  /*1a530*/  HMMA.16816.F32.BF16 R128, R4.reuse, R12, R128 ;  /* 0x0000000c0480723c */ /* 0x044fe20000041880 */
[----:B------:R-:W-:Y:S01]  /*1a540*/  FADD.FTZ R0, R149, R0 ;  /* 0x0000000095007221 */ /* 0x000fe20000010000 */
[----:B------:R-:W2:Y:S01]  /*1a550*/  MUFU.EX2 R175, R175 ;  /* 0x000000af00af7308 */ /* 0x000ea20000000800 */
[----:B------:R-:W-:Y:S02]  /*1a560*/  FADD.FTZ R157, R157, R134 ;  /* 0x000000869d9d7221 */ /* 0x000fe40000010000 */
[----:B------:R-:W-:Y:S02]  /*1a570*/  FADD.FTZ R3, R161, R0 ;  /* 0x00000000a1037221 */ /* 0x000fe40000010000 */
[----:B------:R-:W-:Y:S01]  /*1a580*/  FADD.FTZ R158, R158, R157 ;  /* 0x0000009d9e9e7221 */ /* 0x000fe20000010000 */
[----:B------:R-:W-:Y:S01]  /*1a590*/  HMMA.16816.F32.BF16 R124, R4, R14, R124 ;  /* 0x0000000e047c723c */ /* 0x000fe2000004187c */
[----:B------:R-:W4:Y:S01]  /*1a5a0*/  LDSM.16.MT88.4 R12, [R197+0x10800] ;  /* 0x01080000c50c783b */ /* 0x000f220000004200 */
[----:B------:R-:W-:Y:S01]  /*1a5b0*/  MUFU.EX2 R173, R173 ;  /* 0x000000ad00ad7308 */ /* 0x000fe20000000800 */
[----:B------:R-:W-:-:S02]  /*1a5c0*/  FADD.FTZ R3, R166, R3 ;  /* 0x00000003a6037221 */ /* 0x000fc40000010000 */
[----:B------:R-:W-:Y:S02]  /*1a5d0*/  FADD.FTZ R159, R159, R158 ;  /* 0x0000009e9f9f7221 */ /* 0x000fe40000010000 */
[----:B------:R-:W-:Y:S01]  /*1a5e0*/  FADD.FTZ R162, R162, R3 ;  /* 0x00000003a2a27221 */ /* 0x000fe20000010000 */
[C---:B------:R-:W-:Y:S01]  /*1a5f0*/  HMMA.16816.F32.BF16 R36, R4.reuse, R24, R36 ;  /* 0x000000180424723c */ /* 0x040fe20000041824 */
[----:B------:R-:W-:Y:S01]  /*1a600*/  FADD.FTZ R3, R160, R159 ;  /* 0x0000009fa0037221 */ /* 0x000fe20000010000 */
[----:B------:R-:W5:Y:S01]  /*1a610*/  MUFU.EX2 R174, R174 ;  /* 0x000000ae00ae7308 */ /* 0x000f620000000800 */
[----:B------:R-:W-:Y:S02]  /*1a620*/  FADD.FTZ R163, R163, R162 ;  /* 0x000000a2a3a37221 */ /* 0x000fe40000010000 */
[----:B---3--:R-:W-:Y:S02]  /*1a630*/  FADD.FTZ R0, R168, R3 ;  /* 0x00000003a8007221 */ /* 0x008fe40000010000 */
[----:B-1----:R-:W-:Y:S01]  /*1a640*/  FADD.FTZ R2, R172, R163 ;  /* 0x000000a3ac027221 */ /* 0x002fe20000010000 */
[----:B------:R-:W-:Y:S01]  /*1a650*/  HMMA.16816.F32.BF16 R40, R4, R26, R40 ;  /* 0x0000001a0428723c */ /* 0x000fe20000041828 */
[----:B------:R-:W1:Y:S01]  /*1a660*/  LDSM.16.MT88.4 R24, [R196+0x10800] ;  /* 0x01080000c418783b */ /* 0x000e620000004200 */
[----:B------:R-:W-:Y:S01]  /*1a670*/  MUFU.EX2 R156, R156 ;  /* 0x0000009c009c7308 */ /* 0x000fe20000000800 */
[----:B------:R-:W-:-:S02]  /*1a680*/  FADD.FTZ R0, R171, R0 ;  /* 0x00000000ab007221 */ /* 0x000fc40000010000 */
[----:B--2---:R-:W-:Y:S02]  /*1a690*/  FADD.FTZ R2, R175, R2 ;  /* 0x00000002af027221 */ /* 0x004fe40000010000 */
[----:B------:R-:W-:Y:S01]  /*1a6a0*/  FADD.FTZ R3, R169, R0 ;  /* 0x00000000a9037221 */ /* 0x000fe20000010000 */
[----:B------:R-:W-:Y:S02]  /*1a6b0*/  HMMA.16816.F32.BF16 R44, R4, R20, R44 ;  /* 0x00000014042c723c */ /* 0x000fe4000004182c */
[----:B------:R-:W2:Y:S01]  /*1a6c0*/  MUFU.EX2 R167, R167 ;  /* 0x000000a700a77308 */ /* 0x000ea20000000800 */
[----:B------:R-:W-:-:S05]  /*1a6d0*/  FADD.FTZ R3, R170, R3 ;  /* 0x00000003aa037221 */ /* 0x000fca0000010000 */
[C---:B------:R-:W-:Y:S01]  /*1a6e0*/  HMMA.16816.F32.BF16 R48, R4.reuse, R22, R48 ;  /* 0x000000160430723c */ /* 0x040fe20000041830 */
[----:B------:R-:W3:Y:S01]  /*1a6f0*/  LDSM.16.MT88.4 R20, [R195+0x10800] ;  /* 0x01080000c314783b */ /* 0x000ee20000004200 */
[----:B------:R-:W-:Y:S06]  /*1a700*/  MUFU.EX2 R153, R153 ;  /* 0x0000009900997308 */ /* 0x000fec0000000800 */
[C---:B------:R-:W-:Y:S02]  /*1a710*/  HMMA.16816.F32.BF16 R52, R4.reuse, R16, R52 ;  /* 0x000000100434723c */ /* 0x040fe40000041834 */
[----:B------:R-:W-:Y:S06]  /*1a720*/  MUFU.EX2 R154, R154 ;  /* 0x0000009a009a7308 */ /* 0x000fec0000000800 */
[C---:B------:R-:W-:Y:S01]  /*1a730*/  HMMA.16816.F32.BF16 R56, R4.reuse, R18, R56 ;  /* 0x000000120438723c */ /* 0x040fe20000041838 */
[----:B------:R-:W1:Y:S01]  /*1a740*/  LDSM.16.MT88.4 R16, [R194+0x10800] ;  /* 0x01080000c210783b */ /* 0x000e620000004200 */
[----:B------:R-:W-:Y:S06]  /*1a750*/  MUFU.EX2 R155, R155 ;  /* 0x0000009b009b7308 */ /* 0x000fec0000000800 */
[C---:B----4-:R-:W-:Y:S02]  /*1a760*/  HMMA.16816.F32.BF16 R68, R4.reuse, R12, R68 ;  /* 0x0000000c0444723c */ /* 0x050fe40000041844 */
[----:B------:R-:W4:Y:S06]  /*1a770*/  MUFU.EX2 R220, R220 ;  /* 0x000000dc00dc7308 */ /* 0x000f2c0000000800 */
[C---:B------:R-:W-:Y:S01]  /*1a780*/  HMMA.16816.F32.BF16 R72, R4.reuse, R14, R72 ;  /* 0x0000000e0448723c */ /* 0x040fe20000041848 */
[----:B------:R-:W1:Y:S01]  /*1a790*/  LDSM.16.MT88.4 R12, [R197+0xd000] ;  /* 0x00d00000c50c783b */ /* 0x000e620000004200 */
[----:B------:R-:W-:Y:S06]  /*1a7a0*/  MUFU.EX2 R222, R222 ;  /* 0x000000de00de7308 */ /* 0x000fec0000000800 */
[C---:B------:R-:W-:Y:S02]  /*1a7b0*/  HMMA.16816.F32.BF16 R120, R4.reuse, R136, R120 ;  /* 0x000000880478723c */ /* 0x040fe40000041878 */
[----:B------:R-:W1:Y:S06]  /*1a7c0*/  MUFU.EX2 R151, R151 ;  /* 0x0000009700977308 */ /* 0x000e6c0000000800 */
        /* <DEDUP_REMOVED lines=10> */
[----:B------:R-:W2:Y:S07]  /*1a870*/  LDSM.16.MT88.4 R8, [R196+0xd000] ;  /* 0x00d00000c408783b */ /* 0x000eae0000004200 */
[C---:B-1----:R-:W-:Y:S08]  /*1a880*/  HMMA.16816.F32.BF16 R76, R4.reuse, R24, R76 ;  /* 0x00000018044c723c */ /* 0x042ff0000004184c */
[C---:B------:R-:W-:Y:S01]  /*1a890*/  HMMA.16816.F32.BF16 R80, R4.reuse, R26, R80 ;  /* 0x0000001a0450723c */ /* 0x040fe20000041850 */
[----:B------:R-:W1:Y:S07]  /*1a8a0*/  LDSM.16.MT88.4 R24, [R197+0xf000] ;  /* 0x00f00000c518783b */ /* 0x000e6e0000004200 */
[C---:B---3--:R-:W-:Y:S08]  /*1a8b0*/  HMMA.16816.F32.BF16 R84, R4.reuse, R20, R84 ;  /* 0x000000140454723c */ /* 0x048ff00000041854 */
[C---:B------:R-:W-:Y:S01]  /*1a8c0*/  HMMA.16816.F32.BF16 R88, R4.reuse, R22, R88 ;  /* 0x000000160458723c */ /* 0x040fe20000041858 */
[----:B------:R-:W-:Y:S07]  /*1a8d0*/  LDSM.16.MT88.4 R20, [R196+0xf000] ;  /* 0x00f00000c414783b */ /* 0x000fee0000004200 */
[C---:B------:R-:W-:Y:S08]  /*1a8e0*/  HMMA.16816.F32.BF16 R92, R4.reuse, R16, R92 ;  /* 0x00000010045c723c */ /* 0x040ff0000004185c */
[----:B------:R-:W-:Y:S01]  /*1a8f0*/  HMMA.16816.F32.BF16 R96, R4, R18, R96 ;  /* 0x000000120460723c */ /* 0x000fe20000041860 */
[----:B------:R-:W3:Y:S06]  /*1a900*/  LDSM.16.MT88.4 R16, [R195+0xf000] ;  /* 0x00f00000c310783b */ /* 0x000eec0000004200 */
[----:B------:R-:W-:-:S02]  /*1a910*/  F2FP.BF16.PACK_AB R4, R171, R168 ;  /* 0x000000a8ab04723e */ /* 0x000fc400000010ff */
[----:B------:R-:W-:Y:S02]  /*1a920*/  F2FP.BF16.PACK_AB R5, R175, R172 ;  /* 0x000000acaf05723e */ /* 0x000fe400000010ff */
[----:B------:R-:W-:Y:S02]  /*1a930*/  F2FP.BF16.PACK_AB R6, R170, R169 ;  /* 0x000000a9aa06723e */ /* 0x000fe400000010ff */
[----:B-----5:R-:W-:Y:S01]  /*1a940*/  F2FP.BF16.PACK_AB R7, R174, R173 ;  /* 0x000000adae07723e */ /* 0x020fe200000010ff */
[----:B------:R-:W-:-:S04]  /*1a950*/  FADD.FTZ R173, R173, R2 ;  /* 0x00000002adad7221 */ /* 0x000fc80000010000 */
[----:B------:R-:W-:Y:S02]  /*1a960*/  FADD.FTZ R174, R174, R173 ;  /* 0x000000adaeae7221 */ /* 0x000fe40000010000 */
        /* <DEDUP_REMOVED lines=9> */
[C---:B---3--:R-:W-:Y:S08]  /*1aa00*/  HMMA.16816.F32.BF16 R52, R4.reuse, R16, R52 ;  /* 0x000000100434723c */ /* 0x048ff00000041834 */
[C---:B-----5:R-:W-:Y:S08]  /*1aa10*/  HMMA.16816.F32.BF16 R60, R4.reuse, R12, R60 ;  /* 0x0000000c043c723c */ /* 0x060ff0000004183c */
[C---:B------:R-:W-:Y:S01]  /*1aa20*/  HMMA.16816.F32.BF16 R64, R4.reuse, R14, R64 ;  /* 0x0000000e0440723c */ /* 0x040fe20000041840 */
[----:B------:R-:W3:Y:S07]  /*1aa30*/  LDSM.16.MT88.4 R12, [R194+0x11000] ;  /* 0x01100000c20c783b */ /* 0x000eee0000004200 */
        /* <DEDUP_REMOVED lines=13> */
[----:B------:R-:W1:Y:S07]  /*1ab10*/  LDSM.16.MT88.4 R32, [R194+0xd800] ;  /* 0x00d80000c220783b */ /* 0x000e6e0000004200 */
[C---:B------:R-:W-:Y:S08]  /*1ab20*/  HMMA.16816.F32.BF16 R104, R4.reuse, R28, R104 ;  /* 0x0000001c0468723c */ /* 0x040ff00000041868 */
[C---:B------:R-:W-:Y:S01]  /*1ab30*/  HMMA.16816.F32.BF16 R100, R4.reuse, R30, R100 ;  /* 0x0000001e0464723c */ /* 0x040fe20000041864 */
[----:B------:R-:W1:Y:S07]  /*1ab40*/  LDSM.16.MT88.4 R28, [R196+0xf800] ;  /* 0x00f80000c41c783b */ /* 0x000e6e0000004200 */
[C---:B------:R-:W-:Y:S08]  /*1ab50*/  HMMA.16816.F32.BF16 R44, R4.reuse, R20, R44 ;  /* 0x00000014042c723c */ /* 0x040ff0000004182c */
[C---:B------:R-:W-:Y:S01]  /*1ab60*/  HMMA.16816.F32.BF16 R48, R4.reuse, R22, R48 ;  /* 0x000000160430723c */ /* 0x040fe20000041830 */
[----:B------:R-:W1:Y:S07]  /*1ab70*/  LDSM.16.MT88.4 R20, [R195+0xf800] ;  /* 0x00f80000c314783b */ /* 0x000e6e0000004200 */
[C---:B-----5:R-:W-:Y:S08]  /*1ab80*/  HMMA.16816.F32.BF16 R84, R4.reuse, R16, R84 ;  /* 0x000000100454723c */ /* 0x060ff00000041854 */
[----:B------:R-:W-:Y:S01]  /*1ab90*/  HMMA.16816.F32.BF16 R88, R4, R18, R88 ;  /* 0x000000120458723c */ /* 0x000fe20000041858 */
[----:B------:R-:W5:Y:S06]  /*1aba0*/  LDSM.16.MT88.4 R16, [R194+0xf800] ;  /* 0x00f80000c210783b */ /* 0x000f6c0000004200 */
[----:B------:R-:W-:Y:S01]  /*1abb0*/  F2FP.BF16.PACK_AB R4, R167, R156 ;  /* 0x0000009ca704723e */ /* 0x000fe200000010ff */
[----:B------:R-:W-:Y:S01]  /*1abc0*/  FADD.FTZ R156, R156, R3 ;  /* 0x000000039c9c7221 */ /* 0x000fe20000010000 */
[----:B----4-:R-:W-:Y:S01]  /*1abd0*/  F2FP.BF16.PACK_AB R5, R220, R155 ;  /* 0x0000009bdc05723e */ /* 0x010fe200000010ff */
        /* <DEDUP_REMOVED lines=29> */
[C---:B-----5:R-:W-:Y:S08]  /*1adb0*/  HMMA.16816.F32.BF16 R60, R4.reuse, R16, R60 ;  /* 0x00000010043c723c */ /* 0x060ff0000004183c */
[C---:B------:R-:W-:Y:S08]  /*1adc0*/  HMMA.16816.F32.BF16 R64, R4.reuse, R18, R64 ;  /* 0x000000120440723c */ /* 0x040ff00000041840 */
[C---:B--2---:R-:W-:Y:S08]  /*1add0*/  HMMA.16816.F32.BF16 R76, R4.reuse, R8, R76 ;  /* 0x00000008044c723c */ /* 0x044ff0000004184c */
[C---:B------:R-:W-:Y:S08]  /*1ade0*/  HMMA.16816.F32.BF16 R80, R4.reuse, R10, R80 ;  /* 0x0000000a0450723c */ /* 0x040ff00000041850 */
[C---:B-1----:R-:W-:Y:S08]  /*1adf0*/  HMMA.16816.F32.BF16 R84, R4.reuse, R24, R84 ;  /* 0x000000180454723c */ /* 0x042ff00000041854 */
[C---:B------:R-:W-:Y:S08]  /*1ae00*/  HMMA.16816.F32.BF16 R88, R4.reuse, R26, R88 ;  /* 0x0000001a0458723c */ /* 0x040ff00000041858 */
[C---:B---3--:R-:W-:Y:S08]  /*1ae10*/  HMMA.16816.F32.BF16 R92, R4.reuse, R12, R92 ;  /* 0x0000000c045c723c */ /* 0x048ff0000004185c */
[----:B------:R-:W-:Y:S11]  /*1ae20*/  HMMA.16816.F32.BF16 R96, R4, R14, R96 ;  /* 0x0000000e0460723c */ /* 0x000ff60000041860 */
[----:B------:R-:W-:Y:S08]  /*1ae30*/  @!UPT UIADD3 URZ, URZ, URZ, URZ ;  /* 0x0000003f3f3ff290 */ /* 0x000ff0000fffe03f */
.L_x_2430:
[----:B------:R-:W-:Y:S05]  /*1ae40*/  @!P5 BRA `(.L_x_2439) ;  /* 0x000040500000d947 */ /* 0x000fea0003800000 */
[----:B------:R-:W-:Y:S02]  /*1ae50*/  MOV R0, R3 ;  /* 0x0000000300007202 */ /* 0x000fe40000000f00 */
[----:B------:R-:W-:-:S02]  /*1ae60*/  MOV R2, R132 ;  /* 0x0000008400027202 */ /* 0x000fc40000000f00 */
.L_x_2448:
[----:B------:R-:W-:Y:S01]  /*1ae70*/  ULDC.64 UR4, c[0x0][0x40] ;  /* 0x0000100000047ab9 */ /* 0x000fe20000000a00 */
[----:B------:R-:W-:Y:S04]  /*1ae80*/  DEPBAR.LE SB0, 0x0 ;  /* 0x000080000000791a */ /* 0x000fe80000000000 */
[----:B------:R-:W-:Y:S01]  /*1ae90*/  ISETP.NE.U32.AND P0, PT, R212, RZ, PT ;  /* 0x000000ffd400720c */ /* 0x000fe20003f05070 */
[----:B------:R-:W-:Y:S01]  /*1aea0*/  UIADD3 UR4, UP0, UR4, 0x160, URZ ;  /* 0x0000016004047890 */ /* 0x000fe2000ff1e03f */
[----:B------:R-:W-:Y:S02]  /*1aeb0*/  IADD3 R215, R215, -0x1, RZ ;  /* 0xffffffffd7d77810 */ /* 0x000fe40007ffe0ff */
        /* <DEDUP_REMOVED lines=22> */
[----:B------:R-:W-:Y:S02]  /*1b020*/  ISETP.GE.AND P0, PT, R3, RZ, PT ;  /* 0x000000ff0300720c */ /* 0x000fe40003f06270 */
[-C--:B------:R-:W-:Y:S01]  /*1b030*/  LOP3.LUT R3, RZ, R10.reuse, RZ, 0x33, !PT ;  /* 0x0000000aff037212 */ /* 0x080fe200078e33ff */
        /* <DEDUP_REMOVED lines=20> */
[----:B------:R-:W-:Y:S09]  /*1b180*/  ISETP.NE.AND P1, PT, R10, RZ, PT ;  /* 0x000000ff0a00720c */ /* 0x000ff20003f25270 */
[----:B------:R-:W-:Y:S02]  /*1b190*/  @P4 IADD3 R8, R8, 0x1, RZ ;  /* 0x0000000108084810 */ /* 0x000fe40007ffe0ff */
[----:B------:R-:W-:Y:S03]  /*1b1a0*/  @P5 IADD3 R9, R9, 0x1, RZ ;  /* 0x0000000109095810 */ /* 0x000fe60007ffe0ff */
[----:B------:R-:W-:Y:S02]  /*1b1b0*/  @!P0 IMAD.MOV R8, RZ, RZ, -R8 ;  /* 0x000000ffff088224 */ /* 0x000fe400078e0a08 */
[----:B------:R-:W-:Y:S03]  /*1b1c0*/  @!P2 IMAD.MOV R9, RZ, RZ, -R9 ;  /* 0x000000ffff09a224 */ /* 0x000fe600078e0a09 */
[C---:B------:R-:W-:Y:S02]  /*1b1d0*/  SEL R5, R3.reuse, R8, !P1 ;  /* 0x0000000803057207 */ /* 0x040fe40004800000 */
[----:B------:R-:W-:Y:S02]  /*1b1e0*/  SEL R9, R3, R9, !P1 ;  /* 0x0000000903097207 */ /* 0x000fe40004800000 */
[-C--:B------:R-:W-:Y:S02]  /*1b1f0*/  LEA R18, P1, R5, R212.reuse, 0x2 ;  /* 0x000000d405127211 */ /* 0x080fe400078210ff */
[----:B------:R-:W-:Y:S02]  /*1b200*/  LEA R16, P0, R9, R212, 0x2 ;  /* 0x000000d409107211 */ /* 0x000fe400078010ff */
[-C--:B------:R-:W-:Y:S01]  /*1b210*/  LEA.HI.X.SX32 R19, R5, R213.reuse, 0x2, P1 ;  /* 0x000000d505137211 */ /* 0x080fe200008f16ff */
[C---:B------:R-:W-:Y:S01]  /*1b220*/  IMAD.IADD R5, R9.reuse, 0x1, -R5 ;  /* 0x0000000109057824 */ /* 0x040fe200078e0a05 */
[----:B------:R-:W-:Y:S03]  /*1b230*/  LEA.HI.X.SX32 R17, R9, R213, 0x2, P0 ;  /* 0x000000d509117211 */ /* 0x000fe600000f16ff */
[----:B------:R-:W-:Y:S01]  /*1b240*/  IMAD R10, R10, R5, -0x40 ;  /* 0xffffffc00a0a7424 */ /* 0x000fe200078e0205 */
[----:B------:R-:W4:Y:S04]  /*1b250*/  LD.E R3, [R18.64] ;  /* 0x0000000412037980 */ /* 0x000f28000c101900 */
[----:B------:R-:W4:Y:S01]  /*1b260*/  LD.E R4, [R16.64] ;  /* 0x0000000410047980 */ /* 0x000f22000c101900 */
[----:B------:R-:W-:Y:S01]  /*1b270*/  SHF.R.S32.HI R6, RZ, 0x1f, R10 ;  /* 0x0000001fff067819 */ /* 0x000fe2000001140a */
        /* <DEDUP_REMOVED lines=11> */
.L_x_2441:
[----:B------:R-:W-:Y:S02]  /*1b330*/  ULDC.64 UR4, c[0x0][0x118] ;  /* 0x0000460000047ab9 */ /* 0x000fe40000000a00 */
[----:B------:R-:W2:Y:S02]  /*1b340*/  LD.E R10, [R132.64+0x40] ;  /* 0x00004004840a7980 */ /* 0x000ea4000c101900 */
[----:B--2---:R-:W-:Y:S04]  /*1b350*/  LEA R10, -R10, RZ, 0x6 ;  /* 0x000000ff0a0a7211 */ /* 0x004fe800078e31ff */
[----:B------:R-:W-:Y:S02]  /*1b360*/  SHF.R.S32.HI R6, RZ, 0x1f, R10 ;  /* 0x0000001fff067819 */ /* 0x000fe4000001140a */
.L_x_2442:
[----:B------:R-:W-:Y:S05]  /*1b370*/  BSYNC B0 ;  /* 0x0000000000007941 */ /* 0x000fea0003800000 */
.L_x_2440:
[----:B------:R-:W-:Y:S01]  /*1b380*/  LOP3.LUT P5, RZ, R214, 0x1, RZ, 0xc0, !PT ;  /* 0x00000001d6ff7812 */ /* 0x000fe200078ac0ff */
[----:B------:R-:W-:Y:S01]  /*1b390*/  ULDC.64 UR4, c[0x0][0x118] ;  /* 0x0000460000047ab9 */ /* 0x000fe20000000a00 */
[----:B------:R-:W-:Y:S01]  /*1b3a0*/  LEA R224, P0, R10, R164, 0x1 ;  /* 0x000000a40ae07211 */ /* 0x000fe200078008ff */
[----:B------:R-:W-:Y:S01]  /*1b3b0*/  BSSY B1, `(.L_x_2443) ;  /* 0x000019f000017945 */ /* 0x000fe20003800000 */
[----:B------:R-:W-:Y:S02]  /*1b3c0*/  LOP3.LUT P4, RZ, R214, 0x2, RZ, 0xc0, !PT ;  /* 0x00000002d6ff7812 */ /* 0x000fe4000788c0ff */
[-C--:B------:R-:W-:Y:S02]  /*1b3d0*/  LEA.HI.X R225, R10, R165.reuse, R6, 0x1, P0 ;  /* 0x000000a50ae17211 */ /* 0x080fe400000f0c06 */
        /* <DEDUP_REMOVED lines=55> */
[----:B------:R-:W-:Y:S03]  /*1b750*/  ISETP.GT.AND P0, PT, R215, R202, PT ;  /* 0x000000cad700720c */ /* 0x000fe60003f04270 */
        /* <DEDUP_REMOVED lines=181> */
[C---:B----4-:R-:W-:Y:S07]  /*1c2b0*/  HMMA.16816.F32.BF16 R4, R160.reuse, R164, R4 ;  /* 0x000000a4a004723c */ /* 0x050fee0000041804 */
[----:B------:R-:W-:Y:S01]  /*1c2c0*/  IMAD.MOV.U32 R164, RZ, RZ, R224 ;  /* 0x000000ffffa47224 */ /* 0x000fe200078e00e0 */
[C---:B------:R-:W-:Y:S04]  /*1c2d0*/  HMMA.16816.F32.BF16 R8, R160.reuse, R166, R8 ;  /* 0x000000a6a008723c */ /* 0x040fe80000041808 */
[----:B------:R-:W-:Y:S04]  /*1c2e0*/  IMAD.MOV.U32 R165, RZ, RZ, R225 ;  /* 0x000000ffffa57224 */ /* 0x000fe800078e00e1 */
[C---:B------:R-:W-:Y:S08]  /*1c2f0*/  HMMA.16816.F32.BF16 R12, R160.reuse, R168, R12 ;  /* 0x000000a8a00c723c */ /* 0x040ff0000004180c */
[C---:B------:R-:W-:Y:S08]  /*1c300*/  HMMA.16816.F32.BF16 R16, R160.reuse, R170, R16 ;  /* 0x000000aaa010723c */ /* 0x040ff00000041810 */
[C---:B-----5:R-:W-:Y:S08]  /*1c310*/  HMMA.16816.F32.BF16 R20, R160.reuse, R156, R20 ;  /* 0x0000009ca014723c */ /* 0x060ff00000041814 */
[C---:B------:R-:W-:Y:S08]  /*1c320*/  HMMA.16816.F32.BF16 R24, R160.reuse, R158, R24 ;  /* 0x0000009ea018723c */ /* 0x040ff00000041818 */
[C---:B------:R-:W-:Y:S08]  /*1c330*/  HMMA.16816.F32.BF16 R28, R160.reuse, R172, R28 ;  /* 0x000000aca01c723c */ /* 0x040ff0000004181c */
        /* <DEDUP_REMOVED lines=30> */
[CC--:B------:R-:W-:Y:S02]  /*1c520*/  IMAD R134, R138.reuse, R137.reuse, R134 ;  /* 0x000000898a867224 */ /* 0x0c0fe400078e0286 */
        /* <DEDUP_REMOVED lines=14> */
[C---:B------:R-:W-:Y:S01]  /*1c610*/  ISETP.NE.AND P2, PT, R142.reuse, RZ, PT ;  /* 0x000000ff8e00720c */ /* 0x040fe20003f45270 */
[----:B------:R-:W-:Y:S02]  /*1c620*/  @!P0 IMAD.MOV R138, RZ, RZ, -R138 ;  /* 0x000000ffff8a8224 */ /* 0x000fe400078e0a8a */
[----:B------:R-:W-:Y:S03]  /*1c630*/  @!P1 IMAD.MOV R141, RZ, RZ, -R141 ;  /* 0x000000ffff8d9224 */ /* 0x000fe600078e0a8d */
[C---:B------:R-:W-:Y:S02]  /*1c640*/  SEL R137, R3.reuse, R138, !P2 ;  /* 0x0000008a03897207 */ /* 0x040fe40005000000 */
[----:B------:R-:W-:Y:S01]  /*1c650*/  SEL R141, R3, R141, !P2 ;  /* 0x0000008d038d7207 */ /* 0x000fe20005000000 */
[----:B------:R-:W3:Y:S01]  /*1c660*/  LD.E.64 R138, [R132.64+0x38] ;  /* 0x00003804848a7980 */ /* 0x000ee2000c101b00 */
        /* <DEDUP_REMOVED lines=20> */
.L_x_2446:
[----:B------:R-:W-:Y:S02]  /*1c7b0*/  ULDC.64 UR4, c[0x0][0x118] ;  /* 0x0000460000047ab9 */ /* 0x000fe40000000a00 */
[----:B------:R-:W2:Y:S02]  /*1c7c0*/  LD.E R142, [R132.64+0x38] ;  /* 0x00003804848e7980 */ /* 0x000ea4000c101900 */
[----:B--2---:R-:W-:Y:S04]  /*1c7d0*/  LEA R142, -R142, RZ, 0x6 ;  /* 0x000000ff8e8e7211 */ /* 0x004fe800078e31ff */
[----:B------:R-:W-:Y:S02]  /*1c7e0*/  SHF.R.S32.HI R136, RZ, 0x1f, R142 ;  /* 0x0000001fff887819 */ /* 0x000fe4000001148e */
.L_x_2447:
[----:B------:R-:W-:Y:S05]  /*1c7f0*/  BSYNC B0 ;  /* 0x0000000000007941 */ /* 0x000fea0003800000 */
.L_x_2445:
        /* <DEDUP_REMOVED lines=90> */
.L_x_2444:
[----:B------:R-:W-:Y:S05]  /*1cda0*/  BSYNC B1 ;  /* 0x0000000000017941 */ /* 0x000fea0003800000 */
.L_x_2443:
[----:B------:R-:W-:Y:S01]  /*1cdb0*/  ULDC.64 UR4, c[0x0][0x118] ;  /* 0x0000460000047ab9 */ /* 0x000fe20000000a00 */
[----:B------:R-:W2:Y:S08]  /*1cdc0*/  S2R R134, SR_TID.X ;  /* 0x0000000000867919 */ /* 0x000eb00000002100 */
[----:B------:R3:W4:Y:S01]  /*1cdd0*/  LD.E R133, [R132.64+0xdc] ;  /* 0x0000dc0484857980 */ /* 0x000722000c101900 */
[----:B--2---:R-:W-:Y:S05]  /*1cde0*/  IMAD.SHL.U32 R134, R134, 0x2, RZ ;  /* 0x0000000286867824 */ /* 0x004fea00078e00ff */
[----:B------:R-:W-:Y:S05]  /*1cdf0*/  LOP3.LUT R134, R134, 0x6, RZ, 0xc0, !PT ;  /* 0x0000000686867812 */ /* 0x000fea00078ec0ff */
[----:B------:R-:W-:Y:S05]  /*1ce00*/  IMAD R3, R215, 0x40, R134 ;  /* 0x00000040d7037824 */ /* 0x000fea00078e0286 */
[C---:B------:R-:W-:Y:S02]  /*1ce10*/  IADD3 R134, R3.reuse, 0x1, RZ ;  /* 0x0000000103867810 */ /* 0x040fe40007ffe0ff */
[CC--:B------:R-:W-:Y:S02]  /*1ce20*/  ISETP.GE.AND P2, PT, R3.reuse, R219.reuse, PT ;  /* 0x000000db0300720c */ /* 0x0c0fe40003f46270 */
[C---:B------:R-:W-:Y:S02]  /*1ce30*/  ISETP.GE.AND P6, PT, R134.reuse, R219, PT ;  /* 0x000000db8600720c */ /* 0x040fe40003fc6270 */
[CC--:B------:R-:W-:Y:S02]  /*1ce40*/  ISETP.GE.AND P1, PT, R134.reuse, R217.reuse, PT ;  /* 0x000000d98600720c */ /* 0x0c0fe40003f26270 */
[C---:B------:R-:W-:Y:S02]  /*1ce50*/  ISETP.GE.AND P3, PT, R3.reuse, R217, PT ;  /* 0x000000d90300720c */ /* 0x040fe40003f66270 */
[C---:B------:R-:W-:Y:S02]  /*1ce60*/  ISETP.GE.OR P1, PT, R134.reuse, R216, !P1 ;  /* 0x000000d88600720c */ /* 0x040fe40004f26670 */
[C---:B---3--:R-:W-:Y:S02]  /*1ce70*/  IADD3 R132, R3.reuse, 0x9, RZ ;  /* 0x0000000903847810 */ /* 0x048fe40007ffe0ff */
[CC--:B------:R-:W-:Y:S02]  /*1ce80*/  ISETP.GE.OR P2, PT, R3.reuse, R218.reuse, !P2 ;  /* 0x000000da0300720c */ /* 0x0c0fe40005746670 */
[----:B------:R-:W-:Y:S02]  /*1ce90*/  ISETP.GE.OR P6, PT, R134, R218, !P6 ;  /* 0x000000da8600720c */ /* 0x000fe400077c6670 */
[C---:B------:R-:W-:Y:S02]  /*1cea0*/  IADD3 R134, R3.reuse, 0x8, RZ ;  /* 0x0000000803867810 */ /* 0x040fe40007ffe0ff */
[-C--:B------:R-:W-:Y:S02]  /*1ceb0*/  ISETP.GE.AND P5, PT, R132, R219.reuse, PT ;  /* 0x000000db8400720c */ /* 0x080fe40003fa6270 */
[C---:B------:R-:W-:Y:S02]  /*1cec0*/  ISETP.GE.AND P0, PT, R134.reuse, R219, PT ;  /* 0x000000db8600720c */ /* 0x040fe40003f06270 */
[-C--:B------:R-:W-:Y:S02]  /*1ced0*/  ISETP.GE.AND P4, PT, R134, R217.reuse, PT ;  /* 0x000000d98600720c */ /* 0x080fe40003f86270 */
[----:B-1----:R-:W-:Y:S02]  /*1cee0*/  FSEL R139, R4, -INF , !P2 ;  /* 0xff800000048b7808 */ /* 0x002fe40005000000 */
[-C--:B------:R-:W-:Y:S02]  /*1cef0*/  ISETP.GE.AND P2, PT, R132, R217.reuse, PT ;  /* 0x000000d98400720c */ /* 0x080fe40003f46270 */
[C---:B------:R-:W-:Y:S02]  /*1cf00*/  ISETP.GE.OR P3, PT, R3.reuse, R216, !P3 ;  /* 0x000000d80300720c */ /* 0x040fe40005f66670 */
[C---:B------:R-:W-:Y:S02]  /*1cf10*/  ISETP.GE.OR P0, PT, R134.reuse, R218, !P0 ;  /* 0x000000da8600720c */ /* 0x040fe40004706670 */
[----:B------:R-:W-:Y:S02]  /*1cf20*/  ISETP.GE.OR P4, PT, R134, R216, !P4 ;  /* 0x000000d88600720c */ /* 0x000fe40006786670 */
[C---:B------:R-:W-:Y:S02]  /*1cf30*/  ISETP.GE.OR P5, PT, R132.reuse, R218, !P5 ;  /* 0x000000da8400720c */ /* 0x040fe40006fa6670 */
[-C--:B------:R-:W-:Y:S02]  /*1cf40*/  ISETP.GE.OR P2, PT, R132, R216.reuse, !P2 ;  /* 0x000000d88400720c */ /* 0x080fe40005746670 */
[C---:B------:R-:W-:Y:S02]  /*1cf50*/  IADD3 R132, R3.reuse, 0x10, RZ ;  /* 0x0000001003847810 */ /* 0x040fe40007ffe0ff */
[C---:B------:R-:W-:Y:S02]  /*1cf60*/  IADD3 R4, R3.reuse, 0x11, RZ ;  /* 0x0000001103047810 */ /* 0x040fe40007ffe0ff */
[----:B------:R-:W-:Y:S02]  /*1cf70*/  FSEL R137, R6, -INF , !P3 ;  /* 0xff80000006897808 */ /* 0x000fe40005800000 */
[----:B------:R-:W-:Y:S02]  /*1cf80*/  IADD3 R6, R3, 0x18, RZ ;  /* 0x0000001803067810 */ /* 0x000fe40007ffe0ff */
[-C--:B------:R-:W-:Y:S02]  /*1cf90*/  ISETP.GE.AND P3, PT, R132, R217.reuse, PT ;  /* 0x000000d98400720c */ /* 0x080fe40003f66270 */
[----:B------:R-:W-:Y:S02]  /*1cfa0*/  FSEL R8, R8, -INF , !P0 ;  /* 0xff80000008087808 */ /* 0x000fe40004000000 */
[----:B------:R-:W-:Y:S02]  /*1cfb0*/  FSEL R10, R10, -INF , !P4 ;  /* 0xff8000000a0a7808 */ /* 0x000fe40006000000 */
[----:B------:R-:W-:Y:S02]  /*1cfc0*/  FSEL R11, R11, -INF , !P2 ;  /* 0xff8000000b0b7808 */ /* 0x000fe40005000000 */
[----:B------:R-:W-:Y:S02]  /*1cfd0*/  ISETP.GE.AND P0, PT, R4, R217, PT ;  /* 0x000000d90400720c */ /* 0x000fe40003f06270 */
[C---:B------:R-:W-:Y:S02]  /*1cfe0*/  ISETP.GE.AND P2, PT, R6.reuse, R219, PT ;  /* 0x000000db0600720c */ /* 0x040fe40003f46270 */
[----:B------:R-:W-:Y:S02]  /*1cff0*/  ISETP.GE.AND P4, PT, R6, R217, PT ;  /* 0x000000d90600720c */ /* 0x000fe40003f86270 */
[-C--:B------:R-:W-:Y:S02]  /*1d000*/  ISETP.GE.OR P3, PT, R132, R216.reuse, !P3 ;  /* 0x000000d88400720c */ /* 0x080fe40005f66670 */
[----:B------:R-:W-:Y:S02]  /*1d010*/  ISETP.GE.OR P0, PT, R4, R216, !P0 ;  /* 0x000000d80400720c */ /* 0x000fe40004706670 */
[C---:B------:R-:W-:Y:S02]  /*1d020*/  ISETP.GE.OR P2, PT, R6.reuse, R218, !P2 ;  /* 0x000000da0600720c */ /* 0x040fe40005746670 */
[----:B------:R-:W-:Y:S02]  /*1d030*/  ISETP.GE.OR P4, PT, R6, R216, !P4 ;  /* 0x000000d80600720c */ /* 0x000fe40006786670 */
[----:B------:R-:W-:Y:S02]  /*1d040*/  IADD3 R6, R3, 0x20, RZ ;  /* 0x0000002003067810 */ /* 0x000fe40007ffe0ff */
[----:B------:R-:W-:Y:S02]  /*1d050*/  FSEL R143, R14, -INF , !P3 ;  /* 0xff8000000e8f7808 */ /* 0x000fe40005800000 */
        /* <DEDUP_REMOVED lines=8> */
[----:B------:R-:W-:Y:S02]  /*1d0e0*/  FMNMX.FTZ R6, R139, R2, !PT ;  /* 0x000000028b067209 */ /* 0x000fe40007810000 */
[----:B------:R-:W-:Y:S02]  /*1d0f0*/  FSEL R163, R13, -INF , !P6 ;  /* 0xff8000000da37808 */ /* 0x000fe40007000000 */
[----:B------:R-:W-:Y:S02]  /*1d100*/  FSEL R7, R7, -INF , !P1 ;  /* 0xff80000007077808 */ /* 0x000fe40004800000 */
[C---:B------:R-:W-:Y:S02]  /*1d110*/  ISETP.GE.AND P1, PT, R132.reuse, R219, PT ;  /* 0x000000db8400720c */ /* 0x040fe40003f26270 */
[----:B------:R-:W-:Y:S02]  /*1d120*/  FMNMX.FTZ R13, R5, R6, !PT ;  /* 0x00000006050d7209 */ /* 0x000fe40007810000 */
[----:B------:R-:W-:Y:S02]  /*1d130*/  ISETP.GE.OR P1, PT, R132, R218, !P1 ;  /* 0x000000da8400720c */ /* 0x000fe40004f26670 */
[----:B------:R-:W-:Y:S02]  /*1d140*/  FSEL R9, R9, -INF , !P5 ;  /* 0xff80000009097808 */ /* 0x000fe40006800000 */
[----:B------:R-:W-:Y:S02]  /*1d150*/  FMNMX.FTZ R6, R8, R13, !PT ;  /* 0x0000000d08067209 */ /* 0x000fe40007810000 */
[----:B------:R-:W-:Y:S02]  /*1d160*/  IADD3 R4, R3, 0x19, RZ ;  /* 0x0000001903047810 */ /* 0x000fe40007ffe0ff */
[----:B------:R-:W-:Y:S02]  /*1d170*/  FMNMX.FTZ R13, R9, R6, !PT ;  /* 0x00000006090d7209 */ /* 0x000fe40007810000 */
[----:B------:R-:W-:Y:S02]  /*1d180*/  FSEL R174, R12, -INF , !P1 ;  /* 0xff8000000cae7808 */ /* 0x000fe40004800000 */
[----:B------:R-:W-:Y:S02]  /*1d190*/  ISETP.GE.AND P5, PT, R4, R219, PT ;  /* 0x000000db0400720c */ /* 0x000fe40003fa6270 */
[----:B------:R-:W-:Y:S02]  /*1d1a0*/  FMNMX.FTZ R14, R174, R13, !PT ;  /* 0x0000000dae0e7209 */ /* 0x000fe40007810000 */
[----:B------:R-:W-:Y:S02]  /*1d1b0*/  ISETP.GE.AND P1, PT, R4, R217, PT ;  /* 0x000000d90400720c */ /* 0x000fe40003f26270 */
[----:B------:R-:W-:Y:S02]  /*1d1c0*/  FSEL R162, R16, -INF , !P2 ;  /* 0xff80000010a27808 */ /* 0x000fe40005000000 */
[----:B------:R-:W-:Y:S02]  /*1d1d0*/  FMNMX.FTZ R13, R163, R14, !PT ;  /* 0x0000000ea30d7209 */ /* 0x000fe40007810000 */
[C---:B------:R-:W-:Y:S02]  /*1d1e0*/  ISETP.GE.OR P5, PT, R4.reuse, R218, !P5 ;  /* 0x000000da0400720c */ /* 0x040fe40006fa6670 */
[----:B------:R-:W-:Y:S02]  /*1d1f0*/  ISETP.GE.OR P1, PT, R4, R216, !P1 ;  /* 0x000000d80400720c */ /* 0x000fe40004f26670 */
[----:B------:R-:W-:Y:S02]  /*1d200*/  IADD3 R4, R3, 0x21, RZ ;  /* 0x0000002103047810 */ /* 0x000fe40007ffe0ff */
[----:B------:R-:W-:Y:S02]  /*1d210*/  FMNMX.FTZ R14, R137, R0, !PT ;  /* 0x00000000890e7209 */ /* 0x000fe40007810000 */
[----:B------:R-:W-:Y:S02]  /*1d220*/  FMNMX.FTZ R16, R162, R13, !PT ;  /* 0x0000000da2107209 */ /* 0x000fe40007810000 */
[----:B------:R-:W-:Y:S02]  /*1d230*/  FMNMX.FTZ R13, R7, R14, !PT ;  /* 0x0000000e070d7209 */ /* 0x000fe40007810000 */
[C---:B------:R-:W-:Y:S02]  /*1d240*/  ISETP.GE.AND P6, PT, R4.reuse, R219, PT ;  /* 0x000000db0400720c */ /* 0x040fe40003fc6270 */
[C---:B------:R-:W-:Y:S02]  /*1d250*/  ISETP.GE.AND P2, PT, R4.reuse, R217, PT ;  /* 0x000000d90400720c */ /* 0x040fe40003f46270 */
[----:B------:R-:W-:Y:S02]  /*1d260*/  FSEL R161, R17, -INF , !P5 ;  /* 0xff80000011a17808 */ /* 0x000fe40006800000 */
[C---:B------:R-:W-:Y:S02]  /*1d270*/  ISETP.GE.OR P6, PT, R4.reuse, R218, !P6 ;  /* 0x000000da0400720c */ /* 0x040fe400077c6670 */
[----:B------:R-:W-:Y:S02]  /*1d280*/  ISETP.GE.OR P2, PT, R4, R216, !P2 ;  /* 0x000000d80400720c */ /* 0x000fe40005746670 */
[----:B------:R-:W-:Y:S02]  /*1d290*/  FMNMX.FTZ R14, R10, R13, !PT ;  /* 0x0000000d0a0e7209 */ /* 0x000fe40007810000 */
[C---:B------:R-:W-:Y:S02]  /*1d2a0*/  IADD3 R4, R3.reuse, 0x28, RZ ;  /* 0x0000002803047810 */ /* 0x040fe40007ffe0ff */
[----:B------:R-:W-:Y:S02]  /*1d2b0*/  IADD3 R12, R3, 0x29, RZ ;  /* 0x00000029030c7810 */ /* 0x000fe40007ffe0ff */
[----:B------:R-:W-:Y:S02]  /*1d2c0*/  FSEL R141, R18, -INF , !P4 ;  /* 0xff800000128d7808 */ /* 0x000fe40006000000 */
[----:B------:R-:W-:Y:S02]  /*1d2d0*/  FSEL R160, R20, -INF , !P0 ;  /* 0xff80000014a07808 */ /* 0x000fe40004000000 */
[----:B------:R-:W-:Y:S02]  /*1d2e0*/  FMNMX.FTZ R15, R161, R16, !PT ;  /* 0x00000010a10f7209 */ /* 0x000fe40007810000 */
[----:B------:R-:W-:Y:S02]  /*1d2f0*/  FMNMX.FTZ R14, R11, R14, !PT ;  /* 0x0000000e0b0e7209 */ /* 0x000fe40007810000 */
[-C--:B------:R-:W-:Y:S02]  /*1d300*/  ISETP.GE.AND P5, PT, R4, R219.reuse, PT ;  /* 0x000000db0400720c */ /* 0x080fe40003fa6270 */
[C---:B------:R-:W-:Y:S02]  /*1d310*/  ISETP.GE.AND P4, PT, R12.reuse, R219, PT ;  /* 0x000000db0c00720c */ /* 0x040fe40003f86270 */
[----:B------:R-:W-:Y:S02]  /*1d320*/  ISETP.GE.AND P0, PT, R12, R217, PT ;  /* 0x000000d90c00720c */ /* 0x000fe40003f06270 */
[----:B------:R-:W-:Y:S02]  /*1d330*/  FSEL R159, R21, -INF , !P6 ;  /* 0xff800000159f7808 */ /* 0x000fe40007000000 */
[----:B------:R-:W-:Y:S02]  /*1d340*/  FMNMX.FTZ R16, R160, R15, !PT ;  /* 0x0000000fa0107209 */ /* 0x000fe40007810000 */
[----:B------:R-:W-:Y:S02]  /*1d350*/  FMNMX.FTZ R15, R143, R14, !PT ;  /* 0x0000000e8f0f7209 */ /* 0x000fe40007810000 */
[-C--:B------:R-:W-:Y:S02]  /*1d360*/  ISETP.GE.OR P5, PT, R4, R218.reuse, !P5 ;  /* 0x000000da0400720c */ /* 0x080fe40006fa6670 */
[C---:B------:R-:W-:Y:S02]  /*1d370*/  ISETP.GE.OR P4, PT, R12.reuse, R218, !P4 ;  /* 0x000000da0c00720c */ /* 0x040fe40006786670 */
[----:B------:R-:W-:Y:S02]  /*1d380*/  ISETP.GE.OR P0, PT, R12, R216, !P0 ;  /* 0x000000d80c00720c */ /* 0x000fe40004706670 */
[----:B------:R-:W-:Y:S02]  /*1d390*/  IADD3 R12, R3, 0x30, RZ ;  /* 0x00000030030c7810 */ /* 0x000fe40007ffe0ff */
[----:B------:R-:W-:Y:S02]  /*1d3a0*/  FSEL R140, R19, -INF , !P1 ;  /* 0xff800000138c7808 */ /* 0x000fe40004800000 */
[----:B------:R-:W-:Y:S02]  /*1d3b0*/  FSEL R158, R24, -INF , !P5 ;  /* 0xff800000189e7808 */ /* 0x000fe40006800000 */
[----:B------:R-:W-:Y:S02]  /*1d3c0*/  FMNMX.FTZ R13, R159, R16, !PT ;  /* 0x000000109f0d7209 */ /* 0x000fe40007810000 */
[----:B------:R-:W-:Y:S02]  /*1d3d0*/  FMNMX.FTZ R14, R142, R15, !PT ;  /* 0x0000000f8e0e7209 */ /* 0x000fe40007810000 */
[----:B------:R-:W-:Y:S02]  /*1d3e0*/  ISETP.GE.AND P6, PT, R12, R219, PT ;  /* 0x000000db0c00720c */ /* 0x000fe40003fc6270 */
[----:B------:R-:W-:Y:S02]  /*1d3f0*/  ISETP.GE.AND P1, PT, R4, R217, PT ;  /* 0x000000d90400720c */ /* 0x000fe40003f26270 */
[----:B------:R-:W-:Y:S02]  /*1d400*/  IADD3 R6, R3, 0x31, RZ ;  /* 0x0000003103067810 */ /* 0x000fe40007ffe0ff */
[----:B------:R-:W-:Y:S02]  /*1d410*/  FSEL R157, R25, -INF , !P4 ;  /* 0xff800000199d7808 */ /* 0x000fe40006000000 */
[----:B------:R-:W-:Y:S02]  /*1d420*/  FMNMX.FTZ R16, R158, R13, !PT ;  /* 0x0000000d9e107209 */ /* 0x000fe40007810000 */
[----:B------:R-:W-:Y:S02]  /*1d430*/  FMNMX.FTZ R13, R141, R14, !PT ;  /* 0x0000000e8d0d7209 */ /* 0x000fe40007810000 */
[----:B------:R-:W-:Y:S02]  /*1d440*/  ISETP.GE.OR P1, PT, R4, R216, !P1 ;  /* 0x000000d80400720c */ /* 0x000fe40004f26670 */
[----:B------:R-:W-:Y:S02]  /*1d450*/  ISETP.GE.OR P6, PT, R12, R218, !P6 ;  /* 0x000000da0c00720c */ /* 0x000fe400077c6670 */
[----:B------:R-:W-:Y:S02]  /*1d460*/  IADD3 R4, R3, 0x38, RZ ;  /* 0x0000003803047810 */ /* 0x000fe40007ffe0ff */
[----:B------:R-:W-:Y:S02]  /*1d470*/  ISETP.GE.AND P5, PT, R6, R219, PT ;  /* 0x000000db0600720c */ /* 0x000fe40003fa6270 */
[----:B------:R-:W-:Y:S02]  /*1d480*/  FSEL R152, R28, -INF , !P6 ;  /* 0xff8000001c987808 */ /* 0x000fe40007000000 */
[----:B------:R-:W-:Y:S02]  /*1d490*/  FMNMX.FTZ R15, R157, R16, !PT ;  /* 0x000000109d0f7209 */ /* 0x000fe40007810000 */
[----:B------:R-:W-:Y:S02]  /*1d4a0*/  FSEL R156, R22, -INF , !P3 ;  /* 0xff800000169c7808 */ /* 0x000fe40005800000 */
[----:B------:R-:W-:Y:S02]  /*1d4b0*/  FMNMX.FTZ R13, R140, R13, !PT ;  /* 0x0000000d8c0d7209 */ /* 0x000fe40007810000 */
[-C--:B------:R-:W-:Y:S02]  /*1d4c0*/  ISETP.GE.OR P5, PT, R6, R218.reuse, !P5 ;  /* 0x000000da0600720c */ /* 0x080fe40006fa6670 */
[----:B------:R-:W-:Y:S02]  /*1d4d0*/  ISETP.GE.AND P4, PT, R4, R219, PT ;  /* 0x000000db0400720c */ /* 0x000fe40003f86270 */
[----:B------:R-:W-:Y:S02]  /*1d4e0*/  FSEL R151, R29, -INF , !P5 ;  /* 0xff8000001d977808 */ /* 0x000fe40006800000 */
[----:B------:R-:W-:Y:S02]  /*1d4f0*/  FMNMX.FTZ R14, R152, R15, !PT ;  /* 0x0000000f980e7209 */ /* 0x000fe40007810000 */
[----:B------:R-:W-:Y:S02]  /*1d500*/  FSEL R155, R23, -INF , !P2 ;  /* 0xff800000179b7808 */ /* 0x000fe40005000000 */
[----:B------:R-:W-:Y:S01]  /*1d510*/  FMNMX.FTZ R16, R156, R13, !PT ;  /* 0x0000000d9c107209 */ /* 0x000fe20007810000 */
[----:B------:R-:W-:Y:S01]  /*1d520*/  LDSM.16.MT88.4 R20, [R196+0xc000] ;  /* 0x00c00000c414783b */ /* 0x000fe20000004200 */
[----:B------:R-:W-:Y:S02]  /*1d530*/  IADD3 R3, R3, 0x39, RZ ;  /* 0x0000003903037810 */ /* 0x000fe40007ffe0ff */
[----:B------:R-:W-:Y:S02]  /*1d540*/  ISETP.GE.OR P4, PT, R4, R218, !P4 ;  /* 0x000000da0400720c */ /* 0x000fe40006786670 */
[----:B------:R-:W-:Y:S02]  /*1d550*/  FMNMX.FTZ R14, R151, R14, !PT ;  /* 0x0000000e970e7209 */ /* 0x000fe40007810000 */
[----:B------:R-:W-:Y:S02]  /*1d560*/  FSEL R149, R32, -INF , !P4 ;  /* 0xff80000020957808 */ /* 0x000fe40006000000 */
[----:B------:R-:W-:Y:S02]  /*1d570*/  FSEL R154, R26, -INF , !P1 ;  /* 0xff8000001a9a7808 */ /* 0x000fe40004800000 */
[----:B------:R-:W-:Y:S02]  /*1d580*/  FMNMX.FTZ R15, R155, R16, !PT ;  /* 0x000000109b0f7209 */ /* 0x000fe40007810000 */
[----:B------:R-:W-:Y:S02]  /*1d590*/  ISETP.GE.AND P6, PT, R3, R219, PT ;  /* 0x000000db0300720c */ /* 0x000fe40003fc6270 */
[----:B------:R-:W-:Y:S02]  /*1d5a0*/  ISETP.GE.AND P2, PT, R12, R217, PT ;  /* 0x000000d90c00720c */ /* 0x000fe40003f46270 */
[----:B------:R-:W-:Y:S02]  /*1d5b0*/  FMNMX.FTZ R17, R149, R14, !PT ;  /* 0x0000000e95117209 */ /* 0x000fe40007810000 */
[----:B------:R-:W-:Y:S02]  /*1d5c0*/  FSEL R153, R27, -INF , !P0 ;  /* 0xff8000001b997808 */ /* 0x000fe40004000000 */
[----:B------:R-:W-:Y:S02]  /*1d5d0*/  FMNMX.FTZ R14, R154, R15, !PT ;  /* 0x0000000f9a0e7209 */ /* 0x000fe40007810000 */
[----:B------:R-:W-:Y:S02]  /*1d5e0*/  ISETP.GE.OR P6, PT, R3, R218, !P6 ;  /* 0x000000da0300720c */ /* 0x000fe400077c6670 */
[----:B------:R-:W-:Y:S02]  /*1d5f0*/  ISETP.GE.OR P1, PT, R12, R216, !P2 ;  /* 0x000000d80c00720c */ /* 0x000fe40005726670 */
[-C--:B------:R-:W-:Y:S02]  /*1d600*/  ISETP.GE.AND P2, PT, R6, R217.reuse, PT ;  /* 0x000000d90600720c */ /* 0x080fe40003f46270 */
[----:B------:R-:W-:Y:S02]  /*1d610*/  FSEL R148, R33, -INF , !P6 ;  /* 0xff80000021947808 */ /* 0x000fe40007000000 */
[----:B------:R-:W-:Y:S02]  /*1d620*/  FSEL R147, R30, -INF , !P1 ;  /* 0xff8000001e937808 */ /* 0x000fe40004800000 */
[----:B------:R-:W-:Y:S02]  /*1d630*/  FMNMX.FTZ R14, R153, R14, !PT ;  /* 0x0000000e990e7209 */ /* 0x000fe40007810000 */
[----:B------:R-:W-:Y:S02]  /*1d640*/  ISETP.GE.OR P2, PT, R6, R216, !P2 ;  /* 0x000000d80600720c */ /* 0x000fe40005746670 */
[----:B------:R-:W-:Y:S02]  /*1d650*/  ISETP.GE.AND P0, PT, R4, R217, PT ;  /* 0x000000d90400720c */ /* 0x000fe40003f06270 */
[----:B------:R-:W-:Y:S02]  /*1d660*/  FMNMX.FTZ R13, R148, R17, !PT ;  /* 0x00000011940d7209 */ /* 0x000fe40007810000 */
[----:B------:R-:W-:Y:S02]  /*1d670*/  FSEL R146, R31, -INF , !P2 ;  /* 0xff8000001f927808 */ /* 0x000fe40005000000 */
[----:B------:R-:W-:Y:S01]  /*1d680*/  FMNMX.FTZ R15, R147, R14, !PT ;  /* 0x0000000e930f7209 */ /* 0x000fe20007810000 */
[----:B------:R-:W1:Y:S01]  /*1d690*/  SHFL.BFLY PT, R12, R13, 0x2, 0x1f ;  /* 0x0c401f000d0c7f89 */ /* 0x000e6200000e0000 */
[-C--:B------:R-:W-:Y:S02]  /*1d6a0*/  ISETP.GE.OR P1, PT, R4, R216.reuse, !P0 ;  /* 0x000000d80400720c */ /* 0x080fe40004726670 */
[C---:B------:R-:W-:Y:S02]  /*1d6b0*/  ISETP.GE.AND P0, PT, R3.reuse, R217, PT ;  /* 0x000000d90300720c */ /* 0x040fe40003f06270 */
[----:B------:R-:W-:Y:S02]  /*1d6c0*/  FSEL R145, R34, -INF , !P1 ;  /* 0xff80000022917808 */ /* 0x000fe40004800000 */
[----:B------:R-:W-:Y:S01]  /*1d6d0*/  FMNMX.FTZ R14, R146, R15, !PT ;  /* 0x0000000f920e7209 */ /* 0x000fe20007810000 */
[----:B------:R-:W-:Y:S01]  /*1d6e0*/  LDSM.16.MT88.4 R28, [R195+0xc000] ;  /* 0x00c00000c31c783b */ /* 0x000fe20000004200 */
[----:B------:R-:W-:Y:S02]  /*1d6f0*/  ISETP.GE.OR P0, PT, R3, R216, !P0 ;  /* 0x000000d80300720c */ /* 0x000fe40004706670 */
[----:B------:R-:W-:Y:S02]  /*1d700*/  FMNMX.FTZ R3, R145, R14, !PT ;  /* 0x0000000e91037209 */ /* 0x000fe40007810000 */
[----:B------:R-:W-:Y:S04]  /*1d710*/  FSEL R134, R35, -INF , !P0 ;  /* 0xff80000023867808 */ /* 0x000fe80004000000 */
[----:B------:R-:W-:Y:S05]  /*1d720*/  FMNMX.FTZ R6, R134, R3, !PT ;  /* 0x0000000386067209 */ /* 0x000fea0007810000 */
[----:B------:R-:W2:Y:S01]  /*1d730*/  SHFL.BFLY PT, R3, R6, 0x2, 0x1f ;  /* 0x0c401f0006037f89 */ /* 0x000ea200000e0000 */
[----:B-1----:R-:W-:Y:S07]  /*1d740*/  FMNMX.FTZ R13, R13, R12, !PT ;  /* 0x0000000c0d0d7209 */ /* 0x002fee0007810000 */
[----:B------:R-:W1:Y:S01]  /*1d750*/  SHFL.BFLY PT, R132, R13, 0x1, 0x1f ;  /* 0x0c201f000d847f89 */ /* 0x000e6200000e0000 */
[----:B--2---:R-:W-:Y:S07]  /*1d760*/  FMNMX.FTZ R4, R6, R3, !PT ;  /* 0x0000000306047209 */ /* 0x004fee0007810000 */
[----:B------:R-:W2:Y:S01]  /*1d770*/  SHFL.BFLY PT, R3, R4, 0x1, 0x1f ;  /* 0x0c201f0004037f89 */ /* 0x000ea200000e0000 */
[----:B-1----:R-:W-:Y:S04]  /*1d780*/  FMNMX.FTZ R132, R13, R132, !PT ;  /* 0x000000840d847209 */ /* 0x002fe80007810000 */
[----:B------:R-:W-:Y:S01]  /*1d790*/  FSETP.NEU.FTZ.AND P1, PT, R132, -INF , PT ;  /* 0xff8000008400780b */ /* 0x000fe20003f3d000 */
[----:B----4-:R-:W-:Y:S02]  /*1d7a0*/  FMUL.FTZ R150, R133, R132 ;  /* 0x0000008485967220 */ /* 0x010fe40000410000 */
[----:B------:R-:W1:Y:S03]  /*1d7b0*/  LDSM.16.MT88.4 R12, [R197+0xc000] ;  /* 0x00c00000c50c783b */ /* 0x000e660000004200 */
[----:B------:R-:W-:Y:S05]  /*1d7c0*/  FSEL R150, R150, RZ, P1 ;  /* 0x000000ff96967208 */ /* 0x000fea0000800000 */
[-CC-:B------:R-:W-:Y:S01]  /*1d7d0*/  FFMA.FTZ R166, R5, R133.reuse, -R150.reuse ;  /* 0x0000008505a67223 */ /* 0x180fe20000010896 */
[----:B------:R-:W-:Y:S01]  /*1d7e0*/  FSEL R5, R132, RZ, P1 ;  /* 0x000000ff84057208 */ /* 0x000fe20000800000 */
[-CC-:B------:R-:W-:Y:S02]  /*1d7f0*/  FFMA.FTZ R167, R139, R133.reuse, -R150.reuse ;  /* 0x000000858ba77223 */ /* 0x180fe40000010896 */
[----:B------:R-:W-:Y:S01]  /*1d800*/  FFMA.FTZ R173, R8, R133, -R150 ;  /* 0x0000008508ad7223 */ /* 0x000fe20000010896 */
[----:B--2---:R-:W-:Y:S01]  /*1d810*/  FMNMX.FTZ R3, R4, R3, !PT ;  /* 0x0000000304037209 */ /* 0x004fe20007810000 */
[----:B------:R-:W-:Y:S02]  /*1d820*/  FADD.FTZ R4, -R5, R2 ;  /* 0x0000000205047221 */ /* 0x000fe40000010100 */
[----:B------:R-:W-:Y:S01]  /*1d830*/  MUFU.EX2 R167, R167 ;  /* 0x000000a700a77308 */ /* 0x000fe20000000800 */
[--C-:B------:R-:W-:Y:S01]  /*1d840*/  FFMA.FTZ R172, R9, R133, -R150.reuse ;  /* 0x0000008509ac7223 */ /* 0x100fe20000010896 */
[----:B------:R-:W-:Y:S01]  /*1d850*/  FSETP.NEU.FTZ.AND P0, PT, R3, -INF , PT ;  /* 0xff8000000300780b */ /* 0x000fe20003f1d000 */
[C---:B------:R-:W-:Y:S02]  /*1d860*/  FMUL.FTZ R144, R133.reuse, R3 ;  /* 0x0000000385907220 */ /* 0x040fe40000410000 */
[----:B------:R-:W-:Y:S01]  /*1d870*/  FMUL.FTZ R2, R133, R4 ;  /* 0x0000000485027220 */ /* 0x000fe20000410000 */
[----:B------:R-:W-:Y:S01]  /*1d880*/  FSEL R5, R3, RZ, P0 ;  /* 0x000000ff03057208 */ /* 0x000fe20000000000 */
[-CC-:B------:R-:W-:Y:S01]  /*1d890*/  FFMA.FTZ R175, R163, R133.reuse, -R150.reuse ;  /* 0x00000085a3af7223 */ /* 0x180fe20000010896 */
[----:B------:R-:W-:Y:S01]  /*1d8a0*/  FSEL R144, R144, RZ, P0 ;  /* 0x000000ff90907208 */ /* 0x000fe20000000000 */
[-C--:B------:R-:W-:Y:S01]  /*1d8b0*/  FFMA.FTZ R220, R162, R133.reuse, -R150 ;  /* 0x00000085a2dc7223 */ /* 0x080fe20000010896 */
[----:B------:R-:W2:Y:S01]  /*1d8c0*/  MUFU.EX2 R166, R166 ;  /* 0x000000a600a67308 */ /* 0x000ea20000000800 */
[----:B------:R-:W-:Y:S01]  /*1d8d0*/  FADD.FTZ R4, -R5, R0 ;  /* 0x0000000005047221 */ /* 0x000fe20000010100 */
[----:B------:R-:W-:Y:S01]  /*1d8e0*/  ISETP.GT.AND P0, PT, R215, R202, PT ;  /* 0x000000cad700720c */ /* 0x000fe20003f04270 */
[-CC-:B------:R-:W-:Y:S02]  /*1d8f0*/  FFMA.FTZ R171, R137, R133.reuse, -R144.reuse ;  /* 0x0000008589ab7223 */ /* 0x180fe40000010890 */
[-CC-:B------:R-:W-:Y:S02]  /*1d900*/  FFMA.FTZ R170, R7, R133.reuse, -R144.reuse ;  /* 0x0000008507aa7223 */ /* 0x180fe40000010890 */
[-CC-:B------:R-:W-:Y:S02]  /*1d910*/  FFMA.FTZ R169, R10, R133.reuse, -R144.reuse ;  /* 0x000000850aa97223 */ /* 0x180fe40000010890 */
[-C--:B------:R-:W-:Y:S01]  /*1d920*/  FFMA.FTZ R168, R11, R133.reuse, -R144 ;  /* 0x000000850ba87223 */ /* 0x080fe20000010890 */
[----:B------:R-:W3:Y:S01]  /*1d930*/  MUFU.EX2 R2, R2 ;  /* 0x0000000200027308 */ /* 0x000ee20000000800 */
[----:B------:R-:W-:Y:S02]  /*1d940*/  FMUL.FTZ R0, R133, R4 ;  /* 0x0000000485007220 */ /* 0x000fe40000410000 */
[-C--:B------:R-:W-:Y:S02]  /*1d950*/  FFMA.FTZ R225, R161, R133.reuse, -R150 ;  /* 0x00000085a1e17223 */ /* 0x080fe40000010896 */
[-CC-:B------:R-:W-:Y:S02]  /*1d960*/  FFMA.FTZ R222, R143, R133.reuse, -R144.reuse ;  /* 0x000000858fde7223 */ /* 0x180fe40000010890 */
[-CC-:B------:R-:W-:Y:S02]  /*1d970*/  FFMA.FTZ R227, R142, R133.reuse, -R144.reuse ;  /* 0x000000858ee37223 */ /* 0x180fe40000010890 */
[-CC-:B------:R-:W-:Y:S01]  /*1d980*/  FFMA.FTZ R224, R141, R133.reuse, -R144.reuse ;  /* 0x000000858de07223 */ /* 0x180fe20000010890 */
[----:B------:R-:W4:Y:S01]  /*1d990*/  MUFU.EX2 R0, R0 ;  /* 0x0000000000007308 */ /* 0x000f220000000800 */
[----:B------:R-:W-:Y:S02]  /*1d9a0*/  FFMA.FTZ R229, R140, R133, -R144 ;  /* 0x000000858ce57223 */ /* 0x000fe40000010890 */
[----:B------:R-:W-:Y:S01]  /*1d9b0*/  LDSM.16.MT88.4 R140, [R195+0xe800] ;  /* 0x00e80000c38c783b */ /* 0x000fe20000004200 */
[----:B--2---:R-:W-:Y:S01]  /*1d9c0*/  F2FP.BF16.PACK_AB R136, R166, R167 ;  /* 0x000000a7a688723e */ /* 0x004fe200000010ff */
[-CC-:B------:R-:W-:Y:S02]  /*1d9d0*/  FFMA.FTZ R226, R160, R133.reuse, -R150.reuse ;  /* 0x00000085a0e27223 */ /* 0x180fe40000010896 */
[-CC-:B------:R-:W-:Y:S02]  /*1d9e0*/  FFMA.FTZ R231, R159, R133.reuse, -R150.reuse ;  /* 0x000000859fe77223 */ /* 0x180fe40000010896 */
[-CC-:B------:R-:W-:Y:S01]  /*1d9f0*/  FFMA.FTZ R228, R158, R133.reuse, -R150.reuse ;  /* 0x000000859ee47223 */ /* 0x180fe20000010896 */
[----:B------:R-:W-:Y:S01]  /*1da00*/  MUFU.EX2 R173, R173 ;  /* 0x000000ad00ad7308 */ /* 0x000fe20000000800 */
[----:B------:R-:W-:Y:S01]  /*1da10*/  LDSM.16.MT88.4 R160, [R197+0x11800] ;  /* 0x01180000c5a0783b */ /* 0x000fe20000004200 */
[----:B------:R-:W-:Y:S02]  /*1da20*/  FFMA.FTZ R233, R157, R133, -R150 ;  /* 0x000000859de97223 */ /* 0x000fe40000010896 */
[C---:B---3--:R-:W-:Y:S02]  /*1da30*/  FMUL.FTZ R4, R2.reuse, R128 ;  /* 0x0000008002047220 */ /* 0x048fe40000410000 */
[C---:B------:R-:W-:Y:S02]  /*1da40*/  FMUL.FTZ R5, R2.reuse, R129 ;  /* 0x0000008102057220 */ /* 0x040fe40000410000 */
[C---:B------:R-:W-:Y:S02]  /*1da50*/  FMUL.FTZ R8, R2.reuse, R124 ;  /* 0x0000007c02087220 */ /* 0x040fe40000410000 */
[----:B------:R-:W2:Y:S01]  /*1da60*/  MUFU.EX2 R172, R172 ;  /* 0x000000ac00ac7308 */ /* 0x000ea20000000800 */
[C---:B------:R-:W-:Y:S02]  /*1da70*/  FMUL.FTZ R9, R2.reuse, R125 ;  /* 0x0000007d02097220 */ /* 0x040fe40000410000 */
[----:B------:R-:W-:Y:S02]  /*1da80*/  FMUL.FTZ R16, R2, R116 ;  /* 0x0000007402107220 */ /* 0x000fe40000410000 */
[C---:B----4-:R-:W-:Y:S02]  /*1da90*/  FMUL.FTZ R6, R0.reuse, R130 ;  /* 0x0000008200067220 */ /* 0x050fe40000410000 */
[C---:B------:R-:W-:Y:S02]  /*1daa0*/  FMUL.FTZ R7, R0.reuse, R131 ;  /* 0x0000008300077220 */ /* 0x040fe40000410000 */
[C---:B------:R-:W-:Y:S01]  /*1dab0*/  FMUL.FTZ R10, R0.reuse, R126 ;  /* 0x0000007e000a7220 */ /* 0x040fe20000410000 */
[----:B------:R-:W-:Y:S01]  /*1dac0*/  MUFU.EX2 R171, R171 ;  /* 0x000000ab00ab7308 */ /* 0x000fe20000000800 */
[----:B------:R-:W-:Y:S01]  /*1dad0*/  FMUL.FTZ R11, R0, R127 ;  /* 0x0000007f000b7220 */ /* 0x000fe20000410000 */
[----:B------:R-:W-:Y:S01]  /*1dae0*/  LDSM.16.MT88.4 R128, [R196+0xe800] ;  /* 0x00e80000c480783b */ /* 0x000fe20000004200 */
[----:B------:R-:W-:Y:S02]  /*1daf0*/  FMUL.FTZ R17, R2, R117 ;  /* 0x0000007502117220 */ /* 0x000fe40000410000 */
[C---:B------:R-:W-:Y:S02]  /*1db00*/  FMUL.FTZ R18, R0.reuse, R118 ;  /* 0x0000007600127220 */ /* 0x040fe40000410000 */
[----:B------:R-:W-:Y:S02]  /*1db10*/  FMUL.FTZ R19, R0, R119 ;  /* 0x0000007700137220 */ /* 0x000fe40000410000 */
[C---:B------:R-:W-:Y:S01]  /*1db20*/  FMUL.FTZ R24, R2.reuse, R108 ;  /* 0x0000006c02187220 */ /* 0x040fe20000410000 */
[----:B------:R-:W3:Y:S01]  /*1db30*/  MUFU.EX2 R170, R170 ;  /* 0x000000aa00aa7308 */ /* 0x000ee20000000800 */
[----:B------:R-:W-:Y:S01]  /*1db40*/  LDSM.16.MT88.4 R116, [R195+0xc800] ;  /* 0x00c80000c374783b */ /* 0x000fe20000004200 */
[----:B------:R-:W-:Y:S01]  /*1db50*/  FMUL.FTZ R25, R2, R109 ;  /* 0x0000006d02197220 */ /* 0x000fe20000410000 */
[----:B--2---:R-:W-:Y:S01]  /*1db60*/  F2FP.BF16.PACK_AB R138, R172, R173 ;  /* 0x000000adac8a723e */ /* 0x004fe200000010ff */
[C---:B------:R-:W-:Y:S02]  /*1db70*/  FMUL.FTZ R26, R0.reuse, R110 ;  /* 0x0000006e001a7220 */ /* 0x040fe40000410000 */
[----:B------:R-:W-:Y:S03]  /*1db80*/  FMUL.FTZ R27, R0, R111 ;  /* 0x0000006f001b7220 */ /* 0x000fe60000410000 */
[----:B------:R-:W-:Y:S01]  /*1db90*/  LDSM.16.MT88.4 R108, [R194+0xe000] ;  /* 0x00e00000c26c783b */ /* 0x000fe20000004200 */
[----:B------:R-:W-:Y:S01]  /*1dba0*/  MUFU.EX2 R169, R169 ;  /* 0x000000a900a97308 */ /* 0x000fe20000000800 */
[C---:B------:R-:W-:Y:S02]  /*1dbb0*/  FMUL.FTZ R32, R2.reuse, R100 ;  /* 0x0000006402207220 */ /* 0x040fe40000410000 */
[----:B------:R-:W-:Y:S02]  /*1dbc0*/  FMUL.FTZ R33, R2, R101 ;  /* 0x0000006502217220 */ /* 0x000fe40000410000 */
[C---:B------:R-:W-:Y:S02]  /*1dbd0*/  FMUL.FTZ R34, R0.reuse, R102 ;  /* 0x0000006600227220 */ /* 0x040fe40000410000 */
[----:B------:R-:W-:Y:S01]  /*1dbe0*/  LDSM.16.MT88.4 R124, [R197+0xe800] ;  /* 0x00e80000c57c783b */ /* 0x000fe20000004200 */
[----:B------:R-:W-:Y:S02]  /*1dbf0*/  FMUL.FTZ R35, R0, R103 ;  /* 0x0000006700237220 */ /* 0x000fe40000410000 */
[----:B------:R-:W2:Y:S01]  /*1dc00*/  MUFU.EX2 R168, R168 ;  /* 0x000000a800a87308 */ /* 0x000ea20000000800 */
[-CC-:B------:R-:W-:Y:S02]  /*1dc10*/  FFMA.FTZ R230, R156, R133.reuse, -R144.reuse ;  /* 0x000000859ce67223 */ /* 0x180fe40000010890 */
[--C-:B------:R-:W-:Y:S01]  /*1dc20*/  FFMA.FTZ R235, R155, R133, -R144.reuse ;  /* 0x000000859beb7223 */ /* 0x100fe20000010890 */
[----:B---3--:R-:W-:Y:S01]  /*1dc30*/  F2FP.BF16.PACK_AB R137, R170, R171 ;  /* 0x000000abaa89723e */ /* 0x008fe200000010ff */
[----:B------:R-:W-:Y:S01]  /*1dc40*/  LDSM.16.MT88.4 R100, [R195+0xe000] ;  /* 0x00e00000c364783b */ /* 0x000fe20000004200 */
[-CC-:B------:R-:W-:Y:S02]  /*1dc50*/  FFMA.FTZ R232, R154, R133.reuse, -R144.reuse ;  /* 0x000000859ae87223 */ /* 0x180fe40000010890 */
[-C--:B------:R-:W-:Y:S02]  /*1dc60*/  FFMA.FTZ R237, R153, R133.reuse, -R144 ;  /* 0x0000008599ed7223 */ /* 0x080fe40000010890 */
[-CC-:B------:R-:W-:Y:S01]  /*1dc70*/  FFMA.FTZ R234, R152, R133.reuse, -R150.reuse ;  /* 0x0000008598ea7223 */ /* 0x180fe20000010896 */
[----:B------:R-:W-:Y:S01]  /*1dc80*/  MUFU.EX2 R175, R175 ;  /* 0x000000af00af7308 */ /* 0x000fe20000000800 */
[-CC-:B------:R-:W-:Y:S01]  /*1dc90*/  FFMA.FTZ R239, R151, R133.reuse, -R150.reuse ;  /* 0x0000008597ef7223 */ /* 0x180fe20000010896 */
[----:B------:R-:W-:Y:S01]  /*1dca0*/  LDSM.16.MT88.4 R152, [R195+0xf800] ;  /* 0x00f80000c398783b */ /* 0x000fe20000004200 */
[-C--:B------:R-:W-:Y:S02]  /*1dcb0*/  FFMA.FTZ R236, R149, R133.reuse, -R150 ;  /* 0x0000008595ec7223 */ /* 0x080fe40000010896 */
[-CC-:B------:R-:W-:Y:S02]  /*1dcc0*/  FFMA.FTZ R238, R147, R133.reuse, -R144.reuse ;  /* 0x0000008593ee7223 */ /* 0x180fe40000010890 */
[-CC-:B------:R-:W-:Y:S02]  /*1dcd0*/  FFMA.FTZ R243, R146, R133.reuse, -R144.reuse ;  /* 0x0000008592f37223 */ /* 0x180fe40000010890 */
[-CC-:B------:R-:W-:Y:S01]  /*1dce0*/  FFMA.FTZ R240, R145, R133.reuse, -R144.reuse ;  /* 0x0000008591f07223 */ /* 0x180fe20000010890 */
[----:B------:R-:W-:Y:S01]  /*1dcf0*/  LDSM.16.MT88.4 R156, [R194+0xf800] ;  /* 0x00f80000c29c783b */ /* 0x000fe20000004200 */
[----:B------:R-:W-:Y:S01]  /*1dd00*/  FFMA.FTZ R144, R134, R133, -R144 ;  /* 0x0000008586907223 */ /* 0x000fe20000010890 */
[----:B------:R-:W-:Y:S01]  /*1dd10*/  MUFU.EX2 R220, R220 ;  /* 0x000000dc00dc7308 */ /* 0x000fe20000000800 */
[----:B--2---:R-:W-:Y:S01]  /*1dd20*/  F2FP.BF16.PACK_AB R139, R168, R169 ;  /* 0x000000a9a88b723e */ /* 0x004fe200000010ff */
[C---:B------:R-:W-:Y:S02]  /*1dd30*/  FMUL.FTZ R36, R2.reuse, R36 ;  /* 0x0000002402247220 */ /* 0x040fe40000410000 */
[----:B------:R-:W-:Y:S02]  /*1dd40*/  FMUL.FTZ R37, R2, R37 ;  /* 0x0000002502257220 */ /* 0x000fe40000410000 */
[C---:B------:R-:W-:Y:S02]  /*1dd50*/  FMUL.FTZ R38, R0.reuse, R38 ;  /* 0x0000002600267220 */ /* 0x040fe40000410000 */
[C---:B-1----:R-:W-:Y:S02]  /*1dd60*/  HMMA.16816.F32.BF16 R4, R136.reuse, R12, R4 ;  /* 0x0000000c8804723c */ /* 0x042fe40000041804 */
[----:B------:R-:W-:Y:S03]  /*1dd70*/  MUFU.EX2 R225, R225 ;  /* 0x000000e100e17308 */ /* 0x000fe60000000800 */
[----:B------:R-:W-:Y:S02]  /*1dd80*/  FMUL.FTZ R39, R0, R39 ;  /* 0x0000002700277220 */ /* 0x000fe40000410000 */
[C---:B------:R-:W-:Y:S01]  /*1dd90*/  FMUL.FTZ R12, R2.reuse, R120 ;  /* 0x00000078020c7220 */ /* 0x040fe20000410000 */
[C---:B------:R-:W-:Y:S04]  /*1dda0*/  HMMA.16816.F32.BF16 R8, R136.reuse, R14, R8 ;  /* 0x0000000e8808723c */ /* 0x040fe80000041808 */
[C---:B------:R-:W-:Y:S01]  /*1ddb0*/  FMUL.FTZ R13, R2.reuse, R121 ;  /* 0x00000079020d7220 */ /* 0x040fe20000410000 */
[----:B------:R-:W-:Y:S01]  /*1ddc0*/  MUFU.EX2 R222, R222 ;  /* 0x000000de00de7308 */ /* 0x000fe20000000800 */
[----:B------:R-:W-:Y:S02]  /*1ddd0*/  FMUL.FTZ R40, R2, R40 ;  /* 0x0000002802287220 */ /* 0x000fe40000410000 */
[C---:B------:R-:W-:Y:S04]  /*1dde0*/  FMUL.FTZ R14, R0.reuse, R122 ;  /* 0x0000007a000e7220 */ /* 0x040fe80000410000 */
[----:B------:R-:W-:Y:S02]  /*1ddf0*/  FMUL.FTZ R15, R0, R123 ;  /* 0x0000007b000f7220 */ /* 0x000fe40000410000 */
[----:B------:R-:W1:Y:S01]  /*1de00*/  LDSM.16.MT88.4 R120, [R194+0xc000] ;  /* 0x00c00000c278783b */ /* 0x000e620000004200 */
[----:B------:R-:W-:Y:S01]  /*1de10*/  FMUL.FTZ R41, R2, R41 ;  /* 0x0000002902297220 */ /* 0x000fe20000410000 */
[----:B------:R-:W2:Y:S01]  /*1de20*/  MUFU.EX2 R227, R227 ;  /* 0x000000e300e37308 */ /* 0x000ea20000000800 */
[C---:B------:R-:W-:Y:S02]  /*1de30*/  FMUL.FTZ R42, R0.reuse, R42 ;  /* 0x0000002a002a7220 */ /* 0x040fe40000410000 */
[C---:B------:R-:W-:Y:S03]  /*1de40*/  HMMA.16816.F32.BF16 R12, R136.reuse, R20, R12 ;  /* 0x00000014880c723c */ /* 0x040fe6000004180c */
[----:B------:R-:W-:Y:S02]  /*1de50*/  FMUL.FTZ R43, R0, R43 ;  /* 0x0000002b002b7220 */ /* 0x000fe40000410000 */
[C---:B------:R-:W-:Y:S02]  /*1de60*/  FMUL.FTZ R44, R2.reuse, R44 ;  /* 0x0000002c022c7220 */ /* 0x040fe40000410000 */
[C---:B------:R-:W-:Y:S01]  /*1de70*/  FMUL.FTZ R20, R2.reuse, R112 ;  /* 0x0000007002147220 */ /* 0x040fe20000410000 */
[C---:B------:R-:W-:Y:S01]  /*1de80*/  HMMA.16816.F32.BF16 R16, R136.reuse, R22, R16 ;  /* 0x000000168810723c */ /* 0x040fe20000041810 */
[----:B------:R-:W-:Y:S03]  /*1de90*/  MUFU.EX2 R224, R224 ;  /* 0x000000e000e07308 */ /* 0x000fe60000000800 */
[C---:B------:R-:W-:Y:S02]  /*1dea0*/  FMUL.FTZ R21, R2.reuse, R113 ;  /* 0x0000007102157220 */ /* 0x040fe40000410000 */
[----:B------:R-:W-:Y:S02]  /*1deb0*/  FMUL.FTZ R45, R2, R45 ;  /* 0x0000002d022d7220 */ /* 0x000fe40000410000 */
[C---:B------:R-:W-:Y:S03]  /*1dec0*/  FMUL.FTZ R22, R0.reuse, R114 ;  /* 0x0000007200167220 */ /* 0x040fe60000410000 */
[----:B------:R-:W-:Y:S01]  /*1ded0*/  MUFU.EX2 R229, R229 ;  /* 0x000000e500e57308 */ /* 0x000fe20000000800 */
[C---:B------:R-:W-:Y:S02]  /*1dee0*/  FMUL.FTZ R23, R0.reuse, R115 ;  /* 0x0000007300177220 */ /* 0x040fe40000410000 */
[----:B------:R-:W3:Y:S01]  /*1def0*/  LDSM.16.MT88.4 R112, [R197+0xe000] ;  /* 0x00e00000c570783b */ /* 0x000ee20000004200 */
[C---:B------:R-:W-:Y:S02]  /*1df00*/  FMUL.FTZ R46, R0.reuse, R46 ;  /* 0x0000002e002e7220 */ /* 0x040fe40000410000 */
[----:B------:R-:W-:Y:S02]  /*1df10*/  FMUL.FTZ R47, R0, R47 ;  /* 0x0000002f002f7220 */ /* 0x000fe40000410000 */
[C---:B------:R-:W-:Y:S02]  /*1df20*/  HMMA.16816.F32.BF16 R20, R136.reuse, R28, R20 ;  /* 0x0000001c8814723c */ /* 0x040fe40000041814 */
[----:B------:R-:W-:Y:S01]  /*1df30*/  MUFU.EX2 R226, R226 ;  /* 0x000000e200e27308 */ /* 0x000fe20000000800 */
[C---:B------:R-:W-:Y:S02]  /*1df40*/  FMUL.FTZ R48, R2.reuse, R48 ;  /* 0x0000003002307220 */ /* 0x040fe40000410000 */
[C---:B------:R-:W-:Y:S02]  /*1df50*/  FMUL.FTZ R49, R2.reuse, R49 ;  /* 0x0000003102317220 */ /* 0x040fe40000410000 */
[C---:B------:R-:W-:Y:S01]  /*1df60*/  FMUL.FTZ R28, R2.reuse, R104 ;  /* 0x00000068021c7220 */ /* 0x040fe20000410000 */
[C---:B------:R-:W-:Y:S04]  /*1df70*/  HMMA.16816.F32.BF16 R24, R136.reuse, R30, R24 ;  /* 0x0000001e8818723c */ /* 0x040fe80000041818 */
[----:B------:R-:W-:Y:S01]  /*1df80*/  FMUL.FTZ R29, R2, R105 ;  /* 0x00000069021d7220 */ /* 0x000fe20000410000 */
[----:B------:R-:W-:Y:S01]  /*1df90*/  MUFU.EX2 R231, R231 ;  /* 0x000000e700e77308 */ /* 0x000fe20000000800 */
[C---:B------:R-:W-:Y:S02]  /*1dfa0*/  FMUL.FTZ R50, R0.reuse, R50 ;  /* 0x0000003200327220 */ /* 0x040fe40000410000 */
[C---:B------:R-:W-:Y:S04]  /*1dfb0*/  FMUL.FTZ R30, R0.reuse, R106 ;  /* 0x0000006a001e7220 */ /* 0x040fe80000410000 */
[C---:B------:R-:W-:Y:S02]  /*1dfc0*/  FMUL.FTZ R31, R0.reuse, R107 ;  /* 0x0000006b001f7220 */ /* 0x040fe40000410000 */
[----:B------:R-:W4:Y:S01]  /*1dfd0*/  LDSM.16.MT88.4 R104, [R196+0xe000] ;  /* 0x00e00000c468783b */ /* 0x000f220000004200 */
[----:B------:R-:W-:Y:S01]  /*1dfe0*/  FMUL.FTZ R51, R0, R51 ;  /* 0x0000003300337220 */ /* 0x000fe20000410000 */
[----:B------:R-:W-:Y:S01]  /*1dff0*/  MUFU.EX2 R228, R228 ;  /* 0x000000e400e47308 */ /* 0x000fe20000000800 */
[C---:B------:R-:W-:Y:S02]  /*1e000*/  FMUL.FTZ R52, R2.reuse, R52 ;  /* 0x0000003402347220 */ /* 0x040fe40000410000 */
[C---:B-1----:R-:W-:Y:S03]  /*1e010*/  HMMA.16816.F32.BF16 R28, R136.reuse, R120, R28 ;  /* 0x00000078881c723c */ /* 0x042fe6000004181c */
[----:B------:R-:W-:Y:S02]  /*1e020*/  FMUL.FTZ R53, R2, R53 ;  /* 0x0000003502357220 */ /* 0x000fe40000410000 */
[C---:B------:R-:W-:Y:S02]  /*1e030*/  FMUL.FTZ R54, R0.reuse, R54 ;  /* 0x0000003600367220 */ /* 0x040fe40000410000 */
[----:B------:R-:W-:Y:S01]  /*1e040*/  FMUL.FTZ R55, R0, R55 ;  /* 0x0000003700377220 */ /* 0x000fe20000410000 */
[C---:B------:R-:W-:Y:S01]  /*1e050*/  HMMA.16816.F32.BF16 R32, R136.reuse, R122, R32 ;  /* 0x0000007a8820723c */ /* 0x040fe20000041820 */
[----:B------:R-:W-:Y:S01]  /*1e060*/  LDSM.16.MT88.4 R120, [R194+0xc800] ;  /* 0x00c80000c278783b */ /* 0x000fe20000004200 */
[----:B------:R-:W-:Y:S02]  /*1e070*/  MUFU.EX2 R233, R233 ;  /* 0x000000e900e97308 */ /* 0x000fe40000000800 */
[C---:B------:R-:W-:Y:S02]  /*1e080*/  FMUL.FTZ R56, R2.reuse, R56 ;  /* 0x0000003802387220 */ /* 0x040fe40000410000 */
[----:B------:R-:W-:Y:S02]  /*1e090*/  FMUL.FTZ R57, R2, R57 ;  /* 0x0000003902397220 */ /* 0x000fe40000410000 */
[C---:B---3--:R-:W-:Y:S04]  /*1e0a0*/  HMMA.16816.F32.BF16 R36, R136.reuse, R112, R36 ;  /* 0x000000708824723c */ /* 0x048fe80000041824 */
[C---:B------:R-:W-:Y:S01]  /*1e0b0*/  FMUL.FTZ R58, R0.reuse, R58 ;  /* 0x0000003a003a7220 */ /* 0x040fe20000410000 */
[----:B------:R-:W-:Y:S01]  /*1e0c0*/  MUFU.EX2 R230, R230 ;  /* 0x000000e600e67308 */ /* 0x000fe20000000800 */
[----:B------:R-:W-:Y:S02]  /*1e0d0*/  FMUL.FTZ R59, R0, R59 ;  /* 0x0000003b003b7220 */ /* 0x000fe40000410000 */
[C---:B------:R-:W-:Y:S01]  /*1e0e0*/  HMMA.16816.F32.BF16 R40, R136.reuse, R114, R40 ;  /* 0x000000728828723c */ /* 0x040fe20000041828 */
[----:B------:R-:W-:Y:S03]  /*1e0f0*/  LDSM.16.MT88.4 R112, [R197+0xc800] ;  /* 0x00c80000c570783b */ /* 0x000fe60000004200 */
[C---:B------:R-:W-:Y:S02]  /*1e100*/  FMUL.FTZ R60, R2.reuse, R60 ;  /* 0x0000003c023c7220 */ /* 0x040fe40000410000 */
[----:B------:R-:W-:Y:S01]  /*1e110*/  FMUL.FTZ R61, R2, R61 ;  /* 0x0000003d023d7220 */ /* 0x000fe20000410000 */
[----:B------:R-:W-:Y:S01]  /*1e120*/  MUFU.EX2 R235, R235 ;  /* 0x000000eb00eb7308 */ /* 0x000fe20000000800 */
[C---:B------:R-:W-:Y:S01]  /*1e130*/  FMUL.FTZ R62, R0.reuse, R62 ;  /* 0x0000003e003e7220 */ /* 0x040fe20000410000 */
[C---:B----4-:R-:W-:Y:S03]  /*1e140*/  HMMA.16816.F32.BF16 R44, R136.reuse, R104, R44 ;  /* 0x00000068882c723c */ /* 0x050fe6000004182c */
[----:B------:R-:W-:Y:S02]  /*1e150*/  FMUL.FTZ R63, R0, R63 ;  /* 0x0000003f003f7220 */ /* 0x000fe40000410000 */
[C---:B------:R-:W-:Y:S03]  /*1e160*/  FMUL.FTZ R64, R2.reuse, R64 ;  /* 0x0000004002407220 */ /* 0x040fe60000410000 */
[----:B------:R-:W-:Y:S01]  /*1e170*/  MUFU.EX2 R232, R232 ;  /* 0x000000e800e87308 */ /* 0x000fe20000000800 */
[----:B------:R-:W-:Y:S01]  /*1e180*/  FMUL.FTZ R65, R2, R65 ;  /* 0x0000004102417220 */ /* 0x000fe20000410000 */
[C---:B------:R-:W-:Y:S01]  /*1e190*/  HMMA.16816.F32.BF16 R48, R136.reuse, R106, R48 ;  /* 0x0000006a8830723c */ /* 0x040fe20000041830 */
[----:B------:R-:W1:Y:S02]  /*1e1a0*/  LDSM.16.MT88.4 R104, [R197+0x10000] ;  /* 0x01000000c568783b */ /* 0x000e640000004200 */
[C---:B------:R-:W-:Y:S02]  /*1e1b0*/  FMUL.FTZ R66, R0.reuse, R66 ;  /* 0x0000004200427220 */ /* 0x040fe40000410000 */
[----:B------:R-:W-:Y:S03]  /*1e1c0*/  FMUL.FTZ R67, R0, R67 ;  /* 0x0000004300437220 */ /* 0x000fe60000410000 */
[C---:B------:R-:W-:Y:S01]  /*1e1d0*/  HMMA.16816.F32.BF16 R52, R136.reuse, R100, R52 ;  /* 0x000000648834723c */ /* 0x040fe20000041834 */
[----:B------:R-:W-:Y:S03]  /*1e1e0*/  MUFU.EX2 R237, R237 ;  /* 0x000000ed00ed7308 */ /* 0x000fe60000000800 */
[C---:B------:R-:W-:Y:S02]  /*1e1f0*/  FMUL.FTZ R68, R2.reuse, R68 ;  /* 0x0000004402447220 */ /* 0x040fe40000410000 */
[----:B------:R-:W-:Y:S02]  /*1e200*/  FMUL.FTZ R69, R2, R69 ;  /* 0x0000004502457220 */ /* 0x000fe40000410000 */
[C---:B------:R-:W-:Y:S01]  /*1e210*/  HMMA.16816.F32.BF16 R56, R136.reuse, R102, R56 ;  /* 0x000000668838723c */ /* 0x040fe20000041838 */
[----:B------:R-:W3:Y:S02]  /*1e220*/  LDSM.16.MT88.4 R100, [R196+0x10000] ;  /* 0x01000000c464783b */ /* 0x000ee40000004200 */
[----:B------:R-:W-:Y:S01]  /*1e230*/  MUFU.EX2 R234, R234 ;  /* 0x000000ea00ea7308 */ /* 0x000fe20000000800 */
[C---:B------:R-:W-:Y:S02]  /*1e240*/  FMUL.FTZ R70, R0.reuse, R70 ;  /* 0x0000004600467220 */ /* 0x040fe40000410000 */
[----:B------:R-:W-:Y:S02]  /*1e250*/  FMUL.FTZ R71, R0, R71 ;  /* 0x0000004700477220 */ /* 0x000fe40000410000 */
[C---:B------:R-:W-:Y:S04]  /*1e260*/  HMMA.16816.F32.BF16 R60, R136.reuse, R108, R60 ;  /* 0x0000006c883c723c */ /* 0x040fe8000004183c */
[C---:B------:R-:W-:Y:S01]  /*1e270*/  FMUL.FTZ R72, R2.reuse, R72 ;  /* 0x0000004802487220 */ /* 0x040fe20000410000 */
[----:B------:R-:W-:Y:S01]  /*1e280*/  MUFU.EX2 R239, R239 ;  /* 0x000000ef00ef7308 */ /* 0x000fe20000000800 */
[----:B------:R-:W-:Y:S02]  /*1e290*/  FMUL.FTZ R73, R2, R73 ;  /* 0x0000004902497220 */ /* 0x000fe40000410000 */
[C---:B------:R-:W-:Y:S01]  /*1e2a0*/  HMMA.16816.F32.BF16 R64, R136.reuse, R110, R64 ;  /* 0x0000006e8840723c */ /* 0x040fe20000041840 */
[----:B------:R-:W4:Y:S03]  /*1e2b0*/  LDSM.16.MT88.4 R108, [R195+0x10000] ;  /* 0x01000000c36c783b */ /* 0x000f260000004200 */
[C---:B------:R-:W-:Y:S02]  /*1e2c0*/  FMUL.FTZ R74, R0.reuse, R74 ;  /* 0x0000004a004a7220 */ /* 0x040fe40000410000 */
[----:B------:R-:W-:Y:S01]  /*1e2d0*/  FMUL.FTZ R75, R0, R75 ;  /* 0x0000004b004b7220 */ /* 0x000fe20000410000 */
[----:B------:R-:W-:Y:S01]  /*1e2e0*/  MUFU.EX2 R236, R236 ;  /* 0x000000ec00ec7308 */ /* 0x000fe20000000800 */
[C---:B------:R-:W-:Y:S01]  /*1e2f0*/  FMUL.FTZ R84, R2.reuse, R84 ;  /* 0x0000005402547220 */ /* 0x040fe20000410000 */
[C---:B-1----:R-:W-:Y:S03]  /*1e300*/  HMMA.16816.F32.BF16 R68, R136.reuse, R104, R68 ;  /* 0x000000688844723c */ /* 0x042fe60000041844 */
[----:B------:R-:W-:Y:S02]  /*1e310*/  FMUL.FTZ R85, R2, R85 ;  /* 0x0000005502557220 */ /* 0x000fe40000410000 */
[C---:B------:R-:W-:Y:S02]  /*1e320*/  FMUL.FTZ R86, R0.reuse, R86 ;  /* 0x0000005600567220 */ /* 0x040fe40000410000 */
[----:B------:R-:W-:Y:S01]  /*1e330*/  FMUL.FTZ R87, R0, R87 ;  /* 0x0000005700577220 */ /* 0x000fe20000410000 */
[C---:B------:R-:W-:Y:S01]  /*1e340*/  HMMA.16816.F32.BF16 R72, R136.reuse, R106, R72 ;  /* 0x0000006a8848723c */ /* 0x040fe20000041848 */
[----:B------:R-:W1:Y:S01]  /*1e350*/  LDSM.16.MT88.4 R104, [R194+0x10000] ;  /* 0x01000000c268783b */ /* 0x000e620000004200 */
[----:B------:R-:W-:Y:S02]  /*1e360*/  MUFU.EX2 R238, R238 ;  /* 0x000000ee00ee7308 */ /* 0x000fe40000000800 */
[C---:B------:R-:W-:Y:S02]  /*1e370*/  FMUL.FTZ R76, R2.reuse, R76 ;  /* 0x0000004c024c7220 */ /* 0x040fe40000410000 */
[----:B------:R-:W-:Y:S02]  /*1e380*/  FMUL.FTZ R77, R2, R77 ;  /* 0x0000004d024d7220 */ /* 0x000fe40000410000 */
[C---:B------:R-:W-:Y:S04]  /*1e390*/  FMUL.FTZ R78, R0.reuse, R78 ;  /* 0x0000004e004e7220 */ /* 0x040fe80000410000 */
[----:B------:R-:W-:Y:S01]  /*1e3a0*/  FMUL.FTZ R79, R0, R79 ;  /* 0x0000004f004f7220 */ /* 0x000fe20000410000 */
[----:B------:R-:W-:Y:S01]  /*1e3b0*/  MUFU.EX2 R243, R243 ;  /* 0x000000f300f37308 */ /* 0x000fe20000000800 */
[-CC-:B------:R-:W-:Y:S02]  /*1e3c0*/  FFMA.FTZ R174, R174, R133.reuse, -R150.reuse ;  /* 0x00000085aeae7223 */ /* 0x180fe40000010896 */
[----:B------:R-:W-:Y:S02]  /*1e3d0*/  FFMA.FTZ R150, R148, R133, -R150 ;  /* 0x0000008594967223 */ /* 0x000fe40000010896 */
[C---:B------:R-:W-:Y:S01]  /*1e3e0*/  FMUL.FTZ R88, R2.reuse, R88 ;  /* 0x0000005802587220 */ /* 0x040fe20000410000 */
[C---:B---3--:R-:W-:Y:S03]  /*1e3f0*/  HMMA.16816.F32.BF16 R76, R136.reuse, R100, R76 ;  /* 0x00000064884c723c */ /* 0x048fe6000004184c */
[C---:B------:R-:W-:Y:S01]  /*1e400*/  FMUL.FTZ R80, R2.reuse, R80 ;  /* 0x0000005002507220 */ /* 0x040fe20000410000 */
[----:B------:R-:W3:Y:S01]  /*1e410*/  MUFU.EX2 R174, R174 ;  /* 0x000000ae00ae7308 */ /* 0x000ee20000000800 */
[----:B------:R-:W-:Y:S02]  /*1e420*/  FMUL.FTZ R81, R2, R81 ;  /* 0x0000005102517220 */ /* 0x000fe40000410000 */
[C---:B------:R-:W-:Y:S01]  /*1e430*/  FMUL.FTZ R82, R0.reuse, R82 ;  /* 0x0000005200527220 */ /* 0x040fe20000410000 */
[----:B--2---:R-:W-:Y:S01]  /*1e440*/  F2FP.BF16.PACK_AB R101, R227, R222 ;  /* 0x000000dee365723e */ /* 0x004fe200000010ff */
[----:B------:R-:W-:Y:S03]  /*1e450*/  FMUL.FTZ R83, R0, R83 ;  /* 0x0000005300537220 */ /* 0x000fe60000410000 */
[----:B------:R-:W-:Y:S02]  /*1e460*/  FMUL.FTZ R89, R2, R89 ;  /* 0x0000005902597220 */ /* 0x000fe40000410000 */
[----:B------:R2:W5:Y:S01]  /*1e470*/  MUFU.EX2 R241, R150 ;  /* 0x0000009600f17308 */ /* 0x0005620000000800 */
[C---:B------:R-:W-:Y:S01]  /*1e480*/  FMUL.FTZ R90, R0.reuse, R90 ;  /* 0x0000005a005a7220 */ /* 0x040fe20000410000 */
[C---:B------:R-:W-:Y:S03]  /*1e490*/  HMMA.16816.F32.BF16 R80, R136.reuse, R102, R80 ;  /* 0x000000668850723c */ /* 0x040fe60000041850 */
[----:B------:R-:W-:Y:S02]  /*1e4a0*/  FMUL.FTZ R91, R0, R91 ;  /* 0x0000005b005b7220 */ /* 0x000fe40000410000 */
[C---:B------:R-:W-:Y:S02]  /*1e4b0*/  FMUL.FTZ R92, R2.reuse, R92 ;  /* 0x0000005c025c7220 */ /* 0x040fe40000410000 */
[----:B------:R-:W-:Y:S01]  /*1e4c0*/  FMUL.FTZ R93, R2, R93 ;  /* 0x0000005d025d7220 */ /* 0x000fe20000410000 */
[C---:B----4-:R-:W-:Y:S01]  /*1e4d0*/  HMMA.16816.F32.BF16 R84, R136.reuse, R108, R84 ;  /* 0x0000006c8854723c */ /* 0x050fe20000041854 */
[----:B------:R4:W-:Y:S03]  /*1e4e0*/  MUFU.EX2 R133, R144 ;  /* 0x0000009000857308 */ /* 0x0009e60000000800 */
[C---:B------:R-:W-:Y:S01]  /*1e4f0*/  FMUL.FTZ R94, R0.reuse, R94 ;  /* 0x0000005e005e7220 */ /* 0x040fe20000410000 */
[----:B---3--:R-:W-:Y:S01]  /*1e500*/  F2FP.BF16.PACK_AB R100, R175, R174 ;  /* 0x000000aeaf64723e */ /* 0x008fe200000010ff */
[----:B------:R-:W-:Y:S01]  /*1e510*/  FMUL.FTZ R95, R0, R95 ;  /* 0x0000005f005f7220 */ /* 0x000fe20000410000 */
[----:B------:R-:W-:Y:S01]  /*1e520*/  F2FP.BF16.PACK_AB R102, R225, R220 ;  /* 0x000000dce166723e */ /* 0x000fe200000010ff */
[C---:B------:R-:W-:Y:S01]  /*1e530*/  HMMA.16816.F32.BF16 R88, R136.reuse, R110, R88 ;  /* 0x0000006e8858723c */ /* 0x040fe20000041858 */
[----:B------:R-:W3:Y:S02]  /*1e540*/  LDSM.16.MT88.4 R108, [R196+0xc800] ;  /* 0x00c80000c46c783b */ /* 0x000ee40000004200 */
[----:B------:R-:W3:Y:S01]  /*1e550*/  MUFU.EX2 R240, R240 ;  /* 0x000000f000f07308 */ /* 0x000ee20000000800 */
[C---:B------:R-:W-:Y:S01]  /*1e560*/  FMUL.FTZ R96, R2.reuse, R96 ;  /* 0x0000006002607220 */ /* 0x040fe20000410000 */
[----:B------:R-:W-:Y:S01]  /*1e570*/  F2FP.BF16.PACK_AB R103, R229, R224 ;  /* 0x000000e0e567723e */ /* 0x000fe200000010ff */
[----:B------:R-:W-:Y:S02]  /*1e580*/  FMUL.FTZ R97, R2, R97 ;  /* 0x0000006102617220 */ /* 0x000fe40000410000 */
[C---:B-1----:R-:W-:Y:S01]  /*1e590*/  HMMA.16816.F32.BF16 R92, R136.reuse, R104, R92 ;  /* 0x00000068885c723c */ /* 0x042fe2000004185c */
[----:B--2---:R-:W-:Y:S03]  /*1e5a0*/  LDSM.16.MT88.4 R148, [R196+0xf800] ;  /* 0x00f80000c494783b */ /* 0x004fe60000004200 */
[C---:B------:R-:W-:Y:S02]  /*1e5b0*/  FMUL.FTZ R98, R0.reuse, R98 ;  /* 0x0000006200627220 */ /* 0x040fe40000410000 */
[----:B------:R-:W-:Y:S02]  /*1e5c0*/  FMUL.FTZ R99, R0, R99 ;  /* 0x0000006300637220 */ /* 0x000fe40000410000 */
[----:B------:R-:W-:Y:S01]  /*1e5d0*/  FFMA.FTZ R167, R2, R223, R167 ;  /* 0x000000df02a77223 */ /* 0x000fe200000100a7 */
[----:B----4-:R-:W-:Y:S03]  /*1e5e0*/  LDSM.16.MT88.4 R144, [R197+0xf800] ;  /* 0x00f80000c590783b */ /* 0x010fe60000004200 */
[----:B------:R-:W-:Y:S01]  /*1e5f0*/  FFMA.FTZ R171, R0, R221, R171 ;  /* 0x000000dd00ab7223 */ /* 0x000fe200000100ab */
[----:B------:R-:W-:Y:S03]  /*1e600*/  HMMA.16816.F32.BF16 R96, R136, R106, R96 ;  /* 0x0000006a8860723c */ /* 0x000fe60000041860 */
[----:B------:R-:W-:Y:S01]  /*1e610*/  FADD.FTZ R166, R166, R167 ;  /* 0x000000a7a6a67221 */ /* 0x000fe20000010000 */
[----:B------:R-:W1:Y:S01]  /*1e620*/  LDSM.16.MT88.4 R104, [R194+0xe800] ;  /* 0x00e80000c268783b */ /* 0x000e620000004200 */
[----:B------:R-:W-:Y:S02]  /*1e630*/  FADD.FTZ R170, R170, R171 ;  /* 0x000000abaaaa7221 */ /* 0x000fe40000010000 */
[----:B------:R-:W-:Y:S01]  /*1e640*/  F2FP.BF16.PACK_AB R136, R239, R234 ;  /* 0x000000eaef88723e */ /* 0x000fe200000010ff */
[C---:B------:R-:W-:Y:S05]  /*1e650*/  HMMA.16816.F32.BF16 R4, R100.reuse, R112, R4 ;  /* 0x000000706404723c */ /* 0x040fea0000041804 */
[----:B-----5:R-:W-:Y:S01]  /*1e660*/  F2FP.BF16.PACK_AB R138, R241, R236 ;  /* 0x000000ecf18a723e */ /* 0x020fe200000010ff */
[----:B------:R-:W-:Y:S01]  /*1e670*/  IMAD.MOV.U32 R0, RZ, RZ, R3 ;  /* 0x000000ffff007224 */ /* 0x000fe200078e0003 */
[----:B------:R-:W-:Y:S01]  /*1e680*/  F2FP.BF16.PACK_AB R137, R243, R238 ;  /* 0x000000eef389723e */ /* 0x000fe200000010ff */
[C---:B------:R-:W-:Y:S01]  /*1e690*/  HMMA.16816.F32.BF16 R8, R100.reuse, R114, R8 ;  /* 0x000000726408723c */ /* 0x040fe20000041808 */
[----:B------:R-:W-:Y:S03]  /*1e6a0*/  LDSM.16.MT88.4 R112, [R196+0x10800] ;  /* 0x01080000c470783b */ /* 0x000fe60000004200 */
[----:B---3--:R-:W-:Y:S01]  /*1e6b0*/  F2FP.BF16.PACK_AB R139, R133, R240 ;  /* 0x000000f0858b723e */ /* 0x008fe200000010ff */
[----:B------:R-:W-:Y:S03]  /*1e6c0*/  IMAD.MOV.U32 R2, RZ, RZ, R132 ;  /* 0x000000ffff027224 */ /* 0x000fe600078e0084 */
[C---:B------:R-:W-:Y:S08]  /*1e6d0*/  HMMA.16816.F32.BF16 R12, R100.reuse, R108, R12 ;  /* 0x0000006c640c723c */ /* 0x040ff0000004180c */
        /* <DEDUP_REMOVED lines=12> */
[C---:B------:R-:W-:Y:S08]  /*1e7a0*/  HMMA.16816.F32.BF16 R48, R100.reuse, R130, R48 ;  /* 0x000000826430723c */ /* 0x040ff00000041830 */
[C---:B------:R-:W-:Y:S08]  /*1e7b0*/  HMMA.16816.F32.BF16 R52, R100.reuse, R140, R52 ;  /* 0x0000008c6434723c */ /* 0x040ff00000041834 */
        /* <DEDUP_REMOVED lines=11> */
[C---:B-1----:R-:W-:Y:S08]  /*1e870*/  HMMA.16816.F32.BF16 R84, R100.reuse, R104, R84 ;  /* 0x000000686454723c */ /* 0x042ff00000041854 */
[C---:B------:R-:W-:Y:S01]  /*1e880*/  HMMA.16816.F32.BF16 R88, R100.reuse, R106, R88 ;  /* 0x0000006a6458723c */ /* 0x040fe20000041858 */
[----:B------:R-:W1:Y:S07]  /*1e890*/  LDSM.16.MT88.4 R104, [R197+0xf000] ;  /* 0x00f00000c568783b */ /* 0x000e6e0000004200 */
[C---:B------:R-:W-:Y:S08]  /*1e8a0*/  HMMA.16816.F32.BF16 R92, R100.reuse, R116, R92 ;  /* 0x00000074645c723c */ /* 0x040ff0000004185c */
[----:B------:R-:W-:Y:S01]  /*1e8b0*/  HMMA.16816.F32.BF16 R96, R100, R118, R96 ;  /* 0x000000766460723c */ /* 0x000fe20000041860 */
[----:B------:R-:W4:Y:S06]  /*1e8c0*/  LDSM.16.MT88.4 R116, [R196+0xf000] ;  /* 0x00f00000c474783b */ /* 0x000f2c0000004200 */
[----:B------:R-:W-:Y:S02]  /*1e8d0*/  F2FP.BF16.PACK_AB R100, R231, R226 ;  /* 0x000000e2e764723e */ /* 0x000fe400000010ff */
[----:B------:R-:W-:Y:S03]  /*1e8e0*/  F2FP.BF16.PACK_AB R102, R233, R228 ;  /* 0x000000e4e966723e */ /* 0x000fe600000010ff */
[----:B------:R-:W-:Y:S02]  /*1e8f0*/  F2FP.BF16.PACK_AB R101, R235, R230 ;  /* 0x000000e6eb65723e */ /* 0x000fe400000010ff */
[----:B------:R-:W-:Y:S07]  /*1e900*/  F2FP.BF16.PACK_AB R103, R237, R232 ;  /* 0x000000e8ed67723e */ /* 0x000fee00000010ff */
[C---:B--2---:R-:W-:Y:S08]  /*1e910*/  HMMA.16816.F32.BF16 R4, R100.reuse, R108, R4 ;  /* 0x0000006c6404723c */ /* 0x044ff00000041804 */
[C---:B------:R-:W-:Y:S01]  /*1e920*/  HMMA.16816.F32.BF16 R8, R100.reuse, R110, R8 ;  /* 0x0000006e6408723c */ /* 0x040fe20000041808 */
[----:B------:R-:W2:Y:S07]  /*1e930*/  LDSM.16.MT88.4 R108, [R195+0xf000] ;  /* 0x00f00000c36c783b */ /* 0x000eae0000004200 */
[C---:B------:R-:W-:Y:S08]  /*1e940*/  HMMA.16816.F32.BF16 R12, R100.reuse, R120, R12 ;  /* 0x00000078640c723c */ /* 0x040ff0000004180c */
[C---:B------:R-:W-:Y:S08]  /*1e950*/  HMMA.16816.F32.BF16 R16, R100.reuse, R122, R16 ;  /* 0x0000007a6410723c */ /* 0x040ff00000041810 */
[C---:B---3--:R-:W-:Y:S08]  /*1e960*/  HMMA.16816.F32.BF16 R20, R100.reuse, R112, R20 ;  /* 0x000000706414723c */ /* 0x048ff00000041814 */
[C---:B------:R-:W-:Y:S01]  /*1e970*/  HMMA.16816.F32.BF16 R24, R100.reuse, R114, R24 ;  /* 0x000000726418723c */ /* 0x040fe20000041818 */
[----:B------:R-:W3:Y:S07]  /*1e980*/  LDSM.16.MT88.4 R112, [R194+0xf000] ;  /* 0x00f00000c270783b */ /* 0x000eee0000004200 */
[C---:B------:R-:W-:Y:S08]  /*1e990*/  HMMA.16816.F32.BF16 R28, R100.reuse, R124, R28 ;  /* 0x0000007c641c723c */ /* 0x040ff0000004181c */
[C---:B------:R-:W-:Y:S01]  /*1e9a0*/  HMMA.16816.F32.BF16 R32, R100.reuse, R126, R32 ;  /* 0x0000007e6420723c */ /* 0x040fe20000041820 */
[----:B------:R-:W-:Y:S07]  /*1e9b0*/  LDSM.16.MT88.4 R124, [R197+0xd800] ;  /* 0x00d80000c57c783b */ /* 0x000fee0000004200 */
[C---:B-1----:R-:W-:Y:S08]  /*1e9c0*/  HMMA.16816.F32.BF16 R36, R100.reuse, R104, R36 ;  /* 0x000000686424723c */ /* 0x042ff00000041824 */
[C---:B------:R-:W-:Y:S01]  /*1e9d0*/  HMMA.16816.F32.BF16 R40, R100.reuse, R106, R40 ;  /* 0x0000006a6428723c */ /* 0x040fe20000041828 */
[----:B------:R-:W1:Y:S07]  /*1e9e0*/  LDSM.16.MT88.4 R104, [R197+0x11000] ;  /* 0x01100000c568783b */ /* 0x000e6e0000004200 */
[C---:B----4-:R-:W-:Y:S08]  /*1e9f0*/  HMMA.16816.F32.BF16 R44, R100.reuse, R116, R44 ;  /* 0x00000074642c723c */ /* 0x050ff0000004182c */
[C---:B------:R-:W-:Y:S01]  /*1ea00*/  HMMA.16816.F32.BF16 R48, R100.reuse, R118, R48 ;  /* 0x000000766430723c */ /* 0x040fe20000041830 */
[----:B------:R-:W4:Y:S07]  /*1ea10*/  LDSM.16.MT88.4 R116, [R196+0x11000] ;  /* 0x01100000c474783b */ /* 0x000f2e0000004200 */
        /* <DEDUP_REMOVED lines=8> */
[----:B------:R-:W-:Y:S07]  /*1eaa0*/  LDSM.16.MT88.4 R104, [R195+0xd800] ;  /* 0x00d80000c368783b */ /* 0x000fee0000004200 */
[C---:B----4-:R-:W-:Y:S08]  /*1eab0*/  HMMA.16816.F32.BF16 R76, R100.reuse, R116, R76 ;  /* 0x00000074644c723c */ /* 0x050ff0000004184c */
[C---:B------:R-:W-:Y:S01]  /*1eac0*/  HMMA.16816.F32.BF16 R80, R100.reuse, R118, R80 ;  /* 0x000000766450723c */ /* 0x040fe20000041850 */
[----:B------:R-:W1:Y:S07]  /*1ead0*/  LDSM.16.MT88.4 R116, [R196+0xd800] ;  /* 0x00d80000c474783b */ /* 0x000e6e0000004200 */
[C---:B--2---:R-:W-:Y:S08]  /*1eae0*/  HMMA.16816.F32.BF16 R84, R100.reuse, R108, R84 ;  /* 0x0000006c6454723c */ /* 0x044ff00000041854 */
[C---:B------:R-:W-:Y:S08]  /*1eaf0*/  HMMA.16816.F32.BF16 R88, R100.reuse, R110, R88 ;  /* 0x0000006e6458723c */ /* 0x040ff00000041858 */
[C---:B---3--:R-:W-:Y:S08]  /*1eb00*/  HMMA.16816.F32.BF16 R92, R100.reuse, R112, R92 ;  /* 0x00000070645c723c */ /* 0x048ff0000004185c */
[----:B------:R-:W-:Y:S08]  /*1eb10*/  HMMA.16816.F32.BF16 R96, R100, R114, R96 ;  /* 0x000000726460723c */ /* 0x000ff00000041860 */
[C---:B------:R-:W-:Y:S01]  /*1eb20*/  HMMA.16816.F32.BF16 R128, R136.reuse, R124, R4 ;  /* 0x0000007c8880723c */ /* 0x040fe20000041804 */
[----:B------:R-:W2:Y:S07]  /*1eb30*/  LDSM.16.MT88.4 R4, [R196+0x11800] ;  /* 0x01180000c404783b */ /* 0x000eae0000004200 */
[C---:B------:R-:W-:Y:S01]  /*1eb40*/  HMMA.16816.F32.BF16 R124, R136.reuse, R126, R8 ;  /* 0x0000007e887c723c */ /* 0x040fe20000041808 */
[----:B------:R-:W3:Y:S07]  /*1eb50*/  LDSM.16.MT88.4 R8, [R195+0x11800] ;  /* 0x01180000c308783b */ /* 0x000eee0000004200 */
[C---:B-1----:R-:W-:Y:S01]  /*1eb60*/  HMMA.16816.F32.BF16 R120, R136.reuse, R116, R12 ;  /* 0x000000748878723c */ /* 0x042fe2000004180c */
[----:B------:R-:W1:Y:S07]  /*1eb70*/  LDSM.16.MT88.4 R12, [R194+0x11800] ;  /* 0x01180000c20c783b */ /* 0x000e6e0000004200 */
[C---:B------:R-:W-:Y:S07]  /*1eb80*/  HMMA.16816.F32.BF16 R116, R136.reuse, R118, R16 ;  /* 0x000000768874723c */ /* 0x040fee0000041810 */
[----:B------:R-:W-:Y:S01]  /*1eb90*/  FADD.FTZ R17, R169, R170 ;  /* 0x000000aaa9117221 */ /* 0x000fe20000010000 */
[C---:B------:R-:W-:Y:S04]  /*1eba0*/  HMMA.16816.F32.BF16 R112, R136.reuse, R104, R20 ;  /* 0x000000688870723c */ /* 0x040fe80000041814 */
[----:B------:R-:W-:Y:S04]  /*1ebb0*/  FADD.FTZ R17, R168, R17 ;  /* 0x00000011a8117221 */ /* 0x000fe80000010000 */
        /* <DEDUP_REMOVED lines=46> */
.L_x_2439:
        /* <DEDUP_REMOVED lines=11> */
.L_x_2462:
[----:B--23--:R-:W-:Y:S01]  /*1ef50*/  FADD.FTZ R223, R6, R223 ;  /* 0x000000df06df7221 */ /* 0x00cfe20000010000 */
[----:B------:R-:W-:Y:S05]  /*1ef60*/  BRA.DIV ~URZ, `(.L_x_2450) ;  /* 0x00001be27f007947 */ /* 0x000fea000b800000 */
[----:B------:R-:W2:Y:S04]  /*1ef70*/  SHFL.BFLY PT, R0, R221, 0x2, 0x1f ;  /* 0x0c401f00dd007f89 */ /* 0x000ea800000e0000 */
[----:B------:R-:W3:Y:S01]  /*1ef80*/  SHFL.BFLY PT, R10, R223, 0x1, 0x1f ;  /* 0x0c201f00df0a7f89 */ /* 0x000ee200000e0000 */
[----:B--2---:R-:W-:Y:S02]  /*1ef90*/  FADD.FTZ R7, R0, R221 ;  /* 0x000000dd00077221 */ /* 0x004fe40000010000 */
[----:B---3--:R-:W-:-:S03]  /*1efa0*/  FADD.FTZ R10, R223, R10 ;  /* 0x0000000adf0a7221 */ /* 0x008fc60000010000 */
[----:B------:R2:W3:Y:S04]  /*1efb0*/  SHFL.BFLY PT, R6, R7, 0x1, 0x1f ;  /* 0x0c201f0007067f89 */ /* 0x0004e800000e0000 */
.L_x_2463:
        /* <DEDUP_REMOVED lines=266> */
.L_x_2452:
[----:B------:R-:W-:Y:S02]  /*20060*/  ULDC.64 UR4, c[0x0][0x118] ;  /* 0x0000460000047ab9 */ /* 0x000fe40000000a00 */
[----:B------:R-:W2:Y:S04]  /*20070*/  LD.E R2, [R8.64+0x60] ;  /* 0x0000600408027980 */ /* 0x000ea8000c101900 */
[----:B------:R-:W3:Y:S01]  /*20080*/  LD.E R3, [R8.64+0xb4] ;  /* 0x0000b40408037980 */ /* 0x000ee2000c101900 */
[----:B--2---:R-:W-:-:S04]  /*20090*/  IMAD R2, R2, R207, R205 ;  /* 0x000000cf02027224 */ /* 0x004fc800078e02cd */
[----:B---3--:R-:W-:Y:S02]  /*200a0*/  IMAD R3, R3, R2, RZ ;  /* 0x0000000203037224 */ /* 0x008fe400078e02ff */
.L_x_2453:
[----:B------:R-:W-:Y:S05]  /*200b0*/  BSYNC B0 ;  /* 0x0000000000007941 */ /* 0x000fea0003800000 */
.L_x_2451:
[----:B------:R-:W-:Y:S01]  /*200c0*/  ULDC.64 UR4, c[0x0][0x118] ;  /* 0x0000460000047ab9 */ /* 0x000fe20000000a00 */
[----:B------:R-:W1:Y:S04]  /*200d0*/  S2R R2, SR_TID.X ;  /* 0x0000000000027919 */ /* 0x000e680000002100 */
[----:B------:R2:W5:Y:S04]  /*200e0*/  LD.E.64 R70, [R8.64+0x70] ;  /* 0x0000700408467980 */ /* 0x000568000c101b00 */
[----:B------:R2:W5:Y:S01]  /*200f0*/  LD.E.64 R72, [R8.64+0xa0] ;  /* 0x0000a00408487980 */ /* 0x000562000c101b00 */
[----:B------:R-:W-:Y:S01]  /*20100*/  WARPSYNC 0xffffffff ;  /* 0xffffffff00007948 */ /* 0x000fe20003800000 */
[----:B------:R-:W-:Y:S01]  /*20110*/  SHF.R.S32.HI R64, RZ, 0x1f, R13 ;  /* 0x0000001fff407819 */ /* 0x000fe2000001140d */
[----:B------:R-:W-:Y:S01]  /*20120*/  BSSY B0, `(.L_x_2454) ;  /* 0x000002a000007945 */ /* 0x000fe20003800000 */
[----:B------:R-:W-:Y:S02]  /*20130*/  BAR.SYNC.DEFER_BLOCKING 0x0 ;  /* 0x0000000000007b1d */ /* 0x000fe40000010000 */
[----:B------:R-:W-:-:S04]  /*20140*/  LEA.HI R64, R64, R13, RZ, 0x2 ;  /* 0x0000000d40407211 */ /* 0x000fc800078f10ff */
[----:B------:R-:W-:Y:S02]  /*20150*/  LOP3.LUT R64, R64, 0xffffffc, RZ, 0xc0, !PT ;  /* 0x0ffffffc40407812 */ /* 0x000fe400078ec0ff */
[----:B-1----:R-:W-:-:S04]  /*20160*/  SHF.R.S32.HI R15, RZ, 0x1f, R2 ;  /* 0x0000001fff0f7819 */ /* 0x002fc80000011402 */
[----:B------:R-:W-:-:S04]  /*20170*/  LEA.HI R65, R15, R2, RZ, 0x5 ;  /* 0x000000020f417211 */ /* 0x000fc800078f28ff */
[----:B------:R-:W-:Y:S01]  /*20180*/  LOP3.LUT R65, R65, 0xffffffe0, RZ, 0xc0, !PT ;  /* 0xffffffe041417812 */ /* 0x000fe200078ec0ff */
[----:B------:R2:W1:Y:S04]  /*20190*/  LDS.128 R56, [R211] ;  /* 0x00000000d3387984 */ /* 0x0004680000000c00 */
[----:B------:R-:W-:Y:S01]  /*201a0*/  IMAD.IADD R10, R2, 0x1, -R65 ;  /* 0x00000001020a7824 */ /* 0x000fe200078e0a41 */
[----:B------:R-:W-:Y:S01]  /*201b0*/  LOP3.LUT R65, R11, 0xffffffe0, RZ, 0xc0, !PT ;  /* 0xffffffe00b417812 */ /* 0x000fe200078ec0ff */
[----:B------:R2:W3:Y:S03]  /*201c0*/  LDS.128 R52, [R211+0x800] ;  /* 0x00080000d3347984 */ /* 0x0004e60000000c00 */
[----:B------:R-:W-:Y:S01]  /*201d0*/  SHF.R.S32.HI R11, RZ, 0x1f, R10 ;  /* 0x0000001fff0b7819 */ /* 0x000fe2000001140a */
[----:B------:R-:W-:Y:S01]  /*201e0*/  IMAD.IADD R14, R4, 0x1, -R65 ;  /* 0x00000001040e7824 */ /* 0x000fe200078e0a41 */
[----:B------:R2:W4:Y:S02]  /*201f0*/  LDS.128 R48, [R211+0x1000] ;  /* 0x00100000d3307984 */ /* 0x0005240000000c00 */
[----:B------:R-:W-:Y:S01]  /*20200*/  LEA.HI R11, R11, R10, RZ, 0x2 ;  /* 0x0000000a0b0b7211 */ /* 0x000fe200078f10ff */
[----:B------:R-:W-:Y:S01]  /*20210*/  IMAD.IADD R10, R13, 0x1, -R64 ;  /* 0x000000010d0a7824 */ /* 0x000fe200078e0a40 */
[----:B------:R2:W1:Y:S01]  /*20220*/  LDS.128 R44, [R211+0x1800] ;  /* 0x00180000d32c7984 */ /* 0x0004620000000c00 */
[----:B------:R-:W-:-:S02]  /*20230*/  LOP3.LUT P0, RZ, R14, 0x3, RZ, 0xc0, !PT ;  /* 0x000000030eff7812 */ /* 0x000fc4000780c0ff */
[----:B------:R-:W-:Y:S01]  /*20240*/  SHF.R.S32.HI R11, RZ, 0x2, R11 ;  /* 0x00000002ff0b7819 */ /* 0x000fe2000001140b */
[----:B------:R2:W1:Y:S04]  /*20250*/  LDS.128 R40, [R211+0x2000] ;  /* 0x00200000d3287984 */ /* 0x0004680000000c00 */
[----:B------:R2:W1:Y:S01]  /*20260*/  LDS.128 R36, [R211+0x2800] ;  /* 0x00280000d3247984 */ /* 0x0004620000000c00 */
[----:B------:R-:W-:-:S03]  /*20270*/  IMAD R10, R10, 0x10, R11 ;  /* 0x000000100a0a7824 */ /* 0x000fc600078e020b */
[----:B------:R2:W1:Y:S04]  /*20280*/  LDS.128 R32, [R211+0x3000] ;  /* 0x00300000d3207984 */ /* 0x0004680000000c00 */
[----:B------:R2:W1:Y:S04]  /*20290*/  LDS.128 R28, [R211+0x3800] ;  /* 0x00380000d31c7984 */ /* 0x0004680000000c00 */
[----:B------:R2:W1:Y:S04]  /*202a0*/  LDS.128 R24, [R211+0x4000] ;  /* 0x00400000d3187984 */ /* 0x0004680000000c00 */
[----:B------:R2:W1:Y:S04]  /*202b0*/  LDS.128 R20, [R211+0x4800] ;  /* 0x00480000d3147984 */ /* 0x0004680000000c00 */
[----:B------:R2:W1:Y:S04]  /*202c0*/  LDS.128 R16, [R211+0x5000] ;  /* 0x00500000d3107984 */ /* 0x0004680000000c00 */
[----:B------:R2:W1:Y:S01]  /*202d0*/  LDS.128 R60, [R211+0x5800] ;  /* 0x00580000d33c7984 */ /* 0x0004620000000c00 */
[----:B------:R-:W-:Y:S05]  /*202e0*/  @P0 BRA `(.L_x_2455) ;  /* 0x000000d000000947 */ /* 0x000fea0003800000 */
[----:B---3--:R-:W-:Y:S01]  /*202f0*/  IMAD R11, R208, 0x40, R3 ;  /* 0x00000040d00b7824 */ /* 0x008fe200078e0203 */
        /* <DEDUP_REMOVED lines=12> */
.L_x_2455:
[----:B---3--:R-:W-:Y:S05]  /*203c0*/  BSYNC B0 ;  /* 0x0000000000007941 */ /* 0x008fea0003800000 */
.L_x_2454:
[----:B------:R-:W-:Y:S01]  /*203d0*/  LEA.HI R3, R5, R4, RZ, 0x3 ;  /* 0x0000000405037211 */ /* 0x000fe200078f18ff */
[----:B------:R-:W-:Y:S01]  /*203e0*/  ULDC.64 UR4, c[0x0][0x118] ;  /* 0x0000460000047ab9 */ /* 0x000fe20000000a00 */
[----:B------:R-:W-:Y:S01]  /*203f0*/  LEA.HI R15, R15, R2, RZ, 0x3 ;  /* 0x000000020f0f7211 */ /* 0x000fe200078f18ff */
[----:B--2---:R2:W5:Y:S01]  /*20400*/  LD.E R8, [R8.64+0xc0] ;  /* 0x0000c00408087980 */ /* 0x004562000c101900 */
[----:B------:R-:W-:Y:S01]  /*20410*/  LOP3.LUT R3, R3, 0xfffffff8, RZ, 0xc0, !PT ;  /* 0xfffffff803037812 */ /* 0x000fe200078ec0ff */
[----:B------:R-:W-:Y:S01]  /*20420*/  BSSY B0, `(.L_x_2456) ;  /* 0x0000028000007945 */ /* 0x000fe20003800000 */
[----:B------:R-:W-:-:S02]  /*20430*/  LOP3.LUT R5, R15, 0xfffffff8, RZ, 0xc0, !PT ;  /* 0xfffffff80f057812 */ /* 0x000fc400078ec0ff */
[----:B------:R-:W-:Y:S01]  /*20440*/  SHF.R.S32.HI R15, RZ, 0x3, R15 ;  /* 0x00000003ff0f7819 */ /* 0x000fe2000001140f */
[----:B------:R-:W-:Y:S02]  /*20450*/  IMAD.IADD R3, R4, 0x1, -R3 ;  /* 0x0000000104037824 */ /* 0x000fe400078e0a03 */
[----:B------:R-:W-:Y:S01]  /*20460*/  IMAD.IADD R5, R2, 0x1, -R5 ;  /* 0x0000000102057824 */ /* 0x000fe200078e0a05 */
[----:B------:R-:W-:Y:S01]  /*20470*/  SHF.R.S32.HI R2, RZ, 0x1f, R205 ;  /* 0x0000001fff027819 */ /* 0x000fe200000114cd */
[----:B------:R-:W-:Y:S02]  /*20480*/  IMAD.SHL.U32 R12, R3, 0x8, RZ ;  /* 0x00000008030c7824 */ /* 0x000fe400078e00ff */
[----:B------:R-:W-:Y:S02]  /*20490*/  IMAD.SHL.U32 R3, R208, 0x40, RZ ;  /* 0x00000040d0037824 */ /* 0x000fe400078e00ff */
[----:B------:R-:W-:Y:S01]  /*204a0*/  IMAD.SHL.U32 R5, R5, 0x8, RZ ;  /* 0x0000000805057824 */ /* 0x000fe200078e00ff */
[----:B------:R-:W-:Y:S01]  /*204b0*/  SHF.R.S32.HI R13, RZ, 0x1f, R12 ;  /* 0x0000001fff0d7819 */ /* 0x000fe2000001140c */
[----:B------:R-:W-:Y:S01]  /*204c0*/  IMAD R7, R69, R3, RZ ;  /* 0x0000000345077224 */ /* 0x000fe200078e02ff */
[----:B------:R-:W-:-:S03]  /*204d0*/  SHF.R.S32.HI R4, RZ, 0x1f, R3 ;  /* 0x0000001fff047819 */ /* 0x000fc60000011403 */
[----:B------:R-:W-:-:S04]  /*204e0*/  IMAD.WIDE.U32 R10, R68, R3, R12 ;  /* 0x00000003440a7225 */ /* 0x000fc800078e000c */
[----:B------:R-:W-:Y:S01]  /*204f0*/  IMAD R7, R68, R4, R7 ;  /* 0x0000000444077224 */ /* 0x000fe200078e0207 */
[----:B------:R-:W-:Y:S01]  /*20500*/  IADD3 R6, P0, R6, R10, RZ ;  /* 0x0000000a06067210 */ /* 0x000fe20007f1e0ff */
[----:B------:R-:W-:Y:S02]  /*20510*/  IMAD.IADD R3, R209, 0x1, -R3 ;  /* 0x00000001d1037824 */ /* 0x000fe400078e0a03 */
[----:B--2---:R-:W-:Y:S01]  /*20520*/  IMAD R9, R67, R205, RZ ;  /* 0x000000cd43097224 */ /* 0x004fe200078e02ff */
[----:B------:R-:W-:Y:S02]  /*20530*/  IADD3.X R7, R0, R11, R7, P0, !PT ;  /* 0x0000000b00077210 */ /* 0x000fe400007fe407 */
[----:B------:R-:W-:Y:S01]  /*20540*/  ISETP.GE.AND P0, PT, R15, R3, PT ;  /* 0x000000030f00720c */ /* 0x000fe20003f06270 */
[C---:B------:R-:W-:Y:S01]  /*20550*/  IMAD R2, R66.reuse, R2, R9 ;  /* 0x0000000242027224 */ /* 0x040fe200078e0209 */
[----:B------:R-:W-:Y:S01]  /*20560*/  IADD3 R9, R5, 0x40, RZ ;  /* 0x0000004005097810 */ /* 0x000fe20007ffe0ff */
[----:B------:R-:W-:Y:S01]  /*20570*/  IMAD.WIDE.U32 R66, R66, R205, R6 ;  /* 0x000000cd42427225 */ /* 0x000fe200078e0006 */
[----:B------:R-:W-:-:S02]  /*20580*/  SHF.R.S32.HI R7, RZ, 0x1f, R15 ;  /* 0x0000001fff077819 */ /* 0x000fc4000001140f */
[----:B------:R-:W-:Y:S01]  /*20590*/  IADD3 R5, R5, 0x80, RZ ;  /* 0x0000008005057810 */ /* 0x000fe20007ffe0ff */
[----:B------:R-:W-:-:S06]  /*205a0*/  IMAD.IADD R65, R67, 0x1, R2 ;  /* 0x0000000143417824 */ /* 0x000fcc00078e0202 */
[----:B------:R-:W-:Y:S05]  /*205b0*/  @P0 BRA `(.L_x_2457) ;  /* 0x000000e000000947 */ /* 0x000fea0003800000 */
[----:B------:R-:W-:Y:S01]  /*205c0*/  IMAD R0, R69, R15, RZ ;  /* 0x0000000f45007224 */ /* 0x000fe200078e02ff */
[-C--:B-----5:R-:W-:Y:S01]  /*205d0*/  ISETP.GE.AND P3, PT, R12, R8.reuse, PT ;  /* 0x000000080c00720c */ /* 0x0a0fe20003f66270 */
        /* <DEDUP_REMOVED lines=9> */
[----:B-1----:R1:W-:Y:S04]  /*20670*/  @!P3 ST.E.128 [R72.64], R56 ;  /* 0x000000384800b985 */ /* 0x0023e8000c101d04 */
[----:B------:R1:W-:Y:S04]  /*20680*/  @!P2 ST.E.128 [R72.64+0x80], R40 ;  /* 0x000080284800a985 */ /* 0x0003e8000c101d04 */
[----:B------:R1:W-:Y:S02]  /*20690*/  @!P1 ST.E.128 [R72.64+0x100], R24 ;  /* 0x0001001848009985 */ /* 0x0003e4000c101d04 */
.L_x_2457:
[----:B------:R-:W-:Y:S05]  /*206a0*/  BSYNC B0 ;  /* 0x0000000000007941 */ /* 0x000fea0003800000 */
.L_x_2456:
        /* <DEDUP_REMOVED lines=21> */
.L_x_2459:
[----:B------:R-:W-:Y:S05]  /*20800*/  BSYNC B0 ;  /* 0x0000000000007941 */ /* 0x000fea0003800000 */
.L_x_2458:
        /* <DEDUP_REMOVED lines=21> */
.L_x_2461:
[----:B------:R-:W-:Y:S05]  /*20960*/  BSYNC B0 ;  /* 0x0000000000007941 */ /* 0x000fea0003800000 */
.L_x_2460:
[----:B------:R-:W-:Y:S01]  /*20970*/  IADD3 R0, R15, 0x30, RZ ;  /* 0x000000300f007810 */ /* 0x000fe20007ffe0ff */
[----:B------:R-:W-:-:S03]  /*20980*/  IMAD.MOV.U32 R207, RZ, RZ, 0x0 ;  /* 0x00000000ffcf7424 */ /* 0x000fc600078e00ff */
[----:B------:R-:W-:-:S13]  /*20990*/  ISETP.GE.AND P0, PT, R0, R3, PT ;  /* 0x000000030000720c */ /* 0x000fda0003f06270 */
[----:B------:R-:W-:Y:S05]  /*209a0*/  @P0 RET.REL.NODEC R206 `(_ZN5flash24flash_fwd_splitkv_kernelI23Flash_fwd_kernel_traitsILi192ELi64ELi64ELi4ELb0ELb0EN7cutlass10bfloat16_tE19Flash_kernel_traitsILi192ELi64ELi64ELi4ES3_EELb0ELb1ELb0ELb0ELb0ELb0ELb0ELb1EEEvNS_16Flash_fwd_paramsE) ;  /* 0xfffdf650ce000950 */ /* 0x000fea0003c3ffff */
[----:B------:R-:W-:Y:S01]  /*209b0*/  IADD3 R15, P0, R15, 0x30, RZ ;  /* 0x000000300f0f7810 */ /* 0x000fe20007f1e0ff */
[----:B------:R-:W-:Y:S01]  /*209c0*/  IMAD.MOV.U32 R2, RZ, RZ, R66 ;  /* 0x000000ffff027224 */ /* 0x000fe200078e0042 */
[----:B------:R-:W-:Y:S01]  /*209d0*/  MOV R3, R65 ;  /* 0x0000004100037202 */ /* 0x000fe20000000f00 */
[----:B------:R-:W-:Y:S01]  /*209e0*/  ULDC.64 UR4, c[0x0][0x118] ;  /* 0x0000460000047ab9 */ /* 0x000fe20000000a00 */
[-C--:B-----5:R-:W-:Y:S01]  /*209f0*/  ISETP.GE.AND P1, PT, R12, R8.reuse, PT ;  /* 0x000000080c00720c */ /* 0x0a0fe20003f26270 */
        /* <DEDUP_REMOVED lines=9> */
[----:B-1----:R1:W-:Y:S01]  /*20a90*/  @!P0 ST.E.128 [R6.64+0x80], R28 ;  /* 0x0000801c06008985 */ /* 0x0023e2000c101d04 */
[----:B------:R-:W-:-:S03]  /*20aa0*/  ISETP.GE.AND P0, PT, R5, R8, PT ;  /* 0x000000080500720c */ /* 0x000fc60003f06270 */
[----:B------:R1:W-:Y:S10]  /*20ab0*/  @!P1 ST.E.128 [R6.64], R44 ;  /* 0x0000002c06009985 */ /* 0x0003f4000c101d04 */
[----:B------:R-:W-:Y:S05]  /*20ac0*/  @P0 RET.REL.NODEC R206 `(_ZN5flash24flash_fwd_splitkv_kernelI23Flash_fwd_kernel_traitsILi192ELi64ELi64ELi4ELb0ELb0EN7cutlass10bfloat16_tE19Flash_kernel_traitsILi192ELi64ELi64ELi4ES3_EELb0ELb1ELb0ELb0ELb0ELb0ELb0ELb1EEEvNS_16Flash_fwd_paramsE) ;  /* 0xfffdf530ce000950 */ /* 0x000fea0003c3ffff */
[----:B------:R-:W-:Y:S01]  /*20ad0*/  MOV R207, 0x0 ;  /* 0x0000000000cf7802 */ /* 0x000fe20000000f00 */
[----:B------:R-:W-:-:S02]  /*20ae0*/  ULDC.64 UR4, c[0x0][0x118] ;  /* 0x0000460000047ab9 */ /* 0x000fc40000000a00 */
[----:B------:R2:W-:Y:S01]  /*20af0*/  ST.E.128 [R6.64+0x100], R60 ;  /* 0x0001003c06007985 */ /* 0x0005e2000c101d04 */
[----:B------:R-:W-:Y:S05]  /*20b00*/  RET.REL.NODEC R206 `(_ZN5flash24flash_fwd_splitkv_kernelI23Flash_fwd_kernel_traitsILi192ELi64ELi64ELi4ELb0ELb0EN7cutlass10bfloat16_tE19Flash_kernel_traitsILi192ELi64ELi64ELi4ES3_EELb0ELb1ELb0ELb0ELb0ELb0ELb0ELb1EEEvNS_16Flash_fwd_paramsE) ;  /* 0xfffdf4f0ce007950 */ /* 0x000fea0003c3ffff */
.L_x_2449:
[----:B------:R-:W-:Y:S02]  /*20b10*/  MOV R6, 0x2 ;  /* 0x0000000200067802 */ /* 0x000fe40000000f00 */
[----:B------:R-:W-:Y:S02]  /*20b20*/  MOV R4, 0x20b40 ;  /* 0x00020b4000047802 */ /* 0x000fe40000000f00 */
[----:B-1---5:R-:W-:Y:S05]  /*20b30*/  CALL.REL.NOINC `($__internal_18_$__cuda_sm70_shflsync_bfly_p) ;  /* 0x000000f000007944 */ /* 0x022fea0003c00000 */
[----:B-12---:R-:W-:Y:S05]  /*20b40*/  BRA `(.L_x_2462) ;  /* 0xffffe40000007947 */ /* 0x006fea000383ffff */
.L_x_2450:
[----:B------:R-:W-:Y:S02]  /*20b50*/  MOV R6, 0x1 ;  /* 0x0000000100067802 */ /* 0x000fe40000000f00 */
[----:B------:R-:W-:Y:S02]  /*20b60*/  MOV R4, 0x20b80 ;  /* 0x00020b8000047802 */ /* 0x000fe40000000f00 */
[----:B-1---5:R-:W-:Y:S05]  /*20b70*/  CALL.REL.NOINC `($__internal_18_$__cuda_sm70_shflsync_bfly_p) ;  /* 0x000000b000007944 */ /* 0x022fea0003c00000 */
[----:B--2---:R-:W-:Y:S01]  /*20b80*/  FADD.FTZ R10, R223, R6 ;  /* 0x00000006df0a7221 */ /* 0x004fe20000010000 */
[----:B-1----:R-:W-:Y:S02]  /*20b90*/  MOV R223, R221 ;  /* 0x000000dd00df7202 */ /* 0x002fe40000000f00 */
[----:B------:R-:W-:Y:S02]  /*20ba0*/  MOV R6, 0x2 ;  /* 0x0000000200067802 */ /* 0x000fe40000000f00 */
[----:B------:R-:W-:-:S02]  /*20bb0*/  MOV R4, 0x20bd0 ;  /* 0x00020bd000047802 */ /* 0x000fc40000000f00 */
[----:B------:R-:W-:Y:S05]  /*20bc0*/  CALL.REL.NOINC `($__internal_18_$__cuda_sm70_shflsync_bfly_p) ;  /* 0x0000006000007944 */ /* 0x000fea0003c00000 */
[----:B--2---:R-:W-:Y:S01]  /*20bd0*/  FADD.FTZ R7, R221, R6 ;  /* 0x00000006dd077221 */ /* 0x004fe20000010000 */
[----:B------:R-:W-:-:S02]  /*20be0*/  MOV R6, 0x1 ;  /* 0x0000000100067802 */ /* 0x000fc40000000f00 */
[----:B------:R-:W-:Y:S02]  /*20bf0*/  MOV R4, 0x20c20 ;  /* 0x00020c2000047802 */ /* 0x000fe40000000f00 */
[----:B-1----:R-:W-:Y:S02]  /*20c00*/  MOV R223, R7 ;  /* 0x0000000700df7202 */ /* 0x002fe40000000f00 */
[----:B------:R-:W-:Y:S05]  /*20c10*/  CALL.REL.NOINC `($__internal_18_$__cuda_sm70_shflsync_bfly_p) ;  /* 0x0000001000007944 */ /* 0x000fea0003c00000 */
[----:B-12---:R-:W-:Y:S05]  /*20c20*/  BRA `(.L_x_2463) ;  /* 0xffffe39000007947 */ /* 0x006fea000383ffff */
        .weak           $__internal_18_$__cuda_sm70_shflsync_bfly_p
        .type           $__internal_18_$__cuda_sm70_shflsync_bfly_p,@function
        .size           $__internal_18_$__cuda_sm70_shflsync_bfly_p,(.L_x_7791 - $__internal_18_$__cuda_sm70_shflsync_bfly_p)
$__internal_18_$__cuda_sm70_shflsync_bfly_p:
[----:B------:R-:W-:Y:S01]  /*20c30*/  MOV R12, R4 ;  /* 0x00000004000c7202 */ /* 0x000fe20000000f00 */
[----:B------:R-:W-:Y:S04]  /*20c40*/  WARPSYNC R0 ;  /* 0x0000000000007348 */ /* 0x000fe80003800000 */
[----:B------:R-:W-:Y:S01]  /*20c50*/  MOV R13, 0x0 ;  /* 0x00000000000d7802 */ /* 0x000fe20000000f00 */
[----:B------:R1:W2:Y:S03]  /*20c60*/  SHFL.BFLY PT, R6, R223, R6, R5 ;  /* 0x0c000006df067389 */ /* 0x0002a600000e0005 */
[----:B------:R-:W-:Y:S05]  /*20c70*/  RET.REL.NODEC R12 `(_ZN5flash24flash_fwd_splitkv_kernelI23Flash_fwd_kernel_traitsILi192ELi64ELi64ELi4ELb0ELb0EN7cutlass10bfloat16_tE19Flash_kernel_traitsILi192ELi64ELi64ELi4ES3_EELb0ELb1ELb0ELb0ELb0ELb0ELb0ELb1EEEvNS_16Flash_fwd_paramsE) ;  /* 0xfffdf3800c007950 */ /* 0x000fea0003c3ffff */
.L_x_2464:
        /* <DEDUP_REMOVED lines=16> */
.L_x_7791:


//--------------------- .text._ZN5flash24flash_fwd_splitkv_kernelI23Flash_fwd_kernel_traitsILi192ELi64ELi64ELi4ELb0ELb0EN7cutlass10bfloat16_tE19Flash_kernel_traitsILi192ELi64ELi64ELi4ES3_EELb0ELb1ELb0ELb0ELb0ELb1ELb0ELb1EEEvNS_16Flash_fwd_paramsE --------------------------
	.section	.text._ZN5flash24flash_fwd_splitkv_kernelI23Flash_fwd_kernel_traitsILi192ELi64ELi64ELi4ELb0ELb0EN7cutlass10bfloat16_tE19Flash_kernel_traitsILi192ELi64ELi64ELi4ES3_EELb0ELb1ELb0ELb0ELb0ELb1ELb0ELb1EEEvNS_16Flash_fwd_paramsE,"ax",@progbits
	.sectioninfo	@"SHI_REGISTERS=246"
	.align	128
        .global         _ZN5flash24flash_fwd_splitkv_kernelI23Flash_fwd_kernel_traitsILi192ELi64ELi64ELi4ELb0ELb0EN7cutlass10bfloat16_tE19Flash_kernel_traitsILi192ELi64ELi64ELi4ES3_EELb0ELb1ELb0ELb0ELb0ELb1ELb0ELb1EEEvNS_16Flash_fwd_paramsE
        .type           _ZN5flash24flash_fwd_splitkv_kernelI23Flash_fwd_kernel_traitsILi192ELi64ELi64ELi4ELb0ELb0EN7cutlass10bfloat16_tE19Flash_kernel_traitsILi192ELi64ELi64ELi4ES3_EELb0ELb1ELb0ELb0ELb0ELb1ELb0ELb1EEEvNS_16Flash_fwd_paramsE,@function
        .size           _ZN5flash24flash_fwd_splitkv_kernelI23Flash_fwd_kernel_traitsILi192ELi64ELi64ELi4ELb0ELb0EN7cutlass10bfloat16_tE19Flash_kernel_traitsILi192ELi64ELi64ELi4ES3_EELb0ELb1ELb0ELb0ELb0ELb1ELb0ELb1EEEvNS_16Flash_fwd_paramsE,(.L_x_7793 - _ZN5flash24flash_fwd_splitkv_kernelI23Flash_fwd_kernel_traitsILi192ELi64ELi64ELi4ELb0ELb0EN7cutlass10bfloat16_tE19Flash_kernel_traitsILi192ELi64ELi64ELi4ES3_EELb0ELb1ELb0ELb0ELb0ELb1ELb0ELb1EEEvNS_16Flash_fwd_paramsE)
        .other          _ZN5flash24flash_fwd_splitkv_kernelI23Flash_fwd_kernel_traitsILi192ELi64ELi64ELi4ELb0ELb0EN7cutlass10bfloat16_tE19Flash_kernel_traitsILi192ELi64ELi64ELi4ES3_EELb0ELb1ELb0ELb0ELb0ELb1ELb0ELb1EEEvNS_16Flash_fwd_paramsE,@"STO_CUDA_ENTRY STV_DEFAULT"
_ZN5flash24flash_fwd_splitkv_kernelI23Flash_fwd_kernel_traitsILi192ELi64ELi64ELi4ELb0ELb0EN7cutlass10bfloat16_tE19Flash_kernel_traitsILi192ELi64ELi64ELi4ES3_EELb0ELb1ELb0ELb0ELb0ELb1ELb0ELb1EEEvNS_16Flash_fwd_paramsE:
.text._ZN5flash24flash_fwd_splitkv_kernelI23Flash_fwd_kernel_traitsILi192ELi64ELi64ELi4ELb0ELb0EN7cutlass10bfloat16_tE19Flash_kernel_traitsILi192ELi64ELi64ELi4ES3_EELb0ELb1ELb0ELb0ELb0ELb1ELb0ELb1EEEvNS_16Flash_fwd_paramsE:
        /* <DEDUP_REMOVED lines=9> */
[----:B-123--:R-:W-:Y:S05]  /*0090*/  CALL.REL.NOINC `($_ZN5flash24flash_fwd_splitkv_kernelI23Flash_fwd_kernel_traitsILi192ELi64ELi64ELi4ELb0ELb0EN7cutlass10bfloat16_tE19Flash_kernel_traitsILi192ELi64ELi64ELi4ES3_EELb0ELb1ELb0ELb0ELb0ELb1ELb0ELb1EEEvNS_16Flash_fwd_paramsE$_ZN5flash30compute_attn_1rowblock_splitkvI23Flash_fwd_kernel_traitsILi192ELi64ELi64ELi4ELb0ELb0EN7cutlass10bfloat16_tE19Flash_kernel_traitsILi192ELi64ELi64ELi4ES3_EELb0ELb1ELb0ELb0ELb0ELb1ELb0ELb1ENS_16Flash_fwd_paramsEEEvRKT8_iiiii) ;  /* 0x0000002000007944 */ /* 0x00efea0003c00000 */
[----:B------:R-:W-:Y:S05]  /*00a0*/  BSYNC B4 ;  /* 0x0000000000047941 */ /* 0x000fea0003800000 */
.L_x_2465:
[----:B------:R-:W-:Y:S05]  /*00b0*/  EXIT ;  /* 0x000000000000794d */ /* 0x000fea0003800000 */
        .type           $_ZN5flash24flash_fwd_splitkv_kernelI23Flash_fwd_kernel_traitsILi192ELi64ELi64ELi4ELb0ELb0EN7cutlass10bfloat16_tE19Flash_kernel_traitsILi192ELi64ELi64ELi4ES3_EELb0ELb1ELb0ELb0ELb0ELb1ELb0ELb1EEEvNS_16Flash_fwd_paramsE$_ZN5flash30compute_attn_1rowblock_splitkvI23Flash_fwd_kernel_traitsILi192ELi64ELi64ELi4ELb0ELb0EN7cutlass10bfloat16_tE19Flash_kernel_traitsILi192ELi64ELi64ELi4ES3_EELb0ELb1ELb0ELb0ELb0ELb1ELb0ELb1ENS_16Flash_fwd_paramsEEEvRKT8_iiiii,@function
        .size           $_ZN5flash24flash_fwd_splitkv_kernelI23Flash_fwd_kernel_traitsILi192ELi64ELi64ELi4ELb0ELb0EN7cutlass10bfloat16_tE19Flash_kernel_traitsILi192ELi64ELi64ELi4ES3_EELb0ELb1ELb0ELb0ELb0ELb1ELb0ELb1EEEvNS_16Flash_fwd_paramsE$_ZN5flash30compute_attn_1rowblock_splitkvI23Flash_fwd_kernel_traitsILi192ELi64ELi64ELi4ELb0ELb0EN7cutlass10bfloat16_tE19Flash_kernel_traitsILi192ELi64ELi64ELi4ES3_EELb0ELb1ELb0ELb0ELb0ELb1ELb0ELb1ENS_16Flash_fwd_paramsEEEvRKT8_iiiii,($__internal_19_$__cuda_sm70_shflsync_bfly_p - $_ZN5flash24flash_fwd_splitkv_kernelI23Flash_fwd_kernel_traitsILi192ELi64ELi64ELi4ELb0ELb0EN7cutlass10bfloat16_tE19Flash_kernel_traitsILi192ELi64ELi64ELi4ES3_EELb0ELb1ELb0ELb0ELb0ELb1ELb0ELb1EEEvNS_16Flash_fwd_paramsE$_ZN5flash30compute_attn_1rowblock_splitkvI23Flash_fwd_kernel_traitsILi192ELi64ELi64ELi4ELb0ELb0EN7cutlass10bfloat16_tE19Flash_kernel_traitsILi192ELi64ELi64ELi4ES3_EELb0ELb1ELb0ELb0ELb0ELb1ELb0ELb1ENS_16Flash_fwd_paramsEEEvRKT8_iiiii)
$_ZN5flash24flash_fwd_splitkv_kernelI23Flash_fwd_kernel_traitsILi192ELi64ELi64ELi4ELb0ELb0EN7cutlass10bfloat16_tE19Flash_kernel_traitsILi192ELi64ELi64ELi4ES3_EELb0ELb1ELb0ELb0ELb0ELb1ELb0ELb1EEEvNS_16Flash_fwd_paramsE$_ZN5flash30compute_attn_1rowblock_splitkvI23Flash_fwd_kernel_traitsILi192ELi64ELi64ELi4ELb0ELb0EN7cutlass10bfloat16_tE19Flash_kernel_traitsILi192ELi64ELi64ELi4ES3_EELb0ELb1ELb0ELb0ELb0ELb1ELb0ELb1ENS_16Flash_fwd_paramsEEEvRKT8_iiiii:
        /* <DEDUP_REMOVED lines=20> */
.L_x_2467:
[----:B------:R-:W-:Y:S05]  /*0200*/  BSYNC B0 ;  /* 0x0000000000007941 */ /* 0x000fea0003800000 */
.L_x_2466:
        /* <DEDUP_REMOVED lines=17> */
.L_x_2469:
[----:B------:R4:W5:Y:S02]  /*0320*/  LD.E R75, [R18.64+0xb8] ;  /* 0x0000b806124b7980 */ /* 0x000964000c101900 */
.L_x_2470:
[----:B------:R-:W-:Y:S05]  /*0330*/  BSYNC B0 ;  /* 0x0000000000007941 */ /* 0x000fea0003800000 */
.L_x_2468:
        /* <DEDUP_REMOVED lines=10> */
.L_x_2472:
[----:B------:R-:W2:Y:S01]  /*03e0*/  LD.E.64 R2, [R18.64+0x108] ;  /* 0x0001080612027980 */ /* 0x000ea2000c101b00 */
[----:B------:R-:W-:Y:S01]  /*03f0*/  BSSY B0, `(.L_x_2474) ;  /* 0x0000006000007945 */ /* 0x000fe20003800000 */
[----:B------:R-:W-:Y:S01]  /*0400*/  IMAD.MOV.U32 R68, RZ, RZ, RZ ;  /* 0x000000ffff447224 */ /* 0x000fe200078e00ff */
[----:B--2---:R-:W-:-:S04]  /*0410*/  ISETP.NE.U32.AND P0, PT, R2, RZ, PT ;  /* 0x000000ff0200720c */ /* 0x004fc80003f05070 */
[----:B------:R-:W-:-:S13]  /*0420*/  ISETP.NE.AND.EX P0, PT, R3, RZ, PT, P0 ;  /* 0x000000ff0300720c */ /* 0x000fda0003f05300 */
[----:B------:R-:W-:Y:S05]  /*0430*/  @!P0 BRA `(.L_x_2475) ;  /* 0x0000001000008947 */ /* 0x000fea0003800000 */
[----:B------:R2:W5:Y:S02]  /*0440*/  LD.E R68, [R18.64+0xbc] ;  /* 0x0000bc0612447980 */ /* 0x000564000c101900 */
.L_x_2475:
[----:B------:R-:W-:Y:S05]  /*0450*/  BSYNC B0 ;  /* 0x0000000000007941 */ /* 0x000fea0003800000 */
.L_x_2474:
[----:B-----5:R-:W-:Y:S02]  /*0460*/  IADD3 R68, R75, R68, RZ ;  /* 0x000000444b447210 */ /* 0x020fe40007ffe0ff */
.L_x_2473:
[----:B------:R-:W-:Y:S05]  /*0470*/  BSYNC B1 ;  /* 0x0000000000017941 */ /* 0x000fea0003800000 */
.L_x_2471:
[----:B------:R-:W-:Y:S01]  /*0480*/  IMAD.SHL.U32 R72, R216, 0x40, RZ ;  /* 0x00000040d8487824 */ /* 0x000fe200078e00ff */
[----:B------:R-:W-:Y:S01]  /*0490*/  MOV R2, R214 ;  /* 0x000000d600027202 */ /* 0x000fe20000000f00 */
[----:B------:R-:W-:-:S03]  /*04a0*/  IMAD.MOV.U32 R3, RZ, RZ, 0x0 ;  /* 0x00000000ff037424 */ /* 0x000fc600078e00ff */
[----:B------:R-:W-:-:S13]  /*04b0*/  ISETP.GT.AND P0, PT, R217, R72, PT ;  /* 0x00000048d900720c */ /* 0x000fda0003f04270 */
[----:B------:R-:W-:Y:S05]  /*04c0*/  @!P0 RET.REL.NODEC R2 `(_ZN5flash24flash_fwd_splitkv_kernelI23Flash_fwd_kernel_traitsILi192ELi64ELi64ELi4ELb0ELb0EN7cutlass10bfloat16_tE19Flash_kernel_traitsILi192ELi64ELi64ELi4ES3_EELb0ELb1ELb0ELb0ELb0ELb1ELb0ELb1EEEvNS_16Flash_fwd_paramsE) ;  /* 0xfffffb3002008950 */ /* 0x000fea0003c3ffff */
        /* <DEDUP_REMOVED lines=85> */
.L_x_2478:
[----:B------:R-:W-:Y:S05]  /*0a20*/  BSYNC B0 ;  /* 0x0000000000007941 */ /* 0x000fea0003800000 */
.L_x_2477:
        /* <DEDUP_REMOVED lines=20> */
.L_x_2480:
[----:B------:R-:W-:Y:S05]  /*0b70*/  BSYNC B0 ;  /* 0x0000000000007941 */ /* 0x000fea0003800000 */
.L_x_2479:
        /* <DEDUP_REMOVED lines=20> */
.L_x_2482:
[----:B------:R-:W-:Y:S05]  /*0cc0*/  BSYNC B0 ;  /* 0x0000000000007941 */ /* 0x000fea0003800000 */
.L_x_2481:
        /* <DEDUP_REMOVED lines=20> */
.L_x_2484:
[----:B------:R-:W-:Y:S05]  /*0e10*/  BSYNC B0 ;  /* 0x0000000000007941 */ /* 0x000fea0003800000 */
.L_x_2483:
        /* <DEDUP_REMOVED lines=16> */
[----:B------:R-:W-:Y:S05]  /*0f20*/  @P4 RET.REL.NODEC R214 `(_ZN5flash24flash_fwd_splitkv_kernelI23Flash_fwd_kernel_traitsILi192ELi64ELi64ELi4ELb0ELb0EN7cutlass10bfloat16_tE19Flash_kernel_traitsILi192ELi64ELi64ELi4ES3_EELb0ELb1ELb0ELb0ELb0ELb1ELb0ELb1EEEvNS_16Flash_fwd_paramsE) ;  /* 0xfffff0d0d6004950 */ /* 0x000fea0003c3ffff */
[----:B--2---:R-:W-:Y:S02]  /*0f30*/  MOV R3, 0x7f800000 ;  /* 0x7f80000000037802 */ /* 0x004fe40000000f00 */
[----:B------:R-:W-:-:S03]  /*0f40*/  MOV R215, 0x0 ;  /* 0x0000000000d77802 */ /* 0x000fc60000000f00 */
[----:B------:R2:W-:Y:S01]  /*0f50*/  ST.E [R4.64+0xc0], R3 ;  /* 0x0000c00304007985 */ /* 0x0005e2000c101906 */
[----:B------:R-:W-:Y:S05]  /*0f60*/  RET.REL.NODEC R214 `(_ZN5flash24flash_fwd_splitkv_kernelI23Flash_fwd_kernel_traitsILi192ELi64ELi64ELi4ELb0ELb0EN7cutlass10bfloat16_tE19Flash_kernel_traitsILi192ELi64ELi64ELi4ES3_EELb0ELb1ELb0ELb0ELb0ELb1ELb0ELb1EEEvNS_16Flash_fwd_paramsE) ;  /* 0xfffff090d6007950 */ /* 0x000fea0003c3ffff */
.L_x_2476:
        /* <DEDUP_REMOVED lines=105> */
.L_x_2486:
        /* <DEDUP_REMOVED lines=82> */
.L_x_2487:
[----:B-1----:R-:W-:Y:S05]  /*1b20*/  BSYNC B0 ;  /* 0x0000000000007941 */ /* 0x002fea0003800000 */
.L_x_2485:
        /* <DEDUP_REMOVED lines=275> */
.L_x_2582:
        /* <DEDUP_REMOVED lines=19> */
.L_x_2490:
[----:B------:R-:W-:Y:S05]  /*2d90*/  BSYNC B0 ;  /* 0x0000000000007941 */ /* 0x000fea0003800000 */
.L_x_2489:
        /* <DEDUP_REMOVED lines=18> */
.L_x_2492:
[----:B------:R-:W-:Y:S05]  /*2ec0*/  BSYNC B0 ;  /* 0x0000000000007941 */ /* 0x000fea0003800000 */
.L_x_2491:
        /* <DEDUP_REMOVED lines=18> */
.L_x_2494:
[----:B------:R-:W-:Y:S05]  /*2ff0*/  BSYNC B0 ;  /* 0x0000000000007941 */ /* 0x000fea0003800000 */
.L_x_2493:
        /* <DEDUP_REMOVED lines=18> */
.L_x_2496:
[----:B------:R-:W-:Y:S05]  /*3120*/  BSYNC B0 ;  /* 0x0000000000007941 */ /* 0x000fea0003800000 */
.L_x_2495:
        /* <DEDUP_REMOVED lines=65> */
.L_x_2503:
[----:B------:R-:W-:Y:S05]  /*3540*/  BSYNC B0 ;  /* 0x0000000000007941 */ /* 0x000fea0003800000 */
.L_x_2502:
        /* <DEDUP_REMOVED lines=50> */
.L_x_2505:
[----:B------:R-:W-:Y:S05]  /*3870*/  BSYNC B0 ;  /* 0x0000000000007941 */ /* 0x000fea0003800000 */
.L_x_2504:
        /* <DEDUP_REMOVED lines=49> */
.L_x_2501:
[----:B------:R-:W-:Y:S05]  /*3b90*/  BSYNC B1 ;  /* 0x0000000000017941 */ /* 0x000fea0003800000 */
.L_x_2500:
        /* <DEDUP_REMOVED lines=63> */
.L_x_2509:
[----:B------:R-:W-:Y:S05]  /*3f90*/  BSYNC B0 ;  /* 0x0000000000007941 */ /* 0x000fea0003800000 */
.L_x_2508:
        /* <DEDUP_REMOVED lines=53> */
.L_x_2511:
[----:B------:R-:W-:Y:S05]  /*42f0*/  BSYNC B0 ;  /* 0x0000000000007941 */ /* 0x000fea0003800000 */
.L_x_2510:
        /* <DEDUP_REMOVED lines=52> */
.L_x_2507:
[----:B------:R-:W-:Y:S05]  /*4640*/  BSYNC B1 ;  /* 0x0000000000017941 */ /* 0x000fea0003800000 */
.L_x_2506:
        /* <DEDUP_REMOVED lines=63> */
.L_x_2515:
[----:B------:R-:W-:Y:S05]  /*4a40*/  BSYNC B0 ;  /* 0x0000000000007941 */ /* 0x000fea0003800000 */
.L_x_2514:
        /* <DEDUP_REMOVED lines=53> */
.L_x_2517:
[----:B------:R-:W-:Y:S05]  /*4da0*/  BSYNC B0 ;  /* 0x0000000000007941 */ /* 0x000fea0003800000 */
.L_x_2516:
        /* <DEDUP_REMOVED lines=52> */
.L_x_2513:
[----:B------:R-:W-:Y:S05]  /*50f0*/  BSYNC B1 ;  /* 0x0000000000017941 */ /* 0x000fea0003800000 */
.L_x_2512:
        /* <DEDUP_REMOVED lines=65> */
.L_x_2521:
[----:B------:R-:W-:Y:S05]  /*5510*/  BSYNC B0 ;  /* 0x0000000000007941 */ /* 0x000fea0003800000 */
.L_x_2520:
        /* <DEDUP_REMOVED lines=53> */
.L_x_2523:
[----:B------:R-:W-:Y:S05]  /*5870*/  BSYNC B0 ;  /* 0x0000000000007941 */ /* 0x000fea0003800000 */
.L_x_2522:
        /* <DEDUP_REMOVED lines=52> */
.L_x_2519:
[----:B------:R-:W-:Y:S05]  /*5bc0*/  BSYNC B1 ;  /* 0x0000000000017941 */ /* 0x000fea0003800000 */
.L_x_2518:
[----:B------:R-:W2:Y:S02]  /*5bd0*/  LD.E R3, [R18.64+0xd0] ;  /* 0x0000d00612037980 */ /* 0x000ea4000c101900 */
[----:B--2---:R-:W-:Y:S05]  /*5be0*/  IMAD.U32 R3, R3, -0x20, RZ ;  /* 0xffffffe003037824 */ /* 0x004fea00078e00ff */
[C---:B------:R-:W-:Y:S02]  /*5bf0*/  LEA R16, P1, R3.reuse, R16, 0x1 ;  /* 0x0000001003107211 */ /* 0x040fe400078208ff */
[C---:B------:R-:W-:Y:S02]  /*5c00*/  LEA R58, P0, R3.reuse, R58, 0x1 ;  /* 0x0000003a033a7211 */ /* 0x040fe400078008ff */
[C---:B------:R-:W-:Y:S02]  /*5c10*/  LEA.HI.X.SX32 R17, R3.reuse, R17, 0x1, P1 ;  /* 0x0000001103117211 */ /* 0x040fe400008f0eff */
[----:B------:R-:W-:Y:S01]  /*5c20*/  LEA.HI.X.SX32 R59, R3, R59, 0x1, P0 ;  /* 0x0000003b033b7211 */ /* 0x000fe200000f0eff */
[----:B------:R-:W-:-:S05]  /*5c30*/  BRA `(.L_x_2524) ;  /* 0x00004ec000007947 */ /* 0x000fca0003800000 */
.L_x_2499:
        /* <DEDUP_REMOVED lines=89> */
.L_x_2530:
[----:B------:R-:W-:Y:S05]  /*61d0*/  BSYNC B0 ;  /* 0x0000000000007941 */ /* 0x000fea0003800000 */
.L_x_2529:
[----:B-----5:R2:W-:Y:S02]  /*61e0*/  ST.E.128 [R130.64], R48 ;  /* 0x0000003082007985 */ /* 0x0205e4000c101d06 */
.L_x_2528:
[----:B------:R-:W-:Y:S05]  /*61f0*/  BSYNC B1 ;  /* 0x0000000000017941 */ /* 0x000fea0003800000 */
.L_x_2527:
        /* <DEDUP_REMOVED lines=87> */
.L_x_2534:
[----:B------:R-:W-:Y:S05]  /*6770*/  BSYNC B0 ;  /* 0x0000000000007941 */ /* 0x000fea0003800000 */
.L_x_2533:
[----:B-----5:R3:W-:Y:S02]  /*6780*/  ST.E.128 [R130.64+0x80], R48 ;  /* 0x0000803082007985 */ /* 0x0207e4000c101d06 */
.L_x_2532:
[----:B------:R-:W-:Y:S05]  /*6790*/  BSYNC B1 ;  /* 0x0000000000017941 */ /* 0x000fea0003800000 */
.L_x_2531:
        /* <DEDUP_REMOVED lines=86> */
.L_x_2536:
[----:B------:R-:W-:Y:S05]  /*6d00*/  BSYNC B0 ;  /* 0x0000000000007941 */ /* 0x000fea0003800000 */
.L_x_2535:
[----:B-----5:R3:W-:Y:S02]  /*6d10*/  ST.E.128 [R130.64+0x100], R48 ;  /* 0x0001003082007985 */ /* 0x0207e4000c101d06 */
.L_x_2526:
[----:B------:R-:W-:Y:S05]  /*6d20*/  BSYNC B2 ;  /* 0x0000000000027941 */ /* 0x000fea0003800000 */
.L_x_2525:
        /* <DEDUP_REMOVED lines=97> */
.L_x_2542:
[----:B------:R-:W-:Y:S05]  /*7340*/  BSYNC B0 ;  /* 0x0000000000007941 */ /* 0x000fea0003800000 */
.L_x_2541:
[C---:B------:R-:W-:Y:S04]  /*7350*/  LEA R2, P0, R208.reuse, R130, 0x1 ;  /* 0x00000082d0027211 */ /* 0x040fe800078008ff */
[----:B------:R-:W-:Y:S05]  /*7360*/  LEA.HI.X R3, R208, R131, R209, 0x1, P0 ;  /* 0x00000083d0037211 */ /* 0x000fea00000f0cd1 */
[----:B-----5:R3:W-:Y:S04]  /*7370*/  ST.E.128 [R2.64], R48 ;  /* 0x0000003002007985 */ /* 0x0207e8000c101d06 */
.L_x_2540:
[----:B------:R-:W-:Y:S05]  /*7380*/  BSYNC B1 ;  /* 0x0000000000017941 */ /* 0x000fea0003800000 */
.L_x_2539:
        /* <DEDUP_REMOVED lines=92> */
.L_x_2546:
[----:B------:R-:W-:Y:S05]  /*7950*/  BSYNC B0 ;  /* 0x0000000000007941 */ /* 0x000fea0003800000 */
.L_x_2545:
[C---:B------:R-:W-:Y:S04]  /*7960*/  LEA R2, P0, R95.reuse, R130, 0x1 ;  /* 0x000000825f027211 */ /* 0x040fe800078008ff */
[----:B------:R-:W-:Y:S05]  /*7970*/  LEA.HI.X R3, R95, R131, R96, 0x1, P0 ;  /* 0x000000835f037211 */ /* 0x000fea00000f0c60 */
[----:B-----5:R3:W-:Y:S04]  /*7980*/  ST.E.128 [R2.64], R48 ;  /* 0x0000003002007985 */ /* 0x0207e8000c101d06 */
.L_x_2544:
[----:B------:R-:W-:Y:S05]  /*7990*/  BSYNC B1 ;  /* 0x0000000000017941 */ /* 0x000fea0003800000 */
.L_x_2543:
        /* <DEDUP_REMOVED lines=91> */
.L_x_2548:
[----:B------:R-:W-:Y:S05]  /*7f50*/  BSYNC B0 ;  /* 0x0000000000007941 */ /* 0x000fea0003800000 */
.L_x_2547:
[C---:B------:R-:W-:Y:S04]  /*7f60*/  LEA R2, P0, R91.reuse, R130, 0x1 ;  /* 0x000000825b027211 */ /* 0x040fe800078008ff */
[----:B------:R-:W-:Y:S05]  /*7f70*/  LEA.HI.X R3, R91, R131, R92, 0x1, P0 ;  /* 0x000000835b037211 */ /* 0x000fea00000f0c5c */
[----:B-----5:R3:W-:Y:S04]  /*7f80*/  ST.E.128 [R2.64], R48 ;  /* 0x0000003002007985 */ /* 0x0207e8000c101d06 */
.L_x_2538:
[----:B------:R-:W-:Y:S05]  /*7f90*/  BSYNC B2 ;  /* 0x0000000000027941 */ /* 0x000fea0003800000 */
.L_x_2537:
        /* <DEDUP_REMOVED lines=97> */
.L_x_2554:
[----:B------:R-:W-:Y:S05]  /*85b0*/  BSYNC B0 ;  /* 0x0000000000007941 */ /* 0x000fea0003800000 */
.L_x_2553:
[C---:B------:R-:W-:Y:S04]  /*85c0*/  LEA R2, P0, R97.reuse, R130, 0x1 ;  /* 0x0000008261027211 */ /* 0x040fe800078008ff */
[----:B------:R-:W-:Y:S05]  /*85d0*/  LEA.HI.X R3, R97, R131, R98, 0x1, P0 ;  /* 0x0000008361037211 */ /* 0x000fea00000f0c62 */
[----:B-----5:R3:W-:Y:S04]  /*85e0*/  ST.E.128 [R2.64], R48 ;  /* 0x0000003002007985 */ /* 0x0207e8000c101d06 */
.L_x_2552:
[----:B------:R-:W-:Y:S05]  /*85f0*/  BSYNC B1 ;  /* 0x0000000000017941 */ /* 0x000fea0003800000 */
.L_x_2551:
        /* <DEDUP_REMOVED lines=92> */
.L_x_2558:
[----:B------:R-:W-:Y:S05]  /*8bc0*/  BSYNC B0 ;  /* 0x0000000000007941 */ /* 0x000fea0003800000 */
.L_x_2557:
[C---:B------:R-:W-:Y:S04]  /*8bd0*/  LEA R2, P0, R93.reuse, R130, 0x1 ;  /* 0x000000825d027211 */ /* 0x040fe800078008ff */
[----:B------:R-:W-:Y:S05]  /*8be0*/  LEA.HI.X R3, R93, R131, R94, 0x1, P0 ;  /* 0x000000835d037211 */ /* 0x000fea00000f0c5e */
[----:B-----5:R3:W-:Y:S04]  /*8bf0*/  ST.E.128 [R2.64], R48 ;  /* 0x0000003002007985 */ /* 0x0207e8000c101d06 */
.L_x_2556:
[----:B------:R-:W-:Y:S05]  /*8c00*/  BSYNC B1 ;  /* 0x0000000000017941 */ /* 0x000fea0003800000 */
.L_x_2555:
        /* <DEDUP_REMOVED lines=91> */
.L_x_2560:
[----:B------:R-:W-:Y:S05]  /*91c0*/  BSYNC B0 ;  /* 0x0000000000007941 */ /* 0x000fea0003800000 */
.L_x_2559:
[C---:B------:R-:W-:Y:S04]  /*91d0*/  LEA R2, P0, R89.reuse, R130, 0x1 ;  /* 0x0000008259027211 */ /* 0x040fe800078008ff */
[----:B------:R-:W-:Y:S05]  /*91e0*/  LEA.HI.X R3, R89, R131, R90, 0x1, P0 ;  /* 0x0000008359037211 */ /* 0x000fea00000f0c5a */
[----:B-----5:R3:W-:Y:S04]  /*91f0*/  ST.E.128 [R2.64], R48 ;  /* 0x0000003002007985 */ /* 0x0207e8000c101d06 */
.L_x_2550:
[----:B------:R-:W-:Y:S05]  /*9200*/  BSYNC B2 ;  /* 0x0000000000027941 */ /* 0x000fea0003800000 */
.L_x_2549:
        /* <DEDUP_REMOVED lines=98> */
.L_x_2566:
[----:B------:R-:W-:Y:S05]  /*9830*/  BSYNC B0 ;  /* 0x0000000000007941 */ /* 0x000fea0003800000 */
.L_x_2565:
[----:B------:R-:W-:Y:S02]  /*9840*/  IMAD R0, R65, 0x60, RZ ;  /* 0x0000006041007824 */ /* 0x000fe400078e02ff */
[----:B------:R-:W-:Y:S05]  /*9850*/  IMAD.WIDE.U32 R2, R64, 0x60, R130 ;  /* 0x0000006040027825 */ /* 0x000fea00078e0082 */
[----:B------:R-:W-:Y:S05]  /*9860*/  IADD3 R3, R3, R0, RZ ;  /* 0x0000000003037210 */ /* 0x000fea0007ffe0ff */
[----:B-----5:R3:W-:Y:S02]  /*9870*/  ST.E.128 [R2.64], R48 ;  /* 0x0000003002007985 */ /* 0x0207e4000c101d06 */
.L_x_2564:
[----:B------:R-:W-:Y:S05]  /*9880*/  BSYNC B1 ;  /* 0x0000000000017941 */ /* 0x000fea0003800000 */
.L_x_2563:
        /* <DEDUP_REMOVED lines=92> */
.L_x_2570:
[----:B------:R-:W-:Y:S05]  /*9e50*/  BSYNC B0 ;  /* 0x0000000000007941 */ /* 0x000fea0003800000 */
.L_x_2569:
[C---:B------:R-:W-:Y:S04]  /*9e60*/  LEA R2, P0, R88.reuse, R130, 0x1 ;  /* 0x0000008258027211 */ /* 0x040fe800078008ff */
[----:B------:R-:W-:Y:S05]  /*9e70*/  LEA.HI.X R3, R88, R131, R87, 0x1, P0 ;  /* 0x0000008358037211 */ /* 0x000fea00000f0c57 */
[----:B-----5:R3:W-:Y:S04]  /*9e80*/  ST.E.128 [R2.64], R48 ;  /* 0x0000003002007985 */ /* 0x0207e8000c101d06 */
.L_x_2568:
[----:B------:R-:W-:Y:S05]  /*9e90*/  BSYNC B1 ;  /* 0x0000000000017941 */ /* 0x000fea0003800000 */
.L_x_2567:
        /* <DEDUP_REMOVED lines=91> */
.L_x_2572:
[----:B------:R-:W-:Y:S05]  /*a450*/  BSYNC B0 ;  /* 0x0000000000007941 */ /* 0x000fea0003800000 */
.L_x_2571:
[C---:B------:R-:W-:Y:S04]  /*a460*/  LEA R2, P0, R86.reuse, R130, 0x1 ;  /* 0x0000008256027211 */ /* 0x040fe800078008ff */
[----:B------:R-:W-:Y:S05]  /*a470*/  LEA.HI.X R3, R86, R131, R85, 0x1, P0 ;  /* 0x0000008356037211 */ /* 0x000fea00000f0c55 */
[----:B-----5:R3:W-:Y:S04]  /*a480*/  ST.E.128 [R2.64], R48 ;  /* 0x0000003002007985 */ /* 0x0207e8000c101d06 */
.L_x_2562:
[----:B------:R-:W-:Y:S05]  /*a490*/  BSYNC B2 ;  /* 0x0000000000027941 */ /* 0x000fea0003800000 */
.L_x_2561:
[----:B---3--:R-:W3:Y:S02]  /*a4a0*/  LD.E R3, [R18.64+0xd0] ;  /* 0x0000d00612037980 */ /* 0x008ee4000c101900 */
[----:B---3--:R-:W-:Y:S05]  /*a4b0*/  IMAD.U32 R3, R3, -0x20, RZ ;  /* 0xffffffe003037824 */ /* 0x008fea00078e00ff */
[C---:B------:R-:W-:Y:S02]  /*a4c0*/  LEA R128, P1, R3.reuse, R128, 0x1 ;  /* 0x0000008003807211 */ /* 0x040fe400078208ff */
[C---:B------:R-:W-:Y:S02]  /*a4d0*/  LEA R126, P0, R3.reuse, R126, 0x1 ;  /* 0x0000007e037e7211 */ /* 0x040fe400078008ff */
[C---:B------:R-:W-:Y:S02]  /*a4e0*/  LEA.HI.X.SX32 R129, R3.reuse, R129, 0x1, P1 ;  /* 0x0000008103817211 */ /* 0x040fe400008f0eff */
[----:B------:R-:W-:Y:S01]  /*a4f0*/  LEA.HI.X.SX32 R127, R3, R127, 0x1, P0 ;  /* 0x0000007f037f7211 */ /* 0x000fe200000f0eff */
[----:B------:R-:W-:-:S05]  /*a500*/  BRA `(.L_x_2524) ;  /* 0x000005f000007947 */ /* 0x000fca0003800000 */
.L_x_2498:
        /* <DEDUP_REMOVED lines=11> */
.L_x_2574:
[----:B------:R-:W-:Y:S05]  /*a5c0*/  BSYNC B0 ;  /* 0x0000000000007941 */ /* 0x000fea0003800000 */
.L_x_2573:
        /* <DEDUP_REMOVED lines=27> */
.L_x_2576:
[----:B------:R-:W-:Y:S05]  /*a780*/  BSYNC B0 ;  /* 0x0000000000007941 */ /* 0x000fea0003800000 */
.L_x_2575:
        /* <DEDUP_REMOVED lines=27> */
.L_x_2578:
[----:B------:R-:W-:Y:S05]  /*a940*/  BSYNC B0 ;  /* 0x0000000000007941 */ /* 0x000fea0003800000 */
.L_x_2577:
        /* <DEDUP_REMOVED lines=27> */
.L_x_2524:
[----:B------:R-:W-:Y:S05]  /*ab00*/  BSYNC B3 ;  /* 0x0000000000037941 */ /* 0x000fea0003800000 */
.L_x_2497:
        /* <DEDUP_REMOVED lines=89> */
.L_x_2580:
        /* <DEDUP_REMOVED lines=8> */
.L_x_2581:
[----:B------:R-:W-:Y:S05]  /*b120*/  BSYNC B0 ;  /* 0x0000000000007941 */ /* 0x000fea0003800000 */
.L_x_2579:
[----:B------:R-:W-:Y:S04]  /*b130*/  IADD3 R11, R11, -0x1, RZ ;  /* 0xffffffff0b0b7810 */ /* 0x000fe80007ffe0ff */
[----:B------:R-:W-:Y:S11]  /*b140*/  ISETP.GT.AND P0, PT, R11, R100, PT ;  /* 0x000000640b00720c */ /* 0x000ff60003f04270 */
[----:B------:R-:W-:Y:S02]  /*b150*/  @!UPT UIADD3 URZ, URZ, URZ, URZ ;  /* 0x0000003f3f3ff290 */ /* 0x000fe4000fffe03f */
[----:B------:R-:W-:-:S05]  /*b160*/  @P0 BRA `(.L_x_2582) ;  /* 0xffff7af000000947 */ /* 0x000fca000383ffff */
.L_x_2488:
        /* <DEDUP_REMOVED lines=108> */
.L_x_2591:
[----:B------:R-:W-:Y:S05]  /*b830*/  BSYNC B0 ;  /* 0x0000000000007941 */ /* 0x000fea0003800000 */
.L_x_2590:
[----:B-----5:R3:W-:Y:S02]  /*b840*/  STS.128 [R219], R20 ;  /* 0x00000014db007388 */ /* 0x0207e40000000c00 */
.L_x_2589:
[----:B------:R-:W-:Y:S05]  /*b850*/  BSYNC B1 ;  /* 0x0000000000017941 */ /* 0x000fea0003800000 */
.L_x_2588:
        /* <DEDUP_REMOVED lines=47> */
.L_x_2595:
[----:B------:R-:W-:Y:S05]  /*bb50*/  BSYNC B0 ;  /* 0x0000000000007941 */ /* 0x000fea0003800000 */
.L_x_2594:
[----:B-----5:R1:W-:Y:S02]  /*bb60*/  STS.128 [R219+0x2000], R20 ;  /* 0x00200014db007388 */ /* 0x0203e40000000c00 */
.L_x_2593:
[----:B------:R-:W-:Y:S05]  /*bb70*/  BSYNC B1 ;  /* 0x0000000000017941 */ /* 0x000fea0003800000 */
.L_x_2592:
        /* <DEDUP_REMOVED lines=46> */
.L_x_2597:
[----:B------:R-:W-:Y:S05]  /*be60*/  BSYNC B0 ;  /* 0x0000000000007941 */ /* 0x000fea0003800000 */
.L_x_2596:
[----:B-----5:R3:W-:Y:S02]  /*be70*/  STS.128 [R219+0x4000], R20 ;  /* 0x00400014db007388 */ /* 0x0207e40000000c00 */
.L_x_2587:
[----:B------:R-:W-:Y:S05]  /*be80*/  BSYNC B2 ;  /* 0x0000000000027941 */ /* 0x000fea0003800000 */
.L_x_2586:
        /* <DEDUP_REMOVED lines=61> */
.L_x_2603:
[----:B------:R-:W-:Y:S05]  /*c260*/  BSYNC B0 ;  /* 0x0000000000007941 */ /* 0x000fea0003800000 */
.L_x_2602:
[----:B-----5:R3:W-:Y:S02]  /*c270*/  STS.128 [R219+0x800], R20 ;  /* 0x00080014db007388 */ /* 0x0207e40000000c00 */
.L_x_2601:
[----:B------:R-:W-:Y:S05]  /*c280*/  BSYNC B1 ;  /* 0x0000000000017941 */ /* 0x000fea0003800000 */
.L_x_2600:
        /* <DEDUP_REMOVED lines=48> */
.L_x_2607:
[----:B------:R-:W-:Y:S05]  /*c590*/  BSYNC B0 ;  /* 0x0000000000007941 */ /* 0x000fea0003800000 */
.L_x_2606:
[----:B-----5:R3:W-:Y:S02]  /*c5a0*/  STS.128 [R219+0x2800], R20 ;  /* 0x00280014db007388 */ /* 0x0207e40000000c00 */
.L_x_2605:
[----:B------:R-:W-:Y:S05]  /*c5b0*/  BSYNC B1 ;  /* 0x0000000000017941 */ /* 0x000fea0003800000 */
.L_x_2604:
        /* <DEDUP_REMOVED lines=45> */
.L_x_2609:
[----:B------:R-:W-:Y:S05]  /*c890*/  BSYNC B0 ;  /* 0x0000000000007941 */ /* 0x000fea0003800000 */
.L_x_2608:
[----:B-----5:R1:W-:Y:S02]  /*c8a0*/  STS.128 [R219+0x4800], R44 ;  /* 0x0048002cdb007388 */ /* 0x0203e40000000c00 */
.L_x_2599:
[----:B------:R-:W-:Y:S05]  /*c8b0*/  BSYNC B2 ;  /* 0x0000000000027941 */ /* 0x000fea0003800000 */
.L_x_2598:
        /* <DEDUP_REMOVED lines=61> */
.L_x_2615:
[----:B------:R-:W-:Y:S05]  /*cc90*/  BSYNC B0 ;  /* 0x0000000000007941 */ /* 0x000fea0003800000 */
.L_x_2614:
[----:B-----5:R1:W-:Y:S02]  /*cca0*/  STS.128 [R219+0x1000], R20 ;  /* 0x00100014db007388 */ /* 0x0203e40000000c00 */
.L_x_2613:
[----:B------:R-:W-:Y:S05]  /*ccb0*/  BSYNC B1 ;  /* 0x0000000000017941 */ /* 0x000fea0003800000 */
.L_x_2612:
        /* <DEDUP_REMOVED lines=47> */
.L_x_2619:
[----:B------:R-:W-:Y:S05]  /*cfb0*/  BSYNC B0 ;  /* 0x0000000000007941 */ /* 0x000fea0003800000 */
.L_x_2618:
[----:B-----5:R3:W-:Y:S02]  /*cfc0*/  STS.128 [R219+0x3000], R20 ;  /* 0x00300014db007388 */ /* 0x0207e40000000c00 */
.L_x_2617:
[----:B------:R-:W-:Y:S05]  /*cfd0*/  BSYNC B1 ;  /* 0x0000000000017941 */ /* 0x000fea0003800000 */
.L_x_2616:
        /* <DEDUP_REMOVED lines=46> */
.L_x_2621:
[----:B------:R-:W-:Y:S05]  /*d2c0*/  BSYNC B0 ;  /* 0x0000000000007941 */ /* 0x000fea0003800000 */
.L_x_2620:
[----:B-----5:R3:W-:Y:S02]  /*d2d0*/  STS.128 [R219+0x5000], R20 ;  /* 0x00500014db007388 */ /* 0x0207e40000000c00 */
.L_x_2611:
[----:B------:R-:W-:Y:S05]  /*d2e0*/  BSYNC B2 ;  /* 0x0000000000027941 */ /* 0x000fea0003800000 */
.L_x_2610:
        /* <DEDUP_REMOVED lines=59> */
.L_x_2626:
[----:B------:R-:W-:Y:S05]  /*d6a0*/  BSYNC B0 ;  /* 0x0000000000007941 */ /* 0x000fea0003800000 */
.L_x_2625:
[----:B-----5:R3:W-:Y:S02]  /*d6b0*/  STS.128 [R219+0x1800], R20 ;  /* 0x00180014db007388 */ /* 0x0207e40000000c00 */
.L_x_2624:
[----:B------:R-:W-:Y:S05]  /*d6c0*/  BSYNC B1 ;  /* 0x0000000000017941 */ /* 0x000fea0003800000 */
.L_x_2623:
        /* <DEDUP_REMOVED lines=47> */
.L_x_2630:
[----:B------:R-:W-:Y:S05]  /*d9c0*/  BSYNC B0 ;  /* 0x0000000000007941 */ /* 0x000fea0003800000 */
.L_x_2629:
[----:B-----5:R3:W-:Y:S02]  /*d9d0*/  STS.128 [R219+0x3800], R20 ;  /* 0x00380014db007388 */ /* 0x0207e40000000c00 */
.L_x_2628:
[----:B------:R-:W-:Y:S05]  /*d9e0*/  BSYNC B1 ;  /* 0x0000000000017941 */ /* 0x000fea0003800000 */
.L_x_2627:
        /* <DEDUP_REMOVED lines=45> */
.L_x_2632:
[----:B------:R-:W-:Y:S05]  /*dcc0*/  BSYNC B0 ;  /* 0x0000000000007941 */ /* 0x000fea0003800000 */
.L_x_2631:
[----:B-----5:R1:W-:Y:S01]  /*dcd0*/  STS.128 [R219+0x5800], R40 ;  /* 0x00580028db007388 */ /* 0x0203e20000000c00 */
[----:B------:R-:W-:Y:S05]  /*dce0*/  BRA `(.L_x_2622) ;  /* 0x00004dc000007947 */ /* 0x000fea0003800000 */
.L_x_2585:
        /* <DEDUP_REMOVED lines=89> */
.L_x_2638:
[----:B------:R-:W-:Y:S05]  /*e280*/  BSYNC B0 ;  /* 0x0000000000007941 */ /* 0x000fea0003800000 */
.L_x_2637:
[----:B-----5:R3:W-:Y:S02]  /*e290*/  STS.128 [R219], R32 ;  /* 0x00000020db007388 */ /* 0x0207e40000000c00 */
.L_x_2636:
[----:B------:R-:W-:Y:S05]  /*e2a0*/  BSYNC B1 ;  /* 0x0000000000017941 */ /* 0x000fea0003800000 */
.L_x_2635:
        /* <DEDUP_REMOVED lines=87> */
.L_x_2642:
[----:B------:R-:W-:Y:S05]  /*e820*/  BSYNC B0 ;  /* 0x0000000000007941 */ /* 0x000fea0003800000 */
.L_x_2641:
[----:B-----5:R1:W-:Y:S02]  /*e830*/  STS.128 [R219+0x2000], R32 ;  /* 0x00200020db007388 */ /* 0x0203e40000000c00 */
.L_x_2640:
[----:B------:R-:W-:Y:S05]  /*e840*/  BSYNC B1 ;  /* 0x0000000000017941 */ /* 0x000fea0003800000 */
.L_x_2639:
        /* <DEDUP_REMOVED lines=86> */
.L_x_2644:
[----:B------:R-:W-:Y:S05]  /*edb0*/  BSYNC B0 ;  /* 0x0000000000007941 */ /* 0x000fea0003800000 */
.L_x_2643:
[----:B-----5:R3:W-:Y:S02]  /*edc0*/  STS.128 [R219+0x4000], R32 ;  /* 0x00400020db007388 */ /* 0x0207e40000000c00 */
.L_x_2634:
[----:B------:R-:W-:Y:S05]  /*edd0*/  BSYNC B2 ;  /* 0x0000000000027941 */ /* 0x000fea0003800000 */
.L_x_2633:
        /* <DEDUP_REMOVED lines=94> */
.L_x_2650:
[----:B------:R-:W-:Y:S05]  /*f3c0*/  BSYNC B0 ;  /* 0x0000000000007941 */ /* 0x000fea0003800000 */
.L_x_2649:
[----:B-----5:R3:W-:Y:S02]  /*f3d0*/  STS.128 [R219+0x800], R32 ;  /* 0x00080020db007388 */ /* 0x0207e40000000c00 */
.L_x_2648:
[----:B------:R-:W-:Y:S05]  /*f3e0*/  BSYNC B1 ;  /* 0x0000000000017941 */ /* 0x000fea0003800000 */
.L_x_2647:
        /* <DEDUP_REMOVED lines=90> */
.L_x_2654:
[----:B------:R-:W-:Y:S05]  /*f990*/  BSYNC B0 ;  /* 0x0000000000007941 */ /* 0x000fea0003800000 */
.L_x_2653:
[----:B-----5:R3:W-:Y:S02]  /*f9a0*/  STS.128 [R219+0x2800], R32 ;  /* 0x00280020db007388 */ /* 0x0207e40000000c00 */
.L_x_2652:
[----:B------:R-:W-:Y:S05]  /*f9b0*/  BSYNC B1 ;  /* 0x0000000000017941 */ /* 0x000fea0003800000 */
.L_x_2651:
        /* <DEDUP_REMOVED lines=90> */
.L_x_2656:
[----:B------:R-:W-:Y:S05]  /*ff60*/  BSYNC B0 ;  /* 0x0000000000007941 */ /* 0x000fea0003800000 */
.L_x_2655:
[----:B-----5:R1:W-:Y:S02]  /*ff70*/  STS.128 [R219+0x4800], R20 ;  /* 0x00480014db007388 */ /* 0x0203e40000000c00 */
.L_x_2646:
[----:B------:R-:W-:Y:S05]  /*ff80*/  BSYNC B2 ;  /* 0x0000000000027941 */ /* 0x000fea0003800000 */
.L_x_2645:
        /* <DEDUP_REMOVED lines=95> */
.L_x_2662:
[----:B------:R-:W-:Y:S05]  /*10580*/  BSYNC B0 ;  /* 0x0000000000007941 */ /* 0x000fea0003800000 */
.L_x_2661:
[----:B-----5:R3:W-:Y:S02]  /*10590*/  STS.128 [R219+0x1000], R32 ;  /* 0x00100020db007388 */ /* 0x0207e40000000c00 */
.L_x_2660:
[----:B------:R-:W-:Y:S05]  /*105a0*/  BSYNC B1 ;  /* 0x0000000000017941 */ /* 0x000fea0003800000 */
.L_x_2659:
        /* <DEDUP_REMOVED lines=90> */
.L_x_2666:
[----:B------:R-:W-:Y:S05]  /*10b50*/  BSYNC B0 ;  /* 0x0000000000007941 */ /* 0x000fea0003800000 */
.L_x_2665:
[----:B-----5:R3:W-:Y:S02]  /*10b60*/  STS.128 [R219+0x3000], R32 ;  /* 0x00300020db007388 */ /* 0x0207e40000000c00 */
.L_x_2664:
[----:B------:R-:W-:Y:S05]  /*10b70*/  BSYNC B1 ;  /* 0x0000000000017941 */ /* 0x000fea0003800000 */
.L_x_2663:
        /* <DEDUP_REMOVED lines=89> */
.L_x_2668:
[----:B------:R-:W-:Y:S05]  /*11110*/  BSYNC B0 ;  /* 0x0000000000007941 */ /* 0x000fea0003800000 */
.L_x_2667:
[----:B-----5:R3:W-:Y:S02]  /*11120*/  STS.128 [R219+0x5000], R32 ;  /* 0x00500020db007388 */ /* 0x0207e40000000c00 */
.L_x_2658:
[----:B------:R-:W-:Y:S05]  /*11130*/  BSYNC B2 ;  /* 0x0000000000027941 */ /* 0x000fea0003800000 */
.L_x_2657:
        /* <DEDUP_REMOVED lines=94> */
.L_x_2672:
[----:B------:R-:W-:Y:S05]  /*11720*/  BSYNC B0 ;  /* 0x0000000000007941 */ /* 0x000fea0003800000 */
.L_x_2671:
[----:B-----5:R1:W-:Y:S02]  /*11730*/  STS.128 [R219+0x1800], R20 ;  /* 0x00180014db007388 */ /* 0x0203e40000000c00 */
.L_x_2670:
[----:B------:R-:W-:Y:S05]  /*11740*/  BSYNC B1 ;  /* 0x0000000000017941 */ /* 0x000fea0003800000 */
.L_x_2669:
        /* <DEDUP_REMOVED lines=92> */
.L_x_2676:
[----:B------:R-:W-:Y:S05]  /*11d10*/  BSYNC B0 ;  /* 0x0000000000007941 */ /* 0x000fea0003800000 */
.L_x_2675:
[----:B-----5:R1:W-:Y:S02]  /*11d20*/  STS.128 [R219+0x3800], R20 ;  /* 0x00380014db007388 */ /* 0x0203e40000000c00 */
.L_x_2674:
[----:B------:R-:W-:Y:S05]  /*11d30*/  BSYNC B1 ;  /* 0x0000000000017941 */ /* 0x000fea0003800000 */
.L_x_2673:
        /* <DEDUP_REMOVED lines=92> */
.L_x_2678:
[----:B------:R-:W-:Y:S05]  /*12300*/  BSYNC B0 ;  /* 0x0000000000007941 */ /* 0x000fea0003800000 */
.L_x_2677:
[----:B-----5:R1:W-:Y:S01]  /*12310*/  STS.128 [R219+0x5800], R20 ;  /* 0x00580014db007388 */ /* 0x0203e20000000c00 */
[----:B------:R-:W-:Y:S05]  /*12320*/  BRA `(.L_x_2622) ;  /* 0x0000078000007947 */ /* 0x000fea0003800000 */
.L_x_2584:
        /* <DEDUP_REMOVED lines=29> */
.L_x_2680:
[----:B------:R-:W-:Y:S05]  /*12500*/  BSYNC B0 ;  /* 0x0000000000007941 */ /* 0x000fea0003800000 */
.L_x_2679:
        /* <DEDUP_REMOVED lines=29> */
.L_x_2682:
[----:B------:R-:W-:Y:S05]  /*126e0*/  BSYNC B0 ;  /* 0x0000000000007941 */ /* 0x000fea0003800000 */
.L_x_2681:
        /* <DEDUP_REMOVED lines=29> */
.L_x_2684:
[----:B------:R-:W-:Y:S05]  /*128c0*/  BSYNC B0 ;  /* 0x0000000000007941 */ /* 0x000fea0003800000 */
.L_x_2683:
        /* <DEDUP_REMOVED lines=30> */
.L_x_2622:
[----:B------:R-:W-:Y:S05]  /*12ab0*/  BSYNC B3 ;  /* 0x0000000000037941 */ /* 0x000fea0003800000 */
.L_x_2583:
        /* <DEDUP_REMOVED lines=32> */
.L_x_2687:
[----:B------:R2:W-:Y:S02]  /*12cc0*/  STS.128 [R219+0xa000], RZ ;  /* 0x00a000ffdb007388 */ /* 0x0005e40000000c00 */
.L_x_2686:
[----:B------:R-:W-:Y:S05]  /*12cd0*/  BSYNC B0 ;  /* 0x0000000000007941 */ /* 0x000fea0003800000 */
.L_x_2685:
        /* <DEDUP_REMOVED lines=31> */
.L_x_2690:
[----:B------:R1:W-:Y:S02]  /*12ed0*/  STS.128 [R219+0xa800], RZ ;  /* 0x00a800ffdb007388 */ /* 0x0003e40000000c00 */
.L_x_2689:
[----:B------:R-:W-:Y:S05]  /*12ee0*/  BSYNC B0 ;  /* 0x0000000000007941 */ /* 0x000fea0003800000 */
.L_x_2688:
        /* <DEDUP_REMOVED lines=33> */
.L_x_2693:
[----:B------:R1:W-:Y:S02]  /*13100*/  STS.128 [R219+0xb000], RZ ;  /* 0x00b000ffdb007388 */ /* 0x0003e40000000c00 */
.L_x_2692:
[----:B------:R-:W-:Y:S05]  /*13110*/  BSYNC B0 ;  /* 0x0000000000007941 */ /* 0x000fea0003800000 */
.L_x_2691:
        /* <DEDUP_REMOVED lines=35> */
.L_x_2695:
[----:B------:R-:W-:Y:S05]  /*13350*/  BSYNC B0 ;  /* 0x0000000000007941 */ /* 0x000fea0003800000 */
.L_x_2694:
        /* <DEDUP_REMOVED lines=37> */
.L_x_2698:
[----:B------:R1:W-:Y:S02]  /*135b0*/  STS.128 [R219+0x10000], RZ ;  /* 0x010000ffdb007388 */ /* 0x0003e40000000c00 */
.L_x_2697:
[----:B------:R-:W-:Y:S05]  /*135c0*/  BSYNC B0 ;  /* 0x0000000000007941 */ /* 0x000fea0003800000 */
.L_x_2696:
        /* <DEDUP_REMOVED lines=32> */
.L_x_2701:
[----:B------:R1:W-:Y:S02]  /*137d0*/  STS.128 [R219+0x10800], RZ ;  /* 0x010800ffdb007388 */ /* 0x0003e40000000c00 */
.L_x_2700:
[----:B------:R-:W-:Y:S05]  /*137e0*/  BSYNC B0 ;  /* 0x0000000000007941 */ /* 0x000fea0003800000 */
.L_x_2699:
        /* <DEDUP_REMOVED lines=34> */
.L_x_2704:
[----:B------:R1:W-:Y:S02]  /*13a10*/  STS.128 [R219+0x11000], RZ ;  /* 0x011000ffdb007388 */ /* 0x0003e40000000c00 */
.L_x_2703:
[----:B------:R-:W-:Y:S05]  /*13a20*/  BSYNC B0 ;  /* 0x0000000000007941 */ /* 0x000fea0003800000 */
.L_x_2702:
        /* <DEDUP_REMOVED lines=35> */
.L_x_2707:
[----:B------:R1:W-:Y:S02]  /*13c60*/  STS.128 [R219+0x11800], RZ ;  /* 0x011800ffdb007388 */ /* 0x0003e40000000c00 */
.L_x_2706:
[----:B------:R-:W-:Y:S05]  /*13c70*/  BSYNC B0 ;  /* 0x0000000000007941 */ /* 0x000fea0003800000 */
.L_x_2705:
[----:B------:R-:W-:Y:S01]  /*13c80*/  SHF.L.U32 R3, R57, 0x6, RZ ;  /* 0x0000000639037819 */ /* 0x000fe200000006ff */
[----:B------:R-:W-:Y:S01]  /*13c90*/  IMAD.SHL.U32 R160, R160, 0x8, RZ ;  /* 0x00000008a0a07824 */ /* 0x000fe200078e00ff */
[----:B------:R-:W-:Y:S01]  /*13ca0*/  LEA R201, R70, R55, 0xa ;  /* 0x0000003746c97211 */ /* 0x000fe200078e50ff */
[----:B--2---:R-:W2:Y:S01]  /*13cb0*/  LD.E R52, [R18.64+0x18c] ;  /* 0x00018c0612347980 */ /* 0x004ea2000c101900 */
[----:B------:R-:W-:Y:S02]  /*13cc0*/  LOP3.LUT R3, R3, 0x1c0, RZ, 0xc0, !PT ;  /* 0x000001c003037812 */ /* 0x000fe400078ec0ff */
[----:B------:R-:W-:Y:S01]  /*13cd0*/  SHF.L.U32 R201, R201, 0x1, RZ ;  /* 0x00000001c9c97819 */ /* 0x000fe200000006ff */
[----:B------:R-:W0:Y:S01]  /*13ce0*/  LDGDEPBAR ;  /* 0x00000000000079af */ /* 0x000e220000000000 */
[----:B------:R-:W-:Y:S02]  /*13cf0*/  LOP3.LUT R160, R3, 0x8, R160, 0xf8, !PT ;  /* 0x0000000803a07812 */ /* 0x000fe400078ef8a0 */
[----:B------:R-:W-:Y:S01]  /*13d00*/  SHF.R.U32.HI R3, RZ, 0x3, R3 ;  /* 0x00000003ff037819 */ /* 0x000fe20000011603 */
[----:B------:R-:W-:Y:S01]  /*13d10*/  LDSM.16.M88.4 R64, [R201] ;  /* 0x00000000c940783b */ /* 0x000fe20000000200 */
[----:B------:R-:W-:-:S02]  /*13d20*/  R2P PR, R57, 0x6 ;  /* 0x0000000639007804 */ /* 0x000fc40000000000 */
[----:B------:R-:W-:Y:S02]  /*13d30*/  LOP3.LUT R200, R160, R3, RZ, 0x3c, !PT ;  /* 0x00000003a0c87212 */ /* 0x000fe400078e3cff */
[-C--:B------:R-:W-:Y:S02]  /*13d40*/  LEA R199, R56, R201.reuse, 0x1 ;  /* 0x000000c938c77211 */ /* 0x080fe400078e08ff */
[----:B------:R-:W-:Y:S01]  /*13d50*/  LEA R197, R54, R201, 0x1 ;  /* 0x000000c936c57211 */ /* 0x000fe200078e08ff */
[----:B------:R-:W-:Y:S02]  /*13d60*/  IMAD R200, R69, 0x200, R200 ;  /* 0x0000020045c87824 */ /* 0x000fe400078e02c8 */
[----:B------:R-:W-:Y:S02]  /*13d70*/  LDSM.16.M88.4 R36, [R199] ;  /* 0x00000000c724783b */ /* 0x000fe40000000200 */
[----:B------:R-:W-:Y:S02]  /*13d80*/  IMAD.SHL.U32 R200, R200, 0x2, RZ ;  /* 0x00000002c8c87824 */ /* 0x000fe400078e00ff */
[----:B-1----:R-:W-:Y:S03]  /*13d90*/  LDSM.16.M88.4 R4, [R197] ;  /* 0x00000000c504783b */ /* 0x002fe60000000200 */
[C---:B------:R-:W-:Y:S01]  /*13da0*/  IADD3 R3, R200.reuse, 0x6000, RZ ;  /* 0x00006000c8037810 */ /* 0x040fe20007ffe0ff */
[----:B------:R-:W1:Y:S01]  /*13db0*/  LDSM.16.M88.4 R12, [R200+0x6000] ;  /* 0x00600000c80c783b */ /* 0x000e620000000200 */
[----:B------:R-:W-:-:S02]  /*13dc0*/  IADD3 R198, R200, 0x6020, RZ ;  /* 0x00006020c8c67810 */ /* 0x000fc40007ffe0ff */
[----:B------:R-:W-:Y:S01]  /*13dd0*/  @P1 IADD3 R198, R3, -0x20, RZ ;  /* 0xffffffe003c61810 */ /* 0x000fe20007ffe0ff */
[----:B------:R-:W3:Y:S01]  /*13de0*/  LDSM.16.M88.4 R44, [R200+0x6800] ;  /* 0x00680000c82c783b */ /* 0x000ee20000000200 */
[----:B------:R-:W-:-:S03]  /*13df0*/  IMAD.MOV.U32 R3, RZ, RZ, 0x40 ;  /* 0x00000040ff037424 */ /* 0x000fc600078e00ff */
[----:B------:R-:W4:Y:S02]  /*13e00*/  LDSM.16.M88.4 R80, [R200+0x7000] ;  /* 0x00700000c850783b */ /* 0x000f240000000200 */
[----:B------:R-:W-:Y:S02]  /*13e10*/  SEL R3, R3, 0xffffffc0, !P2 ;  /* 0xffffffc003037807 */ /* 0x000fe40005000000 */
[----:B------:R-:W4:Y:S03]  /*13e20*/  LDSM.16.M88.4 R60, [R198] ;  /* 0x00000000c63c783b */ /* 0x000f260000000200 */
[----:B------:R-:W-:Y:S01]  /*13e30*/  IMAD.IADD R195, R200, 0x1, R3 ;  /* 0x00000001c8c37824 */ /* 0x000fe200078e0203 */
[----:B------:R-:W4:Y:S04]  /*13e40*/  LDSM.16.M88.4 R28, [R200+0x7800] ;  /* 0x00780000c81c783b */ /* 0x000f280000000200 */
[----:B------:R-:W4:Y:S04]  /*13e50*/  LDSM.16.M88.4 R8, [R198+0x800] ;  /* 0x00080000c608783b */ /* 0x000f280000000200 */
[----:B---3--:R-:W3:Y:S04]  /*13e60*/  LDSM.16.M88.4 R48, [R198+0x1000] ;  /* 0x00100000c630783b */ /* 0x008ee80000000200 */
[----:B------:R-:W3:Y:S04]  /*13e70*/  LDSM.16.M88.4 R24, [R195+0x6000] ;  /* 0x00600000c318783b */ /* 0x000ee80000000200 */
[----:B------:R-:W3:Y:S01]  /*13e80*/  LDSM.16.M88.4 R40, [R198+0x1800] ;  /* 0x00180000c628783b */ /* 0x000ee20000000200 */
[----:B------:R-:W-:-:S03]  /*13e90*/  LEA R196, R54, R199, 0x1 ;  /* 0x000000c736c47211 */ /* 0x000fc600078e08ff */
[----:B------:R-:W-:Y:S01]  /*13ea0*/  LDSM.16.M88.4 R92, [R198+0x2000] ;  /* 0x00200000c65c783b */ /* 0x000fe20000000200 */
[C---:B-1---5:R-:W-:Y:S03]  /*13eb0*/  HMMA.16816.F32.BF16 R20, R64.reuse, R12, RZ ;  /* 0x0000000c4014723c */ /* 0x062fe600000418ff */
[----:B------:R-:W-:Y:S05]  /*13ec0*/  LDSM.16.M88.4 R100, [R200+0xa800] ;  /* 0x00a80000c864783b */ /* 0x000fea0000000200 */
[C---:B------:R-:W-:Y:S08]  /*13ed0*/  HMMA.16816.F32.BF16 R32, R64.reuse, R44, RZ ;  /* 0x0000002c4020723c */ /* 0x040ff000000418ff */
[C---:B----4-:R-:W-:Y:S01]  /*13ee0*/  HMMA.16816.F32.BF16 R84, R64.reuse, R80, RZ ;  /* 0x000000504054723c */ /* 0x050fe200000418ff */
[----:B------:R-:W-:Y:S01]  /*13ef0*/  IMAD.IADD R191, R3, 0x1, R198 ;  /* 0x0000000103bf7824 */ /* 0x000fe200078e02c6 */
[----:B------:R-:W-:Y:S04]  /*13f00*/  LDSM.16.M88.4 R96, [R196+0x2000] ;  /* 0x00200000c460783b */ /* 0x000fe80000000200 */
[----:B------:R-:W-:Y:S02]  /*13f10*/  LDSM.16.M88.4 R88, [R191] ;  /* 0x00000000bf58783b */ /* 0x000fe40000000200 */
[C---:B------:R-:W-:Y:S02]  /*13f20*/  HMMA.16816.F32.BF16 R12, R64.reuse, R14, RZ ;  /* 0x0000000e400c723c */ /* 0x040fe400000418ff */
[----:B------:R-:W-:Y:S06]  /*13f30*/  LDSM.16.M88.4 R104, [R191+0x2800] ;  /* 0x00280000bf68783b */ /* 0x000fec0000000200 */
[C---:B------:R-:W-:Y:S08]  /*13f40*/  HMMA.16816.F32.BF16 R44, R64.reuse, R46, RZ ;  /* 0x0000002e402c723c */ /* 0x040ff000000418ff */
[----:B------:R-:W-:Y:S08]  /*13f50*/  HMMA.16816.F32.BF16 R80, R64, R82, RZ ;  /* 0x000000524050723c */ /* 0x000ff000000418ff */
[C---:B------:R-:W-:Y:S08]  /*13f60*/  HMMA.16816.F32.BF16 R20, R36.reuse, R60, R20 ;  /* 0x0000003c2414723c */ /* 0x040ff00000041814 */
[----:B------:R-:W-:Y:S01]  /*13f70*/  HMMA.16816.F32.BF16 R12, R36, R62, R12 ;  /* 0x0000003e240c723c */ /* 0x000fe2000004180c */
[----:B------:R-:W-:Y:S07]  /*13f80*/  LDSM.16.M88.4 R60, [R191+0x800] ;  /* 0x00080000bf3c783b */ /* 0x000fee0000000200 */
[C---:B------:R-:W-:Y:S08]  /*13f90*/  HMMA.16816.F32.BF16 R76, R64.reuse, R28, RZ ;  /* 0x0000001c404c723c */ /* 0x040ff000000418ff */
[----:B------:R-:W-:Y:S01]  /*13fa0*/  HMMA.16816.F32.BF16 R64, R64, R30, RZ ;  /* 0x0000001e4040723c */ /* 0x000fe200000418ff */
[----:B------:R-:W1:Y:S07]  /*13fb0*/  LDSM.16.M88.4 R28, [R195+0x6800] ;  /* 0x00680000c31c783b */ /* 0x000e6e0000000200 */
[C---:B------:R-:W-:Y:S08]  /*13fc0*/  HMMA.16816.F32.BF16 R32, R36.reuse, R8, R32 ;  /* 0x000000082420723c */ /* 0x040ff00000041820 */
[C---:B------:R-:W-:Y:S01]  /*13fd0*/  HMMA.16816.F32.BF16 R44, R36.reuse, R10, R44 ;  /* 0x0000000a242c723c */ /* 0x040fe2000004182c */
[----:B------:R-:W4:Y:S07]  /*13fe0*/  LDSM.16.M88.4 R8, [R195+0x7000] ;  /* 0x00700000c308783b */ /* 0x000f2e0000000200 */
[C---:B---3--:R-:W-:Y:S08]  /*13ff0*/  HMMA.16816.F32.BF16 R84, R36.reuse, R48, R84 ;  /* 0x000000302454723c */ /* 0x048ff00000041854 */
[----:B------:R-:W-:Y:S01]  /*14000*/  HMMA.16816.F32.BF16 R80, R36, R50, R80 ;  /* 0x000000322450723c */ /* 0x000fe20000041850 */
[----:B------:R-:W3:Y:S07]  /*14010*/  LDSM.16.M88.4 R48, [R195+0x7800] ;  /* 0x00780000c330783b */ /* 0x000eee0000000200 */
[C---:B------:R-:W-:Y:S08]  /*14020*/  HMMA.16816.F32.BF16 R20, R4.reuse, R24, R20 ;  /* 0x000000180414723c */ /* 0x040ff00000041814 */
[----:B------:R-:W-:Y:S01]  /*14030*/  HMMA.16816.F32.BF16 R12, R4, R26, R12 ;  /* 0x0000001a040c723c */ /* 0x000fe2000004180c */
[----:B------:R-:W3:Y:S07]  /*14040*/  LDSM.16.M88.4 R24, [R196] ;  /* 0x00000000c418783b */ /* 0x000eee0000000200 */
[C---:B------:R-:W-:Y:S08]  /*14050*/  HMMA.16816.F32.BF16 R76, R36.reuse, R40, R76 ;  /* 0x00000028244c723c */ /* 0x040ff0000004184c */
[----:B------:R-:W-:Y:S01]  /*14060*/  HMMA.16816.F32.BF16 R64, R36, R42, R64 ;  /* 0x0000002a2440723c */ /* 0x000fe20000041840 */
[----:B------:R-:W3:Y:S04]  /*14070*/  LDSM.16.M88.4 R40, [R191+0x1000] ;  /* 0x00100000bf28783b */ /* 0x000ee80000000200 */
[----:B------:R-:W-:Y:S03]  /*14080*/  LDSM.16.M88.4 R36, [R201+0x2000] ;  /* 0x00200000c924783b */ /* 0x000fe60000000200 */
[C---:B-1----:R-:W-:Y:S08]  /*14090*/  HMMA.16816.F32.BF16 R32, R4.reuse, R28, R32 ;  /* 0x0000001c0420723c */ /* 0x042ff00000041820 */
[C---:B------:R-:W-:Y:S01]  /*140a0*/  HMMA.16816.F32.BF16 R44, R4.reuse, R30, R44 ;  /* 0x0000001e042c723c */ /* 0x040fe2000004182c */
[----:B------:R-:W-:Y:S07]  /*140b0*/  LDSM.16.M88.4 R28, [R191+0x1800] ;  /* 0x00180000bf1c783b */ /* 0x000fee0000000200 */
[C---:B----4-:R-:W-:Y:S08]  /*140c0*/  HMMA.16816.F32.BF16 R84, R4.reuse, R8, R84 ;  /* 0x000000080454723c */ /* 0x050ff00000041854 */
[C---:B------:R-:W-:Y:S01]  /*140d0*/  HMMA.16816.F32.BF16 R80, R4.reuse, R10, R80 ;  /* 0x0000000a0450723c */ /* 0x040fe20000041850 */
[----:B------:R-:W1:Y:S07]  /*140e0*/  LDSM.16.M88.4 R8, [R200+0x8000] ;  /* 0x00800000c808783b */ /* 0x000e6e0000000200 */
[C---:B---3--:R-:W-:Y:S08]  /*140f0*/  HMMA.16816.F32.BF16 R76, R4.reuse, R48, R76 ;  /* 0x00000030044c723c */ /* 0x048ff0000004184c */
        /* <DEDUP_REMOVED lines=8> */
[----:B------:R-:W-:Y:S07]  /*14180*/  LDSM.16.M88.4 R60, [R200+0x9800] ;  /* 0x00980000c83c783b */ /* 0x000fee0000000200 */
[C---:B------:R-:W-:Y:S08]  /*14190*/  HMMA.16816.F32.BF16 R84, R24.reuse, R40, R84 ;  /* 0x000000281854723c */ /* 0x040ff00000041854 */
[----:B------:R-:W-:Y:S01]  /*141a0*/  HMMA.16816.F32.BF16 R80, R24, R42, R80 ;  /* 0x0000002a1850723c */ /* 0x000fe20000041850 */
[----:B------:R-:W4:Y:S07]  /*141b0*/  LDSM.16.M88.4 R40, [R199+0x2000] ;  /* 0x00200000c728783b */ /* 0x000f2e0000000200 */
[C---:B-1----:R-:W-:Y:S08]  /*141c0*/  HMMA.16816.F32.BF16 R20, R36.reuse, R8, R20 ;  /* 0x000000082414723c */ /* 0x042ff00000041814 */
[C---:B------:R-:W-:Y:S01]  /*141d0*/  HMMA.16816.F32.BF16 R12, R36.reuse, R10, R12 ;  /* 0x0000000a240c723c */ /* 0x040fe2000004180c */
[----:B------:R-:W-:Y:S07]  /*141e0*/  LDSM.16.M88.4 R8, [R195+0x8000] ;  /* 0x00800000c308783b */ /* 0x000fee0000000200 */
[C---:B---3--:R-:W-:Y:S08]  /*141f0*/  HMMA.16816.F32.BF16 R32, R36.reuse, R4, R32 ;  /* 0x000000042420723c */ /* 0x048ff00000041820 */
[----:B------:R-:W-:Y:S01]  /*14200*/  HMMA.16816.F32.BF16 R44, R36, R6, R44 ;  /* 0x00000006242c723c */ /* 0x000fe2000004182c */
[----:B------:R-:W1:Y:S07]  /*14210*/  LDSM.16.M88.4 R4, [R197+0x2000] ;  /* 0x00200000c504783b */ /* 0x000e6e0000000200 */
[C---:B------:R-:W-:Y:S08]  /*14220*/  HMMA.16816.F32.BF16 R76, R24.reuse, R28, R76 ;  /* 0x0000001c184c723c */ /* 0x040ff0000004184c */
[----:B------:R-:W-:Y:S01]  /*14230*/  HMMA.16816.F32.BF16 R64, R24, R30, R64 ;  /* 0x0000001e1840723c */ /* 0x000fe20000041840 */
[----:B------:R-:W3:Y:S04]  /*14240*/  LDSM.16.M88.4 R28, [R198+0x2800] ;  /* 0x00280000c61c783b */ /* 0x000ee80000000200 */
[----:B------:R-:W2:Y:S03]  /*14250*/  LDSM.16.M88.4 R24, [R198+0x3000] ;  /* 0x00300000c618783b */ /* 0x000ea60000000200 */
[C---:B----4-:R-:W-:Y:S08]  /*14260*/  HMMA.16816.F32.BF16 R20, R40.reuse, R92, R20 ;  /* 0x0000005c2814723c */ /* 0x050ff00000041814 */
[----:B------:R-:W-:Y:S01]  /*14270*/  HMMA.16816.F32.BF16 R12, R40, R94, R12 ;  /* 0x0000005e280c723c */ /* 0x000fe2000004180c */
[----:B------:R-:W-:Y:S07]  /*14280*/  LDSM.16.M88.4 R92, [R191+0x3000] ;  /* 0x00300000bf5c783b */ /* 0x000fee0000000200 */
        /* <DEDUP_REMOVED lines=8> */
[----:B------:R-:W-:Y:S04]  /*14310*/  LDSM.16.M88.4 R60, [R201+0x4000] ;  /* 0x00400000c93c783b */ /* 0x000fe80000000200 */
[----:B------:R-:W1:Y:S03]  /*14320*/  LDSM.16.M88.4 R36, [R200+0xa000] ;  /* 0x00a00000c824783b */ /* 0x000e660000000200 */
[C---:B---3--:R-:W-:Y:S08]  /*14330*/  HMMA.16816.F32.BF16 R32, R40.reuse, R28, R32 ;  /* 0x0000001c2820723c */ /* 0x048ff00000041820 */
[C---:B------:R-:W-:Y:S01]  /*14340*/  HMMA.16816.F32.BF16 R44, R40.reuse, R30, R44 ;  /* 0x0000001e282c723c */ /* 0x040fe2000004182c */
[----:B------:R-:W3:Y:S07]  /*14350*/  LDSM.16.M88.4 R28, [R195+0x8800] ;  /* 0x00880000c31c783b */ /* 0x000eee0000000200 */
[C---:B--2---:R-:W-:Y:S08]  /*14360*/  HMMA.16816.F32.BF16 R84, R40.reuse, R24, R84 ;  /* 0x000000182854723c */ /* 0x044ff00000041854 */
[----:B------:R-:W-:Y:S01]  /*14370*/  HMMA.16816.F32.BF16 R80, R40, R26, R80 ;  /* 0x0000001a2850723c */ /* 0x000fe20000041850 */
[----:B------:R-:W2:Y:S07]  /*14380*/  LDSM.16.M88.4 R24, [R195+0x9000] ;  /* 0x00900000c318783b */ /* 0x000eae0000000200 */
[C---:B------:R-:W-:Y:S08]  /*14390*/  HMMA.16816.F32.BF16 R20, R96.reuse, R88, R20 ;  /* 0x000000586014723c */ /* 0x040ff00000041814 */
[----:B------:R-:W-:Y:S01]  /*143a0*/  HMMA.16816.F32.BF16 R12, R96, R90, R12 ;  /* 0x0000005a600c723c */ /* 0x000fe2000004180c */
[----:B------:R-:W-:Y:S07]  /*143b0*/  LDSM.16.M88.4 R88, [R191+0x3800] ;  /* 0x00380000bf58783b */ /* 0x000fee0000000200 */
[C---:B----4-:R-:W-:Y:S08]  /*143c0*/  HMMA.16816.F32.BF16 R76, R40.reuse, R48, R76 ;  /* 0x00000030284c723c */ /* 0x050ff0000004184c */
[----:B------:R-:W-:Y:S01]  /*143d0*/  HMMA.16816.F32.BF16 R64, R40, R50, R64 ;  /* 0x000000322840723c */ /* 0x000fe20000041840 */
[----:B------:R-:W-:Y:S04]  /*143e0*/  LDSM.16.M88.4 R40, [R199+0x4000] ;  /* 0x00400000c728783b */ /* 0x000fe80000000200 */
[----:B------:R-:W4:Y:S03]  /*143f0*/  LDSM.16.M88.4 R48, [R198+0x4000] ;  /* 0x00400000c630783b */ /* 0x000f260000000200 */
[C---:B-1----:R-:W-:Y:S08]  /*14400*/  HMMA.16816.F32.BF16 R20, R60.reuse, R36, R20 ;  /* 0x000000243c14723c */ /* 0x042ff00000041814 */
[----:B------:R-:W-:Y:S01]  /*14410*/  HMMA.16816.F32.BF16 R12, R60, R38, R12 ;  /* 0x000000263c0c723c */ /* 0x000fe2000004180c */
[----:B------:R-:W-:Y:S07]  /*14420*/  LDSM.16.M88.4 R36, [R198+0x4800] ;  /* 0x00480000c624783b */ /* 0x000fee0000000200 */
[C---:B---3--:R-:W-:Y:S08]  /*14430*/  HMMA.16816.F32.BF16 R32, R4.reuse, R28, R32 ;  /* 0x0000001c0420723c */ /* 0x048ff00000041820 */
[C---:B------:R-:W-:Y:S01]  /*14440*/  HMMA.16816.F32.BF16 R44, R4.reuse, R30, R44 ;  /* 0x0000001e042c723c */ /* 0x040fe2000004182c */
[----:B------:R-:W-:Y:S07]  /*14450*/  LDSM.16.M88.4 R28, [R197+0x4000] ;  /* 0x00400000c51c783b */ /* 0x000fee0000000200 */
[C---:B--2---:R-:W-:Y:S08]  /*14460*/  HMMA.16816.F32.BF16 R84, R4.reuse, R24, R84 ;  /* 0x000000180454723c */ /* 0x044ff00000041854 */
[----:B------:R-:W-:Y:S01]  /*14470*/  HMMA.16816.F32.BF16 R80, R4, R26, R80 ;  /* 0x0000001a0450723c */ /* 0x000fe20000041850 */
[----:B------:R-:W1:Y:S07]  /*14480*/  LDSM.16.M88.4 R24, [R195+0xa000] ;  /* 0x00a00000c318783b */ /* 0x000e6e0000000200 */
[C---:B----4-:R-:W-:Y:S08]  /*14490*/  HMMA.16816.F32.BF16 R20, R40.reuse, R48, R20 ;  /* 0x000000302814723c */ /* 0x050ff00000041814 */
        /* <DEDUP_REMOVED lines=21> */
[-C--:B------:R-:W-:Y:S01]  /*145f0*/  FMUL.FTZ R3, R20, R52.reuse ;  /* 0x0000003414037220 */ /* 0x080fe20000410000 */
[----:B------:R-:W-:Y:S01]  /*14600*/  LDSM.16.M88.4 R4, [R195+0xb000] ;  /* 0x00b00000c304783b */ /* 0x000fe20000000200 */
[----:B------:R-:W-:-:S05]  /*14610*/  FMUL.FTZ R48, R21, R52 ;  /* 0x0000003415307220 */ /* 0x000fca0000410000 */
[----:B------:R-:W-:Y:S08]  /*14620*/  HMMA.16816.F32.BF16 R80, R60, R50, R80 ;  /* 0x000000323c50723c */ /* 0x000ff00000041850 */
[----:B-1----:R-:W-:Y:S07]  /*14630*/  HMMA.16816.F32.BF16 R104, R40, R24, R104 ;  /* 0x000000182868723c */ /* 0x002fee0000041868 */
[----:B------:R-:W-:-:S02]  /*14640*/  FMUL.FTZ R24, R22, R52 ;  /* 0x0000003416187220 */ /* 0x000fc40000410000 */
[-C--:B------:R-:W-:Y:S02]  /*14650*/  FMUL.FTZ R25, R23, R52.reuse ;  /* 0x0000003417197220 */ /* 0x080fe40000410000 */
[----:B------:R-:W1:Y:S01]  /*14660*/  LDSM.16.M88.4 R20, [R198+0x5800] ;  /* 0x00580000c614783b */ /* 0x000e620000000200 */
[----:B------:R-:W-:Y:S01]  /*14670*/  HMMA.16816.F32.BF16 R32, R60, R100, R32 ;  /* 0x000000643c20723c */ /* 0x000fe20000041820 */
[----:B------:R-:W-:-:S07]  /*14680*/  FMUL.FTZ R12, R12, R52 ;  /* 0x000000340c0c7220 */ /* 0x000fce0000410000 */
[C---:B------:R-:W-:Y:S01]  /*14690*/  HMMA.16816.F32.BF16 R44, R60.reuse, R102, R44 ;  /* 0x000000663c2c723c */ /* 0x040fe2000004182c */
[----:B------:R2:W3:Y:S07]  /*146a0*/  MUFU.TANH R49, R12 ;  /* 0x0000000c00317308 */ /* 0x0004ee0000002400 */
[----:B----4-:R-:W-:Y:S01]  /*146b0*/  HMMA.16816.F32.BF16 R76, R60, R92, R76 ;  /* 0x0000005c3c4c723c */ /* 0x010fe2000004184c */
[----:B------:R-:W-:-:S07]  /*146c0*/  FMUL.FTZ R50, R13, R52 ;  /* 0x000000340d327220 */ /* 0x000fce0000410000 */
[----:B------:R-:W-:Y:S08]  /*146d0*/  HMMA.16816.F32.BF16 R88, R60, R94, R88 ;  /* 0x0000005e3c58723c */ /* 0x000ff00000041858 */
[----:B------:R-:W-:Y:S07]  /*146e0*/  HMMA.16816.F32.BF16 R80, R40, R26, R80 ;  /* 0x0000001a2850723c */ /* 0x000fee0000041850 */
[----:B------:R-:W-:-:S02]  /*146f0*/  FMUL.FTZ R26, R14, R52 ;  /* 0x000000340e1a7220 */ /* 0x000fc40000410000 */
[----:B------:R-:W-:Y:S02]  /*14700*/  FMUL.FTZ R27, R15, R52 ;  /* 0x000000340f1b7220 */ /* 0x000fe40000410000 */
[----:B--2---:R-:W2:Y:S01]  /*14710*/  LDSM.16.M88.4 R12, [R195+0xb800] ;  /* 0x00b80000c30c783b */ /* 0x004ea20000000200 */
[C---:B------:R-:W-:Y:S08]  /*14720*/  HMMA.16816.F32.BF16 R32, R40.reuse, R36, R32 ;  /* 0x000000242820723c */ /* 0x040ff00000041820 */
[C---:B------:R-:W-:Y:S01]  /*14730*/  HMMA.16816.F32.BF16 R44, R40.reuse, R38, R44 ;  /* 0x00000026282c723c */ /* 0x040fe2000004182c */
[----:B------:R-:W4:Y:S07]  /*14740*/  LDSM.16.M88.4 R36, [R191+0x5000] ;  /* 0x00500000bf24783b */ /* 0x000f2e0000000200 */
[C---:B-1----:R-:W-:Y:S08]  /*14750*/  HMMA.16816.F32.BF16 R76, R40.reuse, R20, R76 ;  /* 0x00000014284c723c */ /* 0x042ff0000004184c */
[----:B------:R-:W-:Y:S08]  /*14760*/  HMMA.16816.F32.BF16 R88, R40, R22, R88 ;  /* 0x000000162858723c */ /* 0x000ff00000041858 */
[C---:B------:R-:W-:Y:S08]  /*14770*/  HMMA.16816.F32.BF16 R104, R28.reuse, R4, R104 ;  /* 0x000000041c68723c */ /* 0x040ff00000041868 */
[----:B------:R-:W-:Y:S01]  /*14780*/  HMMA.16816.F32.BF16 R80, R28, R6, R80 ;  /* 0x000000061c50723c */ /* 0x000fe20000041850 */
[----:B------:R-:W1:Y:S01]  /*14790*/  LDSM.16.M88.4 R4, [R191+0x5800] ;  /* 0x00580000bf04783b */ /* 0x000e620000000200 */
[----:B------:R-:W-:Y:S01]  /*147a0*/  ISETP.GT.AND P5, PT, R223, R210, PT ;  /* 0x000000d2df00720c */ /* 0x000fe20003fa4270 */
[----:B------:R-:W1:Y:S01]  /*147b0*/  MUFU.TANH R3, R3 ;  /* 0x0000000300037308 */ /* 0x000e620000002400 */
[----:B------:R-:W-:Y:S01]  /*147c0*/  IADD3 R16, -R16, R68, -R217 ;  /* 0x0000004410107210 */ /* 0x000fe20007ffe9d9 */
[----:B------:R-:W-:-:S04]  /*147d0*/  DEPBAR.LE SB0, 0x0 ;  /* 0x000080000000791a */ /* 0x000fc80000000000 */
[C---:B------:R-:W-:Y:S08]  /*147e0*/  HMMA.16816.F32.BF16 R32, R28.reuse, R84, R32 ;  /* 0x000000541c20723c */ /* 0x040ff00000041820 */
[C---:B------:R-:W-:Y:S08]  /*147f0*/  HMMA.16816.F32.BF16 R44, R28.reuse, R86, R44 ;  /* 0x000000561c2c723c */ /* 0x040ff0000004182c */
[C---:B--2---:R-:W-:Y:S08]  /*14800*/  HMMA.16816.F32.BF16 R76, R28.reuse, R12, R76 ;  /* 0x0000000c1c4c723c */ /* 0x044ff0000004184c */
[----:B------:R-:W-:Y:S08]  /*14810*/  HMMA.16816.F32.BF16 R88, R28, R14, R88 ;  /* 0x0000000e1c58723c */ /* 0x000ff00000041858 */
[C---:B------:R-:W-:Y:S08]  /*14820*/  HMMA.16816.F32.BF16 R32, R8.reuse, R64, R32 ;  /* 0x000000400820723c */ /* 0x040ff00000041820 */
[C---:B------:R-:W-:Y:S08]  /*14830*/  HMMA.16816.F32.BF16 R44, R8.reuse, R66, R44 ;  /* 0x00000042082c723c */ /* 0x040ff0000004182c */
[C---:B----4-:R-:W-:Y:S08]  /*14840*/  HMMA.16816.F32.BF16 R104, R8.reuse, R36, R104 ;  /* 0x000000240868723c */ /* 0x050ff00000041868 */
[C---:B------:R-:W-:Y:S08]  /*14850*/  HMMA.16816.F32.BF16 R80, R8.reuse, R38, R80 ;  /* 0x000000260850723c */ /* 0x040ff00000041850 */
[C---:B-1----:R-:W-:Y:S08]  /*14860*/  HMMA.16816.F32.BF16 R76, R8.reuse, R4, R76 ;  /* 0x00000004084c723c */ /* 0x042ff0000004184c */
[----:B------:R-:W-:Y:S01]  /*14870*/  HMMA.16816.F32.BF16 R88, R8, R6, R88 ;  /* 0x000000060858723c */ /* 0x000fe20000041858 */
[----:B------:R-:W-:-:S02]  /*14880*/  FMUL.FTZ R20, R34, R52 ;  /* 0x0000003422147220 */ /* 0x000fc40000410000 */
[-C--:B------:R-:W-:Y:S02]  /*14890*/  FMUL.FTZ R21, R35, R52.reuse ;  /* 0x0000003423157220 */ /* 0x080fe40000410000 */
[-C--:B------:R-:W-:Y:S02]  /*148a0*/  FMUL.FTZ R32, R32, R52.reuse ;  /* 0x0000003420207220 */ /* 0x080fe40000410000 */
[----:B------:R-:W-:Y:S01]  /*148b0*/  LEA R7, R70, R53, 0x4 ;  /* 0x0000003546077211 */ /* 0x000fe200078e20ff */
[-C--:B------:R-:W-:Y:S02]  /*148c0*/  FMUL.FTZ R33, R33, R52.reuse ;  /* 0x0000003421217220 */ /* 0x080fe40000410000 */
[-C--:B------:R-:W-:Y:S02]  /*148d0*/  FMUL.FTZ R35, R44, R52.reuse ;  /* 0x000000342c237220 */ /* 0x080fe40000410000 */
[-C--:B------:R-:W-:Y:S02]  /*148e0*/  FMUL.FTZ R34, R45, R52.reuse ;  /* 0x000000342d227220 */ /* 0x080fe40000410000 */
[----:B------:R-:W-:-:S02]  /*148f0*/  FMUL.FTZ R22, R46, R52 ;  /* 0x000000342e167220 */ /* 0x000fc40000410000 */
[-C--:B------:R-:W-:Y:S02]  /*14900*/  FMUL.FTZ R12, R47, R52.reuse ;  /* 0x000000342f0c7220 */ /* 0x080fe40000410000 */
[-C--:B------:R-:W-:Y:S02]  /*14910*/  FMUL.FTZ R104, R104, R52.reuse ;  /* 0x0000003468687220 */ /* 0x080fe40000410000 */
        /* <DEDUP_REMOVED lines=14> */
[----:B------:R-:W-:Y:S01]  /*14a00*/  FMUL.FTZ R91, R91, R52 ;  /* 0x000000345b5b7220 */ /* 0x000fe20000410000 */
[----:B------:R-:W-:Y:S01]  /*14a10*/  IADD3 R5, R68, 0x1, -R217 ;  /* 0x0000000144057810 */ /* 0x000fe20007ffe8d9 */
[----:B------:R-:W-:Y:S01]  /*14a20*/  IMAD.IADD R7, R72, 0x1, R7 ;  /* 0x0000000148077824 */ /* 0x000fe200078e0207 */
[----:B------:R-:W1:Y:S02]  /*14a30*/  MUFU.TANH R48, R48 ;  /* 0x0000003000307308 */ /* 0x000e640000002400 */
[----:B------:R-:W-:-:S02]  /*14a40*/  IADD3 R2, R2, R5, RZ ;  /* 0x0000000502027210 */ /* 0x000fc40007ffe0ff */
[----:B------:R-:W-:-:S04]  /*14a50*/  IADD3 R225, R7, 0x8, RZ ;  /* 0x0000000807e17810 */ /* 0x000fc80007ffe0ff */
[----:B------:R-:W2:Y:S01]  /*14a60*/  MUFU.TANH R24, R24 ;  /* 0x0000001800187308 */ /* 0x000ea20000002400 */
[----:B------:R-:W-:-:S07]  /*14a70*/  IADD3 R227, R7, R16, RZ ;  /* 0x0000001007e37210 */ /* 0x000fce0007ffe0ff */
[----:B------:R-:W4:Y:S01]  /*14a80*/  MUFU.TANH R25, R25 ;  /* 0x0000001900197308 */ /* 0x000f220000002400 */
[----:B------:R-:W-:-:S07]  /*14a90*/  IMAD.IADD R7, R7, 0x1, R2 ;  /* 0x0000000107077824 */ /* 0x000fce00078e0202 */
[----:B------:R-:W1:Y:S01]  /*14aa0*/  MUFU.TANH R50, R50 ;  /* 0x0000003200327308 */ /* 0x000e620000002400 */
[----:B------:R-:W-:-:S07]  /*14ab0*/  IADD3 R5, R2, R225, RZ ;  /* 0x000000e102057210 */ /* 0x000fce0007ffe0ff */
[----:B------:R-:W1:Y:S08]  /*14ac0*/  MUFU.TANH R26, R26 ;  /* 0x0000001a001a7308 */ /* 0x000e700000002400 */
        /* <DEDUP_REMOVED lines=25> */
[----:B------:R-:W-:Y:S01]  /*14c60*/  IADD3 R225, R16, R225, RZ ;  /* 0x000000e110e17210 */ /* 0x000fe20007ffe0ff */
[----:B------:R-:W-:Y:S01]  /*14c70*/  BSSY B1, `(.L_x_2708) ;  /* 0x00000b6000017945 */ /* 0x000fe20003800000 */
[----:B------:R-:W-:-:S02]  /*14c80*/  ISETP.NE.U32.AND P0, PT, R220, RZ, PT ;  /* 0x000000ffdc00720c */ /* 0x000fc40003f05070 */
[-C--:B------:R-:W-:Y:S02]  /*14c90*/  IMNMX R226, R7, R68.reuse, PT ;  /* 0x0000004407e27217 */ /* 0x080fe40003800200 */
[----:B------:R-:W-:Y:S02]  /*14ca0*/  IMNMX R224, R5, R68, PT ;  /* 0x0000004405e07217 */ /* 0x000fe40003800200 */
[----:B------:R-:W-:Y:S02]  /*14cb0*/  ISETP.NE.AND.EX P0, PT, R221, RZ, PT, P0 ;  /* 0x000000ffdd00720c */ /* 0x000fe40003f05300 */
[----:B------:R-:W-:Y:S02]  /*14cc0*/  IMNMX R227, RZ, R227, !PT ;  /* 0x000000e3ffe37217 */ /* 0x000fe40007800200 */
[----:B------:R-:W-:Y:S02]  /*14cd0*/  IMNMX R225, RZ, R225, !PT ;  /* 0x000000e1ffe17217 */ /* 0x000fe40007800200 */
        /* <DEDUP_REMOVED lines=10> */
[----:B------:R-:W-:Y:S01]  /*14d80*/  IADD3 R135, R198, 0x5800, RZ ;  /* 0x00005800c6877810 */ /* 0x000fe20007ffe0ff */
[----:B------:R-:W-:Y:S06]  /*14d90*/  BAR.SYNC.DEFER_BLOCKING 0x0 ;  /* 0x0000000000007b1d */ /* 0x000fec0000010000 */
[----:B------:R-:W-:Y:S05]  /*14da0*/  @!P5 BRA `(.L_x_2709) ;  /* 0x00000a200000d947 */ /* 0x000fea0003800000 */
[----:B-1234-:R-:W-:Y:S01]  /*14db0*/  BSSY B0, `(.L_x_2710) ;  /* 0x0000041000007945 */ /* 0x01efe20003800000 */
        /* <DEDUP_REMOVED lines=33> */
[----:B------:R-:W-:-:S03]  /*14fd0*/  ISETP.NE.AND P2, PT, R4, RZ, PT ;  /* 0x000000ff0400720c */ /* 0x000fc60003f45270 */
[----:B------:R-:W-:Y:S02]  /*14fe0*/  @P4 IADD3 R8, R8, 0x1, RZ ;  /* 0x0000000108084810 */ /* 0x000fe40007ffe0ff */
[----:B------:R-:W-:-:S03]  /*14ff0*/  @P6 IADD3 R10, R10, 0x1, RZ ;  /* 0x000000010a0a6810 */ /* 0x000fc60007ffe0ff */
[----:B------:R-:W-:-:S03]  /*15000*/  @!P1 IMAD.MOV R8, RZ, RZ, -R8 ;  /* 0x000000ffff089224 */ /* 0x000fc600078e0a08 */
[----:B------:R-:W-:Y:S02]  /*15010*/  @!P3 IMAD.MOV R10, RZ, RZ, -R10 ;  /* 0x000000ffff0ab224 */ /* 0x000fe400078e0a0a */
[C---:B------:R-:W-:Y:S02]  /*15020*/  SEL R2, R5.reuse, R8, !P2 ;  /* 0x0000000805027207 */ /* 0x040fe40005000000 */
[----:B------:R-:W2:Y:S01]  /*15030*/  LD.E.64 R8, [R18.64+0x38] ;  /* 0x0000380612087980 */ /* 0x000ea2000c101b00 */
[----:B------:R-:W-:Y:S02]  /*15040*/  SEL R5, R5, R10, !P2 ;  /* 0x0000000a05057207 */ /* 0x000fe40005000000 */
[--C-:B------:R-:W-:Y:S01]  /*15050*/  IMAD.WIDE R30, R2, 0x4, R220.reuse ;  /* 0x00000004021e7825 */ /* 0x100fe200078e02dc */
[----:B------:R-:W3:Y:S03]  /*15060*/  LD.E.64 R10, [R18.64+0x20] ;  /* 0x00002006120a7980 */ /* 0x000ee6000c101b00 */
[C---:B------:R-:W-:Y:S01]  /*15070*/  IMAD.WIDE R28, R5.reuse, 0x4, R220 ;  /* 0x00000004051c7825 */ /* 0x040fe200078e02dc */
[----:B------:R-:W4:Y:S04]  /*15080*/  LD.E R6, [R30.64] ;  /* 0x000000061e067980 */ /* 0x000f28000c101900 */
[----:B------:R-:W4:Y:S01]  /*15090*/  LD.E R7, [R28.64] ;  /* 0x000000061c077980 */ /* 0x000f22000c101900 */
[----:B------:R-:W-:-:S05]  /*150a0*/  IADD3 R5, R5, -R2, RZ ;  /* 0x8000000205057210 */ /* 0x000fca0007ffe0ff */
[----:B------:R-:W-:-:S05]  /*150b0*/  IMAD R4, R4, R5, -0x40 ;  /* 0xffffffc004047424 */ /* 0x000fca00078e0205 */
[----:B------:R-:W-:Y:S01]  /*150c0*/  SHF.R.S32.HI R5, RZ, 0x1f, R4 ;  /* 0x0000001fff057819 */ /* 0x000fe20000011404 */
[-C--:B--2---:R-:W-:Y:S02]  /*150d0*/  IMAD R2, R9, R4.reuse, RZ ;  /* 0x0000000409027224 */ /* 0x084fe400078e02ff */
[----:B------:R-:W-:-:S04]  /*150e0*/  IMAD.WIDE.U32 R14, R8, R4, RZ ;  /* 0x00000004080e7225 */ /* 0x000fc800078e00ff */
[----:B------:R-:W-:Y:S02]  /*150f0*/  IMAD R2, R8, R5, R2 ;  /* 0x0000000508027224 */ /* 0x000fe400078e0202 */
[----:B----4-:R-:W-:Y:S02]  /*15100*/  IMAD.IADD R7, R6, 0x1, -R7 ;  /* 0x0000000106077824 */ /* 0x010fe400078e0a07 */
[----:B------:R-:W-:Y:S02]  /*15110*/  IMAD.IADD R15, R15, 0x1, R2 ;  /* 0x000000010f0f7824 */ /* 0x000fe400078e0202 */
[----:B---3--:R-:W-:Y:S01]  /*15120*/  IMAD R5, R11, R7, RZ ;  /* 0x000000070b057224 */ /* 0x008fe200078e02ff */
[----:B------:R-:W-:-:S05]  /*15130*/  SHF.R.S32.HI R4, RZ, 0x1f, R7 ;  /* 0x0000001fff047819 */ /* 0x000fca0000011407 */
[----:B------:R-:W-:Y:S02]  /*15140*/  IMAD R4, R10, R4, R5 ;  /* 0x000000040a047224 */ /* 0x000fe400078e0205 */
[----:B------:R-:W-:-:S04]  /*15150*/  IMAD.WIDE.U32 R10, R7, R10, R14 ;  /* 0x0000000a070a7225 */ /* 0x000fc800078e000e */
[----:B------:R-:W-:Y:S01]  /*15160*/  IMAD.MOV.U32 R5, RZ, RZ, R10 ;  /* 0x000000ffff057224 */ /* 0x000fe200078e000a */
[----:B------:R-:W-:Y:S01]  /*15170*/  IADD3 R4, R11, R4, RZ ;  /* 0x000000040b047210 */ /* 0x000fe20007ffe0ff */
[----:B------:R-:W-:Y:S05]  /*15180*/  BRA `(.L_x_2712) ;  /* 0x0000003000007947 */ /* 0x000fea0003800000 */
.L_x_2711:
[----:B------:R-:W2:Y:S02]  /*15190*/  LD.E R5, [R18.64+0x38] ;  /* 0x0000380612057980 */ /* 0x000ea4000c101900 */
[----:B--2---:R-:W-:-:S04]  /*151a0*/  LEA R5, -R5, RZ, 0x6 ;  /* 0x000000ff05057211 */ /* 0x004fc800078e31ff */
[----:B------:R-:W-:Y:S02]  /*151b0*/  SHF.R.S32.HI R4, RZ, 0x1f, R5 ;  /* 0x0000001fff047819 */ /* 0x000fe40000011405 */
.L_x_2712:
[----:B------:R-:W-:Y:S05]  /*151c0*/  BSYNC B0 ;  /* 0x0000000000007941 */ /* 0x000fea0003800000 */
.L_x_2710:
        /* <DEDUP_REMOVED lines=96> */
.L_x_2709:
[----:B-1234-:R-:W-:Y:S05]  /*157d0*/  BSYNC B1 ;  /* 0x0000000000017941 */ /* 0x01efea0003800000 */
.L_x_2708:
[----:B------:R1:W2:Y:S01]  /*157e0*/  LD.E R167, [R18.64+0xdc] ;  /* 0x0000dc0612a77980 */ /* 0x0002a2000c101900 */
[----:B------:R-:W-:-:S02]  /*157f0*/  IMAD.IADD R17, R17, 0x1, R0 ;  /* 0x0000000111117824 */ /* 0x000fc400078e0200 */
[----:B------:R-:W-:-:S03]  /*15800*/  IMAD.SHL.U32 R205, R55, 0x2, RZ ;  /* 0x0000000237cd7824 */ /* 0x000fc600078e00ff */
[CC--:B------:R-:W-:Y:S01]  /*15810*/  ISETP.GE.AND P1, PT, R17.reuse, R227.reuse, PT ;  /* 0x000000e31100720c */ /* 0x0c0fe20003f26270 */
[--C-:B------:R-:W-:Y:S01]  /*15820*/  IMAD R203, R54, 0x2, R205.reuse ;  /* 0x0000000236cb7824 */ /* 0x100fe200078e02cd */
[C---:B------:R-:W-:Y:S01]  /*15830*/  IADD3 R4, R17.reuse, 0x1, RZ ;  /* 0x0000000111047810 */ /* 0x040fe20007ffe0ff */
[----:B------:R-:W-:Y:S01]  /*15840*/  IMAD R204, R56, 0x2, R205 ;  /* 0x0000000238cc7824 */ /* 0x000fe200078e02cd */
[C---:B------:R-:W-:Y:S01]  /*15850*/  ISETP.GE.OR P1, PT, R17.reuse, R226, !P1 ;  /* 0x000000e21100720c */ /* 0x040fe20004f26670 */
[----:B------:R-:W-:Y:S01]  /*15860*/  LDSM.16.MT88.4 R40, [R205+0xe000] ;  /* 0x00e00000cd28783b */ /* 0x000fe20000004200 */
[----:B------:R-:W-:Y:S01]  /*15870*/  IADD3 R2, R17, 0x8, RZ ;  /* 0x0000000811027810 */ /* 0x000fe20007ffe0ff */
[----:B------:R-:W-:Y:S01]  /*15880*/  IMAD R202, R54, 0x2, R204 ;  /* 0x0000000236ca7824 */ /* 0x000fe200078e02cc */
[----:B------:R-:W-:Y:S01]  /*15890*/  FSEL R3, R3, -INF , !P1 ;  /* 0xff80000003037808 */ /* 0x000fe20004800000 */
[----:B------:R-:W-:Y:S01]  /*158a0*/  LDSM.16.MT88.4 R56, [R203+0xe000] ;  /* 0x00e00000cb38783b */ /* 0x000fe20000004200 */
[----:B------:R-:W-:-:S02]  /*158b0*/  ISETP.GE.AND P4, PT, R4, R227, PT ;  /* 0x000000e30400720c */ /* 0x000fc40003f86270 */
[-C--:B------:R-:W-:Y:S01]  /*158c0*/  ISETP.GE.AND P2, PT, R4, R225.reuse, PT ;  /* 0x000000e10400720c */ /* 0x080fe20003f46270 */
[----:B------:R-:W-:Y:S01]  /*158d0*/  LDSM.16.MT88.4 R124, [R205+0xc000] ;  /* 0x00c00000cd7c783b */ /* 0x000fe20000004200 */
[----:B------:R-:W-:Y:S02]  /*158e0*/  ISETP.GE.AND P6, PT, R17, R225, PT ;  /* 0x000000e11100720c */ /* 0x000fe40003fc6270 */
[C---:B------:R-:W-:Y:S01]  /*158f0*/  ISETP.GE.AND P3, PT, R2.reuse, R227, PT ;  /* 0x000000e30200720c */ /* 0x040fe20003f66270 */
[----:B------:R-:W-:Y:S01]  /*15900*/  LDSM.16.MT88.4 R116, [R204+0xc000] ;  /* 0x00c00000cc74783b */ /* 0x000fe20000004200 */
[----:B------:R-:W-:Y:S02]  /*15910*/  ISETP.GE.AND P1, PT, R2, R225, PT ;  /* 0x000000e10200720c */ /* 0x000fe40003f26270 */
[C---:B------:R-:W-:Y:S01]  /*15920*/  ISETP.GE.OR P4, PT, R4.reuse, R226, !P4 ;  /* 0x000000e20400720c */ /* 0x040fe20006786670 */
[----:B------:R-:W-:Y:S01]  /*15930*/  LDSM.16.MT88.4 R108, [R203+0xc000] ;  /* 0x00c00000cb6c783b */ /* 0x000fe20000004200 */
[----:B------:R-:W-:-:S02]  /*15940*/  ISETP.GE.OR P2, PT, R4, R224, !P2 ;  /* 0x000000e00400720c */ /* 0x000fc40005746670 */
[C---:B------:R-:W-:Y:S01]  /*15950*/  ISETP.GE.OR P6, PT, R17.reuse, R224, !P6 ;  /* 0x000000e01100720c */ /* 0x040fe200077c6670 */
[----:B------:R-:W-:Y:S01]  /*15960*/  LDSM.16.MT88.4 R100, [R202+0xc000] ;  /* 0x00c00000ca64783b */ /* 0x000fe20000004200 */
[C---:B------:R-:W-:Y:S02]  /*15970*/  ISETP.GE.OR P3, PT, R2.reuse, R226, !P3 ;  /* 0x000000e20200720c */ /* 0x040fe40005f66670 */
[----:B------:R-:W-:Y:S01]  /*15980*/  ISETP.GE.OR P1, PT, R2, R224, !P1 ;  /* 0x000000e00200720c */ /* 0x000fe20004f26670 */
[----:B------:R-:W-:Y:S01]  /*15990*/  LDSM.16.MT88.4 R64, [R202+0xe000] ;  /* 0x00e00000ca40783b */ /* 0x000fe20000004200 */
[C---:B------:R-:W-:Y:S02]  /*159a0*/  IADD3 R4, R17.reuse, 0x9, RZ ;  /* 0x0000000911047810 */ /* 0x040fe40007ffe0ff */
[----:B------:R-:W-:Y:S01]  /*159b0*/  IADD3 R2, R17, 0x10, RZ ;  /* 0x0000001011027810 */ /* 0x000fe20007ffe0ff */
[----:B------:R-:W-:Y:S01]  /*159c0*/  LDSM.16.MT88.4 R72, [R205+0x10000] ;  /* 0x01000000cd48783b */ /* 0x000fe20000004200 */
[----:B------:R-:W-:-:S02]  /*159d0*/  FSEL R24, R24, -INF , !P6 ;  /* 0xff80000018187808 */ /* 0x000fc40007000000 */
[----:B------:R-:W-:Y:S01]  /*159e0*/  FSEL R48, R48, -INF , !P4 ;  /* 0xff80000030307808 */ /* 0x000fe20006000000 */
[----:B------:R-:W-:Y:S01]  /*159f0*/  LDSM.16.MT88.4 R80, [R204+0x10000] ;  /* 0x01000000cc50783b */ /* 0x000fe20000004200 */
[----:B------:R-:W-:Y:S02]  /*15a00*/  FSEL R25, R25, -INF , !P2 ;  /* 0xff80000019197808 */ /* 0x000fe40005000000 */
[----:B------:R-:W-:Y:S01]  /*15a10*/  FSEL R49, R49, -INF , !P3 ;  /* 0xff80000031317808 */ /* 0x000fe20005800000 */
[----:B------:R-:W-:Y:S01]  /*15a20*/  LDSM.16.MT88.4 R88, [R203+0x10000] ;  /* 0x01000000cb58783b */ /* 0x000fe20000004200 */
[C---:B------:R-:W-:Y:S02]  /*15a30*/  ISETP.GE.AND P6, PT, R4.reuse, R227, PT ;  /* 0x000000e30400720c */ /* 0x040fe40003fc6270 */
[----:B------:R-:W-:Y:S01]  /*15a40*/  ISETP.GE.AND P4, PT, R4, R225, PT ;  /* 0x000000e10400720c */ /* 0x000fe20003f86270 */
[----:B------:R-:W-:Y:S01]  /*15a50*/  LDSM.16.MT88.4 R136, [R204+0xc800] ;  /* 0x00c80000cc88783b */ /* 0x000fe20000004200 */
[----:B------:R-:W-:-:S02]  /*15a60*/  ISETP.GE.AND P2, PT, R2, R227, PT ;  /* 0x000000e30200720c */ /* 0x000fc40003f46270 */
[----:B------:R-:W-:Y:S01]  /*15a70*/  ISETP.GE.AND P3, PT, R2, R225, PT ;  /* 0x000000e10200720c */ /* 0x000fe20003f66270 */
[----:B------:R-:W-:Y:S01]  /*15a80*/  LDSM.16.MT88.4 R28, [R202+0xc800] ;  /* 0x00c80000ca1c783b */ /* 0x000fe20000004200 */
[C---:B------:R-:W-:Y:S02]  /*15a90*/  ISETP.GE.OR P6, PT, R4.reuse, R226, !P6 ;  /* 0x000000e20400720c */ /* 0x040fe400077c6670 */
[----:B------:R-:W-:Y:S02]  /*15aa0*/  ISETP.GE.OR P4, PT, R4, R224, !P4 ;  /* 0x000000e00400720c */ /* 0x000fe40006786670 */
[C---:B------:R-:W-:Y:S02]  /*15ab0*/  ISETP.GE.OR P2, PT, R2.reuse, R226, !P2 ;  /* 0x000000e20200720c */ /* 0x040fe40005746670 */
[----:B------:R-:W-:Y:S02]  /*15ac0*/  ISETP.GE.OR P3, PT, R2, R224, !P3 ;  /* 0x000000e00200720c */ /* 0x000fe40005f66670 */
[----:B------:R-:W-:-:S02]  /*15ad0*/  IADD3 R4, R17, 0x11, RZ ;  /* 0x0000001111047810 */ /* 0x000fc40007ffe0ff */
[----:B------:R-:W-:Y:S02]  /*15ae0*/  IADD3 R2, R17, 0x18, RZ ;  /* 0x0000001811027810 */ /* 0x000fe40007ffe0ff */
[----:B------:R-:W-:Y:S02]  /*15af0*/  FSEL R50, R50, -INF , !P6 ;  /* 0xff80000032327808 */ /* 0x000fe40007000000 */
[----:B------:R-:W-:Y:S02]  /*15b00*/  FSEL R27, R27, -INF , !P4 ;  /* 0xff8000001b1b7808 */ /* 0x000fe40006000000 */
[----:B------:R-:W-:Y:S02]  /*15b10*/  FSEL R6, R32, -INF , !P2 ;  /* 0xff80000020067808 */ /* 0x000fe40005000000 */
[----:B------:R-:W-:Y:S02]  /*15b20*/  ISETP.GE.AND P6, PT, R4, R225, PT ;  /* 0x000000e10400720c */ /* 0x000fe40003fc6270 */
[----:B------:R-:W-:-:S02]  /*15b30*/  ISETP.GE.AND P4, PT, R2, R227, PT ;  /* 0x000000e30200720c */ /* 0x000fc40003f86270 */
[----:B------:R-:W-:Y:S02]  /*15b40*/  ISETP.GE.AND P2, PT, R2, R225, PT ;  /* 0x000000e10200720c */ /* 0x000fe40003f46270 */
[----:B------:R-:W-:Y:S02]  /*15b50*/  FSEL R26, R26, -INF , !P1 ;  /* 0xff8000001a1a7808 */ /* 0x000fe40004800000 */
[----:B------:R-:W-:Y:S02]  /*15b60*/  IADD3 R7, R17, 0x19, RZ ;  /* 0x0000001911077810 */ /* 0x000fe40007ffe0ff */
[C---:B------:R-:W-:Y:S02]  /*15b70*/  ISETP.GE.AND P1, PT, R4.reuse, R227, PT ;  /* 0x000000e30400720c */ /* 0x040fe40003f26270 */
[----:B------:R-:W-:Y:S02]  /*15b80*/  ISETP.GE.OR P6, PT, R4, R224, !P6 ;  /* 0x000000e00400720c */ /* 0x000fe400077c6670 */
[----:B------:R-:W-:-:S02]  /*15b90*/  ISETP.GE.OR P4, PT, R2, R226, !P4 ;  /* 0x000000e20200720c */ /* 0x000fc40006786670 */
[----:B------:R-:W-:Y:S02]  /*15ba0*/  ISETP.GE.OR P2, PT, R2, R224, !P2 ;  /* 0x000000e00200720c */ /* 0x000fe40005746670 */
[----:B------:R-:W-:Y:S02]  /*15bb0*/  IADD3 R2, R17, 0x20, RZ ;  /* 0x0000002011027810 */ /* 0x000fe40007ffe0ff */
[----:B------:R-:W-:Y:S02]  /*15bc0*/  FSEL R11, R20, -INF , !P3 ;  /* 0xff800000140b7808 */ /* 0x000fe40005800000 */
[----:B------:R-:W-:Y:S02]  /*15bd0*/  ISETP.GE.AND P3, PT, R7, R227, PT ;  /* 0x000000e30700720c */ /* 0x000fe40003f66270 */
[----:B------:R-:W-:Y:S02]  /*15be0*/  ISETP.GE.OR P1, PT, R4, R226, !P1 ;  /* 0x000000e20400720c */ /* 0x000fe40004f26670 */
[----:B------:R-:W-:-:S02]  /*15bf0*/  FSEL R10, R21, -INF , !P6 ;  /* 0xff800000150a7808 */ /* 0x000fc40007000000 */
[----:B------:R-:W-:Y:S02]  /*15c00*/  FSEL R4, R35, -INF , !P4 ;  /* 0xff80000023047808 */ /* 0x000fe40006000000 */
[C---:B------:R-:W-:Y:S02]  /*15c10*/  ISETP.GE.AND P6, PT, R2.reuse, R227, PT ;  /* 0x000000e30200720c */ /* 0x040fe40003fc6270 */
[C---:B------:R-:W-:Y:S02]  /*15c20*/  ISETP.GE.AND P4, PT, R2.reuse, R225, PT ;  /* 0x000000e10200720c */ /* 0x040fe40003f86270 */
[-C--:B------:R-:W-:Y:S02]  /*15c30*/  ISETP.GE.OR P3, PT, R7, R226.reuse, !P3 ;  /* 0x000000e20700720c */ /* 0x080fe40005f66670 */
[----:B------:R-:W-:Y:S02]  /*15c40*/  IADD3 R13, R17, 0x21, RZ ;  /* 0x00000021110d7810 */ /* 0x000fe40007ffe0ff */
[----:B------:R-:W-:-:S02]  /*15c50*/  ISETP.GE.OR P6, PT, R2, R226, !P6 ;  /* 0x000000e20200720c */ /* 0x000fc400077c6670 */
[----:B------:R-:W-:Y:S02]  /*15c60*/  ISETP.GE.OR P4, PT, R2, R224, !P4 ;  /* 0x000000e00200720c */ /* 0x000fe40006786670 */
[----:B------:R-:W-:Y:S02]  /*15c70*/  FSEL R9, R22, -INF , !P2 ;  /* 0xff80000016097808 */ /* 0x000fe40005000000 */
[----:B------:R-:W-:Y:S01]  /*15c80*/  FSEL R2, R34, -INF , !P3 ;  /* 0xff80000022027808 */ /* 0x000fe20005800000 */
[----:B------:R-:W-:Y:S01]  /*15c90*/  LDSM.16.MT88.4 R20, [R205+0xc800] ;  /* 0x00c80000cd14783b */ /* 0x000fe20000004200 */
[C---:B------:R-:W-:Y:S02]  /*15ca0*/  ISETP.GE.AND P2, PT, R13.reuse, R227, PT ;  /* 0x000000e30d00720c */ /* 0x040fe40003f46270 */
[----:B------:R-:W-:Y:S02]  /*15cb0*/  ISETP.GE.AND P3, PT, R13, R225, PT ;  /* 0x000000e10d00720c */ /* 0x000fe40003f66270 */
[----:B------:R-:W-:-:S02]  /*15cc0*/  FMNMX.FTZ R14, R3, R48, !PT ;  /* 0x00000030030e7209 */ /* 0x000fc40007810000 */
[C---:B------:R-:W-:Y:S02]  /*15cd0*/  ISETP.GE.OR P2, PT, R13.reuse, R226, !P2 ;  /* 0x000000e20d00720c */ /* 0x040fe40005746670 */
[----:B------:R-:W-:Y:S02]  /*15ce0*/  ISETP.GE.OR P3, PT, R13, R224, !P3 ;  /* 0x000000e00d00720c */ /* 0x000fe40005f66670 */
[----:B------:R-:W-:Y:S02]  /*15cf0*/  FMNMX.FTZ R13, R49, R14, !PT ;  /* 0x0000000e310d7209 */ /* 0x000fe40007810000 */
[----:B------:R-:W-:Y:S02]  /*15d00*/  FSEL R5, R33, -INF , !P1 ;  /* 0xff80000021057808 */ /* 0x000fe40004800000 */
[----:B------:R-:W-:Y:S01]  /*15d10*/  FMNMX.FTZ R13, R50, R13, !PT ;  /* 0x0000000d320d7209 */ /* 0x000fe20007810000 */
[----:B------:R-:W-:Y:S01]  /*15d20*/  LDSM.16.MT88.4 R32, [R203+0xc800] ;  /* 0x00c80000cb20783b */ /* 0x000fe20000004200 */
[----:B------:R-:W-:-:S02]  /*15d30*/  ISETP.GE.AND P1, PT, R7, R225, PT ;  /* 0x000000e10700720c */ /* 0x000fc40003f26270 */
[----:B------:R-:W-:Y:S02]  /*15d40*/  FMNMX.FTZ R14, R6, R13, !PT ;  /* 0x0000000d060e7209 */ /* 0x000fe40007810000 */
[----:B------:R-:W-:Y:S02]  /*15d50*/  FMNMX.FTZ R15, R24, R25, !PT ;  /* 0x00000019180f7209 */ /* 0x000fe40007810000 */
[----:B------:R-:W-:Y:S02]  /*15d60*/  FMNMX.FTZ R13, R5, R14, !PT ;  /* 0x0000000e050d7209 */ /* 0x000fe40007810000 */
[----:B------:R-:W-:Y:S02]  /*15d70*/  ISETP.GE.OR P1, PT, R7, R224, !P1 ;  /* 0x000000e00700720c */ /* 0x000fe40004f26670 */
[----:B------:R-:W-:Y:S02]  /*15d80*/  IADD3 R7, R17, 0x28, RZ ;  /* 0x0000002811077810 */ /* 0x000fe40007ffe0ff */
[----:B------:R-:W-:-:S02]  /*15d90*/  FMNMX.FTZ R13, R4, R13, !PT ;  /* 0x0000000d040d7209 */ /* 0x000fc40007810000 */
[----:B------:R-:W-:Y:S02]  /*15da0*/  FMNMX.FTZ R14, R26, R15, !PT ;  /* 0x0000000f1a0e7209 */ /* 0x000fe40007810000 */
[----:B------:R-:W-:Y:S02]  /*15db0*/  FSEL R8, R12, -INF , !P1 ;  /* 0xff8000000c087808 */ /* 0x000fe40004800000 */
[----:B------:R-:W-:Y:S02]  /*15dc0*/  FSEL R156, R156, -INF , !P6 ;  /* 0xff8000009c9c7808 */ /* 0x000fe40007000000 */
[C---:B------:R-:W-:Y:S02]  /*15dd0*/  ISETP.GE.AND P1, PT, R7.reuse, R227, PT ;  /* 0x000000e30700720c */ /* 0x040fe40003f26270 */
[----:B------:R-:W-:Y:S02]  /*15de0*/  ISETP.GE.AND P6, PT, R7, R225, PT ;  /* 0x000000e10700720c */ /* 0x000fe40003fc6270 */
[----:B------:R-:W-:-:S02]  /*15df0*/  IADD3 R12, R17, 0x29, RZ ;  /* 0x00000029110c7810 */ /* 0x000fc40007ffe0ff */
[----:B------:R-:W-:Y:S02]  /*15e00*/  FMNMX.FTZ R13, R2, R13, !PT ;  /* 0x0000000d020d7209 */ /* 0x000fe40007810000 */
[----:B------:R-:W-:Y:S02]  /*15e10*/  FMNMX.FTZ R14, R27, R14, !PT ;  /* 0x0000000e1b0e7209 */ /* 0x000fe40007810000 */
[C---:B------:R-:W-:Y:S02]  /*15e20*/  ISETP.GE.OR P1, PT, R7.reuse, R226, !P1 ;  /* 0x000000e20700720c */ /* 0x040fe40004f26670 */
[----:B------:R-:W-:Y:S02]  /*15e30*/  ISETP.GE.OR P6, PT, R7, R224, !P6 ;  /* 0x000000e00700720c */ /* 0x000fe400077c6670 */
[----:B------:R-:W-:Y:S02]  /*15e40*/  FSEL R166, R166, -INF , !P4 ;  /* 0xff800000a6a67808 */ /* 0x000fe40006000000 */
[----:B------:R-:W-:-:S02]  /*15e50*/  FSEL R161, R161, -INF , !P2 ;  /* 0xff800000a1a17808 */ /* 0x000fc40005000000 */
[----:B------:R-:W-:Y:S02]  /*15e60*/  IADD3 R7, R17, 0x30, RZ ;  /* 0x0000003011077810 */ /* 0x000fe40007ffe0ff */
[C---:B------:R-:W-:Y:S02]  /*15e70*/  ISETP.GE.AND P4, PT, R12.reuse, R227, PT ;  /* 0x000000e30c00720c */ /* 0x040fe40003f86270 */
[----:B------:R-:W-:Y:S02]  /*15e80*/  ISETP.GE.AND P2, PT, R12, R225, PT ;  /* 0x000000e10c00720c */ /* 0x000fe40003f46270 */
[----:B------:R-:W-:Y:S02]  /*15e90*/  FMNMX.FTZ R16, R156, R13, !PT ;  /* 0x0000000d9c107209 */ /* 0x000fe40007810000 */
[----:B------:R-:W-:Y:S02]  /*15ea0*/  FMNMX.FTZ R13, R11, R14, !PT ;  /* 0x0000000e0b0d7209 */ /* 0x000fe40007810000 */
[----:B------:R-:W-:-:S02]  /*15eb0*/  FSEL R169, R169, -INF , !P3 ;  /* 0xff800000a9a97808 */ /* 0x000fc40005800000 */
[----:B------:R-:W-:Y:S02]  /*15ec0*/  FSEL R158, R158, -INF , !P1 ;  /* 0xff8000009e9e7808 */ /* 0x000fe40004800000 */
[C---:B------:R-:W-:Y:S02]  /*15ed0*/  ISETP.GE.AND P3, PT, R7.reuse, R227, PT ;  /* 0x000000e30700720c */ /* 0x040fe40003f66270 */
[----:B------:R-:W-:Y:S02]  /*15ee0*/  ISETP.GE.AND P1, PT, R7, R225, PT ;  /* 0x000000e10700720c */ /* 0x000fe40003f26270 */
[C---:B------:R-:W-:Y:S02]  /*15ef0*/  ISETP.GE.OR P4, PT, R12.reuse, R226, !P4 ;  /* 0x000000e20c00720c */ /* 0x040fe40006786670 */
[----:B------:R-:W-:Y:S02]  /*15f00*/  ISETP.GE.OR P2, PT, R12, R224, !P2 ;  /* 0x000000e00c00720c */ /* 0x000fe40005746670 */
[----:B------:R-:W-:-:S02]  /*15f10*/  IADD3 R12, R17, 0x31, RZ ;  /* 0x00000031110c7810 */ /* 0x000fc40007ffe0ff */
[----:B------:R-:W-:Y:S02]  /*15f20*/  FMNMX.FTZ R15, R161, R16, !PT ;  /* 0x00000010a10f7209 */ /* 0x000fe40007810000 */
[----:B------:R-:W-:Y:S02]  /*15f30*/  FMNMX.FTZ R14, R10, R13, !PT ;  /* 0x0000000d0a0e7209 */ /* 0x000fe40007810000 */
[C---:B------:R-:W-:Y:S02]  /*15f40*/  ISETP.GE.OR P3, PT, R7.reuse, R226, !P3 ;  /* 0x000000e20700720c */ /* 0x040fe40005f66670 */
[----:B------:R-:W-:Y:S02]  /*15f50*/  ISETP.GE.OR P1, PT, R7, R224, !P1 ;  /* 0x000000e00700720c */ /* 0x000fe40004f26670 */
[----:B------:R-:W-:Y:S02]  /*15f60*/  FSEL R170, R170, -INF , !P6 ;  /* 0xff800000aaaa7808 */ /* 0x000fe40007000000 */
[----:B------:R-:W-:-:S02]  /*15f70*/  IADD3 R7, R17, 0x38, RZ ;  /* 0x0000003811077810 */ /* 0x000fc40007ffe0ff */
[----:B------:R-:W-:Y:S02]  /*15f80*/  ISETP.GE.AND P6, PT, R12, R227, PT ;  /* 0x000000e30c00720c */ /* 0x000fe40003fc6270 */
[----:B------:R-:W-:Y:S02]  /*15f90*/  FSEL R163, R163, -INF , !P4 ;  /* 0xff800000a3a37808 */ /* 0x000fe40006000000 */
[----:B------:R-:W-:Y:S02]  /*15fa0*/  FMNMX.FTZ R16, R158, R15, !PT ;  /* 0x0000000f9e107209 */ /* 0x000fe40007810000 */
[----:B------:R-:W-:Y:S02]  /*15fb0*/  FMNMX.FTZ R13, R9, R14, !PT ;  /* 0x0000000e090d7209 */ /* 0x000fe40007810000 */
[----:B------:R-:W-:Y:S02]  /*15fc0*/  IADD3 R17, R17, 0x39, RZ ;  /* 0x0000003911117810 */ /* 0x000fe40007ffe0ff */
[----:B------:R-:W-:-:S02]  /*15fd0*/  ISETP.GE.AND P4, PT, R7, R227, PT ;  /* 0x000000e30700720c */ /* 0x000fc40003f86270 */
[----:B------:R-:W-:Y:S02]  /*15fe0*/  FSEL R174, R174, -INF , !P3 ;  /* 0xff800000aeae7808 */ /* 0x000fe40005800000 */
[----:B------:R-:W-:Y:S02]  /*15ff0*/  ISETP.GE.OR P6, PT, R12, R226, !P6 ;  /* 0x000000e20c00720c */ /* 0x000fe400077c6670 */
[----:B------:R-:W-:Y:S02]  /*16000*/  FMNMX.FTZ R15, R163, R16, !PT ;  /* 0x00000010a30f7209 */ /* 0x000fe40007810000 */
[----:B------:R-:W-:Y:S02]  /*16010*/  FMNMX.FTZ R13, R8, R13, !PT ;  /* 0x0000000d080d7209 */ /* 0x000fe40007810000 */
[----:B------:R-:W-:Y:S02]  /*16020*/  ISETP.GE.AND P3, PT, R17, R227, PT ;  /* 0x000000e31100720c */ /* 0x000fe40003f66270 */
[----:B------:R-:W-:-:S02]  /*16030*/  ISETP.GE.OR P4, PT, R7, R226, !P4 ;  /* 0x000000e20700720c */ /* 0x000fc40006786670 */
[----:B------:R-:W-:Y:S02]  /*16040*/  FSEL R173, R173, -INF , !P6 ;  /* 0xff800000adad7808 */ /* 0x000fe40007000000 */
[----:B------:R-:W-:Y:S02]  /*16050*/  FMNMX.FTZ R16, R174, R15, !PT ;  /* 0x0000000fae107209 */ /* 0x000fe40007810000 */
[----:B------:R-:W-:Y:S02]  /*16060*/  FMNMX.FTZ R14, R166, R13, !PT ;  /* 0x0000000da60e7209 */ /* 0x000fe40007810000 */
[----:B------:R-:W-:Y:S02]  /*16070*/  ISETP.GE.OR P3, PT, R17, R226, !P3 ;  /* 0x000000e21100720c */ /* 0x000fe40005f66670 */
[----:B------:R-:W-:Y:S02]  /*16080*/  FSEL R172, R172, -INF , !P4 ;  /* 0xff800000acac7808 */ /* 0x000fe40006000000 */
[----:B------:R-:W-:-:S02]  /*16090*/  FMNMX.FTZ R15, R173, R16, !PT ;  /* 0x00000010ad0f7209 */ /* 0x000fc40007810000 */
[----:B------:R-:W-:Y:S02]  /*160a0*/  FMNMX.FTZ R13, R169, R14, !PT ;  /* 0x0000000ea90d7209 */ /* 0x000fe40007810000 */
[----:B------:R-:W-:Y:S02]  /*160b0*/  FSEL R143, R143, -INF , !P3 ;  /* 0xff8000008f8f7808 */ /* 0x000fe40005800000 */
[-C--:B------:R-:W-:Y:S02]  /*160c0*/  ISETP.GE.AND P3, PT, R7, R225.reuse, PT ;  /* 0x000000e10700720c */ /* 0x080fe40003f66270 */
[----:B------:R-:W-:Y:S02]  /*160d0*/  ISETP.GE.AND P4, PT, R12, R225, PT ;  /* 0x000000e10c00720c */ /* 0x000fe40003f86270 */
[----:B------:R-:W-:Y:S02]  /*160e0*/  FMNMX.FTZ R16, R172, R15, !PT ;  /* 0x0000000fac107209 */ /* 0x000fe40007810000 */
[----:B------:R-:W-:-:S02]  /*160f0*/  FSEL R171, R171, -INF , !P2 ;  /* 0xff800000abab7808 */ /* 0x000fc40005000000 */
[----:B------:R-:W-:Y:S02]  /*16100*/  FMNMX.FTZ R14, R170, R13, !PT ;  /* 0x0000000daa0e7209 */ /* 0x000fe40007810000 */
[----:B------:R-:W-:Y:S02]  /*16110*/  ISETP.GE.OR P3, PT, R7, R224, !P3 ;  /* 0x000000e00700720c */ /* 0x000fe40005f66670 */
[----:B------:R-:W-:Y:S02]  /*16120*/  FMNMX.FTZ R13, R143, R16, !PT ;  /* 0x000000108f0d7209 */ /* 0x000fe40007810000 */
[----:B------:R-:W-:Y:S02]  /*16130*/  ISETP.GE.OR P4, PT, R12, R224, !P4 ;  /* 0x000000e00c00720c */ /* 0x000fe40006786670 */
[----:B------:R-:W-:Y:S01]  /*16140*/  FSEL R142, R142, -INF , !P1 ;  /* 0xff8000008e8e7808 */ /* 0x000fe20004800000 */
[----:B------:R-:W3:Y:S01]  /*16150*/  SHFL.BFLY PT, R12, R13, 0x2, 0x1f ;  /* 0x0c401f000d0c7f89 */ /* 0x000ee200000e0000 */
[----:B------:R-:W-:-:S02]  /*16160*/  FMNMX.FTZ R7, R171, R14, !PT ;  /* 0x0000000eab077209 */ /* 0x000fc40007810000 */
[----:B------:R-:W-:Y:S02]  /*16170*/  ISETP.GE.AND P1, PT, R17, R225, PT ;  /* 0x000000e11100720c */ /* 0x000fe40003f26270 */
[----:B------:R-:W-:Y:S02]  /*16180*/  FSEL R141, R141, -INF , !P4 ;  /* 0xff8000008d8d7808 */ /* 0x000fe40006000000 */
[----:B------:R-:W-:Y:S02]  /*16190*/  FMNMX.FTZ R14, R142, R7, !PT ;  /* 0x000000078e0e7209 */ /* 0x000fe40007810000 */
[----:B------:R-:W-:Y:S02]  /*161a0*/  ISETP.GE.OR P1, PT, R17, R224, !P1 ;  /* 0x000000e01100720c */ /* 0x000fe40004f26670 */
[----:B------:R-:W-:Y:S01]  /*161b0*/  FSEL R140, R140, -INF , !P3 ;  /* 0xff8000008c8c7808 */ /* 0x000fe20005800000 */
[----:B-1----:R-:W-:Y:S01]  /*161c0*/  LDSM.16.MT88.4 R16, [R203+0xe800] ;  /* 0x00e80000cb10783b */ /* 0x002fe20000004200 */
[----:B------:R-:W-:-:S02]  /*161d0*/  FMNMX.FTZ R7, R141, R14, !PT ;  /* 0x0000000e8d077209 */ /* 0x000fc40007810000 */
[----:B------:R-:W-:Y:S02]  /*161e0*/  FSEL R162, R162, -INF , !P1 ;  /* 0xff800000a2a27808 */ /* 0x000fe40004800000 */
[----:B------:R-:W-:-:S04]  /*161f0*/  FMNMX.FTZ R7, R140, R7, !PT ;  /* 0x000000078c077209 */ /* 0x000fc80007810000 */
[----:B------:R-:W-:Y:S02]  /*16200*/  FMNMX.FTZ R14, R162, R7, !PT ;  /* 0x00000007a20e7209 */ /* 0x000fe40007810000 */
[----:B---3--:R-:W-:-:S03]  /*16210*/  FMNMX.FTZ R13, R13, R12, !PT ;  /* 0x0000000c0d0d7209 */ /* 0x008fc60007810000 */
[----:B------:R-:W1:Y:S04]  /*16220*/  SHFL.BFLY PT, R7, R14, 0x2, 0x1f ;  /* 0x0c401f000e077f89 */ /* 0x000e6800000e0000 */
[----:B------:R-:W3:Y:S01]  /*16230*/  SHFL.BFLY PT, R132, R13, 0x1, 0x1f ;  /* 0x0c201f000d847f89 */ /* 0x000ee200000e0000 */
[----:B-1----:R-:W-:Y:S02]  /*16240*/  FMNMX.FTZ R12, R14, R7, !PT ;  /* 0x000000070e0c7209 */ /* 0x002fe40007810000 */
[----:B---3--:R-:W-:-:S03]  /*16250*/  FMNMX.FTZ R132, R13, R132, !PT ;  /* 0x000000840d847209 */ /* 0x008fc60007810000 */
[----:B------:R-:W1:Y:S01]  /*16260*/  SHFL.BFLY PT, R7, R12, 0x1, 0x1f ;  /* 0x0c201f000c077f89 */ /* 0x000e6200000e0000 */
[----:B------:R-:W-:Y:S01]  /*16270*/  FSETP.NEU.FTZ.AND P1, PT, R132, -INF , PT ;  /* 0xff8000008400780b */ /* 0x000fe20003f3d000 */
[----:B--2---:R-:W-:-:S05]  /*16280*/  FMUL.FTZ R168, R167, R132 ;  /* 0x00000084a7a87220 */ /* 0x004fca0000410000 */
[----:B------:R-:W-:-:S05]  /*16290*/  FSEL R168, R168, RZ, P1 ;  /* 0x000000ffa8a87208 */ /* 0x000fca0000800000 */
[-CC-:B------:R-:W-:Y:S02]  /*162a0*/  FFMA.FTZ R155, R3, R167.reuse, -R168.reuse ;  /* 0x000000a7039b7223 */ /* 0x180fe400000108a8 */
[-CC-:B------:R-:W-:Y:S02]  /*162b0*/  FFMA.FTZ R152, R48, R167.reuse, -R168.reuse ;  /* 0x000000a730987223 */ /* 0x180fe400000108a8 */
[-CC-:B------:R-:W-:Y:S02]  /*162c0*/  FFMA.FTZ R150, R49, R167.reuse, -R168.reuse ;  /* 0x000000a731967223 */ /* 0x180fe400000108a8 */
[-CC-:B------:R-:W-:Y:S01]  /*162d0*/  FFMA.FTZ R147, R50, R167.reuse, -R168.reuse ;  /* 0x000000a732937223 */ /* 0x180fe200000108a8 */
[----:B------:R-:W-:Y:S01]  /*162e0*/  MUFU.EX2 R155, R155 ;  /* 0x0000009b009b7308 */ /* 0x000fe20000000800 */
[----:B------:R-:W2:Y:S01]  /*162f0*/  LDSM.16.MT88.4 R48, [R204+0xe000] ;  /* 0x00e00000cc30783b */ /* 0x000ea20000004200 */
[--C-:B------:R-:W-:Y:S01]  /*16300*/  FFMA.FTZ R153, R6, R167, -R168.reuse ;  /* 0x000000a706997223 */ /* 0x100fe200000108a8 */
[----:B-1----:R-:W-:Y:S01]  /*16310*/  FMNMX.FTZ R3, R12, R7, !PT ;  /* 0x000000070c037209 */ /* 0x002fe20007810000 */
[-CC-:B------:R-:W-:Y:S01]  /*16320*/  FFMA.FTZ R146, R5, R167.reuse, -R168.reuse ;  /* 0x000000a705927223 */ /* 0x180fe200000108a8 */
[----:B------:R-:W-:Y:S01]  /*16330*/  LDSM.16.MT88.4 R12, [R202+0xe800] ;  /* 0x00e80000ca0c783b */ /* 0x000fe20000004200 */
[--C-:B------:R-:W-:Y:S01]  /*16340*/  FFMA.FTZ R145, R4, R167, -R168.reuse ;  /* 0x000000a704917223 */ /* 0x100fe200000108a8 */
[----:B------:R-:W-:Y:S01]  /*16350*/  FSETP.NEU.FTZ.AND P1, PT, R3, -INF , PT ;  /* 0xff8000000300780b */ /* 0x000fe20003f3d000 */
[----:B------:R-:W-:Y:S01]  /*16360*/  FMUL.FTZ R160, R167, R3 ;  /* 0x00000003a7a07220 */ /* 0x000fe20000410000 */
[----:B------:R-:W1:Y:S01]  /*16370*/  LDSM.16.MT88.4 R4, [R202+0x10000] ;  /* 0x01000000ca04783b */ /* 0x000e620000004200 */
[----:B------:R-:W3:Y:S01]  /*16380*/  MUFU.EX2 R152, R152 ;  /* 0x0000009800987308 */ /* 0x000ee20000000800 */
[----:B------:R-:W-:-:S02]  /*16390*/  FFMA.FTZ R2, R2, R167, -R168 ;  /* 0x000000a702027223 */ /* 0x000fc400000108a8 */
[----:B------:R-:W-:Y:S01]  /*163a0*/  FSEL R160, R160, RZ, P1 ;  /* 0x000000ffa0a07208 */ /* 0x000fe20000800000 */
[-CC-:B------:R-:W-:Y:S02]  /*163b0*/  FFMA.FTZ R156, R156, R167.reuse, -R168.reuse ;  /* 0x000000a79c9c7223 */ /* 0x180fe400000108a8 */
[-C--:B------:R-:W-:Y:S02]  /*163c0*/  FFMA.FTZ R161, R161, R167.reuse, -R168 ;  /* 0x000000a7a1a17223 */ /* 0x080fe400000108a8 */
[-CC-:B------:R-:W-:Y:S01]  /*163d0*/  FFMA.FTZ R154, R24, R167.reuse, -R160.reuse ;  /* 0x000000a7189a7223 */ /* 0x180fe200000108a0 */
[----:B------:R-:W-:Y:S01]  /*163e0*/  MUFU.EX2 R150, R150 ;  /* 0x0000009600967308 */ /* 0x000fe20000000800 */
[-CC-:B------:R-:W-:Y:S02]  /*163f0*/  FFMA.FTZ R157, R25, R167.reuse, -R160.reuse ;  /* 0x000000a7199d7223 */ /* 0x180fe400000108a0 */
[-CC-:B------:R-:W-:Y:S02]  /*16400*/  FFMA.FTZ R159, R26, R167.reuse, -R160.reuse ;  /* 0x000000a71a9f7223 */ /* 0x180fe400000108a0 */
[----:B------:R-:W-:-:S02]  /*16410*/  FFMA.FTZ R148, R27, R167, -R160 ;  /* 0x000000a71b947223 */ /* 0x000fc400000108a0 */
[-CC-:B------:R-:W-:Y:S01]  /*16420*/  FFMA.FTZ R151, R11, R167.reuse, -R160.reuse ;  /* 0x000000a70b977223 */ /* 0x180fe200000108a0 */
[----:B------:R-:W4:Y:S01]  /*16430*/  MUFU.EX2 R147, R147 ;  /* 0x0000009300937308 */ /* 0x000f220000000800 */
[--C-:B------:R-:W-:Y:S01]  /*16440*/  FFMA.FTZ R144, R10, R167, -R160.reuse ;  /* 0x000000a70a907223 */ /* 0x100fe200000108a0 */
[----:B---3--:R-:W-:Y:S01]  /*16450*/  F2FP.BF16.PACK_AB R96, R152, R155 ;  /* 0x0000009b9860723e */ /* 0x008fe200000010ff */
[-CC-:B------:R-:W-:Y:S01]  /*16460*/  FFMA.FTZ R149, R9, R167.reuse, -R160.reuse ;  /* 0x000000a709957223 */ /* 0x180fe200000108a0 */
[----:B------:R-:W-:Y:S01]  /*16470*/  LDSM.16.MT88.4 R24, [R204+0xe800] ;  /* 0x00e80000cc18783b */ /* 0x000fe20000004200 */
[-C--:B------:R-:W-:Y:S02]  /*16480*/  FFMA.FTZ R134, R8, R167.reuse, -R160 ;  /* 0x000000a708867223 */ /* 0x080fe400000108a0 */
[-CC-:B------:R-:W-:Y:S01]  /*16490*/  FFMA.FTZ R158, R158, R167.reuse, -R168.reuse ;  /* 0x000000a79e9e7223 */ /* 0x180fe200000108a8 */
[----:B------:R-:W-:Y:S01]  /*164a0*/  MUFU.EX2 R154, R154 ;  /* 0x0000009a009a7308 */ /* 0x000fe20000000800 */
[----:B------:R-:W3:Y:S01]  /*164b0*/  LDSM.16.MT88.4 R8, [R205+0xe800] ;  /* 0x00e80000cd08783b */ /* 0x000ee20000004200 */
[----:B------:R-:W-:-:S02]  /*164c0*/  FFMA.FTZ R163, R163, R167, -R168 ;  /* 0x000000a7a3a37223 */ /* 0x000fc400000108a8 */
[-CC-:B------:R-:W-:Y:S02]  /*164d0*/  FFMA.FTZ R166, R166, R167.reuse, -R160.reuse ;  /* 0x000000a7a6a67223 */ /* 0x180fe400000108a0 */
[-CC-:B------:R-:W-:Y:S02]  /*164e0*/  FFMA.FTZ R169, R169, R167.reuse, -R160.reuse ;  /* 0x000000a7a9a97223 */ /* 0x180fe400000108a0 */
[----:B------:R-:W5:Y:S01]  /*164f0*/  MUFU.EX2 R157, R157 ;  /* 0x0000009d009d7308 */ /* 0x000f620000000800 */
        /* <DEDUP_REMOVED lines=8> */
[-CC-:B------:R-:W-:Y:S01]  /*16580*/  FFMA.FTZ R168, R142, R167.reuse, -R160.reuse ;  /* 0x000000a78ea87223 */ /* 0x180fe200000108a0 */
        /* <DEDUP_REMOVED lines=31> */
[C---:B--2---:R-:W-:Y:S02]  /*16780*/  HMMA.16816.F32.BF16 R44, R96.reuse, R48, RZ ;  /* 0x00000030602c723c */ /* 0x044fe400000418ff */
[----:B------:R-:W-:Y:S06]  /*16790*/  MUFU.EX2 R158, R158 ;  /* 0x0000009e009e7308 */ /* 0x000fec0000000800 */
[C---:B------:R-:W-:Y:S02]  /*167a0*/  HMMA.16816.F32.BF16 R60, R96.reuse, R64, RZ ;  /* 0x00000040603c723c */ /* 0x040fe400000418ff */
[----:B------:R-:W2:Y:S06]  /*167b0*/  MUFU.EX2 R163, R163 ;  /* 0x000000a300a37308 */ /* 0x000eac0000000800 */
        /* <DEDUP_REMOVED lines=24> */
[C---:B-1----:R-:W-:Y:S07]  /*16940*/  HMMA.16816.F32.BF16 R92, R96.reuse, R4, RZ ;  /* 0x00000004605c723c */ /* 0x042fee00000418ff */
        /* <DEDUP_REMOVED lines=12> */
[----:B---3--:R-:W-:Y:S01]  /*16a10*/  HMMA.16816.F32.BF16 R36, R4, R8, R36 ;  /* 0x000000080424723c */ /* 0x008fe20000041824 */
        /* <DEDUP_REMOVED lines=38> */
[----:B--2---:R-:W-:-:S02]  /*16c80*/  F2FP.BF16.PACK_AB R6, R163, R158 ;  /* 0x0000009ea306723e */ /* 0x004fc400000010ff */
        /* <DEDUP_REMOVED lines=159> */
.L_x_2715:
[----:B------:R-:W-:Y:S02]  /*17680*/  ULDC.64 UR4, c[0x0][0x118] ;  /* 0x0000460000047ab9 */ /* 0x000fe40000000a00 */
[----:B------:R-:W2:Y:S02]  /*17690*/  LD.E R5, [R236.64+0x40] ;  /* 0x00004004ec057980 */ /* 0x000ea4000c101900 */
[----:B--2---:R-:W-:-:S04]  /*176a0*/  LEA R5, -R5, RZ, 0x6 ;  /* 0x000000ff05057211 */ /* 0x004fc800078e31ff */
[----:B------:R-:W-:Y:S02]  /*176b0*/  SHF.R.S32.HI R2, RZ, 0x1f, R5 ;  /* 0x0000001fff027819 */ /* 0x000fe40000011405 */
.L_x_2716:
[----:B------:R-:W-:Y:S05]  /*176c0*/  BSYNC B0 ;  /* 0x0000000000007941 */ /* 0x000fea0003800000 */
.L_x_2714:
[C---:B------:R-:W-:Y:S01]  /*176d0*/  LOP3.LUT P5, RZ, R222.reuse, 0x1, RZ, 0xc0, !PT ;  /* 0x00000001deff7812 */ /* 0x040fe200078ac0ff */
[----:B------:R-:W-:Y:S01]  /*176e0*/  ULDC.64 UR4, c[0x0][0x118] ;  /* 0x0000460000047ab9 */ /* 0x000fe20000000a00 */
[C---:B------:R-:W-:Y:S02]  /*176f0*/  LOP3.LUT P4, RZ, R222.reuse, 0x2, RZ, 0xc0, !PT ;  /* 0x00000002deff7812 */ /* 0x040fe4000788c0ff */
[----:B------:R-:W-:Y:S02]  /*17700*/  LOP3.LUT P3, RZ, R222, 0x4, RZ, 0xc0, !PT ;  /* 0x00000004deff7812 */ /* 0x000fe4000786c0ff */
        /* <DEDUP_REMOVED lines=32> */
[----:B------:R-:W-:-:S05]  /*17910*/  @P4 IMAD.MOV.U32 R4, RZ, RZ, R238 ;  /* 0x000000ffff044224 */ /* 0x000fca00078e00ee */
[----:B------:R-:W-:Y:S01]  /*17920*/  @!PT LDS RZ, [RZ] ;  /* 0x00000000fffff984 */ /* 0x000fe20000000800 */
[----:B------:R-:W-:Y:S01]  /*17930*/  @!PT LDS RZ, [RZ] ;  /* 0x00000000fffff984 */ /* 0x000fe20000000800 */
[----:B------:R-:W-:Y:S01]  /*17940*/  @!PT LDS RZ, [RZ] ;  /* 0x00000000fffff984 */ /* 0x000fe20000000800 */
[----:B------:R2:W-:Y:S04]  /*17950*/  @P4 LDGSTS.E.BYPASS.LTC128B.128 [R219+0xe000], [R4.64+0x80] ;  /* 0x0e00008004db4fae */ /* 0x0005e8000b901d44 */
        /* <DEDUP_REMOVED lines=55> */
[----:B------:R-:W-:Y:S04]  /*17cd0*/  LDSM.16.M88.4 R160, [R199] ;  /* 0x00000000c7a0783b */ /* 0x000fe80000000200 */
[----:B--2---:R-:W-:Y:S04]  /*17ce0*/  LDSM.16.M88.4 R4, [R198] ;  /* 0x00000000c604783b */ /* 0x004fe80000000200 */
[----:B------:R-:W2:Y:S01]  /*17cf0*/  LD.E R2, [R236.64+0x18c] ;  /* 0x00018c04ec027980 */ /* 0x000ea2000c101900 */
[----:B------:R-:W-:Y:S01]  /*17d00*/  IMAD R0, R223, 0x40, R0 ;  /* 0x00000040df007824 */ /* 0x000fe200078e0200 */
[----:B------:R-:W-:Y:S02]  /*17d10*/  BSSY B1, `(.L_x_2717) ;  /* 0x00001f8000017945 */ /* 0x000fe40003800000 */
[----:B------:R-:W4:Y:S02]  /*17d20*/  LDSM.16.M88.4 R136, [R200+0x6800] ;  /* 0x00680000c888783b */ /* 0x000f240000000200 */
[----:B------:R-:W-:-:S02]  /*17d30*/  ISETP.GE.AND P6, PT, R0, R227, PT ;  /* 0x000000e30000720c */ /* 0x000fc40003fc6270 */
[----:B------:R-:W-:Y:S02]  /*17d40*/  LDSM.16.M88.4 R32, [R197] ;  /* 0x00000000c520783b */ /* 0x000fe40000000200 */
[----:B------:R-:W-:Y:S02]  /*17d50*/  ISETP.GE.OR P6, PT, R0, R226, !P6 ;  /* 0x000000e20000720c */ /* 0x000fe400077c6670 */
[----:B-1----:R-:W1:Y:S04]  /*17d60*/  LDSM.16.M88.4 R20, [R195+0x6000] ;  /* 0x00600000c314783b */ /* 0x002e680000000200 */
[----:B------:R-:W1:Y:S04]  /*17d70*/  LDSM.16.M88.4 R152, [R200+0x7000] ;  /* 0x00700000c898783b */ /* 0x000e680000000200 */
[----:B---3--:R-:W3:Y:S04]  /*17d80*/  LDSM.16.M88.4 R8, [R194] ;  /* 0x00000000c208783b */ /* 0x008ee80000000200 */
[----:B------:R-:W1:Y:S01]  /*17d90*/  LDSM.16.M88.4 R144, [R200+0x7800] ;  /* 0x00780000c890783b */ /* 0x000e620000000200 */
[C---:B-----5:R-:W-:Y:S03]  /*17da0*/  HMMA.16816.F32.BF16 R16, R172.reuse, R12, RZ ;  /* 0x0000000cac10723c */ /* 0x060fe600000418ff */
[----:B------:R-:W-:Y:S04]  /*17db0*/  LDSM.16.M88.4 R148, [R196] ;  /* 0x00000000c494783b */ /* 0x000fe80000000200 */
[----:B------:R-:W-:Y:S01]  /*17dc0*/  LDSM.16.M88.4 R24, [R195+0x6800] ;  /* 0x00680000c318783b */ /* 0x000fe20000000200 */
[C---:B------:R-:W-:Y:S03]  /*17dd0*/  HMMA.16816.F32.BF16 R12, R172.reuse, R14, RZ ;  /* 0x0000000eac0c723c */ /* 0x040fe600000418ff */
[----:B------:R-:W-:Y:S04]  /*17de0*/  LDSM.16.M88.4 R232, [R193] ;  /* 0x00000000c1e8783b */ /* 0x000fe80000000200 */
[----:B------:R-:W-:Y:S01]  /*17df0*/  LDSM.16.M88.4 R28, [R201+0x2000] ;  /* 0x00200000c91c783b */ /* 0x000fe20000000200 */
[----:B----4-:R-:W-:Y:S03]  /*17e00*/  HMMA.16816.F32.BF16 R140, R172, R136, RZ ;  /* 0x00000088ac8c723c */ /* 0x010fe600000418ff */
[----:B------:R-:W-:Y:S04]  /*17e10*/  LDSM.16.M88.4 R164, [R192] ;  /* 0x00000000c0a4783b */ /* 0x000fe80000000200 */
[----:B------:R-:W-:Y:S01]  /*17e20*/  LDSM.16.M88.4 R180, [R195+0x7000] ;  /* 0x00700000c3b4783b */ /* 0x000fe20000000200 */
[C---:B------:R-:W-:Y:S03]  /*17e30*/  HMMA.16816.F32.BF16 R16, R160.reuse, R4, R16 ;  /* 0x00000004a010723c */ /* 0x040fe60000041810 */
[----:B------:R-:W-:Y:S04]  /*17e40*/  LDSM.16.M88.4 R168, [R195+0x7800] ;  /* 0x00780000c3a8783b */ /* 0x000fe80000000200 */
[----:B------:R-:W0:Y:S01]  /*17e50*/  LDGDEPBAR ;  /* 0x00000000000079af */ /* 0x000e220000000000 */
[----:B------:R-:W-:Y:S03]  /*17e60*/  HMMA.16816.F32.BF16 R12, R160, R6, R12 ;  /* 0x00000006a00c723c */ /* 0x000fe6000004180c */
[----:B------:R-:W4:Y:S05]  /*17e70*/  LDSM.16.M88.4 R4, [R191] ;  /* 0x00000000bf04783b */ /* 0x000f2a0000000200 */
[----:B------:R-:W-:Y:S08]  /*17e80*/  HMMA.16816.F32.BF16 R136, R172, R138, RZ ;  /* 0x0000008aac88723c */ /* 0x000ff000000418ff */
[C---:B-1----:R-:W-:Y:S08]  /*17e90*/  HMMA.16816.F32.BF16 R16, R32.reuse, R20, R16 ;  /* 0x000000142010723c */ /* 0x042ff00000041810 */
[----:B------:R-:W-:Y:S01]  /*17ea0*/  HMMA.16816.F32.BF16 R12, R32, R22, R12 ;  /* 0x00000016200c723c */ /* 0x000fe2000004180c */
[----:B------:R-:W1:Y:S07]  /*17eb0*/  LDSM.16.M88.4 R20, [R200+0x8000] ;  /* 0x00800000c814783b */ /* 0x000e6e0000000200 */
[----:B------:R-:W-:Y:S08]  /*17ec0*/  HMMA.16816.F32.BF16 R156, R172, R152, RZ ;  /* 0x00000098ac9c723c */ /* 0x000ff000000418ff */
[----:B---3--:R-:W-:Y:S08]  /*17ed0*/  HMMA.16816.F32.BF16 R140, R160, R8, R140 ;  /* 0x00000008a08c723c */ /* 0x008ff0000004188c */
[----:B------:R-:W-:Y:S08]  /*17ee0*/  HMMA.16816.F32.BF16 R152, R172, R154, RZ ;  /* 0x0000009aac98723c */ /* 0x000ff000000418ff */
[----:B------:R-:W-:Y:S01]  /*17ef0*/  HMMA.16816.F32.BF16 R136, R160, R10, R136 ;  /* 0x0000000aa088723c */ /* 0x000fe20000041888 */
[----:B------:R-:W3:Y:S07]  /*17f00*/  LDSM.16.M88.4 R8, [R191+0x800] ;  /* 0x00080000bf08783b */ /* 0x000eee0000000200 */
[----:B------:R-:W-:Y:S08]  /*17f10*/  HMMA.16816.F32.BF16 R176, R172, R144, RZ ;  /* 0x00000090acb0723c */ /* 0x000ff000000418ff */
[----:B----4-:R-:W-:Y:S08]  /*17f20*/  HMMA.16816.F32.BF16 R16, R148, R4, R16 ;  /* 0x000000049410723c */ /* 0x010ff00000041810 */
[----:B------:R-:W-:Y:S01]  /*17f30*/  HMMA.16816.F32.BF16 R172, R172, R146, RZ ;  /* 0x00000092acac723c */ /* 0x000fe200000418ff */
[----:B------:R-:W-:Y:S07]  /*17f40*/  LDSM.16.M88.4 R144, [R199+0x2000] ;  /* 0x00200000c790783b */ /* 0x000fee0000000200 */
[----:B------:R-:W-:Y:S01]  /*17f50*/  HMMA.16816.F32.BF16 R12, R148, R6, R12 ;  /* 0x00000006940c723c */ /* 0x000fe2000004180c */
[----:B------:R-:W4:Y:S07]  /*17f60*/  LDSM.16.M88.4 R4, [R190] ;  /* 0x00000000be04783b */ /* 0x000f2e0000000200 */
[----:B------:R-:W-:Y:S08]  /*17f70*/  HMMA.16816.F32.BF16 R140, R32, R24, R140 ;  /* 0x00000018208c723c */ /* 0x000ff0000004188c */
[C---:B------:R-:W-:Y:S08]  /*17f80*/  HMMA.16816.F32.BF16 R156, R160.reuse, R232, R156 ;  /* 0x000000e8a09c723c */ /* 0x040ff0000004189c */
[----:B------:R-:W-:Y:S01]  /*17f90*/  HMMA.16816.F32.BF16 R152, R160, R234, R152 ;  /* 0x000000eaa098723c */ /* 0x000fe20000041898 */
[----:B------:R-:W-:Y:S07]  /*17fa0*/  LDSM.16.M88.4 R232, [R197+0x2000] ;  /* 0x00200000c5e8783b */ /* 0x000fee0000000200 */
[----:B------:R-:W-:Y:S01]  /*17fb0*/  HMMA.16816.F32.BF16 R136, R32, R26, R136 ;  /* 0x0000001a2088723c */ /* 0x000fe20000041888 */
[----:B------:R-:W5:Y:S07]  /*17fc0*/  LDSM.16.M88.4 R24, [R200+0x8800] ;  /* 0x00880000c818783b */ /* 0x000f6e0000000200 */
[----:B-1----:R-:W-:Y:S08]  /*17fd0*/  HMMA.16816.F32.BF16 R16, R28, R20, R16 ;  /* 0x000000141c10723c */ /* 0x002ff00000041810 */
[C---:B------:R-:W-:Y:S08]  /*17fe0*/  HMMA.16816.F32.BF16 R176, R160.reuse, R164, R176 ;  /* 0x000000a4a0b0723c */ /* 0x040ff000000418b0 */
[----:B------:R-:W-:Y:S01]  /*17ff0*/  HMMA.16816.F32.BF16 R172, R160, R166, R172 ;  /* 0x000000a6a0ac723c */ /* 0x000fe200000418ac */
[----:B------:R-:W1:Y:S04]  /*18000*/  LDSM.16.M88.4 R164, [R191+0x1000] ;  /* 0x00100000bfa4783b */ /* 0x000e680000000200 */
[----:B------:R-:W-:Y:S03]  /*18010*/  LDSM.16.M88.4 R160, [R191+0x1800] ;  /* 0x00180000bfa0783b */ /* 0x000fe60000000200 */
[----:B------:R-:W-:Y:S01]  /*18020*/  HMMA.16816.F32.BF16 R12, R28, R22, R12 ;  /* 0x000000161c0c723c */ /* 0x000fe2000004180c */
[----:B------:R-:W1:Y:S07]  /*18030*/  LDSM.16.M88.4 R20, [R195+0x8000] ;  /* 0x00800000c314783b */ /* 0x000e6e0000000200 */
[----:B---3--:R-:W-:Y:S08]  /*18040*/  HMMA.16816.F32.BF16 R140, R148, R8, R140 ;  /* 0x00000008948c723c */ /* 0x008ff0000004188c */
[C---:B------:R-:W-:Y:S08]  /*18050*/  HMMA.16816.F32.BF16 R156, R32.reuse, R180, R156 ;  /* 0x000000b4209c723c */ /* 0x040ff0000004189c */
[----:B------:R-:W-:Y:S01]  /*18060*/  HMMA.16816.F32.BF16 R152, R32, R182, R152 ;  /* 0x000000b62098723c */ /* 0x000fe20000041898 */
[----:B------:R-:W-:Y:S07]  /*18070*/  LDSM.16.M88.4 R180, [R200+0x9000] ;  /* 0x00900000c8b4783b */ /* 0x000fee0000000200 */
[----:B------:R-:W-:Y:S01]  /*18080*/  HMMA.16816.F32.BF16 R136, R148, R10, R136 ;  /* 0x0000000a9488723c */ /* 0x000fe20000041888 */
[----:B------:R-:W3:Y:S07]  /*18090*/  LDSM.16.M88.4 R8, [R189] ;  /* 0x00000000bd08783b */ /* 0x000eee0000000200 */
[----:B----4-:R-:W-:Y:S08]  /*180a0*/  HMMA.16816.F32.BF16 R16, R144, R4, R16 ;  /* 0x000000049010723c */ /* 0x010ff00000041810 */
[C---:B------:R-:W-:Y:S08]  /*180b0*/  HMMA.16816.F32.BF16 R176, R32.reuse, R168, R176 ;  /* 0x000000a820b0723c */ /* 0x040ff000000418b0 */
[----:B------:R-:W-:Y:S01]  /*180c0*/  HMMA.16816.F32.BF16 R172, R32, R170, R172 ;  /* 0x000000aa20ac723c */ /* 0x000fe200000418ac */
[----:B------:R-:W-:Y:S04]  /*180d0*/  LDSM.16.M88.4 R168, [R196+0x2000] ;  /* 0x00200000c4a8783b */ /* 0x000fe80000000200 */
[----:B------:R-:W-:Y:S03]  /*180e0*/  LDSM.16.M88.4 R32, [R200+0x9800] ;  /* 0x00980000c820783b */ /* 0x000fe60000000200 */
[----:B------:R-:W-:Y:S01]  /*180f0*/  HMMA.16816.F32.BF16 R12, R144, R6, R12 ;  /* 0x00000006900c723c */ /* 0x000fe2000004180c */
[----:B------:R-:W4:Y:S07]  /*18100*/  LDSM.16.M88.4 R4, [R191+0x2000] ;  /* 0x00200000bf04783b */ /* 0x000f2e0000000200 */
[----:B-----5:R-:W-:Y:S08]  /*18110*/  HMMA.16816.F32.BF16 R140, R28, R24, R140 ;  /* 0x000000181c8c723c */ /* 0x020ff0000004188c */
[C---:B-1----:R-:W-:Y:S08]  /*18120*/  HMMA.16816.F32.BF16 R156, R148.reuse, R164, R156 ;  /* 0x000000a4949c723c */ /* 0x042ff0000004189c */
[----:B------:R-:W-:Y:S01]  /*18130*/  HMMA.16816.F32.BF16 R152, R148, R166, R152 ;  /* 0x000000a69498723c */ /* 0x000fe20000041898 */
[----:B------:R-:W-:Y:S07]  /*18140*/  LDSM.16.M88.4 R164, [R188] ;  /* 0x00000000bca4783b */ /* 0x000fee0000000200 */
[----:B------:R-:W-:Y:S01]  /*18150*/  HMMA.16816.F32.BF16 R136, R28, R26, R136 ;  /* 0x0000001a1c88723c */ /* 0x000fe20000041888 */
[----:B------:R-:W1:Y:S07]  /*18160*/  LDSM.16.M88.4 R24, [R195+0x8800] ;  /* 0x00880000c318783b */ /* 0x000e6e0000000200 */
[----:B------:R-:W-:Y:S08]  /*18170*/  HMMA.16816.F32.BF16 R16, R232, R20, R16 ;  /* 0x00000014e810723c */ /* 0x000ff00000041810 */
[C---:B------:R-:W-:Y:S08]  /*18180*/  HMMA.16816.F32.BF16 R176, R148.reuse, R160, R176 ;  /* 0x000000a094b0723c */ /* 0x040ff000000418b0 */
[----:B------:R-:W-:Y:S01]  /*18190*/  HMMA.16816.F32.BF16 R172, R148, R162, R172 ;  /* 0x000000a294ac723c */ /* 0x000fe200000418ac */
[----:B------:R-:W-:Y:S04]  /*181a0*/  LDSM.16.M88.4 R148, [R201+0x4000] ;  /* 0x00400000c994783b */ /* 0x000fe80000000200 */
[----:B------:R-:W-:Y:S03]  /*181b0*/  LDSM.16.M88.4 R160, [R187] ;  /* 0x00000000bba0783b */ /* 0x000fe60000000200 */
[----:B------:R-:W-:Y:S01]  /*181c0*/  HMMA.16816.F32.BF16 R12, R232, R22, R12 ;  /* 0x00000016e80c723c */ /* 0x000fe2000004180c */
[----:B------:R-:W5:Y:S07]  /*181d0*/  LDSM.16.M88.4 R20, [R200+0xa000] ;  /* 0x00a00000c814783b */ /* 0x000f6e0000000200 */
[----:B---3--:R-:W-:Y:S08]  /*181e0*/  HMMA.16816.F32.BF16 R140, R144, R8, R140 ;  /* 0x00000008908c723c */ /* 0x008ff0000004188c */
[C---:B------:R-:W-:Y:S08]  /*181f0*/  HMMA.16816.F32.BF16 R156, R28.reuse, R180, R156 ;  /* 0x000000b41c9c723c */ /* 0x040ff0000004189c */
[----:B------:R-:W-:Y:S01]  /*18200*/  HMMA.16816.F32.BF16 R152, R28, R182, R152 ;  /* 0x000000b61c98723c */ /* 0x000fe20000041898 */
[----:B------:R-:W-:Y:S07]  /*18210*/  LDSM.16.M88.4 R180, [R195+0x9800] ;  /* 0x00980000c3b4783b */ /* 0x000fee0000000200 */
[----:B------:R-:W-:Y:S01]  /*18220*/  HMMA.16816.F32.BF16 R136, R144, R10, R136 ;  /* 0x0000000a9088723c */ /* 0x000fe20000041888 */
[----:B------:R-:W3:Y:S07]  /*18230*/  LDSM.16.M88.4 R8, [R191+0x2800] ;  /* 0x00280000bf08783b */ /* 0x000eee0000000200 */
[----:B----4-:R-:W-:Y:S08]  /*18240*/  HMMA.16816.F32.BF16 R16, R168, R4, R16 ;  /* 0x00000004a810723c */ /* 0x010ff00000041810 */
[C---:B------:R-:W-:Y:S08]  /*18250*/  HMMA.16816.F32.BF16 R176, R28.reuse, R32, R176 ;  /* 0x000000201cb0723c */ /* 0x040ff000000418b0 */
[----:B------:R-:W-:Y:S01]  /*18260*/  HMMA.16816.F32.BF16 R172, R28, R34, R172 ;  /* 0x000000221cac723c */ /* 0x000fe200000418ac */
[----:B------:R-:W4:Y:S04]  /*18270*/  LDSM.16.M88.4 R28, [R195+0x9000] ;  /* 0x00900000c31c783b */ /* 0x000f280000000200 */
[----:B------:R-:W-:Y:S03]  /*18280*/  LDSM.16.M88.4 R32, [R199+0x4000] ;  /* 0x00400000c720783b */ /* 0x000fe60000000200 */
[----:B------:R-:W-:Y:S01]  /*18290*/  HMMA.16816.F32.BF16 R12, R168, R6, R12 ;  /* 0x00000006a80c723c */ /* 0x000fe2000004180c */
[----:B------:R-:W2:Y:S07]  /*182a0*/  LDSM.16.M88.4 R4, [R186] ;  /* 0x00000000ba04783b */ /* 0x000eae0000000200 */
[----:B-1----:R-:W-:Y:S08]  /*182b0*/  HMMA.16816.F32.BF16 R140, R232, R24, R140 ;  /* 0x00000018e88c723c */ /* 0x002ff0000004188c */
[C---:B------:R-:W-:Y:S08]  /*182c0*/  HMMA.16816.F32.BF16 R156, R144.reuse, R164, R156 ;  /* 0x000000a4909c723c */ /* 0x040ff0000004189c */
[----:B------:R-:W-:Y:S01]  /*182d0*/  HMMA.16816.F32.BF16 R152, R144, R166, R152 ;  /* 0x000000a69098723c */ /* 0x000fe20000041898 */
[----:B------:R-:W-:Y:S07]  /*182e0*/  LDSM.16.M88.4 R164, [R191+0x3000] ;  /* 0x00300000bfa4783b */ /* 0x000fee0000000200 */
[----:B------:R-:W-:Y:S01]  /*182f0*/  HMMA.16816.F32.BF16 R136, R232, R26, R136 ;  /* 0x0000001ae888723c */ /* 0x000fe20000041888 */
[----:B------:R-:W-:Y:S07]  /*18300*/  LDSM.16.M88.4 R24, [R197+0x4000] ;  /* 0x00400000c518783b */ /* 0x000fee0000000200 */
[----:B-----5:R-:W-:Y:S08]  /*18310*/  HMMA.16816.F32.BF16 R16, R148, R20, R16 ;  /* 0x000000149410723c */ /* 0x020ff00000041810 */
[C---:B------:R-:W-:Y:S08]  /*18320*/  HMMA.16816.F32.BF16 R176, R144.reuse, R160, R176 ;  /* 0x000000a090b0723c */ /* 0x040ff000000418b0 */
[----:B------:R-:W-:Y:S01]  /*18330*/  HMMA.16816.F32.BF16 R172, R144, R162, R172 ;  /* 0x000000a290ac723c */ /* 0x000fe200000418ac */
[----:B------:R-:W1:Y:S04]  /*18340*/  LDSM.16.M88.4 R144, [R200+0xa800] ;  /* 0x00a80000c890783b */ /* 0x000e680000000200 */
[----:B------:R-:W-:Y:S03]  /*18350*/  LDSM.16.M88.4 R160, [R191+0x3800] ;  /* 0x00380000bfa0783b */ /* 0x000fe60000000200 */
[----:B------:R-:W-:Y:S01]  /*18360*/  HMMA.16816.F32.BF16 R12, R148, R22, R12 ;  /* 0x00000016940c723c */ /* 0x000fe2000004180c */
[----:B------:R-:W5:Y:S07]  /*18370*/  LDSM.16.M88.4 R20, [R195+0xa000] ;  /* 0x00a00000c314783b */ /* 0x000f6e0000000200 */
[----:B---3--:R-:W-:Y:S08]  /*18380*/  HMMA.16816.F32.BF16 R140, R168, R8, R140 ;  /* 0x00000008a88c723c */ /* 0x008ff0000004188c */
[C---:B----4-:R-:W-:Y:S08]  /*18390*/  HMMA.16816.F32.BF16 R156, R232.reuse, R28, R156 ;  /* 0x0000001ce89c723c */ /* 0x050ff0000004189c */
[----:B------:R-:W-:Y:S01]  /*183a0*/  HMMA.16816.F32.BF16 R152, R232, R30, R152 ;  /* 0x0000001ee898723c */ /* 0x000fe20000041898 */
[----:B------:R-:W3:Y:S07]  /*183b0*/  LDSM.16.M88.4 R28, [R185] ;  /* 0x00000000b91c783b */ /* 0x000eee0000000200 */
[----:B------:R-:W-:Y:S01]  /*183c0*/  HMMA.16816.F32.BF16 R136, R168, R10, R136 ;  /* 0x0000000aa888723c */ /* 0x000fe20000041888 */
[----:B------:R-:W-:Y:S07]  /*183d0*/  LDSM.16.M88.4 R8, [R196+0x4000] ;  /* 0x00400000c408783b */ /* 0x000fee0000000200 */
[C---:B--2---:R-:W-:Y:S08]  /*183e0*/  HMMA.16816.F32.BF16 R16, R32.reuse, R4, R16 ;  /* 0x000000042010723c */ /* 0x044ff00000041810 */
[----:B------:R-:W-:Y:S01]  /*183f0*/  HMMA.16816.F32.BF16 R12, R32, R6, R12 ;  /* 0x00000006200c723c */ /* 0x000fe2000004180c */
[----:B------:R-:W2:Y:S07]  /*18400*/  LDSM.16.M88.4 R4, [R191+0x4000] ;  /* 0x00400000bf04783b */ /* 0x000eae0000000200 */
[----:B-1----:R-:W-:Y:S08]  /*18410*/  HMMA.16816.F32.BF16 R140, R148, R144, R140 ;  /* 0x00000090948c723c */ /* 0x002ff0000004188c */
[C---:B------:R-:W-:Y:S08]  /*18420*/  HMMA.16816.F32.BF16 R176, R232.reuse, R180, R176 ;  /* 0x000000b4e8b0723c */ /* 0x040ff000000418b0 */
[----:B------:R-:W-:Y:S08]  /*18430*/  HMMA.16816.F32.BF16 R172, R232, R182, R172 ;  /* 0x000000b6e8ac723c */ /* 0x000ff000000418ac */
[C---:B------:R-:W-:Y:S08]  /*18440*/  HMMA.16816.F32.BF16 R156, R168.reuse, R164, R156 ;  /* 0x000000a4a89c723c */ /* 0x040ff0000004189c */
[----:B------:R-:W-:Y:S01]  /*18450*/  HMMA.16816.F32.BF16 R152, R168, R166, R152 ;  /* 0x000000a6a898723c */ /* 0x000fe20000041898 */
[----:B------:R-:W1:Y:S07]  /*18460*/  LDSM.16.M88.4 R164, [R200+0xb000] ;  /* 0x00b00000c8a4783b */ /* 0x000e6e0000000200 */
[----:B------:R-:W-:Y:S01]  /*18470*/  HMMA.16816.F32.BF16 R144, R148, R146, R136 ;  /* 0x000000929490723c */ /* 0x000fe20000041888 */
[----:B------:R-:W4:Y:S07]  /*18480*/  LDSM.16.M88.4 R136, [R195+0xa800] ;  /* 0x00a80000c388783b */ /* 0x000f2e0000000200 */
[C---:B-----5:R-:W-:Y:S08]  /*18490*/  HMMA.16816.F32.BF16 R16, R24.reuse, R20, R16 ;  /* 0x000000141810723c */ /* 0x060ff00000041810 */
[----:B------:R-:W-:Y:S01]  /*184a0*/  HMMA.16816.F32.BF16 R12, R24, R22, R12 ;  /* 0x00000016180c723c */ /* 0x000fe2000004180c */
[----:B------:R-:W5:Y:S07]  /*184b0*/  LDSM.16.M88.4 R20, [R200+0xb800] ;  /* 0x00b80000c814783b */ /* 0x000f6e0000000200 */
[C---:B------:R-:W-:Y:S08]  /*184c0*/  HMMA.16816.F32.BF16 R176, R168.reuse, R160, R176 ;  /* 0x000000a0a8b0723c */ /* 0x040ff000000418b0 */
[----:B------:R-:W-:Y:S01]  /*184d0*/  HMMA.16816.F32.BF16 R172, R168, R162, R172 ;  /* 0x000000a2a8ac723c */ /* 0x000fe200000418ac */
[----:B------:R-:W4:Y:S07]  /*184e0*/  LDSM.16.M88.4 R160, [R184] ;  /* 0x00000000b8a0783b */ /* 0x000f2e0000000200 */
[C---:B---3--:R-:W-:Y:S08]  /*184f0*/  HMMA.16816.F32.BF16 R140, R32.reuse, R28, R140 ;  /* 0x0000001c208c723c */ /* 0x048ff0000004188c */
[----:B------:R-:W-:Y:S01]  /*18500*/  HMMA.16816.F32.BF16 R144, R32, R30, R144 ;  /* 0x0000001e2090723c */ /* 0x000fe20000041890 */
[----:B------:R-:W3:Y:S07]  /*18510*/  LDSM.16.M88.4 R28, [R191+0x4800] ;  /* 0x00480000bf1c783b */ /* 0x000eee0000000200 */
[C---:B--2---:R-:W-:Y:S08]  /*18520*/  HMMA.16816.F32.BF16 R16, R8.reuse, R4, R16 ;  /* 0x000000040810723c */ /* 0x044ff00000041810 */
[----:B------:R-:W-:Y:S01]  /*18530*/  HMMA.16816.F32.BF16 R12, R8, R6, R12 ;  /* 0x00000006080c723c */ /* 0x000fe2000004180c */
[----:B------:R-:W2:Y:S07]  /*18540*/  LDSM.16.M88.4 R4, [R135] ;  /* 0x000000008704783b */ /* 0x000eae0000000200 */
[C---:B-1----:R-:W-:Y:S07]  /*18550*/  HMMA.16816.F32.BF16 R156, R148.reuse, R164, R156 ;  /* 0x000000a4949c723c */ /* 0x042fee000004189c */
[----:B------:R-:W-:Y:S01]  /*18560*/  IMAD.MOV.U32 R164, RZ, RZ, R238 ;  /* 0x000000ffffa47224 */ /* 0x000fe200078e00ee */
[----:B------:R-:W-:Y:S01]  /*18570*/  HMMA.16816.F32.BF16 R152, R148, R166, R152 ;  /* 0x000000a69498723c */ /* 0x000fe20000041898 */
[----:B------:R-:W-:-:S02]  /*18580*/  FMUL.FTZ R16, R16, R2 ;  /* 0x0000000210107220 */ /* 0x000fc40000410000 */
[-C--:B------:R-:W-:Y:S02]  /*18590*/  FMUL.FTZ R17, R17, R2.reuse ;  /* 0x0000000211117220 */ /* 0x080fe40000410000 */
[----:B------:R-:W1:Y:S01]  /*185a0*/  MUFU.TANH R133, R16 ;  /* 0x0000001000857308 */ /* 0x000e620000002400 */
[-C--:B------:R-:W-:Y:S02]  /*185b0*/  FMUL.FTZ R134, R19, R2.reuse ;  /* 0x0000000213867220 */ /* 0x080fe40000410000 */
[----:B----4-:R-:W-:Y:S01]  /*185c0*/  HMMA.16816.F32.BF16 R140, R24, R136, R140 ;  /* 0x00000088188c723c */ /* 0x010fe2000004188c */
[-C--:B------:R-:W-:Y:S02]  /*185d0*/  FMUL.FTZ R12, R12, R2.reuse ;  /* 0x000000020c0c7220 */ /* 0x080fe40000410000 */
[-C--:B------:R-:W-:Y:S02]  /*185e0*/  FMUL.FTZ R13, R13, R2.reuse ;  /* 0x000000020d0d7220 */ /* 0x080fe40000410000 */
[----:B------:R-:W-:Y:S01]  /*185f0*/  MUFU.TANH R134, R134 ;  /* 0x0000008600867308 */ /* 0x000fe20000002400 */
[----:B------:R-:W-:-:S02]  /*18600*/  FMUL.FTZ R14, R14, R2 ;  /* 0x000000020e0e7220 */ /* 0x000fc40000410000 */
[----:B------:R-:W-:Y:S01]  /*18610*/  HMMA.16816.F32.BF16 R144, R24, R138, R144 ;  /* 0x0000008a1890723c */ /* 0x000fe20000041890 */
[----:B------:R-:W4:Y:S01]  /*18620*/  LDSM.16.M88.4 R136, [R195+0xb000] ;  /* 0x00b00000c388783b */ /* 0x000f220000000200 */
[-C--:B------:R-:W-:Y:S02]  /*18630*/  FMUL.FTZ R15, R15, R2.reuse ;  /* 0x000000020f0f7220 */ /* 0x080fe40000410000 */
[----:B------:R-:W-:Y:S01]  /*18640*/  IMAD.MOV.U32 R165, RZ, RZ, R239 ;  /* 0x000000ffffa57224 */ /* 0x000fe200078e00ef */
[----:B------:R-:W-:Y:S01]  /*18650*/  MUFU.TANH R12, R12 ;  /* 0x0000000c000c7308 */ /* 0x000fe20000002400 */
[----:B-1----:R-:W-:Y:S02]  /*18660*/  FSEL R133, R133, -INF , !P6 ;  /* 0xff80000085857808 */ /* 0x002fe40007000000 */
[C---:B-----5:R-:W-:Y:S05]  /*18670*/  HMMA.16816.F32.BF16 R176, R148.reuse, R20, R176 ;  /* 0x0000001494b0723c */ /* 0x060fea00000418b0 */
[----:B------:R1:W5:Y:S02]  /*18680*/  MUFU.TANH R20, R17 ;  /* 0x0000001100147308 */ /* 0x0003640000002400 */
[-C--:B------:R-:W-:Y:S01]  /*18690*/  FMUL.FTZ R21, R18, R2.reuse ;  /* 0x0000000212157220 */ /* 0x080fe20000410000 */
[----:B------:R-:W-:Y:S05]  /*186a0*/  HMMA.16816.F32.BF16 R172, R148, R22, R172 ;  /* 0x0000001694ac723c */ /* 0x000fea00000418ac */
[----:B------:R-:W2:Y:S03]  /*186b0*/  MUFU.TANH R13, R13 ;  /* 0x0000000d000d7308 */ /* 0x000ea60000002400 */
[----:B------:R-:W-:Y:S01]  /*186c0*/  HMMA.16816.F32.BF16 R156, R32, R160, R156 ;  /* 0x000000a0209c723c */ /* 0x000fe2000004189c */
[----:B-1----:R-:W1:Y:S04]  /*186d0*/  LDSM.16.M88.4 R16, [R195+0xb800] ;  /* 0x00b80000c310783b */ /* 0x002e680000000200 */
[----:B------:R-:W1:Y:S03]  /*186e0*/  MUFU.TANH R21, R21 ;  /* 0x0000001500157308 */ /* 0x000e660000002400 */
[----:B---3--:R-:W-:Y:S05]  /*186f0*/  HMMA.16816.F32.BF16 R140, R8, R28, R140 ;  /* 0x0000001c088c723c */ /* 0x008fea000004188c */
[----:B------:R-:W3:Y:S03]  /*18700*/  MUFU.TANH R14, R14 ;  /* 0x0000000e000e7308 */ /* 0x000ee60000002400 */
[----:B------:R-:W-:Y:S05]  /*18710*/  HMMA.16816.F32.BF16 R152, R32, R162, R152 ;  /* 0x000000a22098723c */ /* 0x000fea0000041898 */
[----:B------:R-:W1:Y:S03]  /*18720*/  MUFU.TANH R15, R15 ;  /* 0x0000000f000f7308 */ /* 0x000e660000002400 */
[----:B------:R-:W-:Y:S01]  /*18730*/  HMMA.16816.F32.BF16 R144, R8, R30, R144 ;  /* 0x0000001e0890723c */ /* 0x000fe20000041890 */
[----:B------:R-:W3:Y:S07]  /*18740*/  LDSM.16.M88.4 R28, [R191+0x5000] ;  /* 0x00500000bf1c783b */ /* 0x000eee0000000200 */
[----:B--2---:R-:W-:Y:S01]  /*18750*/  HMMA.16816.F32.BF16 R176, R32, R4, R176 ;  /* 0x0000000420b0723c */ /* 0x004fe200000418b0 */
[----:B------:R-:W-:-:S02]  /*18760*/  FMUL.FTZ R22, R140, R2 ;  /* 0x000000028c167220 */ /* 0x000fc40000410000 */
[----:B------:R-:W-:-:S04]  /*18770*/  FMUL.FTZ R23, R141, R2 ;  /* 0x000000028d177220 */ /* 0x000fc80000410000 */
[----:B------:R-:W2:Y:S01]  /*18780*/  MUFU.TANH R22, R22 ;  /* 0x0000001600167308 */ /* 0x000ea20000002400 */
[----:B------:R-:W-:Y:S01]  /*18790*/  HMMA.16816.F32.BF16 R172, R32, R6, R172 ;  /* 0x0000000620ac723c */ /* 0x000fe200000418ac */
[----:B------:R-:W2:Y:S01]  /*187a0*/  LDSM.16.M88.4 R4, [R191+0x5800] ;  /* 0x00580000bf04783b */ /* 0x000ea20000000200 */
[----:B------:R-:W-:-:S05]  /*187b0*/  DEPBAR.LE SB0, 0x0 ;  /* 0x000080000000791a */ /* 0x000fca0000000000 */
[----:B------:R-:W-:Y:S01]  /*187c0*/  IADD3 R34, R0, 0x9, RZ ;  /* 0x0000000900227810 */ /* 0x000fe20007ffe0ff */
[C---:B----4-:R-:W-:Y:S01]  /*187d0*/  HMMA.16816.F32.BF16 R156, R24.reuse, R136, R156 ;  /* 0x00000088189c723c */ /* 0x050fe2000004189c */
[----:B------:R-:W4:Y:S01]  /*187e0*/  MUFU.TANH R23, R23 ;  /* 0x0000001700177308 */ /* 0x000f220000002400 */
[-C--:B------:R-:W-:Y:S02]  /*187f0*/  FMUL.FTZ R32, R145, R2.reuse ;  /* 0x0000000291207220 */ /* 0x080fe40000410000 */
[-C--:B------:R-:W-:Y:S02]  /*18800*/  FMUL.FTZ R33, R142, R2.reuse ;  /* 0x000000028e217220 */ /* 0x080fe40000410000 */
[-C--:B------:R-:W-:Y:S02]  /*18810*/  FMUL.FTZ R146, R146, R2.reuse ;  /* 0x0000000292927220 */ /* 0x080fe40000410000 */
[C---:B------:R-:W-:Y:S01]  /*18820*/  HMMA.16816.F32.BF16 R152, R24.reuse, R138, R152 ;  /* 0x0000008a1898723c */ /* 0x040fe20000041898 */
[----:B------:R-:W-:Y:S01]  /*18830*/  FMUL.FTZ R136, R144, R2 ;  /* 0x0000000290887220 */ /* 0x000fe20000410000 */
[----:B------:R-:W-:Y:S06]  /*18840*/  MUFU.TANH R32, R32 ;  /* 0x0000002000207308 */ /* 0x000fec0000002400 */
[----:B-1----:R-:W-:Y:S02]  /*18850*/  HMMA.16816.F32.BF16 R176, R24, R16, R176 ;  /* 0x0000001018b0723c */ /* 0x002fe400000418b0 */
[----:B------:R-:W1:Y:S05]  /*18860*/  MUFU.TANH R136, R136 ;  /* 0x0000008800887308 */ /* 0x000e6a0000002400 */
[C---:B------:R-:W-:Y:S01]  /*18870*/  IADD3 R16, R0.reuse, 0x1, RZ ;  /* 0x0000000100107810 */ /* 0x040fe20007ffe0ff */
[----:B---3--:R-:W-:Y:S01]  /*18880*/  HMMA.16816.F32.BF16 R156, R8, R28, R156 ;  /* 0x0000001c089c723c */ /* 0x008fe2000004189c */
[----:B------:R-:W-:Y:S01]  /*18890*/  IADD3 R17, R0, 0x8, RZ ;  /* 0x0000000800117810 */ /* 0x000fe20007ffe0ff */
[----:B------:R-:W3:Y:S01]  /*188a0*/  MUFU.TANH R33, R33 ;  /* 0x0000002100217308 */ /* 0x000ee20000002400 */
[----:B------:R-:W-:-:S02]  /*188b0*/  ISETP.GE.AND P2, PT, R16, R227, PT ;  /* 0x000000e31000720c */ /* 0x000fc40003f46270 */
[C---:B------:R-:W-:Y:S02]  /*188c0*/  ISETP.GE.AND P5, PT, R17.reuse, R227, PT ;  /* 0x000000e31100720c */ /* 0x040fe40003fa6270 */
[CC--:B------:R-:W-:Y:S01]  /*188d0*/  ISETP.GE.AND P1, PT, R16.reuse, R225.reuse, PT ;  /* 0x000000e11000720c */ /* 0x0c0fe20003f26270 */
[----:B------:R-:W-:Y:S01]  /*188e0*/  HMMA.16816.F32.BF16 R152, R8, R30, R152 ;  /* 0x0000001e0898723c */ /* 0x000fe20000041898 */
[----:B------:R-:W-:Y:S01]  /*188f0*/  ISETP.GE.AND P6, PT, R17, R225, PT ;  /* 0x000000e11100720c */ /* 0x000fe20003fc6270 */
[----:B------:R-:W-:Y:S01]  /*18900*/  FMUL.FTZ R28, R143, R2 ;  /* 0x000000028f1c7220 */ /* 0x000fe20000410000 */
[C---:B------:R-:W-:Y:S01]  /*18910*/  ISETP.GE.OR P2, PT, R16.reuse, R226, !P2 ;  /* 0x000000e21000720c */ /* 0x040fe20005746670 */
[----:B------:R-:W-:Y:S01]  /*18920*/  FMUL.FTZ R29, R147, R2 ;  /* 0x00000002931d7220 */ /* 0x000fe20000410000 */
[C---:B------:R-:W-:Y:S01]  /*18930*/  ISETP.GE.OR P5, PT, R17.reuse, R226, !P5 ;  /* 0x000000e21100720c */ /* 0x040fe20006fa6670 */
[----:B------:R-:W-:Y:S01]  /*18940*/  MUFU.TANH R30, R146 ;  /* 0x00000092001e7308 */ /* 0x000fe20000002400 */
[-C--:B------:R-:W-:Y:S01]  /*18950*/  ISETP.GE.OR P1, PT, R16, R224.reuse, !P1 ;  /* 0x000000e01000720c */ /* 0x080fe20004f26670 */
[----:B------:R-:W-:Y:S01]  /*18960*/  HMMA.16816.F32.BF16 R172, R24, R18, R172 ;  /* 0x0000001218ac723c */ /* 0x000fe200000418ac */
[----:B------:R-:W-:-:S02]  /*18970*/  ISETP.GE.OR P6, PT, R17, R224, !P6 ;  /* 0x000000e01100720c */ /* 0x000fc400077c6670 */
[----:B-----5:R-:W-:Y:S02]  /*18980*/  FSEL R16, R20, -INF , !P2 ;  /* 0xff80000014107808 */ /* 0x020fe40005000000 */
[----:B------:R-:W-:Y:S01]  /*18990*/  FSEL R17, R12, -INF , !P5 ;  /* 0xff8000000c117808 */ /* 0x000fe20006800000 */
[----:B------:R-:W5:Y:S01]  /*189a0*/  MUFU.TANH R28, R28 ;  /* 0x0000001c001c7308 */ /* 0x000f620000002400 */
[----:B------:R-:W-:Y:S01]  /*189b0*/  ISETP.GE.AND P2, PT, R34, R227, PT ;  /* 0x000000e32200720c */ /* 0x000fe20003f46270 */
[C---:B--2---:R-:W-:Y:S01]  /*189c0*/  HMMA.16816.F32.BF16 R176, R8.reuse, R4, R176 ;  /* 0x0000000408b0723c */ /* 0x044fe200000418b0 */
[-C--:B------:R-:W-:Y:S01]  /*189d0*/  ISETP.GE.AND P5, PT, R0, R225.reuse, PT ;  /* 0x000000e10000720c */ /* 0x080fe20003fa6270 */
[----:B------:R-:W-:Y:S01]  /*189e0*/  FMUL.FTZ R156, R156, R2 ;  /* 0x000000029c9c7220 */ /* 0x000fe20000410000 */
[----:B------:R-:W-:Y:S01]  /*189f0*/  ISETP.GE.OR P2, PT, R34, R226, !P2 ;  /* 0x000000e22200720c */ /* 0x000fe20005746670 */
[----:B------:R-:W-:Y:S01]  /*18a00*/  FMUL.FTZ R158, R158, R2 ;  /* 0x000000029e9e7220 */ /* 0x000fe20000410000 */
[C---:B------:R-:W-:Y:S01]  /*18a10*/  ISETP.GE.OR P5, PT, R0.reuse, R224, !P5 ;  /* 0x000000e00000720c */ /* 0x040fe20006fa6670 */
[----:B------:R-:W2:Y:S01]  /*18a20*/  MUFU.TANH R29, R29 ;  /* 0x0000001d001d7308 */ /* 0x000ea20000002400 */
[----:B------:R-:W-:Y:S01]  /*18a30*/  IADD3 R20, R0, 0x10, RZ ;  /* 0x0000001000147810 */ /* 0x000fe20007ffe0ff */
[-C--:B------:R-:W-:Y:S01]  /*18a40*/  FMUL.FTZ R31, R152, R2.reuse ;  /* 0x00000002981f7220 */ /* 0x080fe20000410000 */
[----:B------:R-:W-:Y:S01]  /*18a50*/  FSEL R13, R13, -INF , !P2 ;  /* 0xff8000000d0d7808 */ /* 0x000fe20005000000 */
[-C--:B------:R-:W-:Y:S01]  /*18a60*/  FMUL.FTZ R153, R153, R2.reuse ;  /* 0x0000000299997220 */ /* 0x080fe20000410000 */
[----:B------:R-:W-:Y:S01]  /*18a70*/  FSEL R18, R21, -INF , !P5 ;  /* 0xff80000015127808 */ /* 0x000fe20006800000 */
[-C--:B------:R-:W-:Y:S01]  /*18a80*/  FMUL.FTZ R154, R154, R2.reuse ;  /* 0x000000029a9a7220 */ /* 0x080fe20000410000 */
[----:B------:R-:W-:Y:S01]  /*18a90*/  FSEL R12, R134, -INF , !P1 ;  /* 0xff800000860c7808 */ /* 0x000fe20004800000 */
[----:B------:R1:W1:Y:S01]  /*18aa0*/  MUFU.TANH R180, R156 ;  /* 0x0000009c00b47308 */ /* 0x0002620000002400 */
[----:B------:R-:W-:Y:S01]  /*18ab0*/  ISETP.GE.AND P2, PT, R34, R225, PT ;  /* 0x000000e12200720c */ /* 0x000fe20003f46270 */
[----:B------:R-:W-:Y:S01]  /*18ac0*/  HMMA.16816.F32.BF16 R172, R8, R6, R172 ;  /* 0x0000000608ac723c */ /* 0x000fe200000418ac */
[C---:B------:R-:W-:Y:S01]  /*18ad0*/  ISETP.GE.AND P5, PT, R20.reuse, R227, PT ;  /* 0x000000e31400720c */ /* 0x040fe20003fa6270 */
[-C--:B------:R-:W-:Y:S01]  /*18ae0*/  FMUL.FTZ R155, R155, R2.reuse ;  /* 0x000000029b9b7220 */ /* 0x080fe20000410000 */
[----:B------:R-:W-:Y:S01]  /*18af0*/  ISETP.GE.AND P1, PT, R20, R225, PT ;  /* 0x000000e11400720c */ /* 0x000fe20003f26270 */
[----:B------:R-:W-:Y:S01]  /*18b00*/  FMUL.FTZ R19, R157, R2 ;  /* 0x000000029d137220 */ /* 0x000fe20000410000 */
[----:B------:R-:W-:Y:S01]  /*18b10*/  ISETP.GE.OR P2, PT, R34, R224, !P2 ;  /* 0x000000e02200720c */ /* 0x000fe20005746670 */
[----:B------:R-:W2:Y:S01]  /*18b20*/  MUFU.TANH R31, R31 ;  /* 0x0000001f001f7308 */ /* 0x000ea20000002400 */
[C---:B------:R-:W-:Y:S01]  /*18b30*/  ISETP.GE.OR P5, PT, R20.reuse, R226, !P5 ;  /* 0x000000e21400720c */ /* 0x040fe20006fa6670 */
[----:B------:R-:W-:Y:S01]  /*18b40*/  FMUL.FTZ R159, R159, R2 ;  /* 0x000000029f9f7220 */ /* 0x000fe20000410000 */
[----:B------:R-:W-:Y:S01]  /*18b50*/  ISETP.GE.OR P1, PT, R20, R224, !P1 ;  /* 0x000000e01400720c */ /* 0x000fe20004f26670 */
[-C--:B------:R-:W-:Y:S01]  /*18b60*/  FMUL.FTZ R142, R178, R2.reuse ;  /* 0x00000002b28e7220 */ /* 0x080fe20000410000 */
[C---:B------:R-:W-:Y:S01]  /*18b70*/  IADD3 R20, R0.reuse, 0x11, RZ ;  /* 0x0000001100147810 */ /* 0x040fe20007ffe0ff */
[-C--:B------:R-:W-:Y:S01]  /*18b80*/  FMUL.FTZ R140, R179, R2.reuse ;  /* 0x00000002b38c7220 */ /* 0x080fe20000410000 */
[----:B------:R-:W-:Y:S01]  /*18b90*/  IADD3 R5, R0, 0x18, RZ ;  /* 0x0000001800057810 */ /* 0x000fe20007ffe0ff */
[----:B------:R2:W2:Y:S01]  /*18ba0*/  MUFU.TANH R171, R153 ;  /* 0x0000009900ab7308 */ /* 0x0004a20000002400 */
[----:B------:R-:W-:Y:S01]  /*18bb0*/  FSEL R14, R14, -INF , !P6 ;  /* 0xff8000000e0e7808 */ /* 0x000fe20007000000 */
[----:B-1----:R-:W-:Y:S01]  /*18bc0*/  FMUL.FTZ R156, R176, R2 ;  /* 0x00000002b09c7220 */ /* 0x002fe20000410000 */
[----:B------:R-:W-:-:S02]  /*18bd0*/  FSEL R15, R15, -INF , !P2 ;  /* 0xff8000000f0f7808 */ /* 0x000fc40005000000 */
[CC--:B------:R-:W-:Y:S02]  /*18be0*/  ISETP.GE.AND P6, PT, R20.reuse, R227.reuse, PT ;  /* 0x000000e31400720c */ /* 0x0c0fe40003fc6270 */
[----:B------:R-:W-:Y:S01]  /*18bf0*/  ISETP.GE.AND P2, PT, R5, R227, PT ;  /* 0x000000e30500720c */ /* 0x000fe20003f46270 */
[----:B------:R-:W1:Y:S01]  /*18c00*/  MUFU.TANH R170, R158 ;  /* 0x0000009e00aa7308 */ /* 0x000e620000002400 */
[----:B------:R-:W-:Y:S01]  /*18c10*/  ISETP.GE.OR P6, PT, R20, R226, !P6 ;  /* 0x000000e21400720c */ /* 0x000fe200077c6670 */
[----:B------:R-:W-:Y:S01]  /*18c20*/  FMUL.FTZ R143, R173, R2 ;  /* 0x00000002ad8f7220 */ /* 0x000fe20000410000 */
[----:B------:R-:W-:Y:S01]  /*18c30*/  ISETP.GE.OR P2, PT, R5, R226, !P2 ;  /* 0x000000e20500720c */ /* 0x000fe20005746670 */
[-C--:B------:R-:W-:Y:S01]  /*18c40*/  FMUL.FTZ R141, R174, R2.reuse ;  /* 0x00000002ae8d7220 */ /* 0x080fe20000410000 */
[----:B------:R-:W-:Y:S01]  /*18c50*/  IADD3 R4, R0, 0x19, RZ ;  /* 0x0000001900047810 */ /* 0x000fe20007ffe0ff */
[-C--:B------:R-:W-:Y:S01]  /*18c60*/  FMUL.FTZ R150, R175, R2.reuse ;  /* 0x00000002af967220 */ /* 0x080fe20000410000 */
[----:B------:R-:W-:Y:S01]  /*18c70*/  FSEL R27, R22, -INF , !P5 ;  /* 0xff800000161b7808 */ /* 0x000fe20006800000 */
[----:B------:R1:W1:Y:S01]  /*18c80*/  MUFU.TANH R168, R154 ;  /* 0x0000009a00a87308 */ /* 0x0002620000002400 */
[----:B----4-:R-:W-:Y:S01]  /*18c90*/  FSEL R26, R23, -INF , !P6 ;  /* 0xff800000171a7808 */ /* 0x010fe20007000000 */
[----:B--2---:R-:W-:Y:S01]  /*18ca0*/  FMUL.FTZ R153, R172, R2 ;  /* 0x00000002ac997220 */ /* 0x004fe20000410000 */
[----:B------:R-:W-:-:S02]  /*18cb0*/  FSEL R25, R136, -INF , !P2 ;  /* 0xff80000088197808 */ /* 0x000fc40005000000 */
[-C--:B------:R-:W-:Y:S02]  /*18cc0*/  ISETP.GE.AND P5, PT, R20, R225.reuse, PT ;  /* 0x000000e11400720c */ /* 0x080fe40003fa6270 */
[C---:B------:R-:W-:Y:S01]  /*18cd0*/  ISETP.GE.AND P6, PT, R5.reuse, R225, PT ;  /* 0x000000e10500720c */ /* 0x040fe20003fc6270 */
[----:B------:R-:W2:Y:S01]  /*18ce0*/  MUFU.TANH R167, R155 ;  /* 0x0000009b00a77308 */ /* 0x000ea20000002400 */
[----:B------:R-:W-:Y:S02]  /*18cf0*/  ISETP.GE.AND P2, PT, R4, R227, PT ;  /* 0x000000e30400720c */ /* 0x000fe40003f46270 */
[-C--:B------:R-:W-:Y:S02]  /*18d00*/  ISETP.GE.OR P5, PT, R20, R224.reuse, !P5 ;  /* 0x000000e01400720c */ /* 0x080fe40006fa6670 */
[----:B------:R-:W-:Y:S02]  /*18d10*/  ISETP.GE.OR P6, PT, R5, R224, !P6 ;  /* 0x000000e00500720c */ /* 0x000fe400077c6670 */
[----:B------:R-:W-:Y:S01]  /*18d20*/  ISETP.GE.OR P2, PT, R4, R226, !P2 ;  /* 0x000000e20400720c */ /* 0x000fe20005746670 */
[----:B------:R-:W4:Y:S01]  /*18d30*/  MUFU.TANH R19, R19 ;  /* 0x0000001300137308 */ /* 0x000f220000002400 */
[----:B------:R-:W-:Y:S01]  /*18d40*/  IADD3 R5, R0, 0x20, RZ ;  /* 0x0000002000057810 */ /* 0x000fe20007ffe0ff */
[----:B-1----:R-:W-:Y:S01]  /*18d50*/  FMUL.FTZ R154, R177, R2 ;  /* 0x00000002b19a7220 */ /* 0x002fe20000410000 */
[----:B------:R-:W-:-:S02]  /*18d60*/  FSEL R24, R32, -INF , !P2 ;  /* 0xff80000020187808 */ /* 0x000fc40005000000 */
[----:B---3--:R-:W-:Y:S02]  /*18d70*/  FSEL R23, R33, -INF , !P1 ;  /* 0xff80000021177808 */ /* 0x008fe40004800000 */
[----:B-----5:R-:W-:Y:S01]  /*18d80*/  FSEL R22, R28, -INF , !P5 ;  /* 0xff8000001c167808 */ /* 0x020fe20006800000 */
[----:B------:R-:W1:Y:S01]  /*18d90*/  MUFU.TANH R156, R156 ;  /* 0x0000009c009c7308 */ /* 0x000e620000002400 */
[C---:B------:R-:W-:Y:S02]  /*18da0*/  ISETP.GE.AND P2, PT, R4.reuse, R225, PT ;  /* 0x000000e10400720c */ /* 0x040fe40003f46270 */
[C---:B------:R-:W-:Y:S02]  /*18db0*/  ISETP.GE.AND P1, PT, R5.reuse, R227, PT ;  /* 0x000000e30500720c */ /* 0x040fe40003f26270 */
[C---:B------:R-:W-:Y:S02]  /*18dc0*/  ISETP.GE.AND P5, PT, R5.reuse, R225, PT ;  /* 0x000000e10500720c */ /* 0x040fe40003fa6270 */
[----:B------:R-:W-:Y:S01]  /*18dd0*/  ISETP.GE.OR P2, PT, R4, R224, !P2 ;  /* 0x000000e00400720c */ /* 0x000fe20005746670 */
[----:B------:R-:W3:Y:S01]  /*18de0*/  MUFU.TANH R169, R159 ;  /* 0x0000009f00a97308 */ /* 0x000ee20000002400 */
[----:B------:R-:W-:-:S02]  /*18df0*/  ISETP.GE.OR P1, PT, R5, R226, !P1 ;  /* 0x000000e20500720c */ /* 0x000fc40004f26670 */
[----:B------:R-:W-:Y:S02]  /*18e00*/  ISETP.GE.OR P5, PT, R5, R224, !P5 ;  /* 0x000000e00500720c */ /* 0x000fe40006fa6670 */
[C---:B------:R-:W-:Y:S02]  /*18e10*/  IADD3 R5, R0.reuse, 0x28, RZ ;  /* 0x0000002800057810 */ /* 0x040fe40007ffe0ff */
[----:B------:R-:W-:Y:S01]  /*18e20*/  IADD3 R4, R0, 0x29, RZ ;  /* 0x0000002900047810 */ /* 0x000fe20007ffe0ff */
[----:B------:R-:W5:Y:S01]  /*18e30*/  MUFU.TANH R153, R153 ;  /* 0x0000009900997308 */ /* 0x000f620000002400 */
[----:B------:R-:W-:Y:S02]  /*18e40*/  FSEL R20, R29, -INF , !P2 ;  /* 0xff8000001d147808 */ /* 0x000fe40005000000 */
[----:B------:R-:W-:Y:S02]  /*18e50*/  FSEL R180, R180, -INF , !P1 ;  /* 0xff800000b4b47808 */ /* 0x000fe40004800000 */
[----:B------:R-:W-:-:S02]  /*18e60*/  ISETP.GE.AND P2, PT, R5, R227, PT ;  /* 0x000000e30500720c */ /* 0x000fc40003f46270 */
[C---:B------:R-:W-:Y:S01]  /*18e70*/  ISETP.GE.AND P1, PT, R4.reuse, R227, PT ;  /* 0x000000e30400720c */ /* 0x040fe20003f26270 */
[----:B------:R-:W1:Y:S01]  /*18e80*/  MUFU.TANH R154, R154 ;  /* 0x0000009a009a7308 */ /* 0x000e620000002400 */
[-C--:B------:R-:W-:Y:S02]  /*18e90*/  ISETP.GE.OR P2, PT, R5, R226.reuse, !P2 ;  /* 0x000000e20500720c */ /* 0x080fe40005746670 */
[----:B------:R-:W-:Y:S02]  /*18ea0*/  ISETP.GE.OR P1, PT, R4, R226, !P1 ;  /* 0x000000e20400720c */ /* 0x000fe40004f26670 */
[----:B------:R-:W-:Y:S02]  /*18eb0*/  FSEL R176, R31, -INF , !P2 ;  /* 0xff8000001fb07808 */ /* 0x000fe40005000000 */
[----:B------:R-:W-:Y:S01]  /*18ec0*/  FSEL R171, R171, -INF , !P1 ;  /* 0xff800000abab7808 */ /* 0x000fe20004800000 */
[----:B------:R-:W1:Y:S01]  /*18ed0*/  MUFU.TANH R142, R142 ;  /* 0x0000008e008e7308 */ /* 0x000e620000002400 */
[----:B------:R-:W-:-:S02]  /*18ee0*/  ISETP.GE.AND P2, PT, R5, R225, PT ;  /* 0x000000e10500720c */ /* 0x000fc40003f46270 */
[----:B------:R-:W-:Y:S02]  /*18ef0*/  ISETP.GE.AND P1, PT, R4, R225, PT ;  /* 0x000000e10400720c */ /* 0x000fe40003f26270 */
[----:B------:R-:W-:Y:S02]  /*18f00*/  IADD3 R6, R0, 0x21, RZ ;  /* 0x0000002100067810 */ /* 0x000fe40007ffe0ff */
[-C--:B------:R-:W-:Y:S01]  /*18f10*/  ISETP.GE.OR P2, PT, R5, R224.reuse, !P2 ;  /* 0x000000e00500720c */ /* 0x080fe20005746670 */
[----:B------:R-:W1:Y:S01]  /*18f20*/  MUFU.TANH R140, R140 ;  /* 0x0000008c008c7308 */ /* 0x000e620000002400 */
[----:B------:R-:W-:Y:S02]  /*18f30*/  ISETP.GE.OR P1, PT, R4, R224, !P1 ;  /* 0x000000e00400720c */ /* 0x000fe40004f26670 */
[C---:B------:R-:W-:Y:S02]  /*18f40*/  IADD3 R5, R0.reuse, 0x30, RZ ;  /* 0x0000003000057810 */ /* 0x040fe40007ffe0ff */
[----:B------:R-:W-:-:S02]  /*18f50*/  IADD3 R4, R0, 0x31, RZ ;  /* 0x0000003100047810 */ /* 0x000fc40007ffe0ff */
[----:B------:R-:W-:Y:S01]  /*18f60*/  FSEL R21, R30, -INF , !P6 ;  /* 0xff8000001e157808 */ /* 0x000fe20007000000 */
[----:B------:R-:W-:Y:S01]  /*18f70*/  MUFU.TANH R143, R143 ;  /* 0x0000008f008f7308 */ /* 0x000fe20000002400 */
[----:B------:R-:W-:Y:S01]  /*18f80*/  BAR.SYNC.DEFER_BLOCKING 0x0 ;  /* 0x0000000000007b1d */ /* 0x000fe20000010000 */
[-C--:B------:R-:W-:Y:S02]  /*18f90*/  ISETP.GE.AND P6, PT, R6, R227.reuse, PT ;  /* 0x000000e30600720c */ /* 0x080fe40003fc6270 */
[----:B------:R-:W-:Y:S02]  /*18fa0*/  FSEL R170, R170, -INF , !P5 ;  /* 0xff800000aaaa7808 */ /* 0x000fe40006800000 */
[----:B------:R-:W-:Y:S02]  /*18fb0*/  FSEL R168, R168, -INF , !P2 ;  /* 0xff800000a8a87808 */ /* 0x000fe40005000000 */
[----:B--2---:R-:W-:Y:S01]  /*18fc0*/  FSEL R167, R167, -INF , !P1 ;  /* 0xff800000a7a77808 */ /* 0x004fe20004800000 */
[----:B------:R-:W2:Y:S01]  /*18fd0*/  MUFU.TANH R141, R141 ;  /* 0x0000008d008d7308 */ /* 0x000ea20000002400 */
[----:B------:R-:W-:-:S02]  /*18fe0*/  ISETP.GE.AND P5, PT, R5, R227, PT ;  /* 0x000000e30500720c */ /* 0x000fc40003fa6270 */
[C---:B------:R-:W-:Y:S02]  /*18ff0*/  ISETP.GE.AND P2, PT, R4.reuse, R227, PT ;  /* 0x000000e30400720c */ /* 0x040fe40003f46270 */
[----:B------:R-:W-:Y:S02]  /*19000*/  ISETP.GE.AND P1, PT, R4, R225, PT ;  /* 0x000000e10400720c */ /* 0x000fe40003f26270 */
[-C--:B------:R-:W-:Y:S01]  /*19010*/  ISETP.GE.OR P6, PT, R6, R226.reuse, !P6 ;  /* 0x000000e20600720c */ /* 0x080fe200077c6670 */
[----:B------:R-:W2:Y:S01]  /*19020*/  MUFU.TANH R150, R150 ;  /* 0x0000009600967308 */ /* 0x000ea20000002400 */
[-C--:B------:R-:W-:Y:S02]  /*19030*/  ISETP.GE.OR P5, PT, R5, R226.reuse, !P5 ;  /* 0x000000e20500720c */ /* 0x080fe40006fa6670 */
[C---:B------:R-:W-:Y:S02]  /*19040*/  ISETP.GE.OR P2, PT, R4.reuse, R226, !P2 ;  /* 0x000000e20400720c */ /* 0x040fe40005746670 */
[----:B------:R-:W-:-:S02]  /*19050*/  ISETP.GE.OR P1, PT, R4, R224, !P1 ;  /* 0x000000e00400720c */ /* 0x000fc40004f26670 */
[----:B------:R-:W-:Y:S02]  /*19060*/  IADD3 R4, R0, 0x38, RZ ;  /* 0x0000003800047810 */ /* 0x000fe40007ffe0ff */
[----:B----4-:R-:W-:Y:S02]  /*19070*/  FSEL R177, R19, -INF , !P6 ;  /* 0xff80000013b17808 */ /* 0x010fe40007000000 */
[----:B------:R-:W-:Y:S02]  /*19080*/  ISETP.GE.AND P6, PT, R6, R225, PT ;  /* 0x000000e10600720c */ /* 0x000fe40003fc6270 */
[----:B-1----:R-:W-:Y:S02]  /*19090*/  FSEL R156, R156, -INF , !P5 ;  /* 0xff8000009c9c7808 */ /* 0x002fe40006800000 */
[----:B------:R-:W-:Y:S02]  /*190a0*/  ISETP.GE.AND P5, PT, R4, R227, PT ;  /* 0x000000e30400720c */ /* 0x000fe40003fa6270 */
[----:B------:R-:W-:-:S02]  /*190b0*/  ISETP.GE.OR P6, PT, R6, R224, !P6 ;  /* 0x000000e00600720c */ /* 0x000fc400077c6670 */
[----:B------:R-:W-:Y:S02]  /*190c0*/  ISETP.GE.OR P5, PT, R4, R226, !P5 ;  /* 0x000000e20400720c */ /* 0x000fe40006fa6670 */
[----:B---3--:R-:W-:Y:S02]  /*190d0*/  FSEL R169, R169, -INF , !P6 ;  /* 0xff800000a9a97808 */ /* 0x008fe40007000000 */
[----:B------:R-:W-:Y:S02]  /*190e0*/  ISETP.GE.AND P6, PT, R5, R225, PT ;  /* 0x000000e10500720c */ /* 0x000fe40003fc6270 */
[----:B-----5:R-:W-:Y:S02]  /*190f0*/  FSEL R153, R153, -INF , !P5 ;  /* 0xff80000099997808 */ /* 0x020fe40006800000 */
[----:B------:R-:W-:Y:S02]  /*19100*/  ISETP.GT.AND P5, PT, R223, R210, PT ;  /* 0x000000d2df00720c */ /* 0x000fe40003fa4270 */
        /* <DEDUP_REMOVED lines=11> */
[----:B--2---:R-:W-:Y:S02]  /*191c0*/  FSEL R141, R141, -INF , !P2 ;  /* 0xff8000008d8d7808 */ /* 0x004fe40005000000 */
        /* <DEDUP_REMOVED lines=23> */
[----:B------:R-:W-:-:S02]  /*19340*/  IMAD.HI.U32 R10, R29, R10, R28 ;  /* 0x0000000a1d0a7227 */ /* 0x000fc400078e001c */
[----:B------:R-:W2:Y:S04]  /*19350*/  LD.E.64 R28, [R236.64+0x20] ;  /* 0x00002004ec1c7980 */ /* 0x000ea8000c101b00 */
        /* <DEDUP_REMOVED lines=13> */
[----:B------:R-:W-:Y:S02]  /*19430*/  ISETP.NE.AND P1, PT, R9, RZ, PT ;  /* 0x000000ff0900720c */ /* 0x000fe40003f25270 */
        /* <DEDUP_REMOVED lines=28> */
.L_x_2720:
[----:B------:R-:W-:Y:S02]  /*19600*/  ULDC.64 UR4, c[0x0][0x118] ;  /* 0x0000460000047ab9 */ /* 0x000fe40000000a00 */
[----:B------:R-:W2:Y:S02]  /*19610*/  LD.E R7, [R236.64+0x38] ;  /* 0x00003804ec077980 */ /* 0x000ea4000c101900 */
[----:B--2---:R-:W-:-:S04]  /*19620*/  LEA R7, -R7, RZ, 0x6 ;  /* 0x000000ff07077211 */ /* 0x004fc800078e31ff */
[----:B------:R-:W-:Y:S02]  /*19630*/  SHF.R.S32.HI R4, RZ, 0x1f, R7 ;  /* 0x0000001fff047819 */ /* 0x000fe40000011407 */
.L_x_2721:
[----:B------:R-:W-:Y:S05]  /*19640*/  BSYNC B0 ;  /* 0x0000000000007941 */ /* 0x000fea0003800000 */
.L_x_2719:
        /* <DEDUP_REMOVED lines=100> */
.L_x_2718:
[----:B------:R-:W-:Y:S05]  /*19c90*/  BSYNC B1 ;  /* 0x0000000000017941 */ /* 0x000fea0003800000 */
.L_x_2717:
[----:B------:R-:W-:Y:S01]  /*19ca0*/  ULDC.64 UR4, c[0x0][0x118] ;  /* 0x0000460000047ab9 */ /* 0x000fe20000000a00 */
[----:B-1----:R-:W-:Y:S01]  /*19cb0*/  FMNMX.FTZ R5, R132, R133, !PT ;  /* 0x0000008584057209 */ /* 0x002fe20007810000 */
[----:B------:R-:W2:Y:S01]  /*19cc0*/  LD.E R152, [R236.64+0xdc] ;  /* 0x0000dc04ec987980 */ /* 0x000ea2000c101900 */
        /* <DEDUP_REMOVED lines=18> */
[----:B------:R-:W-:-:S04]  /*19df0*/  FMNMX.FTZ R0, R180, R5, !PT ;  /* 0x00000005b4007209 */ /* 0x000fc80007810000 */
[----:B------:R-:W-:-:S04]  /*19e00*/  FMNMX.FTZ R5, R177, R0, !PT ;  /* 0x00000000b1057209 */ /* 0x000fc80007810000 */
[----:B------:R-:W-:-:S04]  /*19e10*/  FMNMX.FTZ R0, R176, R5, !PT ;  /* 0x00000005b0007209 */ /* 0x000fc80007810000 */
[----:B------:R-:W-:Y:S02]  /*19e20*/  FMNMX.FTZ R5, R171, R0, !PT ;  /* 0x00000000ab057209 */ /* 0x000fe40007810000 */
[----:B------:R-:W-:Y:S02]  /*19e30*/  FMNMX.FTZ R0, R170, R7, !PT ;  /* 0x00000007aa007209 */ /* 0x000fe40007810000 */
[----:B------:R-:W-:-:S04]  /*19e40*/  FMNMX.FTZ R5, R156, R5, !PT ;  /* 0x000000059c057209 */ /* 0x000fc80007810000 */
[----:B------:R-:W-:Y:S02]  /*19e50*/  FMNMX.FTZ R2, R154, R5, !PT ;  /* 0x000000059a027209 */ /* 0x000fe40007810000 */
[----:B------:R-:W-:Y:S02]  /*19e60*/  FMNMX.FTZ R5, R169, R0, !PT ;  /* 0x00000000a9057209 */ /* 0x000fe40007810000 */
[----:B------:R-:W-:Y:S02]  /*19e70*/  FMNMX.FTZ R2, R153, R2, !PT ;  /* 0x0000000299027209 */ /* 0x000fe40007810000 */
[----:B------:R-:W-:Y:S02]  /*19e80*/  FMNMX.FTZ R0, R168, R5, !PT ;  /* 0x00000005a8007209 */ /* 0x000fe40007810000 */
        /* <DEDUP_REMOVED lines=25> */
[----:B------:R1:W2:Y:S02]  /*1a020*/  MUFU.EX2 R3, R8 ;  /* 0x0000000800037308 */ /* 0x0002a40000000800 */
[----:B------:R-:W-:-:S02]  /*1a030*/  FFMA.FTZ R134, R13, R152, -R155 ;  /* 0x000000980d867223 */ /* 0x000fc4000001089b */
[-CC-:B------:R-:W-:Y:S02]  /*1a040*/  FFMA.FTZ R2, R12, R152.reuse, -R151.reuse ;  /* 0x000000980c027223 */ /* 0x180fe40000010897 */
[-CC-:B------:R-:W-:Y:S02]  /*1a050*/  FFMA.FTZ R0, R14, R152.reuse, -R151.reuse ;  /* 0x000000980e007223 */ /* 0x180fe40000010897 */
[-C--:B------:R-:W-:Y:S01]  /*1a060*/  FFMA.FTZ R149, R15, R152.reuse, -R151 ;  /* 0x000000980f957223 */ /* 0x080fe20000010897 */
[----:B------:R-:W-:Y:S01]  /*1a070*/  MUFU.EX2 R134, R134 ;  /* 0x0000008600867308 */ /* 0x000fe20000000800 */
[----:B------:R-:W3:Y:S01]  /*1a080*/  LDSM.16.MT88.4 R12, [R204+0xc000] ;  /* 0x00c00000cc0c783b */ /* 0x000ee20000004200 */
[-CC-:B------:R-:W-:Y:S02]  /*1a090*/  FFMA.FTZ R146, R133, R152.reuse, -R155.reuse ;  /* 0x0000009885927223 */ /* 0x180fe4000001089b */
[-CC-:B------:R-:W-:Y:S02]  /*1a0a0*/  FFMA.FTZ R144, R16, R152.reuse, -R155.reuse ;  /* 0x0000009810907223 */ /* 0x180fe4000001089b */
[-C--:B------:R-:W-:Y:S01]  /*1a0b0*/  FFMA.FTZ R145, R17, R152.reuse, -R155 ;  /* 0x0000009811917223 */ /* 0x080fe2000001089b */
[----:B-1----:R-:W-:Y:S01]  /*1a0c0*/  LDSM.16.MT88.4 R8, [R203+0xc000] ;  /* 0x00c00000cb08783b */ /* 0x002fe20000004200 */
[----:B------:R-:W-:Y:S01]  /*1a0d0*/  FFMA.FTZ R133, R18, R152, -R151 ;  /* 0x0000009812857223 */ /* 0x000fe20000010897 */
[----:B------:R-:W-:Y:S01]  /*1a0e0*/  MUFU.EX2 R146, R146 ;  /* 0x0000009200927308 */ /* 0x000fe20000000800 */
[----:B------:R-:W-:Y:S01]  /*1a0f0*/  FMUL.FTZ R132, R152, R5 ;  /* 0x0000000598847220 */ /* 0x000fe20000410000 */
[----:B------:R-:W1:Y:S01]  /*1a100*/  LDSM.16.MT88.4 R16, [R205+0xc000] ;  /* 0x00c00000cd10783b */ /* 0x000e620000004200 */
[----:B--2---:R-:W-:-:S02]  /*1a110*/  FMUL.FTZ R120, R120, R3 ;  /* 0x0000000378787220 */ /* 0x004fc40000410000 */
[-C--:B------:R-:W-:Y:S02]  /*1a120*/  FMUL.FTZ R121, R121, R3.reuse ;  /* 0x0000000379797220 */ /* 0x080fe40000410000 */
[-C--:B------:R-:W-:Y:S01]  /*1a130*/  FMUL.FTZ R116, R116, R3.reuse ;  /* 0x0000000374747220 */ /* 0x080fe20000410000 */
[----:B------:R-:W2:Y:S01]  /*1a140*/  MUFU.EX2 R144, R144 ;  /* 0x0000009000907308 */ /* 0x000ea20000000800 */
[-C--:B------:R-:W-:Y:S02]  /*1a150*/  FMUL.FTZ R117, R117, R3.reuse ;  /* 0x0000000375757220 */ /* 0x080fe40000410000 */
[-C--:B------:R-:W-:Y:S02]  /*1a160*/  FMUL.FTZ R128, R128, R3.reuse ;  /* 0x0000000380807220 */ /* 0x080fe40000410000 */
[-C--:B------:R-:W-:Y:S02]  /*1a170*/  FMUL.FTZ R129, R129, R3.reuse ;  /* 0x0000000381817220 */ /* 0x080fe40000410000 */
[-C--:B------:R-:W-:Y:S01]  /*1a180*/  FMUL.FTZ R124, R124, R3.reuse ;  /* 0x000000037c7c7220 */ /* 0x080fe20000410000 */
[----:B------:R-:W4:Y:S01]  /*1a190*/  MUFU.EX2 R145, R145 ;  /* 0x0000009100917308 */ /* 0x000f220000000800 */
[----:B------:R-:W-:-:S02]  /*1a1a0*/  FMUL.FTZ R125, R125, R3 ;  /* 0x000000037d7d7220 */ /* 0x000fc40000410000 */
[-C--:B------:R-:W-:Y:S02]  /*1a1b0*/  FMUL.FTZ R112, R112, R3.reuse ;  /* 0x0000000370707220 */ /* 0x080fe40000410000 */
[-C--:B------:R-:W-:Y:S02]  /*1a1c0*/  FMUL.FTZ R113, R113, R3.reuse ;  /* 0x0000000371717220 */ /* 0x080fe40000410000 */
[-C--:B------:R-:W-:Y:S01]  /*1a1d0*/  FMUL.FTZ R108, R108, R3.reuse ;  /* 0x000000036c6c7220 */ /* 0x080fe20000410000 */
[----:B------:R-:W-:Y:S01]  /*1a1e0*/  MUFU.EX2 R133, R133 ;  /* 0x0000008500857308 */ /* 0x000fe20000000800 */
[----:B--2---:R-:W-:Y:S01]  /*1a1f0*/  F2FP.BF16.PACK_AB R4, R144, R146 ;  /* 0x000000929004723e */ /* 0x004fe200000010ff */
[-C--:B------:R-:W-:Y:S02]  /*1a200*/  FMUL.FTZ R109, R109, R3.reuse ;  /* 0x000000036d6d7220 */ /* 0x080fe40000410000 */
[-C--:B------:R-:W-:Y:S02]  /*1a210*/  FMUL.FTZ R36, R36, R3.reuse ;  /* 0x0000000324247220 */ /* 0x080fe40000410000 */
[----:B------:R-:W-:-:S02]  /*1a220*/  FMUL.FTZ R37, R37, R3 ;  /* 0x0000000325257220 */ /* 0x000fc40000410000 */
[----:B------:R-:W2:Y:S01]  /*1a230*/  MUFU.EX2 R2, R2 ;  /* 0x0000000200027308 */ /* 0x000ea20000000800 */
[----:B----4-:R-:W-:Y:S01]  /*1a240*/  F2FP.BF16.PACK_AB R6, R134, R145 ;  /* 0x000000918606723e */ /* 0x010fe200000010ff */
[-C--:B------:R-:W-:Y:S02]  /*1a250*/  FMUL.FTZ R40, R40, R3.reuse ;  /* 0x0000000328287220 */ /* 0x080fe40000410000 */
[-C--:B------:R-:W-:Y:S02]  /*1a260*/  FMUL.FTZ R41, R41, R3.reuse ;  /* 0x0000000329297220 */ /* 0x080fe40000410000 */
[-C--:B------:R-:W-:Y:S02]  /*1a270*/  FMUL.FTZ R104, R104, R3.reuse ;  /* 0x0000000368687220 */ /* 0x080fe40000410000 */
[----:B------:R-:W-:Y:S01]  /*1a280*/  MUFU.EX2 R0, R0 ;  /* 0x0000000000007308 */ /* 0x000fe20000000800 */
[-C--:B------:R-:W-:Y:S02]  /*1a290*/  FMUL.FTZ R105, R105, R3.reuse ;  /* 0x0000000369697220 */ /* 0x080fe40000410000 */
[----:B------:R-:W-:-:S02]  /*1a2a0*/  FMUL.FTZ R100, R100, R3 ;  /* 0x0000000364647220 */ /* 0x000fc40000410000 */
[-C--:B------:R-:W-:Y:S02]  /*1a2b0*/  FMUL.FTZ R101, R101, R3.reuse ;  /* 0x0000000365657220 */ /* 0x080fe40000410000 */
[----:B------:R-:W-:Y:S01]  /*1a2c0*/  FMUL.FTZ R44, R44, R3 ;  /* 0x000000032c2c7220 */ /* 0x000fe20000410000 */
[----:B------:R-:W4:Y:S01]  /*1a2d0*/  MUFU.EX2 R149, R149 ;  /* 0x0000009500957308 */ /* 0x000f220000000800 */
[----:B--2---:R-:W-:Y:S01]  /*1a2e0*/  F2FP.BF16.PACK_AB R5, R2, R133 ;  /* 0x000000850205723e */ /* 0x004fe200000010ff */
[-C--:B------:R-:W-:Y:S02]  /*1a2f0*/  FMUL.FTZ R45, R45, R3.reuse ;  /* 0x000000032d2d7220 */ /* 0x080fe40000410000 */
[-C--:B------:R-:W-:Y:S02]  /*1a300*/  FMUL.FTZ R48, R48, R3.reuse ;  /* 0x0000000330307220 */ /* 0x080fe40000410000 */
[-C--:B------:R-:W-:Y:S02]  /*1a310*/  FMUL.FTZ R49, R49, R3.reuse ;  /* 0x0000000331317220 */ /* 0x080fe40000410000 */
[----:B------:R-:W2:Y:S01]  /*1a320*/  MUFU.EX2 R132, R132 ;  /* 0x0000008400847308 */ /* 0x000ea20000000800 */
[----:B------:R-:W-:-:S02]  /*1a330*/  FMUL.FTZ R60, R60, R3 ;  /* 0x000000033c3c7220 */ /* 0x000fc40000410000 */
[-C--:B------:R-:W-:Y:S02]  /*1a340*/  FMUL.FTZ R61, R61, R3.reuse ;  /* 0x000000033d3d7220 */ /* 0x080fe40000410000 */
[-C--:B------:R-:W-:Y:S02]  /*1a350*/  FMUL.FTZ R64, R64, R3.reuse ;  /* 0x0000000340407220 */ /* 0x080fe40000410000 */
[-C--:B------:R-:W-:Y:S01]  /*1a360*/  FMUL.FTZ R65, R65, R3.reuse ;  /* 0x0000000341417220 */ /* 0x080fe20000410000 */
[----:B----4-:R-:W-:Y:S01]  /*1a370*/  F2FP.BF16.PACK_AB R7, R149, R0 ;  /* 0x000000009507723e */ /* 0x010fe200000010ff */
[-C--:B------:R-:W-:Y:S02]  /*1a380*/  FMUL.FTZ R52, R52, R3.reuse ;  /* 0x0000000334347220 */ /* 0x080fe40000410000 */
[-C--:B------:R-:W-:Y:S02]  /*1a390*/  FMUL.FTZ R53, R53, R3.reuse ;  /* 0x0000000335357220 */ /* 0x080fe40000410000 */
[----:B------:R-:W-:-:S02]  /*1a3a0*/  FMUL.FTZ R56, R56, R3 ;  /* 0x0000000338387220 */ /* 0x000fc40000410000 */
[----:B------:R-:W-:Y:S02]  /*1a3b0*/  FMUL.FTZ R57, R57, R3 ;  /* 0x0000000339397220 */ /* 0x000fe40000410000 */
[-C--:B--2---:R-:W-:Y:S02]  /*1a3c0*/  FMUL.FTZ R122, R122, R132.reuse ;  /* 0x000000847a7a7220 */ /* 0x084fe40000410000 */
[-C--:B------:R-:W-:Y:S02]  /*1a3d0*/  FMUL.FTZ R123, R123, R132.reuse ;  /* 0x000000847b7b7220 */ /* 0x080fe40000410000 */
[-C--:B------:R-:W-:Y:S02]  /*1a3e0*/  FMUL.FTZ R118, R118, R132.reuse ;  /* 0x0000008476767220 */ /* 0x080fe40000410000 */
[-C--:B------:R-:W-:Y:S02]  /*1a3f0*/  FMUL.FTZ R119, R119, R132.reuse ;  /* 0x0000008477777220 */ /* 0x080fe40000410000 */
[-C--:B------:R-:W-:Y:S01]  /*1a400*/  FMUL.FTZ R130, R130, R132.reuse ;  /* 0x0000008482827220 */ /* 0x080fe20000410000 */
[----:B---3--:R-:W-:Y:S01]  /*1a410*/  HMMA.16816.F32.BF16 R120, R4, R12, R120 ;  /* 0x0000000c0478723c */ /* 0x008fe20000041878 */
[----:B------:R-:W-:-:S02]  /*1a420*/  FMUL.FTZ R131, R131, R132 ;  /* 0x0000008483837220 */ /* 0x000fc40000410000 */
[-C--:B------:R-:W-:Y:S02]  /*1a430*/  FMUL.FTZ R126, R126, R132.reuse ;  /* 0x000000847e7e7220 */ /* 0x080fe40000410000 */
[-C--:B------:R-:W-:Y:S02]  /*1a440*/  FMUL.FTZ R127, R127, R132.reuse ;  /* 0x000000847f7f7220 */ /* 0x080fe40000410000 */
[-C--:B------:R-:W-:Y:S01]  /*1a450*/  FMUL.FTZ R114, R114, R132.reuse ;  /* 0x0000008472727220 */ /* 0x080fe20000410000 */
[----:B------:R-:W-:Y:S01]  /*1a460*/  HMMA.16816.F32.BF16 R116, R4, R14, R116 ;  /* 0x0000000e0474723c */ /* 0x000fe20000041874 */
[----:B------:R-:W2:Y:S01]  /*1a470*/  LDSM.16.MT88.4 R12, [R205+0xe000] ;  /* 0x00e00000cd0c783b */ /* 0x000ea20000004200 */
[-C--:B------:R-:W-:Y:S02]  /*1a480*/  FMUL.FTZ R115, R115, R132.reuse ;  /* 0x0000008473737220 */ /* 0x080fe40000410000 */
[-C--:B------:R-:W-:Y:S02]  /*1a490*/  FMUL.FTZ R110, R110, R132.reuse ;  /* 0x000000846e6e7220 */ /* 0x080fe40000410000 */
[----:B------:R-:W-:-:S02]  /*1a4a0*/  FMUL.FTZ R111, R111, R132 ;  /* 0x000000846f6f7220 */ /* 0x000fc40000410000 */
        /* <DEDUP_REMOVED lines=10> */
[C---:B------:R-:W-:Y:S01]  /*1a550*/  HMMA.16816.F32.BF16 R112, R4.reuse, R8, R112 ;  /* 0x000000080470723c */ /* 0x040fe20000041870 */
        /* <DEDUP_REMOVED lines=20> */
[----:B-1----:R-:W-:Y:S01]  /*1a6a0*/  HMMA.16816.F32.BF16 R104, R4, R16, R104 ;  /* 0x000000100468723c */ /* 0x002fe20000041868 */
[----:B------:R-:W-:-:S02]  /*1a6b0*/  FMUL.FTZ R70, R70, R132 ;  /* 0x0000008446467220 */ /* 0x000fc40000410000 */
[-C--:B------:R-:W-:Y:S02]  /*1a6c0*/  FMUL.FTZ R71, R71, R132.reuse ;  /* 0x0000008447477220 */ /* 0x080fe40000410000 */
[-C--:B------:R-:W-:Y:S02]  /*1a6d0*/  FMUL.FTZ R72, R72, R3.reuse ;  /* 0x0000000348487220 */ /* 0x080fe40000410000 */
[-C--:B------:R-:W-:Y:S01]  /*1a6e0*/  FMUL.FTZ R73, R73, R3.reuse ;  /* 0x0000000349497220 */ /* 0x080fe20000410000 */
[----:B------:R-:W-:Y:S01]  /*1a6f0*/  HMMA.16816.F32.BF16 R100, R4, R18, R100 ;  /* 0x000000120464723c */ /* 0x000fe20000041864 */
[----:B------:R-:W1:Y:S01]  /*1a700*/  LDSM.16.MT88.4 R16, [R203+0xe000] ;  /* 0x00e00000cb10783b */ /* 0x000e620000004200 */
[-C--:B------:R-:W-:Y:S02]  /*1a710*/  FMUL.FTZ R74, R74, R132.reuse ;  /* 0x000000844a4a7220 */ /* 0x080fe40000410000 */
[----:B------:R-:W-:Y:S02]  /*1a720*/  FMUL.FTZ R75, R75, R132 ;  /* 0x000000844b4b7220 */ /* 0x000fe40000410000 */
[----:B------:R-:W-:-:S02]  /*1a730*/  FMUL.FTZ R84, R84, R3 ;  /* 0x0000000354547220 */ /* 0x000fc40000410000 */
[C---:B---3--:R-:W-:Y:S01]  /*1a740*/  HMMA.16816.F32.BF16 R44, R4.reuse, R8, R44 ;  /* 0x00000008042c723c */ /* 0x048fe2000004182c */
[-C--:B------:R-:W-:Y:S02]  /*1a750*/  FMUL.FTZ R85, R85, R3.reuse ;  /* 0x0000000355557220 */ /* 0x080fe40000410000 */
[-C--:B------:R-:W-:Y:S02]  /*1a760*/  FMUL.FTZ R86, R86, R132.reuse ;  /* 0x0000008456567220 */ /* 0x080fe40000410000 */
[----:B------:R-:W-:Y:S02]  /*1a770*/  FMUL.FTZ R87, R87, R132 ;  /* 0x0000008457577220 */ /* 0x000fe40000410000 */
[-C--:B------:R-:W-:Y:S01]  /*1a780*/  FMUL.FTZ R88, R88, R3.reuse ;  /* 0x0000000358587220 */ /* 0x080fe20000410000 */
[----:B------:R-:W-:Y:S01]  /*1a790*/  HMMA.16816.F32.BF16 R48, R4, R10, R48 ;  /* 0x0000000a0430723c */ /* 0x000fe20000041830 */
[----:B------:R-:W3:Y:S01]  /*1a7a0*/  LDSM.16.MT88.4 R8, [R205+0x10000] ;  /* 0x01000000cd08783b */ /* 0x000ee20000004200 */
[----:B------:R-:W-:-:S02]  /*1a7b0*/  FMUL.FTZ R89, R89, R3 ;  /* 0x0000000359597220 */ /* 0x000fc40000410000 */
[-C--:B------:R-:W-:Y:S02]  /*1a7c0*/  FMUL.FTZ R90, R90, R132.reuse ;  /* 0x000000845a5a7220 */ /* 0x080fe40000410000 */
[----:B------:R-:W-:Y:S02]  /*1a7d0*/  FMUL.FTZ R91, R91, R132 ;  /* 0x000000845b5b7220 */ /* 0x000fe40000410000 */
[-CC-:B------:R-:W-:Y:S01]  /*1a7e0*/  FFMA.FTZ R157, R27, R152.reuse, -R155.reuse ;  /* 0x000000981b9d7223 */ /* 0x180fe2000001089b */
[C---:B--2---:R-:W-:Y:S01]  /*1a7f0*/  HMMA.16816.F32.BF16 R60, R4.reuse, R12, R60 ;  /* 0x0000000c043c723c */ /* 0x044fe2000004183c */
[-CC-:B------:R-:W-:Y:S02]  /*1a800*/  FFMA.FTZ R158, R26, R152.reuse, -R155.reuse ;  /* 0x000000981a9e7223 */ /* 0x180fe4000001089b */
        /* <DEDUP_REMOVED lines=11> */
[C---:B-1----:R-:W-:Y:S01]  /*1a8c0*/  HMMA.16816.F32.BF16 R52, R4.reuse, R16, R52 ;  /* 0x000000100434723c */ /* 0x042fe20000041834 */
[-C--:B------:R-:W-:Y:S01]  /*1a8d0*/  FMUL.FTZ R76, R76, R3.reuse ;  /* 0x000000034c4c7220 */ /* 0x080fe20000410000 */
[----:B------:R-:W-:Y:S01]  /*1a8e0*/  LDSM.16.MT88.4 R20, [R204+0xe800] ;  /* 0x00e80000cc14783b */ /* 0x000fe20000004200 */
        /* <DEDUP_REMOVED lines=8> */
[----:B------:R-:W-:Y:S01]  /*1a970*/  MUFU.EX2 R160, R160 ;  /* 0x000000a000a07308 */ /* 0x000fe20000000800 */
[C---:B---3--:R-:W-:Y:S01]  /*1a980*/  HMMA.16816.F32.BF16 R68, R4.reuse, R8, R68 ;  /* 0x000000080444723c */ /* 0x048fe20000041844 */
[-C--:B------:R-:W-:Y:S02]  /*1a990*/  FMUL.FTZ R82, R82, R132.reuse ;  /* 0x0000008452527220 */ /* 0x080fe40000410000 */
        /* <DEDUP_REMOVED lines=15> */
[-CC-:B------:R-:W-:Y:S01]  /*1aa90*/  FFMA.FTZ R172, R180, R152.reuse, -R155.reuse ;  /* 0x00000098b4ac7223 */ /* 0x180fe2000001089b */
[----:B------:R-:W-:Y:S01]  /*1aaa0*/  HMMA.16816.F32.BF16 R88, R4, R14, R88 ;  /* 0x0000000e0458723c */ /* 0x000fe20000041858 */
[----:B------:R-:W2:Y:S01]  /*1aab0*/  LDSM.16.MT88.4 R12, [R205+0xc800] ;  /* 0x00c80000cd0c783b */ /* 0x000ea20000004200 */
[----:B------:R-:W-:-:S02]  /*1aac0*/  FFMA.FTZ R175, R177, R152, -R155 ;  /* 0x00000098b1af7223 */ /* 0x000fc4000001089b */
[-CC-:B------:R-:W-:Y:S02]  /*1aad0*/  FFMA.FTZ R173, R176, R152.reuse, -R155.reuse ;  /* 0x00000098b0ad7223 */ /* 0x180fe4000001089b */
[----:B------:R-:W2:Y:S01]  /*1aae0*/  MUFU.EX2 R163, R163 ;  /* 0x000000a300a37308 */ /* 0x000ea20000000800 */
[-C--:B------:R-:W-:Y:S01]  /*1aaf0*/  FFMA.FTZ R174, R171, R152.reuse, -R155 ;  /* 0x00000098abae7223 */ /* 0x080fe2000001089b */
[C---:B-1----:R-:W-:Y:S01]  /*1ab00*/  HMMA.16816.F32.BF16 R76, R4.reuse, R16, R76 ;  /* 0x00000010044c723c */ /* 0x042fe2000004184c */
[-CC-:B------:R-:W-:Y:S02]  /*1ab10*/  FFMA.FTZ R170, R170, R152.reuse, -R151.reuse ;  /* 0x00000098aaaa7223 */ /* 0x180fe40000010897 */
[-CC-:B------:R-:W-:Y:S02]  /*1ab20*/  FFMA.FTZ R169, R169, R152.reuse, -R151.reuse ;  /* 0x00000098a9a97223 */ /* 0x180fe40000010897 */
[-CC-:B------:R-:W-:Y:S01]  /*1ab30*/  FFMA.FTZ R168, R168, R152.reuse, -R151.reuse ;  /* 0x00000098a8a87223 */ /* 0x180fe20000010897 */
[----:B------:R-:W1:Y:S01]  /*1ab40*/  MUFU.EX2 R172, R172 ;  /* 0x000000ac00ac7308 */ /* 0x000e620000000800 */
[-C--:B------:R-:W-:Y:S01]  /*1ab50*/  FFMA.FTZ R167, R167, R152.reuse, -R151 ;  /* 0x00000098a7a77223 */ /* 0x080fe20000010897 */
[----:B------:R-:W-:Y:S01]  /*1ab60*/  HMMA.16816.F32.BF16 R80, R4, R18, R80 ;  /* 0x000000120450723c */ /* 0x000fe20000041850 */
[----:B------:R-:W1:Y:S01]  /*1ab70*/  LDSM.16.MT88.4 R16, [R203+0xe800] ;  /* 0x00e80000cb10783b */ /* 0x000e620000004200 */
        /* <DEDUP_REMOVED lines=9> */
[-CC-:B------:R-:W-:Y:S01]  /*1ac10*/  FFMA.FTZ R177, R141, R152.reuse, -R151.reuse ;  /* 0x000000988db17223 */ /* 0x180fe20000010897 */
[----:B------:R-:W-:Y:S01]  /*1ac20*/  HMMA.16816.F32.BF16 R96, R4, R10, R96 ;  /* 0x0000000a0460723c */ /* 0x000fe20000041860 */
[----:B------:R-:W-:Y:S01]  /*1ac30*/  LDSM.16.MT88.4 R8, [R202+0xe800] ;  /* 0x00e80000ca08783b */ /* 0x000fe20000004200 */
[----:B------:R-:W-:-:S02]  /*1ac40*/  FFMA.FTZ R150, R150, R152, -R151 ;  /* 0x0000009896967223 */ /* 0x000fc40000010897 */
[----:B------:R-:W-:Y:S01]  /*1ac50*/  FFMA.FTZ R3, R231, R3, R146 ;  /* 0x00000003e7037223 */ /* 0x000fe20000010092 */
[----:B------:R-:W-:Y:S01]  /*1ac60*/  LDSM.16.MT88.4 R140, [R204+0xd800] ;  /* 0x00d80000cc8c783b */ /* 0x000fe20000004200 */
[----:B------:R-:W1:Y:S01]  /*1ac70*/  MUFU.EX2 R174, R174 ;  /* 0x000000ae00ae7308 */ /* 0x000e620000000800 */
[----:B----4-:R-:W-:Y:S01]  /*1ac80*/  F2FP.BF16.PACK_AB R4, R158, R157 ;  /* 0x0000009d9e04723e */ /* 0x010fe200000010ff */
[----:B------:R-:W-:Y:S01]  /*1ac90*/  FFMA.FTZ R133, R229, R132, R133 ;  /* 0x00000084e5857223 */ /* 0x000fe20000010085 */
[----:B-----5:R-:W-:Y:S01]  /*1aca0*/  F2FP.BF16.PACK_AB R5, R166, R161 ;  /* 0x000000a1a605723e */ /* 0x020fe200000010ff */
[----:B------:R-:W-:Y:S01]  /*1acb0*/  FADD.FTZ R144, R144, R3 ;  /* 0x0000000390907221 */ /* 0x000fe20000010000 */
[----:B------:R-:W-:Y:S01]  /*1acc0*/  F2FP.BF16.PACK_AB R6, R160, R159 ;  /* 0x0000009fa006723e */ /* 0x000fe200000010ff */
[----:B------:R-:W-:Y:S01]  /*1acd0*/  FADD.FTZ R3, R2, R133 ;  /* 0x0000008502037221 */ /* 0x000fe20000010000 */
[----:B--2---:R-:W-:Y:S01]  /*1ace0*/  F2FP.BF16.PACK_AB R7, R163, R162 ;  /* 0x000000a2a307723e */ /* 0x004fe200000010ff */
[----:B------:R-:W-:Y:S01]  /*1acf0*/  MUFU.EX2 R170, R170 ;  /* 0x000000aa00aa7308 */ /* 0x000fe20000000800 */
[----:B------:R-:W-:Y:S01]  /*1ad00*/  FADD.FTZ R145, R145, R144 ;  /* 0x0000009091917221 */ /* 0x000fe20000010000 */
[----:B------:R-:W-:Y:S01]  /*1ad10*/  MOV R132, R148 ;  /* 0x0000009400847202 */ /* 0x000fe20000000f00 */
[----:B------:R-:W-:-:S02]  /*1ad20*/  FADD.FTZ R0, R0, R3 ;  /* 0x0000000300007221 */ /* 0x000fc40000010000 */
[----:B------:R-:W-:Y:S01]  /*1ad30*/  FADD.FTZ R134, R134, R145 ;  /* 0x0000009186867221 */ /* 0x000fe20000010000 */
[C---:B------:R-:W-:Y:S01]  /*1ad40*/  HMMA.16816.F32.BF16 R128, R4.reuse, R12, R128 ;  /* 0x0000000c0480723c */ /* 0x040fe20000041880 */
        /* <DEDUP_REMOVED lines=11> */
[----:B------:R-:W-:Y:S01]  /*1ae00*/  HMMA.16816.F32.BF16 R36, R4, R24, R36 ;  /* 0x000000180424723c */ /* 0x000fe20000041824 */
[----:B------:R-:W-:Y:S01]  /*1ae10*/  FADD.FTZ R3, R160, R159 ;  /* 0x0000009fa0037221 */ /* 0x000fe20000010000 */
[----:B------:R-:W5:Y:S01]  /*1ae20*/  MUFU.EX2 R167, R167 ;  /* 0x000000a700a77308 */ /* 0x000f620000000800 */
[----:B------:R-:W-:Y:S02]  /*1ae30*/  FADD.FTZ R163, R163, R162 ;  /* 0x000000a2a3a37221 */ /* 0x000fe40000010000 */
[----:B-1----:R-:W-:-:S03]  /*1ae40*/  FADD.FTZ R0, R172, R3 ;  /* 0x00000003ac007221 */ /* 0x002fc60000010000 */
[----:B------:R-:W-:Y:S01]  /*1ae50*/  HMMA.16816.F32.BF16 R40, R4, R26, R40 ;  /* 0x0000001a0428723c */ /* 0x000fe20000041828 */
[----:B------:R-:W1:Y:S01]  /*1ae60*/  LDSM.16.MT88.4 R24, [R204+0x10800] ;  /* 0x01080000cc18783b */ /* 0x000e620000004200 */
[----:B------:R-:W-:Y:S01]  /*1ae70*/  MUFU.EX2 R156, R156 ;  /* 0x0000009c009c7308 */ /* 0x000fe20000000800 */
[----:B------:R-:W-:-:S04]  /*1ae80*/  FADD.FTZ R0, R175, R0 ;  /* 0x00000000af007221 */ /* 0x000fc80000010000 */
[----:B---3--:R-:W-:Y:S01]  /*1ae90*/  FADD.FTZ R3, R173, R0 ;  /* 0x00000000ad037221 */ /* 0x008fe20000010000 */
[----:B------:R-:W-:Y:S02]  /*1aea0*/  HMMA.16816.F32.BF16 R44, R4, R20, R44 ;  /* 0x00000014042c723c */ /* 0x000fe4000004182c */
[----:B------:R-:W3:Y:S01]  /*1aeb0*/  MUFU.EX2 R171, R171 ;  /* 0x000000ab00ab7308 */ /* 0x000ee20000000800 */
[----:B------:R-:W-:-:S05]  /*1aec0*/  FADD.FTZ R3, R174, R3 ;  /* 0x00000003ae037221 */ /* 0x000fca0000010000 */
[C---:B------:R-:W-:Y:S01]  /*1aed0*/  HMMA.16816.F32.BF16 R48, R4.reuse, R22, R48 ;  /* 0x000000160430723c */ /* 0x040fe20000041830 */
[----:B------:R-:W1:Y:S01]  /*1aee0*/  LDSM.16.MT88.4 R20, [R203+0x10800] ;  /* 0x01080000cb14783b */ /* 0x000e620000004200 */
        /* <DEDUP_REMOVED lines=31> */
[----:B------:R-:W-:Y:S01]  /*1b0e0*/  HMMA.16816.F32.BF16 R96, R4, R18, R96 ;  /* 0x000000120460723c */ /* 0x000fe20000041860 */
[----:B------:R-:W1:Y:S06]  /*1b0f0*/  LDSM.16.MT88.4 R16, [R203+0xf000] ;  /* 0x00f00000cb10783b */ /* 0x000e6c0000004200 */
[----:B------:R-:W-:-:S02]  /*1b100*/  F2FP.BF16.PACK_AB R4, R175, R172 ;  /* 0x000000acaf04723e */ /* 0x000fc400000010ff */
[----:B--2---:R-:W-:Y:S01]  /*1b110*/  F2FP.BF16.PACK_AB R5, R169, R170 ;  /* 0x000000aaa905723e */ /* 0x004fe200000010ff */
[----:B------:R-:W-:Y:S01]  /*1b120*/  FADD.FTZ R170, R170, R163 ;  /* 0x000000a3aaaa7221 */ /* 0x000fe20000010000 */
[----:B------:R-:W-:Y:S02]  /*1b130*/  F2FP.BF16.PACK_AB R6, R174, R173 ;  /* 0x000000adae06723e */ /* 0x000fe400000010ff */
[----:B-----5:R-:W-:Y:S01]  /*1b140*/  F2FP.BF16.PACK_AB R7, R167, R168 ;  /* 0x000000a8a707723e */ /* 0x020fe200000010ff */
[----:B------:R-:W-:-:S04]  /*1b150*/  FADD.FTZ R169, R169, R170 ;  /* 0x000000aaa9a97221 */ /* 0x000fc80000010000 */
[----:B------:R-:W-:Y:S02]  /*1b160*/  FADD.FTZ R0, R168, R169 ;  /* 0x000000a9a8007221 */ /* 0x000fe40000010000 */
[----:B------:R-:W-:Y:S02]  /*1b170*/  HMMA.16816.F32.BF16 R128, R4, R12, R128 ;  /* 0x0000000c0480723c */ /* 0x000fe40000041880 */
[----:B------:R-:W-:-:S06]  /*1b180*/  FADD.FTZ R0, R167, R0 ;  /* 0x00000000a7007221 */ /* 0x000fcc0000010000 */
[C---:B------:R-:W-:Y:S01]  /*1b190*/  HMMA.16816.F32.BF16 R124, R4.reuse, R14, R124 ;  /* 0x0000000e047c723c */ /* 0x040fe2000004187c */
[----:B------:R-:W2:Y:S07]  /*1b1a0*/  LDSM.16.MT88.4 R12, [R202+0xf000] ;  /* 0x00f00000ca0c783b */ /* 0x000eae0000004200 */
[C---:B------:R-:W-:Y:S08]  /*1b1b0*/  HMMA.16816.F32.BF16 R120, R4.reuse, R8, R120 ;  /* 0x000000080478723c */ /* 0x040ff00000041878 */
[C---:B------:R-:W-:Y:S01]  /*1b1c0*/  HMMA.16816.F32.BF16 R116, R4.reuse, R10, R116 ;  /* 0x0000000a0474723c */ /* 0x040fe20000041874 */
[----:B------:R-:W5:Y:S07]  /*1b1d0*/  LDSM.16.MT88.4 R8, [R205+0x11000] ;  /* 0x01100000cd08783b */ /* 0x000f6e0000004200 */
[C---:B-1----:R-:W-:Y:S08]  /*1b1e0*/  HMMA.16816.F32.BF16 R36, R4.reuse, R24, R36 ;  /* 0x000000180424723c */ /* 0x042ff00000041824 */
[C---:B------:R-:W-:Y:S01]  /*1b1f0*/  HMMA.16816.F32.BF16 R40, R4.reuse, R26, R40 ;  /* 0x0000001a0428723c */ /* 0x040fe20000041828 */
[----:B------:R-:W1:Y:S07]  /*1b200*/  LDSM.16.MT88.4 R24, [R204+0x11000] ;  /* 0x01100000cc18783b */ /* 0x000e6e0000004200 */
[C---:B------:R-:W-:Y:S08]  /*1b210*/  HMMA.16816.F32.BF16 R52, R4.reuse, R16, R52 ;  /* 0x000000100434723c */ /* 0x040ff00000041834 */
[C---:B--2---:R-:W-:Y:S08]  /*1b220*/  HMMA.16816.F32.BF16 R60, R4.reuse, R12, R60 ;  /* 0x0000000c043c723c */ /* 0x044ff0000004183c */
[C---:B------:R-:W-:Y:S01]  /*1b230*/  HMMA.16816.F32.BF16 R64, R4.reuse, R14, R64 ;  /* 0x0000000e0440723c */ /* 0x040fe20000041840 */
[----:B------:R-:W2:Y:S07]  /*1b240*/  LDSM.16.MT88.4 R12, [R202+0x11000] ;  /* 0x01100000ca0c783b */ /* 0x000eae0000004200 */
[C---:B------:R-:W-:Y:S01]  /*1b250*/  HMMA.16816.F32.BF16 R56, R4.reuse, R18, R56 ;  /* 0x000000120438723c */ /* 0x040fe20000041838 */
[----:B------:R-:W3:Y:S07]  /*1b260*/  LDSM.16.MT88.4 R16, [R203+0x11000] ;  /* 0x01100000cb10783b */ /* 0x000eee0000004200 */
[C---:B-----5:R-:W-:Y:S08]  /*1b270*/  HMMA.16816.F32.BF16 R68, R4.reuse, R8, R68 ;  /* 0x000000080444723c */ /* 0x060ff00000041844 */
[C---:B------:R-:W-:Y:S01]  /*1b280*/  HMMA.16816.F32.BF16 R72, R4.reuse, R10, R72 ;  /* 0x0000000a0448723c */ /* 0x040fe20000041848 */
[----:B------:R-:W5:Y:S07]  /*1b290*/  LDSM.16.MT88.4 R8, [R205+0xd800] ;  /* 0x00d80000cd08783b */ /* 0x000f6e0000004200 */
        /* <DEDUP_REMOVED lines=29> */
[----:B-----5:R-:W-:Y:S01]  /*1b470*/  HMMA.16816.F32.BF16 R128, R4, R8, R128 ;  /* 0x000000080480723c */ /* 0x020fe20000041880 */
[----:B------:R-:W-:Y:S02]  /*1b480*/  FADD.FTZ R231, R154, R153 ;  /* 0x000000999ae77221 */ /* 0x000fe40000010000 */
[----:B------:R-:W-:-:S05]  /*1b490*/  FADD.FTZ R229, R150, R177 ;  /* 0x000000b196e57221 */ /* 0x000fca0000010000 */
        /* <DEDUP_REMOVED lines=22> */
[C---:B-1----:R-:W-:Y:S08]  /*1b600*/  HMMA.16816.F32.BF16 R84, R4.reuse, R24, R84 ;  /* 0x000000180454723c */ /* 0x042ff00000041854 */
[C---:B------:R-:W-:Y:S08]  /*1b610*/  HMMA.16816.F32.BF16 R88, R4.reuse, R26, R88 ;  /* 0x0000001a0458723c */ /* 0x040ff00000041858 */
[C---:B--2---:R-:W-:Y:S08]  /*1b620*/  HMMA.16816.F32.BF16 R92, R4.reuse, R12, R92 ;  /* 0x0000000c045c723c */ /* 0x044ff0000004185c */
[----:B------:R-:W-:Y:S11]  /*1b630*/  HMMA.16816.F32.BF16 R96, R4, R14, R96 ;  /* 0x0000000e0460723c */ /* 0x000ff60000041860 */
[----:B------:R-:W-:Y:S08]  /*1b640*/  @!UPT UIADD3 URZ, URZ, URZ, URZ ;  /* 0x0000003f3f3ff290 */ /* 0x000ff0000fffe03f */
.L_x_2713:
[----:B------:R-:W-:Y:S05]  /*1b650*/  @!P5 BRA `(.L_x_2722) ;  /* 0x000044500000d947 */ /* 0x000fea0003800000 */
[----:B------:R-:W-:Y:S02]  /*1b660*/  MOV R0, R3 ;  /* 0x0000000300007202 */ /* 0x000fe40000000f00 */
[----:B------:R-:W-:-:S02]  /*1b670*/  MOV R2, R132 ;  /* 0x0000008400027202 */ /* 0x000fc40000000f00 */
.L_x_2731:
        /* <DEDUP_REMOVED lines=76> */
.L_x_2724:
[----:B------:R-:W-:Y:S02]  /*1bb40*/  ULDC.64 UR4, c[0x0][0x118] ;  /* 0x0000460000047ab9 */ /* 0x000fe40000000a00 */
[----:B------:R-:W2:Y:S02]  /*1bb50*/  LD.E R10, [R132.64+0x40] ;  /* 0x00004004840a7980 */ /* 0x000ea4000c101900 */
[----:B--2---:R-:W-:Y:S04]  /*1bb60*/  LEA R10, -R10, RZ, 0x6 ;  /* 0x000000ff0a0a7211 */ /* 0x004fe800078e31ff */
[----:B------:R-:W-:Y:S02]  /*1bb70*/  SHF.R.S32.HI R6, RZ, 0x1f, R10 ;  /* 0x0000001fff067819 */ /* 0x000fe4000001140a */
.L_x_2725:
[----:B------:R-:W-:Y:S05]  /*1bb80*/  BSYNC B0 ;  /* 0x0000000000007941 */ /* 0x000fea0003800000 */
.L_x_2723:
[----:B------:R-:W-:Y:S01]  /*1bb90*/  LOP3.LUT P5, RZ, R222, 0x1, RZ, 0xc0, !PT ;  /* 0x00000001deff7812 */ /* 0x000fe200078ac0ff */
[----:B------:R-:W-:Y:S01]  /*1bba0*/  ULDC.64 UR4, c[0x0][0x118] ;  /* 0x0000460000047ab9 */ /* 0x000fe20000000a00 */
[----:B------:R-:W-:Y:S01]  /*1bbb0*/  LEA R232, P0, R10, R164, 0x1 ;  /* 0x000000a40ae87211 */ /* 0x000fe200078008ff */
        /* <DEDUP_REMOVED lines=9> */
[CC--:B------:R-:W-:Y:S02]  /*1bc50*/  @P5 LEA R22, P6, R3.reuse, R164.reuse, 0x1 ;  /* 0x000000a403165211 */ /* 0x0c0fe400078c08ff */
        /* <DEDUP_REMOVED lines=10> */
[----:B------:R-:W-:Y:S01]  /*1bd00*/  @!P4 STS.128 [R219+0xe000], RZ ;  /* 0x00e000ffdb00c388 */ /* 0x000fe20000000c00 */
[C---:B------:R-:W-:Y:S02]  /*1bd10*/  IADD3 R5, P2, R3.reuse, R206, RZ ;  /* 0x000000ce03057210 */ /* 0x040fe40007f5e0ff */
[----:B------:R-:W-:Y:S02]  /*1bd20*/  @P3 LEA.HI.X R15, R3, R165, R6, 0x1, P0 ;  /* 0x000000a5030f3211 */ /* 0x000fe400000f0c06 */
[----:B------:R-:W-:Y:S01]  /*1bd30*/  @!PT LDS RZ, [RZ] ;  /* 0x00000000fffff984 */ /* 0x000fe20000000800 */
[----:B------:R-:W-:Y:S01]  /*1bd40*/  @!PT LDS RZ, [RZ] ;  /* 0x00000000fffff984 */ /* 0x000fe20000000800 */
[----:B------:R-:W-:Y:S01]  /*1bd50*/  @!PT LDS RZ, [RZ] ;  /* 0x00000000fffff984 */ /* 0x000fe20000000800 */
[----:B------:R1:W-:Y:S01]  /*1bd60*/  @P3 LDGSTS.E.BYPASS.LTC128B.128 [R219+0x10000], [R232.64+0x100] ;  /* 0x10000100e8db3fae */ /* 0x0003e2000b901d44 */
        /* <DEDUP_REMOVED lines=120> */
[----:B------:R-:W-:Y:S07]  /*1c4f0*/  LDSM.16.M88.4 R156, [R187] ;  /* 0x00000000bb9c783b */ /* 0x000fee0000000200 */
[C---:B------:R-:W-:Y:S08]  /*1c500*/  HMMA.16816.F32.BF16 R20, R148.reuse, R160, R20 ;  /* 0x000000a09414723c */ /* 0x040ff00000041814 */
[C---:B------:R-:W-:Y:S01]  /*1c510*/  HMMA.16816.F32.BF16 R24, R148.reuse, R162, R24 ;  /* 0x000000a29418723c */ /* 0x040fe20000041818 */
[----:B------:R-:W-:Y:S07]  /*1c520*/  LDSM.16.M88.4 R160, [R197+0x2000] ;  /* 0x00200000c5a0783b */ /* 0x000fee0000000200 */
[C---:B------:R-:W-:Y:S08]  /*1c530*/  HMMA.16816.F32.BF16 R28, R148.reuse, R164, R28 ;  /* 0x000000a4941c723c */ /* 0x040ff0000004181c */
[----:B------:R-:W-:Y:S01]  /*1c540*/  HMMA.16816.F32.BF16 R32, R148, R166, R32 ;  /* 0x000000a69420723c */ /* 0x000fe20000041820 */
[----:B------:R-:W1:Y:S05]  /*1c550*/  LDSM.16.M88.4 R148, [R189] ;  /* 0x00000000bd94783b */ /* 0x000e6a0000000200 */
[----:B------:R-:W5:Y:S02]  /*1c560*/  LDSM.16.M88.4 R164, [R195+0x8000] ;  /* 0x00800000c3a4783b */ /* 0x000f640000000200 */
        /* <DEDUP_REMOVED lines=19> */
[C---:B------:R-:W-:Y:S08]  /*1c6a0*/  HMMA.16816.F32.BF16 R20, R176.reuse, R152, R20 ;  /* 0x00000098b014723c */ /* 0x040ff00000041814 */
[C---:B------:R-:W-:Y:S01]  /*1c6b0*/  HMMA.16816.F32.BF16 R24, R176.reuse, R154, R24 ;  /* 0x0000009ab018723c */ /* 0x040fe20000041818 */
[----:B------:R-:W1:Y:S07]  /*1c6c0*/  LDSM.16.M88.4 R152, [R191+0x3000] ;  /* 0x00300000bf98783b */ /* 0x000e6e0000000200 */
[C---:B------:R-:W-:Y:S08]  /*1c6d0*/  HMMA.16816.F32.BF16 R28, R176.reuse, R156, R28 ;  /* 0x0000009cb01c723c */ /* 0x040ff0000004181c */
[----:B------:R-:W-:Y:S01]  /*1c6e0*/  HMMA.16816.F32.BF16 R32, R176, R158, R32 ;  /* 0x0000009eb020723c */ /* 0x000fe20000041820 */
[----:B------:R-:W1:Y:S05]  /*1c6f0*/  LDSM.16.M88.4 R156, [R191+0x3800] ;  /* 0x00380000bf9c783b */ /* 0x000e6a0000000200 */
[----:B------:R-:W1:Y:S02]  /*1c700*/  LDSM.16.M88.4 R176, [R201+0x4000] ;  /* 0x00400000c9b0783b */ /* 0x000e640000000200 */
[C---:B-----5:R-:W-:Y:S08]  /*1c710*/  HMMA.16816.F32.BF16 R4, R160.reuse, R164, R4 ;  /* 0x000000a4a004723c */ /* 0x060ff00000041804 */
        /* <DEDUP_REMOVED lines=11> */
[----:B------:R-:W5:Y:S02]  /*1c7d0*/  LDSM.16.M88.4 R160, [R199+0x4000] ;  /* 0x00400000c7a0783b */ /* 0x000f640000000200 */
[C---:B------:R-:W-:Y:S08]  /*1c7e0*/  HMMA.16816.F32.BF16 R4, R168.reuse, R172, R4 ;  /* 0x000000aca804723c */ /* 0x040ff00000041804 */
[C---:B------:R-:W-:Y:S01]  /*1c7f0*/  HMMA.16816.F32.BF16 R8, R168.reuse, R174, R8 ;  /* 0x000000aea808723c */ /* 0x040fe20000041808 */
[----:B------:R-:W-:Y:S07]  /*1c800*/  LDSM.16.M88.4 R172, [R195+0xa000] ;  /* 0x00a00000c3ac783b */ /* 0x000fee0000000200 */
[C---:B-1----:R-:W-:Y:S08]  /*1c810*/  HMMA.16816.F32.BF16 R12, R168.reuse, R148, R12 ;  /* 0x00000094a80c723c */ /* 0x042ff0000004180c */
[C---:B------:R-:W-:Y:S01]  /*1c820*/  HMMA.16816.F32.BF16 R16, R168.reuse, R150, R16 ;  /* 0x00000096a810723c */ /* 0x040fe20000041810 */
[----:B------:R-:W1:Y:S07]  /*1c830*/  LDSM.16.M88.4 R148, [R185] ;  /* 0x00000000b994783b */ /* 0x000e6e0000000200 */
[C---:B------:R-:W-:Y:S08]  /*1c840*/  HMMA.16816.F32.BF16 R20, R168.reuse, R152, R20 ;  /* 0x00000098a814723c */ /* 0x040ff00000041814 */
[C---:B------:R-:W-:Y:S01]  /*1c850*/  HMMA.16816.F32.BF16 R24, R168.reuse, R154, R24 ;  /* 0x0000009aa818723c */ /* 0x040fe20000041818 */
[----:B------:R-:W1:Y:S07]  /*1c860*/  LDSM.16.M88.4 R152, [R184] ;  /* 0x00000000b898783b */ /* 0x000e6e0000000200 */
        /* <DEDUP_REMOVED lines=17> */
[C---:B-----5:R-:W-:Y:S07]  /*1c980*/  HMMA.16816.F32.BF16 R4, R160.reuse, R164, R4 ;  /* 0x000000a4a004723c */ /* 0x060fee0000041804 */
[----:B------:R-:W-:Y:S01]  /*1c990*/  MOV R164, R232 ;  /* 0x000000e800a47202 */ /* 0x000fe20000000f00 */
[C---:B------:R-:W-:Y:S04]  /*1c9a0*/  HMMA.16816.F32.BF16 R8, R160.reuse, R166, R8 ;  /* 0x000000a6a008723c */ /* 0x040fe80000041808 */
[----:B------:R-:W-:Y:S04]  /*1c9b0*/  MOV R165, R233 ;  /* 0x000000e900a57202 */ /* 0x000fe80000000f00 */
[C---:B-1----:R-:W-:Y:S08]  /*1c9c0*/  HMMA.16816.F32.BF16 R12, R160.reuse, R148, R12 ;  /* 0x00000094a00c723c */ /* 0x042ff0000004180c */
[C---:B------:R-:W-:Y:S08]  /*1c9d0*/  HMMA.16816.F32.BF16 R16, R160.reuse, R150, R16 ;  /* 0x00000096a010723c */ /* 0x040ff00000041810 */
[C---:B------:R-:W-:Y:S08]  /*1c9e0*/  HMMA.16816.F32.BF16 R20, R160.reuse, R152, R20 ;  /* 0x00000098a014723c */ /* 0x040ff00000041814 */
[C---:B------:R-:W-:Y:S08]  /*1c9f0*/  HMMA.16816.F32.BF16 R24, R160.reuse, R154, R24 ;  /* 0x0000009aa018723c */ /* 0x040ff00000041818 */
[C---:B------:R-:W-:Y:S08]  /*1ca00*/  HMMA.16816.F32.BF16 R28, R160.reuse, R156, R28 ;  /* 0x0000009ca01c723c */ /* 0x040ff0000004181c */
[----:B------:R-:W-:Y:S08]  /*1ca10*/  HMMA.16816.F32.BF16 R32, R160, R158, R32 ;  /* 0x0000009ea020723c */ /* 0x000ff00000041820 */
[C---:B------:R-:W-:Y:S08]  /*1ca20*/  HMMA.16816.F32.BF16 R4, R168.reuse, R172, R4 ;  /* 0x000000aca804723c */ /* 0x040ff00000041804 */
[C---:B------:R-:W-:Y:S08]  /*1ca30*/  HMMA.16816.F32.BF16 R8, R168.reuse, R174, R8 ;  /* 0x000000aea808723c */ /* 0x040ff00000041808 */
[C---:B---3--:R-:W-:Y:S08]  /*1ca40*/  HMMA.16816.F32.BF16 R12, R168.reuse, R136, R12 ;  /* 0x00000088a80c723c */ /* 0x048ff0000004180c */
[C---:B------:R-:W-:Y:S01]  /*1ca50*/  HMMA.16816.F32.BF16 R16, R168.reuse, R138, R16 ;  /* 0x0000008aa810723c */ /* 0x040fe20000041810 */
[----:B------:R-:W1:Y:S07]  /*1ca60*/  LDSM.16.M88.4 R136, [R191+0x4800] ;  /* 0x00480000bf88783b */ /* 0x000e6e0000000200 */
[C---:B----4-:R-:W-:Y:S08]  /*1ca70*/  HMMA.16816.F32.BF16 R20, R168.reuse, R140, R20 ;  /* 0x0000008ca814723c */ /* 0x050ff00000041814 */
[C---:B------:R-:W-:Y:S08]  /*1ca80*/  HMMA.16816.F32.BF16 R24, R168.reuse, R142, R24 ;  /* 0x0000008ea818723c */ /* 0x040ff00000041818 */
[C---:B--2---:R-:W-:Y:S08]  /*1ca90*/  HMMA.16816.F32.BF16 R28, R168.reuse, R144, R28 ;  /* 0x00000090a81c723c */ /* 0x044ff0000004181c */
[----:B------:R-:W-:Y:S08]  /*1caa0*/  HMMA.16816.F32.BF16 R32, R168, R146, R32 ;  /* 0x00000092a820723c */ /* 0x000ff00000041820 */
[C---:B------:R-:W-:Y:S08]  /*1cab0*/  HMMA.16816.F32.BF16 R4, R176.reuse, R180, R4 ;  /* 0x000000b4b004723c */ /* 0x040ff00000041804 */
        /* <DEDUP_REMOVED lines=20> */
[-C--:B------:R-:W-:Y:S03]  /*1cc00*/  FMUL.FTZ R14, R17, R3.reuse ;  /* 0x00000003110e7220 */ /* 0x080fe60000410000 */
[----:B------:R5:W1:Y:S10]  /*1cc10*/  MUFU.TANH R166, R11 ;  /* 0x0000000b00a67308 */ /* 0x000a740000002400 */
[----:B------:R-:W1:Y:S10]  /*1cc20*/  MUFU.TANH R157, R157 ;  /* 0x0000009d009d7308 */ /* 0x000e740000002400 */
[----:B------:R-:W1:Y:S01]  /*1cc30*/  MUFU.TANH R158, R158 ;  /* 0x0000009e009e7308 */ /* 0x000e620000002400 */
[C---:B---3--:R-:W-:Y:S01]  /*1cc40*/  HMMA.16816.F32.BF16 R20, R176.reuse, R4, R20 ;  /* 0x00000004b014723c */ /* 0x048fe20000041814 */
[----:B-----5:R-:W3:Y:S01]  /*1cc50*/  LDSM.16.M88.4 R8, [R191+0x5800] ;  /* 0x00580000bf08783b */ /* 0x020ee20000000200 */
[----:B------:R-:W-:Y:S07]  /*1cc60*/  DEPBAR.LE SB0, 0x0 ;  /* 0x000080000000791a */ /* 0x000fee0000000000 */
[----:B------:R-:W1:Y:S01]  /*1cc70*/  MUFU.TANH R134, R134 ;  /* 0x0000008600867308 */ /* 0x000e620000002400 */
[----:B------:R-:W-:Y:S01]  /*1cc80*/  BAR.SYNC.DEFER_BLOCKING 0x0 ;  /* 0x0000000000007b1d */ /* 0x000fe20000010000 */
[C---:B------:R-:W-:Y:S05]  /*1cc90*/  HMMA.16816.F32.BF16 R24, R176.reuse, R6, R24 ;  /* 0x00000006b018723c */ /* 0x040fea0000041818 */
[-C--:B------:R-:W-:Y:S02]  /*1cca0*/  FMUL.FTZ R5, R18, R3.reuse ;  /* 0x0000000312057220 */ /* 0x080fe40000410000 */
[-C--:B------:R-:W-:Y:S01]  /*1ccb0*/  FMUL.FTZ R4, R19, R3.reuse ;  /* 0x0000000313047220 */ /* 0x080fe20000410000 */
        /* <DEDUP_REMOVED lines=8> */
[----:B------:R-:W1:Y:S01]  /*1cd40*/  MUFU.TANH R163, R163 ;  /* 0x000000a300a37308 */ /* 0x000e620000002400 */
[C---:B---3--:R-:W-:Y:S09]  /*1cd50*/  HMMA.16816.F32.BF16 R28, R176.reuse, R8, R28 ;  /* 0x00000008b01c723c */ /* 0x048ff2000004181c */
[----:B------:R-:W3:Y:S03]  /*1cd60*/  MUFU.TANH R13, R13 ;  /* 0x0000000d000d7308 */ /* 0x000ee60000002400 */
[-C--:B------:R-:W-:Y:S01]  /*1cd70*/  FMUL.FTZ R9, R26, R3.reuse ;  /* 0x000000031a097220 */ /* 0x080fe20000410000 */
[----:B------:R-:W-:Y:S03]  /*1cd80*/  HMMA.16816.F32.BF16 R32, R176, R10, R32 ;  /* 0x0000000ab020723c */ /* 0x000fe60000041820 */
[-C--:B------:R-:W-:Y:S03]  /*1cd90*/  FMUL.FTZ R8, R27, R3.reuse ;  /* 0x000000031b087220 */ /* 0x080fe60000410000 */
[----:B------:R-:W1:Y:S06]  /*1cda0*/  MUFU.TANH R12, R12 ;  /* 0x0000000c000c7308 */ /* 0x000e6c0000002400 */
[-C--:B------:R-:W-:Y:S04]  /*1cdb0*/  FMUL.FTZ R18, R28, R3.reuse ;  /* 0x000000031c127220 */ /* 0x080fe80000410000 */
[----:B------:R-:W1:Y:S01]  /*1cdc0*/  MUFU.TANH R162, R162 ;  /* 0x000000a200a27308 */ /* 0x000e620000002400 */
[-C--:B------:R-:W-:Y:S02]  /*1cdd0*/  FMUL.FTZ R29, R29, R3.reuse ;  /* 0x000000031d1d7220 */ /* 0x080fe40000410000 */
[-C--:B------:R-:W-:Y:S02]  /*1cde0*/  FMUL.FTZ R20, R30, R3.reuse ;  /* 0x000000031e147220 */ /* 0x080fe40000410000 */
[-C--:B------:R-:W-:Y:S03]  /*1cdf0*/  FMUL.FTZ R10, R31, R3.reuse ;  /* 0x000000031f0a7220 */ /* 0x080fe60000410000 */
[-C--:B------:R-:W-:Y:S02]  /*1ce00*/  FMUL.FTZ R30, R32, R3.reuse ;  /* 0x00000003201e7220 */ /* 0x080fe40000410000 */
[-C--:B------:R-:W-:Y:S01]  /*1ce10*/  FMUL.FTZ R28, R33, R3.reuse ;  /* 0x00000003211c7220 */ /* 0x080fe20000410000 */
[----:B------:R-:W1:Y:S01]  /*1ce20*/  MUFU.TANH R14, R14 ;  /* 0x0000000e000e7308 */ /* 0x000e620000002400 */
[-C--:B------:R-:W-:Y:S02]  /*1ce30*/  FMUL.FTZ R26, R34, R3.reuse ;  /* 0x00000003221a7220 */ /* 0x080fe40000410000 */
[----:B------:R-:W-:Y:S07]  /*1ce40*/  FMUL.FTZ R3, R35, R3 ;  /* 0x0000000323037220 */ /* 0x000fee0000410000 */
        /* <DEDUP_REMOVED lines=19> */
[----:B--234-:R-:W-:Y:S01]  /*1cf80*/  ISETP.NE.U32.AND P0, PT, R220, RZ, PT ;  /* 0x000000ffdc00720c */ /* 0x01cfe20003f05070 */
        /* <DEDUP_REMOVED lines=8> */
[----:B------:R-:W2:Y:S03]  /*1d010*/  I2F.RP R25, R24 ;  /* 0x0000001800197306 */ /* 0x000ea60000209400 */
[----:B------:R-:W-:Y:S07]  /*1d020*/  IMAD.MOV R22, RZ, RZ, -R22 ;  /* 0x000000ffff167224 */ /* 0x000fee00078e0a16 */
[----:B--2---:R-:W2:Y:S02]  /*1d030*/  MUFU.RCP R11, R25 ;  /* 0x00000019000b7308 */ /* 0x004ea40000001000 */
[----:B--2---:R-:W-:Y:S01]  /*1d040*/  IADD3 R136, R11, 0xffffffe, RZ ;  /* 0x0ffffffe0b887810 */ /* 0x004fe20007ffe0ff */
[----:B------:R-:W-:Y:S07]  /*1d050*/  IMAD.SHL.U32 R11, R223, 0x40, RZ ;  /* 0x00000040df0b7824 */ /* 0x000fee00078e00ff */
[----:B------:R-:W2:Y:S01]  /*1d060*/  F2I.FTZ.U32.TRUNC.NTZ R137, R136 ;  /* 0x0000008800897305 */ /* 0x000ea2000021f000 */
[C---:B------:R-:W-:Y:S02]  /*1d070*/  IADD3 R27, R11.reuse, -0x40, RZ ;  /* 0xffffffc00b1b7810 */ /* 0x040fe40007ffe0ff */
[----:B------:R-:W-:Y:S02]  /*1d080*/  IABS R23, R11 ;  /* 0x0000000b00177213 */ /* 0x000fe40000000000 */
[----:B------:R-:W-:Y:S01]  /*1d090*/  LOP3.LUT R11, R11, R32, RZ, 0x3c, !PT ;  /* 0x000000200b0b7212 */ /* 0x000fe200078e3cff */
[--C-:B--2---:R-:W-:Y:S02]  /*1d0a0*/  IMAD.MOV R21, RZ, RZ, -R137.reuse ;  /* 0x000000ffff157224 */ /* 0x104fe400078e0a89 */
[----:B------:R-:W-:Y:S02]  /*1d0b0*/  IMAD.MOV.U32 R136, RZ, RZ, RZ ;  /* 0x000000ffff887224 */ /* 0x000fe400078e00ff */
[----:B------:R-:W-:Y:S01]  /*1d0c0*/  IMAD R34, R21, R24, RZ ;  /* 0x0000001815227224 */ /* 0x000fe200078e02ff */
[----:B------:R-:W-:Y:S02]  /*1d0d0*/  IABS R21, R27 ;  /* 0x0000001b00157213 */ /* 0x000fe40000000000 */
[----:B------:R-:W-:Y:S01]  /*1d0e0*/  LOP3.LUT R27, R27, R32, RZ, 0x3c, !PT ;  /* 0x000000201b1b7212 */ /* 0x000fe200078e3cff */
[----:B------:R-:W-:Y:S02]  /*1d0f0*/  IMAD.HI.U32 R34, R137, R34, R136 ;  /* 0x0000002289227227 */ /* 0x000fe400078e0088 */
[----:B------:R-:W2:Y:S04]  /*1d100*/  LD.E.64 R136, [R132.64+0x20] ;  /* 0x0000200484887980 */ /* 0x000ea8000c101b00 */
[C---:B------:R-:W-:Y:S04]  /*1d110*/  IMAD.HI.U32 R25, R34.reuse, R21, RZ ;  /* 0x0000001522197227 */ /* 0x040fe800078e00ff */
[----:B------:R-:W-:Y:S02]  /*1d120*/  IMAD.HI.U32 R31, R34, R23, RZ ;  /* 0x00000017221f7227 */ /* 0x000fe400078e00ff */
[----:B------:R-:W3:Y:S02]  /*1d130*/  LD.E.64 R34, [R132.64+0x38] ;  /* 0x0000380484227980 */ /* 0x000ee4000c101b00 */
[-C--:B------:R-:W-:Y:S02]  /*1d140*/  IMAD R21, R25, R22.reuse, R21 ;  /* 0x0000001619157224 */ /* 0x080fe400078e0215 */
[----:B------:R-:W-:Y:S01]  /*1d150*/  IMAD R23, R31, R22, R23 ;  /* 0x000000161f177224 */ /* 0x000fe200078e0217 */
[----:B------:R-:W-:Y:S02]  /*1d160*/  LOP3.LUT R22, RZ, R32, RZ, 0x33, !PT ;  /* 0x00000020ff167212 */ /* 0x000fe400078e33ff */
        /* <DEDUP_REMOVED lines=9> */
[----:B------:R-:W-:Y:S09]  /*1d200*/  ISETP.GE.AND P1, PT, R11, RZ, PT ;  /* 0x000000ff0b00720c */ /* 0x000ff20003f26270 */
[----:B------:R-:W-:Y:S02]  /*1d210*/  @P2 IADD3 R25, R25, 0x1, RZ ;  /* 0x0000000119192810 */ /* 0x000fe40007ffe0ff */
[----:B------:R-:W-:Y:S02]  /*1d220*/  @P6 IADD3 R31, R31, 0x1, RZ ;  /* 0x000000011f1f6810 */ /* 0x000fe40007ffe0ff */
[----:B------:R-:W-:Y:S01]  /*1d230*/  ISETP.NE.AND P2, PT, R32, RZ, PT ;  /* 0x000000ff2000720c */ /* 0x000fe20003f45270 */
        /* <DEDUP_REMOVED lines=24> */
.L_x_2729:
[----:B------:R-:W-:Y:S02]  /*1d3c0*/  ULDC.64 UR4, c[0x0][0x118] ;  /* 0x0000460000047ab9 */ /* 0x000fe40000000a00 */
[----:B------:R-:W2:Y:S02]  /*1d3d0*/  LD.E R32, [R132.64+0x38] ;  /* 0x0000380484207980 */ /* 0x000ea4000c101900 */
[----:B--2---:R-:W-:Y:S04]  /*1d3e0*/  LEA R32, -R32, RZ, 0x6 ;  /* 0x000000ff20207211 */ /* 0x004fe800078e31ff */
[----:B------:R-:W-:Y:S02]  /*1d3f0*/  SHF.R.S32.HI R24, RZ, 0x1f, R32 ;  /* 0x0000001fff187819 */ /* 0x000fe40000011420 */
.L_x_2730:
[----:B------:R-:W-:Y:S05]  /*1d400*/  BSYNC B0 ;  /* 0x0000000000007941 */ /* 0x000fea0003800000 */
.L_x_2728:
        /* <DEDUP_REMOVED lines=90> */
.L_x_2727:
[----:B--234-:R-:W-:Y:S05]  /*1d9b0*/  BSYNC B1 ;  /* 0x0000000000017941 */ /* 0x01cfea0003800000 */
.L_x_2726:
[----:B------:R-:W-:Y:S01]  /*1d9c0*/  ULDC.64 UR4, c[0x0][0x118] ;  /* 0x0000460000047ab9 */ /* 0x000fe20000000a00 */
[----:B------:R-:W2:Y:S08]  /*1d9d0*/  S2R R22, SR_TID.X ;  /* 0x0000000000167919 */ /* 0x000eb00000002100 */
[----:B------:R3:W4:Y:S01]  /*1d9e0*/  LD.E R133, [R132.64+0xdc] ;  /* 0x0000dc0484857980 */ /* 0x000722000c101900 */
[----:B--2---:R-:W-:Y:S05]  /*1d9f0*/  IMAD.SHL.U32 R22, R22, 0x2, RZ ;  /* 0x0000000216167824 */ /* 0x004fea00078e00ff */
[----:B------:R-:W-:Y:S05]  /*1da00*/  LOP3.LUT R22, R22, 0x6, RZ, 0xc0, !PT ;  /* 0x0000000616167812 */ /* 0x000fea00078ec0ff */
[----:B------:R-:W-:Y:S05]  /*1da10*/  IMAD R31, R223, 0x40, R22 ;  /* 0x00000040df1f7824 */ /* 0x000fea00078e0216 */
[C---:B------:R-:W-:Y:S02]  /*1da20*/  IADD3 R21, R31.reuse, 0x1, RZ ;  /* 0x000000011f157810 */ /* 0x040fe40007ffe0ff */
[C---:B------:R-:W-:Y:S02]  /*1da30*/  IADD3 R11, R31.reuse, 0x8, RZ ;  /* 0x000000081f0b7810 */ /* 0x040fe40007ffe0ff */
[----:B------:R-:W-:Y:S02]  /*1da40*/  ISETP.GE.AND P6, PT, R31, R225, PT ;  /* 0x000000e11f00720c */ /* 0x000fe40003fc6270 */
[C---:B------:R-:W-:Y:S02]  /*1da50*/  ISETP.GE.AND P1, PT, R21.reuse, R227, PT ;  /* 0x000000e31500720c */ /* 0x040fe40003f26270 */
[----:B------:R-:W-:Y:S02]  /*1da60*/  ISETP.GE.AND P5, PT, R21, R225, PT ;  /* 0x000000e11500720c */ /* 0x000fe40003fa6270 */
[----:B------:R-:W-:Y:S02]  /*1da70*/  ISETP.GE.OR P6, PT, R31, R224, !P6 ;  /* 0x000000e01f00720c */ /* 0x000fe400077c6670 */
[C---:B------:R-:W-:Y:S02]  /*1da80*/  ISETP.GE.AND P4, PT, R11.reuse, R227, PT ;  /* 0x000000e30b00720c */ /* 0x040fe40003f86270 */
[----:B------:R-:W-:Y:S02]  /*1da90*/  ISETP.GE.AND P3, PT, R11, R225, PT ;  /* 0x000000e10b00720c */ /* 0x000fe40003f66270 */
[C---:B------:R-:W-:Y:S02]  /*1daa0*/  ISETP.GE.OR P1, PT, R21.reuse, R226, !P1 ;  /* 0x000000e21500720c */ /* 0x040fe40004f26670 */
[----:B------:R-:W-:Y:S02]  /*1dab0*/  ISETP.GE.OR P5, PT, R21, R224, !P5 ;  /* 0x000000e01500720c */ /* 0x000fe40006fa6670 */
[----:B------:R-:W-:Y:S02]  /*1dac0*/  IADD3 R21, R31, 0x10, RZ ;  /* 0x000000101f157810 */ /* 0x000fe40007ffe0ff */
[C---:B------:R-:W-:Y:S02]  /*1dad0*/  ISETP.GE.OR P4, PT, R11.reuse, R226, !P4 ;  /* 0x000000e20b00720c */ /* 0x040fe40006786670 */
[----:B------:R-:W-:Y:S02]  /*1dae0*/  ISETP.GE.OR P3, PT, R11, R224, !P3 ;  /* 0x000000e00b00720c */ /* 0x000fe40005f66670 */
[----:B-1----:R-:W-:Y:S02]  /*1daf0*/  FSEL R11, R158, -INF , !P6 ;  /* 0xff8000009e0b7808 */ /* 0x002fe40007000000 */
[-C--:B------:R-:W-:Y:S02]  /*1db00*/  ISETP.GE.AND P6, PT, R21, R227.reuse, PT ;  /* 0x000000e31500720c */ /* 0x080fe40003fc6270 */
[-C--:B------:R-:W-:Y:S02]  /*1db10*/  ISETP.GE.AND P2, PT, R31, R227.reuse, PT ;  /* 0x000000e31f00720c */ /* 0x080fe40003f46270 */
[-C--:B------:R-:W-:Y:S02]  /*1db20*/  ISETP.GE.OR P6, PT, R21, R226.reuse, !P6 ;  /* 0x000000e21500720c */ /* 0x080fe400077c6670 */
[C---:B------:R-:W-:Y:S02]  /*1db30*/  IADD3 R32, R31.reuse, 0x18, RZ ;  /* 0x000000181f207810 */ /* 0x040fe40007ffe0ff */
[C---:B------:R-:W-:Y:S02]  /*1db40*/  IADD3 R22, R31.reuse, 0x9, RZ ;  /* 0x000000091f167810 */ /* 0x040fe40007ffe0ff */
[CC--:B------:R-:W-:Y:S02]  /*1db50*/  ISETP.GE.OR P2, PT, R31.reuse, R226.reuse, !P2 ;  /* 0x000000e21f00720c */ /* 0x0c0fe40005746670 */
[----:B------:R-:W-:Y:S02]  /*1db60*/  FSEL R174, R174, -INF , !P6 ;  /* 0xff800000aeae7808 */ /* 0x000fe40007000000 */
[-C--:B------:R-:W-:Y:S02]  /*1db70*/  ISETP.GE.AND P6, PT, R32, R227.reuse, PT ;  /* 0x000000e32000720c */ /* 0x080fe40003fc6270 */
[----:B------:R-:W-:Y:S02]  /*1db80*/  FSEL R23, R156, -INF , !P2 ;  /* 0xff8000009c177808 */ /* 0x000fe40005000000 */
[C---:B------:R-:W-:Y:S02]  /*1db90*/  ISETP.GE.AND P0, PT, R22.reuse, R227, PT ;  /* 0x000000e31600720c */ /* 0x040fe40003f06270 */
[----:B------:R-:W-:Y:S02]  /*1dba0*/  ISETP.GE.AND P2, PT, R22, R225, PT ;  /* 0x000000e11600720c */ /* 0x000fe40003f46270 */
[C---:B------:R-:W-:Y:S02]  /*1dbb0*/  IADD3 R24, R31.reuse, 0x11, RZ ;  /* 0x000000111f187810 */ /* 0x040fe40007ffe0ff */
[----:B------:R-:W-:Y:S02]  /*1dbc0*/  IADD3 R34, R31, 0x20, RZ ;  /* 0x000000201f227810 */ /* 0x000fe40007ffe0ff */
[-C--:B------:R-:W-:Y:S02]  /*1dbd0*/  ISETP.GE.OR P6, PT, R32, R226.reuse, !P6 ;  /* 0x000000e22000720c */ /* 0x080fe400077c6670 */
[----:B------:R-:W-:Y:S02]  /*1dbe0*/  ISETP.GE.OR P0, PT, R22, R226, !P0 ;  /* 0x000000e21600720c */ /* 0x000fe40004706670 */
[----:B------:R-:W-:Y:S02]  /*1dbf0*/  FSEL R162, R162, -INF , !P6 ;  /* 0xff800000a2a27808 */ /* 0x000fe40007000000 */
[----:B------:R-:W-:Y:S02]  /*1dc00*/  ISETP.GE.OR P2, PT, R22, R224, !P2 ;  /* 0x000000e01600720c */ /* 0x000fe40005746670 */
[----:B------:R-:W-:Y:S02]  /*1dc10*/  FSEL R22, R159, -INF , !P4 ;  /* 0xff8000009f167808 */ /* 0x000fe40006000000 */
[-C--:B------:R-:W-:Y:S02]  /*1dc20*/  ISETP.GE.AND P6, PT, R34, R227.reuse, PT ;  /* 0x000000e32200720c */ /* 0x080fe40003fc6270 */
[C---:B------:R-:W-:Y:S02]  /*1dc30*/  ISETP.GE.AND P4, PT, R24.reuse, R227, PT ;  /* 0x000000e31800720c */ /* 0x040fe40003f86270 */
[----:B------:R-:W-:Y:S02]  /*1dc40*/  FSEL R25, R157, -INF , !P1 ;  /* 0xff8000009d197808 */ /* 0x000fe40004800000 */
[----:B------:R-:W-:Y:S02]  /*1dc50*/  ISETP.GE.AND P1, PT, R21, R225, PT ;  /* 0x000000e11500720c */ /* 0x000fe40003f26270 */
[-C--:B------:R-:W-:Y:S02]  /*1dc60*/  ISETP.GE.OR P4, PT, R24, R226.reuse, !P4 ;  /* 0x000000e21800720c */ /* 0x080fe40006786670 */
[C---:B------:R-:W-:Y:S02]  /*1dc70*/  IADD3 R35, R31.reuse, 0x19, RZ ;  /* 0x000000191f237810 */ /* 0x040fe40007ffe0ff */
[----:B------:R-:W-:Y:S02]  /*1dc80*/  IADD3 R33, R31, 0x21, RZ ;  /* 0x000000211f217810 */ /* 0x000fe40007ffe0ff */
[----:B------:R-:W-:Y:S02]  /*1dc90*/  ISETP.GE.OR P6, PT, R34, R226, !P6 ;  /* 0x000000e22200720c */ /* 0x000fe400077c6670 */
[----:B------:R-:W-:Y:S02]  /*1dca0*/  FSEL R163, R163, -INF , !P4 ;  /* 0xff800000a3a37808 */ /* 0x000fe40006000000 */
[-C--:B------:R-:W-:Y:S02]  /*1dcb0*/  ISETP.GE.OR P1, PT, R21, R224.reuse, !P1 ;  /* 0x000000e01500720c */ /* 0x080fe40004f26670 */
[----:B------:R-:W-:Y:S02]  /*1dcc0*/  FSEL R21, R161, -INF , !P0 ;  /* 0xff800000a1157808 */ /* 0x000fe40004000000 */
[----:B------:R-:W-:Y:S02]  /*1dcd0*/  ISETP.GE.AND P4, PT, R35, R227, PT ;  /* 0x000000e32300720c */ /* 0x000fe40003f86270 */
[----:B------:R-:W-:Y:S02]  /*1dce0*/  FSEL R27, R160, -INF , !P3 ;  /* 0xff800000a01b7808 */ /* 0x000fe40005800000 */
[----:B------:R-:W-:Y:S02]  /*1dcf0*/  FSEL R160, R15, -INF , !P6 ;  /* 0xff8000000fa07808 */ /* 0x000fe40007000000 */
[C---:B------:R-:W-:Y:S02]  /*1dd00*/  ISETP.GE.AND P0, PT, R24.reuse, R225, PT ;  /* 0x000000e11800720c */ /* 0x040fe40003f06270 */
[----:B------:R-:W-:Y:S02]  /*1dd10*/  ISETP.GE.AND P6, PT, R33, R227, PT ;  /* 0x000000e32100720c */ /* 0x000fe40003fc6270 */
[----:B------:R-:W-:Y:S02]  /*1dd20*/  ISETP.GE.OR P0, PT, R24, R224, !P0 ;  /* 0x000000e01800720c */ /* 0x000fe40004706670 */
[-C--:B------:R-:W-:Y:S02]  /*1dd30*/  ISETP.GE.OR P4, PT, R35, R226.reuse, !P4 ;  /* 0x000000e22300720c */ /* 0x080fe40006786670 */
[----:B------:R-:W-:Y:S02]  /*1dd40*/  FSEL R24, R134, -INF , !P5 ;  /* 0xff80000086187808 */ /* 0x000fe40006800000 */
[----:B------:R-:W-:Y:S02]  /*1dd50*/  ISETP.GE.AND P5, PT, R32, R225, PT ;  /* 0x000000e12000720c */ /* 0x000fe40003fa6270 */
[----:B------:R-:W-:Y:S02]  /*1dd60*/  ISETP.GE.OR P6, PT, R33, R226, !P6 ;  /* 0x000000e22100720c */ /* 0x000fe400077c6670 */
[----:B------:R-:W-:Y:S02]  /*1dd70*/  IADD3 R15, R31, 0x28, RZ ;  /* 0x000000281f0f7810 */ /* 0x000fe40007ffe0ff */
[----:B------:R-:W-:Y:S02]  /*1dd80*/  FSEL R161, R14, -INF , !P4 ;  /* 0xff8000000ea17808 */ /* 0x000fe40006000000 */
[----:B------:R-:W-:Y:S02]  /*1dd90*/  FSEL R14, R166, -INF , !P2 ;  /* 0xff800000a60e7808 */ /* 0x000fe40005000000 */
[----:B------:R-:W-:Y:S02]  /*1dda0*/  FSEL R159, R16, -INF , !P6 ;  /* 0xff800000109f7808 */ /* 0x000fe40007000000 */
[----:B------:R-:W-:Y:S02]  /*1ddb0*/  ISETP.GE.OR P5, PT, R32, R224, !P5 ;  /* 0x000000e02000720c */ /* 0x000fe40006fa6670 */
[----:B------:R-:W-:Y:S02]  /*1ddc0*/  FMNMX.FTZ R32, R23, R2, !PT ;  /* 0x0000000217207209 */ /* 0x000fe40007810000 */
[----:B------:R-:W-:Y:S02]  /*1ddd0*/  ISETP.GE.AND P6, PT, R15, R227, PT ;  /* 0x000000e30f00720c */ /* 0x000fe40003fc6270 */
[----:B------:R-:W-:Y:S02]  /*1dde0*/  ISETP.GE.AND P2, PT, R33, R225, PT ;  /* 0x000000e12100720c */ /* 0x000fe40003f46270 */
[----:B------:R-:W-:Y:S02]  /*1ddf0*/  IADD3 R16, R31, 0x29, RZ ;  /* 0x000000291f107810 */ /* 0x000fe40007ffe0ff */
[----:B------:R-:W-:Y:S02]  /*1de00*/  ISETP.GE.OR P2, PT, R33, R224, !P2 ;  /* 0x000000e02100720c */ /* 0x000fe40005746670 */
[----:B------:R-:W-:Y:S02]  /*1de10*/  ISETP.GE.OR P6, PT, R15, R226, !P6 ;  /* 0x000000e20f00720c */ /* 0x000fe400077c6670 */
[----:B------:R-:W-:Y:S02]  /*1de20*/  FMNMX.FTZ R33, R25, R32, !PT ;  /* 0x0000002019217209 */ /* 0x000fe40007810000 */
[----:B------:R-:W-:Y:S02]  /*1de30*/  FSEL R158, R19, -INF , !P6 ;  /* 0xff800000139e7808 */ /* 0x000fe40007000000 */
[----:B------:R-:W-:Y:S02]  /*1de40*/  FMNMX.FTZ R32, R22, R33, !PT ;  /* 0x0000002116207209 */ /* 0x000fe40007810000 */
[----:B------:R-:W-:Y:S02]  /*1de50*/  ISETP.GE.AND P6, PT, R16, R227, PT ;  /* 0x000000e31000720c */ /* 0x000fe40003fc6270 */
[----:B------:R-:W-:Y:S02]  /*1de60*/  FSEL R143, R13, -INF , !P1 ;  /* 0xff8000000d8f7808 */ /* 0x000fe40004800000 */
[----:B------:R-:W-:Y:S02]  /*1de70*/  FSEL R142, R12, -INF , !P0 ;  /* 0xff8000000c8e7808 */ /* 0x000fe40004000000 */
[----:B------:R-:W-:Y:S02]  /*1de80*/  FMNMX.FTZ R13, R21, R32, !PT ;  /* 0x00000020150d7209 */ /* 0x000fe40007810000 */
[C---:B------:R-:W-:Y:S02]  /*1de90*/  ISETP.GE.OR P6, PT, R16.reuse, R226, !P6 ;  /* 0x000000e21000720c */ /* 0x040fe400077c6670 */
[C---:B------:R-:W-:Y:S02]  /*1dea0*/  ISETP.GE.AND P0, PT, R16.reuse, R225, PT ;  /* 0x000000e11000720c */ /* 0x040fe40003f06270 */
[----:B------:R-:W-:Y:S02]  /*1deb0*/  FSEL R157, R17, -INF , !P6 ;  /* 0xff800000119d7808 */ /* 0x000fe40007000000 */
[----:B------:R-:W-:Y:S02]  /*1dec0*/  ISETP.GE.OR P0, PT, R16, R224, !P0 ;  /* 0x000000e01000720c */ /* 0x000fe40004706670 */
[----:B------:R-:W-:Y:S02]  /*1ded0*/  FMNMX.FTZ R16, R174, R13, !PT ;  /* 0x0000000dae107209 */ /* 0x000fe40007810000 */
[----:B------:R-:W-:Y:S02]  /*1dee0*/  FMNMX.FTZ R17, R11, R0, !PT ;  /* 0x000000000b117209 */ /* 0x000fe40007810000 */
[----:B------:R-:W-:Y:S02]  /*1def0*/  FMNMX.FTZ R19, R163, R16, !PT ;  /* 0x00000010a3137209 */ /* 0x000fe40007810000 */
[----:B------:R-:W-:Y:S02]  /*1df00*/  FMNMX.FTZ R16, R24, R17, !PT ;  /* 0x0000001118107209 */ /* 0x000fe40007810000 */
[----:B------:R-:W-:Y:S02]  /*1df10*/  FMNMX.FTZ R32, R162, R19, !PT ;  /* 0x00000013a2207209 */ /* 0x000fe40007810000 */
[----:B------:R-:W-:Y:S02]  /*1df20*/  FSEL R141, R5, -INF , !P5 ;  /* 0xff800000058d7808 */ /* 0x000fe40006800000 */
[----:B------:R-:W-:Y:S02]  /*1df30*/  FMNMX.FTZ R5, R27, R16, !PT ;  /* 0x000000101b057209 */ /* 0x000fe40007810000 */
[----:B------:R-:W-:Y:S02]  /*1df40*/  FMNMX.FTZ R17, R161, R32, !PT ;  /* 0x00000020a1117209 */ /* 0x000fe40007810000 */
[----:B------:R-:W-:Y:S02]  /*1df50*/  FMNMX.FTZ R16, R14, R5, !PT ;  /* 0x000000050e107209 */ /* 0x000fe40007810000 */
[----:B------:R-:W-:Y:S02]  /*1df60*/  ISETP.GE.AND P4, PT, R35, R225, PT ;  /* 0x000000e12300720c */ /* 0x000fe40003f86270 */
[----:B------:R-:W-:Y:S02]  /*1df70*/  FMNMX.FTZ R32, R160, R17, !PT ;  /* 0x00000011a0207209 */ /* 0x000fe40007810000 */
[----:B------:R-:W-:Y:S02]  /*1df80*/  FMNMX.FTZ R17, R143, R16, !PT ;  /* 0x000000108f117209 */ /* 0x000fe40007810000 */
[----:B------:R-:W-:Y:S02]  /*1df90*/  ISETP.GE.OR P4, PT, R35, R224, !P4 ;  /* 0x000000e02300720c */ /* 0x000fe40006786670 */
[----:B------:R-:W-:Y:S02]  /*1dfa0*/  ISETP.GE.AND P1, PT, R15, R225, PT ;  /* 0x000000e10f00720c */ /* 0x000fe40003f26270 */
[----:B------:R-:W-:Y:S02]  /*1dfb0*/  FMNMX.FTZ R5, R159, R32, !PT ;  /* 0x000000209f057209 */ /* 0x000fe40007810000 */
[----:B------:R-:W-:Y:S02]  /*1dfc0*/  FSEL R140, R4, -INF , !P4 ;  /* 0xff800000048c7808 */ /* 0x000fe40006000000 */
[----:B------:R-:W-:Y:S02]  /*1dfd0*/  FMNMX.FTZ R4, R142, R17, !PT ;  /* 0x000000118e047209 */ /* 0x000fe40007810000 */
[----:B------:R-:W-:Y:S02]  /*1dfe0*/  ISETP.GE.AND P3, PT, R34, R225, PT ;  /* 0x000000e12200720c */ /* 0x000fe40003f66270 */
[----:B------:R-:W-:Y:S02]  /*1dff0*/  ISETP.GE.OR P1, PT, R15, R224, !P1 ;  /* 0x000000e00f00720c */ /* 0x000fe40004f26670 */
[C---:B------:R-:W-:Y:S02]  /*1e000*/  IADD3 R15, R31.reuse, 0x30, RZ ;  /* 0x000000301f0f7810 */ /* 0x040fe40007ffe0ff */
[----:B------:R-:W-:Y:S02]  /*1e010*/  IADD3 R13, R31, 0x31, RZ ;  /* 0x000000311f0d7810 */ /* 0x000fe40007ffe0ff */
[----:B------:R-:W-:Y:S02]  /*1e020*/  ISETP.GE.AND P6, PT, R15, R227, PT ;  /* 0x000000e30f00720c */ /* 0x000fe40003fc6270 */
[----:B------:R-:W-:Y:S02]  /*1e030*/  FMNMX.FTZ R16, R158, R5, !PT ;  /* 0x000000059e107209 */ /* 0x000fe40007810000 */
[----:B------:R-:W-:Y:S02]  /*1e040*/  FMNMX.FTZ R5, R141, R4, !PT ;  /* 0x000000048d057209 */ /* 0x000fe40007810000 */
[----:B------:R-:W-:Y:S02]  /*1e050*/  ISETP.GE.OR P3, PT, R34, R224, !P3 ;  /* 0x000000e02200720c */ /* 0x000fe40005f66670 */
[----:B------:R-:W-:Y:S02]  /*1e060*/  IADD3 R12, R31, 0x38, RZ ;  /* 0x000000381f0c7810 */ /* 0x000fe40007ffe0ff */
[-C--:B------:R-:W-:Y:S02]  /*1e070*/  ISETP.GE.OR P6, PT, R15, R226.reuse, !P6 ;  /* 0x000000e20f00720c */ /* 0x080fe400077c6670 */
[----:B------:R-:W-:Y:S02]  /*1e080*/  ISETP.GE.AND P5, PT, R13, R227, PT ;  /* 0x000000e30d00720c */ /* 0x000fe40003fa6270 */
[----:B------:R-:W-:Y:S02]  /*1e090*/  FSEL R156, R7, -INF , !P3 ;  /* 0xff800000079c7808 */ /* 0x000fe40005800000 */
[----:B------:R-:W-:Y:S02]  /*1e0a0*/  FMNMX.FTZ R5, R140, R5, !PT ;  /* 0x000000058c057209 */ /* 0x000fe40007810000 */
[----:B------:R-:W-:Y:S02]  /*1e0b0*/  IADD3 R31, R31, 0x39, RZ ;  /* 0x000000391f1f7810 */ /* 0x000fe40007ffe0ff */
[----:B------:R-:W-:Y:S02]  /*1e0c0*/  FSEL R152, R18, -INF , !P6 ;  /* 0xff80000012987808 */ /* 0x000fe40007000000 */
[----:B------:R-:W-:Y:S02]  /*1e0d0*/  ISETP.GE.AND P6, PT, R12, R227, PT ;  /* 0x000000e30c00720c */ /* 0x000fe40003fc6270 */
[----:B------:R-:W-:Y:S02]  /*1e0e0*/  ISETP.GE.OR P5, PT, R13, R226, !P5 ;  /* 0x000000e20d00720c */ /* 0x000fe40006fa6670 */
[----:B------:R-:W-:Y:S02]  /*1e0f0*/  FMNMX.FTZ R17, R157, R16, !PT ;  /* 0x000000109d117209 */ /* 0x000fe40007810000 */
[----:B------:R-:W-:Y:S02]  /*1e100*/  FSEL R155, R6, -INF , !P2 ;  /* 0xff800000069b7808 */ /* 0x000fe40005000000 */
[----:B------:R-:W-:Y:S02]  /*1e110*/  FMNMX.FTZ R6, R156, R5, !PT ;  /* 0x000000059c067209 */ /* 0x000fe40007810000 */
[----:B------:R-:W-:Y:S02]  /*1e120*/  ISETP.GE.AND P4, PT, R31, R227, PT ;  /* 0x000000e31f00720c */ /* 0x000fe40003f86270 */
[----:B------:R-:W-:Y:S02]  /*1e130*/  ISETP.GE.OR P6, PT, R12, R226, !P6 ;  /* 0x000000e20c00720c */ /* 0x000fe400077c6670 */
[----:B------:R-:W-:Y:S02]  /*1e140*/  FSEL R151, R29, -INF , !P5 ;  /* 0xff8000001d977808 */ /* 0x000fe40006800000 */
[----:B------:R-:W-:Y:S02]  /*1e150*/  FMNMX.FTZ R4, R152, R17, !PT ;  /* 0x0000001198047209 */ /* 0x000fe40007810000 */
[-C--:B------:R-:W-:Y:S02]  /*1e160*/  ISETP.GE.AND P2, PT, R15, R225.reuse, PT ;  /* 0x000000e10f00720c */ /* 0x080fe40003f46270 */
[----:B------:R-:W-:Y:S02]  /*1e170*/  FSEL R154, R9, -INF , !P1 ;  /* 0xff800000099a7808 */ /* 0x000fe40004800000 */
        /* <DEDUP_REMOVED lines=9> */
[----:B------:R-:W-:Y:S02]  /*1e210*/  FMNMX.FTZ R7, R149, R4, !PT ;  /* 0x0000000495077209 */ /* 0x000fe40007810000 */
[----:B------:R-:W-:Y:S02]  /*1e220*/  ISETP.GE.AND P0, PT, R12, R225, PT ;  /* 0x000000e10c00720c */ /* 0x000fe40003f06270 */
[----:B------:R-:W-:Y:S02]  /*1e230*/  ISETP.GE.OR P1, PT, R13, R224, !P1 ;  /* 0x000000e00d00720c */ /* 0x000fe40004f26670 */
[----:B------:R-:W-:Y:S02]  /*1e240*/  FSEL R147, R20, -INF , !P2 ;  /* 0xff80000014937808 */ /* 0x000fe40005000000 */
[----:B------:R-:W-:Y:S02]  /*1e250*/  FMNMX.FTZ R6, R153, R6, !PT ;  /* 0x0000000699067209 */ /* 0x000fe40007810000 */
[----:B------:R-:W-:Y:S02]  /*1e260*/  FMNMX.FTZ R4, R148, R7, !PT ;  /* 0x0000000794047209 */ /* 0x000fe40007810000 */
[----:B------:R-:W-:Y:S02]  /*1e270*/  ISETP.GE.OR P2, PT, R12, R224, !P0 ;  /* 0x000000e00c00720c */ /* 0x000fe40004746670 */
[----:B------:R-:W-:Y:S01]  /*1e280*/  ISETP.GE.AND P0, PT, R31, R225, PT ;  /* 0x000000e11f00720c */ /* 0x000fe20003f06270 */
[----:B------:R-:W1:Y:S01]  /*1e290*/  SHFL.BFLY PT, R5, R4, 0x2, 0x1f ;  /* 0x0c401f0004057f89 */ /* 0x000e6200000e0000 */
[----:B------:R-:W-:Y:S02]  /*1e2a0*/  FSEL R146, R10, -INF , !P1 ;  /* 0xff8000000a927808 */ /* 0x000fe40004800000 */
[----:B------:R-:W-:Y:S02]  /*1e2b0*/  FMNMX.FTZ R7, R147, R6, !PT ;  /* 0x0000000693077209 */ /* 0x000fe40007810000 */
[----:B------:R-:W-:Y:S02]  /*1e2c0*/  ISETP.GE.OR P0, PT, R31, R224, !P0 ;  /* 0x000000e01f00720c */ /* 0x000fe40004706670 */
[----:B------:R-:W-:Y:S01]  /*1e2d0*/  FSEL R145, R26, -INF , !P2 ;  /* 0xff8000001a917808 */ /* 0x000fe20005000000 */
[----:B------:R-:W-:Y:S01]  /*1e2e0*/  LDSM.16.MT88.4 R28, [R203+0xc000] ;  /* 0x00c00000cb1c783b */ /* 0x000fe20000004200 */
[----:B------:R-:W-:Y:S02]  /*1e2f0*/  FMNMX.FTZ R8, R146, R7, !PT ;  /* 0x0000000792087209 */ /* 0x000fe40007810000 */
[----:B------:R-:W-:Y:S02]  /*1e300*/  FSEL R134, R3, -INF , !P0 ;  /* 0xff80000003867808 */ /* 0x000fe40004000000 */
[----:B------:R-:W-:Y:S04]  /*1e310*/  FMNMX.FTZ R3, R145, R8, !PT ;  /* 0x0000000891037209 */ /* 0x000fe80007810000 */
[----:B------:R-:W-:Y:S05]  /*1e320*/  FMNMX.FTZ R6, R134, R3, !PT ;  /* 0x0000000386067209 */ /* 0x000fea0007810000 */
[----:B------:R-:W2:Y:S01]  /*1e330*/  SHFL.BFLY PT, R3, R6, 0x2, 0x1f ;  /* 0x0c401f0006037f89 */ /* 0x000ea200000e0000 */
[----:B-1----:R-:W-:Y:S07]  /*1e340*/  FMNMX.FTZ R5, R4, R5, !PT ;  /* 0x0000000504057209 */ /* 0x002fee0007810000 */
[----:B---3--:R-:W1:Y:S01]  /*1e350*/  SHFL.BFLY PT, R132, R5, 0x1, 0x1f ;  /* 0x0c201f0005847f89 */ /* 0x008e6200000e0000 */
[----:B--2---:R-:W-:Y:S07]  /*1e360*/  FMNMX.FTZ R4, R6, R3, !PT ;  /* 0x0000000306047209 */ /* 0x004fee0007810000 */
[----:B------:R-:W2:Y:S01]  /*1e370*/  SHFL.BFLY PT, R3, R4, 0x1, 0x1f ;  /* 0x0c201f0004037f89 */ /* 0x000ea200000e0000 */
[----:B-1----:R-:W-:Y:S04]  /*1e380*/  FMNMX.FTZ R132, R5, R132, !PT ;  /* 0x0000008405847209 */ /* 0x002fe80007810000 */
[C---:B------:R-:W-:Y:S01]  /*1e390*/  FSETP.NEU.FTZ.AND P1, PT, R132.reuse, -INF , PT ;  /* 0xff8000008400780b */ /* 0x040fe20003f3d000 */
[----:B----4-:R-:W-:Y:S03]  /*1e3a0*/  FMUL.FTZ R150, R133, R132 ;  /* 0x0000008485967220 */ /* 0x010fe60000410000 */
[----:B------:R-:W-:Y:S02]  /*1e3b0*/  FSEL R5, R132, RZ, P1 ;  /* 0x000000ff84057208 */ /* 0x000fe40000800000 */
[----:B------:R-:W-:Y:S05]  /*1e3c0*/  FSEL R150, R150, RZ, P1 ;  /* 0x000000ff96967208 */ /* 0x000fea0000800000 */
[-CC-:B------:R-:W-:Y:S02]  /*1e3d0*/  FFMA.FTZ R167, R23, R133.reuse, -R150.reuse ;  /* 0x0000008517a77223 */ /* 0x180fe40000010896 */
[-CC-:B------:R-:W-:Y:S02]  /*1e3e0*/  FFMA.FTZ R173, R22, R133.reuse, -R150.reuse ;  /* 0x0000008516ad7223 */ /* 0x180fe40000010896 */
[----:B------:R-:W-:Y:S01]  /*1e3f0*/  FFMA.FTZ R172, R21, R133, -R150 ;  /* 0x0000008515ac7223 */ /* 0x000fe20000010896 */
[----:B--2---:R-:W-:Y:S01]  /*1e400*/  FMNMX.FTZ R3, R4, R3, !PT ;  /* 0x0000000304037209 */ /* 0x004fe20007810000 */
[----:B------:R-:W-:Y:S01]  /*1e410*/  FADD.FTZ R4, -R5, R2 ;  /* 0x0000000205047221 */ /* 0x000fe20000010100 */
[----:B------:R-:W-:Y:S01]  /*1e420*/  MUFU.EX2 R167, R167 ;  /* 0x000000a700a77308 */ /* 0x000fe20000000800 */
[--C-:B------:R-:W-:Y:S01]  /*1e430*/  FFMA.FTZ R166, R25, R133, -R150.reuse ;  /* 0x0000008519a67223 */ /* 0x100fe20000010896 */
[----:B------:R-:W-:Y:S01]  /*1e440*/  FSETP.NEU.FTZ.AND P0, PT, R3, -INF , PT ;  /* 0xff8000000300780b */ /* 0x000fe20003f1d000 */
[C---:B------:R-:W-:Y:S01]  /*1e450*/  FMUL.FTZ R144, R133.reuse, R3 ;  /* 0x0000000385907220 */ /* 0x040fe20000410000 */
[----:B------:R-:W-:Y:S01]  /*1e460*/  LDSM.16.MT88.4 R20, [R204+0xc000] ;  /* 0x00c00000cc14783b */ /* 0x000fe20000004200 */
[----:B------:R-:W-:Y:S01]  /*1e470*/  FMUL.FTZ R2, R133, R4 ;  /* 0x0000000485027220 */ /* 0x000fe20000410000 */
[----:B------:R-:W-:Y:S01]  /*1e480*/  FSEL R5, R3, RZ, P0 ;  /* 0x000000ff03057208 */ /* 0x000fe20000000000 */
[-CC-:B------:R-:W-:Y:S01]  /*1e490*/  FFMA.FTZ R175, R163, R133.reuse, -R150.reuse ;  /* 0x00000085a3af7223 */ /* 0x180fe20000010896 */
[----:B------:R-:W-:Y:S01]  /*1e4a0*/  FSEL R144, R144, RZ, P0 ;  /* 0x000000ff90907208 */ /* 0x000fe20000000000 */
[-C--:B------:R-:W-:Y:S01]  /*1e4b0*/  FFMA.FTZ R176, R162, R133.reuse, -R150 ;  /* 0x00000085a2b07223 */ /* 0x080fe20000010896 */
[----:B------:R-:W1:Y:S01]  /*1e4c0*/  MUFU.EX2 R166, R166 ;  /* 0x000000a600a67308 */ /* 0x000e620000000800 */
[----:B------:R-:W-:Y:S01]  /*1e4d0*/  FADD.FTZ R4, -R5, R0 ;  /* 0x0000000005047221 */ /* 0x000fe20000010100 */
[----:B------:R-:W-:Y:S01]  /*1e4e0*/  ISETP.GT.AND P0, PT, R223, R210, PT ;  /* 0x000000d2df00720c */ /* 0x000fe20003f04270 */
[-CC-:B------:R-:W-:Y:S02]  /*1e4f0*/  FFMA.FTZ R168, R14, R133.reuse, -R144.reuse ;  /* 0x000000850ea87223 */ /* 0x180fe40000010890 */
[----:B------:R-:W2:Y:S01]  /*1e500*/  LDSM.16.MT88.4 R12, [R205+0xc000] ;  /* 0x00c00000cd0c783b */ /* 0x000ea20000004200 */
        /* <DEDUP_REMOVED lines=10> */
[----:B------:R-:W-:Y:S01]  /*1e5b0*/  FFMA.FTZ R181, R140, R133, -R144 ;  /* 0x000000858cb57223 */ /* 0x000fe20000010890 */
[----:B-1----:R-:W-:Y:S01]  /*1e5c0*/  F2FP.BF16.PACK_AB R136, R166, R167 ;  /* 0x000000a7a688723e */ /* 0x002fe200000010ff */
[----:B------:R-:W-:Y:S01]  /*1e5d0*/  LDSM.16.MT88.4 R140, [R203+0xe800] ;  /* 0x00e80000cb8c783b */ /* 0x000fe20000004200 */
[-CC-:B------:R-:W-:Y:S02]  /*1e5e0*/  FFMA.FTZ R182, R160, R133.reuse, -R150.reuse ;  /* 0x00000085a0b67223 */ /* 0x180fe40000010896 */
[-CC-:B------:R-:W-:Y:S02]  /*1e5f0*/  FFMA.FTZ R183, R159, R133.reuse, -R150.reuse ;  /* 0x000000859fb77223 */ /* 0x180fe40000010896 */
[-CC-:B------:R-:W-:Y:S02]  /*1e600*/  FFMA.FTZ R228, R158, R133.reuse, -R150.reuse ;  /* 0x000000859ee47223 */ /* 0x180fe40000010896 */
[----:B------:R-:W-:Y:S01]  /*1e610*/  MUFU.EX2 R173, R173 ;  /* 0x000000ad00ad7308 */ /* 0x000fe20000000800 */
[-C--:B------:R-:W-:Y:S01]  /*1e620*/  FFMA.FTZ R233, R157, R133.reuse, -R150 ;  /* 0x000000859de97223 */ /* 0x080fe20000010896 */
[----:B------:R-:W-:Y:S01]  /*1e630*/  LDSM.16.MT88.4 R160, [R205+0x11800] ;  /* 0x01180000cda0783b */ /* 0x000fe20000004200 */
[--C-:B------:R-:W-:Y:S02]  /*1e640*/  FFMA.FTZ R230, R156, R133, -R144.reuse ;  /* 0x000000859ce67223 */ /* 0x100fe40000010890 */
[C---:B---3--:R-:W-:Y:S02]  /*1e650*/  FMUL.FTZ R4, R2.reuse, R128 ;  /* 0x0000008002047220 */ /* 0x048fe40000410000 */
[C---:B------:R-:W-:Y:S02]  /*1e660*/  FMUL.FTZ R5, R2.reuse, R129 ;  /* 0x0000008102057220 */ /* 0x040fe40000410000 */
[C---:B------:R-:W-:Y:S01]  /*1e670*/  FMUL.FTZ R8, R2.reuse, R124 ;  /* 0x0000007c02087220 */ /* 0x040fe20000410000 */
[----:B------:R-:W1:Y:S01]  /*1e680*/  MUFU.EX2 R172, R172 ;  /* 0x000000ac00ac7308 */ /* 0x000e620000000800 */
[C---:B------:R-:W-:Y:S01]  /*1e690*/  FMUL.FTZ R9, R2.reuse, R125 ;  /* 0x0000007d02097220 */ /* 0x040fe20000410000 */
[----:B------:R-:W-:Y:S01]  /*1e6a0*/  LDSM.16.MT88.4 R156, [R202+0xf800] ;  /* 0x00f80000ca9c783b */ /* 0x000fe20000004200 */
        /* <DEDUP_REMOVED lines=14> */
[----:B-1----:R-:W-:Y:S01]  /*1e790*/  F2FP.BF16.PACK_AB R138, R172, R173 ;  /* 0x000000adac8a723e */ /* 0x002fe200000010ff */
        /* <DEDUP_REMOVED lines=9> */
[----:B------:R-:W1:Y:S01]  /*1e830*/  MUFU.EX2 R168, R168 ;  /* 0x000000a800a87308 */ /* 0x000e620000000800 */
[-CC-:B------:R-:W-:Y:S02]  /*1e840*/  FFMA.FTZ R235, R155, R133.reuse, -R144.reuse ;  /* 0x000000859beb7223 */ /* 0x180fe40000010890 */
[--C-:B------:R-:W-:Y:S01]  /*1e850*/  FFMA.FTZ R232, R154, R133, -R144.reuse ;  /* 0x000000859ae87223 */ /* 0x100fe20000010890 */
[----:B---3--:R-:W-:Y:S01]  /*1e860*/  F2FP.BF16.PACK_AB R137, R170, R171 ;  /* 0x000000abaa89723e */ /* 0x008fe200000010ff */
[----:B------:R-:W-:Y:S01]  /*1e870*/  LDSM.16.MT88.4 R100, [R203+0xe000] ;  /* 0x00e00000cb64783b */ /* 0x000fe20000004200 */
[-C--:B------:R-:W-:Y:S02]  /*1e880*/  FFMA.FTZ R237, R153, R133.reuse, -R144 ;  /* 0x0000008599ed7223 */ /* 0x080fe40000010890 */
[-CC-:B------:R-:W-:Y:S02]  /*1e890*/  FFMA.FTZ R234, R152, R133.reuse, -R150.reuse ;  /* 0x0000008598ea7223 */ /* 0x180fe40000010896 */
[-CC-:B------:R-:W-:Y:S01]  /*1e8a0*/  FFMA.FTZ R239, R151, R133.reuse, -R150.reuse ;  /* 0x0000008597ef7223 */ /* 0x180fe20000010896 */
[----:B------:R-:W-:Y:S01]  /*1e8b0*/  MUFU.EX2 R175, R175 ;  /* 0x000000af00af7308 */ /* 0x000fe20000000800 */
[-C--:B------:R-:W-:Y:S01]  /*1e8c0*/  FFMA.FTZ R236, R149, R133.reuse, -R150 ;  /* 0x0000008595ec7223 */ /* 0x080fe20000010896 */
[----:B------:R-:W-:Y:S01]  /*1e8d0*/  LDSM.16.MT88.4 R152, [R203+0xf800] ;  /* 0x00f80000cb98783b */ /* 0x000fe20000004200 */
[-CC-:B------:R-:W-:Y:S02]  /*1e8e0*/  FFMA.FTZ R238, R147, R133.reuse, -R144.reuse ;  /* 0x0000008593ee7223 */ /* 0x180fe40000010890 */
[-CC-:B------:R-:W-:Y:S02]  /*1e8f0*/  FFMA.FTZ R243, R146, R133.reuse, -R144.reuse ;  /* 0x0000008592f37223 */ /* 0x180fe40000010890 */
[-CC-:B------:R-:W-:Y:S02]  /*1e900*/  FFMA.FTZ R240, R145, R133.reuse, -R144.reuse ;  /* 0x0000008591f07223 */ /* 0x180fe40000010890 */
[----:B------:R-:W-:Y:S01]  /*1e910*/  FFMA.FTZ R144, R134, R133, -R144 ;  /* 0x0000008586907223 */ /* 0x000fe20000010890 */
[----:B------:R-:W-:Y:S01]  /*1e920*/  MUFU.EX2 R176, R176 ;  /* 0x000000b000b07308 */ /* 0x000fe20000000800 */
[----:B------:R-:W-:Y:S01]  /*1e930*/  FMUL.FTZ R36, R2, R36 ;  /* 0x0000002402247220 */ /* 0x000fe20000410000 */
[----:B-1----:R-:W-:Y:S01]  /*1e940*/  F2FP.BF16.PACK_AB R139, R168, R169 ;  /* 0x000000a9a88b723e */ /* 0x002fe200000010ff */
[----:B------:R-:W-:Y:S02]  /*1e950*/  FMUL.FTZ R37, R2, R37 ;  /* 0x0000002502257220 */ /* 0x000fe40000410000 */
[C---:B------:R-:W-:Y:S02]  /*1e960*/  FMUL.FTZ R38, R0.reuse, R38 ;  /* 0x0000002600267220 */ /* 0x040fe40000410000 */
[----:B------:R-:W-:Y:S02]  /*1e970*/  FMUL.FTZ R39, R0, R39 ;  /* 0x0000002700277220 */ /* 0x000fe40000410000 */
[C---:B--2---:R-:W-:Y:S01]  /*1e980*/  HMMA.16816.F32.BF16 R4, R136.reuse, R12, R4 ;  /* 0x0000000c8804723c */ /* 0x044fe20000041804 */
[----:B------:R-:W-:Y:S04]  /*1e990*/  MUFU.EX2 R177, R177 ;  /* 0x000000b100b17308 */ /* 0x000fe80000000800 */
[C---:B------:R-:W-:Y:S02]  /*1e9a0*/  FMUL.FTZ R40, R2.reuse, R40 ;  /* 0x0000002802287220 */ /* 0x040fe40000410000 */
[C---:B------:R-:W-:Y:S01]  /*1e9b0*/  FMUL.FTZ R12, R2.reuse, R120 ;  /* 0x00000078020c7220 */ /* 0x040fe20000410000 */
[C---:B------:R-:W-:Y:S03]  /*1e9c0*/  HMMA.16816.F32.BF16 R8, R136.reuse, R14, R8 ;  /* 0x0000000e8808723c */ /* 0x040fe60000041808 */
[----:B------:R-:W-:Y:S01]  /*1e9d0*/  MUFU.EX2 R178, R178 ;  /* 0x000000b200b27308 */ /* 0x000fe20000000800 */
[C---:B------:R-:W-:Y:S02]  /*1e9e0*/  FMUL.FTZ R13, R2.reuse, R121 ;  /* 0x00000079020d7220 */ /* 0x040fe40000410000 */
[----:B------:R-:W-:Y:S02]  /*1e9f0*/  FMUL.FTZ R41, R2, R41 ;  /* 0x0000002902297220 */ /* 0x000fe40000410000 */
[C---:B------:R-:W-:Y:S04]  /*1ea00*/  FMUL.FTZ R14, R0.reuse, R122 ;  /* 0x0000007a000e7220 */ /* 0x040fe80000410000 */
[C---:B------:R-:W-:Y:S01]  /*1ea10*/  FMUL.FTZ R15, R0.reuse, R123 ;  /* 0x0000007b000f7220 */ /* 0x040fe20000410000 */
[----:B------:R-:W-:Y:S01]  /*1ea20*/  MUFU.EX2 R179, R179 ;  /* 0x000000b300b37308 */ /* 0x000fe20000000800 */
[----:B------:R-:W1:Y:S01]  /*1ea30*/  LDSM.16.MT88.4 R120, [R202+0xc000] ;  /* 0x00c00000ca78783b */ /* 0x000e620000004200 */
[C---:B------:R-:W-:Y:S02]  /*1ea40*/  FMUL.FTZ R42, R0.reuse, R42 ;  /* 0x0000002a002a7220 */ /* 0x040fe40000410000 */
[----:B------:R-:W-:Y:S02]  /*1ea50*/  FMUL.FTZ R43, R0, R43 ;  /* 0x0000002b002b7220 */ /* 0x000fe40000410000 */
[C---:B------:R-:W-:Y:S03]  /*1ea60*/  HMMA.16816.F32.BF16 R12, R136.reuse, R20, R12 ;  /* 0x00000014880c723c */ /* 0x040fe6000004180c */
[C---:B------:R-:W-:Y:S01]  /*1ea70*/  FMUL.FTZ R44, R2.reuse, R44 ;  /* 0x0000002c022c7220 */ /* 0x040fe20000410000 */
[----:B------:R-:W-:Y:S01]  /*1ea80*/  MUFU.EX2 R180, R180 ;  /* 0x000000b400b47308 */ /* 0x000fe20000000800 */
[C---:B------:R-:W-:Y:S02]  /*1ea90*/  FMUL.FTZ R45, R2.reuse, R45 ;  /* 0x0000002d022d7220 */ /* 0x040fe40000410000 */
[C---:B------:R-:W-:Y:S01]  /*1eaa0*/  FMUL.FTZ R20, R2.reuse, R112 ;  /* 0x0000007002147220 */ /* 0x040fe20000410000 */
[C---:B------:R-:W-:Y:S04]  /*1eab0*/  HMMA.16816.F32.BF16 R16, R136.reuse, R22, R16 ;  /* 0x000000168810723c */ /* 0x040fe80000041810 */
[----:B------:R-:W-:Y:S02]  /*1eac0*/  FMUL.FTZ R21, R2, R113 ;  /* 0x0000007102157220 */ /* 0x000fe40000410000 */
[C---:B------:R-:W-:Y:S01]  /*1ead0*/  FMUL.FTZ R46, R0.reuse, R46 ;  /* 0x0000002e002e7220 */ /* 0x040fe20000410000 */
[----:B------:R-:W-:Y:S01]  /*1eae0*/  MUFU.EX2 R181, R181 ;  /* 0x000000b500b57308 */ /* 0x000fe20000000800 */
[C---:B------:R-:W-:Y:S04]  /*1eaf0*/  FMUL.FTZ R22, R0.reuse, R114 ;  /* 0x0000007200167220 */ /* 0x040fe80000410000 */
[C---:B------:R-:W-:Y:S02]  /*1eb00*/  FMUL.FTZ R23, R0.reuse, R115 ;  /* 0x0000007300177220 */ /* 0x040fe40000410000 */
[----:B------:R-:W2:Y:S01]  /*1eb10*/  LDSM.16.MT88.4 R112, [R205+0xe000] ;  /* 0x00e00000cd70783b */ /* 0x000ea20000004200 */
[----:B------:R-:W-:Y:S02]  /*1eb20*/  FMUL.FTZ R47, R0, R47 ;  /* 0x0000002f002f7220 */ /* 0x000fe40000410000 */
[C---:B------:R-:W-:Y:S01]  /*1eb30*/  FMUL.FTZ R48, R2.reuse, R48 ;  /* 0x0000003002307220 */ /* 0x040fe20000410000 */
[----:B------:R-:W-:Y:S01]  /*1eb40*/  MUFU.EX2 R182, R182 ;  /* 0x000000b600b67308 */ /* 0x000fe20000000800 */
[C---:B------:R-:W-:Y:S03]  /*1eb50*/  HMMA.16816.F32.BF16 R20, R136.reuse, R28, R20 ;  /* 0x0000001c8814723c */ /* 0x040fe60000041814 */
[----:B------:R-:W-:Y:S02]  /*1eb60*/  FMUL.FTZ R49, R2, R49 ;  /* 0x0000003102317220 */ /* 0x000fe40000410000 */
[----:B------:R-:W-:Y:S02]  /*1eb70*/  FMUL.FTZ R50, R0, R50 ;  /* 0x0000003200327220 */ /* 0x000fe40000410000 */
[C---:B------:R-:W-:Y:S01]  /*1eb80*/  FMUL.FTZ R28, R2.reuse, R104 ;  /* 0x00000068021c7220 */ /* 0x040fe20000410000 */
[C---:B------:R-:W-:Y:S01]  /*1eb90*/  HMMA.16816.F32.BF16 R24, R136.reuse, R30, R24 ;  /* 0x0000001e8818723c */ /* 0x040fe20000041818 */
[----:B------:R-:W-:Y:S03]  /*1eba0*/  MUFU.EX2 R183, R183 ;  /* 0x000000b700b77308 */ /* 0x000fe60000000800 */
[----:B------:R-:W-:Y:S02]  /*1ebb0*/  FMUL.FTZ R29, R2, R105 ;  /* 0x00000069021d7220 */ /* 0x000fe40000410000 */
[C---:B------:R-:W-:Y:S02]  /*1ebc0*/  FMUL.FTZ R51, R0.reuse, R51 ;  /* 0x0000003300337220 */ /* 0x040fe40000410000 */
[C---:B------:R-:W-:Y:S03]  /*1ebd0*/  FMUL.FTZ R30, R0.reuse, R106 ;  /* 0x0000006a001e7220 */ /* 0x040fe60000410000 */
[----:B------:R-:W-:Y:S01]  /*1ebe0*/  MUFU.EX2 R228, R228 ;  /* 0x000000e400e47308 */ /* 0x000fe20000000800 */
[----:B------:R-:W-:Y:S02]  /*1ebf0*/  FMUL.FTZ R31, R0, R107 ;  /* 0x0000006b001f7220 */ /* 0x000fe40000410000 */
[----:B------:R-:W3:Y:S01]  /*1ec00*/  LDSM.16.MT88.4 R104, [R204+0xe000] ;  /* 0x00e00000cc68783b */ /* 0x000ee20000004200 */
[C---:B------:R-:W-:Y:S02]  /*1ec10*/  FMUL.FTZ R52, R2.reuse, R52 ;  /* 0x0000003402347220 */ /* 0x040fe40000410000 */
[----:B------:R-:W-:Y:S02]  /*1ec20*/  FMUL.FTZ R53, R2, R53 ;  /* 0x0000003502357220 */ /* 0x000fe40000410000 */
[C---:B-1----:R-:W-:Y:S02]  /*1ec30*/  HMMA.16816.F32.BF16 R28, R136.reuse, R120, R28 ;  /* 0x00000078881c723c */ /* 0x042fe4000004181c */
[----:B------:R-:W-:Y:S01]  /*1ec40*/  MUFU.EX2 R233, R233 ;  /* 0x000000e900e97308 */ /* 0x000fe20000000800 */
[C---:B------:R-:W-:Y:S02]  /*1ec50*/  FMUL.FTZ R54, R0.reuse, R54 ;  /* 0x0000003600367220 */ /* 0x040fe40000410000 */
[----:B------:R-:W-:Y:S02]  /*1ec60*/  FMUL.FTZ R55, R0, R55 ;  /* 0x0000003700377220 */ /* 0x000fe40000410000 */
[C---:B------:R-:W-:Y:S01]  /*1ec70*/  FMUL.FTZ R56, R2.reuse, R56 ;  /* 0x0000003802387220 */ /* 0x040fe20000410000 */
[C---:B------:R-:W-:Y:S01]  /*1ec80*/  HMMA.16816.F32.BF16 R32, R136.reuse, R122, R32 ;  /* 0x0000007a8820723c */ /* 0x040fe20000041820 */
[----:B------:R-:W-:Y:S03]  /*1ec90*/  LDSM.16.MT88.4 R120, [R202+0xc800] ;  /* 0x00c80000ca78783b */ /* 0x000fe60000004200 */
[----:B------:R-:W-:Y:S01]  /*1eca0*/  FMUL.FTZ R57, R2, R57 ;  /* 0x0000003902397220 */ /* 0x000fe20000410000 */
[----:B------:R-:W-:Y:S01]  /*1ecb0*/  MUFU.EX2 R230, R230 ;  /* 0x000000e600e67308 */ /* 0x000fe20000000800 */
[C---:B------:R-:W-:Y:S02]  /*1ecc0*/  FMUL.FTZ R58, R0.reuse, R58 ;  /* 0x0000003a003a7220 */ /* 0x040fe40000410000 */
[C---:B--2---:R-:W-:Y:S04]  /*1ecd0*/  HMMA.16816.F32.BF16 R36, R136.reuse, R112, R36 ;  /* 0x000000708824723c */ /* 0x044fe80000041824 */
[----:B------:R-:W-:Y:S02]  /*1ece0*/  FMUL.FTZ R59, R0, R59 ;  /* 0x0000003b003b7220 */ /* 0x000fe40000410000 */
[C---:B------:R-:W-:Y:S01]  /*1ecf0*/  FMUL.FTZ R60, R2.reuse, R60 ;  /* 0x0000003c023c7220 */ /* 0x040fe20000410000 */
[----:B------:R-:W-:Y:S01]  /*1ed00*/  MUFU.EX2 R235, R235 ;  /* 0x000000eb00eb7308 */ /* 0x000fe20000000800 */
[C---:B------:R-:W-:Y:S01]  /*1ed10*/  HMMA.16816.F32.BF16 R40, R136.reuse, R114, R40 ;  /* 0x000000728828723c */ /* 0x040fe20000041828 */
[----:B------:R-:W-:Y:S03]  /*1ed20*/  LDSM.16.MT88.4 R112, [R205+0xc800] ;  /* 0x00c80000cd70783b */ /* 0x000fe60000004200 */
[----:B------:R-:W-:Y:S02]  /*1ed30*/  FMUL.FTZ R61, R2, R61 ;  /* 0x0000003d023d7220 */ /* 0x000fe40000410000 */
[C---:B------:R-:W-:Y:S02]  /*1ed40*/  FMUL.FTZ R62, R0.reuse, R62 ;  /* 0x0000003e003e7220 */ /* 0x040fe40000410000 */
[----:B------:R-:W-:Y:S01]  /*1ed50*/  FMUL.FTZ R63, R0, R63 ;  /* 0x0000003f003f7220 */ /* 0x000fe20000410000 */
[----:B------:R-:W-:Y:S01]  /*1ed60*/  MUFU.EX2 R232, R232 ;  /* 0x000000e800e87308 */ /* 0x000fe20000000800 */
[C---:B---3--:R-:W-:Y:S03]  /*1ed70*/  HMMA.16816.F32.BF16 R44, R136.reuse, R104, R44 ;  /* 0x00000068882c723c */ /* 0x048fe6000004182c */
[C---:B------:R-:W-:Y:S02]  /*1ed80*/  FMUL.FTZ R64, R2.reuse, R64 ;  /* 0x0000004002407220 */ /* 0x040fe40000410000 */
        /* <DEDUP_REMOVED lines=12> */
[----:B------:R-:W2:Y:S03]  /*1ee50*/  LDSM.16.MT88.4 R100, [R204+0x10000] ;  /* 0x01000000cc64783b */ /* 0x000ea60000004200 */
[----:B------:R-:W-:Y:S02]  /*1ee60*/  FMUL.FTZ R71, R0, R71 ;  /* 0x0000004700477220 */ /* 0x000fe40000410000 */
[C---:B------:R-:W-:Y:S01]  /*1ee70*/  FMUL.FTZ R72, R2.reuse, R72 ;  /* 0x0000004802487220 */ /* 0x040fe20000410000 */
[----:B------:R-:W-:Y:S01]  /*1ee80*/  MUFU.EX2 R239, R239 ;  /* 0x000000ef00ef7308 */ /* 0x000fe20000000800 */
[C---:B------:R-:W-:Y:S04]  /*1ee90*/  HMMA.16816.F32.BF16 R60, R136.reuse, R108, R60 ;  /* 0x0000006c883c723c */ /* 0x040fe8000004183c */
[----:B------:R-:W-:Y:S02]  /*1eea0*/  FMUL.FTZ R73, R2, R73 ;  /* 0x0000004902497220 */ /* 0x000fe40000410000 */
[C---:B------:R-:W-:Y:S02]  /*1eeb0*/  FMUL.FTZ R74, R0.reuse, R74 ;  /* 0x0000004a004a7220 */ /* 0x040fe40000410000 */
[C---:B------:R-:W-:Y:S01]  /*1eec0*/  HMMA.16816.F32.BF16 R64, R136.reuse, R110, R64 ;  /* 0x0000006e8840723c */ /* 0x040fe20000041840 */
[----:B------:R-:W3:Y:S01]  /*1eed0*/  LDSM.16.MT88.4 R108, [R203+0x10000] ;  /* 0x01000000cb6c783b */ /* 0x000ee20000004200 */
[----:B------:R-:W-:Y:S02]  /*1eee0*/  MUFU.EX2 R236, R236 ;  /* 0x000000ec00ec7308 */ /* 0x000fe40000000800 */
[----:B------:R-:W-:Y:S02]  /*1eef0*/  FMUL.FTZ R75, R0, R75 ;  /* 0x0000004b004b7220 */ /* 0x000fe40000410000 */
[C---:B------:R-:W-:Y:S02]  /*1ef00*/  FMUL.FTZ R84, R2.reuse, R84 ;  /* 0x0000005402547220 */ /* 0x040fe40000410000 */
[----:B------:R-:W-:Y:S01]  /*1ef10*/  FMUL.FTZ R85, R2, R85 ;  /* 0x0000005502557220 */ /* 0x000fe20000410000 */
[C---:B-1----:R-:W-:Y:S03]  /*1ef20*/  HMMA.16816.F32.BF16 R68, R136.reuse, R104, R68 ;  /* 0x000000688844723c */ /* 0x042fe60000041844 */
[C---:B------:R-:W-:Y:S01]  /*1ef30*/  FMUL.FTZ R86, R0.reuse, R86 ;  /* 0x0000005600567220 */ /* 0x040fe20000410000 */
[----:B------:R-:W-:Y:S01]  /*1ef40*/  MUFU.EX2 R238, R238 ;  /* 0x000000ee00ee7308 */ /* 0x000fe20000000800 */
[----:B------:R-:W-:Y:S02]  /*1ef50*/  FMUL.FTZ R87, R0, R87 ;  /* 0x0000005700577220 */ /* 0x000fe40000410000 */
[--C-:B------:R-:W-:Y:S01]  /*1ef60*/  FFMA.FTZ R174, R174, R133, -R150.reuse ;  /* 0x00000085aeae7223 */ /* 0x100fe20000010896 */
[C---:B------:R-:W-:Y:S01]  /*1ef70*/  HMMA.16816.F32.BF16 R72, R136.reuse, R106, R72 ;  /* 0x0000006a8848723c */ /* 0x040fe20000041848 */
[----:B------:R-:W1:Y:S03]  /*1ef80*/  LDSM.16.MT88.4 R104, [R202+0x10000] ;  /* 0x01000000ca68783b */ /* 0x000e660000004200 */
[C---:B------:R-:W-:Y:S02]  /*1ef90*/  FMUL.FTZ R76, R2.reuse, R76 ;  /* 0x0000004c024c7220 */ /* 0x040fe40000410000 */
[----:B------:R-:W-:Y:S01]  /*1efa0*/  FMUL.FTZ R77, R2, R77 ;  /* 0x0000004d024d7220 */ /* 0x000fe20000410000 */
[----:B------:R-:W4:Y:S01]  /*1efb0*/  MUFU.EX2 R174, R174 ;  /* 0x000000ae00ae7308 */ /* 0x000f220000000800 */
[C---:B------:R-:W-:Y:S04]  /*1efc0*/  FMUL.FTZ R78, R0.reuse, R78 ;  /* 0x0000004e004e7220 */ /* 0x040fe80000410000 */
[----:B------:R-:W-:Y:S02]  /*1efd0*/  FMUL.FTZ R79, R0, R79 ;  /* 0x0000004f004f7220 */ /* 0x000fe40000410000 */
[----:B------:R-:W-:Y:S02]  /*1efe0*/  FFMA.FTZ R150, R148, R133, -R150 ;  /* 0x0000008594967223 */ /* 0x000fe40000010896 */
[C---:B------:R-:W-:Y:S01]  /*1eff0*/  FMUL.FTZ R88, R2.reuse, R88 ;  /* 0x0000005802587220 */ /* 0x040fe20000410000 */
[----:B------:R5:W-:Y:S01]  /*1f000*/  MUFU.EX2 R133, R144 ;  /* 0x0000009000857308 */ /* 0x000be20000000800 */
[C---:B------:R-:W-:Y:S01]  /*1f010*/  FMUL.FTZ R89, R2.reuse, R89 ;  /* 0x0000005902597220 */ /* 0x040fe20000410000 */
[C---:B--2---:R-:W-:Y:S03]  /*1f020*/  HMMA.16816.F32.BF16 R76, R136.reuse, R100, R76 ;  /* 0x00000064884c723c */ /* 0x044fe6000004184c */
[C---:B------:R-:W-:Y:S02]  /*1f030*/  FMUL.FTZ R80, R2.reuse, R80 ;  /* 0x0000005002507220 */ /* 0x040fe40000410000 */
[----:B------:R-:W-:Y:S02]  /*1f040*/  FMUL.FTZ R81, R2, R81 ;  /* 0x0000005102517220 */ /* 0x000fe40000410000 */
[C---:B------:R-:W-:Y:S01]  /*1f050*/  FMUL.FTZ R82, R0.reuse, R82 ;  /* 0x0000005200527220 */ /* 0x040fe20000410000 */
[----:B------:R2:W1:Y:S01]  /*1f060*/  MUFU.EX2 R241, R150 ;  /* 0x0000009600f17308 */ /* 0x0004620000000800 */
[C---:B------:R-:W-:Y:S03]  /*1f070*/  FMUL.FTZ R83, R0.reuse, R83 ;  /* 0x0000005300537220 */ /* 0x040fe60000410000 */
[C---:B------:R-:W-:Y:S01]  /*1f080*/  FMUL.FTZ R90, R0.reuse, R90 ;  /* 0x0000005a005a7220 */ /* 0x040fe20000410000 */
[----:B----4-:R-:W-:Y:S01]  /*1f090*/  F2FP.BF16.PACK_AB R100, R175, R174 ;  /* 0x000000aeaf64723e */ /* 0x010fe200000010ff */
[----:B------:R-:W-:Y:S01]  /*1f0a0*/  FMUL.FTZ R91, R0, R91 ;  /* 0x0000005b005b7220 */ /* 0x000fe20000410000 */
[----:B------:R-:W-:Y:S01]  /*1f0b0*/  F2FP.BF16.PACK_AB R101, R179, R178 ;  /* 0x000000b2b365723e */ /* 0x000fe200000010ff */
[C---:B------:R-:W-:Y:S02]  /*1f0c0*/  HMMA.16816.F32.BF16 R80, R136.reuse, R102, R80 ;  /* 0x000000668850723c */ /* 0x040fe40000041850 */
[----:B------:R-:W4:Y:S01]  /*1f0d0*/  MUFU.EX2 R243, R243 ;  /* 0x000000f300f37308 */ /* 0x000f220000000800 */
[C---:B------:R-:W-:Y:S02]  /*1f0e0*/  FMUL.FTZ R92, R2.reuse, R92 ;  /* 0x0000005c025c7220 */ /* 0x040fe40000410000 */
[----:B------:R-:W-:Y:S01]  /*1f0f0*/  FMUL.FTZ R93, R2, R93 ;  /* 0x0000005d025d7220 */ /* 0x000fe20000410000 */
[----:B-----5:R-:W-:Y:S01]  /*1f100*/  LDSM.16.MT88.4 R144, [R205+0xf800] ;  /* 0x00f80000cd90783b */ /* 0x020fe20000004200 */
[C---:B------:R-:W-:Y:S01]  /*1f110*/  FMUL.FTZ R94, R0.reuse, R94 ;  /* 0x0000005e005e7220 */ /* 0x040fe20000410000 */
[C---:B---3--:R-:W-:Y:S04]  /*1f120*/  HMMA.16816.F32.BF16 R84, R136.reuse, R108, R84 ;  /* 0x0000006c8854723c */ /* 0x048fe80000041854 */
[----:B------:R-:W-:Y:S01]  /*1f130*/  FMUL.FTZ R95, R0, R95 ;  /* 0x0000005f005f7220 */ /* 0x000fe20000410000 */
[----:B------:R-:W-:Y:S01]  /*1f140*/  F2FP.BF16.PACK_AB R102, R177, R176 ;  /* 0x000000b0b166723e */ /* 0x000fe200000010ff */
[C---:B------:R-:W-:Y:S01]  /*1f150*/  FMUL.FTZ R96, R2.reuse, R96 ;  /* 0x0000006002607220 */ /* 0x040fe20000410000 */
[----:B------:R-:W-:Y:S01]  /*1f160*/  F2FP.BF16.PACK_AB R103, R181, R180 ;  /* 0x000000b4b567723e */ /* 0x000fe200000010ff */
[C---:B------:R-:W-:Y:S01]  /*1f170*/  HMMA.16816.F32.BF16 R88, R136.reuse, R110, R88 ;  /* 0x0000006e8858723c */ /* 0x040fe20000041858 */
[----:B------:R-:W3:Y:S01]  /*1f180*/  LDSM.16.MT88.4 R108, [R204+0xc800] ;  /* 0x00c80000cc6c783b */ /* 0x000ee20000004200 */
[----:B------:R-:W5:Y:S02]  /*1f190*/  MUFU.EX2 R240, R240 ;  /* 0x000000f000f07308 */ /* 0x000f640000000800 */
[----:B------:R-:W-:Y:S02]  /*1f1a0*/  FMUL.FTZ R97, R2, R97 ;  /* 0x0000006102617220 */ /* 0x000fe40000410000 */
[C---:B------:R-:W-:Y:S02]  /*1f1b0*/  FMUL.FTZ R98, R0.reuse, R98 ;  /* 0x0000006200627220 */ /* 0x040fe40000410000 */
[C---:B-1----:R-:W-:Y:S01]  /*1f1c0*/  HMMA.16816.F32.BF16 R92, R136.reuse, R104, R92 ;  /* 0x00000068885c723c */ /* 0x042fe2000004185c */
[----:B--2---:R-:W-:Y:S03]  /*1f1d0*/  LDSM.16.MT88.4 R148, [R204+0xf800] ;  /* 0x00f80000cc94783b */ /* 0x004fe60000004200 */
[----:B------:R-:W-:Y:S02]  /*1f1e0*/  FMUL.FTZ R99, R0, R99 ;  /* 0x0000006300637220 */ /* 0x000fe40000410000 */
[----:B------:R-:W-:Y:S02]  /*1f1f0*/  FFMA.FTZ R167, R2, R231, R167 ;  /* 0x000000e702a77223 */ /* 0x000fe400000100a7 */
[----:B------:R-:W-:Y:S03]  /*1f200*/  FFMA.FTZ R171, R0, R229, R171 ;  /* 0x000000e500ab7223 */ /* 0x000fe600000100ab */
[----:B------:R-:W-:Y:S01]  /*1f210*/  HMMA.16816.F32.BF16 R96, R136, R106, R96 ;  /* 0x0000006a8860723c */ /* 0x000fe20000041860 */
[----:B------:R-:W1:Y:S02]  /*1f220*/  LDSM.16.MT88.4 R104, [R202+0xe800] ;  /* 0x00e80000ca68783b */ /* 0x000e640000004200 */
[----:B------:R-:W-:Y:S02]  /*1f230*/  FADD.FTZ R166, R166, R167 ;  /* 0x000000a7a6a67221 */ /* 0x000fe40000010000 */
[----:B------:R-:W-:Y:S02]  /*1f240*/  FADD.FTZ R170, R170, R171 ;  /* 0x000000abaaaa7221 */ /* 0x000fe40000010000 */
[----:B------:R-:W-:Y:S01]  /*1f250*/  F2FP.BF16.PACK_AB R136, R239, R234 ;  /* 0x000000eaef88723e */ /* 0x000fe200000010ff */
[C---:B------:R-:W-:Y:S05]  /*1f260*/  HMMA.16816.F32.BF16 R4, R100.reuse, R112, R4 ;  /* 0x000000706404723c */ /* 0x040fea0000041804 */
[----:B------:R-:W-:Y:S01]  /*1f270*/  F2FP.BF16.PACK_AB R138, R241, R236 ;  /* 0x000000ecf18a723e */ /* 0x000fe200000010ff */
[----:B------:R-:W-:Y:S01]  /*1f280*/  IMAD.MOV.U32 R0, RZ, RZ, R3 ;  /* 0x000000ffff007224 */ /* 0x000fe200078e0003 */
[----:B----4-:R-:W-:Y:S01]  /*1f290*/  F2FP.BF16.PACK_AB R137, R243, R238 ;  /* 0x000000eef389723e */ /* 0x010fe200000010ff */
[C---:B------:R-:W-:Y:S01]  /*1f2a0*/  HMMA.16816.F32.BF16 R8, R100.reuse, R114, R8 ;  /* 0x000000726408723c */ /* 0x040fe20000041808 */
[----:B------:R-:W-:Y:S03]  /*1f2b0*/  LDSM.16.MT88.4 R112, [R204+0x10800] ;  /* 0x01080000cc70783b */ /* 0x000fe60000004200 */
[----:B-----5:R-:W-:Y:S01]  /*1f2c0*/  F2FP.BF16.PACK_AB R139, R133, R240 ;  /* 0x000000f0858b723e */ /* 0x020fe200000010ff */
[----:B------:R-:W-:Y:S03]  /*1f2d0*/  IMAD.MOV.U32 R2, RZ, RZ, R132 ;  /* 0x000000ffff027224 */ /* 0x000fe600078e0084 */
[C---:B---3--:R-:W-:Y:S08]  /*1f2e0*/  HMMA.16816.F32.BF16 R12, R100.reuse, R108, R12 ;  /* 0x0000006c640c723c */ /* 0x048ff0000004180c */
        /* <DEDUP_REMOVED lines=124> */
.L_x_2722:
        /* <DEDUP_REMOVED lines=11> */
.L_x_2745:
[----:B--23--:R-:W-:Y:S01]  /*1fb60*/  FADD.FTZ R231, R6, R231 ;  /* 0x000000e706e77221 */ /* 0x00cfe20000010000 */
[----:B------:R-:W-:Y:S05]  /*1fb70*/  BRA.DIV ~URZ, `(.L_x_2733) ;  /* 0x00001be27f007947 */ /* 0x000fea000b800000 */
[----:B------:R-:W2:Y:S04]  /*1fb80*/  SHFL.BFLY PT, R0, R229, 0x2, 0x1f ;  /* 0x0c401f00e5007f89 */ /* 0x000ea800000e0000 */
[----:B------:R-:W3:Y:S01]  /*1fb90*/  SHFL.BFLY PT, R10, R231, 0x1, 0x1f ;  /* 0x0c201f00e70a7f89 */ /* 0x000ee200000e0000 */
[----:B--2---:R-:W-:Y:S02]  /*1fba0*/  FADD.FTZ R7, R0, R229 ;  /* 0x000000e500077221 */ /* 0x004fe40000010000 */
[----:B---3--:R-:W-:-:S03]  /*1fbb0*/  FADD.FTZ R10, R231, R10 ;  /* 0x0000000ae70a7221 */ /* 0x008fc60000010000 */
[----:B------:R2:W3:Y:S04]  /*1fbc0*/  SHFL.BFLY PT, R6, R7, 0x1, 0x1f ;  /* 0x0c201f0007067f89 */ /* 0x0004e800000e0000 */
.L_x_2746:
        /* <DEDUP_REMOVED lines=266> */
.L_x_2735:
[----:B------:R-:W-:Y:S02]  /*20c70*/  ULDC.64 UR4, c[0x0][0x118] ;  /* 0x0000460000047ab9 */ /* 0x000fe40000000a00 */
[----:B------:R-:W2:Y:S04]  /*20c80*/  LD.E R2, [R8.64+0x60] ;  /* 0x0000600408027980 */ /* 0x000ea8000c101900 */
[----:B------:R-:W3:Y:S01]  /*20c90*/  LD.E R3, [R8.64+0xb4] ;  /* 0x0000b40408037980 */ /* 0x000ee2000c101900 */
[----:B--2---:R-:W-:-:S04]  /*20ca0*/  IMAD R2, R2, R215, R213 ;  /* 0x000000d702027224 */ /* 0x004fc800078e02d5 */
[----:B---3--:R-:W-:Y:S02]  /*20cb0*/  IMAD R3, R3, R2, RZ ;  /* 0x0000000203037224 */ /* 0x008fe400078e02ff */
.L_x_2736:
[----:B------:R-:W-:Y:S05]  /*20cc0*/  BSYNC B0 ;  /* 0x0000000000007941 */ /* 0x000fea0003800000 */
.L_x_2734:
        /* <DEDUP_REMOVED lines=48> */
.L_x_2738:
[----:B---3--:R-:W-:Y:S05]  /*20fd0*/  BSYNC B0 ;  /* 0x0000000000007941 */ /* 0x008fea0003800000 */
.L_x_2737:
        /* <DEDUP_REMOVED lines=45> */
.L_x_2740:
[----:B------:R-:W-:Y:S05]  /*212b0*/  BSYNC B0 ;  /* 0x0000000000007941 */ /* 0x000fea0003800000 */
.L_x_2739:
        /* <DEDUP_REMOVED lines=21> */
.L_x_2742:
[----:B------:R-:W-:Y:S05]  /*21410*/  BSYNC B0 ;  /* 0x0000000000007941 */ /* 0x000fea0003800000 */
.L_x_2741:
        /* <DEDUP_REMOVED lines=21> */
.L_x_2744:
[----:B------:R-:W-:Y:S05]  /*21570*/  BSYNC B0 ;  /* 0x0000000000007941 */ /* 0x000fea0003800000 */
.L_x_2743:
[----:B------:R-:W-:Y:S01]  /*21580*/  IADD3 R0, R15, 0x30, RZ ;  /* 0x000000300f007810 */ /* 0x000fe20007ffe0ff */
[----:B------:R-:W-:-:S03]  /*21590*/  IMAD.MOV.U32 R215, RZ, RZ, 0x0 ;  /* 0x00000000ffd77424 */ /* 0x000fc600078e00ff */
[----:B------:R-:W-:-:S13]  /*215a0*/  ISETP.GE.AND P0, PT, R0, R3, PT ;  /* 0x000000030000720c */ /* 0x000fda0003f06270 */
[----:B------:R-:W-:Y:S05]  /*215b0*/  @P0 RET.REL.NODEC R214 `(_ZN5flash24flash_fwd_splitkv_kernelI23Flash_fwd_kernel_traitsILi192ELi64ELi64ELi4ELb0ELb0EN7cutlass10bfloat16_tE19Flash_kernel_traitsILi192ELi64ELi64ELi4ES3_EELb0ELb1ELb0ELb0ELb0ELb1ELb0ELb1EEEvNS_16Flash_fwd_paramsE) ;  /* 0xfffdea40d6000950 */ /* 0x000fea0003c3ffff */
        /* <DEDUP_REMOVED lines=17> */
[----:B------:R-:W-:Y:S05]  /*216d0*/  @P0 RET.REL.NODEC R214 `(_ZN5flash24flash_fwd_splitkv_kernelI23Flash_fwd_kernel_traitsILi192ELi64ELi64ELi4ELb0ELb0EN7cutlass10bfloat16_tE19Flash_kernel_traitsILi192ELi64ELi64ELi4ES3_EELb0ELb1ELb0ELb0ELb0ELb1ELb0ELb1EEEvNS_16Flash_fwd_paramsE) ;  /* 0xfffde920d6000950 */ /* 0x000fea0003c3ffff */
[----:B------:R-:W-:Y:S01]  /*216e0*/  MOV R215, 0x0 ;  /* 0x0000000000d77802 */ /* 0x000fe20000000f00 */
[----:B------:R-:W-:-:S02]  /*216f0*/  ULDC.64 UR4, c[0x0][0x118] ;  /* 0x0000460000047ab9 */ /* 0x000fc40000000a00 */
[----:B------:R2:W-:Y:S01]  /*21700*/  ST.E.128 [R4.64+0x100], R60 ;  /* 0x0001003c04007985 */ /* 0x0005e2000c101d04 */
[----:B------:R-:W-:Y:S05]  /*21710*/  RET.REL.NODEC R214 `(_ZN5flash24flash_fwd_splitkv_kernelI23Flash_fwd_kernel_traitsILi192ELi64ELi64ELi4ELb0ELb0EN7cutlass10bfloat16_tE19Flash_kernel_traitsILi192ELi64ELi64ELi4ES3_EELb0ELb1ELb0ELb0ELb0ELb1ELb0ELb1EEEvNS_16Flash_fwd_paramsE) ;  /* 0xfffde8e0d6007950 */ /* 0x000fea0003c3ffff */
.L_x_2732:
[----:B------:R-:W-:Y:S02]  /*21720*/  MOV R6, 0x2 ;  /* 0x0000000200067802 */ /* 0x000fe40000000f00 */
[----:B------:R-:W-:Y:S02]  /*21730*/  MOV R4, 0x21750 ;  /* 0x0002175000047802 */ /* 0x000fe40000000f00 */
[----:B-1---5:R-:W-:Y:S05]  /*21740*/  CALL.REL.NOINC `($__internal_19_$__cuda_sm70_shflsync_bfly_p) ;  /* 0x000000f000007944 */ /* 0x022fea0003c00000 */
[----:B-12---:R-:W-:Y:S05]  /*21750*/  BRA `(.L_x_2745) ;  /* 0xffffe40000007947 */ /* 0x006fea000383ffff */
.L_x_2733:
[----:B------:R-:W-:Y:S02]  /*21760*/  MOV R6, 0x1 ;  /* 0x0000000100067802 */ /* 0x000fe40000000f00 */
[----:B------:R-:W-:Y:S02]  /*21770*/  MOV R4, 0x21790 ;  /* 0x0002179000047802 */ /* 0x000fe40000000f00 */
[----:B-1---5:R-:W-:Y:S05]  /*21780*/  CALL.REL.NOINC `($__internal_19_$__cuda_sm70_shflsync_bfly_p) ;  /* 0x000000b000007944 */ /* 0x022fea0003c00000 */
[----:B--2---:R-:W-:Y:S01]  /*21790*/  FADD.FTZ R10, R231, R6 ;  /* 0x00000006e70a7221 */ /* 0x004fe20000010000 */
[----:B-1----:R-:W-:Y:S02]  /*217a0*/  MOV R231, R229 ;  /* 0x000000e500e77202 */ /* 0x002fe40000000f00 */
[----:B------:R-:W-:Y:S02]  /*217b0*/  MOV R6, 0x2 ;  /* 0x0000000200067802 */ /* 0x000fe40000000f00 */
[----:B------:R-:W-:-:S02]  /*217c0*/  MOV R4, 0x217e0 ;  /* 0x000217e000047802 */ /* 0x000fc40000000f00 */
[----:B------:R-:W-:Y:S05]  /*217d0*/  CALL.REL.NOINC `($__internal_19_$__cuda_sm70_shflsync_bfly_p) ;  /* 0x0000006000007944 */ /* 0x000fea0003c00000 */
[----:B--2---:R-:W-:Y:S01]  /*217e0*/  FADD.FTZ R7, R229, R6 ;  /* 0x00000006e5077221 */ /* 0x004fe20000010000 */
[----:B------:R-:W-:-:S02]  /*217f0*/  MOV R6, 0x1 ;  /* 0x0000000100067802 */ /* 0x000fc40000000f00 */
[----:B------:R-:W-:Y:S02]  /*21800*/  MOV R4, 0x21830 ;  /* 0x0002183000047802 */ /* 0x000fe40000000f00 */
[----:B-1----:R-:W-:Y:S02]  /*21810*/  MOV R231, R7 ;  /* 0x0000000700e77202 */ /* 0x002fe40000000f00 */
[----:B------:R-:W-:Y:S05]  /*21820*/  CALL.REL.NOINC `($__internal_19_$__cuda_sm70_shflsync_bfly_p) ;  /* 0x0000001000007944 */ /* 0x000fea0003c00000 */
[----:B-12---:R-:W-:Y:S05]  /*21830*/  BRA `(.L_x_2746) ;  /* 0xffffe39000007947 */ /* 0x006fea000383ffff */
        .weak           $__internal_19_$__cuda_sm70_shflsync_bfly_p
        .type           $__internal_19_$__cuda_sm70_shflsync_bfly_p,@function
        .size           $__internal_19_$__cuda_sm70_shflsync_bfly_p,(.L_x_7793 - $__internal_19_$__cuda_sm70_shflsync_bfly_p)
$__internal_19_$__cuda_sm70_shflsync_bfly_p:
[----:B------:R-:W-:Y:S01]  /*21840*/  MOV R12, R4 ;  /* 0x00000004000c7202 */ /* 0x000fe20000000f00 */
[----:B------:R-:W-:Y:S04]  /*21850*/  WARPSYNC R0 ;  /* 0x0000000000007348 */ /* 0x000fe80003800000 */
[----:B------:R-:W-:Y:S01]  /*21860*/  MOV R13, 0x0 ;  /* 0x00000000000d7802 */ /* 0x000fe20000000f00 */
[----:B------:R1:W2:Y:S03]  /*21870*/  SHFL.BFLY PT, R6, R231, R6, R5 ;  /* 0x0c000006e7067389 */ /* 0x0002a600000e0005 */
[----:B------:R-:W-:Y:S05]  /*21880*/  RET.REL.NODEC R12 `(_ZN5flash24flash_fwd_splitkv_kernelI23Flash_fwd_kernel_traitsILi192ELi64ELi64ELi4ELb0ELb0EN7cutlass10bfloat16_tE19Flash_kernel_traitsILi192ELi64ELi64ELi4ES3_EELb0ELb1ELb0ELb0ELb0ELb1ELb0ELb1EEEvNS_16Flash_fwd_paramsE) ;  /* 0xfffde7700c007950 */ /* 0x000fea0003c3ffff */
.L_x_2747:
        /* <DEDUP_REMOVED lines=15> */
.L_x_7793:


//--------------------- .text._ZN5flash24flash_fwd_splitkv_kernelI23Flash_fwd_kernel_traitsILi192ELi64ELi64ELi4ELb0ELb0EN7cutlass10bfloat16_tE19Flash_kernel_traitsILi192ELi64ELi64ELi4ES3_EELb0ELb1ELb0ELb0ELb0ELb0ELb1ELb0EEEvNS_16Flash_fwd_paramsE --------------------------
	.section	.text._ZN5flash24flash_fwd_splitkv_kernelI23Flash_fwd_kernel_traitsILi192ELi64ELi64ELi4ELb0ELb0EN7cutlass10bfloat16_tE19Flash_kernel_traitsILi192ELi64ELi64ELi4ES3_EELb0ELb1ELb0ELb0ELb0ELb0ELb1ELb0EEEvNS_16Flash_fwd_paramsE,"ax",@progbits
	.sectioninfo	@"SHI_REGISTERS=244"
	.align	128
        .global         _ZN5flash24flash_fwd_splitkv_kernelI23Flash_fwd_kernel_traitsILi192ELi64ELi64ELi4ELb0ELb0EN7cutlass10bfloat16_tE19Flash_kernel_traitsILi192ELi64ELi64ELi4ES3_EELb0ELb1ELb0ELb0ELb0ELb0ELb1ELb0EEEvNS_16Flash_fwd_paramsE
        .type           _ZN5flash24flash_fwd_splitkv_kernelI23Flash_fwd_kernel_traitsILi192ELi64ELi64ELi4ELb0ELb0EN7cutlass10bfloat16_tE19Flash_kernel_traitsILi192ELi64ELi64ELi4ES3_EELb0ELb1ELb0ELb0ELb0ELb0ELb1ELb0EEEvNS_16Flash_fwd_paramsE,@function
        .size           _ZN5flash24flash_fwd_splitkv_kernelI23Flash_fwd_kernel_traitsILi192ELi64ELi64ELi4ELb0ELb0EN7cutlass10bfloat16_tE19Flash_kernel_traitsILi192ELi64ELi64ELi4ES3_EELb0ELb1ELb0ELb0ELb0ELb0ELb1ELb0EEEvNS_16Flash_fwd_paramsE,(.L_x_7848 - _ZN5flash24flash_fwd_splitkv_kernelI23Flash_fwd_kernel_traitsILi192ELi64ELi64ELi4ELb0ELb0EN7cutlass10bfloat16_tE19Flash_kernel_traitsILi192ELi64ELi64ELi4ES3_EELb0ELb1ELb0ELb0ELb0ELb0ELb1ELb0EEEvNS_16Flash_fwd_paramsE)
        .other          _ZN5flash24flash_fwd_splitkv_kernelI23Flash_fwd_kernel_traitsILi192ELi64ELi64ELi4ELb0ELb0EN7cutlass10bfloat16_tE19Flash_kernel_traitsILi192ELi64ELi64ELi4ES3_EELb0ELb1ELb0ELb0ELb0ELb0ELb1ELb0EEEvNS_16Flash_fwd_paramsE,@"STO_CUDA_ENTRY STV_DEFAULT"
_ZN5flash24flash_fwd_splitkv_kernelI23Flash_fwd_kernel_traitsILi192ELi64ELi64ELi4ELb0ELb0EN7cutlass10bfloat16_tE19Flash_kernel_traitsILi192ELi64ELi64ELi4ES3_EELb0ELb1ELb0ELb0ELb0ELb0ELb1ELb0EEEvNS_16Flash_fwd_paramsE:
.text._ZN5flash24flash_fwd_splitkv_kernelI23Flash_fwd_kernel_traitsILi192ELi64ELi64ELi4ELb0ELb0EN7cutlass10bfloat16_tE19Flash_kernel_traitsILi192ELi64ELi64ELi4ES3_EELb0ELb1ELb0ELb0ELb0ELb0ELb1ELb0EEEvNS_16Flash_fwd_paramsE:
        /* <DEDUP_REMOVED lines=42> */
[----:B------:R-:W4:Y:S01]  /*02a0*/  S2R R0, SR_CTAID.Y ;  /* 0x0000000000007919 */ /* 0x000f220000002600 */
        /* <DEDUP_REMOVED lines=10> */
.L_x_2748:
[----:B-1-34-:R-:W-:Y:S02]  /*0350*/  MOV R4, c[0x0][0x218] ;  /* 0x0000860000047a02 */ /* 0x01afe40000000f00 */
.L_x_2749:
[----:B------:R-:W-:-:S04]  /*0360*/  ISETP.NE.U32.AND P2, PT, RZ, c[0x0][0x258], PT ;  /* 0x00009600ff007a0c */ /* 0x000fc80003f45070 */
[----:B------:R-:W-:-:S13]  /*0370*/  ISETP.NE.AND.EX P2, PT, RZ, c[0x0][0x25c], PT, P2 ;  /* 0x00009700ff007a0c */ /* 0x000fda0003f45320 */
[----:B-1----:R-:W-:-:S05]  /*0380*/  @P2 IMAD.WIDE R6, R205, R12, c[0x0][0x258] ;  /* 0x00009600cd062625 */ /* 0x002fca00078e020c */
        /* <DEDUP_REMOVED lines=9> */
[----:B------:R-:W-:Y:S01]  /*0420*/  IABS R5, c[0x0][0x10] ;  /* 0x0000040000057a13 */ /* 0x000fe20000000000 */
[----:B------:R-:W-:Y:S01]  /*0430*/  IMAD.MOV.U32 R3, RZ, RZ, c[0x0][0x218] ;  /* 0x00008600ff037624 */ /* 0x000fe200078e00ff */
[----:B------:R-:W1:Y:S02]  /*0440*/  S2R R201, SR_TID.X ;  /* 0x0000000000c97919 */ /* 0x000e640000002100 */
[----:B------:R-:W2:Y:S02]  /*0450*/  I2F.RP R7, R5 ;  /* 0x0000000500077306 */ /* 0x000ea40000209400 */
[----:B------:R-:W-:-:S04]  /*0460*/  IADD3 R3, R3, 0x3f, RZ ;  /* 0x0000003f03037810 */ /* 0x000fc80007ffe0ff */
[----:B------:R-:W-:-:S04]  /*0470*/  SHF.R.S32.HI R6, RZ, 0x1f, R3 ;  /* 0x0000001fff067819 */ /* 0x000fc80000011403 */
[----:B------:R-:W-:-:S04]  /*0480*/  LEA.HI R6, R6, R3, RZ, 0x6 ;  /* 0x0000000306067211 */ /* 0x000fc800078f30ff */
[----:B------:R-:W-:Y:S01]  /*0490*/  LEA.HI.SX32 R6, R6, c[0x0][0x10], 0x1a ;  /* 0x0000040006067a11 */ /* 0x000fe200078fd2ff */
[----:B--2---:R-:W2:Y:S03]  /*04a0*/  MUFU.RCP R8, R7 ;  /* 0x0000000700087308 */ /* 0x004ea60000001000 */
[----:B------:R-:W-:-:S04]  /*04b0*/  IADD3 R6, R6, -0x1, RZ ;  /* 0xffffffff06067810 */ /* 0x000fc80007ffe0ff */
[----:B------:R-:W-:Y:S02]  /*04c0*/  IABS R3, R6 ;  /* 0x0000000600037213 */ /* 0x000fe40000000000 */
[----:B------:R-:W-:-:S04]  /*04d0*/  LOP3.LUT R6, R6, c[0x0][0x10], RZ, 0x3c, !PT ;  /* 0x0000040006067a12 */ /* 0x000fc800078e3cff */
[----:B------:R-:W-:Y:S02]  /*04e0*/  ISETP.GE.AND P0, PT, R6, RZ, PT ;  /* 0x000000ff0600720c */ /* 0x000fe40003f06270 */
[----:B------:R-:W-:Y:S02]  /*04f0*/  IADD3 R6, -R87, 0x7f, R84 ;  /* 0x0000007f57067810 */ /* 0x000fe40007ffe154 */
[----:B--2---:R-:W-:Y:S02]  /*0500*/  IADD3 R8, R8, 0xffffffe, RZ ;  /* 0x0ffffffe08087810 */ /* 0x004fe40007ffe0ff */
[----:B------:R-:W-:Y:S02]  /*0510*/  IADD3 R6, R6, c[0x0][0x2e8], R83 ;  /* 0x0000ba0006067a10 */ /* 0x000fe40007ffe053 */
[----:B------:R-:W2:Y:S02]  /*0520*/  F2I.FTZ.U32.TRUNC.NTZ R9, R8 ;  /* 0x0000000800097305 */ /* 0x000ea4000021f000 */
[----:B--2---:R-:W-:-:S02]  /*0530*/  IMAD.MOV R4, RZ, RZ, -R9 ;  /* 0x000000ffff047224 */ /* 0x004fc400078e0a09 */
[----:B------:R-:W-:Y:S02]  /*0540*/  IMAD.MOV.U32 R8, RZ, RZ, RZ ;  /* 0x000000ffff087224 */ /* 0x000fe400078e00ff */
[----:B------:R-:W-:-:S04]  /*0550*/  IMAD R4, R4, R5, RZ ;  /* 0x0000000504047224 */ /* 0x000fc800078e02ff */
[----:B------:R-:W-:Y:S01]  /*0560*/  IMAD.HI.U32 R4, R9, R4, R8 ;  /* 0x0000000409047227 */ /* 0x000fe200078e0008 */
[----:B------:R-:W-:-:S04]  /*0570*/  IADD3 R8, R83, R84, -R87 ;  /* 0x0000005453087210 */ /* 0x000fc80007ffe857 */
[----:B------:R-:W-:Y:S01]  /*0580*/  IADD3 R8, R8, -c[0x0][0x2e4], RZ ;  /* 0x8000b90008087a10 */ /* 0x000fe20007ffe0ff */
        /* <DEDUP_REMOVED lines=10> */
[----:B------:R-:W-:Y:S02]  /*0630*/  LEA.HI R4, R4, R5, RZ, 0x6 ;  /* 0x0000000504047211 */ /* 0x000fe400078f30ff */
[----:B------:R-:W-:Y:S02]  /*0640*/  SHF.R.S32.HI R5, RZ, 0x1f, R6 ;  /* 0x0000001fff057819 */ /* 0x000fe40000011406 */
[----:B------:R-:W-:Y:S02]  /*0650*/  @P2 IADD3 R7, R7, 0x1, RZ ;  /* 0x0000000107072810 */ /* 0x000fe40007ffe0ff */
[----:B------:R-:W-:Y:S02]  /*0660*/  SHF.R.S32.HI R4, RZ, 0x6, R4 ;  /* 0x00000006ff047819 */ /* 0x000fe40000011404 */
[----:B------:R-:W-:Y:S01]  /*0670*/  LEA.HI R5, R5, R6, RZ, 0x6 ;  /* 0x0000000605057211 */ /* 0x000fe200078f30ff */
[----:B------:R-:W-:Y:S01]  /*0680*/  IMAD.MOV.U32 R3, RZ, RZ, R7 ;  /* 0x000000ffff037224 */ /* 0x000fe200078e0007 */
[----:B------:R-:W-:-:S03]  /*0690*/  SHF.R.S32.HI R7, RZ, 0x1f, R8 ;  /* 0x0000001fff077819 */ /* 0x000fc60000011408 */
[----:B------:R-:W-:Y:S01]  /*06a0*/  @!P0 IMAD.MOV R3, RZ, RZ, -R3 ;  /* 0x000000ffff038224 */ /* 0x000fe200078e0a03 */
[----:B------:R-:W-:Y:S02]  /*06b0*/  @!P1 LOP3.LUT R3, RZ, c[0x0][0x10], RZ, 0x33, !PT ;  /* 0x00000400ff039a12 */ /* 0x000fe400078e33ff */
[----:B------:R-:W-:-:S03]  /*06c0*/  LEA.HI R7, R7, R8, RZ, 0x6 ;  /* 0x0000000807077211 */ /* 0x000fc600078f30ff */
[----:B------:R-:W-:Y:S01]  /*06d0*/  IMAD R196, R3, R0, RZ ;  /* 0x0000000003c47224 */ /* 0x000fe200078e02ff */
[----:B------:R-:W-:-:S03]  /*06e0*/  SHF.R.S32.HI R7, RZ, 0x6, R7 ;  /* 0x00000006ff077819 */ /* 0x000fc60000011407 */
[----:B------:R-:W-:Y:S01]  /*06f0*/  IMAD.IADD R3, R3, 0x1, R196 ;  /* 0x0000000103037824 */ /* 0x000fe200078e02c4 */
[----:B------:R-:W-:-:S04]  /*0700*/  IMNMX R196, R196, R7, !PT ;  /* 0x00000007c4c47217 */ /* 0x000fc80007800200 */
[----:B------:R-:W-:Y:S02]  /*0710*/  IMNMX R3, R4, R3, PT ;  /* 0x0000000304037217 */ /* 0x000fe40003800200 */
[----:B------:R-:W-:-:S04]  /*0720*/  SHF.R.S32.HI R4, RZ, 0x6, R5 ;  /* 0x00000006ff047819 */ /* 0x000fc80000011405 */
[----:B------:R-:W-:-:S04]  /*0730*/  IMNMX R147, R3, R4, PT ;  /* 0x0000000403937217 */ /* 0x000fc80003800200 */
[----:B------:R-:W-:-:S13]  /*0740*/  ISETP.GE.AND P0, PT, R196, R147, PT ;  /* 0x00000093c400720c */ /* 0x000fda0003f06270 */
[----:B------:R-:W-:Y:S05]  /*0750*/  @!P0 BRA `(.L_x_2750) ;  /* 0x000008a000008947 */ /* 0x000fea0003800000 */
[----:B-1----:R-:W-:Y:S01]  /*0760*/  SHF.R.S32.HI R2, RZ, 0x1f, R201 ;  /* 0x0000001fff027819 */ /* 0x002fe200000114c9 */
[----:B------:R-:W-:Y:S01]  /*0770*/  IMAD R205, R0, c[0x0][0x210], R205 ;  /* 0x0000840000cd7a24 */ /* 0x000fe200078e02cd */
[----:B------:R-:W-:Y:S01]  /*0780*/  BSSY B0, `(.L_x_2751) ;  /* 0x000001a000007945 */ /* 0x000fe20003800000 */
[----:B------:R-:W-:Y:S01]  /*0790*/  IMAD.IADD R87, R87, 0x1, -R84 ;  /* 0x0000000157577824 */ /* 0x000fe200078e0a54 */
[----:B------:R-:W-:Y:S01]  /*07a0*/  LEA.HI R2, R2, R201, RZ, 0x4 ;  /* 0x000000c902027211 */ /* 0x000fe200078f20ff */
[----:B------:R-:W-:-:S03]  /*07b0*/  IMAD R3, R205, c[0x0][0x1c0], R18 ;  /* 0x00007000cd037a24 */ /* 0x000fc600078e0212 */
[----:B------:R-:W-:Y:S01]  /*07c0*/  LOP3.LUT R4, R2, 0xfffffff0, RZ, 0xc0, !PT ;  /* 0xfffffff002047812 */ /* 0x000fe200078ec0ff */
[----:B------:R-:W-:Y:S01]  /*07d0*/  IMAD R3, R3, c[0x0][0x214], R84 ;  /* 0x0000850003037a24 */ /* 0x000fe200078e0254 */
[----:B------:R-:W-:-:S03]  /*07e0*/  SHF.R.S32.HI R0, RZ, 0x4, R2 ;  /* 0x00000004ff007819 */ /* 0x000fc60000011402 */
[----:B------:R-:W-:Y:S01]  /*07f0*/  IMAD.IADD R201, R201, 0x1, -R4 ;  /* 0x00000001c9c97824 */ /* 0x000fe200078e0a04 */
[----:B------:R-:W-:Y:S01]  /*0800*/  ISETP.GE.AND P1, PT, R0, R87, PT ;  /* 0x000000570000720c */ /* 0x000fe20003f26270 */
[----:B------:R-:W-:Y:S02]  /*0810*/  IMAD R7, R3, c[0x0][0x22c], RZ ;  /* 0x00008b0003077a24 */ /* 0x000fe400078e02ff */
[----:B------:R-:W-:-:S05]  /*0820*/  IMAD.SHL.U32 R4, R201, 0x4, RZ ;  /* 0x00000004c9047824 */ /* 0x000fca00078e00ff */
[----:B------:R-:W-:-:S05]  /*0830*/  SHF.R.S32.HI R5, RZ, 0x1f, R4 ;  /* 0x0000001fff057819 */ /* 0x000fca0000011404 */
        /* <DEDUP_REMOVED lines=14> */
.L_x_2752:
[----:B------:R-:W-:Y:S05]  /*0920*/  BSYNC B0 ;  /* 0x0000000000007941 */ /* 0x000fea0003800000 */
.L_x_2751:
        /* <DEDUP_REMOVED lines=10> */
.L_x_2754:
[----:B------:R-:W-:Y:S05]  /*09d0*/  BSYNC B0 ;  /* 0x0000000000007941 */ /* 0x000fea0003800000 */
.L_x_2753:
        /* <DEDUP_REMOVED lines=10> */
.L_x_2756:
[----:B------:R-:W-:Y:S05]  /*0a80*/  BSYNC B0 ;  /* 0x0000000000007941 */ /* 0x000fea0003800000 */
.L_x_2755:
        /* <DEDUP_REMOVED lines=10> */
.L_x_2758:
[----:B------:R-:W-:Y:S05]  /*0b30*/  BSYNC B0 ;  /* 0x0000000000007941 */ /* 0x000fea0003800000 */
.L_x_2757:
        /* <DEDUP_REMOVED lines=10> */
.L_x_2760:
[----:B------:R-:W-:Y:S05]  /*0be0*/  BSYNC B0 ;  /* 0x0000000000007941 */ /* 0x000fea0003800000 */
.L_x_2759:
        /* <DEDUP_REMOVED lines=10> */
.L_x_2762:
[----:B------:R-:W-:Y:S05]  /*0c90*/  BSYNC B0 ;  /* 0x0000000000007941 */ /* 0x000fea0003800000 */
.L_x_2761:
        /* <DEDUP_REMOVED lines=10> */
.L_x_2764:
[----:B------:R-:W-:Y:S05]  /*0d40*/  BSYNC B0 ;  /* 0x0000000000007941 */ /* 0x000fea0003800000 */
.L_x_2763:
        /* <DEDUP_REMOVED lines=10> */
.L_x_2766:
[----:B------:R-:W-:Y:S05]  /*0df0*/  BSYNC B0 ;  /* 0x0000000000007941 */ /* 0x000fea0003800000 */
.L_x_2765:
        /* <DEDUP_REMOVED lines=32> */
.L_x_2750:
[----:B-1----:R-:W-:Y:S01]  /*1000*/  ISETP.NE.U32.AND P1, PT, RZ, c[0x0][0x2c0], PT ;  /* 0x0000b000ff007a0c */ /* 0x002fe20003f25070 */
[----:B------:R-:W-:Y:S01]  /*1010*/  IMAD.MOV.U32 R0, RZ, RZ, R205 ;  /* 0x000000ffff007224 */ /* 0x000fe200078e00cd */
[----:B------:R-:W-:Y:S02]  /*1020*/  ISETP.NE.U32.AND P0, PT, RZ, c[0x0][0x2b8], PT ;  /* 0x0000ae00ff007a0c */ /* 0x000fe40003f05070 */
[----:B------:R-:W-:Y:S02]  /*1030*/  ISETP.NE.AND.EX P1, PT, RZ, c[0x0][0x2c4], PT, P1 ;  /* 0x0000b100ff007a0c */ /* 0x000fe40003f25310 */
[----:B------:R-:W-:-:S11]  /*1040*/  ISETP.NE.AND.EX P0, PT, RZ, c[0x0][0x2bc], PT, P0 ;  /* 0x0000af00ff007a0c */ /* 0x000fd60003f05300 */
[----:B------:R-:W-:Y:S01]  /*1050*/  @P1 SHF.R.S32.HI R6, RZ, 0x1f, R205 ;  /* 0x0000001fff061819 */ /* 0x000fe200000114cd */
[----:B------:R-:W-:-:S04]  /*1060*/  @P1 IMAD.WIDE.U32 R4, R205, c[0x0][0x2c8], RZ ;  /* 0x0000b200cd041a25 */ /* 0x000fc800078e00ff */
[----:B------:R-:W-:Y:S02]  /*1070*/  @P1 IMAD R6, R6, c[0x0][0x2c8], RZ ;  /* 0x0000b20006061a24 */ /* 0x000fe400078e02ff */
[----:B------:R-:W-:-:S04]  /*1080*/  @P0 IMAD.WIDE R8, R205, R12, c[0x0][0x2b8] ;  /* 0x0000ae00cd080625 */ /* 0x000fc800078e020c */
[----:B------:R-:W-:Y:S01]  /*1090*/  @P1 IMAD R3, R205, c[0x0][0x2cc], R6 ;  /* 0x0000b300cd031a24 */ /* 0x000fe200078e0206 */
[----:B------:R-:W-:Y:S01]  /*10a0*/  CS2R R206, SRZ ;  /* 0x0000000000ce7805 */ /* 0x000fe2000001ff00 */
[----:B------:R1:W5:Y:S01]  /*10b0*/  @P0 LDG.E R0, [R8.64] ;  /* 0x0000000608000981 */ /* 0x000362000c1e1900 */
[C---:B------:R-:W-:Y:S01]  /*10c0*/  @P1 LEA R206, P0, R4.reuse, c[0x0][0x2c0], 0x2 ;  /* 0x0000b00004ce1a11 */ /* 0x040fe200078010ff */
[----:B------:R-:W-:Y:S01]  /*10d0*/  @P1 IMAD.IADD R3, R5, 0x1, R3 ;  /* 0x0000000105031824 */ /* 0x000fe200078e0203 */
[----:B------:R-:W-:Y:S02]  /*10e0*/  PLOP3.LUT P3, PT, PT, PT, PT, 0x8, 0x0 ;  /* 0x000000000000781c */ /* 0x000fe40003f6e170 */
[----:B------:R-:W-:Y:S02]  /*10f0*/  IABS R6, c[0x0][0x2d0] ;  /* 0x0000b40000067a13 */ /* 0x000fe40000000000 */
        /* <DEDUP_REMOVED lines=73> */
[----:B------:R-:W-:-:S04]  /*1590*/  IMAD R10, R4, c[0x0][0x1b4], R3 ;  /* 0x00006d00040a7a24 */ /* 0x000fc800078e0203 */
[----:B------:R-:W-:Y:S01]  /*15a0*/  IMAD.IADD R10, R25, 0x1, R10 ;  /* 0x00000001190a7824 */ /* 0x000fe200078e020a */
[----:B------:R-:W-:Y:S05]  /*15b0*/  BRA `(.L_x_2768) ;  /* 0x0000044000007947 */ /* 0x000fea0003800000 */
.L_x_2767:
[----:B-1----:R-:W-:-:S13]  /*15c0*/  ISETP.NE.AND P4, PT, R11, -0x1, PT ;  /* 0xffffffff0b00780c */ /* 0x002fda0003f85270 */
[----:B------:R-:W-:-:S05]  /*15d0*/  @P4 IADD3 R3, R2, R11, RZ ;  /* 0x0000000b02034210 */ /* 0x000fca0007ffe0ff */
[----:B------:R-:W-:-:S04]  /*15e0*/  @P4 IMAD.WIDE.U32 R4, R3, c[0x0][0x198], RZ ;  /* 0x0000660003044a25 */ /* 0x000fc800078e00ff */
[----:B------:R-:W-:Y:S01]  /*15f0*/  @P4 IMAD R3, R3, c[0x0][0x19c], R5 ;  /* 0x0000670003034a24 */ /* 0x000fe200078e0205 */
[----:B------:R-:W-:Y:S01]  /*1600*/  @P4 MOV R10, R4 ;  /* 0x00000004000a4202 */ /* 0x000fe20000000f00 */
        /* <DEDUP_REMOVED lines=11> */
[----:B------:R-:W-:Y:S02]  /*16c0*/  MOV R10, R8 ;  /* 0x00000008000a7202 */ /* 0x000fe40000000f00 */
.L_x_2769:
[----:B------:R-:W-:Y:S01]  /*16d0*/  IABS R7, c[0x0][0x1c8] ;  /* 0x0000720000077a13 */ /* 0x000fe20000000000 */
[----:B------:R-:W-:Y:S01]  /*16e0*/  @P4 IMAD.IADD R11, R2, 0x1, R11 ;  /* 0x00000001020b4824 */ /* 0x000fe200078e020b */
[----:B------:R-:W-:Y:S02]  /*16f0*/  MOV R8, RZ ;  /* 0x000000ff00087202 */ /* 0x000fe40000000f00 */
[----:B------:R-:W1:Y:S01]  /*1700*/  I2F.RP R14, R7 ;  /* 0x00000007000e7306 */ /* 0x000e620000209400 */
[----:B------:R-:W-:Y:S01]  /*1710*/  MOV R15, R3 ;  /* 0x00000003000f7202 */ /* 0x000fe20000000f00 */
[----:B------:R-:W-:-:S04]  /*1720*/  @P4 IMAD.WIDE.U32 R28, R11, c[0x0][0x1a0], RZ ;  /* 0x000068000b1c4a25 */ /* 0x000fc800078e00ff */
[----:B------:R-:W-:Y:S02]  /*1730*/  @P4 IMAD R11, R11, c[0x0][0x1a4], R29 ;  /* 0x000069000b0b4a24 */ /* 0x000fe400078e021d */
[----:B-1----:R-:W1:Y:S02]  /*1740*/  MUFU.RCP R9, R14 ;  /* 0x0000000e00097308 */ /* 0x002e640000001000 */
[----:B-1----:R-:W-:Y:S01]  /*1750*/  IADD3 R9, R9, 0xffffffe, RZ ;  /* 0x0ffffffe09097810 */ /* 0x002fe20007ffe0ff */
[----:B------:R-:W-:-:S05]  /*1760*/  IMAD.MOV.U32 R14, RZ, RZ, R10 ;  /* 0x000000ffff0e7224 */ /* 0x000fca00078e000a */
[----:B------:R-:W1:Y:S02]  /*1770*/  F2I.FTZ.U32.TRUNC.NTZ R9, R9 ;  /* 0x0000000900097305 */ /* 0x000e64000021f000 */
[----:B-1----:R-:W-:-:S04]  /*1780*/  IMAD.MOV R4, RZ, RZ, -R9 ;  /* 0x000000ffff047224 */ /* 0x002fc800078e0a09 */
[----:B------:R-:W-:Y:S01]  /*1790*/  IMAD R5, R4, R7, RZ ;  /* 0x0000000704057224 */ /* 0x000fe200078e02ff */
[----:B------:R-:W-:-:S03]  /*17a0*/  IABS R4, R18 ;  /* 0x0000001200047213 */ /* 0x000fc60000000000 */
[----:B------:R-:W-:-:S04]  /*17b0*/  IMAD.HI.U32 R8, R9, R5, R8 ;  /* 0x0000000509087227 */ /* 0x000fc800078e0008 */
[----:B------:R-:W-:-:S04]  /*17c0*/  IMAD.MOV.U32 R5, RZ, RZ, R4 ;  /* 0x000000ffff057224 */ /* 0x000fc800078e0004 */
        /* <DEDUP_REMOVED lines=9> */
[----:B------:R-:W-:Y:S02]  /*1860*/  ISETP.GE.U32.AND P2, PT, R8, R7, PT ;  /* 0x000000070800720c */ /* 0x000fe40003f46070 */
[----:B------:R-:W-:-:S04]  /*1870*/  LEA R7, R147, 0xffffffc0, 0x6 ;  /* 0xffffffc093077811 */ /* 0x000fc800078e30ff */
[----:B------:R-:W-:Y:S01]  /*1880*/  SHF.R.S32.HI R5, RZ, 0x1f, R7 ;  /* 0x0000001fff057819 */ /* 0x000fe20000011407 */
[----:B------:R-:W-:-:S04]  /*1890*/  IMAD.WIDE.U32 R14, R7, c[0x0][0x198], R14 ;  /* 0x00006600070e7a25 */ /* 0x000fc800078e000e */
[----:B------:R-:W-:Y:S02]  /*18a0*/  IMAD R8, R5, c[0x0][0x198], RZ ;  /* 0x0000660005087a24 */ /* 0x000fe400078e02ff */
[----:B------:R-:W-:Y:S02]  /*18b0*/  @P2 IADD3 R4, R4, 0x1, RZ ;  /* 0x0000000104042810 */ /* 0x000fe40007ffe0ff */
[----:B------:R-:W-:Y:S02]  /*18c0*/  IMAD R3, R7, c[0x0][0x19c], R8 ;  /* 0x0000670007037a24 */ /* 0x000fe400078e0208 */
[----:B------:R-:W-:Y:S02]  /*18d0*/  @!P1 IADD3 R4, -R4, RZ, RZ ;  /* 0x000000ff04049210 */ /* 0x000fe40007ffe1ff */
[----:B------:R-:W-:Y:S02]  /*18e0*/  @!P0 LOP3.LUT R4, RZ, c[0x0][0x1c8], RZ, 0x33, !PT ;  /* 0x00007200ff048a12 */ /* 0x000fe400078e33ff */
[----:B------:R-:W-:-:S02]  /*18f0*/  IADD3 R15, R15, R3, RZ ;  /* 0x000000030f0f7210 */ /* 0x000fc40007ffe0ff */
[----:B------:R-:W-:-:S03]  /*1900*/  SHF.R.S32.HI R9, RZ, 0x1f, R4 ;  /* 0x0000001fff097819 */ /* 0x000fc60000011404 */
[----:B------:R-:W-:-:S04]  /*1910*/  IMAD.WIDE.U32 R24, R4, c[0x0][0x1b0], R14 ;  /* 0x00006c0004187a25 */ /* 0x000fc800078e000e */
[----:B------:R-:W-:-:S04]  /*1920*/  IMAD R3, R9, c[0x0][0x1b0], RZ ;  /* 0x00006c0009037a24 */ /* 0x000fc800078e02ff */
        /* <DEDUP_REMOVED lines=13> */
.L_x_2768:
[----:B------:R-:W-:Y:S01]  /*1a00*/  ISETP.NE.AND P0, PT, R13, -0x1, PT ;  /* 0xffffffff0d00780c */ /* 0x000fe20003f05270 */
[----:B------:R-:W-:Y:S01]  /*1a10*/  IMAD.IADD R195, R87, 0x1, -R84 ;  /* 0x0000000157c37824 */ /* 0x000fe200078e0a54 */
[----:B-----5:R-:W-:Y:S01]  /*1a20*/  SHF.R.S32.HI R0, RZ, 0x1f, R201 ;  /* 0x0000001fff007819 */ /* 0x020fe200000114c9 */
[----:B------:R-:W-:Y:S03]  /*1a30*/  BSSY B0, `(.L_x_2770) ;  /* 0x0000072000007945 */ /* 0x000fe60003800000 */
[CC--:B------:R-:W-:Y:S02]  /*1a40*/  LEA.HI R8, R0.reuse, R201.reuse, RZ, 0x4 ;  /* 0x000000c900087211 */ /* 0x0c0fe400078f20ff */
[----:B------:R-:W-:Y:S02]  /*1a50*/  LEA.HI R2, R0, R201, RZ, 0x3 ;  /* 0x000000c900027211 */ /* 0x000fe400078f18ff */
[----:B------:R-:W-:-:S02]  /*1a60*/  SHF.R.S32.HI R193, RZ, 0x4, R8 ;  /* 0x00000004ffc17819 */ /* 0x000fc40000011408 */
[----:B------:R-:W-:Y:S01]  /*1a70*/  SHF.R.S32.HI R14, RZ, 0x3, R2 ;  /* 0x00000003ff0e7819 */ /* 0x000fe20000011402 */
[----:B------:R-:W-:Y:S01]  /*1a80*/  @!P0 IMAD.WIDE.U32 R20, R205, c[0x0][0x178], RZ ;  /* 0x00005e00cd148a25 */ /* 0x000fe200078e00ff */
[----:B------:R-:W-:Y:S02]  /*1a90*/  @!P0 SHF.R.S32.HI R16, RZ, 0x1f, R205 ;  /* 0x0000001fff108819 */ /* 0x000fe400000114cd */
[----:B------:R-:W-:Y:S01]  /*1aa0*/  LOP3.LUT R2, R2, 0xfffffff8, RZ, 0xc0, !PT ;  /* 0xfffffff802027812 */ /* 0x000fe200078ec0ff */
[----:B------:R-:W-:Y:S01]  /*1ab0*/  @P0 IMAD.WIDE.U32 R26, R13, c[0x0][0x190], RZ ;  /* 0x000064000d1a0a25 */ /* 0x000fe200078e00ff */
[C---:B------:R-:W-:Y:S02]  /*1ac0*/  LEA.HI R15, R8.reuse, R193, RZ, 0x1 ;  /* 0x000000c1080f7211 */ /* 0x040fe400078f08ff */
[----:B------:R-:W-:Y:S01]  /*1ad0*/  LOP3.LUT R8, R8, 0xfffffff0, RZ, 0xc0, !PT ;  /* 0xfffffff008087812 */ /* 0x000fe200078ec0ff */
[----:B------:R-:W-:Y:S01]  /*1ae0*/  @!P0 IMAD R16, R16, c[0x0][0x178], RZ ;  /* 0x00005e0010108a24 */ /* 0x000fe200078e02ff */
[CC--:B------:R-:W-:Y:S01]  /*1af0*/  LEA.HI R19, R0.reuse, R201.reuse, RZ, 0x6 ;  /* 0x000000c900137211 */ /* 0x0c0fe200078f30ff */
[----:B------:R-:W-:Y:S01]  /*1b00*/  IMAD.IADD R2, R201, 0x1, -R2 ;  /* 0x00000001c9027824 */ /* 0x000fe200078e0a02 */
[----:B------:R-:W-:Y:S01]  /*1b10*/  LEA.HI R85, R0, R201, RZ, 0x5 ;  /* 0x000000c900557211 */ /* 0x000fe200078f28ff */
[----:B------:R-:W-:Y:S01]  /*1b20*/  @!P0 IMAD R3, R205, c[0x0][0x17c], R16 ;  /* 0x00005f00cd038a24 */ /* 0x000fe200078e0210 */
[----:B------:R-:W-:Y:S01]  /*1b30*/  LOP3.LUT R16, R15, 0xfffffffe, RZ, 0xc0, !PT ;  /* 0xfffffffe0f107812 */ /* 0x000fe200078ec0ff */
[----:B------:R-:W-:Y:S01]  /*1b40*/  IMAD.IADD R8, R201, 0x1, -R8 ;  /* 0x00000001c9087824 */ /* 0x000fe200078e0a08 */
[----:B------:R-:W-:Y:S01]  /*1b50*/  SHF.R.S32.HI R15, RZ, 0x1f, R14 ;  /* 0x0000001fff0f7819 */ /* 0x000fe2000001140e */
[----:B------:R-:W-:-:S02]  /*1b60*/  @!P0 IMAD.MOV.U32 R26, RZ, RZ, R20 ;  /* 0x000000ffff1a8224 */ /* 0x000fc400078e0014 */
[----:B------:R-:W-:Y:S02]  /*1b70*/  IMAD.SHL.U32 R204, R2, 0x8, RZ ;  /* 0x0000000802cc7824 */ /* 0x000fe400078e00ff */
[----:B------:R-:W-:Y:S02]  /*1b80*/  @P0 IMAD R13, R13, c[0x0][0x194], R27 ;  /* 0x000065000d0d0a24 */ /* 0x000fe400078e021b */
[----:B------:R-:W-:Y:S01]  /*1b90*/  @!P0 IMAD.IADD R13, R21, 0x1, R3 ;  /* 0x00000001150d8824 */ /* 0x000fe200078e0203 */
[----:B------:R-:W-:Y:S01]  /*1ba0*/  SHF.R.S32.HI R3, RZ, 0x1f, R8 ;  /* 0x0000001fff037819 */ /* 0x000fe20000011408 */
[----:B------:R-:W-:Y:S01]  /*1bb0*/  IMAD.IADD R193, R193, 0x1, -R16 ;  /* 0x00000001c1c17824 */ /* 0x000fe200078e0a10 */
[----:B------:R-:W-:Y:S01]  /*1bc0*/  IADD3 R26, P0, R204, R26, RZ ;  /* 0x0000001acc1a7210 */ /* 0x000fe20007f1e0ff */
[----:B------:R-:W-:Y:S01]  /*1bd0*/  IMAD.SHL.U32 R17, R14, 0x40, RZ ;  /* 0x000000400e117824 */ /* 0x000fe200078e00ff */
[----:B------:R-:W-:Y:S01]  /*1be0*/  SHF.R.S32.HI R16, RZ, 0x1f, R204 ;  /* 0x0000001fff107819 */ /* 0x000fe200000114cc */
[----:B------:R-:W-:Y:S01]  /*1bf0*/  IMAD.SHL.U32 R202, R19, 0x8, RZ ;  /* 0x0000000813ca7824 */ /* 0x000fe200078e00ff */
[----:B------:R-:W-:Y:S01]  /*1c00*/  LEA.HI R3, R3, R8, RZ, 0x3 ;  /* 0x0000000803037211 */ /* 0x000fe200078f18ff */
[----:B------:R-:W-:Y:S01]  /*1c10*/  IMAD.WIDE R22, R23, 0x40, R14 ;  /* 0x0000004017167825 */ /* 0x000fe200078e020e */
[----:B------:R-:W-:-:S02]  /*1c20*/  IADD3 R28, P1, R204, R28, RZ ;  /* 0x0000001ccc1c7210 */ /* 0x000fc40007f3e0ff */
[----:B------:R-:W-:Y:S01]  /*1c30*/  IADD3 R24, P2, R204, R24, RZ ;  /* 0x00000018cc187210 */ /* 0x000fe20007f5e0ff */
[C---:B------:R-:W-:Y:S01]  /*1c40*/  IMAD.X R27, R16.reuse, 0x1, R13, P0 ;  /* 0x00000001101b7824 */ /* 0x040fe200000e060d */
[----:B------:R-:W-:Y:S01]  /*1c50*/  LOP3.LUT R13, R3, 0xfffffff8, RZ, 0xc0, !PT ;  /* 0xfffffff8030d7812 */ /* 0x000fe200078ec0ff */
[----:B------:R-:W-:Y:S01]  /*1c60*/  IMAD.X R29, R16, 0x1, R11, P1 ;  /* 0x00000001101d7824 */ /* 0x000fe200008e060b */
[----:B------:R-:W-:Y:S01]  /*1c70*/  IADD3 R7, P0, R14, R7, RZ ;  /* 0x000000070e077210 */ /* 0x000fe20007f1e0ff */
[----:B------:R-:W-:Y:S01]  /*1c80*/  IMAD R11, R9, c[0x0][0x1b8], RZ ;  /* 0x00006e00090b7a24 */ /* 0x000fe200078e02ff */
[----:B------:R-:W-:Y:S01]  /*1c90*/  LOP3.LUT R17, R17, 0x1c0, RZ, 0xc0, !PT ;  /* 0x000001c011117812 */ /* 0x000fe200078ec0ff */
[----:B------:R-:W-:Y:S01]  /*1ca0*/  IMAD.IADD R9, R8, 0x1, -R13 ;  /* 0x0000000108097824 */ /* 0x000fe200078e0a0d */
[----:B------:R-:W-:Y:S01]  /*1cb0*/  IADD3.X R25, R16, R10, RZ, P2, !PT ;  /* 0x0000000a10197210 */ /* 0x000fe200017fe4ff */
[C---:B------:R-:W-:Y:S01]  /*1cc0*/  IMAD R8, R4.reuse, c[0x0][0x1bc], R11 ;  /* 0x00006f0004087a24 */ /* 0x040fe200078e020b */
[----:B------:R-:W-:Y:S01]  /*1cd0*/  LOP3.LUT R20, R17, 0x38, R204, 0xf8, !PT ;  /* 0x0000003811147812 */ /* 0x000fe200078ef8cc */
[C---:B------:R-:W-:Y:S01]  /*1ce0*/  IMAD.SHL.U32 R13, R9.reuse, 0x40, RZ ;  /* 0x00000040090d7824 */ /* 0x040fe200078e00ff */
[----:B------:R-:W-:Y:S01]  /*1cf0*/  R2P PR, R9, 0x6 ;  /* 0x0000000609007804 */ /* 0x000fe20000000000 */
[----:B------:R-:W-:Y:S01]  /*1d00*/  IMAD.WIDE.U32 R28, R4, c[0x0][0x1b8], R28 ;  /* 0x00006e00041c7a25 */ /* 0x000fe200078e001c */
[----:B------:R-:W-:-:S02]  /*1d10*/  SHF.R.S32.HI R10, RZ, 0x1f, R18 ;  /* 0x0000001fff0a7819 */ /* 0x000fc40000011412 */
[----:B------:R-:W-:Y:S01]  /*1d20*/  LOP3.LUT R13, R13, 0x1c0, RZ, 0xc0, !PT ;  /* 0x000001c00d0d7812 */ /* 0x000fe200078ec0ff */
[----:B------:R-:W-:Y:S01]  /*1d30*/  IMAD.SHL.U32 R4, R193, 0x8, RZ ;  /* 0x00000008c1047824 */ /* 0x000fe200078e00ff */
[----:B------:R-:W-:Y:S01]  /*1d40*/  SHF.R.U32.HI R17, RZ, 0x3, R17 ;  /* 0x00000003ff117819 */ /* 0x000fe20000011611 */
[----:B------:R-:W-:Y:S01]  /*1d50*/  IMAD.X R5, R15, 0x1, R5, P0 ;  /* 0x000000010f057824 */ /* 0x000fe200000e0605 */
[----:B------:R-:W-:Y:S01]  /*1d60*/  ISETP.GE.AND P0, PT, R14, R195, PT ;  /* 0x000000c30e00720c */ /* 0x000fe20003f06270 */
[----:B------:R-:W-:Y:S01]  /*1d70*/  IMAD.SHL.U32 R3, R3, 0x40, RZ ;  /* 0x0000004003037824 */ /* 0x000fe200078e00ff */
[----:B------:R-:W-:Y:S01]  /*1d80*/  LOP3.LUT R4, R13, 0x8, R4, 0xf8, !PT ;  /* 0x000000080d047812 */ /* 0x000fe200078ef804 */
[----:B------:R-:W-:Y:S01]  /*1d90*/  IMAD R21, R10, c[0x0][0x1a8], RZ ;  /* 0x00006a000a157a24 */ /* 0x000fe200078e02ff */
[----:B------:R-:W-:Y:S01]  /*1da0*/  SHF.R.U32.HI R13, RZ, 0x3, R13 ;  /* 0x00000003ff0d7819 */ /* 0x000fe2000001160d */
[----:B------:R-:W-:Y:S01]  /*1db0*/  IMAD R11, R15, c[0x0][0x198], RZ ;  /* 0x000066000f0b7a24 */ /* 0x000fe200078e02ff */
[----:B------:R-:W-:Y:S01]  /*1dc0*/  IADD3 R29, R29, R8, RZ ;  /* 0x000000081d1d7210 */ /* 0x000fe20007ffe0ff */
[----:B------:R-:W-:Y:S01]  /*1dd0*/  IMAD R8, R5, c[0x0][0x1a0], RZ ;  /* 0x0000680005087a24 */ /* 0x000fe200078e02ff */
[----:B------:R-:W-:Y:S01]  /*1de0*/  LOP3.LUT R4, R4, R13, RZ, 0x3c, !PT ;  /* 0x0000000d04047212 */ /* 0x000fe200078e3cff */
[----:B------:R-:W-:Y:S01]  /*1df0*/  IMAD R21, R18, c[0x0][0x1ac], R21 ;  /* 0x00006b0012157a24 */ /* 0x000fe200078e0215 */
[----:B------:R-:W-:Y:S01]  /*1e00*/  LOP3.LUT R17, R20, R17, RZ, 0x3c, !PT ;  /* 0x0000001114117212 */ /* 0x000fe200078e3cff */
[C---:B------:R-:W-:Y:S01]  /*1e10*/  IMAD R135, R7.reuse, c[0x0][0x1a4], R8 ;  /* 0x0000690007877a24 */ /* 0x040fe200078e0208 */
[----:B------:R-:W-:Y:S01]  /*1e20*/  LOP3.LUT R0, R4, 0xfffffe00, R3, 0xf8, !PT ;  /* 0xfffffe0004007812 */ /* 0x000fe200078ef803 */
[----:B------:R-:W-:Y:S01]  /*1e30*/  IMAD.WIDE.U32 R144, R7, c[0x0][0x1a0], R28 ;  /* 0x0000680007907a25 */ /* 0x000fe200078e001c */
[----:B------:R-:W-:-:S02]  /*1e40*/  LOP3.LUT R202, R17, 0xfffffe00, R202, 0xf8, !PT ;  /* 0xfffffe0011ca7812 */ /* 0x000fc400078ef8ca */
[----:B------:R-:W-:Y:S01]  /*1e50*/  LOP3.LUT R4, R85, 0xffffffe0, RZ, 0xc0, !PT ;  /* 0xffffffe055047812 */ /* 0x000fe200078ec0ff */
[----:B------:R-:W-:Y:S01]  /*1e60*/  IMAD.MOV.U32 R7, RZ, RZ, 0x10 ;  /* 0x00000010ff077424 */ /* 0x000fe200078e00ff */
[----:B------:R-:W-:Y:S01]  /*1e70*/  MOV R5, 0x20 ;  /* 0x0000002000057802 */ /* 0x000fe20000000f00 */
[----:B------:R-:W-:Y:S01]  /*1e80*/  IMAD.WIDE.U32 R18, R18, c[0x0][0x1a8], R26 ;  /* 0x00006a0012127a25 */ /* 0x000fe200078e001a */
[----:B------:R-:W-:Y:S02]  /*1e90*/  SHF.R.S32.HI R85, RZ, 0x5, R85 ;  /* 0x00000005ff557819 */ /* 0x000fe40000011455 */
[----:B------:R-:W-:Y:S01]  /*1ea0*/  IADD3 R81, R204, 0x40, RZ ;  /* 0x00000040cc517810 */ /* 0x000fe20007ffe0ff */
[----:B------:R-:W-:Y:S01]  /*1eb0*/  IMAD R11, R14, c[0x0][0x19c], R11 ;  /* 0x000067000e0b7a24 */ /* 0x000fe200078e020b */
[----:B------:R-:W-:Y:S01]  /*1ec0*/  IADD3 R80, R204, 0x80, RZ ;  /* 0x00000080cc507810 */ /* 0x000fe20007ffe0ff */
[----:B------:R-:W-:Y:S01]  /*1ed0*/  IMAD.WIDE.U32 R24, R14, c[0x0][0x198], R24 ;  /* 0x000066000e187a25 */ /* 0x000fe200078e0018 */
[----:B------:R-:W-:-:S02]  /*1ee0*/  SEL R7, R7, 0xfffffff0, !P1 ;  /* 0xfffffff007077807 */ /* 0x000fc40004800000 */
[----:B------:R-:W-:Y:S01]  /*1ef0*/  SEL R5, R5, 0xffffffe0, !P2 ;  /* 0xffffffe005057807 */ /* 0x000fe20005000000 */
[----:B------:R-:W-:Y:S02]  /*1f00*/  IMAD.IADD R134, R25, 0x1, R11 ;  /* 0x0000000119867824 */ /* 0x000fe400078e020b */
[----:B------:R-:W-:Y:S02]  /*1f10*/  IMAD.MOV.U32 R133, RZ, RZ, R24 ;  /* 0x000000ffff857224 */ /* 0x000fe400078e0018 */
[----:B------:R-:W-:Y:S02]  /*1f20*/  IMAD.IADD R17, R201, 0x1, -R4 ;  /* 0x00000001c9117824 */ /* 0x000fe400078e0a04 */
[----:B------:R-:W-:Y:S02]  /*1f30*/  IMAD.SHL.U32 R202, R202, 0x2, RZ ;  /* 0x00000002caca7824 */ /* 0x000fe400078e00ff */
        /* <DEDUP_REMOVED lines=33> */
.L_x_2771:
[----:B------:R-:W-:Y:S05]  /*2150*/  BSYNC B0 ;  /* 0x0000000000007941 */ /* 0x000fea0003800000 */
.L_x_2770:
        /* <DEDUP_REMOVED lines=37> */
.L_x_2773:
[----:B------:R-:W-:Y:S05]  /*23b0*/  BSYNC B0 ;  /* 0x0000000000007941 */ /* 0x000fea0003800000 */
.L_x_2772:
        /* <DEDUP_REMOVED lines=37> */
.L_x_2775:
[----:B------:R-:W-:Y:S05]  /*2610*/  BSYNC B0 ;  /* 0x0000000000007941 */ /* 0x000fea0003800000 */
.L_x_2774:
        /* <DEDUP_REMOVED lines=36> */
.L_x_2777:
[----:B------:R-:W-:Y:S05]  /*2860*/  BSYNC B0 ;  /* 0x0000000000007941 */ /* 0x000fea0003800000 */
.L_x_2776:
        /* <DEDUP_REMOVED lines=31> */
.L_x_2779:
[----:B------:R-:W-:Y:S05]  /*2a60*/  BSYNC B0 ;  /* 0x0000000000007941 */ /* 0x000fea0003800000 */
.L_x_2778:
        /* <DEDUP_REMOVED lines=33> */
.L_x_2781:
[----:B------:R-:W-:Y:S05]  /*2c80*/  BSYNC B0 ;  /* 0x0000000000007941 */ /* 0x000fea0003800000 */
.L_x_2780:
[----:B------:R-:W-:Y:S01]  /*2c90*/  ISETP.GE.AND P0, PT, R9, R8, PT ;  /* 0x000000080900720c */ /* 0x000fe20003f06270 */
[----:B------:R-:W-:-:S12]  /*2ca0*/  BSSY B0, `(.L_x_2782) ;  /* 0x000001e000007945 */ /* 0x000fd80003800000 */
[----:B------:R-:W-:Y:S05]  /*2cb0*/  @P0 BRA `(.L_x_2783) ;  /* 0x000001c000000947 */ /* 0x000fea0003800000 */
[----:B------:R-:W-:Y:S01]  /*2cc0*/  ISETP.GE.AND P4, PT, R204, c[0x0][0x220], PT ;  /* 0x00008800cc007a0c */ /* 0x000fe20003f86270 */
[----:B------:R-:W-:Y:S01]  /*2cd0*/  IMAD.MOV.U32 R10, RZ, RZ, c[0x0][0x19c] ;  /* 0x00006700ff0a7624 */ /* 0x000fe200078e00ff */
[----:B------:R-:W-:Y:S02]  /*2ce0*/  ISETP.GE.AND P2, PT, R81, c[0x0][0x220], PT ;  /* 0x0000880051007a0c */ /* 0x000fe40003f46270 */
[C---:B--23--:R-:W-:Y:S02]  /*2cf0*/  LEA R19, P1, R3.reuse, R133, 0x5 ;  /* 0x0000008503137211 */ /* 0x04cfe400078228ff */
        /* <DEDUP_REMOVED lines=24> */
.L_x_2783:
[----:B------:R-:W-:Y:S05]  /*2e80*/  BSYNC B0 ;  /* 0x0000000000007941 */ /* 0x000fea0003800000 */
.L_x_2782:
[----:B------:R-:W-:Y:S01]  /*2e90*/  ISETP.GE.AND P0, PT, R13, R8, PT ;  /* 0x000000080d00720c */ /* 0x000fe20003f06270 */
[----:B------:R-:W-:-:S12]  /*2ea0*/  BSSY B0, `(.L_x_2784) ;  /* 0x0000021000007945 */ /* 0x000fd80003800000 */
[----:B------:R-:W-:Y:S05]  /*2eb0*/  @P0 BRA `(.L_x_2785) ;  /* 0x000001f000000947 */ /* 0x000fea0003800000 */
[----:B------:R-:W-:Y:S01]  /*2ec0*/  ISETP.GE.AND P4, PT, R204, c[0x0][0x220], PT ;  /* 0x00008800cc007a0c */ /* 0x000fe20003f86270 */
[----:B--23--:R-:W-:Y:S01]  /*2ed0*/  IMAD.MOV.U32 R18, RZ, RZ, R133 ;  /* 0x000000ffff127224 */ /* 0x00cfe200078e0085 */
        /* <DEDUP_REMOVED lines=29> */
.L_x_2785:
[----:B------:R-:W-:Y:S05]  /*30b0*/  BSYNC B0 ;  /* 0x0000000000007941 */ /* 0x000fea0003800000 */
.L_x_2784:
[----:B------:R-:W0:Y:S01]  /*30c0*/  LDGDEPBAR ;  /* 0x00000000000079af */ /* 0x000e220000000000 */
[----:B------:R-:W-:Y:S01]  /*30d0*/  ISETP.GE.AND P1, PT, R14, R8, PT ;  /* 0x000000080e00720c */ /* 0x000fe20003f26270 */
[----:B------:R-:W-:Y:S01]  /*30e0*/  IMAD.SHL.U32 R201, R201, 0x2, RZ ;  /* 0x00000002c9c97824 */ /* 0x000fe200078e00ff */
[----:B------:R-:W-:Y:S01]  /*30f0*/  SHF.R.S32.HI R82, RZ, 0x1f, R17 ;  /* 0x0000001fff527819 */ /* 0x000fe20000011411 */
[----:B------:R-:W-:Y:S01]  /*3100*/  BSSY B0, `(.L_x_2786) ;  /* 0x0000021000007945 */ /* 0x000fe20003800000 */
[----:B------:R-:W-:Y:S02]  /*3110*/  LEA R220, P0, R144, c[0x0][0x170], 0x1 ;  /* 0x00005c0090dc7a11 */ /* 0x000fe400078008ff */
[----:B------:R-:W-:Y:S02]  /*3120*/  LEA.HI R82, R82, R17, RZ, 0x2 ;  /* 0x0000001152527211 */ /* 0x000fe400078f10ff */
[----:B------:R-:W-:Y:S02]  /*3130*/  LOP3.LUT R201, R201, 0x6, RZ, 0xc0, !PT ;  /* 0x00000006c9c97812 */ /* 0x000fe400078ec0ff */
[----:B------:R-:W-:-:S02]  /*3140*/  LEA.HI.X R221, R144, c[0x0][0x174], R135, 0x1, P0 ;  /* 0x00005d0090dd7a11 */ /* 0x000fc400000f0c87 */
[----:B------:R-:W-:Y:S01]  /*3150*/  SHF.R.S32.HI R82, RZ, 0x2, R82 ;  /* 0x00000002ff527819 */ /* 0x000fe20000011452 */
        /* <DEDUP_REMOVED lines=9> */
[----:B------:R-:W-:Y:S01]  /*31f0*/  @!P2 IMAD.MOV.U32 R16, RZ, RZ, R220 ;  /* 0x000000ffff10a224 */ /* 0x000fe200078e00dc */
        /* <DEDUP_REMOVED lines=17> */
.L_x_2787:
[----:B------:R-:W-:Y:S05]  /*3310*/  BSYNC B0 ;  /* 0x0000000000007941 */ /* 0x000fea0003800000 */
.L_x_2786:
[----:B------:R-:W-:Y:S01]  /*3320*/  ISETP.GE.AND P0, PT, R11, R8, PT ;  /* 0x000000080b00720c */ /* 0x000fe20003f06270 */
[----:B------:R-:W-:Y:S01]  /*3330*/  IMAD.MOV.U32 R10, RZ, RZ, c[0x0][0x1a0] ;  /* 0x00006800ff0a7624 */ /* 0x000fe200078e00ff */
[----:B------:R-:W-:Y:S03]  /*3340*/  BSSY B0, `(.L_x_2788) ;  /* 0x0000020000007945 */ /* 0x000fe60003800000 */
[C---:B------:R-:W-:Y:S01]  /*3350*/  IMAD.SHL.U32 R200, R10.reuse, 0x10, RZ ;  /* 0x000000100ac87824 */ /* 0x040fe200078e00ff */
[----:B------:R-:W-:-:S07]  /*3360*/  SHF.L.U64.HI R199, R10, R12, c[0x0][0x1a4] ;  /* 0x000069000ac77619 */ /* 0x000fce000001020c */
[----:B------:R1:W-:Y:S04]  /*3370*/  @P0 STS.128 [R202+0xc800], RZ ;  /* 0x00c800ffca000388 */ /* 0x0003e80000000c00 */
[----:B------:R1:W-:Y:S04]  /*3380*/  @P0 STS.128 [R202+0xe800], RZ ;  /* 0x00e800ffca000388 */ /* 0x0003e80000000c00 */
[----:B------:R1:W-:Y:S01]  /*3390*/  @P0 STS.128 [R202+0x10800], RZ ;  /* 0x010800ffca000388 */ /* 0x0003e20000000c00 */
[----:B------:R-:W-:Y:S05]  /*33a0*/  @P0 BRA `(.L_x_2789) ;  /* 0x0000019000000947 */ /* 0x000fea0003800000 */
[----:B------:R-:W-:Y:S02]  /*33b0*/  ISETP.GE.AND P4, PT, R204, c[0x0][0x220], PT ;  /* 0x00008800cc007a0c */ /* 0x000fe40003f86270 */
[----:B------:R-:W-:-:S02]  /*33c0*/  ISETP.GE.AND P2, PT, R81, c[0x0][0x220], PT ;  /* 0x0000880051007a0c */ /* 0x000fc40003f46270 */
[----:B------:R-:W-:-:S09]  /*33d0*/  ISETP.GE.AND P0, PT, R80, c[0x0][0x220], PT ;  /* 0x0000880050007a0c */ /* 0x000fd20003f06270 */
[CC--:B--23--:R-:W-:Y:S01]  /*33e0*/  @!P4 LEA R18, P5, R200.reuse, R220.reuse, 0x1 ;  /* 0x000000dcc812c211 */ /* 0x0ccfe200078a08ff */
[----:B------:R2:W-:Y:S01]  /*33f0*/  @P4 STS.128 [R202+0xc800], RZ ;  /* 0x00c800ffca004388 */ /* 0x0005e20000000c00 */
[C---:B-1----:R-:W-:Y:S02]  /*3400*/  @!P2 LEA R16, P1, R200.reuse, R220, 0x1 ;  /* 0x000000dcc810a211 */ /* 0x042fe400078208ff */
        /* <DEDUP_REMOVED lines=13> */
[----:B--2---:R-:W-:-:S04]  /*34e0*/  LEA R16, P0, R200, R220, 0x1 ;  /* 0x000000dcc8107211 */ /* 0x004fc800078008ff */
[----:B------:R-:W-:-:S05]  /*34f0*/  LEA.HI.X R17, R200, R221, R199, 0x1, P0 ;  /* 0x000000ddc8117211 */ /* 0x000fca00000f0cc7 */
[----:B------:R-:W-:Y:S01]  /*3500*/  @!PT LDS RZ, [RZ] ;  /* 0x00000000fffff984 */ /* 0x000fe20000000800 */
[----:B------:R-:W-:Y:S01]  /*3510*/  @!PT LDS RZ, [RZ] ;  /* 0x00000000fffff984 */ /* 0x000fe20000000800 */
[----:B------:R-:W-:Y:S01]  /*3520*/  @!PT LDS RZ, [RZ] ;  /* 0x00000000fffff984 */ /* 0x000fe20000000800 */
[----:B------:R1:W-:Y:S04]  /*3530*/  LDGSTS.E.BYPASS.LTC128B.128 [R202+0x10800], [R16.64+0x100] ;  /* 0x1080010010ca7fae */ /* 0x0003e8000b901d46 */
.L_x_2789:
[----:B------:R-:W-:Y:S05]  /*3540*/  BSYNC B0 ;  /* 0x0000000000007941 */ /* 0x000fea0003800000 */
.L_x_2788:
        /* <DEDUP_REMOVED lines=11> */
[----:B------:R-:W-:-:S07]  /*3600*/  SHF.L.U64.HI R12, R10, R9, c[0x0][0x1a4] ;  /* 0x000069000a0c7619 */ /* 0x000fce0000010209 */
        /* <DEDUP_REMOVED lines=22> */
.L_x_2791:
[----:B------:R-:W-:Y:S05]  /*3770*/  BSYNC B0 ;  /* 0x0000000000007941 */ /* 0x000fea0003800000 */
.L_x_2790:
        /* <DEDUP_REMOVED lines=8> */
[----:B------:R-:W-:-:S09]  /*3800*/  ISETP.GE.AND P0, PT, R80, c[0x0][0x220], PT ;  /* 0x0000880050007a0c */ /* 0x000fd20003f06270 */
[----:B------:R-:W-:Y:S01]  /*3810*/  @!P2 MOV R9, c[0x0][0x1a4] ;  /* 0x000069000009aa02 */ /* 0x000fe20000000f00 */
[--C-:B------:R-:W-:Y:S01]  /*3820*/  @!P2 IMAD.MOV.U32 R13, RZ, RZ, R221.reuse ;  /* 0x000000ffff0da224 */ /* 0x100fe200078e00dd */
[----:B------:R-:W-:Y:S01]  /*3830*/  @!P2 MOV R12, R220 ;  /* 0x000000dc000ca202 */ /* 0x000fe20000000f00 */
[C---:B-12---:R-:W-:Y:S01]  /*3840*/  @!P1 IMAD.WIDE.U32 R16, R10.reuse, 0x60, R220 ;  /* 0x000000600a109825 */ /* 0x046fe200078e00dc */
[----:B------:R-:W-:Y:S01]  /*3850*/  @!P1 MOV R8, c[0x0][0x1a4] ;  /* 0x0000690000089a02 */ /* 0x000fe20000000f00 */
[----:B------:R1:W-:Y:S02]  /*3860*/  @P2 STS.128 [R202+0xd800], RZ ;  /* 0x00d800ffca002388 */ /* 0x0003e40000000c00 */
[----:B------:R-:W-:-:S04]  /*3870*/  @!P2 IMAD.WIDE.U32 R12, R10, 0x60, R12 ;  /* 0x000000600a0ca825 */ /* 0x000fc800078e000c */
[----:B------:R-:W-:Y:S02]  /*3880*/  @!P2 IMAD R9, R9, 0x60, RZ ;  /* 0x000000600909a824 */ /* 0x000fe400078e02ff */
[----:B------:R-:W-:-:S03]  /*3890*/  @!P1 IMAD R8, R8, 0x60, RZ ;  /* 0x0000006008089824 */ /* 0x000fc600078e02ff */
[----:B------:R-:W-:Y:S01]  /*38a0*/  @!P2 IADD3 R13, R13, R9, RZ ;  /* 0x000000090d0da210 */ /* 0x000fe20007ffe0ff */
[----:B------:R-:W-:-:S04]  /*38b0*/  @!P1 IMAD.IADD R17, R17, 0x1, R8 ;  /* 0x0000000111119824 */ /* 0x000fc800078e0208 */
        /* <DEDUP_REMOVED lines=19> */
.L_x_2793:
[----:B------:R-:W-:Y:S05]  /*39f0*/  BSYNC B0 ;  /* 0x0000000000007941 */ /* 0x000fea0003800000 */
.L_x_2792:
[C---:B--2---:R-:W-:Y:S01]  /*3a00*/  IMAD.SHL.U32 R8, R2.reuse, 0x40, RZ ;  /* 0x0000004002087824 */ /* 0x044fe200078e00ff */
        /* <DEDUP_REMOVED lines=18> */
[----:B------:R-:W-:Y:S03]  /*3b30*/  LDSM.16.M88.4 R72, [R189+0x2000] ;  /* 0x00200000bd48783b */ /* 0x000fe60000000200 */
[----:B------:R-:W-:-:S05]  /*3b40*/  IMAD.SHL.U32 R193, R193, 0x2, RZ ;  /* 0x00000002c1c17824 */ /* 0x000fca00078e00ff */
[----:B------:R-:W2:Y:S01]  /*3b50*/  LDSM.16.M88.4 R32, [R193+0x6000] ;  /* 0x00600000c120783b */ /* 0x000ea20000000200 */
[C---:B------:R-:W-:Y:S02]  /*3b60*/  IADD3 R2, R193.reuse, 0x6000, RZ ;  /* 0x00006000c1027810 */ /* 0x040fe40007ffe0ff */
[----:B------:R-:W-:Y:S01]  /*3b70*/  IADD3 R191, R193, 0x6020, RZ ;  /* 0x00006020c1bf7810 */ /* 0x000fe20007ffe0ff */
[----:B-1----:R-:W1:Y:S01]  /*3b80*/  LDSM.16.M88.4 R24, [R193+0x6800] ;  /* 0x00680000c118783b */ /* 0x002e620000000200 */
[----:B------:R-:W-:Y:S01]  /*3b90*/  @P1 IADD3 R191, R2, -0x20, RZ ;  /* 0xffffffe002bf1810 */ /* 0x000fe20007ffe0ff */
[----:B------:R-:W-:Y:S02]  /*3ba0*/  IMAD.MOV.U32 R2, RZ, RZ, 0x40 ;  /* 0x00000040ff027424 */ /* 0x000fe400078e00ff */
[----:B---3--:R-:W3:Y:S01]  /*3bb0*/  LDSM.16.M88.4 R16, [R193+0x7000] ;  /* 0x00700000c110783b */ /* 0x008ee20000000200 */
[C---:B------:R-:W-:Y:S02]  /*3bc0*/  IADD3 R183, R191.reuse, 0x800, RZ ;  /* 0x00000800bfb77810 */ /* 0x040fe40007ffe0ff */
[----:B------:R-:W-:Y:S01]  /*3bd0*/  SEL R2, R2, 0xffffffc0, !P2 ;  /* 0xffffffc002027807 */ /* 0x000fe20005000000 */
[----:B------:R-:W5:Y:S01]  /*3be0*/  LDSM.16.M88.4 R8, [R193+0x7800] ;  /* 0x00780000c108783b */ /* 0x000f620000000200 */
[----:B------:R-:W-:-:S02]  /*3bf0*/  IADD3 R182, R191, 0x1000, RZ ;  /* 0x00001000bfb67810 */ /* 0x000fc40007ffe0ff */
[----:B------:R-:W-:Y:S01]  /*3c00*/  IADD3 R181, R191, 0x1800, RZ ;  /* 0x00001800bfb57810 */ /* 0x000fe20007ffe0ff */
[----:B------:R-:W4:Y:S01]  /*3c10*/  LDSM.16.M88.4 R56, [R191] ;  /* 0x00000000bf38783b */ /* 0x000f220000000200 */
[----:B------:R-:W-:Y:S01]  /*3c20*/  IMAD.IADD R187, R193, 0x1, R2 ;  /* 0x00000001c1bb7824 */ /* 0x000fe200078e0202 */
[C---:B------:R-:W-:Y:S01]  /*3c30*/  IADD3 R179, R191.reuse, 0x2000, RZ ;  /* 0x00002000bfb37810 */ /* 0x040fe20007ffe0ff */
[----:B------:R-:W-:Y:S01]  /*3c40*/  IMAD.IADD R180, R2, 0x1, R191 ;  /* 0x0000000102b47824 */ /* 0x000fe200078e02bf */
[----:B------:R-:W3:Y:S01]  /*3c50*/  LDSM.16.M88.4 R44, [R191+0x800] ;  /* 0x00080000bf2c783b */ /* 0x000ee20000000200 */
[----:B------:R-:W-:Y:S02]  /*3c60*/  IADD3 R2, R82, 0x8, RZ ;  /* 0x0000000852027810 */ /* 0x000fe40007ffe0ff */
[C---:B------:R-:W-:Y:S01]  /*3c70*/  IADD3 R178, R191.reuse, 0x2800, RZ ;  /* 0x00002800bfb27810 */ /* 0x040fe20007ffe0ff */
[----:B------:R-:W3:Y:S01]  /*3c80*/  LDSM.16.M88.4 R68, [R191+0x1000] ;  /* 0x00100000bf44783b */ /* 0x000ee20000000200 */
[----:B------:R-:W-:-:S02]  /*3c90*/  IADD3 R177, R191, 0x3000, RZ ;  /* 0x00003000bfb17810 */ /* 0x000fc40007ffe0ff */
[C---:B------:R-:W-:Y:S01]  /*3ca0*/  IADD3 R176, R191.reuse, 0x3800, RZ ;  /* 0x00003800bfb07810 */ /* 0x040fe20007ffe0ff */
[----:B------:R-:W4:Y:S01]  /*3cb0*/  LDSM.16.M88.4 R52, [R191+0x1800] ;  /* 0x00180000bf34783b */ /* 0x000f220000000200 */
[C---:B------:R-:W-:Y:S02]  /*3cc0*/  IADD3 R175, R191.reuse, 0x4000, RZ ;  /* 0x00004000bfaf7810 */ /* 0x040fe40007ffe0ff */
[C---:B------:R-:W-:Y:S01]  /*3cd0*/  IADD3 R174, R191.reuse, 0x4800, RZ ;  /* 0x00004800bfae7810 */ /* 0x040fe20007ffe0ff */
[----:B------:R-:W-:Y:S01]  /*3ce0*/  LDSM.16.M88.4 R12, [R187+0x6000] ;  /* 0x00600000bb0c783b */ /* 0x000fe20000000200 */
[C---:B------:R-:W-:Y:S02]  /*3cf0*/  IADD3 R173, R191.reuse, 0x5000, RZ ;  /* 0x00005000bfad7810 */ /* 0x040fe40007ffe0ff */
[----:B------:R-:W-:Y:S01]  /*3d00*/  IADD3 R172, R191, 0x5800, RZ ;  /* 0x00005800bfac7810 */ /* 0x000fe20007ffe0ff */
[----:B------:R-:W-:Y:S01]  /*3d10*/  LDSM.16.M88.4 R40, [R187+0x6800] ;  /* 0x00680000bb28783b */ /* 0x000fe20000000200 */
[C---:B--2---:R-:W-:Y:S03]  /*3d20*/  HMMA.16816.F32.BF16 R36, R60.reuse, R32, RZ ;  /* 0x000000203c24723c */ /* 0x044fe600000418ff */
[----:B------:R-:W-:Y:S05]  /*3d30*/  LDSM.16.M88.4 R76, [R191+0x3000] ;  /* 0x00300000bf4c783b */ /* 0x000fea0000000200 */
[C---:B------:R-:W-:Y:S08]  /*3d40*/  HMMA.16816.F32.BF16 R32, R60.reuse, R34, RZ ;  /* 0x000000223c20723c */ /* 0x040ff000000418ff */
[C---:B-1----:R-:W-:Y:S08]  /*3d50*/  HMMA.16816.F32.BF16 R28, R60.reuse, R24, RZ ;  /* 0x000000183c1c723c */ /* 0x042ff000000418ff */
[C---:B---3--:R-:W-:Y:S08]  /*3d60*/  HMMA.16816.F32.BF16 R20, R60.reuse, R16, RZ ;  /* 0x000000103c14723c */ /* 0x048ff000000418ff */
[C---:B------:R-:W-:Y:S08]  /*3d70*/  HMMA.16816.F32.BF16 R24, R60.reuse, R26, RZ ;  /* 0x0000001a3c18723c */ /* 0x040ff000000418ff */
[C---:B------:R-:W-:Y:S08]  /*3d80*/  HMMA.16816.F32.BF16 R16, R60.reuse, R18, RZ ;  /* 0x000000123c10723c */ /* 0x040ff000000418ff */
[C---:B-----5:R-:W-:Y:S08]  /*3d90*/  HMMA.16816.F32.BF16 R64, R60.reuse, R8, RZ ;  /* 0x000000083c40723c */ /* 0x060ff000000418ff */
[----:B------:R-:W-:Y:S01]  /*3da0*/  HMMA.16816.F32.BF16 R60, R60, R10, RZ ;  /* 0x0000000a3c3c723c */ /* 0x000fe200000418ff */
[----:B------:R-:W1:Y:S07]  /*3db0*/  LDSM.16.M88.4 R8, [R190] ;  /* 0x00000000be08783b */ /* 0x000e6e0000000200 */
[C---:B----4-:R-:W-:Y:S08]  /*3dc0*/  HMMA.16816.F32.BF16 R36, R48.reuse, R56, R36 ;  /* 0x000000383024723c */ /* 0x050ff00000041824 */
        /* <DEDUP_REMOVED lines=30> */
[----:B------:R-:W5:Y:S07]  /*3fb0*/  LDSM.16.M88.4 R48, [R193+0x9000] ;  /* 0x00900000c130783b */ /* 0x000f6e0000000200 */
        /* <DEDUP_REMOVED lines=13> */
[C---:B-----5:R-:W-:Y:S08]  /*4090*/  HMMA.16816.F32.BF16 R20, R8.reuse, R48, R20 ;  /* 0x000000300814723c */ /* 0x060ff00000041814 */
        /* <DEDUP_REMOVED lines=24> */
[----:B------:R-:W5:Y:S07]  /*4220*/  LDSM.16.M88.4 R52, [R193+0xa000] ;  /* 0x00a00000c134783b */ /* 0x000f6e0000000200 */
        /* <DEDUP_REMOVED lines=19> */
[C---:B-----5:R-:W-:Y:S08]  /*4360*/  HMMA.16816.F32.BF16 R36, R56.reuse, R52, R36 ;  /* 0x000000343824723c */ /* 0x060ff00000041824 */
        /* <DEDUP_REMOVED lines=11> */
[----:B------:R-:W-:Y:S08]  /*4420*/  HMMA.16816.F32.BF16 R64, R56, R40, R64 ;  /* 0x000000283840723c */ /* 0x000ff00000041840 */
[C---:B---3--:R-:W-:Y:S08]  /*4430*/  HMMA.16816.F32.BF16 R28, R12.reuse, R60, R28 ;  /* 0x0000003c0c1c723c */ /* 0x048ff0000004181c */
[C---:B------:R-:W-:Y:S01]  /*4440*/  HMMA.16816.F32.BF16 R24, R12.reuse, R62, R24 ;  /* 0x0000003e0c18723c */ /* 0x040fe20000041818 */
[----:B------:R-:W-:Y:S07]  /*4450*/  LDSM.16.M88.4 R60, [R189+0x4000] ;  /* 0x00400000bd3c783b */ /* 0x000fee0000000200 */
[C---:B----4-:R-:W-:Y:S08]  /*4460*/  HMMA.16816.F32.BF16 R20, R12.reuse, R48, R20 ;  /* 0x000000300c14723c */ /* 0x050ff00000041814 */
[----:B------:R-:W-:Y:S01]  /*4470*/  HMMA.16816.F32.BF16 R16, R12, R50, R16 ;  /* 0x000000320c10723c */ /* 0x000fe20000041810 */
[----:B------:R-:W2:Y:S07]  /*4480*/  LDSM.16.M88.4 R48, [R187+0xb800] ;  /* 0x00b80000bb30783b */ /* 0x000eae0000000200 */
[----:B------:R-:W-:Y:S01]  /*4490*/  HMMA.16816.F32.BF16 R68, R56, R42, R68 ;  /* 0x0000002a3844723c */ /* 0x000fe20000041844 */
[----:B------:R-:W3:Y:S04]  /*44a0*/  LDSM.16.M88.4 R40, [R187+0xa000] ;  /* 0x00a00000bb28783b */ /* 0x000ee80000000200 */
[----:B------:R-:W4:Y:S03]  /*44b0*/  LDSM.16.M88.4 R56, [R187+0xb000] ;  /* 0x00b00000bb38783b */ /* 0x000f260000000200 */
[----:B------:R-:W-:Y:S08]  /*44c0*/  HMMA.16816.F32.BF16 R64, R12, R52, R64 ;  /* 0x000000340c40723c */ /* 0x000ff00000041840 */
[C---:B-1----:R-:W-:Y:S08]  /*44d0*/  HMMA.16816.F32.BF16 R28, R44.reuse, R8, R28 ;  /* 0x000000082c1c723c */ /* 0x042ff0000004181c */
[----:B------:R-:W-:Y:S01]  /*44e0*/  HMMA.16816.F32.BF16 R24, R44, R10, R24 ;  /* 0x0000000a2c18723c */ /* 0x000fe20000041818 */
[----:B------:R-:W1:Y:S07]  /*44f0*/  LDSM.16.M88.4 R8, [R180+0x5800] ;  /* 0x00580000b408783b */ /* 0x000e6e0000000200 */
[----:B------:R-:W-:Y:S01]  /*4500*/  HMMA.16816.F32.BF16 R68, R12, R54, R68 ;  /* 0x000000360c44723c */ /* 0x000fe20000041844 */
[----:B------:R-:W5:Y:S04]  /*4510*/  LDSM.16.M88.4 R52, [R180+0x4000] ;  /* 0x00400000b434783b */ /* 0x000f680000000200 */
[----:B------:R-:W1:Y:S01]  /*4520*/  LDSM.16.M88.4 R12, [R180+0x4800] ;  /* 0x00480000b40c783b */ /* 0x000e620000000200 */
[----:B------:R-:W-:-:S04]  /*4530*/  DEPBAR.LE SB0, 0x0 ;  /* 0x000080000000791a */ /* 0x000fc80000000000 */
[C---:B--2---:R-:W-:Y:S08]  /*4540*/  HMMA.16816.F32.BF16 R64, R44.reuse, R48, R64 ;  /* 0x000000302c40723c */ /* 0x044ff00000041840 */
[C---:B---3--:R-:W-:Y:S08]  /*4550*/  HMMA.16816.F32.BF16 R36, R44.reuse, R40, R36 ;  /* 0x000000282c24723c */ /* 0x048ff00000041824 */
[C---:B------:R-:W-:Y:S08]  /*4560*/  HMMA.16816.F32.BF16 R32, R44.reuse, R42, R32 ;  /* 0x0000002a2c20723c */ /* 0x040ff00000041820 */
[C---:B----4-:R-:W-:Y:S08]  /*4570*/  HMMA.16816.F32.BF16 R20, R44.reuse, R56, R20 ;  /* 0x000000382c14723c */ /* 0x050ff00000041814 */
[C---:B------:R-:W-:Y:S08]  /*4580*/  HMMA.16816.F32.BF16 R16, R44.reuse, R58, R16 ;  /* 0x0000003a2c10723c */ /* 0x040ff00000041810 */
[----:B------:R-:W-:Y:S08]  /*4590*/  HMMA.16816.F32.BF16 R68, R44, R50, R68 ;  /* 0x000000322c44723c */ /* 0x000ff00000041844 */
[C---:B-1----:R-:W-:Y:S07]  /*45a0*/  HMMA.16816.F32.BF16 R64, R60.reuse, R8, R64 ;  /* 0x000000083c40723c */ /* 0x042fee0000041840 */
[C-C-:B------:R-:W-:Y:S01]  /*45b0*/  IADD3 R9, R83.reuse, 0x1, -R87.reuse ;  /* 0x0000000153097810 */ /* 0x140fe20007ffe857 */
[----:B-----5:R-:W-:Y:S01]  /*45c0*/  HMMA.16816.F32.BF16 R36, R60, R52, R36 ;  /* 0x000000343c24723c */ /* 0x020fe20000041824 */
[----:B------:R-:W-:-:S02]  /*45d0*/  IADD3 R87, R83, -c[0x0][0x2e4], -R87 ;  /* 0x8000b90053577a10 */ /* 0x000fc40007ffe857 */
[----:B------:R-:W-:-:S03]  /*45e0*/  IADD3 R9, R9, c[0x0][0x2e8], RZ ;  /* 0x0000ba0009097a10 */ /* 0x000fc60007ffe0ff */
[C---:B------:R-:W-:Y:S02]  /*45f0*/  IMAD.IADD R211, R82.reuse, 0x1, R87 ;  /* 0x0000000152d37824 */ /* 0x040fe400078e0257 */
[----:B------:R-:W-:Y:S01]  /*4600*/  IMAD.IADD R210, R82, 0x1, R9 ;  /* 0x0000000152d27824 */ /* 0x000fe200078e0209 */
[C---:B------:R-:W-:Y:S01]  /*4610*/  HMMA.16816.F32.BF16 R32, R60.reuse, R54, R32 ;  /* 0x000000363c20723c */ /* 0x040fe20000041820 */
[--C-:B------:R-:W-:Y:S01]  /*4620*/  IMAD.IADD R208, R9, 0x1, R2.reuse ;  /* 0x0000000109d07824 */ /* 0x100fe200078e0202 */
[----:B------:R-:W-:Y:S01]  /*4630*/  IMNMX R211, RZ, R211, !PT ;  /* 0x000000d3ffd37217 */ /* 0x000fe20007800200 */
[----:B------:R-:W-:Y:S01]  /*4640*/  IMAD.IADD R209, R87, 0x1, R2 ;  /* 0x0000000157d17824 */ /* 0x000fe200078e0202 */
[-C--:B------:R-:W-:Y:S02]  /*4650*/  IMNMX R210, R210, R83.reuse, PT ;  /* 0x00000053d2d27217 */ /* 0x080fe40003800200 */
[----:B------:R-:W-:Y:S02]  /*4660*/  IMNMX R208, R208, R83, PT ;  /* 0x00000053d0d07217 */ /* 0x000fe40003800200 */
[----:B------:R-:W-:Y:S01]  /*4670*/  HMMA.16816.F32.BF16 R28, R60, R12, R28 ;  /* 0x0000000c3c1c723c */ /* 0x000fe2000004181c */
[----:B------:R-:W-:-:S07]  /*4680*/  IMNMX R209, RZ, R209, !PT ;  /* 0x000000d1ffd17217 */ /* 0x000fce0007800200 */
[C---:B------:R-:W-:Y:S08]  /*4690*/  HMMA.16816.F32.BF16 R24, R60.reuse, R14, R24 ;  /* 0x0000000e3c18723c */ /* 0x040ff00000041818 */
[C---:B------:R-:W-:Y:S08]  /*46a0*/  HMMA.16816.F32.BF16 R20, R60.reuse, R72, R20 ;  /* 0x000000483c14723c */ /* 0x040ff00000041814 */
[C---:B------:R-:W-:Y:S08]  /*46b0*/  HMMA.16816.F32.BF16 R16, R60.reuse, R74, R16 ;  /* 0x0000004a3c10723c */ /* 0x040ff00000041810 */
[----:B------:R-:W-:Y:S01]  /*46c0*/  HMMA.16816.F32.BF16 R68, R60, R10, R68 ;  /* 0x0000000a3c44723c */ /* 0x000fe20000041844 */
[----:B------:R-:W-:Y:S06]  /*46d0*/  BAR.SYNC.DEFER_BLOCKING 0x0 ;  /* 0x0000000000007b1d */ /* 0x000fec0000010000 */
[----:B------:R-:W-:Y:S01]  /*46e0*/  @!UPT UIADD3 URZ, URZ, URZ, URZ ;  /* 0x0000003f3f3ff290 */ /* 0x000fe2000fffe03f */
[----:B------:R-:W-:Y:S11]  /*46f0*/  @!P6 BRA `(.L_x_2794) ;  /* 0x00000b700000e947 */ /* 0x000ff60003800000 */
[----:B------:R-:W-:Y:S05]  /*4700*/  @!P3 BRA `(.L_x_2795) ;  /* 0x000003900000b947 */ /* 0x000fea0003800000 */
[----:B------:R-:W1:Y:S01]  /*4710*/  I2F.RP R9, R6 ;  /* 0x0000000600097306 */ /* 0x000e620000209400 */
[----:B------:R-:W-:-:S02]  /*4720*/  IADD3 R11, R4, -0x40, RZ ;  /* 0xffffffc0040b7810 */ /* 0x000fc40007ffe0ff */
[----:B------:R-:W-:Y:S02]  /*4730*/  IABS R8, R4 ;  /* 0x0000000400087213 */ /* 0x000fe40000000000 */
[----:B------:R-:W-:Y:S02]  /*4740*/  IABS R2, R11 ;  /* 0x0000000b00027213 */ /* 0x000fe40000000000 */
[----:B------:R-:W-:Y:S01]  /*4750*/  LOP3.LUT R11, R11, c[0x0][0x2d0], RZ, 0x3c, !PT ;  /* 0x0000b4000b0b7a12 */ /* 0x000fe200078e3cff */
        /* <DEDUP_REMOVED lines=12> */
[----:B------:R-:W-:Y:S01]  /*4820*/  IMAD R3, R6, R3, R2 ;  /* 0x0000000306037224 */ /* 0x000fe200078e0202 */
[----:B------:R-:W-:Y:S02]  /*4830*/  LOP3.LUT R2, R4, c[0x0][0x2d0], RZ, 0x3c, !PT ;  /* 0x0000b40004027a12 */ /* 0x000fe400078e3cff */
[C---:B------:R-:W-:Y:S02]  /*4840*/  ISETP.GT.U32.AND P0, PT, R6.reuse, R9, PT ;  /* 0x000000090600720c */ /* 0x040fe40003f04070 */
[----:B------:R-:W-:Y:S02]  /*4850*/  ISETP.GT.U32.AND P1, PT, R6, R3, PT ;  /* 0x000000030600720c */ /* 0x000fe40003f24070 */
[----:B------:R-:W-:-:S02]  /*4860*/  ISETP.GE.AND P2, PT, R2, RZ, PT ;  /* 0x000000ff0200720c */ /* 0x000fc40003f46270 */
[----:B------:R-:W-:-:S07]  /*4870*/  LOP3.LUT R2, RZ, c[0x0][0x2d0], RZ, 0x33, !PT ;  /* 0x0000b400ff027a12 */ /* 0x000fce00078e33ff */
        /* <DEDUP_REMOVED lines=34> */
.L_x_2795:
[----:B------:R-:W-:-:S04]  /*4aa0*/  LEA R2, -R3, RZ, 0x6 ;  /* 0x000000ff03027211 */ /* 0x000fc800078e31ff */
[----:B------:R-:W-:Y:S02]  /*4ab0*/  SHF.R.S32.HI R3, RZ, 0x1f, R2 ;  /* 0x0000001fff037819 */ /* 0x000fe40000011402 */
.L_x_2796:
        /* <DEDUP_REMOVED lines=119> */
.L_x_2798:
[----:B------:R-:W-:Y:S05]  /*5230*/  BSYNC B0 ;  /* 0x0000000000007941 */ /* 0x000fea0003800000 */
.L_x_2797:
[----:B------:R-:W0:Y:S01]  /*5240*/  LDGDEPBAR ;  /* 0x00000000000079af */ /* 0x000e220000000000 */
[----:B------:R-:W-:-:S04]  /*5250*/  IADD3 R133, P0, R2, R133, RZ ;  /* 0x0000008502857210 */ /* 0x000fc80007f1e0ff */
[----:B------:R-:W-:Y:S02]  /*5260*/  IADD3.X R134, R3, R134, RZ, P0, !PT ;  /* 0x0000008603867210 */ /* 0x000fe400007fe4ff */
.L_x_2794:
[----:B------:R-:W-:Y:S02]  /*5270*/  IMAD.IADD R4, R4, 0x1, R201 ;  /* 0x0000000104047824 */ /* 0x000fe400078e02c9 */
[----:B------:R-:W-:-:S03]  /*5280*/  IMAD.SHL.U32 R188, R0, 0x2, RZ ;  /* 0x0000000200bc7824 */ /* 0x000fc600078e00ff */
[C---:B------:R-:W-:Y:S01]  /*5290*/  ISETP.GE.AND P4, PT, R4.reuse, R210, PT ;  /* 0x000000d20400720c */ /* 0x040fe20003f86270 */
[--C-:B------:R-:W-:Y:S01]  /*52a0*/  IMAD R186, R7, 0x2, R188.reuse ;  /* 0x0000000207ba7824 */ /* 0x100fe200078e02bc */
[C---:B------:R-:W-:Y:S01]  /*52b0*/  IADD3 R3, R4.reuse, 0x1, RZ ;  /* 0x0000000104037810 */ /* 0x040fe20007ffe0ff */
[C---:B------:R-:W-:Y:S01]  /*52c0*/  IMAD R185, R5.reuse, 0x2, R188 ;  /* 0x0000000205b97824 */ /* 0x040fe200078e02bc */
[C---:B------:R-:W-:Y:S01]  /*52d0*/  ISETP.LT.OR P4, PT, R4.reuse, R211, P4 ;  /* 0x000000d30400720c */ /* 0x040fe20002781670 */
[----:B------:R-:W-:Y:S01]  /*52e0*/  IMAD R184, R5, 0x2, R186 ;  /* 0x0000000205b87824 */ /* 0x000fe200078e02ba */
[----:B------:R-:W-:Y:S01]  /*52f0*/  IADD3 R2, R4, 0x8, RZ ;  /* 0x0000000804027810 */ /* 0x000fe20007ffe0ff */
[----:B------:R-:W-:Y:S01]  /*5300*/  LDSM.16.MT88.4 R124, [R188+0xc000] ;  /* 0x00c00000bc7c783b */ /* 0x000fe20000004200 */
[----:B------:R-:W-:Y:S02]  /*5310*/  FSEL R36, R36, -INF , !P4 ;  /* 0xff80000024247808 */ /* 0x000fe40006000000 */
[----:B------:R-:W-:Y:S01]  /*5320*/  ISETP.GE.AND P1, PT, R4, R208, PT ;  /* 0x000000d00400720c */ /* 0x000fe20003f26270 */
[----:B------:R-:W-:Y:S01]  /*5330*/  LDSM.16.MT88.4 R116, [R186+0xc000] ;  /* 0x00c00000ba74783b */ /* 0x000fe20000004200 */
[----:B------:R-:W-:-:S02]  /*5340*/  ISETP.GE.AND P5, PT, R3, R210, PT ;  /* 0x000000d20300720c */ /* 0x000fc40003fa6270 */
[C---:B------:R-:W-:Y:S01]  /*5350*/  ISETP.GE.AND P0, PT, R3.reuse, R208, PT ;  /* 0x000000d00300720c */ /* 0x040fe20003f06270 */
[----:B------:R-:W-:Y:S01]  /*5360*/  LDSM.16.MT88.4 R108, [R185+0xc000] ;  /* 0x00c00000b96c783b */ /* 0x000fe20000004200 */
[C---:B------:R-:W-:Y:S02]  /*5370*/  ISETP.GE.AND P2, PT, R2.reuse, R210, PT ;  /* 0x000000d20200720c */ /* 0x040fe40003f46270 */
[----:B------:R-:W-:Y:S01]  /*5380*/  ISETP.GE.AND P4, PT, R2, R208, PT ;  /* 0x000000d00200720c */ /* 0x000fe20003f86270 */
[----:B------:R-:W-:Y:S01]  /*5390*/  LDSM.16.MT88.4 R100, [R184+0xc000] ;  /* 0x00c00000b864783b */ /* 0x000fe20000004200 */
[C---:B------:R-:W-:Y:S02]  /*53a0*/  ISETP.LT.OR P5, PT, R3.reuse, R211, P5 ;  /* 0x000000d30300720c */ /* 0x040fe40002fa1670 */
[-C--:B------:R-:W-:Y:S01]  /*53b0*/  ISETP.LT.OR P0, PT, R3, R209.reuse, P0 ;  /* 0x000000d10300720c */ /* 0x080fe20000701670 */
[----:B-1----:R-:W-:Y:S01]  /*53c0*/  LDSM.16.MT88.4 R48, [R186+0xe000] ;  /* 0x00e00000ba30783b */ /* 0x002fe20000004200 */
[----:B------:R-:W-:-:S02]  /*53d0*/  ISETP.LT.OR P1, PT, R4, R209, P1 ;  /* 0x000000d10400720c */ /* 0x000fc40000f21670 */
[C---:B------:R-:W-:Y:S01]  /*53e0*/  ISETP.LT.OR P2, PT, R2.reuse, R211, P2 ;  /* 0x000000d30200720c */ /* 0x040fe20001741670 */
[----:B------:R-:W-:Y:S01]  /*53f0*/  LDSM.16.MT88.4 R56, [R185+0xe000] ;  /* 0x00e00000b938783b */ /* 0x000fe20000004200 */
[----:B------:R-:W-:Y:S02]  /*5400*/  ISETP.LT.OR P4, PT, R2, R209, P4 ;  /* 0x000000d10200720c */ /* 0x000fe40002781670 */
[C---:B------:R-:W-:Y:S01]  /*5410*/  IADD3 R3, R4.reuse, 0x9, RZ ;  /* 0x0000000904037810 */ /* 0x040fe20007ffe0ff */
[----:B------:R-:W-:Y:S01]  /*5420*/  LDSM.16.MT88.4 R72, [R188+0x10000] ;  /* 0x01000000bc48783b */ /* 0x000fe20000004200 */
[----:B------:R-:W-:Y:S02]  /*5430*/  IADD3 R2, R4, 0x10, RZ ;  /* 0x0000001004027810 */ /* 0x000fe40007ffe0ff */
[----:B------:R-:W-:Y:S01]  /*5440*/  FSEL R38, R38, -INF , !P1 ;  /* 0xff80000026267808 */ /* 0x000fe20004800000 */
[----:B------:R-:W-:Y:S01]  /*5450*/  LDSM.16.MT88.4 R80, [R186+0x10000] ;  /* 0x01000000ba50783b */ /* 0x000fe20000004200 */
[----:B------:R-:W-:-:S02]  /*5460*/  FSEL R41, R37, -INF , !P5 ;  /* 0xff80000025297808 */ /* 0x000fc40006800000 */
[----:B------:R-:W-:Y:S01]  /*5470*/  FSEL R39, R39, -INF , !P0 ;  /* 0xff80000027277808 */ /* 0x000fe20004000000 */
[----:B------:R-:W-:Y:S01]  /*5480*/  LDSM.16.MT88.4 R88, [R185+0x10000] ;  /* 0x01000000b958783b */ /* 0x000fe20000004200 */
[----:B------:R-:W-:Y:S02]  /*5490*/  FSEL R43, R32, -INF , !P2 ;  /* 0xff800000202b7808 */ /* 0x000fe40005000000 */
[C---:B------:R-:W-:Y:S01]  /*54a0*/  ISETP.GE.AND P5, PT, R3.reuse, R210, PT ;  /* 0x000000d20300720c */ /* 0x040fe20003fa6270 */
[----:B------:R-:W-:Y:S01]  /*54b0*/  LDSM.16.MT88.4 R136, [R186+0xc800] ;  /* 0x00c80000ba88783b */ /* 0x000fe20000004200 */
        /* <DEDUP_REMOVED lines=16> */
[----:B------:R-:W-:Y:S02]  /*55c0*/  ISETP.GE.AND P1, PT, R2, R208, PT ;  /* 0x000000d00200720c */ /* 0x000fe40003f26270 */
[----:B------:R-:W-:Y:S02]  /*55d0*/  FMNMX.FTZ R6, R36, R41, !PT ;  /* 0x0000002924067209 */ /* 0x000fe40007810000 */
[C---:B------:R-:W-:Y:S02]  /*55e0*/  ISETP.LT.OR P5, PT, R3.reuse, R211, P5 ;  /* 0x000000d30300720c */ /* 0x040fe40002fa1670 */
[----:B------:R-:W-:Y:S02]  /*55f0*/  ISETP.LT.OR P0, PT, R3, R209, P0 ;  /* 0x000000d10300720c */ /* 0x000fe40000701670 */
[----:B------:R-:W-:-:S02]  /*5600*/  ISETP.LT.OR P4, PT, R2, R211, P4 ;  /* 0x000000d30200720c */ /* 0x000fc40002781670 */
[----:B------:R-:W-:Y:S02]  /*5610*/  ISETP.LT.OR P1, PT, R2, R209, P1 ;  /* 0x000000d10200720c */ /* 0x000fe40000f21670 */
[----:B------:R-:W-:Y:S02]  /*5620*/  FMNMX.FTZ R6, R43, R6, !PT ;  /* 0x000000062b067209 */ /* 0x000fe40007810000 */
[C---:B------:R-:W-:Y:S02]  /*5630*/  IADD3 R3, R4.reuse, 0x19, RZ ;  /* 0x0000001904037810 */ /* 0x040fe40007ffe0ff */
[----:B------:R-:W-:Y:S02]  /*5640*/  IADD3 R2, R4, 0x20, RZ ;  /* 0x0000002004027810 */ /* 0x000fe40007ffe0ff */
[----:B------:R-:W-:Y:S02]  /*5650*/  FSEL R11, R30, -INF , !P2 ;  /* 0xff8000001e0b7808 */ /* 0x000fe40005000000 */
[----:B------:R-:W-:-:S02]  /*5660*/  FSEL R29, R29, -INF , !P5 ;  /* 0xff8000001d1d7808 */ /* 0x000fc40006800000 */
[----:B------:R-:W-:Y:S02]  /*5670*/  FSEL R31, R31, -INF , !P0 ;  /* 0xff8000001f1f7808 */ /* 0x000fe40004000000 */
[----:B------:R-:W-:Y:S02]  /*5680*/  FSEL R13, R24, -INF , !P4 ;  /* 0xff800000180d7808 */ /* 0x000fe40006000000 */
[----:B------:R-:W-:Y:S02]  /*5690*/  FMNMX.FTZ R6, R33, R6, !PT ;  /* 0x0000000621067209 */ /* 0x000fe40007810000 */
[C---:B------:R-:W-:Y:S02]  /*56a0*/  ISETP.GE.AND P5, PT, R3.reuse, R210, PT ;  /* 0x000000d20300720c */ /* 0x040fe40003fa6270 */
[----:B------:R-:W-:Y:S02]  /*56b0*/  ISETP.GE.AND P0, PT, R3, R208, PT ;  /* 0x000000d00300720c */ /* 0x000fe40003f06270 */
[----:B------:R-:W-:-:S02]  /*56c0*/  ISETP.GE.AND P2, PT, R2, R210, PT ;  /* 0x000000d20200720c */ /* 0x000fc40003f46270 */
[C---:B------:R-:W-:Y:S02]  /*56d0*/  ISETP.GE.AND P4, PT, R2.reuse, R208, PT ;  /* 0x000000d00200720c */ /* 0x040fe40003f86270 */
[----:B------:R-:W-:Y:S02]  /*56e0*/  FMNMX.FTZ R6, R15, R6, !PT ;  /* 0x000000060f067209 */ /* 0x000fe40007810000 */
[C---:B------:R-:W-:Y:S02]  /*56f0*/  ISETP.LT.OR P5, PT, R3.reuse, R211, P5 ;  /* 0x000000d30300720c */ /* 0x040fe40002fa1670 */
[----:B------:R-:W-:Y:S02]  /*5700*/  ISETP.LT.OR P0, PT, R3, R209, P0 ;  /* 0x000000d10300720c */ /* 0x000fe40000701670 */
[C---:B------:R-:W-:Y:S02]  /*5710*/  ISETP.LT.OR P2, PT, R2.reuse, R211, P2 ;  /* 0x000000d30200720c */ /* 0x040fe40001741670 */
[----:B------:R-:W-:-:S02]  /*5720*/  ISETP.LT.OR P4, PT, R2, R209, P4 ;  /* 0x000000d10200720c */ /* 0x000fc40002781670 */
[C---:B------:R-:W-:Y:S02]  /*5730*/  IADD3 R3, R4.reuse, 0x21, RZ ;  /* 0x0000002104037810 */ /* 0x040fe40007ffe0ff */
[----:B------:R-:W-:Y:S02]  /*5740*/  IADD3 R2, R4, 0x28, RZ ;  /* 0x0000002804027810 */ /* 0x000fe40007ffe0ff */
[----:B------:R-:W-:Y:S02]  /*5750*/  FMNMX.FTZ R8, R29, R6, !PT ;  /* 0x000000061d087209 */ /* 0x000fe40007810000 */
[----:B------:R-:W-:Y:S02]  /*5760*/  FSEL R9, R26, -INF , !P1 ;  /* 0xff8000001a097808 */ /* 0x000fe40004800000 */
[----:B------:R-:W-:Y:S02]  /*5770*/  FSEL R25, R25, -INF , !P5 ;  /* 0xff80000019197808 */ /* 0x000fe40006800000 */
[----:B------:R-:W-:-:S02]  /*5780*/  FSEL R27, R27, -INF , !P0 ;  /* 0xff8000001b1b7808 */ /* 0x000fc40004000000 */
[----:B------:R-:W-:Y:S02]  /*5790*/  FMNMX.FTZ R6, R38, R39, !PT ;  /* 0x0000002726067209 */ /* 0x000fe40007810000 */
[C---:B------:R-:W-:Y:S02]  /*57a0*/  ISETP.GE.AND P5, PT, R3.reuse, R210, PT ;  /* 0x000000d20300720c */ /* 0x040fe40003fa6270 */
[----:B------:R-:W-:Y:S02]  /*57b0*/  ISETP.GE.AND P1, PT, R3, R208, PT ;  /* 0x000000d00300720c */ /* 0x000fe40003f26270 */
[----:B------:R-:W-:Y:S02]  /*57c0*/  ISETP.GE.AND P0, PT, R2, R210, PT ;  /* 0x000000d20200720c */ /* 0x000fe40003f06270 */
[----:B------:R-:W-:Y:S02]  /*57d0*/  FSEL R165, R20, -INF , !P2 ;  /* 0xff80000014a57808 */ /* 0x000fe40005000000 */
[----:B------:R-:W-:-:S02]  /*57e0*/  ISETP.GE.AND P2, PT, R2, R208, PT ;  /* 0x000000d00200720c */ /* 0x000fc40003f46270 */
[----:B------:R-:W-:Y:S02]  /*57f0*/  FMNMX.FTZ R8, R13, R8, !PT ;  /* 0x000000080d087209 */ /* 0x000fe40007810000 */
        /* <DEDUP_REMOVED lines=8> */
[----:B------:R-:W-:Y:S02]  /*5880*/  FMNMX.FTZ R6, R35, R6, !PT ;  /* 0x0000000623067209 */ /* 0x000fe40007810000 */
[----:B------:R-:W-:Y:S02]  /*5890*/  FSEL R229, R22, -INF , !P4 ;  /* 0xff80000016e57808 */ /* 0x000fe40006000000 */
[----:B------:R-:W-:-:S02]  /*58a0*/  FSEL R231, R16, -INF , !P0 ;  /* 0xff80000010e77808 */ /* 0x000fc40004000000 */
[----:B------:R-:W-:Y:S02]  /*58b0*/  FSEL R233, R21, -INF , !P5 ;  /* 0xff80000015e97808 */ /* 0x000fe40006800000 */
[C---:B------:R-:W-:Y:S02]  /*58c0*/  ISETP.GE.AND P4, PT, R3.reuse, R210, PT ;  /* 0x000000d20300720c */ /* 0x040fe40003f86270 */
[----:B------:R-:W-:Y:S02]  /*58d0*/  ISETP.GE.AND P0, PT, R3, R208, PT ;  /* 0x000000d00300720c */ /* 0x000fe40003f06270 */
[----:B------:R-:W-:Y:S02]  /*58e0*/  ISETP.GE.AND P5, PT, R2, R210, PT ;  /* 0x000000d20200720c */ /* 0x000fe40003fa6270 */
[----:B------:R-:W-:Y:S02]  /*58f0*/  FMNMX.FTZ R8, R165, R8, !PT ;  /* 0x00000008a5087209 */ /* 0x000fe40007810000 */
[----:B------:R-:W-:-:S02]  /*5900*/  FMNMX.FTZ R6, R11, R6, !PT ;  /* 0x000000060b067209 */ /* 0x000fc40007810000 */
[----:B------:R-:W-:Y:S02]  /*5910*/  FSEL R171, R23, -INF , !P1 ;  /* 0xff80000017ab7808 */ /* 0x000fe40004800000 */
[C---:B------:R-:W-:Y:S01]  /*5920*/  ISETP.GE.AND P1, PT, R2.reuse, R208, PT ;  /* 0x000000d00200720c */ /* 0x040fe20003f26270 */
[----:B------:R-:W-:Y:S01]  /*5930*/  LDSM.16.MT88.4 R20, [R188+0xc800] ;  /* 0x00c80000bc14783b */ /* 0x000fe20000004200 */
[C---:B------:R-:W-:Y:S02]  /*5940*/  ISETP.LT.OR P4, PT, R3.reuse, R211, P4 ;  /* 0x000000d30300720c */ /* 0x040fe40002781670 */
[----:B------:R-:W-:Y:S02]  /*5950*/  ISETP.LT.OR P0, PT, R3, R209, P0 ;  /* 0x000000d10300720c */ /* 0x000fe40000701670 */
[----:B------:R-:W-:Y:S02]  /*5960*/  ISETP.LT.OR P5, PT, R2, R211, P5 ;  /* 0x000000d30200720c */ /* 0x000fe40002fa1670 */
[----:B------:R-:W-:-:S02]  /*5970*/  IADD3 R3, R4, 0x31, RZ ;  /* 0x0000003104037810 */ /* 0x000fc40007ffe0ff */
[----:B------:R-:W-:Y:S02]  /*5980*/  FMNMX.FTZ R8, R233, R8, !PT ;  /* 0x00000008e9087209 */ /* 0x000fe40007810000 */
[----:B------:R-:W-:Y:S02]  /*5990*/  FMNMX.FTZ R6, R31, R6, !PT ;  /* 0x000000061f067209 */ /* 0x000fe40007810000 */
[----:B------:R-:W-:Y:S02]  /*59a0*/  ISETP.LT.OR P1, PT, R2, R209, P1 ;  /* 0x000000d10200720c */ /* 0x000fe40000f21670 */
[----:B------:R-:W-:Y:S02]  /*59b0*/  FSEL R227, R18, -INF , !P2 ;  /* 0xff80000012e37808 */ /* 0x000fe40005000000 */
        /* <DEDUP_REMOVED lines=13> */
[----:B------:R-:W-:-:S02]  /*5a90*/  IADD3 R4, R4, 0x39, RZ ;  /* 0x0000003904047810 */ /* 0x000fc40007ffe0ff */
[----:B------:R-:W-:Y:S02]  /*5aa0*/  FMNMX.FTZ R6, R229, R6, !PT ;  /* 0x00000006e5067209 */ /* 0x000fe40007810000 */
[----:B------:R-:W-:Y:S02]  /*5ab0*/  FSEL R219, R68, -INF , !P5 ;  /* 0xff80000044db7808 */ /* 0x000fe40006800000 */
[----:B------:R-:W-:Y:S02]  /*5ac0*/  FMNMX.FTZ R8, R223, R8, !PT ;  /* 0x00000008df087209 */ /* 0x000fe40007810000 */
[----:B------:R-:W-:Y:S02]  /*5ad0*/  ISETP.GE.AND P4, PT, R4, R210, PT ;  /* 0x000000d20400720c */ /* 0x000fe40003f86270 */
[----:B------:R-:W-:Y:S02]  /*5ae0*/  FMNMX.FTZ R6, R171, R6, !PT ;  /* 0x00000006ab067209 */ /* 0x000fe40007810000 */
[----:B------:R-:W-:-:S02]  /*5af0*/  FSEL R217, R19, -INF , !P1 ;  /* 0xff80000013d97808 */ /* 0x000fc40004800000 */
[----:B------:R-:W-:Y:S02]  /*5b00*/  FMNMX.FTZ R10, R219, R8, !PT ;  /* 0x00000008db0a7209 */ /* 0x000fe40007810000 */
[-C--:B------:R-:W-:Y:S02]  /*5b10*/  ISETP.GE.AND P1, PT, R2, R208.reuse, PT ;  /* 0x000000d00200720c */ /* 0x080fe40003f26270 */
[----:B------:R-:W-:Y:S02]  /*5b20*/  ISETP.LT.OR P4, PT, R4, R211, P4 ;  /* 0x000000d30400720c */ /* 0x000fe40002781670 */
[----:B------:R-:W-:Y:S02]  /*5b30*/  ISETP.GE.AND P2, PT, R3, R208, PT ;  /* 0x000000d00300720c */ /* 0x000fe40003f46270 */
[----:B------:R-:W-:Y:S02]  /*5b40*/  FMNMX.FTZ R8, R227, R6, !PT ;  /* 0x00000006e3087209 */ /* 0x000fe40007810000 */
[----:B------:R-:W-:-:S02]  /*5b50*/  ISETP.LT.OR P1, PT, R2, R209, P1 ;  /* 0x000000d10200720c */ /* 0x000fc40000f21670 */
[----:B------:R-:W-:Y:S02]  /*5b60*/  FSEL R215, R69, -INF , !P4 ;  /* 0xff80000045d77808 */ /* 0x000fe40006000000 */
[----:B------:R-:W-:Y:S02]  /*5b70*/  ISETP.LT.OR P2, PT, R3, R209, P2 ;  /* 0x000000d10300720c */ /* 0x000fe40001741670 */
[----:B------:R-:W-:Y:S02]  /*5b80*/  FSEL R213, R66, -INF , !P0 ;  /* 0xff80000042d57808 */ /* 0x000fe40004000000 */
[----:B------:R-:W-:Y:S02]  /*5b90*/  FMNMX.FTZ R2, R217, R8, !PT ;  /* 0x00000008d9027209 */ /* 0x000fe40007810000 */
[----:B------:R-:W-:Y:S02]  /*5ba0*/  FMNMX.FTZ R6, R215, R10, !PT ;  /* 0x0000000ad7067209 */ /* 0x000fe40007810000 */
[----:B------:R-:W-:-:S02]  /*5bb0*/  ISETP.GE.AND P0, PT, R4, R208, PT ;  /* 0x000000d00400720c */ /* 0x000fc40003f06270 */
[----:B------:R-:W-:Y:S01]  /*5bc0*/  FSEL R143, R67, -INF , !P2 ;  /* 0xff800000438f7808 */ /* 0x000fe20005000000 */
[----:B------:R-:W1:Y:S01]  /*5bd0*/  SHFL.BFLY PT, R3, R6, 0x2, 0x1f ;  /* 0x0c401f0006037f89 */ /* 0x000e6200000e0000 */
[----:B------:R-:W-:Y:S02]  /*5be0*/  FMNMX.FTZ R2, R213, R2, !PT ;  /* 0x00000002d5027209 */ /* 0x000fe40007810000 */
[----:B------:R-:W-:Y:S01]  /*5bf0*/  ISETP.LT.OR P0, PT, R4, R209, P0 ;  /* 0x000000d10400720c */ /* 0x000fe20000701670 */
[----:B------:R-:W-:Y:S01]  /*5c00*/  LDSM.16.MT88.4 R64, [R184+0xe000] ;  /* 0x00e00000b840783b */ /* 0x000fe20000004200 */
[----:B------:R-:W-:Y:S02]  /*5c10*/  FSEL R141, R70, -INF , !P1 ;  /* 0xff800000468d7808 */ /* 0x000fe40004800000 */
[----:B------:R-:W-:Y:S02]  /*5c20*/  FMNMX.FTZ R2, R143, R2, !PT ;  /* 0x000000028f027209 */ /* 0x000fe40007810000 */
[----:B------:R-:W-:-:S02]  /*5c30*/  FSEL R169, R71, -INF , !P0 ;  /* 0xff80000047a97808 */ /* 0x000fc40004000000 */
[----:B------:R-:W-:-:S04]  /*5c40*/  FMNMX.FTZ R2, R141, R2, !PT ;  /* 0x000000028d027209 */ /* 0x000fc80007810000 */
[----:B------:R-:W-:-:S05]  /*5c50*/  FMNMX.FTZ R19, R169, R2, !PT ;  /* 0x00000002a9137209 */ /* 0x000fca0007810000 */
[----:B------:R-:W2:Y:S01]  /*5c60*/  SHFL.BFLY PT, R2, R19, 0x2, 0x1f ;  /* 0x0c401f0013027f89 */ /* 0x000ea200000e0000 */
[----:B-1----:R-:W-:-:S03]  /*5c70*/  FMNMX.FTZ R17, R6, R3, !PT ;  /* 0x0000000306117209 */ /* 0x002fc60007810000 */
[----:B------:R-:W-:Y:S04]  /*5c80*/  LDSM.16.MT88.4 R4, [R184+0x10000] ;  /* 0x01000000b804783b */ /* 0x000fe80000004200 */
[----:B------:R-:W1:Y:S01]  /*5c90*/  SHFL.BFLY PT, R132, R17, 0x1, 0x1f ;  /* 0x0c201f0011847f89 */ /* 0x000e6200000e0000 */
[----:B--2---:R-:W-:-:S05]  /*5ca0*/  FMNMX.FTZ R2, R19, R2, !PT ;  /* 0x0000000213027209 */ /* 0x004fca0007810000 */
[----:B------:R-:W2:Y:S01]  /*5cb0*/  SHFL.BFLY PT, R3, R2, 0x1, 0x1f ;  /* 0x0c201f0002037f89 */ /* 0x000ea200000e0000 */
[----:B-1----:R-:W-:-:S03]  /*5cc0*/  FMNMX.FTZ R132, R17, R132, !PT ;  /* 0x0000008411847209 */ /* 0x002fc60007810000 */
[----:B------:R-:W-:Y:S01]  /*5cd0*/  LDSM.16.MT88.4 R16, [R185+0xe800] ;  /* 0x00e80000b910783b */ /* 0x000fe20000004200 */
[C---:B------:R-:W-:Y:S01]  /*5ce0*/  FSETP.NEU.FTZ.AND P0, PT, R132.reuse, -INF , PT ;  /* 0xff8000008400780b */ /* 0x040fe20003f1d000 */
[----:B------:R-:W-:-:S05]  /*5cf0*/  FMUL.FTZ R140, R132, c[0x0][0x23c] ;  /* 0x00008f00848c7a20 */ /* 0x000fca0000410000 */
[----:B------:R-:W-:-:S05]  /*5d00*/  FSEL R140, R140, RZ, P0 ;  /* 0x000000ff8c8c7208 */ /* 0x000fca0000000000 */
[--C-:B------:R-:W-:Y:S02]  /*5d10*/  FFMA.FTZ R156, R41, c[0x0][0x23c], -R140.reuse ;  /* 0x00008f00299c7a23 */ /* 0x100fe4000001088c */
[--C-:B------:R-:W-:Y:S01]  /*5d20*/  FFMA.FTZ R157, R43, c[0x0][0x23c], -R140.reuse ;  /* 0x00008f002b9d7a23 */ /* 0x100fe2000001088c */
[----:B--2---:R-:W-:Y:S01]  /*5d30*/  FMNMX.FTZ R3, R2, R3, !PT ;  /* 0x0000000302037209 */ /* 0x004fe20007810000 */
[----:B------:R-:W1:Y:S01]  /*5d40*/  LDSM.16.MT88.4 R40, [R188+0xe000] ;  /* 0x00e00000bc28783b */ /* 0x000e620000004200 */
[--C-:B------:R-:W-:Y:S01]  /*5d50*/  FFMA.FTZ R163, R36, c[0x0][0x23c], -R140.reuse ;  /* 0x00008f0024a37a23 */ /* 0x100fe2000001088c */
[----:B------:R-:W-:Y:S01]  /*5d60*/  MUFU.EX2 R156, R156 ;  /* 0x0000009c009c7308 */ /* 0x000fe20000000800 */
[C---:B------:R-:W-:Y:S01]  /*5d70*/  FSETP.NEU.FTZ.AND P0, PT, R3.reuse, -INF , PT ;  /* 0xff8000000300780b */ /* 0x040fe20003f1d000 */
[----:B------:R-:W-:Y:S02]  /*5d80*/  FMUL.FTZ R162, R3, c[0x0][0x23c] ;  /* 0x00008f0003a27a20 */ /* 0x000fe40000410000 */
[----:B------:R-:W-:-:S02]  /*5d90*/  FFMA.FTZ R152, R33, c[0x0][0x23c], -R140 ;  /* 0x00008f0021987a23 */ /* 0x000fc4000001088c */
[--C-:B------:R-:W-:Y:S01]  /*5da0*/  FFMA.FTZ R155, R15, c[0x0][0x23c], -R140.reuse ;  /* 0x00008f000f9b7a23 */ /* 0x100fe2000001088c */
[----:B------:R-:W-:Y:S01]  /*5db0*/  FSEL R162, R162, RZ, P0 ;  /* 0x000000ffa2a27208 */ /* 0x000fe20000000000 */
[----:B------:R-:W2:Y:S01]  /*5dc0*/  MUFU.EX2 R163, R163 ;  /* 0x000000a300a37308 */ /* 0x000ea20000000800 */
[--C-:B------:R-:W-:Y:S01]  /*5dd0*/  FFMA.FTZ R150, R29, c[0x0][0x23c], -R140.reuse ;  /* 0x00008f001d967a23 */ /* 0x100fe2000001088c */
[----:B------:R-:W-:Y:S01]  /*5de0*/  LEA R214, P0, R133, c[0x0][0x168], 0x1 ;  /* 0x00005a0085d67a11 */ /* 0x000fe200078008ff */
[----:B------:R-:W-:Y:S02]  /*5df0*/  FFMA.FTZ R149, R13, c[0x0][0x23c], -R140 ;  /* 0x00008f000d957a23 */ /* 0x000fe4000001088c */
[--C-:B------:R-:W-:Y:S01]  /*5e00*/  FFMA.FTZ R154, R38, c[0x0][0x23c], -R162.reuse ;  /* 0x00008f00269a7a23 */ /* 0x100fe200000108a2 */
[----:B------:R-:W-:Y:S01]  /*5e10*/  LDSM.16.MT88.4 R12, [R184+0xe800] ;  /* 0x00e80000b80c783b */ /* 0x000fe20000004200 */
[--C-:B------:R-:W-:Y:S01]  /*5e20*/  FFMA.FTZ R159, R39, c[0x0][0x23c], -R162.reuse ;  /* 0x00008f00279f7a23 */ /* 0x100fe200000108a2 */
[----:B------:R-:W-:Y:S01]  /*5e30*/  MUFU.EX2 R157, R157 ;  /* 0x0000009d009d7308 */ /* 0x000fe20000000800 */
[----:B------:R-:W-:-:S02]  /*5e40*/  FFMA.FTZ R161, R37, c[0x0][0x23c], -R162 ;  /* 0x00008f0025a17a23 */ /* 0x000fc400000108a2 */
[--C-:B------:R-:W-:Y:S02]  /*5e50*/  FFMA.FTZ R148, R35, c[0x0][0x23c], -R162.reuse ;  /* 0x00008f0023947a23 */ /* 0x100fe400000108a2 */
[--C-:B------:R-:W-:Y:S01]  /*5e60*/  FFMA.FTZ R153, R11, c[0x0][0x23c], -R162.reuse ;  /* 0x00008f000b997a23 */ /* 0x100fe200000108a2 */
[----:B------:R-:W-:Y:S01]  /*5e70*/  LDSM.16.MT88.4 R32, [R185+0xc800] ;  /* 0x00c80000b920783b */ /* 0x000fe20000004200 */
[----:B------:R-:W-:Y:S01]  /*5e80*/  FFMA.FTZ R151, R9, c[0x0][0x23c], -R162 ;  /* 0x00008f0009977a23 */ /* 0x000fe200000108a2 */
[----:B------:R-:W3:Y:S01]  /*5e90*/  MUFU.EX2 R152, R152 ;  /* 0x0000009800987308 */ /* 0x000ee20000000800 */
[----:B--2---:R-:W-:Y:S01]  /*5ea0*/  F2FP.BF16.PACK_AB R96, R156, R163 ;  /* 0x000000a39c60723e */ /* 0x004fe200000010ff */
[----:B------:R-:W2:Y:S01]  /*5eb0*/  LDSM.16.MT88.4 R8, [R188+0xe800] ;  /* 0x00e80000bc08783b */ /* 0x000ea20000004200 */
[----:B------:R-:W-:Y:S02]  /*5ec0*/  FFMA.FTZ R146, R25, c[0x0][0x23c], -R140 ;  /* 0x00008f0019927a23 */ /* 0x000fe4000001088c */
[----:B------:R-:W-:-:S02]  /*5ed0*/  FFMA.FTZ R2, R31, c[0x0][0x23c], -R162 ;  /* 0x00008f001f027a23 */ /* 0x000fc400000108a2 */
[----:B------:R-:W-:Y:S01]  /*5ee0*/  FFMA.FTZ R0, R27, c[0x0][0x23c], -R162 ;  /* 0x00008f001b007a23 */ /* 0x000fe200000108a2 */
[----:B------:R-:W-:Y:S01]  /*5ef0*/  MUFU.EX2 R154, R154 ;  /* 0x0000009a009a7308 */ /* 0x000fe20000000800 */
[----:B------:R-:W-:Y:S01]  /*5f00*/  LDSM.16.MT88.4 R28, [R184+0xc800] ;  /* 0x00c80000b81c783b */ /* 0x000fe20000004200 */
[--C-:B------:R-:W-:Y:S02]  /*5f10*/  FFMA.FTZ R158, R165, c[0x0][0x23c], -R140.reuse ;  /* 0x00008f00a59e7a23 */ /* 0x100fe4000001088c */
[--C-:B------:R-:W-:Y:S01]  /*5f20*/  FFMA.FTZ R165, R233, c[0x0][0x23c], -R140.reuse ;  /* 0x00008f00e9a57a23 */ /* 0x100fe2000001088c */
[----:B------:R-:W-:Y:S01]  /*5f30*/  LDSM.16.MT88.4 R24, [R186+0xe800] ;  /* 0x00e80000ba18783b */ /* 0x000fe20000004200 */
[--C-:B------:R-:W-:Y:S02]  /*5f40*/  FFMA.FTZ R160, R231, c[0x0][0x23c], -R140.reuse ;  /* 0x00008f00e7a07a23 */ /* 0x100fe4000001088c */
        /* <DEDUP_REMOVED lines=9> */
[----:B------:R-:W-:Y:S01]  /*5fe0*/  FFMA.FTZ R219, R215, c[0x0][0x23c], -R140 ;  /* 0x00008f00d7db7a23 */ /* 0x000fe2000001088c */
[----:B------:R-:W3:Y:S01]  /*5ff0*/  MUFU.EX2 R148, R148 ;  /* 0x0000009400947308 */ /* 0x000ee20000000800 */
[----:B----4-:R-:W-:Y:S01]  /*6000*/  F2FP.BF16.PACK_AB R97, R159, R154 ;  /* 0x0000009a9f61723e */ /* 0x010fe200000010ff */
[----:B------:R-:W-:-:S02]  /*6010*/  FFMA.FTZ R212, R213, c[0x0][0x23c], -R162 ;  /* 0x00008f00d5d47a23 */ /* 0x000fc400000108a2 */
[--C-:B------:R-:W-:Y:S02]  /*6020*/  FFMA.FTZ R213, R143, c[0x0][0x23c], -R162.reuse ;  /* 0x00008f008fd57a23 */ /* 0x100fe400000108a2 */
[----:B------:R-:W-:Y:S02]  /*6030*/  FFMA.FTZ R215, R141, c[0x0][0x23c], -R162 ;  /* 0x00008f008dd77a23 */ /* 0x000fe400000108a2 */
[----:B------:R-:W-:Y:S01]  /*6040*/  MUFU.EX2 R155, R155 ;  /* 0x0000009b009b7308 */ /* 0x000fe20000000800 */
[--C-:B------:R-:W-:Y:S02]  /*6050*/  FFMA.FTZ R168, R225, c[0x0][0x23c], -R140.reuse ;  /* 0x00008f00e1a87a23 */ /* 0x100fe4000001088c */
[----:B------:R-:W-:Y:S02]  /*6060*/  FFMA.FTZ R223, R223, c[0x0][0x23c], -R140 ;  /* 0x00008f00dfdf7a23 */ /* 0x000fe4000001088c */
[----:B------:R-:W-:Y:S01]  /*6070*/  FFMA.FTZ R162, R169, c[0x0][0x23c], -R162 ;  /* 0x00008f00a9a27a23 */ /* 0x000fe200000108a2 */
[----:B------:R-:W-:Y:S01]  /*6080*/  LDSM.16.MT88.4 R140, [R186+0xd800] ;  /* 0x00d80000ba8c783b */ /* 0x000fe20000004200 */
[----:B------:R-:W-:Y:S01]  /*6090*/  FADD.FTZ R154, R154, R159 ;  /* 0x0000009f9a9a7221 */ /* 0x000fe20000010000 */
[----:B---3--:R-:W-:Y:S01]  /*60a0*/  F2FP.BF16.PACK_AB R99, R148, R161 ;  /* 0x000000a19463723e */ /* 0x008fe200000010ff */
[----:B------:R-:W3:Y:S01]  /*60b0*/  MUFU.EX2 R150, R150 ;  /* 0x0000009600967308 */ /* 0x000ee20000000800 */
[----:B------:R-:W-:-:S02]  /*60c0*/  FADD.FTZ R156, R163, R156 ;  /* 0x0000009ca39c7221 */ /* 0x000fc40000010000 */
[----:B------:R-:W-:Y:S02]  /*60d0*/  FADD.FTZ R161, R161, R154 ;  /* 0x0000009aa1a17221 */ /* 0x000fe40000010000 */
[----:B------:R-:W-:Y:S01]  /*60e0*/  FADD.FTZ R157, R157, R156 ;  /* 0x0000009c9d9d7221 */ /* 0x000fe20000010000 */
[----:B-1----:R-:W-:Y:S01]  /*60f0*/  HMMA.16816.F32.BF16 R36, R96, R40, RZ ;  /* 0x000000286024723c */ /* 0x002fe200000418ff */
[----:B------:R-:W-:Y:S01]  /*6100*/  FADD.FTZ R148, R148, R161 ;  /* 0x000000a194947221 */ /* 0x000fe20000010000 */
[----:B------:R-:W-:Y:S01]  /*6110*/  MUFU.EX2 R149, R149 ;  /* 0x0000009500957308 */ /* 0x000fe20000000800 */
[----:B------:R-:W-:-:S05]  /*6120*/  FADD.FTZ R152, R152, R157 ;  /* 0x0000009d98987221 */ /* 0x000fca0000010000 */
        /* <DEDUP_REMOVED lines=52> */
[----:B------:R-:W-:-:S04]  /*6470*/  FADD.FTZ R151, R151, R2 ;  /* 0x0000000297977221 */ /* 0x000fc80000010000 */
[----:B------:R-:W-:Y:S02]  /*6480*/  FADD.FTZ R151, R0, R151 ;  /* 0x0000009700977221 */ /* 0x000fe40000010000 */
[C---:B--2---:R-:W-:Y:S08]  /*6490*/  HMMA.16816.F32.BF16 R36, R4.reuse, R8, R36 ;  /* 0x000000080424723c */ /* 0x044ff00000041824 */
        /* <DEDUP_REMOVED lines=35> */
[----:B-----5:R-:W-:-:S02]  /*66d0*/  F2FP.BF16.PACK_AB R4, R165, R158 ;  /* 0x0000009ea504723e */ /* 0x020fc400000010ff */
        /* <DEDUP_REMOVED lines=51> */
[----:B------:R-:W-:Y:S01]  /*6a10*/  FADD.FTZ R217, R162, R215 ;  /* 0x000000d7a2d97221 */ /* 0x000fe20000010000 */
[----:B------:R-:W-:Y:S02]  /*6a20*/  LEA.HI.X R215, R133, c[0x0][0x16c], R134, 0x1, P0 ;  /* 0x00005b0085d77a11 */ /* 0x000fe400000f0c86 */
        /* <DEDUP_REMOVED lines=38> */
[----:B------:R-:W-:-:S04]  /*6c90*/  DEPBAR.LE SB0, 0x0 ;  /* 0x000080000000791a */ /* 0x000fc80000000000 */
[----:B------:R-:W-:Y:S01]  /*6ca0*/  ULDC.64 UR4, c[0x0][0x118] ;  /* 0x0000460000047ab9 */ /* 0x000fe20000000a00 */
[----:B------:R-:W-:Y:S02]  /*6cb0*/  IABS R0, c[0x0][0x2d0] ;  /* 0x0000b40000007a13 */ /* 0x000fe40000000000 */
[----:B------:R-:W-:Y:S01]  /*6cc0*/  IADD3 R203, R147, -0x2, RZ ;  /* 0xfffffffe93cb7810 */ /* 0x000fe20007ffe0ff */
[----:B------:R-:W-:Y:S06]  /*6cd0*/  BAR.SYNC.DEFER_BLOCKING 0x0 ;  /* 0x0000000000007b1d */ /* 0x000fec0000010000 */
[----:B------:R-:W-:Y:S05]  /*6ce0*/  @!P3 BRA `(.L_x_2800) ;  /* 0x000003a00000b947 */ /* 0x000fea0003800000 */
[----:B------:R-:W1:Y:S01]  /*6cf0*/  I2F.RP R7, R0 ;  /* 0x0000000000077306 */ /* 0x000e620000209400 */
[----:B------:R-:W-:-:S05]  /*6d00*/  IMAD.SHL.U32 R2, R203, 0x40, RZ ;  /* 0x00000040cb027824 */ /* 0x000fca00078e00ff */
[----:B------:R-:W-:Y:S02]  /*6d10*/  IADD3 R10, R2, 0x40, RZ ;  /* 0x00000040020a7810 */ /* 0x000fe40007ffe0ff */
[----:B------:R-:W-:Y:S02]  /*6d20*/  IABS R4, R2 ;  /* 0x0000000200047213 */ /* 0x000fe40000000000 */
[----:B------:R-:W-:Y:S02]  /*6d30*/  IABS R6, R10 ;  /* 0x0000000a00067213 */ /* 0x000fe40000000000 */
[----:B------:R-:W-:Y:S02]  /*6d40*/  LOP3.LUT R10, R10, c[0x0][0x2d0], RZ, 0x3c, !PT ;  /* 0x0000b4000a0a7a12 */ /* 0x000fe400078e3cff */
[----:B------:R-:W-:Y:S01]  /*6d50*/  LOP3.LUT R2, R2, c[0x0][0x2d0], RZ, 0x3c, !PT ;  /* 0x0000b40002027a12 */ /* 0x000fe200078e3cff */
[----:B-1----:R-:W1:Y:S01]  /*6d60*/  MUFU.RCP R8, R7 ;  /* 0x0000000700087308 */ /* 0x002e620000001000 */
[----:B------:R-:W-:-:S02]  /*6d70*/  ISETP.GE.AND P2, PT, R10, RZ, PT ;  /* 0x000000ff0a00720c */ /* 0x000fc40003f46270 */
[----:B------:R-:W-:Y:S02]  /*6d80*/  ISETP.GE.AND P0, PT, R2, RZ, PT ;  /* 0x000000ff0200720c */ /* 0x000fe40003f06270 */
[----:B------:R-:W-:Y:S02]  /*6d90*/  LOP3.LUT R2, RZ, c[0x0][0x2d0], RZ, 0x33, !PT ;  /* 0x0000b400ff027a12 */ /* 0x000fe400078e33ff */
[----:B-1----:R-:W-:-:S04]  /*6da0*/  IADD3 R8, R8, 0xffffffe, RZ ;  /* 0x0ffffffe08087810 */ /* 0x002fc80007ffe0ff */
        /* <DEDUP_REMOVED lines=19> */
[----:B------:R-:W-:-:S07]  /*6ee0*/  ISETP.NE.AND P1, PT, RZ, c[0x0][0x2d0], PT ;  /* 0x0000b400ff007a0c */ /* 0x000fce0003f25270 */
        /* <DEDUP_REMOVED lines=18> */
[----:B--2---:R-:W-:-:S05]  /*7010*/  IMAD.IADD R6, R6, 0x1, -R7 ;  /* 0x0000000106067824 */ /* 0x004fca00078e0a07 */
[----:B------:R-:W-:-:S05]  /*7020*/  SHF.R.S32.HI R4, RZ, 0x1f, R6 ;  /* 0x0000001fff047819 */ /* 0x000fca0000011406 */
[----:B------:R-:W-:-:S04]  /*7030*/  IMAD R5, R4, c[0x0][0x188], RZ ;  /* 0x0000620004057a24 */ /* 0x000fc800078e02ff */
[C---:B------:R-:W-:Y:S02]  /*7040*/  IMAD R5, R6.reuse, c[0x0][0x18c], R5 ;  /* 0x0000630006057a24 */ /* 0x040fe400078e0205 */
[----:B------:R-:W-:-:S04]  /*7050*/  IMAD.WIDE.U32 R6, R6, c[0x0][0x188], R8 ;  /* 0x0000620006067a25 */ /* 0x000fc800078e0008 */
[----:B------:R-:W-:Y:S01]  /*7060*/  IMAD.IADD R4, R7, 0x1, R5 ;  /* 0x0000000107047824 */ /* 0x000fe200078e0205 */
[----:B------:R-:W-:Y:S01]  /*7070*/  MOV R9, R6 ;  /* 0x0000000600097202 */ /* 0x000fe20000000f00 */
[----:B------:R-:W-:Y:S05]  /*7080*/  BRA `(.L_x_2801) ;  /* 0x0000003000007947 */ /* 0x000fea0003800000 */
.L_x_2800:
[----:B------:R-:W-:-:S05]  /*7090*/  IMAD.MOV.U32 R9, RZ, RZ, c[0x0][0x1a0] ;  /* 0x00006800ff097624 */ /* 0x000fca00078e00ff */
[----:B------:R-:W-:-:S04]  /*70a0*/  LEA R9, -R9, RZ, 0x6 ;  /* 0x000000ff09097211 */ /* 0x000fc800078e31ff */
[----:B------:R-:W-:Y:S02]  /*70b0*/  SHF.R.S32.HI R4, RZ, 0x1f, R9 ;  /* 0x0000001fff047819 */ /* 0x000fe40000011409 */
.L_x_2801:
[C---:B------:R-:W-:Y:S02]  /*70c0*/  IADD3 R2, R204.reuse, 0x40, RZ ;  /* 0x00000040cc027810 */ /* 0x040fe40007ffe0ff */
[----:B------:R-:W-:Y:S02]  /*70d0*/  IADD3 R5, R204, 0x80, RZ ;  /* 0x00000080cc057810 */ /* 0x000fe40007ffe0ff */
[----:B------:R-:W-:Y:S02]  /*70e0*/  ISETP.GE.AND P4, PT, R2, c[0x0][0x220], PT ;  /* 0x0000880002007a0c */ /* 0x000fe40003f86270 */
[----:B------:R-:W-:Y:S02]  /*70f0*/  ISETP.GE.AND P2, PT, R5, c[0x0][0x220], PT ;  /* 0x0000880005007a0c */ /* 0x000fe40003f46270 */
[----:B------:R-:W-:Y:S02]  /*7100*/  ISETP.GE.AND P5, PT, R204, c[0x0][0x220], PT ;  /* 0x00008800cc007a0c */ /* 0x000fe40003fa6270 */
[----:B------:R-:W-:-:S04]  /*7110*/  LEA R212, P6, R9, R220, 0x1 ;  /* 0x000000dc09d47211 */ /* 0x000fc800078c08ff */
[----:B------:R-:W-:-:S03]  /*7120*/  LEA.HI.X R213, R9, R221, R4, 0x1, P6 ;  /* 0x000000dd09d57211 */ /* 0x000fc600030f0c04 */
[CC--:B------:R-:W-:Y:S02]  /*7130*/  @!P4 IADD3 R6, P1, R9.reuse, R144.reuse, RZ ;  /* 0x000000900906c210 */ /* 0x0c0fe40007f3e0ff */
[----:B------:R-:W-:Y:S02]  /*7140*/  @!P2 IADD3 R7, P0, R9, R144, RZ ;  /* 0x000000900907a210 */ /* 0x000fe40007f1e0ff */
[----:B------:R-:W-:Y:S01]  /*7150*/  @P5 STS.128 [R202+0xc000], RZ ;  /* 0x00c000ffca005388 */ /* 0x000fe20000000c00 */
[--C-:B------:R-:W-:Y:S01]  /*7160*/  @!P4 IMAD.X R5, R4, 0x1, R135.reuse, P1 ;  /* 0x000000010405c824 */ /* 0x100fe200008e0687 */
        /* <DEDUP_REMOVED lines=8> */
[----:B------:R-:W-:Y:S01]  /*71f0*/  IADD3 R5, P1, R200, R9, RZ ;  /* 0x00000009c8057210 */ /* 0x000fe20007f3e0ff */
[----:B------:R-:W-:Y:S01]  /*7200*/  @P4 STS.128 [R202+0xe000], RZ ;  /* 0x00e000ffca004388 */ /* 0x000fe20000000c00 */
[----:B------:R-:W-:Y:S02]  /*7210*/  @!P2 LEA.HI.X R13, R7, c[0x0][0x174], R2, 0x1, P0 ;  /* 0x00005d00070daa11 */ /* 0x000fe400000f0c02 */
[----:B------:R-:W-:Y:S01]  /*7220*/  @!P4 IADD3 R9, P0, R5, R144, RZ ;  /* 0x000000900509c210 */ /* 0x000fe20007f1e0ff */
[----:B------:R-:W-:Y:S01]  /*7230*/  IMAD.X R2, R199, 0x1, R4, P1 ;  /* 0x00000001c7027824 */ /* 0x000fe200008e0604 */
[----:B------:R-:W-:Y:S01]  /*7240*/  @!P5 LEA R16, P1, R5, R220, 0x1 ;  /* 0x000000dc0510d211 */ /* 0x000fe200078208ff */
[----:B------:R-:W-:Y:S01]  /*7250*/  @!PT LDS RZ, [RZ] ;  /* 0x00000000fffff984 */ /* 0x000fe20000000800 */
[----:B------:R-:W-:Y:S01]  /*7260*/  @!PT LDS RZ, [RZ] ;  /* 0x00000000fffff984 */ /* 0x000fe20000000800 */
[----:B------:R-:W-:Y:S01]  /*7270*/  @!PT LDS RZ, [RZ] ;  /* 0x00000000fffff984 */ /* 0x000fe20000000800 */
[----:B------:R2:W-:Y:S01]  /*7280*/  @!P4 LDGSTS.E.BYPASS.LTC128B.128 [R202+0xe000], [R18.64+0x80] ;  /* 0x0e00008012cacfae */ /* 0x0005e2000b901d44 */
[----:B------:R-:W-:Y:S01]  /*7290*/  @!P4 LEA R14, P6, R9, c[0x0][0x170], 0x1 ;  /* 0x00005c00090eca11 */ /* 0x000fe200078c08ff */
[----:B------:R-:W-:Y:S01]  /*72a0*/  @!P4 IMAD.X R4, R2, 0x1, R135, P0 ;  /* 0x000000010204c824 */ /* 0x000fe200000e0687 */
[----:B------:R-:W-:Y:S01]  /*72b0*/  @!P5 LEA.HI.X R17, R5, R221, R2, 0x1, P1 ;  /* 0x000000dd0511d211 */ /* 0x000fe200008f0c02 */
[----:B------:R-:W-:Y:S01]  /*72c0*/  @P2 STS.128 [R202+0x10000], RZ ;  /* 0x010000ffca002388 */ /* 0x000fe20000000c00 */
[----:B------:R-:W-:-:S02]  /*72d0*/  IADD3 R7, P1, R200, R5, RZ ;  /* 0x00000005c8077210 */ /* 0x000fc40007f3e0ff */
[-C--:B------:R-:W-:Y:S01]  /*72e0*/  @!P2 IADD3 R5, P0, R5, R144.reuse, RZ ;  /* 0x000000900505a210 */ /* 0x080fe20007f1e0ff */
[----:B------:R-:W-:Y:S01]  /*72f0*/  @!PT LDS RZ, [RZ] ;  /* 0x00000000fffff984 */ /* 0x000fe20000000800 */
[----:B------:R-:W-:Y:S01]  /*7300*/  @!PT LDS RZ, [RZ] ;  /* 0x00000000fffff984 */ /* 0x000fe20000000800 */
[----:B------:R-:W-:Y:S01]  /*7310*/  @!PT LDS RZ, [RZ] ;  /* 0x00000000fffff984 */ /* 0x000fe20000000800 */
[----:B------:R3:W-:Y:S01]  /*7320*/  @!P2 LDGSTS.E.BYPASS.LTC128B.128 [R202+0x10000], [R12.64+0x100] ;  /* 0x100001000ccaafae */ /* 0x0007e2000b901d44 */
[----:B------:R-:W-:Y:S01]  /*7330*/  @!P4 LEA.HI.X R15, R9, c[0x0][0x174], R4, 0x1, P6 ;  /* 0x00005d00090fca11 */ /* 0x000fe200030f0c04 */
[----:B------:R-:W-:Y:S01]  /*7340*/  IMAD.X R4, R199, 0x1, R2, P1 ;  /* 0x00000001c7047824 */ /* 0x000fe200008e0602 */
[-C--:B------:R-:W-:Y:S01]  /*7350*/  @!P4 IADD3 R6, P1, R7, R144.reuse, RZ ;  /* 0x000000900706c210 */ /* 0x080fe20007f3e0ff */
[--C-:B------:R-:W-:Y:S01]  /*7360*/  @!P2 IMAD.X R2, R2, 0x1, R135.reuse, P0 ;  /* 0x000000010202a824 */ /* 0x100fe200000e0687 */
[C---:B------:R-:W-:Y:S01]  /*7370*/  @!P2 LEA R10, P0, R5.reuse, c[0x0][0x170], 0x1 ;  /* 0x00005c00050aaa11 */ /* 0x040fe200078008ff */
[----:B------:R-:W-:Y:S03]  /*7380*/  @P5 STS.128 [R202+0xc800], RZ ;  /* 0x00c800ffca005388 */ /* 0x000fe60000000c00 */
[----:B------:R-:W-:Y:S01]  /*7390*/  @!P2 LEA.HI.X R11, R5, c[0x0][0x174], R2, 0x1, P0 ;  /* 0x00005d00050baa11 */ /* 0x000fe200000f0c02 */
[----:B------:R-:W-:Y:S01]  /*73a0*/  @!P4 IMAD.X R5, R4, 0x1, R135, P1 ;  /* 0x000000010405c824 */ /* 0x000fe200008e0687 */
[----:B------:R-:W-:Y:S01]  /*73b0*/  @!P4 LEA R24, P1, R6, c[0x0][0x170], 0x1 ;  /* 0x00005c000618ca11 */ /* 0x000fe200078208ff */
[----:B------:R-:W-:Y:S01]  /*73c0*/  @!PT LDS RZ, [RZ] ;  /* 0x00000000fffff984 */ /* 0x000fe20000000800 */
[----:B------:R-:W-:Y:S01]  /*73d0*/  @!PT LDS RZ, [RZ] ;  /* 0x00000000fffff984 */ /* 0x000fe20000000800 */
[----:B------:R-:W-:Y:S01]  /*73e0*/  @!PT LDS RZ, [RZ] ;  /* 0x00000000fffff984 */ /* 0x000fe20000000800 */
[----:B------:R2:W-:Y:S01]  /*73f0*/  @!P5 LDGSTS.E.BYPASS.LTC128B.128 [R202+0xc800], [R16.64] ;  /* 0x0c80000010cadfae */ /* 0x0005e2000b901d44 */
[----:B------:R-:W-:-:S02]  /*7400*/  @!P2 IADD3 R2, P0, R7, R144, RZ ;  /* 0x000000900702a210 */ /* 0x000fc40007f1e0ff */
[----:B------:R-:W-:Y:S01]  /*7410*/  @!P4 LEA.HI.X R25, R6, c[0x0][0x174], R5, 0x1, P1 ;  /* 0x00005d000619ca11 */ /* 0x000fe200008f0c05 */
[----:B------:R-:W-:Y:S01]  /*7420*/  @P4 STS.128 [R202+0xe800], RZ ;  /* 0x00e800ffca004388 */ /* 0x000fe20000000c00 */
[C---:B------:R-:W-:Y:S01]  /*7430*/  @!P5 LEA R6, P6, R7.reuse, R220, 0x1 ;  /* 0x000000dc0706d211 */ /* 0x040fe200078c08ff */
[----:B------:R-:W-:Y:S01]  /*7440*/  @!P2 IMAD.X R5, R4, 0x1, R135, P0 ;  /* 0x000000010405a824 */ /* 0x000fe200000e0687 */
[----:B------:R-:W-:Y:S01]  /*7450*/  IADD3 R9, P1, R200, R7, RZ ;  /* 0x00000007c8097210 */ /* 0x000fe20007f3e0ff */
[----:B------:R-:W-:Y:S01]  /*7460*/  @!PT LDS RZ, [RZ] ;  /* 0x00000000fffff984 */ /* 0x000fe20000000800 */
[----:B------:R-:W-:Y:S01]  /*7470*/  @!PT LDS RZ, [RZ] ;  /* 0x00000000fffff984 */ /* 0x000fe20000000800 */
[----:B------:R-:W-:Y:S01]  /*7480*/  @!PT LDS RZ, [RZ] ;  /* 0x00000000fffff984 */ /* 0x000fe20000000800 */
[----:B------:R3:W-:Y:S01]  /*7490*/  @!P4 LDGSTS.E.BYPASS.LTC128B.128 [R202+0xe800], [R14.64+0x80] ;  /* 0x0e8000800ecacfae */ /* 0x0007e2000b901d44 */
[C---:B------:R-:W-:Y:S02]  /*74a0*/  @!P2 LEA R26, P0, R2.reuse, c[0x0][0x170], 0x1 ;  /* 0x00005c00021aaa11 */ /* 0x040fe400078008ff */
[--C-:B------:R-:W-:Y:S01]  /*74b0*/  @!P5 LEA.HI.X R7, R7, R221, R4.reuse, 0x1, P6 ;  /* 0x000000dd0707d211 */ /* 0x100fe200030f0c04 */
[----:B------:R-:W-:Y:S01]  /*74c0*/  IMAD.X R4, R199, 0x1, R4, P1 ;  /* 0x00000001c7047824 */ /* 0x000fe200008e0604 */
[----:B------:R-:W-:Y:S01]  /*74d0*/  @!P2 LEA.HI.X R27, R2, c[0x0][0x174], R5, 0x1, P0 ;  /* 0x00005d00021baa11 */ /* 0x000fe200000f0c05 */
[----:B------:R-:W-:Y:S01]  /*74e0*/  @P2 STS.128 [R202+0x10800], RZ ;  /* 0x010800ffca002388 */ /* 0x000fe20000000c00 */
[----:B------:R-:W-:-:S02]  /*74f0*/  @!P4 IADD3 R2, P1, R9, R144, RZ ;  /* 0x000000900902c210 */ /* 0x000fc40007f3e0ff */
[C---:B------:R-:W-:Y:S01]  /*7500*/  @!P2 IADD3 R144, P0, R9.reuse, R144, RZ ;  /* 0x000000900990a210 */ /* 0x040fe20007f1e0ff */
[----:B------:R-:W-:Y:S01]  /*7510*/  @!PT LDS RZ, [RZ] ;  /* 0x00000000fffff984 */ /* 0x000fe20000000800 */
[----:B------:R-:W-:Y:S01]  /*7520*/  @!PT LDS RZ, [RZ] ;  /* 0x00000000fffff984 */ /* 0x000fe20000000800 */
[----:B------:R-:W-:Y:S01]  /*7530*/  @!PT LDS RZ, [RZ] ;  /* 0x00000000fffff984 */ /* 0x000fe20000000800 */
[----:B------:R4:W-:Y:S01]  /*7540*/  @!P2 LDGSTS.E.BYPASS.LTC128B.128 [R202+0x10800], [R10.64+0x100] ;  /* 0x108001000acaafae */ /* 0x0009e2000b901d44 */
[C---:B------:R-:W-:Y:S01]  /*7550*/  @!P5 LEA R28, P6, R9.reuse, R220, 0x1 ;  /* 0x000000dc091cd211 */ /* 0x040fe200078c08ff */
[--C-:B------:R-:W-:Y:S01]  /*7560*/  @!P4 IMAD.X R5, R4, 0x1, R135.reuse, P1 ;  /* 0x000000010405c824 */ /* 0x100fe200008e0687 */
[----:B------:R-:W-:Y:S01]  /*7570*/  @!P4 LEA R30, P1, R2, c[0x0][0x170], 0x1 ;  /* 0x00005c00021eca11 */ /* 0x000fe200078208ff */
[----:B------:R-:W-:Y:S01]  /*7580*/  @P5 STS.128 [R202+0xd000], RZ ;  /* 0x00d000ffca005388 */ /* 0x000fe20000000c00 */
[----:B------:R-:W-:Y:S01]  /*7590*/  @!P5 LEA.HI.X R29, R9, R221, R4, 0x1, P6 ;  /* 0x000000dd091dd211 */ /* 0x000fe200030f0c04 */
[----:B------:R-:W-:Y:S01]  /*75a0*/  @!P2 IMAD.X R135, R4, 0x1, R135, P0 ;  /* 0x000000010487a824 */ /* 0x000fe200000e0687 */
[----:B------:R-:W-:Y:S01]  /*75b0*/  @!P2 LEA R4, P0, R144, c[0x0][0x170], 0x1 ;  /* 0x00005c009004aa11 */ /* 0x000fe200078008ff */
[----:B------:R-:W-:Y:S01]  /*75c0*/  @!PT LDS RZ, [RZ] ;  /* 0x00000000fffff984 */ /* 0x000fe20000000800 */
[----:B------:R-:W-:Y:S01]  /*75d0*/  @!PT LDS RZ, [RZ] ;  /* 0x00000000fffff984 */ /* 0x000fe20000000800 */
[----:B------:R-:W-:Y:S01]  /*75e0*/  @!PT LDS RZ, [RZ] ;  /* 0x00000000fffff984 */ /* 0x000fe20000000800 */
[----:B------:R5:W-:Y:S01]  /*75f0*/  @!P5 LDGSTS.E.BYPASS.LTC128B.128 [R202+0xd000], [R6.64] ;  /* 0x0d00000006cadfae */ /* 0x000be2000b901d44 */
[----:B------:R-:W-:Y:S01]  /*7600*/  @!P4 LEA.HI.X R31, R2, c[0x0][0x174], R5, 0x1, P1 ;  /* 0x00005d00021fca11 */ /* 0x000fe200008f0c05 */
[----:B------:R-:W-:Y:S01]  /*7610*/  IMAD R2, R203, 0x40, R201 ;  /* 0x00000040cb027824 */ /* 0x000fe200078e02c9 */
[----:B------:R-:W-:Y:S01]  /*7620*/  @!P2 LEA.HI.X R5, R144, c[0x0][0x174], R135, 0x1, P0 ;  /* 0x00005d009005aa11 */ /* 0x000fe200000f0c87 */
[----:B------:R-:W-:Y:S03]  /*7630*/  @P4 STS.128 [R202+0xf000], RZ ;  /* 0x00f000ffca004388 */ /* 0x000fe60000000c00 */
[CC--:B------:R-:W-:Y:S01]  /*7640*/  ISETP.GE.AND P6, PT, R2.reuse, R210.reuse, PT ;  /* 0x000000d20200720c */ /* 0x0c0fe20003fc6270 */
[----:B------:R-:W-:Y:S01]  /*7650*/  @!PT LDS RZ, [RZ] ;  /* 0x00000000fffff984 */ /* 0x000fe20000000800 */
[----:B------:R-:W-:Y:S01]  /*7660*/  @!PT LDS RZ, [RZ] ;  /* 0x00000000fffff984 */ /* 0x000fe20000000800 */
[----:B------:R-:W-:Y:S01]  /*7670*/  @!PT LDS RZ, [RZ] ;  /* 0x00000000fffff984 */ /* 0x000fe20000000800 */
[----:B------:R1:W-:Y:S03]  /*7680*/  @!P4 LDGSTS.E.BYPASS.LTC128B.128 [R202+0xf000], [R24.64+0x80] ;  /* 0x0f00008018cacfae */ /* 0x0003e6000b901d44 */
[C---:B------:R-:W-:Y:S01]  /*7690*/  ISETP.LT.OR P6, PT, R2.reuse, R211, P6 ;  /* 0x000000d30200720c */ /* 0x040fe200037c1670 */
        /* <DEDUP_REMOVED lines=21> */
[----:B------:R-:W2:Y:S04]  /*77f0*/  LDSM.16.M88.4 R20, [R193+0x6000] ;  /* 0x00600000c114783b */ /* 0x000ea80000000200 */
[----:B---3--:R-:W3:Y:S04]  /*7800*/  LDSM.16.M88.4 R12, [R193+0x6800] ;  /* 0x00680000c10c783b */ /* 0x008ee80000000200 */
[----:B------:R-:W3:Y:S04]  /*7810*/  LDSM.16.M88.4 R156, [R193+0x7000] ;  /* 0x00700000c19c783b */ /* 0x000ee80000000200 */
[----:B------:R-:W3:Y:S04]  /*7820*/  LDSM.16.M88.4 R144, [R193+0x7800] ;  /* 0x00780000c190783b */ /* 0x000ee80000000200 */
[----:B----4-:R-:W-:Y:S04]  /*7830*/  LDSM.16.M88.4 R8, [R192] ;  /* 0x00000000c008783b */ /* 0x010fe80000000200 */
[----:B------:R-:W4:Y:S04]  /*7840*/  LDSM.16.M88.4 R140, [R191] ;  /* 0x00000000bf8c783b */ /* 0x000f280000000200 */
[----:B------:R-:W4:Y:S04]  /*7850*/  LDSM.16.M88.4 R136, [R183] ;  /* 0x00000000b788783b */ /* 0x000f280000000200 */
[----:B-1----:R-:W1:Y:S04]  /*7860*/  LDSM.16.M88.4 R28, [R181] ;  /* 0x00000000b51c783b */ /* 0x002e680000000200 */
[----:B------:R-:W1:Y:S04]  /*7870*/  LDSM.16.M88.4 R32, [R182] ;  /* 0x00000000b620783b */ /* 0x000e680000000200 */
[----:B------:R-:W-:Y:S01]  /*7880*/  LDSM.16.M88.4 R220, [R190] ;  /* 0x00000000bedc783b */ /* 0x000fe20000000200 */
[C---:B--2---:R-:W-:Y:S03]  /*7890*/  HMMA.16816.F32.BF16 R24, R148.reuse, R20, RZ ;  /* 0x000000149418723c */ /* 0x044fe600000418ff */
[----:B-----5:R-:W2:Y:S04]  /*78a0*/  LDSM.16.M88.4 R4, [R187+0x6000] ;  /* 0x00600000bb04783b */ /* 0x020ea80000000200 */
[----:B------:R-:W5:Y:S01]  /*78b0*/  LDSM.16.M88.4 R224, [R187+0x6800] ;  /* 0x00680000bbe0783b */ /* 0x000f620000000200 */
[C---:B---3--:R-:W-:Y:S03]  /*78c0*/  HMMA.16816.F32.BF16 R16, R148.reuse, R12, RZ ;  /* 0x0000000c9410723c */ /* 0x048fe600000418ff */
[----:B------:R-:W3:Y:S04]  /*78d0*/  LDSM.16.M88.4 R164, [R187+0x7800] ;  /* 0x00780000bba4783b */ /* 0x000ee80000000200 */
[----:B------:R-:W1:Y:S01]  /*78e0*/  LDSM.16.M88.4 R168, [R187+0x7000] ;  /* 0x00700000bba8783b */ /* 0x000e620000000200 */
[C---:B------:R-:W-:Y:S03]  /*78f0*/  HMMA.16816.F32.BF16 R20, R148.reuse, R22, RZ ;  /* 0x000000169414723c */ /* 0x040fe600000418ff */
[----:B------:R-:W0:Y:S05]  /*7900*/  LDGDEPBAR ;  /* 0x00000000000079af */ /* 0x000e2a0000000000 */
[C---:B------:R-:W-:Y:S08]  /*7910*/  HMMA.16816.F32.BF16 R12, R148.reuse, R14, RZ ;  /* 0x0000000e940c723c */ /* 0x040ff000000418ff */
[C---:B------:R-:W-:Y:S08]  /*7920*/  HMMA.16816.F32.BF16 R160, R148.reuse, R156, RZ ;  /* 0x0000009c94a0723c */ /* 0x040ff000000418ff */
[C---:B------:R-:W-:Y:S08]  /*7930*/  HMMA.16816.F32.BF16 R156, R148.reuse, R158, RZ ;  /* 0x0000009e949c723c */ /* 0x040ff000000418ff */
[C---:B------:R-:W-:Y:S08]  /*7940*/  HMMA.16816.F32.BF16 R152, R148.reuse, R144, RZ ;  /* 0x000000909498723c */ /* 0x040ff000000418ff */
[----:B------:R-:W-:Y:S01]  /*7950*/  HMMA.16816.F32.BF16 R148, R148, R146, RZ ;  /* 0x000000929494723c */ /* 0x000fe200000418ff */
[----:B------:R-:W-:Y:S07]  /*7960*/  LDSM.16.M88.4 R144, [R189] ;  /* 0x00000000bd90783b */ /* 0x000fee0000000200 */
[C---:B----4-:R-:W-:Y:S08]  /*7970*/  HMMA.16816.F32.BF16 R24, R8.reuse, R140, R24 ;  /* 0x0000008c0818723c */ /* 0x050ff00000041818 */
[C---:B------:R-:W-:Y:S01]  /*7980*/  HMMA.16816.F32.BF16 R20, R8.reuse, R142, R20 ;  /* 0x0000008e0814723c */ /* 0x040fe20000041814 */
[----:B------:R-:W4:Y:S07]  /*7990*/  LDSM.16.M88.4 R140, [R180] ;  /* 0x00000000b48c783b */ /* 0x000f2e0000000200 */
[C---:B------:R-:W-:Y:S08]  /*79a0*/  HMMA.16816.F32.BF16 R16, R8.reuse, R136, R16 ;  /* 0x000000880810723c */ /* 0x040ff00000041810 */
[C---:B------:R-:W-:Y:S01]  /*79b0*/  HMMA.16816.F32.BF16 R12, R8.reuse, R138, R12 ;  /* 0x0000008a080c723c */ /* 0x040fe2000004180c */
[----:B------:R-:W3:Y:S07]  /*79c0*/  LDSM.16.M88.4 R136, [R180+0x800] ;  /* 0x00080000b488783b */ /* 0x000eee0000000200 */
[C---:B-1----:R-:W-:Y:S08]  /*79d0*/  HMMA.16816.F32.BF16 R152, R8.reuse, R28, R152 ;  /* 0x0000001c0898723c */ /* 0x042ff00000041898 */
[C---:B------:R-:W-:Y:S08]  /*79e0*/  HMMA.16816.F32.BF16 R160, R8.reuse, R32, R160 ;  /* 0x0000002008a0723c */ /* 0x040ff000000418a0 */
[C---:B------:R-:W-:Y:S01]  /*79f0*/  HMMA.16816.F32.BF16 R156, R8.reuse, R34, R156 ;  /* 0x00000022089c723c */ /* 0x040fe2000004189c */
[----:B------:R-:W1:Y:S07]  /*7a00*/  LDSM.16.M88.4 R32, [R180+0x1000] ;  /* 0x00100000b420783b */ /* 0x000e6e0000000200 */
[----:B------:R-:W-:Y:S01]  /*7a10*/  HMMA.16816.F32.BF16 R148, R8, R30, R148 ;  /* 0x0000001e0894723c */ /* 0x000fe20000041894 */
[----:B------:R-:W1:Y:S04]  /*7a20*/  LDSM.16.M88.4 R28, [R180+0x1800] ;  /* 0x00180000b41c783b */ /* 0x000e680000000200 */
[----:B------:R-:W-:Y:S03]  /*7a30*/  LDSM.16.M88.4 R8, [R194+0x2000] ;  /* 0x00200000c208783b */ /* 0x000fe60000000200 */
[C---:B--2---:R-:W-:Y:S08]  /*7a40*/  HMMA.16816.F32.BF16 R24, R220.reuse, R4, R24 ;  /* 0x00000004dc18723c */ /* 0x044ff00000041818 */
[C---:B------:R-:W-:Y:S01]  /*7a50*/  HMMA.16816.F32.BF16 R20, R220.reuse, R6, R20 ;  /* 0x00000006dc14723c */ /* 0x040fe20000041814 */
[----:B------:R-:W2:Y:S07]  /*7a60*/  LDSM.16.M88.4 R4, [R193+0x8000] ;  /* 0x00800000c104783b */ /* 0x000eae0000000200 */
[C---:B-----5:R-:W-:Y:S08]  /*7a70*/  HMMA.16816.F32.BF16 R16, R220.reuse, R224, R16 ;  /* 0x000000e0dc10723c */ /* 0x060ff00000041810 */
[C---:B------:R-:W-:Y:S08]  /*7a80*/  HMMA.16816.F32.BF16 R12, R220.reuse, R226, R12 ;  /* 0x000000e2dc0c723c */ /* 0x040ff0000004180c */
[C---:B---3--:R-:W-:Y:S08]  /*7a90*/  HMMA.16816.F32.BF16 R152, R220.reuse, R164, R152 ;  /* 0x000000a4dc98723c */ /* 0x048ff00000041898 */
[C---:B------:R-:W-:Y:S08]  /*7aa0*/  HMMA.16816.F32.BF16 R160, R220.reuse, R168, R160 ;  /* 0x000000a8dca0723c */ /* 0x040ff000000418a0 */
[C---:B------:R-:W-:Y:S01]  /*7ab0*/  HMMA.16816.F32.BF16 R156, R220.reuse, R170, R156 ;  /* 0x000000aadc9c723c */ /* 0x040fe2000004189c */
[----:B------:R-:W-:Y:S07]  /*7ac0*/  LDSM.16.M88.4 R168, [R176] ;  /* 0x00000000b0a8783b */ /* 0x000fee0000000200 */
[----:B------:R-:W-:Y:S01]  /*7ad0*/  HMMA.16816.F32.BF16 R164, R220, R166, R148 ;  /* 0x000000a6dca4723c */ /* 0x000fe20000041894 */
[----:B------:R-:W3:Y:S07]  /*7ae0*/  LDSM.16.M88.4 R148, [R193+0x8800] ;  /* 0x00880000c194783b */ /* 0x000eee0000000200 */
[C---:B----4-:R-:W-:Y:S08]  /*7af0*/  HMMA.16816.F32.BF16 R24, R144.reuse, R140, R24 ;  /* 0x0000008c9018723c */ /* 0x050ff00000041818 */
[C---:B------:R-:W-:Y:S01]  /*7b00*/  HMMA.16816.F32.BF16 R20, R144.reuse, R142, R20 ;  /* 0x0000008e9014723c */ /* 0x040fe20000041814 */
[----:B------:R-:W4:Y:S07]  /*7b10*/  LDSM.16.M88.4 R140, [R193+0x9000] ;  /* 0x00900000c18c783b */ /* 0x000f2e0000000200 */
[C---:B------:R-:W-:Y:S08]  /*7b20*/  HMMA.16816.F32.BF16 R16, R144.reuse, R136, R16 ;  /* 0x000000889010723c */ /* 0x040ff00000041810 */
[C---:B------:R-:W-:Y:S01]  /*7b30*/  HMMA.16816.F32.BF16 R12, R144.reuse, R138, R12 ;  /* 0x0000008a900c723c */ /* 0x040fe2000004180c */
[----:B------:R-:W5:Y:S07]  /*7b40*/  LDSM.16.M88.4 R136, [R193+0x9800] ;  /* 0x00980000c188783b */ /* 0x000f6e0000000200 */
[C---:B-1----:R-:W-:Y:S08]  /*7b50*/  HMMA.16816.F32.BF16 R160, R144.reuse, R32, R160 ;  /* 0x0000002090a0723c */ /* 0x042ff000000418a0 */
[C---:B------:R-:W-:Y:S01]  /*7b60*/  HMMA.16816.F32.BF16 R156, R144.reuse, R34, R156 ;  /* 0x00000022909c723c */ /* 0x040fe2000004189c */
[----:B------:R-:W-:Y:S07]  /*7b70*/  LDSM.16.M88.4 R32, [R179] ;  /* 0x00000000b320783b */ /* 0x000fee0000000200 */
[C---:B------:R-:W-:Y:S08]  /*7b80*/  HMMA.16816.F32.BF16 R152, R144.reuse, R28, R152 ;  /* 0x0000001c9098723c */ /* 0x040ff00000041898 */
[----:B------:R-:W-:Y:S01]  /*7b90*/  HMMA.16816.F32.BF16 R164, R144, R30, R164 ;  /* 0x0000001e90a4723c */ /* 0x000fe200000418a4 */
[----:B------:R-:W-:Y:S04]  /*7ba0*/  LDSM.16.M88.4 R144, [R192+0x2000] ;  /* 0x00200000c090783b */ /* 0x000fe80000000200 */
[----:B------:R-:W1:Y:S03]  /*7bb0*/  LDSM.16.M88.4 R28, [R178] ;  /* 0x00000000b21c783b */ /* 0x000e660000000200 */
[C---:B--2---:R-:W-:Y:S08]  /*7bc0*/  HMMA.16816.F32.BF16 R24, R8.reuse, R4, R24 ;  /* 0x000000040818723c */ /* 0x044ff00000041818 */
[C---:B------:R-:W-:Y:S01]  /*7bd0*/  HMMA.16816.F32.BF16 R20, R8.reuse, R6, R20 ;  /* 0x000000060814723c */ /* 0x040fe20000041814 */
[----:B------:R-:W2:Y:S07]  /*7be0*/  LDSM.16.M88.4 R4, [R177] ;  /* 0x00000000b104783b */ /* 0x000eae0000000200 */
[C---:B---3--:R-:W-:Y:S08]  /*7bf0*/  HMMA.16816.F32.BF16 R16, R8.reuse, R148, R16 ;  /* 0x000000940810723c */ /* 0x048ff00000041810 */
[C---:B------:R-:W-:Y:S01]  /*7c00*/  HMMA.16816.F32.BF16 R12, R8.reuse, R150, R12 ;  /* 0x00000096080c723c */ /* 0x040fe2000004180c */
[----:B------:R-:W-:Y:S07]  /*7c10*/  LDSM.16.M88.4 R148, [R187+0x8000] ;  /* 0x00800000bb94783b */ /* 0x000fee0000000200 */
[C---:B----4-:R-:W-:Y:S08]  /*7c20*/  HMMA.16816.F32.BF16 R160, R8.reuse, R140, R160 ;  /* 0x0000008c08a0723c */ /* 0x050ff000000418a0 */
[C---:B------:R-:W-:Y:S01]  /*7c30*/  HMMA.16816.F32.BF16 R156, R8.reuse, R142, R156 ;  /* 0x0000008e089c723c */ /* 0x040fe2000004189c */
[----:B------:R-:W-:Y:S07]  /*7c40*/  LDSM.16.M88.4 R140, [R187+0x8800] ;  /* 0x00880000bb8c783b */ /* 0x000fee0000000200 */
[C---:B-----5:R-:W-:Y:S01]  /*7c50*/  HMMA.16816.F32.BF16 R220, R8.reuse, R136, R152 ;  /* 0x0000008808dc723c */ /* 0x060fe20000041898 */
[----:B------:R-:W3:Y:S07]  /*7c60*/  LDSM.16.M88.4 R152, [R190+0x2000] ;  /* 0x00200000be98783b */ /* 0x000eee0000000200 */
[----:B------:R-:W-:Y:S01]  /*7c70*/  HMMA.16816.F32.BF16 R164, R8, R138, R164 ;  /* 0x0000008a08a4723c */ /* 0x000fe200000418a4 */
[----:B------:R-:W4:Y:S04]  /*7c80*/  LDSM.16.M88.4 R8, [R187+0x9000] ;  /* 0x00900000bb08783b */ /* 0x000f280000000200 */
[----:B------:R-:W-:Y:S03]  /*7c90*/  LDSM.16.M88.4 R136, [R189+0x2000] ;  /* 0x00200000bd88783b */ /* 0x000fe60000000200 */
[C---:B-1----:R-:W-:Y:S08]  /*7ca0*/  HMMA.16816.F32.BF16 R16, R144.reuse, R28, R16 ;  /* 0x0000001c9010723c */ /* 0x042ff00000041810 */
[C---:B------:R-:W-:Y:S01]  /*7cb0*/  HMMA.16816.F32.BF16 R12, R144.reuse, R30, R12 ;  /* 0x0000001e900c723c */ /* 0x040fe2000004180c */
[----:B------:R-:W1:Y:S07]  /*7cc0*/  LDSM.16.M88.4 R28, [R187+0x9800] ;  /* 0x00980000bb1c783b */ /* 0x000e6e0000000200 */
[C---:B------:R-:W-:Y:S08]  /*7cd0*/  HMMA.16816.F32.BF16 R24, R144.reuse, R32, R24 ;  /* 0x000000209018723c */ /* 0x040ff00000041818 */
[C---:B------:R-:W-:Y:S01]  /*7ce0*/  HMMA.16816.F32.BF16 R20, R144.reuse, R34, R20 ;  /* 0x000000229014723c */ /* 0x040fe20000041814 */
[----:B------:R-:W5:Y:S07]  /*7cf0*/  LDSM.16.M88.4 R32, [R180+0x2000] ;  /* 0x00200000b420783b */ /* 0x000f6e0000000200 */
[C---:B--2---:R-:W-:Y:S08]  /*7d00*/  HMMA.16816.F32.BF16 R160, R144.reuse, R4, R160 ;  /* 0x0000000490a0723c */ /* 0x044ff000000418a0 */
[C---:B------:R-:W-:Y:S01]  /*7d10*/  HMMA.16816.F32.BF16 R156, R144.reuse, R6, R156 ;  /* 0x00000006909c723c */ /* 0x040fe2000004189c */
[----:B------:R-:W2:Y:S07]  /*7d20*/  LDSM.16.M88.4 R4, [R180+0x2800] ;  /* 0x00280000b404783b */ /* 0x000eae0000000200 */
[C---:B------:R-:W-:Y:S08]  /*7d30*/  HMMA.16816.F32.BF16 R220, R144.reuse, R168, R220 ;  /* 0x000000a890dc723c */ /* 0x040ff000000418dc */
[----:B------:R-:W-:Y:S01]  /*7d40*/  HMMA.16816.F32.BF16 R164, R144, R170, R164 ;  /* 0x000000aa90a4723c */ /* 0x000fe200000418a4 */
[----:B------:R-:W1:Y:S04]  /*7d50*/  LDSM.16.M88.4 R144, [R180+0x3000] ;  /* 0x00300000b490783b */ /* 0x000e680000000200 */
[----:B------:R-:W-:Y:S03]  /*7d60*/  LDSM.16.M88.4 R168, [R193+0xa800] ;  /* 0x00a80000c1a8783b */ /* 0x000fe60000000200 */
[C---:B---3--:R-:W-:Y:S08]  /*7d70*/  HMMA.16816.F32.BF16 R16, R152.reuse, R140, R16 ;  /* 0x0000008c9810723c */ /* 0x048ff00000041810 */
[C---:B------:R-:W-:Y:S01]  /*7d80*/  HMMA.16816.F32.BF16 R12, R152.reuse, R142, R12 ;  /* 0x0000008e980c723c */ /* 0x040fe2000004180c */
[----:B------:R-:W3:Y:S07]  /*7d90*/  LDSM.16.M88.4 R140, [R180+0x3800] ;  /* 0x00380000b48c783b */ /* 0x000eee0000000200 */
[C---:B------:R-:W-:Y:S08]  /*7da0*/  HMMA.16816.F32.BF16 R24, R152.reuse, R148, R24 ;  /* 0x000000949818723c */ /* 0x040ff00000041818 */
[C---:B------:R-:W-:Y:S01]  /*7db0*/  HMMA.16816.F32.BF16 R20, R152.reuse, R150, R20 ;  /* 0x000000969814723c */ /* 0x040fe20000041814 */
[----:B------:R-:W-:Y:S07]  /*7dc0*/  LDSM.16.M88.4 R148, [R194+0x4000] ;  /* 0x00400000c294783b */ /* 0x000fee0000000200 */
[C---:B----4-:R-:W-:Y:S08]  /*7dd0*/  HMMA.16816.F32.BF16 R160, R152.reuse, R8, R160 ;  /* 0x0000000898a0723c */ /* 0x050ff000000418a0 */
[C---:B------:R-:W-:Y:S01]  /*7de0*/  HMMA.16816.F32.BF16 R156, R152.reuse, R10, R156 ;  /* 0x0000000a989c723c */ /* 0x040fe2000004189c */
[----:B------:R-:W4:Y:S07]  /*7df0*/  LDSM.16.M88.4 R8, [R193+0xa000] ;  /* 0x00a00000c108783b */ /* 0x000f2e0000000200 */
[C---:B-1----:R-:W-:Y:S08]  /*7e00*/  HMMA.16816.F32.BF16 R220, R152.reuse, R28, R220 ;  /* 0x0000001c98dc723c */ /* 0x042ff000000418dc */
[----:B------:R-:W-:Y:S01]  /*7e10*/  HMMA.16816.F32.BF16 R164, R152, R30, R164 ;  /* 0x0000001e98a4723c */ /* 0x000fe200000418a4 */
[----:B------:R-:W-:Y:S07]  /*7e20*/  LDSM.16.M88.4 R28, [R175] ;  /* 0x00000000af1c783b */ /* 0x000fee0000000200 */
[C---:B-----5:R-:W-:Y:S08]  /*7e30*/  HMMA.16816.F32.BF16 R24, R136.reuse, R32, R24 ;  /* 0x000000208818723c */ /* 0x060ff00000041818 */
[C---:B--2---:R-:W-:Y:S08]  /*7e40*/  HMMA.16816.F32.BF16 R16, R136.reuse, R4, R16 ;  /* 0x000000048810723c */ /* 0x044ff00000041810 */
[C---:B------:R-:W-:Y:S01]  /*7e50*/  HMMA.16816.F32.BF16 R20, R136.reuse, R34, R20 ;  /* 0x000000228814723c */ /* 0x040fe20000041814 */
[----:B------:R-:W1:Y:S07]  /*7e60*/  LDSM.16.M88.4 R32, [R192+0x4000] ;  /* 0x00400000c020783b */ /* 0x000e6e0000000200 */
[C---:B------:R-:W-:Y:S01]  /*7e70*/  HMMA.16816.F32.BF16 R12, R136.reuse, R6, R12 ;  /* 0x00000006880c723c */ /* 0x040fe2000004180c */
[----:B------:R-:W2:Y:S07]  /*7e80*/  LDSM.16.M88.4 R4, [R193+0xb000] ;  /* 0x00b00000c104783b */ /* 0x000eae0000000200 */
[C---:B------:R-:W-:Y:S08]  /*7e90*/  HMMA.16816.F32.BF16 R160, R136.reuse, R144, R160 ;  /* 0x0000009088a0723c */ /* 0x040ff000000418a0 */
[C---:B------:R-:W-:Y:S01]  /*7ea0*/  HMMA.16816.F32.BF16 R156, R136.reuse, R146, R156 ;  /* 0x00000092889c723c */ /* 0x040fe2000004189c */
[----:B------:R-:W5:Y:S07]  /*7eb0*/  LDSM.16.M88.4 R144, [R193+0xb800] ;  /* 0x00b80000c190783b */ /* 0x000f6e0000000200 */
[C---:B---3--:R-:W-:Y:S08]  /*7ec0*/  HMMA.16816.F32.BF16 R220, R136.reuse, R140, R220 ;  /* 0x0000008c88dc723c */ /* 0x048ff000000418dc */
[----:B------:R-:W-:Y:S01]  /*7ed0*/  HMMA.16816.F32.BF16 R164, R136, R142, R164 ;  /* 0x0000008e88a4723c */ /* 0x000fe200000418a4 */
[----:B------:R-:W3:Y:S04]  /*7ee0*/  LDSM.16.M88.4 R136, [R174] ;  /* 0x00000000ae88783b */ /* 0x000ee80000000200 */
[----:B------:R-:W-:Y:S03]  /*7ef0*/  LDSM.16.M88.4 R140, [R190+0x4000] ;  /* 0x00400000be8c783b */ /* 0x000fe60000000200 */
[C---:B----4-:R-:W-:Y:S08]  /*7f00*/  HMMA.16816.F32.BF16 R24, R148.reuse, R8, R24 ;  /* 0x000000089418723c */ /* 0x050ff00000041818 */
[C---:B------:R-:W-:Y:S08]  /*7f10*/  HMMA.16816.F32.BF16 R16, R148.reuse, R168, R16 ;  /* 0x000000a89410723c */ /* 0x040ff00000041810 */
[C---:B------:R-:W-:Y:S01]  /*7f20*/  HMMA.16816.F32.BF16 R20, R148.reuse, R10, R20 ;  /* 0x0000000a9414723c */ /* 0x040fe20000041814 */
[----:B------:R-:W-:Y:S07]  /*7f30*/  LDSM.16.M88.4 R8, [R173] ;  /* 0x00000000ad08783b */ /* 0x000fee0000000200 */
[----:B------:R-:W-:Y:S01]  /*7f40*/  HMMA.16816.F32.BF16 R168, R148, R170, R12 ;  /* 0x000000aa94a8723c */ /* 0x000fe2000004180c */
[----:B------:R-:W4:Y:S07]  /*7f50*/  LDSM.16.M88.4 R12, [R187+0xa000] ;  /* 0x00a00000bb0c783b */ /* 0x000f2e0000000200 */
[----:B-1----:R-:W-:Y:S08]  /*7f60*/  HMMA.16816.F32.BF16 R24, R32, R28, R24 ;  /* 0x0000001c2018723c */ /* 0x002ff00000041818 */
[C---:B--2---:R-:W-:Y:S08]  /*7f70*/  HMMA.16816.F32.BF16 R160, R148.reuse, R4, R160 ;  /* 0x0000000494a0723c */ /* 0x044ff000000418a0 */
[C---:B------:R-:W-:Y:S01]  /*7f80*/  HMMA.16816.F32.BF16 R156, R148.reuse, R6, R156 ;  /* 0x00000006949c723c */ /* 0x040fe2000004189c */
[----:B------:R-:W1:Y:S07]  /*7f90*/  LDSM.16.M88.4 R4, [R172] ;  /* 0x00000000ac04783b */ /* 0x000e6e0000000200 */
[C---:B-----5:R-:W-:Y:S08]  /*7fa0*/  HMMA.16816.F32.BF16 R220, R148.reuse, R144, R220 ;  /* 0x0000009094dc723c */ /* 0x060ff000000418dc */
[----:B------:R-:W-:Y:S01]  /*7fb0*/  HMMA.16816.F32.BF16 R164, R148, R146, R164 ;  /* 0x0000009294a4723c */ /* 0x000fe200000418a4 */
[----:B------:R-:W-:Y:S07]  /*7fc0*/  LDSM.16.M88.4 R148, [R187+0xb000] ;  /* 0x00b00000bb94783b */ /* 0x000fee0000000200 */
[C---:B------:R-:W-:Y:S01]  /*7fd0*/  HMMA.16816.F32.BF16 R20, R32.reuse, R30, R20 ;  /* 0x0000001e2014723c */ /* 0x040fe20000041814 */
[----:B------:R-:W-:Y:S07]  /*7fe0*/  LDSM.16.M88.4 R28, [R189+0x4000] ;  /* 0x00400000bd1c783b */ /* 0x000fee0000000200 */
[C---:B---3--:R-:W-:Y:S01]  /*7ff0*/  HMMA.16816.F32.BF16 R144, R32.reuse, R136, R16 ;  /* 0x000000882090723c */ /* 0x048fe20000041810 */
[----:B------:R-:W2:Y:S07]  /*8000*/  LDSM.16.M88.4 R16, [R180+0x4000] ;  /* 0x00400000b410783b */ /* 0x000eae0000000200 */
[----:B------:R-:W-:Y:S01]  /*8010*/  HMMA.16816.F32.BF16 R168, R32, R138, R168 ;  /* 0x0000008a20a8723c */ /* 0x000fe200000418a8 */
[----:B------:R-:W3:Y:S07]  /*8020*/  LDSM.16.M88.4 R136, [R187+0xa800] ;  /* 0x00a80000bb88783b */ /* 0x000eee0000000200 */
[----:B----4-:R-:W-:Y:S08]  /*8030*/  HMMA.16816.F32.BF16 R24, R140, R12, R24 ;  /* 0x0000000c8c18723c */ /* 0x010ff00000041818 */
[C---:B------:R-:W-:Y:S08]  /*8040*/  HMMA.16816.F32.BF16 R160, R32.reuse, R8, R160 ;  /* 0x0000000820a0723c */ /* 0x040ff000000418a0 */
[----:B------:R-:W-:Y:S01]  /*8050*/  HMMA.16816.F32.BF16 R156, R32, R10, R156 ;  /* 0x0000000a209c723c */ /* 0x000fe2000004189c */
[----:B------:R-:W4:Y:S07]  /*8060*/  LDSM.16.M88.4 R8, [R187+0xb800] ;  /* 0x00b80000bb08783b */ /* 0x000f2e0000000200 */
[----:B------:R-:W-:Y:S01]  /*8070*/  HMMA.16816.F32.BF16 R20, R140, R14, R20 ;  /* 0x0000000e8c14723c */ /* 0x000fe20000041814 */
[----:B------:R-:W5:Y:S07]  /*8080*/  LDSM.16.M88.4 R12, [R180+0x4800] ;  /* 0x00480000b40c783b */ /* 0x000f6e0000000200 */
[----:B-1----:R-:W-:Y:S08]  /*8090*/  HMMA.16816.F32.BF16 R220, R32, R4, R220 ;  /* 0x0000000420dc723c */ /* 0x002ff000000418dc */
[----:B--2---:R-:W-:Y:S07]  /*80a0*/  HMMA.16816.F32.BF16 R24, R28, R16, R24 ;  /* 0x000000101c18723c */ /* 0x004fee0000041818 */
[----:B------:R-:W-:Y:S01]  /*80b0*/  IADD3 R16, R2, 0x1, RZ ;  /* 0x0000000102107810 */ /* 0x000fe20007ffe0ff */
[----:B---3--:R-:W-:Y:S03]  /*80c0*/  HMMA.16816.F32.BF16 R144, R140, R136, R144 ;  /* 0x000000888c90723c */ /* 0x008fe60000041890 */
[----:B------:R-:W-:-:S02]  /*80d0*/  ISETP.GE.AND P0, PT, R16, R210, PT ;  /* 0x000000d21000720c */ /* 0x000fc40003f06270 */
[C---:B------:R-:W-:Y:S02]  /*80e0*/  ISETP.GE.AND P1, PT, R16.reuse, R208, PT ;  /* 0x000000d01000720c */ /* 0x040fe40003f26270 */
[C---:B------:R-:W-:Y:S01]  /*80f0*/  ISETP.LT.OR P0, PT, R16.reuse, R211, P0 ;  /* 0x000000d31000720c */ /* 0x040fe20000701670 */
[----:B------:R-:W-:Y:S01]  /*8100*/  HMMA.16816.F32.BF16 R164, R32, R6, R164 ;  /* 0x0000000620a4723c */ /* 0x000fe200000418a4 */
[----:B------:R-:W1:Y:S01]  /*8110*/  LDSM.16.M88.4 R4, [R180+0x5000] ;  /* 0x00500000b404783b */ /* 0x000e620000000200 */
[----:B------:R-:W-:-:S06]  /*8120*/  ISETP.LT.OR P1, PT, R16, R209, P1 ;  /* 0x000000d11000720c */ /* 0x000fcc0000f21670 */
[----:B------:R-:W-:Y:S01]  /*8130*/  HMMA.16816.F32.BF16 R168, R140, R138, R168 ;  /* 0x0000008a8ca8723c */ /* 0x000fe200000418a8 */
[----:B------:R-:W-:Y:S02]  /*8140*/  FSEL R16, R25, -INF , !P0 ;  /* 0xff80000019107808 */ /* 0x000fe40004000000 */
[----:B------:R-:W-:Y:S02]  /*8150*/  IADD3 R25, R2, 0x10, RZ ;  /* 0x0000001002197810 */ /* 0x000fe40007ffe0ff */
[----:B------:R-:W-:-:S03]  /*8160*/  FSEL R17, R27, -INF , !P1 ;  /* 0xff8000001b117808 */ /* 0x000fc60004800000 */
[----:B------:R-:W-:Y:S07]  /*8170*/  HMMA.16816.F32.BF16 R20, R28, R18, R20 ;  /* 0x000000121c14723c */ /* 0x000fee0000041814 */
[----:B------:R-:W-:Y:S01]  /*8180*/  IADD3 R18, R2, 0x8, RZ ;  /* 0x0000000802127810 */ /* 0x000fe20007ffe0ff */
[----:B----4-:R-:W-:Y:S03]  /*8190*/  HMMA.16816.F32.BF16 R220, R140, R8, R220 ;  /* 0x000000088cdc723c */ /* 0x010fe600000418dc */
[----:B------:R-:W-:-:S04]  /*81a0*/  ISETP.GE.AND P0, PT, R18, R208, PT ;  /* 0x000000d01200720c */ /* 0x000fc80003f06270 */
[----:B------:R-:W-:Y:S01]  /*81b0*/  FSEL R8, R24, -INF , !P6 ;  /* 0xff80000018087808 */ /* 0x000fe20007000000 */
[----:B-----5:R-:W-:Y:S01]  /*81c0*/  HMMA.16816.F32.BF16 R144, R28, R12, R144 ;  /* 0x0000000c1c90723c */ /* 0x020fe20000041890 */
[----:B------:R-:W-:Y:S02]  /*81d0*/  ISETP.GE.AND P6, PT, R2, R208, PT ;  /* 0x000000d00200720c */ /* 0x000fe40003fc6270 */
[-C--:B------:R-:W-:Y:S02]  /*81e0*/  ISETP.LT.OR P0, PT, R18, R209.reuse, P0 ;  /* 0x000000d11200720c */ /* 0x080fe40000701670 */
[C---:B------:R-:W-:Y:S02]  /*81f0*/  ISETP.LT.OR P6, PT, R2.reuse, R209, P6 ;  /* 0x000000d10200720c */ /* 0x040fe400037c1670 */
[----:B------:R-:W-:Y:S01]  /*8200*/  IADD3 R24, R2, 0x9, RZ ;  /* 0x0000000902187810 */ /* 0x000fe20007ffe0ff */
[----:B------:R-:W-:Y:S01]  /*8210*/  HMMA.16816.F32.BF16 R160, R140, R148, R160 ;  /* 0x000000948ca0723c */ /* 0x000fe200000418a0 */
[----:B------:R-:W-:-:S02]  /*8220*/  FSEL R9, R26, -INF , !P6 ;  /* 0xff8000001a097808 */ /* 0x000fc40007000000 */
[-C--:B------:R-:W-:Y:S02]  /*8230*/  ISETP.GE.AND P6, PT, R18, R210.reuse, PT ;  /* 0x000000d21200720c */ /* 0x080fe40003fc6270 */
[----:B------:R-:W-:Y:S02]  /*8240*/  FSEL R19, R22, -INF , !P0 ;  /* 0xff80000016137808 */ /* 0x000fe40004000000 */
[----:B------:R-:W-:Y:S01]  /*8250*/  ISETP.LT.OR P6, PT, R18, R211, P6 ;  /* 0x000000d31200720c */ /* 0x000fe200037c1670 */
[----:B------:R-:W-:Y:S01]  /*8260*/  HMMA.16816.F32.BF16 R156, R140, R150, R156 ;  /* 0x000000968c9c723c */ /* 0x000fe2000004189c */
[----:B------:R-:W-:Y:S02]  /*8270*/  ISETP.GE.AND P1, PT, R24, R210, PT ;  /* 0x000000d21800720c */ /* 0x000fe40003f26270 */
[----:B------:R-:W-:Y:S02]  /*8280*/  FSEL R32, R20, -INF , !P6 ;  /* 0xff80000014207808 */ /* 0x000fe40007000000 */
[----:B------:R-:W-:-:S02]  /*8290*/  ISETP.GE.AND P6, PT, R24, R208, PT ;  /* 0x000000d01800720c */ /* 0x000fc40003fc6270 */
[----:B------:R-:W-:Y:S01]  /*82a0*/  ISETP.GE.AND P0, PT, R25, R210, PT ;  /* 0x000000d21900720c */ /* 0x000fe20003f06270 */
[----:B------:R-:W-:Y:S01]  /*82b0*/  HMMA.16816.F32.BF16 R168, R28, R14, R168 ;  /* 0x0000000e1ca8723c */ /* 0x000fe200000418a8 */
[----:B------:R-:W2:Y:S01]  /*82c0*/  LDSM.16.M88.4 R12, [R180+0x5800] ;  /* 0x00580000b40c783b */ /* 0x000ea20000000200 */
[----:B------:R-:W-:Y:S01]  /*82d0*/  ISETP.LT.OR P1, PT, R24, R211, P1 ;  /* 0x000000d31800720c */ /* 0x000fe20000f21670 */
[----:B------:R-:W-:-:S04]  /*82e0*/  DEPBAR.LE SB0, 0x0 ;  /* 0x000080000000791a */ /* 0x000fc80000000000 */
[----:B------:R-:W-:Y:S01]  /*82f0*/  ISETP.LT.OR P6, PT, R24, R209, P6 ;  /* 0x000000d11800720c */ /* 0x000fe200037c1670 */
[----:B------:R-:W-:Y:S01]  /*8300*/  HMMA.16816.F32.BF16 R164, R140, R10, R164 ;  /* 0x0000000a8ca4723c */ /* 0x000fe200000418a4 */
[----:B------:R-:W-:Y:S02]  /*8310*/  ISETP.LT.OR P0, PT, R25, R211, P0 ;  /* 0x000000d31900720c */ /* 0x000fe40000701670 */
[----:B------:R-:W-:Y:S02]  /*8320*/  IADD3 R20, R2, 0x11, RZ ;  /* 0x0000001102147810 */ /* 0x000fe40007ffe0ff */
[----:B------:R-:W-:Y:S02]  /*8330*/  FSEL R18, R21, -INF , !P1 ;  /* 0xff80000015127808 */ /* 0x000fe40004800000 */
[----:B------:R-:W-:Y:S01]  /*8340*/  FSEL R11, R23, -INF , !P6 ;  /* 0xff800000170b7808 */ /* 0x000fe20007000000 */
[----:B-1----:R-:W-:Y:S01]  /*8350*/  HMMA.16816.F32.BF16 R160, R28, R4, R160 ;  /* 0x000000041ca0723c */ /* 0x002fe200000418a0 */
[----:B------:R-:W-:-:S02]  /*8360*/  FSEL R26, R144, -INF , !P0 ;  /* 0xff800000901a7808 */ /* 0x000fc40004000000 */
[C---:B------:R-:W-:Y:S02]  /*8370*/  ISETP.GE.AND P1, PT, R25.reuse, R208, PT ;  /* 0x000000d01900720c */ /* 0x040fe40003f26270 */
[C---:B------:R-:W-:Y:S02]  /*8380*/  ISETP.GE.AND P6, PT, R20.reuse, R210, PT ;  /* 0x000000d21400720c */ /* 0x040fe40003fc6270 */
[C---:B------:R-:W-:Y:S01]  /*8390*/  ISETP.GE.AND P0, PT, R20.reuse, R208, PT ;  /* 0x000000d01400720c */ /* 0x040fe20003f06270 */
[----:B------:R-:W-:Y:S01]  /*83a0*/  HMMA.16816.F32.BF16 R156, R28, R6, R156 ;  /* 0x000000061c9c723c */ /* 0x000fe2000004189c */
[----:B------:R-:W-:Y:S02]  /*83b0*/  ISETP.LT.OR P1, PT, R25, R209, P1 ;  /* 0x000000d11900720c */ /* 0x000fe40000f21670 */
[C---:B------:R-:W-:Y:S02]  /*83c0*/  ISETP.LT.OR P6, PT, R20.reuse, R211, P6 ;  /* 0x000000d31400720c */ /* 0x040fe400037c1670 */
[----:B------:R-:W-:-:S02]  /*83d0*/  ISETP.LT.OR P0, PT, R20, R209, P0 ;  /* 0x000000d11400720c */ /* 0x000fc40000701670 */
[C---:B------:R-:W-:Y:S02]  /*83e0*/  IADD3 R10, R2.reuse, 0x18, RZ ;  /* 0x00000018020a7810 */ /* 0x040fe40007ffe0ff */
[----:B------:R-:W-:Y:S02]  /*83f0*/  IADD3 R4, R2, 0x19, RZ ;  /* 0x0000001902047810 */ /* 0x000fe40007ffe0ff */
[----:B------:R-:W-:Y:S02]  /*8400*/  FSEL R25, R146, -INF , !P1 ;  /* 0xff80000092197808 */ /* 0x000fe40004800000 */
[----:B------:R-:W-:Y:S02]  /*8410*/  FSEL R24, R145, -INF , !P6 ;  /* 0xff80000091187808 */ /* 0x000fe40007000000 */
[----:B------:R-:W-:Y:S01]  /*8420*/  FSEL R27, R147, -INF , !P0 ;  /* 0xff800000931b7808 */ /* 0x000fe20004000000 */
[----:B------:R-:W-:Y:S01]  /*8430*/  BAR.SYNC.DEFER_BLOCKING 0x0 ;  /* 0x0000000000007b1d */ /* 0x000fe20000010000 */
[C---:B------:R-:W-:Y:S01]  /*8440*/  ISETP.GE.AND P1, PT, R10.reuse, R210, PT ;  /* 0x000000d20a00720c */ /* 0x040fe20003f26270 */
[----:B--2---:R-:W-:Y:S01]  /*8450*/  HMMA.16816.F32.BF16 R220, R28, R12, R220 ;  /* 0x0000000c1cdc723c */ /* 0x004fe200000418dc */
[----:B------:R-:W-:-:S02]  /*8460*/  ISETP.GE.AND P0, PT, R10, R208, PT ;  /* 0x000000d00a00720c */ /* 0x000fc40003f06270 */
[----:B------:R-:W-:Y:S02]  /*8470*/  ISETP.GE.AND P6, PT, R4, R210, PT ;  /* 0x000000d20400720c */ /* 0x000fe40003fc6270 */
[C---:B------:R-:W-:Y:S02]  /*8480*/  ISETP.LT.OR P1, PT, R10.reuse, R211, P1 ;  /* 0x000000d30a00720c */ /* 0x040fe40000f21670 */
[----:B------:R-:W-:Y:S01]  /*8490*/  ISETP.LT.OR P0, PT, R10, R209, P0 ;  /* 0x000000d10a00720c */ /* 0x000fe20000701670 */
[----:B------:R-:W-:Y:S01]  /*84a0*/  HMMA.16816.F32.BF16 R164, R28, R14, R164 ;  /* 0x0000000e1ca4723c */ /* 0x000fe200000418a4 */
[----:B------:R-:W-:Y:S02]  /*84b0*/  ISETP.LT.OR P6, PT, R4, R211, P6 ;  /* 0x000000d30400720c */ /* 0x000fe400037c1670 */
[----:B------:R-:W-:Y:S02]  /*84c0*/  IADD3 R5, R2, 0x20, RZ ;  /* 0x0000002002057810 */ /* 0x000fe40007ffe0ff */
[----:B------:R-:W-:-:S02]  /*84d0*/  FSEL R22, R168, -INF , !P1 ;  /* 0xff800000a8167808 */ /* 0x000fc40004800000 */
[----:B------:R-:W-:Y:S02]  /*84e0*/  FSEL R23, R170, -INF , !P0 ;  /* 0xff800000aa177808 */ /* 0x000fe40004000000 */
[----:B------:R-:W-:Y:S02]  /*84f0*/  FSEL R20, R169, -INF , !P6 ;  /* 0xff800000a9147808 */ /* 0x000fe40007000000 */
[C---:B------:R-:W-:Y:S02]  /*8500*/  ISETP.GE.AND P1, PT, R4.reuse, R208, PT ;  /* 0x000000d00400720c */ /* 0x040fe40003f26270 */
[C---:B------:R-:W-:Y:S02]  /*8510*/  ISETP.GE.AND P0, PT, R5.reuse, R210, PT ;  /* 0x000000d20500720c */ /* 0x040fe40003f06270 */
[----:B------:R-:W-:Y:S02]  /*8520*/  ISETP.GE.AND P6, PT, R5, R208, PT ;  /* 0x000000d00500720c */ /* 0x000fe40003fc6270 */
        /* <DEDUP_REMOVED lines=10> */
[----:B------:R-:W-:Y:S02]  /*85d0*/  ISETP.GE.AND P6, PT, R5, R210, PT ;  /* 0x000000d20500720c */ /* 0x000fe40003fc6270 */
[C---:B------:R-:W-:Y:S02]  /*85e0*/  ISETP.LT.OR P1, PT, R4.reuse, R211, P1 ;  /* 0x000000d30400720c */ /* 0x040fe40000f21670 */
[----:B------:R-:W-:-:S02]  /*85f0*/  ISETP.LT.OR P0, PT, R4, R209, P0 ;  /* 0x000000d10400720c */ /* 0x000fc40000701670 */
[----:B------:R-:W-:Y:S02]  /*8600*/  ISETP.LT.OR P6, PT, R5, R211, P6 ;  /* 0x000000d30500720c */ /* 0x000fe400037c1670 */
[----:B------:R-:W-:Y:S02]  /*8610*/  IADD3 R6, R2, 0x29, RZ ;  /* 0x0000002902067810 */ /* 0x000fe40007ffe0ff */
[----:B------:R-:W-:Y:S02]  /*8620*/  FSEL R218, R161, -INF , !P1 ;  /* 0xff800000a1da7808 */ /* 0x000fe40004800000 */
[----:B------:R-:W-:Y:S02]  /*8630*/  FSEL R171, R163, -INF , !P0 ;  /* 0xff800000a3ab7808 */ /* 0x000fe40004000000 */
[----:B------:R-:W-:Y:S02]  /*8640*/  FSEL R170, R156, -INF , !P6 ;  /* 0xff8000009caa7808 */ /* 0x000fe40007000000 */
[----:B------:R-:W-:-:S02]  /*8650*/  ISETP.GE.AND P1, PT, R5, R208, PT ;  /* 0x000000d00500720c */ /* 0x000fc40003f26270 */
[C---:B------:R-:W-:Y:S02]  /*8660*/  ISETP.GE.AND P0, PT, R6.reuse, R210, PT ;  /* 0x000000d20600720c */ /* 0x040fe40003f06270 */
[C---:B------:R-:W-:Y:S02]  /*8670*/  ISETP.GE.AND P6, PT, R6.reuse, R208, PT ;  /* 0x000000d00600720c */ /* 0x040fe40003fc6270 */
[----:B------:R-:W-:Y:S02]  /*8680*/  ISETP.LT.OR P1, PT, R5, R209, P1 ;  /* 0x000000d10500720c */ /* 0x000fe40000f21670 */
[C---:B------:R-:W-:Y:S02]  /*8690*/  ISETP.LT.OR P0, PT, R6.reuse, R211, P0 ;  /* 0x000000d30600720c */ /* 0x040fe40000701670 */
[----:B------:R-:W-:Y:S02]  /*86a0*/  ISETP.LT.OR P6, PT, R6, R209, P6 ;  /* 0x000000d10600720c */ /* 0x000fe400037c1670 */
[----:B------:R-:W-:-:S02]  /*86b0*/  IADD3 R4, R2, 0x30, RZ ;  /* 0x0000003002047810 */ /* 0x000fc40007ffe0ff */
[----:B------:R-:W-:Y:S02]  /*86c0*/  IADD3 R5, R2, 0x31, RZ ;  /* 0x0000003102057810 */ /* 0x000fe40007ffe0ff */
[----:B------:R-:W-:Y:S02]  /*86d0*/  FSEL R163, R158, -INF , !P1 ;  /* 0xff8000009ea37808 */ /* 0x000fe40004800000 */
[----:B------:R-:W-:Y:S02]  /*86e0*/  FSEL R168, R157, -INF , !P0 ;  /* 0xff8000009da87808 */ /* 0x000fe40004000000 */
[----:B------:R-:W-:Y:S02]  /*86f0*/  FSEL R169, R159, -INF , !P6 ;  /* 0xff8000009fa97808 */ /* 0x000fe40007000000 */
[C---:B------:R-:W-:Y:S02]  /*8700*/  ISETP.GE.AND P1, PT, R4.reuse, R210, PT ;  /* 0x000000d20400720c */ /* 0x040fe40003f26270 */
[----:B------:R-:W-:-:S02]  /*8710*/  ISETP.GE.AND P0, PT, R4, R208, PT ;  /* 0x000000d00400720c */ /* 0x000fc40003f06270 */
[C---:B------:R-:W-:Y:S02]  /*8720*/  ISETP.GE.AND P6, PT, R5.reuse, R210, PT ;  /* 0x000000d20500720c */ /* 0x040fe40003fc6270 */
[C---:B------:R-:W-:Y:S02]  /*8730*/  ISETP.LT.OR P1, PT, R4.reuse, R211, P1 ;  /* 0x000000d30400720c */ /* 0x040fe40000f21670 */
[----:B------:R-:W-:Y:S02]  /*8740*/  ISETP.LT.OR P0, PT, R4, R209, P0 ;  /* 0x000000d10400720c */ /* 0x000fe40000701670 */
[----:B------:R-:W-:Y:S02]  /*8750*/  ISETP.LT.OR P6, PT, R5, R211, P6 ;  /* 0x000000d30500720c */ /* 0x000fe400037c1670 */
[----:B------:R-:W-:Y:S02]  /*8760*/  IADD3 R4, R2, 0x38, RZ ;  /* 0x0000003802047810 */ /* 0x000fe40007ffe0ff */
[----:B------:R-:W-:Y:S01]  /*8770*/  FSEL R152, R221, -INF , !P6 ;  /* 0xff800000dd987808 */ /* 0x000fe20007000000 */
[----:B------:R-:W-:Y:S01]  /*8780*/  IMAD.MOV.U32 R221, RZ, RZ, R213 ;  /* 0x000000ffffdd7224 */ /* 0x000fe200078e00d5 */
[----:B------:R-:W-:-:S02]  /*8790*/  ISETP.GE.AND P6, PT, R4, R208, PT ;  /* 0x000000d00400720c */ /* 0x000fc40003fc6270 */
[----:B------:R-:W-:Y:S01]  /*87a0*/  FSEL R154, R220, -INF , !P1 ;  /* 0xff800000dc9a7808 */ /* 0x000fe20004800000 */
[----:B------:R-:W-:Y:S01]  /*87b0*/  IMAD.MOV.U32 R220, RZ, RZ, R212 ;  /* 0x000000ffffdc7224 */ /* 0x000fe200078e00d4 */
[----:B------:R-:W-:Y:S02]  /*87c0*/  ISETP.LT.OR P6, PT, R4, R209, P6 ;  /* 0x000000d10400720c */ /* 0x000fe400037c1670 */
[----:B------:R-:W-:Y:S02]  /*87d0*/  FSEL R151, R222, -INF , !P0 ;  /* 0xff800000de977808 */ /* 0x000fe40004000000 */
[----:B------:R-:W-:Y:S02]  /*87e0*/  ISETP.GE.AND P1, PT, R5, R208, PT ;  /* 0x000000d00500720c */ /* 0x000fe40003f26270 */
[----:B------:R-:W-:Y:S02]  /*87f0*/  ISETP.GE.AND P0, PT, R4, R210, PT ;  /* 0x000000d20400720c */ /* 0x000fe40003f06270 */
[----:B------:R-:W-:-:S02]  /*8800*/  FSEL R137, R166, -INF , !P6 ;  /* 0xff800000a6897808 */ /* 0x000fc40007000000 */
[----:B------:R-:W-:Y:S02]  /*8810*/  ISETP.GT.AND P6, PT, R203, R196, PT ;  /* 0x000000c4cb00720c */ /* 0x000fe40003fc4270 */
[----:B------:R-:W-:Y:S02]  /*8820*/  ISETP.LT.OR P1, PT, R5, R209, P1 ;  /* 0x000000d10500720c */ /* 0x000fe40000f21670 */
[----:B------:R-:W-:Y:S02]  /*8830*/  ISETP.LT.OR P0, PT, R4, R211, P0 ;  /* 0x000000d30400720c */ /* 0x000fe40000701670 */
[----:B------:R-:W-:Y:S02]  /*8840*/  IADD3 R2, R2, 0x39, RZ ;  /* 0x0000003902027810 */ /* 0x000fe40007ffe0ff */
[----:B------:R-:W-:Y:S02]  /*8850*/  FSEL R139, R223, -INF , !P1 ;  /* 0xff800000df8b7808 */ /* 0x000fe40004800000 */
[----:B------:R-:W-:-:S02]  /*8860*/  FSEL R138, R164, -INF , !P0 ;  /* 0xff800000a48a7808 */ /* 0x000fc40004000000 */
[C---:B------:R-:W-:Y:S02]  /*8870*/  ISETP.GE.AND P1, PT, R2.reuse, R210, PT ;  /* 0x000000d20200720c */ /* 0x040fe40003f26270 */
[C---:B------:R-:W-:Y:S02]  /*8880*/  ISETP.GE.AND P0, PT, R2.reuse, R208, PT ;  /* 0x000000d00200720c */ /* 0x040fe40003f06270 */
[C---:B------:R-:W-:Y:S02]  /*8890*/  ISETP.LT.OR P1, PT, R2.reuse, R211, P1 ;  /* 0x000000d30200720c */ /* 0x040fe40000f21670 */
[----:B------:R-:W-:Y:S02]  /*88a0*/  ISETP.LT.OR P0, PT, R2, R209, P0 ;  /* 0x000000d10200720c */ /* 0x000fe40000701670 */
[----:B------:R-:W-:Y:S02]  /*88b0*/  FSEL R136, R165, -INF , !P1 ;  /* 0xff800000a5887808 */ /* 0x000fe40004800000 */
[----:B------:R-:W-:Y:S01]  /*88c0*/  FSEL R149, R167, -INF , !P0 ;  /* 0xff800000a7957808 */ /* 0x000fe20004000000 */
[----:B------:R-:W-:Y:S05]  /*88d0*/  @!P6 BRA `(.L_x_2802) ;  /* 0x00000ae00000e947 */ /* 0x000fea0003800000 */
[----:B------:R-:W-:Y:S05]  /*88e0*/  @!P3 BRA `(.L_x_2803) ;  /* 0x000003a00000b947 */ /* 0x000fea0003800000 */
[----:B------:R-:W1:Y:S01]  /*88f0*/  I2F.RP R2, R0 ;  /* 0x0000000000027306 */ /* 0x000e620000209400 */
[----:B------:R-:W-:-:S05]  /*8900*/  IMAD.SHL.U32 R5, R203, 0x40, RZ ;  /* 0x00000040cb057824 */ /* 0x000fca00078e00ff */
[----:B------:R-:W-:Y:S02]  /*8910*/  IABS R13, R5 ;  /* 0x00000005000d7213 */ /* 0x000fe40000000000 */
[C---:B------:R-:W-:Y:S02]  /*8920*/  IADD3 R6, R5.reuse, -0x40, RZ ;  /* 0xffffffc005067810 */ /* 0x040fe40007ffe0ff */
[----:B------:R-:W-:Y:S01]  /*8930*/  LOP3.LUT R5, R5, c[0x0][0x2d0], RZ, 0x3c, !PT ;  /* 0x0000b40005057a12 */ /* 0x000fe200078e3cff */
[----:B-1----:R-:W1:Y:S02]  /*8940*/  MUFU.RCP R14, R2 ;  /* 0x00000002000e7308 */ /* 0x002e640000001000 */
[----:B-1----:R-:W-:Y:S02]  /*8950*/  IADD3 R14, R14, 0xffffffe, RZ ;  /* 0x0ffffffe0e0e7810 */ /* 0x002fe40007ffe0ff */
[----:B------:R-:W-:-:S04]  /*8960*/  IABS R2, R6 ;  /* 0x0000000600027213 */ /* 0x000fc80000000000 */
[----:B------:R-:W1:Y:S01]  /*8970*/  F2I.FTZ.U32.TRUNC.NTZ R15, R14 ;  /* 0x0000000e000f7305 */ /* 0x000e62000021f000 */
[----:B------:R-:W-:Y:S01]  /*8980*/  LOP3.LUT R6, R6, c[0x0][0x2d0], RZ, 0x3c, !PT ;  /* 0x0000b40006067a12 */ /* 0x000fe200078e3cff */
[----:B-1----:R-:W-:Y:S02]  /*8990*/  IMAD.MOV R7, RZ, RZ, -R15 ;  /* 0x000000ffff077224 */ /* 0x002fe400078e0a0f */
[----:B------:R-:W-:Y:S02]  /*89a0*/  IMAD.MOV.U32 R14, RZ, RZ, RZ ;  /* 0x000000ffff0e7224 */ /* 0x000fe400078e00ff */
[----:B------:R-:W-:-:S04]  /*89b0*/  IMAD R4, R7, R0, RZ ;  /* 0x0000000007047224 */ /* 0x000fc800078e02ff */
[----:B------:R-:W-:-:S06]  /*89c0*/  IMAD.HI.U32 R4, R15, R4, R14 ;  /* 0x000000040f047227 */ /* 0x000fcc00078e000e */
[----:B------:R-:W-:-:S04]  /*89d0*/  IMAD.HI.U32 R10, R4, R13, RZ ;  /* 0x0000000d040a7227 */ /* 0x000fc800078e00ff */
[----:B------:R-:W-:Y:S01]  /*89e0*/  IMAD.HI.U32 R4, R4, R2, RZ ;  /* 0x0000000204047227 */ /* 0x000fe200078e00ff */
[----:B------:R-:W-:-:S05]  /*89f0*/  IADD3 R7, -R10, RZ, RZ ;  /* 0x000000ff0a077210 */ /* 0x000fca0007ffe1ff */
[----:B------:R-:W-:Y:S02]  /*8a00*/  IMAD R7, R0, R7, R13 ;  /* 0x0000000700077224 */ /* 0x000fe400078e020d */
[----:B------:R-:W-:-:S03]  /*8a10*/  IMAD.MOV R13, RZ, RZ, -R4 ;  /* 0x000000ffff0d7224 */ /* 0x000fc600078e0a04 */
[C---:B------:R-:W-:Y:S01]  /*8a20*/  ISETP.GT.U32.AND P1, PT, R0.reuse, R7, PT ;  /* 0x000000070000720c */ /* 0x040fe20003f24070 */
[----:B------:R-:W-:-:S05]  /*8a30*/  IMAD R13, R0, R13, R2 ;  /* 0x0000000d000d7224 */ /* 0x000fca00078e0202 */
[----:B------:R-:W-:-:S07]  /*8a40*/  ISETP.GT.U32.AND P0, PT, R0, R13, PT ;  /* 0x0000000d0000720c */ /* 0x000fce0003f04070 */
[----:B------:R-:W-:Y:S01]  /*8a50*/  @!P1 IMAD.IADD R7, R7, 0x1, -R0 ;  /* 0x0000000107079824 */ /* 0x000fe200078e0a00 */
[----:B------:R-:W-:-:S04]  /*8a60*/  @!P1 IADD3 R10, R10, 0x1, RZ ;  /* 0x000000010a0a9810 */ /* 0x000fc80007ffe0ff */
[-C--:B------:R-:W-:Y:S02]  /*8a70*/  ISETP.GE.U32.AND P1, PT, R7, R0.reuse, PT ;  /* 0x000000000700720c */ /* 0x080fe40003f26070 */
[----:B------:R-:W-:Y:S02]  /*8a80*/  @!P0 IADD3 R13, R13, -R0, RZ ;  /* 0x800000000d0d8210 */ /* 0x000fe40007ffe0ff */
[----:B------:R-:W-:Y:S02]  /*8a90*/  @!P0 IADD3 R4, R4, 0x1, RZ ;  /* 0x0000000104048810 */ /* 0x000fe40007ffe0ff */
[----:B------:R-:W-:-:S07]  /*8aa0*/  ISETP.GE.AND P0, PT, R5, RZ, PT ;  /* 0x000000ff0500720c */ /* 0x000fce0003f06270 */
[----:B------:R-:W-:Y:S02]  /*8ab0*/  @P1 IADD3 R10, R10, 0x1, RZ ;  /* 0x000000010a0a1810 */ /* 0x000fe40007ffe0ff */
[----:B------:R-:W-:Y:S02]  /*8ac0*/  ISETP.GE.U32.AND P1, PT, R13, R0, PT ;  /* 0x000000000d00720c */ /* 0x000fe40003f26070 */
[----:B------:R-:W-:Y:S02]  /*8ad0*/  LOP3.LUT R0, RZ, c[0x0][0x2d0], RZ, 0x33, !PT ;  /* 0x0000b400ff007a12 */ /* 0x000fe400078e33ff */
[----:B------:R-:W-:Y:S01]  /*8ae0*/  @!P0 IMAD.MOV R10, RZ, RZ, -R10 ;  /* 0x000000ffff0a8224 */ /* 0x000fe200078e0a0a */
[----:B------:R-:W-:-:S04]  /*8af0*/  ISETP.NE.AND P0, PT, RZ, c[0x0][0x2d0], PT ;  /* 0x0000b400ff007a0c */ /* 0x000fc80003f05270 */
[----:B------:R-:W-:-:S04]  /*8b00*/  SEL R5, R0, R10, !P0 ;  /* 0x0000000a00057207 */ /* 0x000fc80004000000 */
[----:B------:R-:W-:Y:S01]  /*8b10*/  @P1 IADD3 R4, R4, 0x1, RZ ;  /* 0x0000000104041810 */ /* 0x000fe20007ffe0ff */
[----:B------:R-:W-:Y:S01]  /*8b20*/  IMAD.WIDE R14, R5, 0x4, R206 ;  /* 0x00000004050e7825 */ /* 0x000fe200078e02ce */
[----:B------:R-:W-:-:S04]  /*8b30*/  ISETP.GE.AND P1, PT, R6, RZ, PT ;  /* 0x000000ff0600720c */ /* 0x000fc80003f26270 */
[----:B------:R-:W2:Y:S09]  /*8b40*/  LDG.E R7, [R14.64] ;  /* 0x000000040e077981 */ /* 0x000eb2000c1e1900 */
[----:B------:R-:W-:-:S05]  /*8b50*/  @!P1 IMAD.MOV R4, RZ, RZ, -R4 ;  /* 0x000000ffff049224 */ /* 0x000fca00078e0a04 */
[----:B------:R-:W-:-:S05]  /*8b60*/  SEL R0, R0, R4, !P0 ;  /* 0x0000000400007207 */ /* 0x000fca0004000000 */
[----:B------:R-:W-:-:S05]  /*8b70*/  IMAD.WIDE R12, R0, 0x4, R206 ;  /* 0x00000004000c7825 */ /* 0x000fca00078e02ce */
[----:B------:R-:W2:Y:S01]  /*8b80*/  LDG.E R4, [R12.64] ;  /* 0x000000040c047981 */ /* 0x000ea2000c1e1900 */
[----:B------:R-:W-:Y:S01]  /*8b90*/  IADD3 R0, R5, -R0, RZ ;  /* 0x8000000005007210 */ /* 0x000fe20007ffe0ff */
[----:B------:R-:W-:-:S04]  /*8ba0*/  IMAD.MOV.U32 R5, RZ, RZ, 0x40 ;  /* 0x00000040ff057424 */ /* 0x000fc800078e00ff */
[----:B------:R-:W-:-:S05]  /*8bb0*/  IMAD R5, R0, c[0x0][0x2d0], -R5 ;  /* 0x0000b40000057a24 */ /* 0x000fca00078e0a05 */
[----:B------:R-:W-:-:S05]  /*8bc0*/  SHF.R.S32.HI R0, RZ, 0x1f, R5 ;  /* 0x0000001fff007819 */ /* 0x000fca0000011405 */
[----:B------:R-:W-:-:S04]  /*8bd0*/  IMAD R0, R0, c[0x0][0x198], RZ ;  /* 0x0000660000007a24 */ /* 0x000fc800078e02ff */
[C---:B------:R-:W-:Y:S02]  /*8be0*/  IMAD R0, R5.reuse, c[0x0][0x19c], R0 ;  /* 0x0000670005007a24 */ /* 0x040fe400078e0200 */
[----:B--2---:R-:W-:Y:S02]  /*8bf0*/  IMAD.IADD R4, R4, 0x1, -R7 ;  /* 0x0000000104047824 */ /* 0x004fe400078e0a07 */
[----:B------:R-:W-:-:S03]  /*8c00*/  IMAD.WIDE.U32 R6, R5, c[0x0][0x198], RZ ;  /* 0x0000660005067a25 */ /* 0x000fc600078e00ff */
[----:B------:R-:W-:Y:S02]  /*8c10*/  SHF.R.S32.HI R2, RZ, 0x1f, R4 ;  /* 0x0000001fff027819 */ /* 0x000fe40000011404 */
[----:B------:R-:W-:-:S03]  /*8c20*/  IADD3 R7, R7, R0, RZ ;  /* 0x0000000007077210 */ /* 0x000fc60007ffe0ff */
[----:B------:R-:W-:Y:S02]  /*8c30*/  IMAD R5, R2, c[0x0][0x180], RZ ;  /* 0x0000600002057a24 */ /* 0x000fe400078e02ff */
[----:B------:R-:W-:-:S04]  /*8c40*/  IMAD.WIDE.U32 R12, R4, c[0x0][0x180], R6 ;  /* 0x00006000040c7a25 */ /* 0x000fc800078e0006 */
[----:B------:R-:W-:-:S04]  /*8c50*/  IMAD R5, R4, c[0x0][0x184], R5 ;  /* 0x0000610004057a24 */ /* 0x000fc800078e0205 */
[----:B------:R-:W-:Y:S01]  /*8c60*/  IMAD.IADD R6, R13, 0x1, R5 ;  /* 0x000000010d067824 */ /* 0x000fe200078e0205 */
[----:B------:R-:W-:Y:S01]  /*8c70*/  MOV R5, R12 ;  /* 0x0000000c00057202 */ /* 0x000fe20000000f00 */
[----:B------:R-:W-:Y:S05]  /*8c80*/  BRA `(.L_x_2804) ;  /* 0x0000003000007947 */ /* 0x000fea0003800000 */
.L_x_2803:
[----:B------:R-:W-:-:S05]  /*8c90*/  IMAD.MOV.U32 R5, RZ, RZ, c[0x0][0x198] ;  /* 0x00006600ff057624 */ /* 0x000fca00078e00ff */
[----:B------:R-:W-:-:S04]  /*8ca0*/  LEA R5, -R5, RZ, 0x6 ;  /* 0x000000ff05057211 */ /* 0x000fc800078e31ff */
[----:B------:R-:W-:Y:S02]  /*8cb0*/  SHF.R.S32.HI R6, RZ, 0x1f, R5 ;  /* 0x0000001fff067819 */ /* 0x000fe40000011405 */
.L_x_2804:
[-C--:B------:R-:W-:Y:S01]  /*8cc0*/  @!P4 IADD3 R7, P0, R133, R5.reuse, RZ ;  /* 0x000000058507c210 */ /* 0x080fe20007f1e0ff */
[----:B------:R1:W-:Y:S01]  /*8cd0*/  @P5 STS.128 [R202+0x6000], RZ ;  /* 0x006000ffca005388 */ /* 0x0003e20000000c00 */
[----:B------:R-:W-:Y:S02]  /*8ce0*/  BSSY B0, `(.L_x_2805) ;  /* 0x000006a000007945 */ /* 0x000fe40003800000 */
[----:B------:R-:W-:Y:S01]  /*8cf0*/  @!P4 LEA R142, P1, R7, c[0x0][0x168], 0x1 ;  /* 0x00005a00078eca11 */ /* 0x000fe200078208ff */
[----:B------:R-:W-:Y:S01]  /*8d00*/  @!P4 IMAD.X R0, R134, 0x1, R6, P0 ;  /* 0x000000018600c824 */ /* 0x000fe200000e0606 */
[----:B------:R-:W-:-:S04]  /*8d10*/  @!P2 IADD3 R13, P0, R133, R5, RZ ;  /* 0x00000005850da210 */ /* 0x000fc80007f1e0ff */
[----:B------:R-:W-:Y:S01]  /*8d20*/  @!P4 LEA.HI.X R143, R7, c[0x0][0x16c], R0, 0x1, P1 ;  /* 0x00005b00078fca11 */ /* 0x000fe200008f0c00 */
[----:B------:R-:W-:Y:S01]  /*8d30*/  @!P2 IMAD.X R2, R134, 0x1, R6, P0 ;  /* 0x000000018602a824 */ /* 0x000fe200000e0606 */
[----:B------:R-:W-:Y:S02]  /*8d40*/  @!P5 IADD3 R7, P1, R198, R5, RZ ;  /* 0x00000005c607d210 */ /* 0x000fe40007f3e0ff */
[----:B------:R-:W-:-:S03]  /*8d50*/  @!P2 LEA R14, P0, R13, c[0x0][0x168], 0x1 ;  /* 0x00005a000d0eaa11 */ /* 0x000fc600078008ff */
[----:B------:R-:W-:Y:S01]  /*8d60*/  @!P5 IMAD.X R0, R197, 0x1, R6, P1 ;  /* 0x00000001c500d824 */ /* 0x000fe200008e0606 */
[----:B------:R-:W-:Y:S02]  /*8d70*/  @!P2 LEA.HI.X R15, R13, c[0x0][0x16c], R2, 0x1, P0 ;  /* 0x00005b000d0faa11 */ /* 0x000fe400000f0c02 */
[----:B------:R-:W-:-:S04]  /*8d80*/  @!P4 IADD3 R13, P1, P0, R133, R5, R198 ;  /* 0x00000005850dc210 */ /* 0x000fc8000783e0c6 */
[----:B------:R-:W-:Y:S02]  /*8d90*/  @!P4 IADD3.X R2, R134, R6, R197, P1, P0 ;  /* 0x000000068602c210 */ /* 0x000fe40000fe04c5 */
[----:B------:R-:W-:Y:S02]  /*8da0*/  @!P5 LEA R140, P1, R7, R214, 0x1 ;  /* 0x000000d6078cd211 */ /* 0x000fe400078208ff */
[----:B------:R-:W-:Y:S02]  /*8db0*/  @!P4 LEA R34, P0, R13, c[0x0][0x168], 0x1 ;  /* 0x00005a000d22ca11 */ /* 0x000fe400078008ff */
[----:B------:R-:W-:Y:S02]  /*8dc0*/  @!P5 LEA.HI.X R141, R7, R215, R0, 0x1, P1 ;  /* 0x000000d7078dd211 */ /* 0x000fe400008f0c00 */
[----:B------:R-:W-:Y:S02]  /*8dd0*/  @!P4 LEA.HI.X R35, R13, c[0x0][0x16c], R2, 0x1, P0 ;  /* 0x00005b000d23ca11 */ /* 0x000fe400000f0c02 */
[----:B------:R-:W-:-:S04]  /*8de0*/  @!P2 IADD3 R7, P1, P0, R133, R5, R198 ;  /* 0x000000058507a210 */ /* 0x000fc8000783e0c6 */
[----:B------:R-:W-:Y:S02]  /*8df0*/  @!P2 IADD3.X R0, R134, R6, R197, P1, P0 ;  /* 0x000000068600a210 */ /* 0x000fe40000fe04c5 */
[----:B------:R-:W-:Y:S02]  /*8e00*/  @!P2 LEA R12, P0, R7, c[0x0][0x168], 0x1 ;  /* 0x00005a00070caa11 */ /* 0x000fe400078008ff */
[----:B------:R-:W-:Y:S02]  /*8e10*/  @!P5 LEA R144, P1, R5, R214, 0x1 ;  /* 0x000000d60590d211 */ /* 0x000fe400078208ff */
[----:B------:R-:W-:Y:S02]  /*8e20*/  @!P2 LEA.HI.X R13, R7, c[0x0][0x16c], R0, 0x1, P0 ;  /* 0x00005b00070daa11 */ /* 0x000fe400000f0c00 */
[----:B------:R-:W-:Y:S02]  /*8e30*/  @!P5 LEA.HI.X R145, R5, R215, R6, 0x1, P1 ;  /* 0x000000d70591d211 */ /* 0x000fe400008f0c06 */
[----:B------:R-:W-:-:S03]  /*8e40*/  IADD3 R4, P1, P0, R198, R5, R198 ;  /* 0x00000005c6047210 */ /* 0x000fc6000783e0c6 */
[----:B------:R-:W-:Y:S01]  /*8e50*/  @!PT LDS RZ, [RZ] ;  /* 0x00000000fffff984 */ /* 0x000fe20000000800 */
[----:B------:R-:W-:Y:S01]  /*8e60*/  @!PT LDS RZ, [RZ] ;  /* 0x00000000fffff984 */ /* 0x000fe20000000800 */
[----:B------:R-:W-:Y:S01]  /*8e70*/  @!PT LDS RZ, [RZ] ;  /* 0x00000000fffff984 */ /* 0x000fe20000000800 */
[----:B------:R2:W-:Y:S01]  /*8e80*/  @!P5 LDGSTS.E.BYPASS.LTC128B.128 [R202+0x6000], [R144.64] ;  /* 0x0600000090cadfae */ /* 0x0005e2000b901d44 */
[----:B------:R-:W-:Y:S02]  /*8e90*/  IADD3.X R2, R197, R6, R197, P1, P0 ;  /* 0x00000006c5027210 */ /* 0x000fe40000fe04c5 */
[----:B------:R-:W-:Y:S01]  /*8ea0*/  @!P4 IADD3 R10, P0, R133, R4, RZ ;  /* 0x00000004850ac210 */ /* 0x000fe20007f1e0ff */
[----:B------:R1:W-:Y:S01]  /*8eb0*/  @P4 STS.128 [R202+0x8000], RZ ;  /* 0x008000ffca004388 */ /* 0x0003e20000000c00 */
[----:B------:R-:W-:-:S03]  /*8ec0*/  @!P5 LEA R30, P1, R4, R214, 0x1 ;  /* 0x000000d6041ed211 */ /* 0x000fc600078208ff */
[--C-:B------:R-:W-:Y:S01]  /*8ed0*/  @!P4 IMAD.X R7, R134, 0x1, R2.reuse, P0 ;  /* 0x000000018607c824 */ /* 0x100fe200000e0602 */
[--C-:B------:R-:W-:Y:S01]  /*8ee0*/  @!P5 LEA.HI.X R31, R4, R215, R2.reuse, 0x1, P1 ;  /* 0x000000d7041fd211 */ /* 0x100fe200008f0c02 */
[----:B------:R-:W-:Y:S01]  /*8ef0*/  @!PT LDS RZ, [RZ] ;  /* 0x00000000fffff984 */ /* 0x000fe20000000800 */
[----:B------:R-:W-:Y:S01]  /*8f00*/  @!PT LDS RZ, [RZ] ;  /* 0x00000000fffff984 */ /* 0x000fe20000000800 */
[----:B------:R-:W-:Y:S01]  /*8f10*/  @!PT LDS RZ, [RZ] ;  /* 0x00000000fffff984 */ /* 0x000fe20000000800 */
[----:B------:R1:W-:Y:S01]  /*8f20*/  @!P4 LDGSTS.E.BYPASS.LTC128B.128 [R202+0x8000], [R142.64+0x80] ;  /* 0x080000808ecacfae */ /* 0x0003e2000b901d44 */
[C---:B------:R-:W-:Y:S02]  /*8f30*/  @!P4 LEA R28, P1, R10.reuse, c[0x0][0x168], 0x1 ;  /* 0x00005a000a1cca11 */ /* 0x040fe400078208ff */
[-C--:B------:R-:W-:Y:S01]  /*8f40*/  @!P2 IADD3 R0, P0, R133, R4.reuse, RZ ;  /* 0x000000048500a210 */ /* 0x080fe20007f1e0ff */
[----:B------:R1:W-:Y:S01]  /*8f50*/  @P2 STS.128 [R202+0xa000], RZ ;  /* 0x00a000ffca002388 */ /* 0x0003e20000000c00 */
[----:B------:R-:W-:Y:S02]  /*8f60*/  @!P4 LEA.HI.X R29, R10, c[0x0][0x16c], R7, 0x1, P1 ;  /* 0x00005b000a1dca11 */ /* 0x000fe400008f0c07 */
[----:B------:R-:W-:Y:S01]  /*8f70*/  IADD3 R4, P1, R198, R4, RZ ;  /* 0x00000004c6047210 */ /* 0x000fe20007f3e0ff */
[--C-:B------:R-:W-:Y:S01]  /*8f80*/  @!P2 IMAD.X R7, R134, 0x1, R2.reuse, P0 ;  /* 0x000000018607a824 */ /* 0x100fe200000e0602 */
[C---:B------:R-:W-:Y:S01]  /*8f90*/  @!P2 LEA R146, P0, R0.reuse, c[0x0][0x168], 0x1 ;  /* 0x00005a000092aa11 */ /* 0x040fe200078008ff */
[----:B------:R-:W-:Y:S01]  /*8fa0*/  @!PT LDS RZ, [RZ] ;  /* 0x00000000fffff984 */ /* 0x000fe20000000800 */
[----:B------:R-:W-:Y:S01]  /*8fb0*/  @!PT LDS RZ, [RZ] ;  /* 0x00000000fffff984 */ /* 0x000fe20000000800 */
[----:B------:R-:W-:Y:S01]  /*8fc0*/  @!PT LDS RZ, [RZ] ;  /* 0x00000000fffff984 */ /* 0x000fe20000000800 */
[----:B------:R1:W-:Y:S03]  /*8fd0*/  @!P2 LDGSTS.E.BYPASS.LTC128B.128 [R202+0xa000], [R14.64+0x100] ;  /* 0x0a0001000ecaafae */ /* 0x0003e6000b901d44 */
[----:B------:R-:W-:Y:S01]  /*8fe0*/  @!P2 LEA.HI.X R147, R0, c[0x0][0x16c], R7, 0x1, P0 ;  /* 0x00005b000093aa11 */ /* 0x000fe200000f0c07 */
[----:B------:R-:W-:Y:S01]  /*8ff0*/  IMAD.X R7, R197, 0x1, R2, P1 ;  /* 0x00000001c5077824 */ /* 0x000fe200008e0602 */
[----:B------:R-:W-:Y:S01]  /*9000*/  @!P4 IADD3 R33, P0, R133, R4, RZ ;  /* 0x000000048521c210 */ /* 0x000fe20007f1e0ff */
[----:B------:R1:W-:Y:S04]  /*9010*/  @P5 STS.128 [R202+0x6800], RZ ;  /* 0x006800ffca005388 */ /* 0x0003e80000000c00 */
[----:B------:R-:W-:Y:S01]  /*9020*/  @!P4 IMAD.X R0, R134, 0x1, R7, P0 ;  /* 0x000000018600c824 */ /* 0x000fe200000e0607 */
[C---:B------:R-:W-:Y:S01]  /*9030*/  @!P4 LEA R156, P0, R33.reuse, c[0x0][0x168], 0x1 ;  /* 0x00005a00219cca11 */ /* 0x040fe200078008ff */
[----:B------:R-:W-:Y:S01]  /*9040*/  @!PT LDS RZ, [RZ] ;  /* 0x00000000fffff984 */ /* 0x000fe20000000800 */
[----:B------:R-:W-:Y:S01]  /*9050*/  @!PT LDS RZ, [RZ] ;  /* 0x00000000fffff984 */ /* 0x000fe20000000800 */
[----:B------:R-:W-:Y:S01]  /*9060*/  @!PT LDS RZ, [RZ] ;  /* 0x00000000fffff984 */ /* 0x000fe20000000800 */
[----:B------:R1:W-:Y:S03]  /*9070*/  @!P5 LDGSTS.E.BYPASS.LTC128B.128 [R202+0x6800], [R140.64] ;  /* 0x068000008ccadfae */ /* 0x0003e6000b901d44 */
[----:B------:R-:W-:Y:S01]  /*9080*/  @!P4 LEA.HI.X R157, R33, c[0x0][0x16c], R0, 0x1, P0 ;  /* 0x00005b00219dca11 */ /* 0x000fe200000f0c00 */
[----:B------:R1:W-:Y:S01]  /*9090*/  @P4 STS.128 [R202+0x8800], RZ ;  /* 0x008800ffca004388 */ /* 0x0003e20000000c00 */
[----:B--2---:R-:W-:-:S03]  /*90a0*/  @!P5 LEA R144, P0, R4, R214, 0x1 ;  /* 0x000000d60490d211 */ /* 0x004fc600078008ff */
[----:B------:R-:W-:Y:S01]  /*90b0*/  @!PT LDS RZ, [RZ] ;  /* 0x00000000fffff984 */ /* 0x000fe20000000800 */
[----:B------:R-:W-:Y:S01]  /*90c0*/  @!PT LDS RZ, [RZ] ;  /* 0x00000000fffff984 */ /* 0x000fe20000000800 */
[----:B------:R-:W-:Y:S01]  /*90d0*/  @!PT LDS RZ, [RZ] ;  /* 0x00000000fffff984 */ /* 0x000fe20000000800 */
[----:B------:R1:W-:Y:S01]  /*90e0*/  @!P4 LDGSTS.E.BYPASS.LTC128B.128 [R202+0x8800], [R34.64+0x80] ;  /* 0x0880008022cacfae */ /* 0x0003e2000b901d44 */
[----:B------:R-:W-:-:S03]  /*90f0*/  @!P5 LEA.HI.X R145, R4, R215, R7, 0x1, P0 ;  /* 0x000000d70491d211 */ /* 0x000fc600000f0c07 */
        /* <DEDUP_REMOVED lines=40> */
.L_x_2806:
[----:B------:R-:W-:Y:S05]  /*9380*/  BSYNC B0 ;  /* 0x0000000000007941 */ /* 0x000fea0003800000 */
.L_x_2805:
[----:B------:R-:W0:Y:S01]  /*9390*/  LDGDEPBAR ;  /* 0x00000000000079af */ /* 0x000e220000000000 */
[----:B------:R-:W-:-:S04]  /*93a0*/  LEA R214, P0, R5, R214, 0x1 ;  /* 0x000000d605d67211 */ /* 0x000fc800078008ff */
[----:B------:R-:W-:Y:S02]  /*93b0*/  LEA.HI.X R215, R5, R215, R6, 0x1, P0 ;  /* 0x000000d705d77211 */ /* 0x000fe400000f0c06 */
.L_x_2802:
[----:B------:R-:W-:Y:S01]  /*93c0*/  FMNMX.FTZ R5, R132, R8, !PT ;  /* 0x0000000884057209 */ /* 0x000fe20007810000 */
[----:B-1----:R-:W-:Y:S01]  /*93d0*/  LDSM.16.MT88.4 R12, [R186+0xc000] ;  /* 0x00c00000ba0c783b */ /* 0x002fe20000004200 */
[----:B------:R-:W-:Y:S02]  /*93e0*/  FMNMX.FTZ R0, R3, R9, !PT ;  /* 0x0000000903007209 */ /* 0x000fe40007810000 */
[----:B------:R-:W-:Y:S01]  /*93f0*/  FMNMX.FTZ R5, R16, R5, !PT ;  /* 0x0000000510057209 */ /* 0x000fe20007810000 */
[----:B------:R-:W-:Y:S01]  /*9400*/  LDSM.16.MT88.4 R28, [R184+0xc800] ;  /* 0x00c80000b81c783b */ /* 0x000fe20000004200 */
        /* <DEDUP_REMOVED lines=40> */
[C---:B------:R-:W-:Y:S01]  /*9690*/  FMUL.FTZ R150, R145.reuse, c[0x0][0x23c] ;  /* 0x00008f0091967a20 */ /* 0x040fe20000410000 */
[----:B------:R-:W-:Y:S02]  /*96a0*/  FSEL R5, R146, RZ, P1 ;  /* 0x000000ff92057208 */ /* 0x000fe40000800000 */
[----:B------:R-:W-:Y:S02]  /*96b0*/  FSEL R6, R145, RZ, P0 ;  /* 0x000000ff91067208 */ /* 0x000fe40000000000 */
[----:B------:R-:W-:Y:S01]  /*96c0*/  FSEL R153, R153, RZ, P1 ;  /* 0x000000ff99997208 */ /* 0x000fe20000800000 */
[----:B------:R-:W-:Y:S01]  /*96d0*/  FADD.FTZ R4, R132, -R5 ;  /* 0x8000000584047221 */ /* 0x000fe20000010000 */
[----:B------:R-:W-:Y:S01]  /*96e0*/  FSEL R150, R150, RZ, P0 ;  /* 0x000000ff96967208 */ /* 0x000fe20000000000 */
[----:B------:R-:W-:Y:S01]  /*96f0*/  FADD.FTZ R6, R3, -R6 ;  /* 0x8000000603067221 */ /* 0x000fe20000010000 */
[----:B------:R-:W-:Y:S01]  /*9700*/  LDSM.16.MT88.4 R132, [R186+0xc800] ;  /* 0x00c80000ba84783b */ /* 0x000fe20000004200 */
[----:B------:R-:W-:-:S02]  /*9710*/  FFMA.FTZ R144, R8, c[0x0][0x23c], -R153 ;  /* 0x00008f0008907a23 */ /* 0x000fc40000010899 */
[--C-:B------:R-:W-:Y:S02]  /*9720*/  FFMA.FTZ R143, R16, c[0x0][0x23c], -R153.reuse ;  /* 0x00008f00108f7a23 */ /* 0x100fe40000010899 */
[--C-:B------:R-:W-:Y:S02]  /*9730*/  FFMA.FTZ R142, R32, c[0x0][0x23c], -R153.reuse ;  /* 0x00008f00208e7a23 */ /* 0x100fe40000010899 */
[----:B------:R-:W-:Y:S01]  /*9740*/  FFMA.FTZ R141, R18, c[0x0][0x23c], -R153 ;  /* 0x00008f00128d7a23 */ /* 0x000fe20000010899 */
[----:B------:R-:W-:Y:S01]  /*9750*/  MUFU.EX2 R144, R144 ;  /* 0x0000009000907308 */ /* 0x000fe20000000800 */
[--C-:B------:R-:W-:Y:S01]  /*9760*/  FFMA.FTZ R140, R9, c[0x0][0x23c], -R150.reuse ;  /* 0x00008f00098c7a23 */ /* 0x100fe20000010896 */
[----:B------:R-:W-:Y:S01]  /*9770*/  LDSM.16.MT88.4 R32, [R185+0xc800] ;  /* 0x00c80000b920783b */ /* 0x000fe20000004200 */
[--C-:B------:R-:W-:Y:S02]  /*9780*/  FFMA.FTZ R2, R17, c[0x0][0x23c], -R150.reuse ;  /* 0x00008f0011027a23 */ /* 0x100fe40000010896 */
[----:B------:R-:W-:-:S02]  /*9790*/  FFMA.FTZ R0, R19, c[0x0][0x23c], -R150 ;  /* 0x00008f0013007a23 */ /* 0x000fc40000010896 */
[----:B------:R-:W-:Y:S01]  /*97a0*/  FFMA.FTZ R147, R11, c[0x0][0x23c], -R150 ;  /* 0x00008f000b937a23 */ /* 0x000fe20000010896 */
[----:B------:R-:W1:Y:S01]  /*97b0*/  MUFU.EX2 R143, R143 ;  /* 0x0000008f008f7308 */ /* 0x000e620000000800 */
[----:B------:R-:W-:Y:S01]  /*97c0*/  FMUL.FTZ R148, R4, c[0x0][0x23c] ;  /* 0x00008f0004947a20 */ /* 0x000fe20000410000 */
[----:B------:R-:W2:Y:S01]  /*97d0*/  LDSM.16.MT88.4 R16, [R188+0xc000] ;  /* 0x00c00000bc10783b */ /* 0x000ea20000004200 */
[----:B------:R-:W-:Y:S02]  /*97e0*/  FMUL.FTZ R3, R6, c[0x0][0x23c] ;  /* 0x00008f0006037a20 */ /* 0x000fe40000410000 */
[--C-:B------:R-:W-:Y:S01]  /*97f0*/  FFMA.FTZ R155, R26, c[0x0][0x23c], -R153.reuse ;  /* 0x00008f001a9b7a23 */ /* 0x100fe20000010899 */
[----:B------:R-:W3:Y:S01]  /*9800*/  LDSM.16.MT88.4 R8, [R185+0xc000] ;  /* 0x00c00000b908783b */ /* 0x000ee20000004200 */
[--C-:B------:R-:W-:Y:S01]  /*9810*/  FFMA.FTZ R156, R24, c[0x0][0x23c], -R153.reuse ;  /* 0x00008f00189c7a23 */ /* 0x100fe20000010899 */
[----:B------:R-:W-:Y:S01]  /*9820*/  MUFU.EX2 R142, R142 ;  /* 0x0000008e008e7308 */ /* 0x000fe20000000800 */
[----:B------:R-:W-:-:S02]  /*9830*/  FFMA.FTZ R157, R22, c[0x0][0x23c], -R153 ;  /* 0x00008f00169d7a23 */ /* 0x000fc40000010899 */
[--C-:B------:R-:W-:Y:S02]  /*9840*/  FFMA.FTZ R158, R20, c[0x0][0x23c], -R153.reuse ;  /* 0x00008f00149e7a23 */ /* 0x100fe40000010899 */
[--C-:B------:R-:W-:Y:S02]  /*9850*/  FFMA.FTZ R159, R25, c[0x0][0x23c], -R150.reuse ;  /* 0x00008f00199f7a23 */ /* 0x100fe40000010896 */
[--C-:B------:R-:W-:Y:S01]  /*9860*/  FFMA.FTZ R162, R27, c[0x0][0x23c], -R150.reuse ;  /* 0x00008f001ba27a23 */ /* 0x100fe20000010896 */
[----:B------:R-:W4:Y:S01]  /*9870*/  MUFU.EX2 R141, R141 ;  /* 0x0000008d008d7308 */ /* 0x000f220000000800 */
[----:B-1----:R-:W-:Y:S01]  /*9880*/  F2FP.BF16.PACK_AB R4, R143, R144 ;  /* 0x000000908f04723e */ /* 0x002fe200000010ff */
[--C-:B------:R-:W-:Y:S01]  /*9890*/  FFMA.FTZ R160, R23, c[0x0][0x23c], -R150.reuse ;  /* 0x00008f0017a07a23 */ /* 0x100fe20000010896 */
[----:B------:R-:W-:Y:S01]  /*98a0*/  LDSM.16.MT88.4 R24, [R188+0xe800] ;  /* 0x00e80000bc18783b */ /* 0x000fe20000004200 */
[----:B------:R-:W-:Y:S02]  /*98b0*/  FFMA.FTZ R161, R21, c[0x0][0x23c], -R150 ;  /* 0x00008f0015a17a23 */ /* 0x000fe40000010896 */
[--C-:B------:R-:W-:Y:S01]  /*98c0*/  FFMA.FTZ R165, R170, c[0x0][0x23c], -R153.reuse ;  /* 0x00008f00aaa57a23 */ /* 0x100fe20000010899 */
[----:B------:R-:W-:Y:S01]  /*98d0*/  LDSM.16.MT88.4 R20, [R186+0xe800] ;  /* 0x00e80000ba14783b */ /* 0x000fe20000004200 */
[----:B------:R-:W-:Y:S01]  /*98e0*/  MUFU.EX2 R140, R140 ;  /* 0x0000008c008c7308 */ /* 0x000fe20000000800 */
[----:B------:R-:W-:-:S02]  /*98f0*/  FFMA.FTZ R166, R168, c[0x0][0x23c], -R153 ;  /* 0x00008f00a8a67a23 */ /* 0x000fc40000010899 */
[--C-:B------:R-:W-:Y:S02]  /*9900*/  FFMA.FTZ R164, R216, c[0x0][0x23c], -R153.reuse ;  /* 0x00008f00d8a47a23 */ /* 0x100fe40000010899 */
[----:B------:R-:W-:Y:S02]  /*9910*/  FFMA.FTZ R167, R218, c[0x0][0x23c], -R153 ;  /* 0x00008f00daa77a23 */ /* 0x000fe40000010899 */
[--C-:B------:R-:W-:Y:S01]  /*9920*/  FFMA.FTZ R168, R225, c[0x0][0x23c], -R150.reuse ;  /* 0x00008f00e1a87a23 */ /* 0x100fe20000010896 */
[----:B------:R-:W1:Y:S01]  /*9930*/  MUFU.EX2 R2, R2 ;  /* 0x0000000200027308 */ /* 0x000e620000000800 */
[----:B----4-:R-:W-:Y:S01]  /*9940*/  F2FP.BF16.PACK_AB R6, R141, R142 ;  /* 0x0000008e8d06723e */ /* 0x010fe200000010ff */
[--C-:B------:R-:W-:Y:S02]  /*9950*/  FFMA.FTZ R171, R171, c[0x0][0x23c], -R150.reuse ;  /* 0x00008f00abab7a23 */ /* 0x100fe40000010896 */
[--C-:B------:R-:W-:Y:S02]  /*9960*/  FFMA.FTZ R163, R163, c[0x0][0x23c], -R150.reuse ;  /* 0x00008f00a3a37a23 */ /* 0x100fe40000010896 */
[----:B------:R-:W-:-:S02]  /*9970*/  FFMA.FTZ R170, R169, c[0x0][0x23c], -R150 ;  /* 0x00008f00a9aa7a23 */ /* 0x000fc40000010896 */
[----:B------:R-:W-:Y:S01]  /*9980*/  MUFU.EX2 R0, R0 ;  /* 0x0000000000007308 */ /* 0x000fe20000000800 */
[--C-:B------:R-:W-:Y:S02]  /*9990*/  FFMA.FTZ R169, R152, c[0x0][0x23c], -R153.reuse ;  /* 0x00008f0098a97a23 */ /* 0x100fe40000010899 */
[--C-:B------:R-:W-:Y:S02]  /*99a0*/  FFMA.FTZ R154, R154, c[0x0][0x23c], -R153.reuse ;  /* 0x00008f009a9a7a23 */ /* 0x100fe40000010899 */
[----:B------:R-:W-:Y:S02]  /*99b0*/  FFMA.FTZ R152, R138, c[0x0][0x23c], -R153 ;  /* 0x00008f008a987a23 */ /* 0x000fe40000010899 */
[--C-:B------:R-:W-:Y:S01]  /*99c0*/  FFMA.FTZ R151, R151, c[0x0][0x23c], -R150.reuse ;  /* 0x00008f0097977a23 */ /* 0x100fe20000010896 */
[----:B------:R-:W4:Y:S01]  /*99d0*/  MUFU.EX2 R147, R147 ;  /* 0x0000009300937308 */ /* 0x000f220000000800 */
[----:B-1----:R-:W-:Y:S01]  /*99e0*/  F2FP.BF16.PACK_AB R5, R2, R140 ;  /* 0x0000008c0205723e */ /* 0x002fe200000010ff */
[----:B------:R-:W-:-:S02]  /*99f0*/  FFMA.FTZ R212, R139, c[0x0][0x23c], -R150 ;  /* 0x00008f008bd47a23 */ /* 0x000fc40000010896 */
[--C-:B------:R-:W-:Y:S02]  /*9a00*/  FFMA.FTZ R213, R137, c[0x0][0x23c], -R150.reuse ;  /* 0x00008f0089d57a23 */ /* 0x100fe40000010896 */
[----:B------:R-:W-:Y:S02]  /*9a10*/  FFMA.FTZ R153, R136, c[0x0][0x23c], -R153 ;  /* 0x00008f0088997a23 */ /* 0x000fe40000010899 */
[----:B------:R-:W1:Y:S01]  /*9a20*/  MUFU.EX2 R148, R148 ;  /* 0x0000009400947308 */ /* 0x000e620000000800 */
[----:B------:R-:W-:Y:S01]  /*9a30*/  FFMA.FTZ R150, R149, c[0x0][0x23c], -R150 ;  /* 0x00008f0095967a23 */ /* 0x000fe20000010896 */
[----:B------:R-:W-:Y:S06]  /*9a40*/  LDSM.16.MT88.4 R136, [R186+0xd800] ;  /* 0x00d80000ba88783b */ /* 0x000fec0000004200 */
[----:B------:R-:W5:Y:S01]  /*9a50*/  MUFU.EX2 R3, R3 ;  /* 0x0000000300037308 */ /* 0x000f620000000800 */
[----:B----4-:R-:W-:Y:S01]  /*9a60*/  F2FP.BF16.PACK_AB R7, R147, R0 ;  /* 0x000000009307723e */ /* 0x010fe200000010ff */
[----:B-1----:R-:W-:-:S06]  /*9a70*/  FMUL.FTZ R120, R120, R148 ;  /* 0x0000009478787220 */ /* 0x002fcc0000410000 */
[----:B------:R-:W-:Y:S01]  /*9a80*/  MUFU.EX2 R155, R155 ;  /* 0x0000009b009b7308 */ /* 0x000fe20000000800 */
[-C--:B------:R-:W-:Y:S02]  /*9a90*/  FMUL.FTZ R121, R121, R148.reuse ;  /* 0x0000009479797220 */ /* 0x080fe40000410000 */
[-C--:B------:R-:W-:Y:S02]  /*9aa0*/  FMUL.FTZ R116, R116, R148.reuse ;  /* 0x0000009474747220 */ /* 0x080fe40000410000 */
[----:B------:R-:W-:Y:S02]  /*9ab0*/  FMUL.FTZ R117, R117, R148 ;  /* 0x0000009475757220 */ /* 0x000fe40000410000 */
[-C--:B-----5:R-:W-:Y:S01]  /*9ac0*/  FMUL.FTZ R122, R122, R3.reuse ;  /* 0x000000037a7a7220 */ /* 0x0a0fe20000410000 */
[----:B------:R-:W1:Y:S01]  /*9ad0*/  MUFU.EX2 R156, R156 ;  /* 0x0000009c009c7308 */ /* 0x000e620000000800 */
[-C--:B------:R-:W-:Y:S02]  /*9ae0*/  FMUL.FTZ R123, R123, R3.reuse ;  /* 0x000000037b7b7220 */ /* 0x080fe40000410000 */
        /* <DEDUP_REMOVED lines=10> */
[----:B------:R-:W4:Y:S01]  /*9b90*/  LDSM.16.MT88.4 R12, [R188+0xe000] ;  /* 0x00e00000bc0c783b */ /* 0x000f220000004200 */
[----:B------:R-:W-:Y:S01]  /*9ba0*/  FMUL.FTZ R125, R125, R148 ;  /* 0x000000947d7d7220 */ /* 0x000fe20000410000 */
[----:B------:R-:W-:Y:S01]  /*9bb0*/  MUFU.EX2 R158, R158 ;  /* 0x0000009e009e7308 */ /* 0x000fe20000000800 */
[----:B------:R-:W-:-:S02]  /*9bc0*/  FMUL.FTZ R126, R126, R3 ;  /* 0x000000037e7e7220 */ /* 0x000fc40000410000 */
[-C--:B------:R-:W-:Y:S02]  /*9bd0*/  FMUL.FTZ R127, R127, R3.reuse ;  /* 0x000000037f7f7220 */ /* 0x080fe40000410000 */
[-C--:B------:R-:W-:Y:S01]  /*9be0*/  FMUL.FTZ R112, R112, R148.reuse ;  /* 0x0000009470707220 */ /* 0x080fe20000410000 */
[C---:B--2---:R-:W-:Y:S01]  /*9bf0*/  HMMA.16816.F32.BF16 R128, R4.reuse, R16, R128 ;  /* 0x000000100480723c */ /* 0x044fe20000041880 */
[-C--:B------:R-:W-:Y:S01]  /*9c00*/  FMUL.FTZ R113, R113, R148.reuse ;  /* 0x0000009471717220 */ /* 0x080fe20000410000 */
[----:B------:R-:W-:Y:S01]  /*9c10*/  MUFU.EX2 R159, R159 ;  /* 0x0000009f009f7308 */ /* 0x000fe20000000800 */
[-C--:B------:R-:W-:Y:S02]  /*9c20*/  FMUL.FTZ R114, R114, R3.reuse ;  /* 0x0000000372727220 */ /* 0x080fe40000410000 */
[-C--:B------:R-:W-:Y:S02]  /*9c30*/  FMUL.FTZ R115, R115, R3.reuse ;  /* 0x0000000373737220 */ /* 0x080fe40000410000 */
[-C--:B------:R-:W-:Y:S01]  /*9c40*/  FMUL.FTZ R108, R108, R148.reuse ;  /* 0x000000946c6c7220 */ /* 0x080fe20000410000 */
[----:B------:R-:W-:Y:S01]  /*9c50*/  HMMA.16816.F32.BF16 R124, R4, R18, R124 ;  /* 0x00000012047c723c */ /* 0x000fe2000004187c */
[----:B------:R-:W-:Y:S01]  /*9c60*/  FMUL.FTZ R109, R109, R148 ;  /* 0x000000946d6d7220 */ /* 0x000fe20000410000 */
[----:B------:R-:W2:Y:S01]  /*9c70*/  LDSM.16.MT88.4 R16, [R184+0xc000] ;  /* 0x00c00000b810783b */ /* 0x000ea20000004200 */
        /* <DEDUP_REMOVED lines=14> */
[----:B------:R-:W1:Y:S01]  /*9d60*/  MUFU.EX2 R161, R161 ;  /* 0x000000a100a17308 */ /* 0x000e620000000800 */
[-C--:B------:R-:W-:Y:S02]  /*9d70*/  FMUL.FTZ R43, R43, R3.reuse ;  /* 0x000000032b2b7220 */ /* 0x080fe40000410000 */
[C---:B----4-:R-:W-:Y:S01]  /*9d80*/  HMMA.16816.F32.BF16 R36, R4.reuse, R12, R36 ;  /* 0x0000000c0424723c */ /* 0x050fe20000041824 */
[-C--:B------:R-:W-:Y:S02]  /*9d90*/  FMUL.FTZ R104, R104, R148.reuse ;  /* 0x0000009468687220 */ /* 0x080fe40000410000 */
[-C--:B------:R-:W-:Y:S02]  /*9da0*/  FMUL.FTZ R105, R105, R148.reuse ;  /* 0x0000009469697220 */ /* 0x080fe40000410000 */
[-C--:B------:R-:W-:Y:S01]  /*9db0*/  FMUL.FTZ R106, R106, R3.reuse ;  /* 0x000000036a6a7220 */ /* 0x080fe20000410000 */
[----:B------:R-:W4:Y:S01]  /*9dc0*/  MUFU.EX2 R164, R164 ;  /* 0x000000a400a47308 */ /* 0x000f220000000800 */
        /* <DEDUP_REMOVED lines=29> */
[----:B------:R-:W3:Y:S01]  /*9fa0*/  LDSM.16.MT88.4 R8, [R188+0x10000] ;  /* 0x01000000bc08783b */ /* 0x000ee20000004200 */
        /* <DEDUP_REMOVED lines=31> */
[----:B---3--:R-:W-:Y:S01]  /*a1a0*/  HMMA.16816.F32.BF16 R68, R4, R8, R68 ;  /* 0x000000080444723c */ /* 0x008fe20000041844 */
[----:B------:R-:W-:-:S02]  /*a1b0*/  FMUL.FTZ R85, R85, R148 ;  /* 0x0000009455557220 */ /* 0x000fc40000410000 */
[-C--:B------:R-:W-:Y:S01]  /*a1c0*/  FMUL.FTZ R86, R86, R3.reuse ;  /* 0x0000000356567220 */ /* 0x080fe20000410000 */
[----:B------:R-:W-:Y:S01]  /*a1d0*/  MUFU.EX2 R152, R152 ;  /* 0x0000009800987308 */ /* 0x000fe20000000800 */
[-C--:B------:R-:W-:Y:S02]  /*a1e0*/  FMUL.FTZ R87, R87, R3.reuse ;  /* 0x0000000357577220 */ /* 0x080fe40000410000 */
[-C--:B------:R-:W-:Y:S01]  /*a1f0*/  FMUL.FTZ R88, R88, R148.reuse ;  /* 0x0000009458587220 */ /* 0x080fe20000410000 */
[----:B------:R-:W-:Y:S01]  /*a200*/  HMMA.16816.F32.BF16 R72, R4, R10, R72 ;  /* 0x0000000a0448723c */ /* 0x000fe20000041848 */
[----:B------:R-:W3:Y:S01]  /*a210*/  LDSM.16.MT88.4 R8, [R184+0x10000] ;  /* 0x01000000b808783b */ /* 0x000ee20000004200 */
        /* <DEDUP_REMOVED lines=31> */
[----:B---3--:R-:W-:Y:S01]  /*a410*/  HMMA.16816.F32.BF16 R92, R4, R8, R92 ;  /* 0x00000008045c723c */ /* 0x008fe2000004185c */
        /* <DEDUP_REMOVED lines=19> */
[C---:B-1----:R-:W-:Y:S01]  /*a550*/  HMMA.16816.F32.BF16 R128, R4.reuse, R12, R128 ;  /* 0x0000000c0480723c */ /* 0x042fe20000041880 */
[----:B------:R-:W-:Y:S02]  /*a560*/  FADD.FTZ R3, R158, R157 ;  /* 0x0000009d9e037221 */ /* 0x000fe40000010000 */
[----:B------:R-:W-:Y:S02]  /*a570*/  FADD.FTZ R161, R161, R160 ;  /* 0x000000a0a1a17221 */ /* 0x000fe40000010000 */
[----:B----4-:R-:W-:Y:S02]  /*a580*/  FADD.FTZ R0, R164, R3 ;  /* 0x00000003a4007221 */ /* 0x010fe40000010000 */
[----:B------:R-:W-:Y:S01]  /*a590*/  FADD.FTZ R2, R168, R161 ;  /* 0x000000a1a8027221 */ /* 0x000fe20000010000 */
[----:B------:R-:W-:Y:S01]  /*a5a0*/  HMMA.16816.F32.BF16 R124, R4, R14, R124 ;  /* 0x0000000e047c723c */ /* 0x000fe2000004187c */
[----:B------:R-:W1:Y:S01]  /*a5b0*/  LDSM.16.MT88.4 R12, [R188+0x10800] ;  /* 0x01080000bc0c783b */ /* 0x000e620000004200 */
[----:B------:R-:W-:-:S02]  /*a5c0*/  FADD.FTZ R0, R167, R0 ;  /* 0x00000000a7007221 */ /* 0x000fc40000010000 */
[----:B------:R-:W-:Y:S02]  /*a5d0*/  FADD.FTZ R2, R171, R2 ;  /* 0x00000002ab027221 */ /* 0x000fe40000010000 */
[----:B------:R-:W-:Y:S02]  /*a5e0*/  FADD.FTZ R3, R165, R0 ;  /* 0x00000000a5037221 */ /* 0x000fe40000010000 */
        /* <DEDUP_REMOVED lines=35> */
[----:B------:R-:W-:Y:S02]  /*a820*/  F2FP.BF16.PACK_AB R5, R171, R168 ;  /* 0x000000a8ab05723e */ /* 0x000fe400000010ff */
[----:B------:R-:W-:Y:S02]  /*a830*/  F2FP.BF16.PACK_AB R6, R166, R165 ;  /* 0x000000a5a606723e */ /* 0x000fe400000010ff */
[----:B------:R-:W-:Y:S01]  /*a840*/  F2FP.BF16.PACK_AB R7, R170, R163 ;  /* 0x000000a3aa07723e */ /* 0x000fe200000010ff */
[----:B------:R-:W-:-:S04]  /*a850*/  FADD.FTZ R163, R163, R2 ;  /* 0x00000002a3a37221 */ /* 0x000fc80000010000 */
[----:B------:R-:W-:Y:S02]  /*a860*/  FADD.FTZ R170, R170, R163 ;  /* 0x000000a3aaaa7221 */ /* 0x000fe40000010000 */
[C---:B-1----:R-:W-:Y:S08]  /*a870*/  HMMA.16816.F32.BF16 R128, R4.reuse, R12, R128 ;  /* 0x0000000c0480723c */ /* 0x042ff00000041880 */
        /* <DEDUP_REMOVED lines=77> */
.L_x_2799:
[----:B------:R-:W-:Y:S05]  /*ad50*/  @!P6 BRA `(.L_x_2807) ;  /* 0x00003ee00000e947 */ /* 0x000fea0003800000 */
[----:B------:R-:W-:Y:S01]  /*ad60*/  ULDC UR7, c[0x0][0x1a0] ;  /* 0x0000680000077ab9 */ /* 0x000fe20000000800 */
[----:B------:R-:W-:Y:S01]  /*ad70*/  IMAD.MOV.U32 R0, RZ, RZ, R3 ;  /* 0x000000ffff007224 */ /* 0x000fe200078e0003 */
[----:B------:R-:W-:Y:S01]  /*ad80*/  ULEA UR7, -UR7, URZ, 0x6 ;  /* 0x0000003f07077291 */ /* 0x000fe2000f8e313f */
[----:B------:R-:W-:Y:S01]  /*ad90*/  IMAD.MOV.U32 R2, RZ, RZ, R132 ;  /* 0x000000ffff027224 */ /* 0x000fe200078e0084 */
[----:B------:R-:W-:-:S02]  /*ada0*/  ULDC UR6, c[0x0][0x198] ;  /* 0x0000660000067ab9 */ /* 0x000fc40000000800 */
[----:B------:R-:W-:Y:S02]  /*adb0*/  USHF.R.S32.HI UR5, URZ, 0x1f, UR7 ;  /* 0x0000001f3f057899 */ /* 0x000fe40008011407 */
[----:B------:R-:W-:Y:S01]  /*adc0*/  ULEA UR6, -UR6, URZ, 0x6 ;  /* 0x0000003f06067291 */ /* 0x000fe2000f8e313f */
[----:B------:R-:W-:Y:S01]  /*add0*/  MOV R213, UR7 ;  /* 0x0000000700d57c02 */ /* 0x000fe20008000f00 */
[----:B------:R-:W-:Y:S02]  /*ade0*/  ULDC.64 UR8, c[0x0][0x118] ;  /* 0x0000460000087ab9 */ /* 0x000fe40000000a00 */
[----:B------:R-:W-:Y:S01]  /*adf0*/  MOV R212, UR5 ;  /* 0x0000000500d47c02 */ /* 0x000fe20008000f00 */
[----:B------:R-:W-:Y:S02]  /*ae00*/  USHF.R.S32.HI UR4, URZ, 0x1f, UR6 ;  /* 0x0000001f3f047899 */ /* 0x000fe40008011406 */
.L_x_2811:
[----:B------:R-:W-:Y:S01]  /*ae10*/  IADD3 R203, R203, -0x1, RZ ;  /* 0xffffffffcbcb7810 */ /* 0x000fe20007ffe0ff */
[----:B------:R-:W-:Y:S04]  /*ae20*/  DEPBAR.LE SB0, 0x0 ;  /* 0x000080000000791a */ /* 0x000fe80000000000 */
[----:B------:R-:W-:Y:S01]  /*ae30*/  BAR.SYNC.DEFER_BLOCKING 0x0 ;  /* 0x0000000000007b1d */ /* 0x000fe20000010000 */
[----:B------:R-:W-:Y:S01]  /*ae40*/  MOV R218, R212 ;  /* 0x000000d400da7202 */ /* 0x000fe20000000f00 */
[----:B------:R-:W-:Y:S04]  /*ae50*/  IMAD.MOV.U32 R223, RZ, RZ, R213 ;  /* 0x000000ffffdf7224 */ /* 0x000fe800078e00d5 */
        /* <DEDUP_REMOVED lines=11> */
[----:B------:R-:W-:Y:S01]  /*af10*/  ISETP.GE.AND P0, PT, R4, RZ, PT ;  /* 0x000000ff0400720c */ /* 0x000fe20003f06270 */
[----:B------:R-:W-:Y:S01]  /*af20*/  IMAD.MOV.U32 R4, RZ, RZ, 0x40 ;  /* 0x00000040ff047424 */ /* 0x000fe200078e00ff */
[----:B------:R-:W-:Y:S04]  /*af30*/  LOP3.LUT R11, R11, c[0x0][0x2d0], RZ, 0x3c, !PT ;  /* 0x0000b4000b0b7a12 */ /* 0x000fe800078e3cff */
        /* <DEDUP_REMOVED lines=28> */
[----:B------:R-:W-:Y:S02]  /*b100*/  LEA R6, P0, R3, R206, 0x2 ;  /* 0x000000ce03067211 */ /* 0x000fe400078010ff */
[-C--:B------:R-:W-:Y:S02]  /*b110*/  LEA.HI.X.SX32 R13, R9, R207.reuse, 0x2, P1 ;  /* 0x000000cf090d7211 */ /* 0x080fe400008f16ff */
[C---:B------:R-:W-:Y:S01]  /*b120*/  LEA.HI.X.SX32 R7, R3.reuse, R207, 0x2, P0 ;  /* 0x000000cf03077211 */ /* 0x040fe200000f16ff */
[----:B------:R-:W-:Y:S02]  /*b130*/  IMAD.IADD R3, R3, 0x1, -R9 ;  /* 0x0000000103037824 */ /* 0x000fe400078e0a09 */
[----:B------:R-:W2:Y:S02]  /*b140*/  LDG.E R5, [R12.64] ;  /* 0x000000080c057981 */ /* 0x000ea4000c1e1900 */
[----:B------:R-:W-:Y:S02]  /*b150*/  IMAD R4, R3, c[0x0][0x2d0], -R4 ;  /* 0x0000b40003047a24 */ /* 0x000fe400078e0a04 */
[----:B------:R-:W2:Y:S02]  /*b160*/  LDG.E R6, [R6.64] ;  /* 0x0000000806067981 */ /* 0x000ea4000c1e1900 */
[C---:B------:R-:W-:Y:S01]  /*b170*/  IMAD.WIDE.U32 R8, R4.reuse, c[0x0][0x1a0], RZ ;  /* 0x0000680004087a25 */ /* 0x040fe200078e00ff */
        /* <DEDUP_REMOVED lines=11> */
.L_x_2808:
[C---:B------:R-:W-:Y:S02]  /*b230*/  ISETP.GE.AND P5, PT, R204.reuse, c[0x0][0x220], PT ;  /* 0x00008800cc007a0c */ /* 0x040fe40003fa6270 */
[----:B------:R-:W-:Y:S02]  /*b240*/  IADD3 R216, R204, 0x40, RZ ;  /* 0x00000040ccd87810 */ /* 0x000fe40007ffe0ff */
[-C--:B------:R-:W-:Y:S02]  /*b250*/  LEA R222, P0, R223, R220.reuse, 0x1 ;  /* 0x000000dcdfde7211 */ /* 0x080fe400078008ff */
[----:B------:R-:W-:Y:S02]  /*b260*/  ISETP.GE.AND P4, PT, R216, c[0x0][0x220], PT ;  /* 0x00008800d8007a0c */ /* 0x000fe40003f86270 */
[----:B------:R-:W-:Y:S04]  /*b270*/  IADD3 R3, R204, 0x80, RZ ;  /* 0x00000080cc037810 */ /* 0x000fe80007ffe0ff */
[----:B------:R-:W-:Y:S01]  /*b280*/  ISETP.GE.AND P2, PT, R3, c[0x0][0x220], PT ;  /* 0x0000880003007a0c */ /* 0x000fe20003f46270 */
[----:B------:R-:W-:Y:S01]  /*b290*/  @P5 STS.128 [R202+0xc000], RZ ;  /* 0x00c000ffca005388 */ /* 0x000fe20000000c00 */
        /* <DEDUP_REMOVED lines=8> */
[----:B------:R1:W-:Y:S03]  /*b320*/  @!P5 LDGSTS.E.BYPASS.LTC128B.128 [R202+0xc000], [R222.64] ;  /* 0x0c000000decadfae */ /* 0x0003e6000b901d48 */
[CCC-:B------:R-:W-:Y:S01]  /*b330*/  @!P5 LEA.HI.X R231, R3.reuse, R221.reuse, R216.reuse, 0x1, P6 ;  /* 0x000000dd03e7d211 */ /* 0x1c0fe200030f0cd8 */
[----:B------:R-:W-:Y:S01]  /*b340*/  @P4 STS.128 [R202+0xe000], RZ ;  /* 0x00e000ffca004388 */ /* 0x000fe20000000c00 */
[C-C-:B------:R-:W-:Y:S02]  /*b350*/  @!P4 LEA.HI.X R229, R3.reuse, R221, R216.reuse, 0x1, P1 ;  /* 0x000000dd03e5c211 */ /* 0x140fe400008f0cd8 */
[CC--:B------:R-:W-:Y:S01]  /*b360*/  @!P2 LEA R226, P0, R3.reuse, R220.reuse, 0x1 ;  /* 0x000000dc03e2a211 */ /* 0x0c0fe200078008ff */
[----:B------:R-:W-:Y:S01]  /*b370*/  @!PT LDS RZ, [RZ] ;  /* 0x00000000fffff984 */ /* 0x000fe20000000800 */
[----:B------:R-:W-:Y:S01]  /*b380*/  @!PT LDS RZ, [RZ] ;  /* 0x00000000fffff984 */ /* 0x000fe20000000800 */
[----:B------:R-:W-:Y:S01]  /*b390*/  @!PT LDS RZ, [RZ] ;  /* 0x00000000fffff984 */ /* 0x000fe20000000800 */
[----:B------:R1:W-:Y:S01]  /*b3a0*/  @!P4 LDGSTS.E.BYPASS.LTC128B.128 [R202+0xe000], [R222.64+0x80] ;  /* 0x0e000080decacfae */ /* 0x0003e2000b901d48 */
[C---:B------:R-:W-:Y:S02]  /*b3b0*/  IADD3 R225, P6, R200.reuse, R3, RZ ;  /* 0x00000003c8e17210 */ /* 0x040fe40007fde0ff */
[-CC-:B------:R-:W-:Y:S01]  /*b3c0*/  @!P2 LEA.HI.X R227, R3, R221.reuse, R216.reuse, 0x1, P0 ;  /* 0x000000dd03e3a211 */ /* 0x180fe200000f0cd8 */
[----:B------:R-:W-:Y:S01]  /*b3d0*/  @P2 STS.128 [R202+0x10000], RZ ;  /* 0x010000ffca002388 */ /* 0x000fe20000000c00 */
        /* <DEDUP_REMOVED lines=11> */
[----:B------:R-:W-:Y:S01]  /*b490*/  IADD3 R3, P6, R200, R225, RZ ;  /* 0x000000e1c8037210 */ /* 0x000fe20007fde0ff */
[----:B------:R-:W-:Y:S01]  /*b4a0*/  @!PT LDS RZ, [RZ] ;  /* 0x00000000fffff984 */ /* 0x000fe20000000800 */
[----:B------:R-:W-:Y:S01]  /*b4b0*/  @!PT LDS RZ, [RZ] ;  /* 0x00000000fffff984 */ /* 0x000fe20000000800 */
[----:B------:R-:W-:Y:S01]  /*b4c0*/  @!PT LDS RZ, [RZ] ;  /* 0x00000000fffff984 */ /* 0x000fe20000000800 */
[----:B------:R1:W-:Y:S01]  /*b4d0*/  @!P5 LDGSTS.E.BYPASS.LTC128B.128 [R202+0xc800], [R230.64] ;  /* 0x0c800000e6cadfae */ /* 0x0003e2000b901d48 */
[-CC-:B------:R-:W-:Y:S02]  /*b4e0*/  @!P2 LEA.HI.X R225, R225, R221.reuse, R216.reuse, 0x1, P0 ;  /* 0x000000dde1e1a211 */ /* 0x180fe400000f0cd8 */
        /* <DEDUP_REMOVED lines=209> */
[----:B------:R-:W-:Y:S03]  /*c200*/  @!UPT UIADD3 URZ, URZ, URZ, URZ ;  /* 0x0000003f3f3ff290 */ /* 0x000fe6000fffe03f */
[----:B------:R-:W-:-:S11]  /*c210*/  @!P0 BRA `(.L_x_2809) ;  /* 0x0000098000008947 */ /* 0x000fd60003800000 */
[----:B------:R-:W-:Y:S02]  /*c220*/  MOV R133, UR6 ;  /* 0x0000000600857c02 */ /* 0x000fe40008000f00 */
[----:B------:R-:W-:Y:S01]  /*c230*/  MOV R134, UR4 ;  /* 0x0000000400867c02 */ /* 0x000fe20008000f00 */
[----:B------:R-:W-:-:S06]  /*c240*/  @!P3 BRA `(.L_x_2810) ;  /* 0x000003c00000b947 */ /* 0x000fcc0003800000 */
        /* <DEDUP_REMOVED lines=36> */
[C---:B------:R-:W-:Y:S03]  /*c490*/  SEL R137, R132.reuse, R137, !P0 ;  /* 0x0000008984897207 */ /* 0x040fe60004000000 */
[----:B------:R-:W-:Y:S01]  /*c4a0*/  @!P6 IMAD.MOV R3, RZ, RZ, -R3 ;  /* 0x000000ffff03e224 */ /* 0x000fe200078e0a03 */
[CC--:B------:R-:W-:Y:S04]  /*c4b0*/  LEA R138, P1, R137.reuse, R206.reuse, 0x2 ;  /* 0x000000ce898a7211 */ /* 0x0c0fe800078210ff */
[----:B------:R-:W-:Y:S01]  /*c4c0*/  SEL R3, R132, R3, !P0 ;  /* 0x0000000384037207 */ /* 0x000fe20004000000 */
[----:B------:R-:W-:Y:S01]  /*c4d0*/  IMAD.MOV.U32 R132, RZ, RZ, 0x40 ;  /* 0x00000040ff847424 */ /* 0x000fe200078e00ff */
[-C--:B------:R-:W-:Y:S02]  /*c4e0*/  LEA.HI.X.SX32 R139, R137, R207.reuse, 0x2, P1 ;  /* 0x000000cf898b7211 */ /* 0x080fe400008f16ff */
[C---:B------:R-:W-:Y:S03]  /*c4f0*/  LEA R134, P0, R3.reuse, R206, 0x2 ;  /* 0x000000ce03867211 */ /* 0x040fe600078010ff */
[----:B------:R-:W2:Y:S01]  /*c500*/  LDG.E R133, [R138.64] ;  /* 0x000000088a857981 */ /* 0x000ea2000c1e1900 */
[C---:B------:R-:W-:Y:S01]  /*c510*/  LEA.HI.X.SX32 R135, R3.reuse, R207, 0x2, P0 ;  /* 0x000000cf03877211 */ /* 0x040fe200000f16ff */
[----:B------:R-:W-:Y:S04]  /*c520*/  IMAD.IADD R3, R3, 0x1, -R137 ;  /* 0x0000000103037824 */ /* 0x000fe800078e0a89 */
        /* <DEDUP_REMOVED lines=8> */
[C---:B------:R-:W-:Y:S01]  /*c5b0*/  IMAD.WIDE.U32 R136, R133.reuse, c[0x0][0x180], R136 ;  /* 0x0000600085887a25 */ /* 0x040fe200078e0088 */
[----:B------:R-:W-:Y:S05]  /*c5c0*/  SHF.R.S32.HI R132, RZ, 0x1f, R133 ;  /* 0x0000001fff847819 */ /* 0x000fea0000011485 */
[----:B------:R-:W-:Y:S04]  /*c5d0*/  IMAD R132, R132, c[0x0][0x180], RZ ;  /* 0x0000600084847a24 */ /* 0x000fe800078e02ff */
[----:B------:R-:W-:Y:S02]  /*c5e0*/  IMAD R132, R133, c[0x0][0x184], R132 ;  /* 0x0000610085847a24 */ /* 0x000fe400078e0284 */
[----:B------:R-:W-:Y:S02]  /*c5f0*/  IMAD.MOV.U32 R133, RZ, RZ, R136 ;  /* 0x000000ffff857224 */ /* 0x000fe400078e0088 */
[----:B------:R-:W-:Y:S02]  /*c600*/  IMAD.IADD R134, R137, 0x1, R132 ;  /* 0x0000000189867824 */ /* 0x000fe400078e0284 */
.L_x_2810:
        /* <DEDUP_REMOVED lines=89> */
.L_x_2809:
[----:B------:R-:W-:Y:S05]  /*cba0*/  IMAD R3, R203, 0x40, R201 ;  /* 0x00000040cb037824 */ /* 0x000fea00078e02c9 */
[C---:B------:R-:W-:Y:S02]  /*cbb0*/  IADD3 R132, R3.reuse, 0x1, RZ ;  /* 0x0000000103847810 */ /* 0x040fe40007ffe0ff */
[CC--:B------:R-:W-:Y:S02]  /*cbc0*/  ISETP.GE.AND P2, PT, R3.reuse, R211.reuse, PT ;  /* 0x000000d30300720c */ /* 0x0c0fe40003f46270 */
[C---:B------:R-:W-:Y:S02]  /*cbd0*/  ISETP.GE.AND P6, PT, R132.reuse, R211, PT ;  /* 0x000000d38400720c */ /* 0x040fe40003fc6270 */
[C---:B------:R-:W-:Y:S02]  /*cbe0*/  ISETP.GE.AND P5, PT, R132.reuse, R209, PT ;  /* 0x000000d18400720c */ /* 0x040fe40003fa6270 */
[C---:B------:R-:W-:Y:S02]  /*cbf0*/  IADD3 R133, R3.reuse, 0x8, RZ ;  /* 0x0000000803857810 */ /* 0x040fe40007ffe0ff */
[C---:B------:R-:W-:Y:S02]  /*cc00*/  ISETP.GE.OR P5, PT, R132.reuse, R208, !P5 ;  /* 0x000000d08400720c */ /* 0x040fe40006fa6670 */
[-C--:B------:R-:W-:Y:S02]  /*cc10*/  ISETP.GE.OR P6, PT, R132, R210.reuse, !P6 ;  /* 0x000000d28400720c */ /* 0x080fe400077c6670 */
[C---:B------:R-:W-:Y:S02]  /*cc20*/  IADD3 R132, R3.reuse, 0x9, RZ ;  /* 0x0000000903847810 */ /* 0x040fe40007ffe0ff */
[-C--:B------:R-:W-:Y:S02]  /*cc30*/  ISETP.GE.OR P2, PT, R3, R210.reuse, !P2 ;  /* 0x000000d20300720c */ /* 0x080fe40005746670 */
[----:B------:R-:W-:Y:S02]  /*cc40*/  ISETP.GE.AND P1, PT, R133, R211, PT ;  /* 0x000000d38500720c */ /* 0x000fe40003f26270 */
[----:B------:R-:W-:Y:S02]  /*cc50*/  ISETP.GE.AND P0, PT, R3, R209, PT ;  /* 0x000000d10300720c */ /* 0x000fe40003f06270 */
[----:B-1----:R-:W-:Y:S02]  /*cc60*/  FSEL R134, R4, -INF , !P2 ;  /* 0xff80000004867808 */ /* 0x002fe40005000000 */
[C---:B------:R-:W-:Y:S02]  /*cc70*/  ISETP.GE.AND P2, PT, R132.reuse, R211, PT ;  /* 0x000000d38400720c */ /* 0x040fe40003f46270 */
[----:B------:R-:W-:Y:S02]  /*cc80*/  ISETP.GE.OR P1, PT, R133, R210, !P1 ;  /* 0x000000d28500720c */ /* 0x000fe40004f26670 */
[----:B------:R-:W-:Y:S02]  /*cc90*/  IADD3 R4, R3, 0x10, RZ ;  /* 0x0000001003047810 */ /* 0x000fe40007ffe0ff */
[----:B------:R-:W-:Y:S02]  /*cca0*/  FSEL R144, R5, -INF , !P6 ;  /* 0xff80000005907808 */ /* 0x000fe40007000000 */
[C---:B------:R-:W-:Y:S02]  /*ccb0*/  IADD3 R5, R3.reuse, 0x11, RZ ;  /* 0x0000001103057810 */ /* 0x040fe40007ffe0ff */
[----:B------:R-:W-:Y:S02]  /*ccc0*/  ISETP.GE.OR P0, PT, R3, R208, !P0 ;  /* 0x000000d00300720c */ /* 0x000fe40004706670 */
[----:B------:R-:W-:Y:S02]  /*ccd0*/  ISETP.GE.OR P2, PT, R132, R210, !P2 ;  /* 0x000000d28400720c */ /* 0x000fe40005746670 */
[----:B------:R-:W-:Y:S02]  /*cce0*/  FSEL R7, R7, -INF , !P5 ;  /* 0xff80000007077808 */ /* 0x000fe40006800000 */
[-C--:B------:R-:W-:Y:S02]  /*ccf0*/  ISETP.GE.AND P4, PT, R133, R209.reuse, PT ;  /* 0x000000d18500720c */ /* 0x080fe40003f86270 */
[----:B------:R-:W-:Y:S02]  /*cd00*/  FSEL R137, R6, -INF , !P0 ;  /* 0xff80000006897808 */ /* 0x000fe40004000000 */
[----:B------:R-:W-:Y:S02]  /*cd10*/  ISETP.GE.AND P0, PT, R132, R209, PT ;  /* 0x000000d18400720c */ /* 0x000fe40003f06270 */
[C---:B------:R-:W-:Y:S02]  /*cd20*/  ISETP.GE.AND P5, PT, R4.reuse, R211, PT ;  /* 0x000000d30400720c */ /* 0x040fe40003fa6270 */
[----:B------:R-:W-:Y:S02]  /*cd30*/  ISETP.GE.AND P6, PT, R4, R209, PT ;  /* 0x000000d10400720c */ /* 0x000fe40003fc6270 */
[----:B------:R-:W-:Y:S02]  /*cd40*/  FSEL R138, R8, -INF , !P1 ;  /* 0xff800000088a7808 */ /* 0x000fe40004800000 */
[----:B------:R-:W-:Y:S02]  /*cd50*/  ISETP.GE.AND P1, PT, R5, R211, PT ;  /* 0x000000d30500720c */ /* 0x000fe40003f26270 */
[----:B------:R-:W-:Y:S02]  /*cd60*/  FSEL R136, R9, -INF , !P2 ;  /* 0xff80000009887808 */ /* 0x000fe40005000000 */
[----:B------:R-:W-:Y:S02]  /*cd70*/  FMNMX.FTZ R9, R134, R2, !PT ;  /* 0x0000000286097209 */ /* 0x000fe40007810000 */
[C---:B------:R-:W-:Y:S02]  /*cd80*/  ISETP.GE.OR P5, PT, R4.reuse, R210, !P5 ;  /* 0x000000d20400720c */ /* 0x040fe40006fa6670 */
[----:B------:R-:W-:Y:S02]  /*cd90*/  ISETP.GE.OR P6, PT, R4, R208, !P6 ;  /* 0x000000d00400720c */ /* 0x000fe400077c6670 */
[----:B------:R-:W-:Y:S02]  /*cda0*/  ISETP.GE.OR P1, PT, R5, R210, !P1 ;  /* 0x000000d20500720c */ /* 0x000fe40004f26670 */
[-C--:B------:R-:W-:Y:S02]  /*cdb0*/  ISETP.GE.OR P4, PT, R133, R208.reuse, !P4 ;  /* 0x000000d08500720c */ /* 0x080fe40006786670 */
[-C--:B------:R-:W-:Y:S02]  /*cdc0*/  ISETP.GE.OR P0, PT, R132, R208.reuse, !P0 ;  /* 0x000000d08400720c */ /* 0x080fe40004706670 */
[----:B------:R-:W-:Y:S02]  /*cdd0*/  ISETP.GE.AND P2, PT, R5, R209, PT ;  /* 0x000000d10500720c */ /* 0x000fe40003f46270 */
[C---:B------:R-:W-:Y:S02]  /*cde0*/  IADD3 R4, R3.reuse, 0x18, RZ ;  /* 0x0000001803047810 */ /* 0x040fe40007ffe0ff */
[----:B------:R-:W-:Y:S02]  /*cdf0*/  IADD3 R6, R3, 0x19, RZ ;  /* 0x0000001903067810 */ /* 0x000fe40007ffe0ff */
[----:B------:R-:W-:Y:S02]  /*ce00*/  FMNMX.FTZ R9, R144, R9, !PT ;  /* 0x0000000990097209 */ /* 0x000fe40007810000 */
[----:B------:R-:W-:Y:S02]  /*ce10*/  FSEL R170, R12, -INF , !P5 ;  /* 0xff8000000caa7808 */ /* 0x000fe40006800000 */
[----:B------:R-:W-:Y:S02]  /*ce20*/  FSEL R162, R13, -INF , !P1 ;  /* 0xff8000000da27808 */ /* 0x000fe40004800000 */
[----:B------:R-:W-:Y:S02]  /*ce30*/  ISETP.GE.OR P2, PT, R5, R208, !P2 ;  /* 0x000000d00500720c */ /* 0x000fe40005746670 */
[----:B------:R-:W-:Y:S02]  /*ce40*/  FSEL R11, R11, -INF , !P0 ;  /* 0xff8000000b0b7808 */ /* 0x000fe40004000000 */
[----:B------:R-:W-:Y:S02]  /*ce50*/  FSEL R5, R10, -INF , !P4 ;  /* 0xff8000000a057808 */ /* 0x000fe40006000000 */
[C---:B------:R-:W-:Y:S02]  /*ce60*/  ISETP.GE.AND P0, PT, R4.reuse, R211, PT ;  /* 0x000000d30400720c */ /* 0x040fe40003f06270 */
[----:B------:R-:W-:Y:S02]  /*ce70*/  ISETP.GE.AND P4, PT, R4, R209, PT ;  /* 0x000000d10400720c */ /* 0x000fe40003f86270 */
[C---:B------:R-:W-:Y:S02]  /*ce80*/  ISETP.GE.AND P5, PT, R6.reuse, R211, PT ;  /* 0x000000d30600720c */ /* 0x040fe40003fa6270 */
[----:B------:R-:W-:Y:S02]  /*ce90*/  ISETP.GE.AND P1, PT, R6, R209, PT ;  /* 0x000000d10600720c */ /* 0x000fe40003f26270 */
[----:B------:R-:W-:Y:S02]  /*cea0*/  FMNMX.FTZ R9, R138, R9, !PT ;  /* 0x000000098a097209 */ /* 0x000fe40007810000 */
[C---:B------:R-:W-:Y:S02]  /*ceb0*/  ISETP.GE.OR P0, PT, R4.reuse, R210, !P0 ;  /* 0x000000d20400720c */ /* 0x040fe40004706670 */
[----:B------:R-:W-:Y:S02]  /*cec0*/  ISETP.GE.OR P4, PT, R4, R208, !P4 ;  /* 0x000000d00400720c */ /* 0x000fe40006786670 */
[C---:B------:R-:W-:Y:S02]  /*ced0*/  ISETP.GE.OR P5, PT, R6.reuse, R210, !P5 ;  /* 0x000000d20600720c */ /* 0x040fe40006fa6670 */
[----:B------:R-:W-:Y:S02]  /*cee0*/  ISETP.GE.OR P1, PT, R6, R208, !P1 ;  /* 0x000000d00600720c */ /* 0x000fe40004f26670 */
[C---:B------:R-:W-:Y:S02]  /*cef0*/  IADD3 R4, R3.reuse, 0x20, RZ ;  /* 0x0000002003047810 */ /* 0x040fe40007ffe0ff */
[----:B------:R-:W-:Y:S02]  /*cf00*/  IADD3 R6, R3, 0x21, RZ ;  /* 0x0000002103067810 */ /* 0x000fe40007ffe0ff */
[----:B------:R-:W-:Y:S02]  /*cf10*/  FMNMX.FTZ R10, R137, R0, !PT ;  /* 0x00000000890a7209 */ /* 0x000fe40007810000 */
[----:B------:R-:W-:Y:S02]  /*cf20*/  FMNMX.FTZ R9, R136, R9, !PT ;  /* 0x0000000988097209 */ /* 0x000fe40007810000 */
[----:B------:R-:W-:Y:S02]  /*cf30*/  FSEL R161, R15, -INF , !P2 ;  /* 0xff8000000fa17808 */ /* 0x000fe40005000000 */
[----:B------:R-:W-:Y:S02]  /*cf40*/  FSEL R142, R16, -INF , !P0 ;  /* 0xff800000108e7808 */ /* 0x000fe40004000000 */
[----:B------:R-:W-:Y:S02]  /*cf50*/  FSEL R140, R17, -INF , !P5 ;  /* 0xff800000118c7808 */ /* 0x000fe40006800000 */
[----:B------:R-:W-:Y:S02]  /*cf60*/  FMNMX.FTZ R10, R7, R10, !PT ;  /* 0x0000000a070a7209 */ /* 0x000fe40007810000 */
[-C--:B------:R-:W-:Y:S02]  /*cf70*/  ISETP.GE.AND P2, PT, R4, R211.reuse, PT ;  /* 0x000000d30400720c */ /* 0x080fe40003f46270 */
[C---:B------:R-:W-:Y:S02]  /*cf80*/  ISETP.GE.AND P0, PT, R6.reuse, R211, PT ;  /* 0x000000d30600720c */ /* 0x040fe40003f06270 */
[----:B------:R-:W-:Y:S02]  /*cf90*/  ISETP.GE.AND P5, PT, R6, R209, PT ;  /* 0x000000d10600720c */ /* 0x000fe40003fa6270 */
[----:B------:R-:W-:Y:S02]  /*cfa0*/  FMNMX.FTZ R9, R170, R9, !PT ;  /* 0x00000009aa097209 */ /* 0x000fe40007810000 */
[-C--:B------:R-:W-:Y:S02]  /*cfb0*/  ISETP.GE.OR P2, PT, R4, R210.reuse, !P2 ;  /* 0x000000d20400720c */ /* 0x080fe40005746670 */
[C---:B------:R-:W-:Y:S02]  /*cfc0*/  ISETP.GE.OR P0, PT, R6.reuse, R210, !P0 ;  /* 0x000000d20600720c */ /* 0x040fe40004706670 */
[----:B------:R-:W-:Y:S02]  /*cfd0*/  ISETP.GE.OR P5, PT, R6, R208, !P5 ;  /* 0x000000d00600720c */ /* 0x000fe40006fa6670 */
[----:B------:R-:W-:Y:S02]  /*cfe0*/  IADD3 R6, R3, 0x29, RZ ;  /* 0x0000002903067810 */ /* 0x000fe40007ffe0ff */
[----:B------:R-:W-:Y:S02]  /*cff0*/  FMNMX.FTZ R10, R5, R10, !PT ;  /* 0x0000000a050a7209 */ /* 0x000fe40007810000 */
[----:B------:R-:W-:Y:S02]  /*d000*/  FSEL R163, R14, -INF , !P6 ;  /* 0xff8000000ea37808 */ /* 0x000fe40007000000 */
[----:B------:R-:W-:Y:S02]  /*d010*/  FMNMX.FTZ R9, R162, R9, !PT ;  /* 0x00000009a2097209 */ /* 0x000fe40007810000 */
[----:B------:R-:W-:Y:S02]  /*d020*/  ISETP.GE.AND P6, PT, R4, R209, PT ;  /* 0x000000d10400720c */ /* 0x000fe40003fc6270 */
[----:B------:R-:W-:Y:S02]  /*d030*/  FSEL R160, R20, -INF , !P2 ;  /* 0xff80000014a07808 */ /* 0x000fe40005000000 */
[----:B------:R-:W-:Y:S02]  /*d040*/  FSEL R158, R21, -INF , !P0 ;  /* 0xff800000159e7808 */ /* 0x000fe40004000000 */
[----:B------:R-:W-:Y:S02]  /*d050*/  FMNMX.FTZ R10, R11, R10, !PT ;  /* 0x0000000a0b0a7209 */ /* 0x000fe40007810000 */
[C---:B------:R-:W-:Y:S02]  /*d060*/  ISETP.GE.AND P2, PT, R6.reuse, R211, PT ;  /* 0x000000d30600720c */ /* 0x040fe40003f46270 */
[----:B------:R-:W-:Y:S02]  /*d070*/  ISETP.GE.AND P0, PT, R6, R209, PT ;  /* 0x000000d10600720c */ /* 0x000fe40003f06270 */
[----:B------:R-:W-:Y:S02]  /*d080*/  FMNMX.FTZ R9, R142, R9, !PT ;  /* 0x000000098e097209 */ /* 0x000fe40007810000 */
[----:B------:R-:W-:Y:S02]  /*d090*/  ISETP.GE.OR P6, PT, R4, R208, !P6 ;  /* 0x000000d00400720c */ /* 0x000fe400077c6670 */
[----:B------:R-:W-:Y:S02]  /*d0a0*/  IADD3 R4, R3, 0x28, RZ ;  /* 0x0000002803047810 */ /* 0x000fe40007ffe0ff */
[----:B------:R-:W-:Y:S02]  /*d0b0*/  FMNMX.FTZ R10, R163, R10, !PT ;  /* 0x0000000aa30a7209 */ /* 0x000fe40007810000 */
[C---:B------:R-:W-:Y:S02]  /*d0c0*/  ISETP.GE.OR P2, PT, R6.reuse, R210, !P2 ;  /* 0x000000d20600720c */ /* 0x040fe40005746670 */
[----:B------:R-:W-:Y:S02]  /*d0d0*/  ISETP.GE.OR P0, PT, R6, R208, !P0 ;  /* 0x000000d00600720c */ /* 0x000fe40004706670 */
[----:B------:R-:W-:Y:S02]  /*d0e0*/  IADD3 R6, R3, 0x31, RZ ;  /* 0x0000003103067810 */ /* 0x000fe40007ffe0ff */
[----:B------:R-:W-:Y:S02]  /*d0f0*/  FSEL R143, R18, -INF , !P4 ;  /* 0xff800000128f7808 */ /* 0x000fe40006000000 */
[----:B------:R-:W-:Y:S02]  /*d100*/  FMNMX.FTZ R9, R140, R9, !PT ;  /* 0x000000098c097209 */ /* 0x000fe40007810000 */
[C---:B------:R-:W-:Y:S02]  /*d110*/  ISETP.GE.AND P4, PT, R4.reuse, R211, PT ;  /* 0x000000d30400720c */ /* 0x040fe40003f86270 */
[----:B------:R-:W-:Y:S02]  /*d120*/  FSEL R141, R19, -INF , !P1 ;  /* 0xff800000138d7808 */ /* 0x000fe40004800000 */
[----:B------:R-:W-:Y:S02]  /*d130*/  FSEL R154, R25, -INF , !P2 ;  /* 0xff800000199a7808 */ /* 0x000fe40005000000 */
[----:B------:R-:W-:Y:S02]  /*d140*/  FMNMX.FTZ R10, R161, R10, !PT ;  /* 0x0000000aa10a7209 */ /* 0x000fe40007810000 */
[----:B------:R-:W-:Y:S02]  /*d150*/  ISETP.GE.AND P1, PT, R4, R209, PT ;  /* 0x000000d10400720c */ /* 0x000fe40003f26270 */
[----:B------:R-:W-:Y:S02]  /*d160*/  ISETP.GE.AND P2, PT, R6, R211, PT ;  /* 0x000000d30600720c */ /* 0x000fe40003f46270 */
[----:B------:R-:W-:Y:S02]  /*d170*/  FMNMX.FTZ R9, R160, R9, !PT ;  /* 0x00000009a0097209 */ /* 0x000fe40007810000 */
[C---:B------:R-:W-:Y:S02]  /*d180*/  ISETP.GE.OR P4, PT, R4.reuse, R210, !P4 ;  /* 0x000000d20400720c */ /* 0x040fe40006786670 */
[----:B------:R-:W-:Y:S02]  /*d190*/  IADD3 R8, R3, 0x30, RZ ;  /* 0x0000003003087810 */ /* 0x000fe40007ffe0ff */
[----:B------:R-:W-:Y:S02]  /*d1a0*/  FMNMX.FTZ R10, R143, R10, !PT ;  /* 0x0000000a8f0a7209 */ /* 0x000fe40007810000 */
[----:B------:R-:W-:Y:S02]  /*d1b0*/  ISETP.GE.OR P1, PT, R4, R208, !P1 ;  /* 0x000000d00400720c */ /* 0x000fe40004f26670 */
[----:B------:R-:W-:Y:S02]  /*d1c0*/  ISETP.GE.OR P2, PT, R6, R210, !P2 ;  /* 0x000000d20600720c */ /* 0x000fe40005746670 */
[C---:B------:R-:W-:Y:S02]  /*d1d0*/  IADD3 R4, R3.reuse, 0x38, RZ ;  /* 0x0000003803047810 */ /* 0x040fe40007ffe0ff */
[----:B------:R-:W-:Y:S02]  /*d1e0*/  IADD3 R3, R3, 0x39, RZ ;  /* 0x0000003903037810 */ /* 0x000fe40007ffe0ff */
[----:B------:R-:W-:Y:S02]  /*d1f0*/  FSEL R156, R24, -INF , !P4 ;  /* 0xff800000189c7808 */ /* 0x000fe40006000000 */
[----:B------:R-:W-:Y:S02]  /*d200*/  FMNMX.FTZ R9, R158, R9, !PT ;  /* 0x000000099e097209 */ /* 0x000fe40007810000 */
[-C--:B------:R-:W-:Y:S02]  /*d210*/  ISETP.GE.AND P4, PT, R8, R211.reuse, PT ;  /* 0x000000d30800720c */ /* 0x080fe40003f86270 */
[----:B------:R-:W-:Y:S02]  /*d220*/  FSEL R150, R29, -INF , !P2 ;  /* 0xff8000001d967808 */ /* 0x000fe40005000000 */
[----:B------:R-:W-:Y:S02]  /*d230*/  FSEL R159, R22, -INF , !P6 ;  /* 0xff800000169f7808 */ /* 0x000fe40007000000 */
[----:B------:R-:W-:Y:S02]  /*d240*/  FMNMX.FTZ R10, R141, R10, !PT ;  /* 0x0000000a8d0a7209 */ /* 0x000fe40007810000 */
[----:B------:R-:W-:Y:S02]  /*d250*/  ISETP.GE.AND P2, PT, R3, R211, PT ;  /* 0x000000d30300720c */ /* 0x000fe40003f46270 */
[----:B------:R-:W-:Y:S02]  /*d260*/  FMNMX.FTZ R9, R156, R9, !PT ;  /* 0x000000099c097209 */ /* 0x000fe40007810000 */
[----:B------:R-:W-:Y:S02]  /*d270*/  ISETP.GE.OR P4, PT, R8, R210, !P4 ;  /* 0x000000d20800720c */ /* 0x000fe40006786670 */
[----:B------:R-:W-:Y:S02]  /*d280*/  FSEL R157, R23, -INF , !P5 ;  /* 0xff800000179d7808 */ /* 0x000fe40006800000 */
[----:B------:R-:W-:Y:S01]  /*d290*/  FMNMX.FTZ R10, R159, R10, !PT ;  /* 0x0000000a9f0a7209 */ /* 0x000fe20007810000 */
[----:B------:R-:W-:Y:S01]  /*d2a0*/  LDSM.16.MT88.4 R20, [R186+0xc000] ;  /* 0x00c00000ba14783b */ /* 0x000fe20000004200 */
[----:B------:R-:W-:Y:S02]  /*d2b0*/  ISETP.GE.OR P2, PT, R3, R210, !P2 ;  /* 0x000000d20300720c */ /* 0x000fe40005746670 */
[----:B------:R-:W-:Y:S02]  /*d2c0*/  FSEL R152, R28, -INF , !P4 ;  /* 0xff8000001c987808 */ /* 0x000fe40006000000 */
[----:B------:R-:W-:Y:S02]  /*d2d0*/  FMNMX.FTZ R9, R154, R9, !PT ;  /* 0x000000099a097209 */ /* 0x000fe40007810000 */
[----:B------:R-:W-:Y:S02]  /*d2e0*/  ISETP.GE.AND P4, PT, R4, R211, PT ;  /* 0x000000d30400720c */ /* 0x000fe40003f86270 */
[----:B------:R-:W-:Y:S02]  /*d2f0*/  FSEL R146, R33, -INF , !P2 ;  /* 0xff80000021927808 */ /* 0x000fe40005000000 */
[----:B------:R-:W-:Y:S02]  /*d300*/  FSEL R155, R26, -INF , !P1 ;  /* 0xff8000001a9b7808 */ /* 0x000fe40004800000 */
[----:B------:R-:W-:Y:S02]  /*d310*/  FMNMX.FTZ R10, R157, R10, !PT ;  /* 0x0000000a9d0a7209 */ /* 0x000fe40007810000 */
[----:B------:R-:W-:Y:S02]  /*d320*/  ISETP.GE.AND P2, PT, R8, R209, PT ;  /* 0x000000d10800720c */ /* 0x000fe40003f46270 */
[----:B------:R-:W-:Y:S02]  /*d330*/  FMNMX.FTZ R9, R152, R9, !PT ;  /* 0x0000000998097209 */ /* 0x000fe40007810000 */
[----:B------:R-:W-:Y:S02]  /*d340*/  ISETP.GE.OR P4, PT, R4, R210, !P4 ;  /* 0x000000d20400720c */ /* 0x000fe40006786670 */
[----:B------:R-:W-:Y:S02]  /*d350*/  FSEL R153, R27, -INF , !P0 ;  /* 0xff8000001b997808 */ /* 0x000fe40004000000 */
[----:B------:R-:W-:Y:S02]  /*d360*/  ISETP.GE.OR P1, PT, R8, R208, !P2 ;  /* 0x000000d00800720c */ /* 0x000fe40005726670 */
[----:B------:R-:W-:Y:S02]  /*d370*/  FMNMX.FTZ R8, R155, R10, !PT ;  /* 0x0000000a9b087209 */ /* 0x000fe40007810000 */
[----:B------:R-:W-:Y:S02]  /*d380*/  ISETP.GE.AND P2, PT, R6, R209, PT ;  /* 0x000000d10600720c */ /* 0x000fe40003f46270 */
[----:B------:R-:W-:Y:S02]  /*d390*/  FSEL R148, R32, -INF , !P4 ;  /* 0xff80000020947808 */ /* 0x000fe40006000000 */
[----:B------:R-:W-:Y:S02]  /*d3a0*/  FMNMX.FTZ R9, R150, R9, !PT ;  /* 0x0000000996097209 */ /* 0x000fe40007810000 */
[----:B------:R-:W-:Y:S02]  /*d3b0*/  FSEL R149, R30, -INF , !P1 ;  /* 0xff8000001e957808 */ /* 0x000fe40004800000 */
[----:B------:R-:W-:Y:S02]  /*d3c0*/  FMNMX.FTZ R8, R153, R8, !PT ;  /* 0x0000000899087209 */ /* 0x000fe40007810000 */
[----:B------:R-:W-:Y:S02]  /*d3d0*/  ISETP.GE.OR P2, PT, R6, R208, !P2 ;  /* 0x000000d00600720c */ /* 0x000fe40005746670 */
[----:B------:R-:W-:Y:S02]  /*d3e0*/  ISETP.GE.AND P0, PT, R4, R209, PT ;  /* 0x000000d10400720c */ /* 0x000fe40003f06270 */
        /* <DEDUP_REMOVED lines=43> */
[----:B------:R-:W-:Y:S01]  /*d6a0*/  ISETP.GT.AND P0, PT, R203, R196, PT ;  /* 0x000000c4cb00720c */ /* 0x000fe20003f04270 */
[----:B------:R-:W-:Y:S02]  /*d6b0*/  FMUL.FTZ R2, R4, c[0x0][0x23c] ;  /* 0x00008f0004027a20 */ /* 0x000fe40000410000 */
[----:B------:R-:W-:Y:S01]  /*d6c0*/  FADD.FTZ R5, -R5, R0 ;  /* 0x0000000005057221 */ /* 0x000fe20000010100 */
[----:B------:R-:W-:Y:S01]  /*d6d0*/  MUFU.EX2 R169, R169 ;  /* 0x000000a900a97308 */ /* 0x000fe20000000800 */
[--C-:B------:R-:W-:Y:S02]  /*d6e0*/  FFMA.FTZ R223, R140, c[0x0][0x23c], -R151.reuse ;  /* 0x00008f008cdf7a23 */ /* 0x100fe40000010897 */
[----:B------:R-:W-:Y:S02]  /*d6f0*/  FMUL.FTZ R0, R5, c[0x0][0x23c] ;  /* 0x00008f0005007a20 */ /* 0x000fe40000410000 */
[--C-:B------:R-:W-:Y:S02]  /*d700*/  FFMA.FTZ R218, R163, c[0x0][0x23c], -R144.reuse ;  /* 0x00008f00a3da7a23 */ /* 0x100fe40000010890 */
[--C-:B------:R-:W-:Y:S02]  /*d710*/  FFMA.FTZ R225, R161, c[0x0][0x23c], -R144.reuse ;  /* 0x00008f00a1e17a23 */ /* 0x100fe40000010890 */
[--C-:B------:R-:W-:Y:S01]  /*d720*/  FFMA.FTZ R222, R143, c[0x0][0x23c], -R144.reuse ;  /* 0x00008f008fde7a23 */ /* 0x100fe20000010890 */
[----:B------:R-:W2:Y:S01]  /*d730*/  MUFU.EX2 R2, R2 ;  /* 0x0000000200027308 */ /* 0x000ea20000000800 */
[--C-:B------:R-:W-:Y:S02]  /*d740*/  FFMA.FTZ R227, R141, c[0x0][0x23c], -R144.reuse ;  /* 0x00008f008de37a23 */ /* 0x100fe40000010890 */
[----:B------:R-:W-:Y:S01]  /*d750*/  LDSM.16.MT88.4 R140, [R185+0xe800] ;  /* 0x00e80000b98c783b */ /* 0x000fe20000004200 */
[----:B-1----:R-:W-:Y:S01]  /*d760*/  F2FP.BF16.PACK_AB R136, R134, R135 ;  /* 0x000000878688723e */ /* 0x002fe200000010ff */
[--C-:B------:R-:W-:Y:S02]  /*d770*/  FFMA.FTZ R224, R160, c[0x0][0x23c], -R151.reuse ;  /* 0x00008f00a0e07a23 */ /* 0x100fe40000010897 */
[--C-:B------:R-:W-:Y:S02]  /*d780*/  FFMA.FTZ R229, R158, c[0x0][0x23c], -R151.reuse ;  /* 0x00008f009ee57a23 */ /* 0x100fe40000010897 */
[--C-:B------:R-:W-:Y:S01]  /*d790*/  FFMA.FTZ R226, R156, c[0x0][0x23c], -R151.reuse ;  /* 0x00008f009ce27a23 */ /* 0x100fe20000010897 */
[----:B------:R-:W1:Y:S01]  /*d7a0*/  MUFU.EX2 R0, R0 ;  /* 0x0000000000007308 */ /* 0x000e620000000800 */
[----:B------:R-:W-:Y:S01]  /*d7b0*/  LDSM.16.MT88.4 R160, [R188+0x11800] ;  /* 0x01180000bca0783b */ /* 0x000fe20000004200 */
[--C-:B------:R-:W-:Y:S02]  /*d7c0*/  FFMA.FTZ R231, R154, c[0x0][0x23c], -R151.reuse ;  /* 0x00008f009ae77a23 */ /* 0x100fe40000010897 */
[--C-:B------:R-:W-:Y:S02]  /*d7d0*/  FFMA.FTZ R228, R159, c[0x0][0x23c], -R144.reuse ;  /* 0x00008f009fe47a23 */ /* 0x100fe40000010890 */
[--C-:B------:R-:W-:Y:S02]  /*d7e0*/  FFMA.FTZ R233, R157, c[0x0][0x23c], -R144.reuse ;  /* 0x00008f009de97a23 */ /* 0x100fe40000010890 */
[--C-:B------:R-:W-:Y:S01]  /*d7f0*/  FFMA.FTZ R230, R155, c[0x0][0x23c], -R144.reuse ;  /* 0x00008f009be67a23 */ /* 0x100fe20000010890 */
[----:B------:R-:W-:Y:S01]  /*d800*/  LDSM.16.MT88.4 R156, [R184+0xf800] ;  /* 0x00f80000b89c783b */ /* 0x000fe20000004200 */
[----:B------:R-:W3:Y:S01]  /*d810*/  MUFU.EX2 R168, R168 ;  /* 0x000000a800a87308 */ /* 0x000ee20000000800 */
[--C-:B------:R-:W-:Y:S02]  /*d820*/  FFMA.FTZ R235, R153, c[0x0][0x23c], -R144.reuse ;  /* 0x00008f0099eb7a23 */ /* 0x100fe40000010890 */
[--C-:B------:R-:W-:Y:S02]  /*d830*/  FFMA.FTZ R232, R152, c[0x0][0x23c], -R151.reuse ;  /* 0x00008f0098e87a23 */ /* 0x100fe40000010897 */
[C---:B--2---:R-:W-:Y:S02]  /*d840*/  FMUL.FTZ R4, R2.reuse, R128 ;  /* 0x0000008002047220 */ /* 0x044fe40000410000 */
[C---:B------:R-:W-:Y:S01]  /*d850*/  FMUL.FTZ R5, R2.reuse, R129 ;  /* 0x0000008102057220 */ /* 0x040fe20000410000 */
[----:B------:R-:W-:Y:S01]  /*d860*/  LDSM.16.MT88.4 R152, [R185+0xf800] ;  /* 0x00f80000b998783b */ /* 0x000fe20000004200 */
[C---:B------:R-:W-:Y:S01]  /*d870*/  FMUL.FTZ R8, R2.reuse, R124 ;  /* 0x0000007c02087220 */ /* 0x040fe20000410000 */
[----:B------:R-:W-:Y:S01]  /*d880*/  MUFU.EX2 R167, R167 ;  /* 0x000000a700a77308 */ /* 0x000fe20000000800 */
[C---:B------:R-:W-:Y:S02]  /*d890*/  FMUL.FTZ R9, R2.reuse, R125 ;  /* 0x0000007d02097220 */ /* 0x040fe40000410000 */
[----:B------:R-:W-:Y:S02]  /*d8a0*/  FMUL.FTZ R16, R2, R116 ;  /* 0x0000007402107220 */ /* 0x000fe40000410000 */
[C---:B-1----:R-:W-:Y:S02]  /*d8b0*/  FMUL.FTZ R6, R0.reuse, R130 ;  /* 0x0000008200067220 */ /* 0x042fe40000410000 */
[C---:B------:R-:W-:Y:S02]  /*d8c0*/  FMUL.FTZ R7, R0.reuse, R131 ;  /* 0x0000008300077220 */ /* 0x040fe40000410000 */
[C---:B------:R-:W-:Y:S01]  /*d8d0*/  FMUL.FTZ R10, R0.reuse, R126 ;  /* 0x0000007e000a7220 */ /* 0x040fe20000410000 */
[----:B------:R-:W1:Y:S01]  /*d8e0*/  MUFU.EX2 R166, R166 ;  /* 0x000000a600a67308 */ /* 0x000e620000000800 */
[----:B------:R-:W-:Y:S01]  /*d8f0*/  FMUL.FTZ R11, R0, R127 ;  /* 0x0000007f000b7220 */ /* 0x000fe20000410000 */
[----:B------:R-:W-:Y:S01]  /*d900*/  LDSM.16.MT88.4 R128, [R186+0xe800] ;  /* 0x00e80000ba80783b */ /* 0x000fe20000004200 */
[----:B------:R-:W-:Y:S01]  /*d910*/  FMUL.FTZ R17, R2, R117 ;  /* 0x0000007502117220 */ /* 0x000fe20000410000 */
[----:B---3--:R-:W-:Y:S01]  /*d920*/  F2FP.BF16.PACK_AB R138, R168, R169 ;  /* 0x000000a9a88a723e */ /* 0x008fe200000010ff */
[C---:B------:R-:W-:Y:S02]  /*d930*/  FMUL.FTZ R18, R0.reuse, R118 ;  /* 0x0000007600127220 */ /* 0x040fe40000410000 */
[----:B------:R-:W-:Y:S02]  /*d940*/  FMUL.FTZ R19, R0, R119 ;  /* 0x0000007700137220 */ /* 0x000fe40000410000 */
[C---:B------:R-:W-:Y:S01]  /*d950*/  FMUL.FTZ R24, R2.reuse, R108 ;  /* 0x0000006c02187220 */ /* 0x040fe20000410000 */
[----:B------:R-:W-:Y:S01]  /*d960*/  MUFU.EX2 R165, R165 ;  /* 0x000000a500a57308 */ /* 0x000fe20000000800 */
[----:B------:R-:W-:Y:S01]  /*d970*/  LDSM.16.MT88.4 R116, [R185+0xc800] ;  /* 0x00c80000b974783b */ /* 0x000fe20000004200 */
[----:B------:R-:W-:Y:S02]  /*d980*/  FMUL.FTZ R25, R2, R109 ;  /* 0x0000006d02197220 */ /* 0x000fe40000410000 */
[C---:B------:R-:W-:Y:S02]  /*d990*/  FMUL.FTZ R26, R0.reuse, R110 ;  /* 0x0000006e001a7220 */ /* 0x040fe40000410000 */
[----:B------:R-:W-:Y:S02]  /*d9a0*/  FMUL.FTZ R27, R0, R111 ;  /* 0x0000006f001b7220 */ /* 0x000fe40000410000 */
[C---:B------:R-:W-:Y:S01]  /*d9b0*/  FMUL.FTZ R32, R2.reuse, R100 ;  /* 0x0000006402207220 */ /* 0x040fe20000410000 */
[----:B------:R-:W-:Y:S01]  /*d9c0*/  LDSM.16.MT88.4 R108, [R184+0xe000] ;  /* 0x00e00000b86c783b */ /* 0x000fe20000004200 */
[----:B------:R-:W2:Y:S01]  /*d9d0*/  MUFU.EX2 R164, R164 ;  /* 0x000000a400a47308 */ /* 0x000ea20000000800 */
[----:B------:R-:W-:Y:S02]  /*d9e0*/  FMUL.FTZ R33, R2, R101 ;  /* 0x0000006502217220 */ /* 0x000fe40000410000 */
[----:B------:R-:W-:Y:S01]  /*d9f0*/  FMUL.FTZ R34, R0, R102 ;  /* 0x0000006600227220 */ /* 0x000fe20000410000 */
[----:B-1----:R-:W-:Y:S01]  /*da00*/  F2FP.BF16.PACK_AB R137, R166, R167 ;  /* 0x000000a7a689723e */ /* 0x002fe200000010ff */
[----:B------:R-:W-:Y:S02]  /*da10*/  FMUL.FTZ R35, R0, R103 ;  /* 0x0000006700237220 */ /* 0x000fe40000410000 */
[----:B------:R-:W-:Y:S01]  /*da20*/  LDSM.16.MT88.4 R100, [R185+0xe000] ;  /* 0x00e00000b964783b */ /* 0x000fe20000004200 */
[--C-:B------:R-:W-:Y:S02]  /*da30*/  FFMA.FTZ R237, R150, c[0x0][0x23c], -R151.reuse ;  /* 0x00008f0096ed7a23 */ /* 0x100fe40000010897 */
[--C-:B------:R-:W-:Y:S01]  /*da40*/  FFMA.FTZ R234, R148, c[0x0][0x23c], -R151.reuse ;  /* 0x00008f0094ea7a23 */ /* 0x100fe20000010897 */
[----:B------:R-:W-:Y:S01]  /*da50*/  MUFU.EX2 R171, R171 ;  /* 0x000000ab00ab7308 */ /* 0x000fe20000000800 */
[--C-:B------:R-:W-:Y:S02]  /*da60*/  FFMA.FTZ R236, R149, c[0x0][0x23c], -R144.reuse ;  /* 0x00008f0095ec7a23 */ /* 0x100fe40000010890 */
[--C-:B------:R-:W-:Y:S01]  /*da70*/  FFMA.FTZ R241, R147, c[0x0][0x23c], -R144.reuse ;  /* 0x00008f0093f17a23 */ /* 0x100fe20000010890 */
[----:B------:R-:W-:Y:S01]  /*da80*/  LDSM.16.MT88.4 R124, [R188+0xe800] ;  /* 0x00e80000bc7c783b */ /* 0x000fe20000004200 */
[--C-:B------:R-:W-:Y:S02]  /*da90*/  FFMA.FTZ R238, R145, c[0x0][0x23c], -R144.reuse ;  /* 0x00008f0091ee7a23 */ /* 0x100fe40000010890 */
[----:B------:R-:W-:Y:S02]  /*daa0*/  FFMA.FTZ R144, R133, c[0x0][0x23c], -R144 ;  /* 0x00008f0085907a23 */ /* 0x000fe40000010890 */
[C---:B------:R-:W-:Y:S01]  /*dab0*/  FMUL.FTZ R36, R2.reuse, R36 ;  /* 0x0000002402247220 */ /* 0x040fe20000410000 */
[----:B------:R-:W-:Y:S01]  /*dac0*/  MUFU.EX2 R216, R216 ;  /* 0x000000d800d87308 */ /* 0x000fe20000000800 */
[----:B------:R-:W-:Y:S01]  /*dad0*/  FMUL.FTZ R37, R2, R37 ;  /* 0x0000002502257220 */ /* 0x000fe20000410000 */
[----:B--2---:R-:W-:Y:S01]  /*dae0*/  F2FP.BF16.PACK_AB R139, R164, R165 ;  /* 0x000000a5a48b723e */ /* 0x004fe200000010ff */
[C---:B------:R-:W-:Y:S02]  /*daf0*/  FMUL.FTZ R38, R0.reuse, R38 ;  /* 0x0000002600267220 */ /* 0x040fe40000410000 */
[----:B------:R-:W-:Y:S02]  /*db00*/  FMUL.FTZ R39, R0, R39 ;  /* 0x0000002700277220 */ /* 0x000fe40000410000 */
[C---:B------:R-:W-:Y:S02]  /*db10*/  FMUL.FTZ R40, R2.reuse, R40 ;  /* 0x0000002802287220 */ /* 0x040fe40000410000 */
[C---:B------:R-:W-:Y:S01]  /*db20*/  HMMA.16816.F32.BF16 R4, R136.reuse, R12, R4 ;  /* 0x0000000c8804723c */ /* 0x040fe20000041804 */
[----:B------:R1:W-:Y:S04]  /*db30*/  MUFU.EX2 R133, R144 ;  /* 0x0000009000857308 */ /* 0x0003e80000000800 */
[C---:B------:R-:W-:Y:S02]  /*db40*/  FMUL.FTZ R41, R2.reuse, R41 ;  /* 0x0000002902297220 */ /* 0x040fe40000410000 */
[C---:B------:R-:W-:Y:S01]  /*db50*/  FMUL.FTZ R12, R2.reuse, R120 ;  /* 0x00000078020c7220 */ /* 0x040fe20000410000 */
[C---:B------:R-:W-:Y:S03]  /*db60*/  HMMA.16816.F32.BF16 R8, R136.reuse, R14, R8 ;  /* 0x0000000e8808723c */ /* 0x040fe60000041808 */
[----:B------:R-:W-:Y:S01]  /*db70*/  MUFU.EX2 R223, R223 ;  /* 0x000000df00df7308 */ /* 0x000fe20000000800 */
[----:B------:R-:W-:Y:S02]  /*db80*/  FMUL.FTZ R13, R2, R121 ;  /* 0x00000079020d7220 */ /* 0x000fe40000410000 */
[C---:B------:R-:W-:Y:S02]  /*db90*/  FMUL.FTZ R42, R0.reuse, R42 ;  /* 0x0000002a002a7220 */ /* 0x040fe40000410000 */
[C---:B------:R-:W-:Y:S04]  /*dba0*/  FMUL.FTZ R14, R0.reuse, R122 ;  /* 0x0000007a000e7220 */ /* 0x040fe80000410000 */
[C---:B------:R-:W-:Y:S01]  /*dbb0*/  FMUL.FTZ R15, R0.reuse, R123 ;  /* 0x0000007b000f7220 */ /* 0x040fe20000410000 */
[----:B------:R-:W-:Y:S01]  /*dbc0*/  MUFU.EX2 R218, R218 ;  /* 0x000000da00da7308 */ /* 0x000fe20000000800 */
[----:B------:R-:W2:Y:S01]  /*dbd0*/  LDSM.16.MT88.4 R120, [R184+0xc000] ;  /* 0x00c00000b878783b */ /* 0x000ea20000004200 */
[----:B------:R-:W-:Y:S02]  /*dbe0*/  FMUL.FTZ R43, R0, R43 ;  /* 0x0000002b002b7220 */ /* 0x000fe40000410000 */
[C---:B------:R-:W-:Y:S02]  /*dbf0*/  FMUL.FTZ R44, R2.reuse, R44 ;  /* 0x0000002c022c7220 */ /* 0x040fe40000410000 */
[C---:B------:R-:W-:Y:S03]  /*dc00*/  HMMA.16816.F32.BF16 R12, R136.reuse, R20, R12 ;  /* 0x00000014880c723c */ /* 0x040fe6000004180c */
[----:B------:R-:W-:Y:S01]  /*dc10*/  FMUL.FTZ R45, R2, R45 ;  /* 0x0000002d022d7220 */ /* 0x000fe20000410000 */
[----:B------:R-:W3:Y:S01]  /*dc20*/  MUFU.EX2 R225, R225 ;  /* 0x000000e100e17308 */ /* 0x000ee20000000800 */
[----:B------:R-:W-:Y:S02]  /*dc30*/  FMUL.FTZ R46, R0, R46 ;  /* 0x0000002e002e7220 */ /* 0x000fe40000410000 */
[C---:B------:R-:W-:Y:S01]  /*dc40*/  FMUL.FTZ R20, R2.reuse, R112 ;  /* 0x0000007002147220 */ /* 0x040fe20000410000 */
[C---:B------:R-:W-:Y:S04]  /*dc50*/  HMMA.16816.F32.BF16 R16, R136.reuse, R22, R16 ;  /* 0x000000168810723c */ /* 0x040fe80000041810 */
[----:B------:R-:W-:Y:S02]  /*dc60*/  FMUL.FTZ R21, R2, R113 ;  /* 0x0000007102157220 */ /* 0x000fe40000410000 */
[C---:B------:R-:W-:Y:S01]  /*dc70*/  FMUL.FTZ R47, R0.reuse, R47 ;  /* 0x0000002f002f7220 */ /* 0x040fe20000410000 */
[----:B------:R-:W-:Y:S01]  /*dc80*/  MUFU.EX2 R222, R222 ;  /* 0x000000de00de7308 */ /* 0x000fe20000000800 */
[C---:B------:R-:W-:Y:S04]  /*dc90*/  FMUL.FTZ R22, R0.reuse, R114 ;  /* 0x0000007200167220 */ /* 0x040fe80000410000 */
[----:B------:R-:W-:Y:S02]  /*dca0*/  FMUL.FTZ R23, R0, R115 ;  /* 0x0000007300177220 */ /* 0x000fe40000410000 */
[----:B------:R-:W4:Y:S01]  /*dcb0*/  LDSM.16.MT88.4 R112, [R188+0xe000] ;  /* 0x00e00000bc70783b */ /* 0x000f220000004200 */
[C---:B------:R-:W-:Y:S02]  /*dcc0*/  FMUL.FTZ R48, R2.reuse, R48 ;  /* 0x0000003002307220 */ /* 0x040fe40000410000 */
[----:B------:R-:W-:Y:S01]  /*dcd0*/  FMUL.FTZ R49, R2, R49 ;  /* 0x0000003102317220 */ /* 0x000fe20000410000 */
[----:B------:R-:W-:Y:S01]  /*dce0*/  MUFU.EX2 R227, R227 ;  /* 0x000000e300e37308 */ /* 0x000fe20000000800 */
[C---:B------:R-:W-:Y:S03]  /*dcf0*/  HMMA.16816.F32.BF16 R20, R136.reuse, R28, R20 ;  /* 0x0000001c8814723c */ /* 0x040fe60000041814 */
[C---:B------:R-:W-:Y:S02]  /*dd00*/  FMUL.FTZ R50, R0.reuse, R50 ;  /* 0x0000003200327220 */ /* 0x040fe40000410000 */
        /* <DEDUP_REMOVED lines=9> */
[----:B------:R-:W5:Y:S01]  /*dda0*/  LDSM.16.MT88.4 R104, [R186+0xe000] ;  /* 0x00e00000ba68783b */ /* 0x000f620000004200 */
[----:B------:R-:W-:Y:S02]  /*ddb0*/  FMUL.FTZ R53, R2, R53 ;  /* 0x0000003502357220 */ /* 0x000fe40000410000 */
[C---:B------:R-:W-:Y:S02]  /*ddc0*/  FMUL.FTZ R54, R0.reuse, R54 ;  /* 0x0000003600367220 */ /* 0x040fe40000410000 */
[C---:B--2---:R-:W-:Y:S02]  /*ddd0*/  HMMA.16816.F32.BF16 R28, R136.reuse, R120, R28 ;  /* 0x00000078881c723c */ /* 0x044fe4000004181c */
[----:B------:R-:W-:Y:S01]  /*dde0*/  MUFU.EX2 R226, R226 ;  /* 0x000000e200e27308 */ /* 0x000fe20000000800 */
[----:B------:R-:W-:Y:S02]  /*ddf0*/  FMUL.FTZ R55, R0, R55 ;  /* 0x0000003700377220 */ /* 0x000fe40000410000 */
[C---:B------:R-:W-:Y:S02]  /*de00*/  FMUL.FTZ R56, R2.reuse, R56 ;  /* 0x0000003802387220 */ /* 0x040fe40000410000 */
[----:B------:R-:W-:Y:S01]  /*de10*/  FMUL.FTZ R57, R2, R57 ;  /* 0x0000003902397220 */ /* 0x000fe20000410000 */
[C---:B------:R-:W-:Y:S01]  /*de20*/  HMMA.16816.F32.BF16 R32, R136.reuse, R122, R32 ;  /* 0x0000007a8820723c */ /* 0x040fe20000041820 */
[----:B------:R-:W-:Y:S03]  /*de30*/  LDSM.16.MT88.4 R120, [R184+0xc800] ;  /* 0x00c80000b878783b */ /* 0x000fe60000004200 */
[C---:B------:R-:W-:Y:S01]  /*de40*/  FMUL.FTZ R58, R0.reuse, R58 ;  /* 0x0000003a003a7220 */ /* 0x040fe20000410000 */
[----:B------:R-:W-:Y:S01]  /*de50*/  MUFU.EX2 R231, R231 ;  /* 0x000000e700e77308 */ /* 0x000fe20000000800 */
[----:B------:R-:W-:Y:S02]  /*de60*/  FMUL.FTZ R59, R0, R59 ;  /* 0x0000003b003b7220 */ /* 0x000fe40000410000 */
[C---:B----4-:R-:W-:Y:S04]  /*de70*/  HMMA.16816.F32.BF16 R36, R136.reuse, R112, R36 ;  /* 0x000000708824723c */ /* 0x050fe80000041824 */
[C---:B------:R-:W-:Y:S02]  /*de80*/  FMUL.FTZ R60, R2.reuse, R60 ;  /* 0x0000003c023c7220 */ /* 0x040fe40000410000 */
[----:B------:R-:W-:Y:S01]  /*de90*/  FMUL.FTZ R61, R2, R61 ;  /* 0x0000003d023d7220 */ /* 0x000fe20000410000 */
[----:B------:R-:W-:Y:S01]  /*dea0*/  MUFU.EX2 R228, R228 ;  /* 0x000000e400e47308 */ /* 0x000fe20000000800 */
[C---:B------:R-:W-:Y:S01]  /*deb0*/  HMMA.16816.F32.BF16 R40, R136.reuse, R114, R40 ;  /* 0x000000728828723c */ /* 0x040fe20000041828 */
[----:B------:R-:W-:Y:S03]  /*dec0*/  LDSM.16.MT88.4 R112, [R188+0xc800] ;  /* 0x00c80000bc70783b */ /* 0x000fe60000004200 */
[C---:B------:R-:W-:Y:S02]  /*ded0*/  FMUL.FTZ R62, R0.reuse, R62 ;  /* 0x0000003e003e7220 */ /* 0x040fe40000410000 */
[----:B------:R-:W-:Y:S02]  /*dee0*/  FMUL.FTZ R63, R0, R63 ;  /* 0x0000003f003f7220 */ /* 0x000fe40000410000 */
[C---:B------:R-:W-:Y:S01]  /*def0*/  FMUL.FTZ R64, R2.reuse, R64 ;  /* 0x0000004002407220 */ /* 0x040fe20000410000 */
[----:B------:R-:W-:Y:S01]  /*df00*/  MUFU.EX2 R233, R233 ;  /* 0x000000e900e97308 */ /* 0x000fe20000000800 */
[C---:B-----5:R-:W-:Y:S03]  /*df10*/  HMMA.16816.F32.BF16 R44, R136.reuse, R104, R44 ;  /* 0x00000068882c723c */ /* 0x060fe6000004182c */
[----:B------:R-:W-:Y:S02]  /*df20*/  FMUL.FTZ R65, R2, R65 ;  /* 0x0000004102417220 */ /* 0x000fe40000410000 */
[C---:B------:R-:W-:Y:S02]  /*df30*/  FMUL.FTZ R66, R0.reuse, R66 ;  /* 0x0000004200427220 */ /* 0x040fe40000410000 */
[----:B------:R-:W-:Y:S01]  /*df40*/  FMUL.FTZ R67, R0, R67 ;  /* 0x0000004300437220 */ /* 0x000fe20000410000 */
[C---:B------:R-:W-:Y:S01]  /*df50*/  HMMA.16816.F32.BF16 R48, R136.reuse, R106, R48 ;  /* 0x0000006a8830723c */ /* 0x040fe20000041830 */
[----:B------:R-:W2:Y:S01]  /*df60*/  LDSM.16.MT88.4 R104, [R188+0x10000] ;  /* 0x01000000bc68783b */ /* 0x000ea20000004200 */
[----:B------:R-:W-:Y:S02]  /*df70*/  MUFU.EX2 R230, R230 ;  /* 0x000000e600e67308 */ /* 0x000fe40000000800 */
        /* <DEDUP_REMOVED lines=11> */
[C---:B------:R-:W-:Y:S04]  /*e030*/  HMMA.16816.F32.BF16 R60, R136.reuse, R108, R60 ;  /* 0x0000006c883c723c */ /* 0x040fe8000004183c */
[C---:B------:R-:W-:Y:S02]  /*e040*/  FMUL.FTZ R74, R0.reuse, R74 ;  /* 0x0000004a004a7220 */ /* 0x040fe40000410000 */
[----:B------:R-:W-:Y:S02]  /*e050*/  FMUL.FTZ R75, R0, R75 ;  /* 0x0000004b004b7220 */ /* 0x000fe40000410000 */
[C---:B------:R-:W-:Y:S01]  /*e060*/  HMMA.16816.F32.BF16 R64, R136.reuse, R110, R64 ;  /* 0x0000006e8840723c */ /* 0x040fe20000041840 */
[----:B------:R-:W5:Y:S01]  /*e070*/  LDSM.16.MT88.4 R108, [R185+0x10000] ;  /* 0x01000000b96c783b */ /* 0x000f620000004200 */
[----:B------:R-:W-:Y:S02]  /*e080*/  MUFU.EX2 R237, R237 ;  /* 0x000000ed00ed7308 */ /* 0x000fe40000000800 */
[C---:B------:R-:W-:Y:S02]  /*e090*/  FMUL.FTZ R84, R2.reuse, R84 ;  /* 0x0000005402547220 */ /* 0x040fe40000410000 */
[----:B------:R-:W-:Y:S02]  /*e0a0*/  FMUL.FTZ R85, R2, R85 ;  /* 0x0000005502557220 */ /* 0x000fe40000410000 */
[C---:B------:R-:W-:Y:S01]  /*e0b0*/  FMUL.FTZ R86, R0.reuse, R86 ;  /* 0x0000005600567220 */ /* 0x040fe20000410000 */
[C---:B--2---:R-:W-:Y:S03]  /*e0c0*/  HMMA.16816.F32.BF16 R68, R136.reuse, R104, R68 ;  /* 0x000000688844723c */ /* 0x044fe60000041844 */
[----:B------:R-:W-:Y:S01]  /*e0d0*/  FMUL.FTZ R87, R0, R87 ;  /* 0x0000005700577220 */ /* 0x000fe20000410000 */
[----:B------:R-:W-:Y:S01]  /*e0e0*/  MUFU.EX2 R234, R234 ;  /* 0x000000ea00ea7308 */ /* 0x000fe20000000800 */
[--C-:B------:R-:W-:Y:S02]  /*e0f0*/  FFMA.FTZ R170, R170, c[0x0][0x23c], -R151.reuse ;  /* 0x00008f00aaaa7a23 */ /* 0x100fe40000010897 */
[----:B------:R-:W-:Y:S01]  /*e100*/  FFMA.FTZ R151, R146, c[0x0][0x23c], -R151 ;  /* 0x00008f0092977a23 */ /* 0x000fe20000010897 */
[C---:B------:R-:W-:Y:S01]  /*e110*/  HMMA.16816.F32.BF16 R72, R136.reuse, R106, R72 ;  /* 0x0000006a8848723c */ /* 0x040fe20000041848 */
[----:B------:R-:W2:Y:S03]  /*e120*/  LDSM.16.MT88.4 R104, [R184+0x10000] ;  /* 0x01000000b868783b */ /* 0x000ea60000004200 */
[C---:B------:R-:W-:Y:S02]  /*e130*/  FMUL.FTZ R76, R2.reuse, R76 ;  /* 0x0000004c024c7220 */ /* 0x040fe40000410000 */
[----:B------:R-:W-:Y:S01]  /*e140*/  FMUL.FTZ R77, R2, R77 ;  /* 0x0000004d024d7220 */ /* 0x000fe20000410000 */
[----:B------:R-:W5:Y:S01]  /*e150*/  MUFU.EX2 R170, R170 ;  /* 0x000000aa00aa7308 */ /* 0x000f620000000800 */
[C---:B------:R-:W-:Y:S01]  /*e160*/  FMUL.FTZ R78, R0.reuse, R78 ;  /* 0x0000004e004e7220 */ /* 0x040fe20000410000 */
[----:B-1----:R-:W-:Y:S03]  /*e170*/  LDSM.16.MT88.4 R144, [R188+0xf800] ;  /* 0x00f80000bc90783b */ /* 0x002fe60000004200 */
[----:B------:R-:W-:Y:S02]  /*e180*/  FMUL.FTZ R79, R0, R79 ;  /* 0x0000004f004f7220 */ /* 0x000fe40000410000 */
[C---:B------:R-:W-:Y:S02]  /*e190*/  FMUL.FTZ R88, R2.reuse, R88 ;  /* 0x0000005802587220 */ /* 0x040fe40000410000 */
[----:B------:R-:W-:Y:S01]  /*e1a0*/  FMUL.FTZ R89, R2, R89 ;  /* 0x0000005902597220 */ /* 0x000fe20000410000 */
[----:B------:R1:W1:Y:S01]  /*e1b0*/  MUFU.EX2 R239, R151 ;  /* 0x0000009700ef7308 */ /* 0x0002620000000800 */
[----:B------:R-:W-:Y:S01]  /*e1c0*/  FMUL.FTZ R90, R0, R90 ;  /* 0x0000005a005a7220 */ /* 0x000fe20000410000 */
[C---:B----4-:R-:W-:Y:S03]  /*e1d0*/  HMMA.16816.F32.BF16 R76, R136.reuse, R100, R76 ;  /* 0x00000064884c723c */ /* 0x050fe6000004184c */
[C---:B------:R-:W-:Y:S02]  /*e1e0*/  FMUL.FTZ R80, R2.reuse, R80 ;  /* 0x0000005002507220 */ /* 0x040fe40000410000 */
[----:B------:R-:W-:Y:S02]  /*e1f0*/  FMUL.FTZ R81, R2, R81 ;  /* 0x0000005102517220 */ /* 0x000fe40000410000 */
[C---:B------:R-:W-:Y:S01]  /*e200*/  FMUL.FTZ R82, R0.reuse, R82 ;  /* 0x0000005200527220 */ /* 0x040fe20000410000 */
[----:B---3--:R-:W-:Y:S01]  /*e210*/  F2FP.BF16.PACK_AB R101, R225, R218 ;  /* 0x000000dae165723e */ /* 0x008fe200000010ff */
[C---:B------:R-:W-:Y:S01]  /*e220*/  FMUL.FTZ R83, R0.reuse, R83 ;  /* 0x0000005300537220 */ /* 0x040fe20000410000 */
[----:B------:R-:W-:Y:S02]  /*e230*/  MUFU.EX2 R236, R236 ;  /* 0x000000ec00ec7308 */ /* 0x000fe40000000800 */
[----:B------:R-:W-:Y:S01]  /*e240*/  FMUL.FTZ R91, R0, R91 ;  /* 0x0000005b005b7220 */ /* 0x000fe20000410000 */
[----:B-----5:R-:W-:Y:S01]  /*e250*/  F2FP.BF16.PACK_AB R100, R171, R170 ;  /* 0x000000aaab64723e */ /* 0x020fe200000010ff */
[C---:B------:R-:W-:Y:S02]  /*e260*/  FMUL.FTZ R92, R2.reuse, R92 ;  /* 0x0000005c025c7220 */ /* 0x040fe40000410000 */
[C---:B------:R-:W-:Y:S03]  /*e270*/  HMMA.16816.F32.BF16 R80, R136.reuse, R102, R80 ;  /* 0x000000668850723c */ /* 0x040fe60000041850 */
[----:B------:R-:W-:Y:S01]  /*e280*/  FMUL.FTZ R93, R2, R93 ;  /* 0x0000005d025d7220 */ /* 0x000fe20000410000 */
[----:B------:R-:W3:Y:S01]  /*e290*/  MUFU.EX2 R241, R241 ;  /* 0x000000f100f17308 */ /* 0x000ee20000000800 */
[C---:B------:R-:W-:Y:S01]  /*e2a0*/  FMUL.FTZ R94, R0.reuse, R94 ;  /* 0x0000005e005e7220 */ /* 0x040fe20000410000 */
[----:B-1----:R-:W-:Y:S01]  /*e2b0*/  LDSM.16.MT88.4 R148, [R186+0xf800] ;  /* 0x00f80000ba94783b */ /* 0x002fe20000004200 */
[----:B------:R-:W-:Y:S01]  /*e2c0*/  FMUL.FTZ R95, R0, R95 ;  /* 0x0000005f005f7220 */ /* 0x000fe20000410000 */
[C---:B------:R-:W-:Y:S04]  /*e2d0*/  HMMA.16816.F32.BF16 R84, R136.reuse, R108, R84 ;  /* 0x0000006c8854723c */ /* 0x040fe80000041854 */
[C---:B------:R-:W-:Y:S01]  /*e2e0*/  FMUL.FTZ R96, R2.reuse, R96 ;  /* 0x0000006002607220 */ /* 0x040fe20000410000 */
[----:B------:R-:W-:Y:S01]  /*e2f0*/  F2FP.BF16.PACK_AB R102, R223, R216 ;  /* 0x000000d8df66723e */ /* 0x000fe200000010ff */
[----:B------:R-:W-:Y:S01]  /*e300*/  FMUL.FTZ R97, R2, R97 ;  /* 0x0000006102617220 */ /* 0x000fe20000410000 */
[----:B------:R-:W-:Y:S01]  /*e310*/  F2FP.BF16.PACK_AB R103, R227, R222 ;  /* 0x000000dee367723e */ /* 0x000fe200000010ff */
[C---:B------:R-:W-:Y:S01]  /*e320*/  HMMA.16816.F32.BF16 R88, R136.reuse, R110, R88 ;  /* 0x0000006e8858723c */ /* 0x040fe20000041858 */
[----:B------:R-:W1:Y:S01]  /*e330*/  LDSM.16.MT88.4 R108, [R186+0xc800] ;  /* 0x00c80000ba6c783b */ /* 0x000e620000004200 */
[----:B------:R-:W4:Y:S02]  /*e340*/  MUFU.EX2 R238, R238 ;  /* 0x000000ee00ee7308 */ /* 0x000f240000000800 */
[C---:B------:R-:W-:Y:S02]  /*e350*/  FMUL.FTZ R98, R0.reuse, R98 ;  /* 0x0000006200627220 */ /* 0x040fe40000410000 */
[----:B------:R-:W-:Y:S02]  /*e360*/  FMUL.FTZ R99, R0, R99 ;  /* 0x0000006300637220 */ /* 0x000fe40000410000 */
[C---:B--2---:R-:W-:Y:S04]  /*e370*/  HMMA.16816.F32.BF16 R92, R136.reuse, R104, R92 ;  /* 0x00000068885c723c */ /* 0x044fe8000004185c */
[----:B------:R-:W-:Y:S02]  /*e380*/  FFMA.FTZ R135, R2, R219, R135 ;  /* 0x000000db02877223 */ /* 0x000fe40000010087 */
[----:B------:R-:W-:Y:S02]  /*e390*/  FFMA.FTZ R167, R0, R217, R167 ;  /* 0x000000d900a77223 */ /* 0x000fe400000100a7 */
[----:B------:R-:W-:Y:S01]  /*e3a0*/  HMMA.16816.F32.BF16 R96, R136, R106, R96 ;  /* 0x0000006a8860723c */ /* 0x000fe20000041860 */
[----:B------:R-:W2:Y:S03]  /*e3b0*/  LDSM.16.MT88.4 R104, [R184+0xe800] ;  /* 0x00e80000b868783b */ /* 0x000ea60000004200 */
[----:B------:R-:W-:Y:S02]  /*e3c0*/  FADD.FTZ R134, R134, R135 ;  /* 0x0000008786867221 */ /* 0x000fe40000010000 */
[----:B------:R-:W-:Y:S01]  /*e3d0*/  FADD.FTZ R166, R166, R167 ;  /* 0x000000a7a6a67221 */ /* 0x000fe20000010000 */
[----:B------:R-:W-:Y:S01]  /*e3e0*/  F2FP.BF16.PACK_AB R136, R237, R232 ;  /* 0x000000e8ed88723e */ /* 0x000fe200000010ff */
[C---:B------:R-:W-:Y:S05]  /*e3f0*/  HMMA.16816.F32.BF16 R4, R100.reuse, R112, R4 ;  /* 0x000000706404723c */ /* 0x040fea0000041804 */
[----:B------:R-:W-:Y:S01]  /*e400*/  F2FP.BF16.PACK_AB R138, R239, R234 ;  /* 0x000000eaef8a723e */ /* 0x000fe200000010ff */
[----:B------:R-:W-:Y:S01]  /*e410*/  IMAD.MOV.U32 R0, RZ, RZ, R3 ;  /* 0x000000ffff007224 */ /* 0x000fe200078e0003 */
[----:B---3--:R-:W-:Y:S01]  /*e420*/  F2FP.BF16.PACK_AB R137, R241, R236 ;  /* 0x000000ecf189723e */ /* 0x008fe200000010ff */
[C---:B------:R-:W-:Y:S01]  /*e430*/  HMMA.16816.F32.BF16 R8, R100.reuse, R114, R8 ;  /* 0x000000726408723c */ /* 0x040fe20000041808 */
[----:B------:R-:W-:Y:S03]  /*e440*/  LDSM.16.MT88.4 R112, [R186+0x10800] ;  /* 0x01080000ba70783b */ /* 0x000fe60000004200 */
[----:B----4-:R-:W-:Y:S01]  /*e450*/  F2FP.BF16.PACK_AB R139, R133, R238 ;  /* 0x000000ee858b723e */ /* 0x010fe200000010ff */
[----:B------:R-:W-:Y:S03]  /*e460*/  IMAD.MOV.U32 R2, RZ, RZ, R132 ;  /* 0x000000ffff027224 */ /* 0x000fe600078e0084 */
        /* <DEDUP_REMOVED lines=25> */
[----:B------:R-:W3:Y:S07]  /*e600*/  LDSM.16.MT88.4 R112, [R185+0xd000] ;  /* 0x00d00000b970783b */ /* 0x000eee0000004200 */
[C---:B--2---:R-:W-:Y:S08]  /*e610*/  HMMA.16816.F32.BF16 R84, R100.reuse, R104, R84 ;  /* 0x000000686454723c */ /* 0x044ff00000041854 */
[C---:B------:R-:W-:Y:S01]  /*e620*/  HMMA.16816.F32.BF16 R88, R100.reuse, R106, R88 ;  /* 0x0000006a6458723c */ /* 0x040fe20000041858 */
[----:B------:R-:W2:Y:S07]  /*e630*/  LDSM.16.MT88.4 R104, [R188+0xf000] ;  /* 0x00f00000bc68783b */ /* 0x000eae0000004200 */
[C---:B------:R-:W-:Y:S08]  /*e640*/  HMMA.16816.F32.BF16 R92, R100.reuse, R116, R92 ;  /* 0x00000074645c723c */ /* 0x040ff0000004185c */
[----:B------:R-:W-:Y:S01]  /*e650*/  HMMA.16816.F32.BF16 R96, R100, R118, R96 ;  /* 0x000000766460723c */ /* 0x000fe20000041860 */
[----:B------:R-:W4:Y:S06]  /*e660*/  LDSM.16.MT88.4 R116, [R186+0xf000] ;  /* 0x00f00000ba74783b */ /* 0x000f2c0000004200 */
[----:B------:R-:W-:Y:S02]  /*e670*/  F2FP.BF16.PACK_AB R100, R229, R224 ;  /* 0x000000e0e564723e */ /* 0x000fe400000010ff */
[----:B------:R-:W-:Y:S03]  /*e680*/  F2FP.BF16.PACK_AB R102, R231, R226 ;  /* 0x000000e2e766723e */ /* 0x000fe600000010ff */
[----:B------:R-:W-:Y:S02]  /*e690*/  F2FP.BF16.PACK_AB R101, R233, R228 ;  /* 0x000000e4e965723e */ /* 0x000fe400000010ff */
[----:B------:R-:W-:Y:S07]  /*e6a0*/  F2FP.BF16.PACK_AB R103, R235, R230 ;  /* 0x000000e6eb67723e */ /* 0x000fee00000010ff */
[C---:B-1----:R-:W-:Y:S08]  /*e6b0*/  HMMA.16816.F32.BF16 R4, R100.reuse, R108, R4 ;  /* 0x0000006c6404723c */ /* 0x042ff00000041804 */
[C---:B------:R-:W-:Y:S01]  /*e6c0*/  HMMA.16816.F32.BF16 R8, R100.reuse, R110, R8 ;  /* 0x0000006e6408723c */ /* 0x040fe20000041808 */
[----:B------:R-:W1:Y:S07]  /*e6d0*/  LDSM.16.MT88.4 R108, [R185+0xf000] ;  /* 0x00f00000b96c783b */ /* 0x000e6e0000004200 */
        /* <DEDUP_REMOVED lines=8> */
[C---:B--2---:R-:W-:Y:S08]  /*e760*/  HMMA.16816.F32.BF16 R36, R100.reuse, R104, R36 ;  /* 0x000000686424723c */ /* 0x044ff00000041824 */
[C---:B------:R-:W-:Y:S01]  /*e770*/  HMMA.16816.F32.BF16 R40, R100.reuse, R106, R40 ;  /* 0x0000006a6428723c */ /* 0x040fe20000041828 */
[----:B------:R-:W2:Y:S07]  /*e780*/  LDSM.16.MT88.4 R104, [R188+0x11000] ;  /* 0x01100000bc68783b */ /* 0x000eae0000004200 */
[C---:B----4-:R-:W-:Y:S08]  /*e790*/  HMMA.16816.F32.BF16 R44, R100.reuse, R116, R44 ;  /* 0x00000074642c723c */ /* 0x050ff0000004182c */
[C---:B------:R-:W-:Y:S01]  /*e7a0*/  HMMA.16816.F32.BF16 R48, R100.reuse, R118, R48 ;  /* 0x000000766430723c */ /* 0x040fe20000041830 */
[----:B------:R-:W4:Y:S07]  /*e7b0*/  LDSM.16.MT88.4 R116, [R186+0x11000] ;  /* 0x01100000ba74783b */ /* 0x000f2e0000004200 */
        /* <DEDUP_REMOVED lines=9> */
[C---:B----4-:R-:W-:Y:S08]  /*e850*/  HMMA.16816.F32.BF16 R76, R100.reuse, R116, R76 ;  /* 0x00000074644c723c */ /* 0x050ff0000004184c */
[C---:B------:R-:W-:Y:S01]  /*e860*/  HMMA.16816.F32.BF16 R80, R100.reuse, R118, R80 ;  /* 0x000000766450723c */ /* 0x040fe20000041850 */
[----:B------:R-:W2:Y:S07]  /*e870*/  LDSM.16.MT88.4 R116, [R186+0xd800] ;  /* 0x00d80000ba74783b */ /* 0x000eae0000004200 */
[C---:B-1----:R-:W-:Y:S08]  /*e880*/  HMMA.16816.F32.BF16 R84, R100.reuse, R108, R84 ;  /* 0x0000006c6454723c */ /* 0x042ff00000041854 */
[C---:B------:R-:W-:Y:S08]  /*e890*/  HMMA.16816.F32.BF16 R88, R100.reuse, R110, R88 ;  /* 0x0000006e6458723c */ /* 0x040ff00000041858 */
[C---:B---3--:R-:W-:Y:S08]  /*e8a0*/  HMMA.16816.F32.BF16 R92, R100.reuse, R112, R92 ;  /* 0x00000070645c723c */ /* 0x048ff0000004185c */
[----:B------:R-:W-:Y:S08]  /*e8b0*/  HMMA.16816.F32.BF16 R96, R100, R114, R96 ;  /* 0x000000726460723c */ /* 0x000ff00000041860 */
[C---:B------:R-:W-:Y:S01]  /*e8c0*/  HMMA.16816.F32.BF16 R128, R136.reuse, R124, R4 ;  /* 0x0000007c8880723c */ /* 0x040fe20000041804 */
[----:B------:R-:W1:Y:S07]  /*e8d0*/  LDSM.16.MT88.4 R4, [R186+0x11800] ;  /* 0x01180000ba04783b */ /* 0x000e6e0000004200 */
[C---:B------:R-:W-:Y:S01]  /*e8e0*/  HMMA.16816.F32.BF16 R124, R136.reuse, R126, R8 ;  /* 0x0000007e887c723c */ /* 0x040fe20000041808 */
[----:B------:R-:W3:Y:S07]  /*e8f0*/  LDSM.16.MT88.4 R8, [R185+0x11800] ;  /* 0x01180000b908783b */ /* 0x000eee0000004200 */
[C---:B--2---:R-:W-:Y:S01]  /*e900*/  HMMA.16816.F32.BF16 R120, R136.reuse, R116, R12 ;  /* 0x000000748878723c */ /* 0x044fe2000004180c */
[----:B------:R-:W2:Y:S07]  /*e910*/  LDSM.16.MT88.4 R12, [R184+0x11800] ;  /* 0x01180000b80c783b */ /* 0x000eae0000004200 */
        /* <DEDUP_REMOVED lines=50> */
.L_x_2807:
[----:B------:R-:W1:Y:S01]  /*ec40*/  SHFL.BFLY PT, R0, R217, 0x2, 0x1f ;  /* 0x0c401f00d9007f89 */ /* 0x000e6200000e0000 */
[----:B------:R-:W-:Y:S01]  /*ec50*/  MOV R7, 0x3f800000 ;  /* 0x3f80000000077802 */ /* 0x000fe20000000f00 */
[----:B------:R-:W-:Y:S01]  /*ec60*/  ULDC.64 UR4, c[0x0][0x118] ;  /* 0x0000460000047ab9 */ /* 0x000fe20000000a00 */
[----:B------:R-:W-:Y:S01]  /*ec70*/  MOV R6, 0x3f800000 ;  /* 0x3f80000000067802 */ /* 0x000fe20000000f00 */
[----:B------:R-:W2:Y:S01]  /*ec80*/  SHFL.BFLY PT, R2, R219, 0x2, 0x1f ;  /* 0x0c401f00db027f89 */ /* 0x000ea200000e0000 */
[----:B------:R-:W-:Y:S03]  /*ec90*/  BSSY B0, `(.L_x_2812) ;  /* 0x0000113000007945 */ /* 0x000fe60003800000 */
[----:B------:R-:W-:Y:S01]  /*eca0*/  BAR.SYNC.DEFER_BLOCKING 0x0 ;  /* 0x0000000000007b1d */ /* 0x000fe20000010000 */
[----:B-1----:R-:W-:-:S05]  /*ecb0*/  FADD.FTZ R5, R0, R217 ;  /* 0x000000d900057221 */ /* 0x002fca0000010000 */
[----:B------:R-:W1:Y:S01]  /*ecc0*/  S2R R0, SR_TID.X ;  /* 0x0000000000007919 */ /* 0x000e620000002100 */
[----:B--2---:R-:W-:-:S03]  /*ecd0*/  FADD.FTZ R11, R2, R219 ;  /* 0x000000db020b7221 */ /* 0x004fc60000010000 */
[----:B------:R-:W2:Y:S04]  /*ece0*/  SHFL.BFLY PT, R2, R5, 0x1, 0x1f ;  /* 0x0c201f0005027f89 */ /* 0x000ea800000e0000 */
[----:B------:R-:W3:Y:S01]  /*ecf0*/  SHFL.BFLY PT, R4, R11, 0x1, 0x1f ;  /* 0x0c201f000b047f89 */ /* 0x000ee200000e0000 */
[----:B-1----:R-:W-:-:S04]  /*ed00*/  SHF.R.S32.HI R9, RZ, 0x1f, R0 ;  /* 0x0000001fff097819 */ /* 0x002fc80000011400 */
[-C--:B------:R-:W-:Y:S01]  /*ed10*/  LEA.HI R8, R9, R0.reuse, RZ, 0x2 ;  /* 0x0000000009087211 */ /* 0x080fe200078f10ff */
[----:B--2---:R-:W-:Y:S01]  /*ed20*/  FADD.FTZ R2, R5, R2 ;  /* 0x0000000205027221 */ /* 0x004fe20000010000 */
[----:B------:R-:W-:Y:S02]  /*ed30*/  LEA.HI R12, R9, R0, RZ, 0x4 ;  /* 0x00000000090c7211 */ /* 0x000fe400078f20ff */
[----:B------:R-:W-:Y:S01]  /*ed40*/  SHF.R.S32.HI R10, RZ, 0x2, R8 ;  /* 0x00000002ff0a7819 */ /* 0x000fe20000011408 */
[----:B---3--:R-:W-:Y:S01]  /*ed50*/  FADD.FTZ R4, R11, R4 ;  /* 0x000000040b047221 */ /* 0x008fe20000010000 */
[----:B------:R-:W-:Y:S02]  /*ed60*/  SHF.R.S32.HI R5, RZ, 0x1f, R8 ;  /* 0x0000001fff057819 */ /* 0x000fe40000011408 */
[----:B------:R-:W-:Y:S02]  /*ed70*/  FSETP.NE.FTZ.AND P3, PT, R2, RZ, PT ;  /* 0x000000ff0200720b */ /* 0x000fe40003f75000 */
[----:B------:R-:W-:-:S02]  /*ed80*/  LEA.HI R5, R5, R10, RZ, 0x3 ;  /* 0x0000000a05057211 */ /* 0x000fc400078f18ff */
[----:B------:R-:W-:Y:S02]  /*ed90*/  FSETP.NE.FTZ.AND P4, PT, R4, RZ, PT ;  /* 0x000000ff0400720b */ /* 0x000fe40003f95000 */
[----:B------:R-:W-:Y:S02]  /*eda0*/  LOP3.LUT R5, R5, 0xfffffff8, RZ, 0xc0, !PT ;  /* 0xfffffff805057812 */ /* 0x000fe400078ec0ff */
[----:B------:R-:W-:Y:S02]  /*edb0*/  LEA.HI R9, R9, R0, RZ, 0x5 ;  /* 0x0000000009097211 */ /* 0x000fe400078f28ff */
[----:B------:R-:W-:Y:S02]  /*edc0*/  IADD3 R5, R10, -R5, RZ ;  /* 0x800000050a057210 */ /* 0x000fe40007ffe0ff */
[----:B------:R-:W1:Y:S01]  /*edd0*/  S2R R10, SR_TID.X ;  /* 0x00000000000a7919 */ /* 0x000e620000002100 */
[----:B------:R-:W-:Y:S01]  /*ede0*/  LOP3.LUT R17, R8, 0x1ffffffc, RZ, 0xc0, !PT ;  /* 0x1ffffffc08117812 */ /* 0x000fe200078ec0ff */
[----:B------:R-:W2:Y:S01]  /*edf0*/  @P3 MUFU.RCP R6, R2 ;  /* 0x0000000200063308 */ /* 0x000ea20000001000 */
[----:B------:R-:W-:-:S02]  /*ee00*/  LOP3.LUT R13, R12, 0xfffffff0, RZ, 0xc0, !PT ;  /* 0xfffffff00c0d7812 */ /* 0x000fc400078ec0ff */
[----:B------:R-:W-:Y:S02]  /*ee10*/  SHF.R.S32.HI R12, RZ, 0x5, R9 ;  /* 0x00000005ff0c7819 */ /* 0x000fe40000011409 */
[-C--:B------:R-:W-:Y:S02]  /*ee20*/  IADD3 R17, -R17, R0.reuse, RZ ;  /* 0x0000000011117210 */ /* 0x080fe40007ffe1ff */
[----:B------:R-:W-:Y:S01]  /*ee30*/  IADD3 R13, -R13, R0, RZ ;  /* 0x000000000d0d7210 */ /* 0x000fe20007ffe1ff */
[----:B------:R-:W3:Y:S01]  /*ee40*/  @P4 MUFU.RCP R7, R4 ;  /* 0x0000000400074308 */ /* 0x000ee20000001000 */
[C---:B------:R-:W-:Y:S02]  /*ee50*/  LOP3.LUT R16, R5.reuse, 0x1, RZ, 0xc0, !PT ;  /* 0x0000000105107812 */ /* 0x040fe400078ec0ff */
[----:B------:R-:W-:Y:S02]  /*ee60*/  SHF.L.U32 R19, R5, 0x6, RZ ;  /* 0x0000000605137819 */ /* 0x000fe400000006ff */
[----:B------:R-:W-:-:S02]  /*ee70*/  ISETP.NE.U32.AND P0, PT, R16, 0x1, PT ;  /* 0x000000011000780c */ /* 0x000fc40003f05070 */
[----:B------:R-:W-:Y:S01]  /*ee80*/  LOP3.LUT R19, R19, 0x1c0, RZ, 0xc0, !PT ;  /* 0x000001c013137812 */ /* 0x000fe200078ec0ff */
[C---:B--2---:R-:W-:Y:S01]  /*ee90*/  FMUL.FTZ R131, R6.reuse, R131 ;  /* 0x0000008306837220 */ /* 0x044fe20000410000 */
[----:B------:R-:W-:Y:S01]  /*eea0*/  R2P PR, R5, 0x6 ;  /* 0x0000000605007804 */ /* 0x000fe20000000000 */
[C---:B------:R-:W-:Y:S01]  /*eeb0*/  FMUL.FTZ R130, R6.reuse, R130 ;  /* 0x0000008206827220 */ /* 0x040fe20000410000 */
[----:B------:R-:W-:Y:S01]  /*eec0*/  LEA.HI R19, R19, R19, RZ, 0x1d ;  /* 0x0000001313137211 */ /* 0x000fe200078fe8ff */
[C---:B------:R-:W-:Y:S01]  /*eed0*/  FMUL.FTZ R127, R6.reuse, R127 ;  /* 0x0000007f067f7220 */ /* 0x040fe20000410000 */
[----:B------:R-:W-:Y:S01]  /*eee0*/  LOP3.LUT R9, R9, 0xffffffe0, RZ, 0xc0, !PT ;  /* 0xffffffe009097812 */ /* 0x000fe200078ec0ff */
[----:B------:R-:W-:Y:S01]  /*eef0*/  FMUL.FTZ R126, R6, R126 ;  /* 0x0000007e067e7220 */ /* 0x000fe20000410000 */
[----:B-1----:R-:W-:Y:S01]  /*ef00*/  SHF.R.S32.HI R11, RZ, 0x1f, R10 ;  /* 0x0000001fff0b7819 */ /* 0x002fe2000001140a */
[C---:B---3--:R-:W-:Y:S01]  /*ef10*/  FMUL.FTZ R128, R7.reuse, R128 ;  /* 0x0000008007807220 */ /* 0x048fe20000410000 */
[----:B------:R-:W-:Y:S01]  /*ef20*/  @P4 MUFU.LG2 R4, R4 ;  /* 0x0000000400044308 */ /* 0x000fe20000000c00 */
[----:B------:R-:W-:Y:S01]  /*ef30*/  FMUL.FTZ R129, R7, R129 ;  /* 0x0000008107817220 */ /* 0x000fe20000410000 */
[----:B------:R-:W-:Y:S01]  /*ef40*/  LEA.HI R14, R11, R10, RZ, 0x4 ;  /* 0x0000000a0b0e7211 */ /* 0x000fe200078f20ff */
[----:B------:R-:W-:Y:S01]  /*ef50*/  FMUL.FTZ R124, R7, R124 ;  /* 0x0000007c077c7220 */ /* 0x000fe20000410000 */
[----:B------:R-:W-:Y:S01]  /*ef60*/  LEA.HI R11, R11, R10, RZ, 0x5 ;  /* 0x0000000a0b0b7211 */ /* 0x000fe200078f28ff */
[C---:B------:R-:W-:Y:S01]  /*ef70*/  FMUL.FTZ R125, R7.reuse, R125 ;  /* 0x0000007d077d7220 */ /* 0x040fe20000410000 */
[----:B------:R-:W-:Y:S01]  /*ef80*/  SHF.R.S32.HI R8, RZ, 0x4, R14 ;  /* 0x00000004ff087819 */ /* 0x000fe2000001140e */
[C---:B------:R-:W-:Y:S01]  /*ef90*/  FMUL.FTZ R120, R7.reuse, R120 ;  /* 0x0000007807787220 */ /* 0x040fe20000410000 */
[----:B------:R-:W-:Y:S01]  /*efa0*/  LEA R14, R12, R17, 0x9 ;  /* 0x000000110c0e7211 */ /* 0x000fe200078e48ff */
[----:B------:R-:W-:Y:S01]  /*efb0*/  FMUL.FTZ R121, R7, R121 ;  /* 0x0000007907797220 */ /* 0x000fe20000410000 */
[----:B------:R-:W-:Y:S01]  /*efc0*/  SHF.L.U32 R15, R8, 0x6, RZ ;  /* 0x00000006080f7819 */ /* 0x000fe200000006ff */
[C---:B------:R-:W-:Y:S01]  /*efd0*/  FMUL.FTZ R123, R6.reuse, R123 ;  /* 0x0000007b067b7220 */ /* 0x040fe20000410000 */
[----:B------:R-:W-:Y:S01]  /*efe0*/  LEA.HI R17, R13, R13, RZ, 0x1 ;  /* 0x0000000d0d117211 */ /* 0x000fe200078f08ff */
[C---:B------:R-:W-:Y:S01]  /*eff0*/  FMUL.FTZ R122, R6.reuse, R122 ;  /* 0x0000007a067a7220 */ /* 0x040fe20000410000 */
[----:B------:R-:W-:Y:S01]  /*f000*/  LOP3.LUT R15, R15, 0x1c0, RZ, 0xc0, !PT ;  /* 0x000001c00f0f7812 */ /* 0x000fe200078ec0ff */
[----:B------:R-:W-:Y:S01]  /*f010*/  FMUL.FTZ R116, R7, R116 ;  /* 0x0000007407747220 */ /* 0x000fe20000410000 */
[----:B------:R-:W-:Y:S01]  /*f020*/  SHF.L.U32 R16, R17, 0x2, RZ ;  /* 0x0000000211107819 */ /* 0x000fe200000006ff */
[----:B------:R-:W-:Y:S01]  /*f030*/  FMUL.FTZ R117, R7, R117 ;  /* 0x0000007507757220 */ /* 0x000fe20000410000 */
[----:B------:R-:W-:Y:S01]  /*f040*/  LOP3.LUT R18, R17, 0xffffffe, RZ, 0xc0, !PT ;  /* 0x0ffffffe11127812 */ /* 0x000fe200078ec0ff */
[C---:B------:R-:W-:Y:S01]  /*f050*/  FMUL.FTZ R119, R6.reuse, R119 ;  /* 0x0000007706777220 */ /* 0x040fe20000410000 */
[----:B------:R-:W-:Y:S01]  /*f060*/  LOP3.LUT R16, R15, 0x38, R16, 0xf8, !PT ;  /* 0x000000380f107812 */ /* 0x000fe200078ef810 */
[----:B------:R-:W-:Y:S01]  /*f070*/  FMUL.FTZ R118, R6, R118 ;  /* 0x0000007606767220 */ /* 0x000fe20000410000 */
[----:B------:R-:W-:Y:S01]  /*f080*/  SHF.R.U32.HI R15, RZ, 0x3, R15 ;  /* 0x00000003ff0f7819 */ /* 0x000fe2000001160f */
[C---:B------:R-:W-:Y:S01]  /*f090*/  FMUL.FTZ R112, R7.reuse, R112 ;  /* 0x0000007007707220 */ /* 0x040fe20000410000 */
[----:B------:R-:W-:Y:S01]  /*f0a0*/  LEA R14, R14, R19, 0x1 ;  /* 0x000000130e0e7211 */ /* 0x000fe200078e08ff */
[----:B------:R-:W-:Y:S01]  /*f0b0*/  FMUL.FTZ R113, R7, R113 ;  /* 0x0000007107717220 */ /* 0x000fe20000410000 */
[----:B------:R-:W-:Y:S01]  /*f0c0*/  LOP3.LUT R15, R16, R15, RZ, 0x3c, !PT ;  /* 0x0000000f100f7212 */ /* 0x000fe200078e3cff */
[C---:B------:R-:W-:Y:S01]  /*f0d0*/  FMUL.FTZ R115, R6.reuse, R115 ;  /* 0x0000007306737220 */ /* 0x040fe20000410000 */
[----:B------:R-:W-:Y:S01]  /*f0e0*/  IADD3 R18, R13, -R18, RZ ;  /* 0x800000120d127210 */ /* 0x000fe20007ffe0ff */
[----:B------:R-:W-:Y:S01]  /*f0f0*/  FMUL.FTZ R114, R6, R114 ;  /* 0x0000007206727220 */ /* 0x000fe20000410000 */
[----:B------:R-:W-:Y:S01]  /*f100*/  STS.64 [R14.X4], R128 ;  /* 0x000000800e007388 */ /* 0x000fe20000004a00 */
[C---:B------:R-:W-:Y:S01]  /*f110*/  FMUL.FTZ R108, R7.reuse, R108 ;  /* 0x0000006c076c7220 */ /* 0x040fe20000410000 */
[----:B------:R-:W-:Y:S01]  /*f120*/  LEA R5, R18, R15, 0x2 ;  /* 0x0000000f12057211 */ /* 0x000fe200078e10ff */
[----:B------:R-:W-:Y:S01]  /*f130*/  FMUL.FTZ R109, R7, R109 ;  /* 0x0000006d076d7220 */ /* 0x000fe20000410000 */
[----:B------:R-:W-:Y:S01]  /*f140*/  MOV R15, 0x80 ;  /* 0x00000080000f7802 */ /* 0x000fe20000000f00 */
[C---:B------:R-:W-:Y:S01]  /*f150*/  FMUL.FTZ R111, R6.reuse, R111 ;  /* 0x0000006f066f7220 */ /* 0x040fe20000410000 */
[----:B------:R-:W-:Y:S01]  /*f160*/  STS.64 [R14.X4+0x800], R130 ;  /* 0x000800820e007388 */ /* 0x000fe20000004a00 */
[C---:B------:R-:W-:Y:S01]  /*f170*/  FMUL.FTZ R110, R6.reuse, R110 ;  /* 0x0000006e066e7220 */ /* 0x040fe20000410000 */
[----:B------:R-:W-:Y:S01]  /*f180*/  SEL R15, R15, 0xffffff80, !P2 ;  /* 0xffffff800f0f7807 */ /* 0x000fe20005000000 */
[----:B------:R-:W-:Y:S01]  /*f190*/  FMUL.FTZ R104, R7, R104 ;  /* 0x0000006807687220 */ /* 0x000fe20000410000 */
[----:B------:R-:W-:Y:S01]  /*f1a0*/  LOP3.LUT R11, R11, 0xffffffe0, RZ, 0xc0, !PT ;  /* 0xffffffe00b0b7812 */ /* 0x000fe200078ec0ff */
[----:B------:R-:W-:Y:S01]  /*f1b0*/  FMUL.FTZ R105, R7, R105 ;  /* 0x0000006907697220 */ /* 0x000fe20000410000 */
[----:B------:R-:W1:Y:S01]  /*f1c0*/  @P3 MUFU.LG2 R2, R2 ;  /* 0x0000000200023308 */ /* 0x000e620000000c00 */
[C---:B------:R-:W-:Y:S01]  /*f1d0*/  FMUL.FTZ R107, R6.reuse, R107 ;  /* 0x0000006b066b7220 */ /* 0x040fe20000410000 */
[----:B------:R-:W-:Y:S01]  /*f1e0*/  IADD3 R9, -R9, R0, RZ ;  /* 0x0000000009097210 */ /* 0x000fe20007ffe1ff */
[----:B------:R-:W-:Y:S01]  /*f1f0*/  FMUL.FTZ R106, R6, R106 ;  /* 0x0000006a066a7220 */ /* 0x000fe20000410000 */
[----:B------:R-:W-:Y:S01]  /*f200*/  IADD3 R11, -R11, R10, RZ ;  /* 0x0000000a0b0b7210 */ /* 0x000fe20007ffe1ff */
[----:B------:R-:W-:-:S02]  /*f210*/  FMUL.FTZ R100, R7, R100 ;  /* 0x0000006407647220 */ /* 0x000fc40000410000 */
[C---:B------:R-:W-:Y:S01]  /*f220*/  FMUL.FTZ R101, R7.reuse, R101 ;  /* 0x0000006507657220 */ /* 0x040fe20000410000 */
[----:B------:R-:W-:Y:S01]  /*f230*/  SHF.R.S32.HI R0, RZ, 0x1f, R11 ;  /* 0x0000001fff007819 */ /* 0x000fe2000001140b */
[C---:B------:R-:W-:Y:S02]  /*f240*/  FMUL.FTZ R103, R6.reuse, R103 ;  /* 0x0000006706677220 */ /* 0x040fe40000410000 */
[----:B------:R-:W-:Y:S01]  /*f250*/  FMUL.FTZ R102, R6, R102 ;  /* 0x0000006606667220 */ /* 0x000fe20000410000 */
[----:B------:R-:W-:Y:S01]  /*f260*/  LEA.HI R0, R0, R11, RZ, 0x2 ;  /* 0x0000000b00007211 */ /* 0x000fe200078f10ff */
[C---:B------:R-:W-:Y:S02]  /*f270*/  FMUL.FTZ R36, R7.reuse, R36 ;  /* 0x0000002407247220 */ /* 0x040fe40000410000 */
[----:B------:R-:W-:Y:S01]  /*f280*/  FMUL.FTZ R37, R7, R37 ;  /* 0x0000002507257220 */ /* 0x000fe20000410000 */
[----:B------:R-:W-:Y:S01]  /*f290*/  SHF.R.S32.HI R0, RZ, 0x2, R0 ;  /* 0x00000002ff007819 */ /* 0x000fe20000011400 */
[----:B------:R-:W-:-:S02]  /*f2a0*/  FMUL.FTZ R39, R6, R39 ;  /* 0x0000002706277220 */ /* 0x000fc40000410000 */
[C---:B------:R-:W-:Y:S02]  /*f2b0*/  FMUL.FTZ R38, R6.reuse, R38 ;  /* 0x0000002606267220 */ /* 0x040fe40000410000 */
[C---:B------:R-:W-:Y:S02]  /*f2c0*/  FMUL.FTZ R40, R7.reuse, R40 ;  /* 0x0000002807287220 */ /* 0x040fe40000410000 */
[C---:B------:R-:W-:Y:S02]  /*f2d0*/  FMUL.FTZ R41, R7.reuse, R41 ;  /* 0x0000002907297220 */ /* 0x040fe40000410000 */
[C---:B------:R-:W-:Y:S02]  /*f2e0*/  FMUL.FTZ R43, R6.reuse, R43 ;  /* 0x0000002b062b7220 */ /* 0x040fe40000410000 */
[----:B------:R-:W-:Y:S02]  /*f2f0*/  FMUL.FTZ R42, R6, R42 ;  /* 0x0000002a062a7220 */ /* 0x000fe40000410000 */
        /* <DEDUP_REMOVED lines=101> */
[----:B------:R1:W-:Y:S04]  /*f950*/  STS.64 [R14.X4+0x8800], R70 ;  /* 0x008800460e007388 */ /* 0x0003e80000004a00 */
[----:B------:R-:W-:Y:S04]  /*f960*/  STS.64 [R16+0x8000], R72 ;  /* 0x0080004810007388 */ /* 0x000fe80000000a00 */
[----:B------:R-:W-:Y:S04]  /*f970*/  STS.64 [R16+0x8800], R74 ;  /* 0x0088004a10007388 */ /* 0x000fe80000000a00 */
[----:B------:R-:W-:Y:S04]  /*f980*/  STS.64 [R17+0x8000], R76 ;  /* 0x0080004c11007388 */ /* 0x000fe80000000a00 */
[----:B------:R-:W-:Y:S04]  /*f990*/  STS.64 [R17+0x8800], R78 ;  /* 0x0088004e11007388 */ /* 0x000fe80000000a00 */
[----:B------:R-:W2:Y:S04]  /*f9a0*/  S2R R6, SR_CTAID.Y ;  /* 0x0000000000067919 */ /* 0x000ea80000002600 */
[----:B------:R-:W-:Y:S04]  /*f9b0*/  STS.64 [R18+0x8000], R80 ;  /* 0x0080005012007388 */ /* 0x000fe80000000a00 */
[----:B-1----:R-:W1:Y:S04]  /*f9c0*/  S2R R14, SR_CTAID.Z ;  /* 0x00000000000e7919 */ /* 0x002e680000002700 */
[----:B------:R-:W-:Y:S04]  /*f9d0*/  STS.64 [R18+0x8800], R82 ;  /* 0x0088005212007388 */ /* 0x000fe80000000a00 */
[----:B------:R-:W-:Y:S04]  /*f9e0*/  STS.64 [R19+0x8000], R84 ;  /* 0x0080005413007388 */ /* 0x000fe80000000a00 */
[----:B------:R-:W-:Y:S04]  /*f9f0*/  STS.64 [R19+0x8800], R86 ;  /* 0x0088005613007388 */ /* 0x000fe80000000a00 */
[----:B------:R-:W-:Y:S04]  /*fa00*/  STS.64 [R20+0x8000], R88 ;  /* 0x0080005814007388 */ /* 0x000fe80000000a00 */
[----:B------:R-:W-:Y:S04]  /*fa10*/  STS.64 [R20+0x8800], R90 ;  /* 0x0088005a14007388 */ /* 0x000fe80000000a00 */
[----:B------:R-:W3:Y:S04]  /*fa20*/  S2R R7, SR_CTAID.X ;  /* 0x0000000000077919 */ /* 0x000ee80000002500 */
[----:B------:R-:W-:Y:S04]  /*fa30*/  STS.64 [R21+0x8000], R92 ;  /* 0x0080005c15007388 */ /* 0x000fe80000000a00 */
[----:B------:R-:W-:Y:S04]  /*fa40*/  STS.64 [R21+0x8800], R94 ;  /* 0x0088005e15007388 */ /* 0x000fe80000000a00 */
[----:B------:R-:W-:Y:S04]  /*fa50*/  STS.64 [R15+0x8000], R96 ;  /* 0x008000600f007388 */ /* 0x000fe80000000a00 */
[----:B------:R4:W-:Y:S04]  /*fa60*/  STS.64 [R15+0x8800], R98 ;  /* 0x008800620f007388 */ /* 0x0009e80000000a00 */
[----:B------:R-:W-:Y:S01]  /*fa70*/  BAR.SYNC.DEFER_BLOCKING 0x0 ;  /* 0x0000000000007b1d */ /* 0x000fe20000010000 */
[----:B---3--:R-:W-:-:S02]  /*fa80*/  SHF.L.U32 R7, R7, 0x6, RZ ;  /* 0x0000000607077819 */ /* 0x008fc400000006ff */
[----:B----4-:R-:W-:Y:S01]  /*fa90*/  IADD3 R15, -R205, RZ, RZ ;  /* 0x000000ffcd0f7210 */ /* 0x010fe20007ffe1ff */
[----:B--2---:R-:W-:Y:S02]  /*faa0*/  IMAD R205, R6, c[0x0][0x210], R205 ;  /* 0x0000840006cd7a24 */ /* 0x004fe400078e02cd */
[----:B------:R-:W2:Y:S01]  /*fab0*/  LDS.128 R112, [R5.X4] ;  /* 0x0000000005707984 */ /* 0x000ea20000004c00 */
[----:B------:R-:W-:Y:S01]  /*fac0*/  MOV R6, 0xff800000 ;  /* 0xff80000000067802 */ /* 0x000fe20000000f00 */
[----:B------:R-:W-:Y:S02]  /*fad0*/  @P3 FFMA.FTZ R6, R3, c[0x0][0x238], R2 ;  /* 0x00008e0003063a23 */ /* 0x000fe40000010002 */
[----:B-1----:R-:W-:Y:S01]  /*fae0*/  IMAD R14, R15, c[0x0][0x1c0], R14 ;  /* 0x000070000f0e7a24 */ /* 0x002fe200078e020e */
[----:B------:R-:W-:Y:S01]  /*faf0*/  SHF.R.S32.HI R15, RZ, 0x1f, R12 ;  /* 0x0000001fff0f7819 */ /* 0x000fe2000001140c */
[----:B------:R-:W1:Y:S02]  /*fb00*/  LDS.128 R108, [R5.X4+0x800] ;  /* 0x00080000056c7984 */ /* 0x000e640000004c00 */
[----:B------:R-:W-:Y:S01]  /*fb10*/  IMAD R14, R205, c[0x0][0x1c0], R14 ;  /* 0x00007000cd0e7a24 */ /* 0x000fe200078e020e */
[----:B------:R-:W-:Y:S01]  /*fb20*/  LEA.HI R15, R15, R12, RZ, 0x2 ;  /* 0x0000000c0f0f7211 */ /* 0x000fe200078f10ff */
[----:B------:R-:W3:Y:S02]  /*fb30*/  LDS.128 R104, [R5.X4+0x1000] ;  /* 0x0010000005687984 */ /* 0x000ee40000004c00 */
[----:B------:R-:W-:Y:S01]  /*fb40*/  IMAD R7, R14, c[0x0][0x214], R7 ;  /* 0x000085000e077a24 */ /* 0x000fe200078e0207 */
[----:B------:R-:W-:Y:S01]  /*fb50*/  LOP3.LUT R15, R15, 0xffffffc, RZ, 0xc0, !PT ;  /* 0x0ffffffc0f0f7812 */ /* 0x000fe200078ec0ff */
[----:B------:R-:W4:Y:S03]  /*fb60*/  LDS.128 R100, [R5.X4+0x1800] ;  /* 0x0018000005647984 */ /* 0x000f260000004c00 */
[----:B------:R-:W-:Y:S01]  /*fb70*/  IADD3 R15, R12, -R15, RZ ;  /* 0x8000000f0c0f7210 */ /* 0x000fe20007ffe0ff */
[----:B------:R-:W1:Y:S01]  /*fb80*/  LDS.128 R88, [R5.X4+0x2000] ;  /* 0x0020000005587984 */ /* 0x000e620000004c00 */
[----:B------:R-:W-:-:S02]  /*fb90*/  SHF.L.U32 R12, R13, 0x2, RZ ;  /* 0x000000020d0c7819 */ /* 0x000fc400000006ff */
[----:B------:R-:W-:Y:S01]  /*fba0*/  LEA R10, R15, R0, 0x4 ;  /* 0x000000000f0a7211 */ /* 0x000fe200078e20ff */
[----:B------:R-:W1:Y:S01]  /*fbb0*/  LDS.128 R84, [R5.X4+0x2800] ;  /* 0x0028000005547984 */ /* 0x000e620000004c00 */
[----:B------:R-:W-:-:S03]  /*fbc0*/  SHF.R.S32.HI R13, RZ, 0x1f, R12 ;  /* 0x0000001fff0d7819 */ /* 0x000fc6000001140c */
        /* <DEDUP_REMOVED lines=31> */
.L_x_2813:
[----:B--234-:R-:W-:Y:S05]  /*fdc0*/  BSYNC B0 ;  /* 0x0000000000007941 */ /* 0x01cfea0003800000 */
.L_x_2812:
        /* <DEDUP_REMOVED lines=18> */
.L_x_2815:
[----:B------:R-:W-:Y:S05]  /*fef0*/  BSYNC B0 ;  /* 0x0000000000007941 */ /* 0x000fea0003800000 */
.L_x_2814:
        /* <DEDUP_REMOVED lines=11> */
.L_x_2817:
[----:B------:R-:W-:Y:S05]  /*ffb0*/  BSYNC B0 ;  /* 0x0000000000007941 */ /* 0x000fea0003800000 */
.L_x_2816:
        /* <DEDUP_REMOVED lines=11> */
.L_x_2819:
[----:B------:R-:W-:Y:S05]  /*10070*/  BSYNC B0 ;  /* 0x0000000000007941 */ /* 0x000fea0003800000 */
.L_x_2818:
        /* <DEDUP_REMOVED lines=11> */
.L_x_2821:
[----:B------:R-:W-:Y:S05]  /*10130*/  BSYNC B0 ;  /* 0x0000000000007941 */ /* 0x000fea0003800000 */
.L_x_2820:
        /* <DEDUP_REMOVED lines=11> */
.L_x_2823:
[----:B------:R-:W-:Y:S05]  /*101f0*/  BSYNC B0 ;  /* 0x0000000000007941 */ /* 0x000fea0003800000 */
.L_x_2822:
        /* <DEDUP_REMOVED lines=11> */
.L_x_2825:
[----:B------:R-:W-:Y:S05]  /*102b0*/  BSYNC B0 ;  /* 0x0000000000007941 */ /* 0x000fea0003800000 */
.L_x_2824:
        /* <DEDUP_REMOVED lines=11> */
.L_x_2827:
[----:B------:R-:W-:Y:S05]  /*10370*/  BSYNC B0 ;  /* 0x0000000000007941 */ /* 0x000fea0003800000 */
.L_x_2826:
        /* <DEDUP_REMOVED lines=12> */
.L_x_2828:
        /* <DEDUP_REMOVED lines=12> */
.L_x_7848:


//--------------------- .text._ZN5flash24flash_fwd_splitkv_kernelI23Flash_fwd_kernel_traitsILi192ELi64ELi64ELi4ELb0ELb0EN7cutlass10bfloat16_tE19Flash_kernel_traitsILi192ELi64ELi64ELi4ES3_EELb0ELb1ELb0ELb0ELb0ELb1ELb1ELb0EEEvNS_16Flash_fwd_paramsE --------------------------
	.section	.text._ZN5flash24flash_fwd_splitkv_kernelI23Flash_fwd_kernel_traitsILi192ELi64ELi64ELi4ELb0ELb0EN7cutlass10bfloat16_tE19Flash_kernel_traitsILi192ELi64ELi64ELi4ES3_EELb0ELb1ELb0ELb0ELb0ELb1ELb1ELb0EEEvNS_16Flash_fwd_paramsE,"ax",@progbits
	.sectioninfo	@"SHI_REGISTERS=255"
	.align	128
        .global         _ZN5flash24flash_fwd_splitkv_kernelI23Flash_fwd_kernel_traitsILi192ELi64ELi64ELi4ELb0ELb0EN7cutlass10bfloat16_tE19Flash_kernel_traitsILi192ELi64ELi64ELi4ES3_EELb0ELb1ELb0ELb0ELb0ELb1ELb1ELb0EEEvNS_16Flash_fwd_paramsE
        .type           _ZN5flash24flash_fwd_splitkv_kernelI23Flash_fwd_kernel_traitsILi192ELi64ELi64ELi4ELb0ELb0EN7cutlass10bfloat16_tE19Flash_kernel_traitsILi192ELi64ELi64ELi4ES3_EELb0ELb1ELb0ELb0ELb0ELb1ELb1ELb0EEEvNS_16Flash_fwd_paramsE,@function
        .size           _ZN5flash24flash_fwd_splitkv_kernelI23Flash_fwd_kernel_traitsILi192ELi64ELi64ELi4ELb0ELb0EN7cutlass10bfloat16_tE19Flash_kernel_traitsILi192ELi64ELi64ELi4ES3_EELb0ELb1ELb0ELb0ELb0ELb1ELb1ELb0EEEvNS_16Flash_fwd_paramsE,(.L_x_7849 - _ZN5flash24flash_fwd_splitkv_kernelI23Flash_fwd_kernel_traitsILi192ELi64ELi64ELi4ELb0ELb0EN7cutlass10bfloat16_tE19Flash_kernel_traitsILi192ELi64ELi64ELi4ES3_EELb0ELb1ELb0ELb0ELb0ELb1ELb1ELb0EEEvNS_16Flash_fwd_paramsE)
        .other          _ZN5flash24flash_fwd_splitkv_kernelI23Flash_fwd_kernel_traitsILi192ELi64ELi64ELi4ELb0ELb0EN7cutlass10bfloat16_tE19Flash_kernel_traitsILi192ELi64ELi64ELi4ES3_EELb0ELb1ELb0ELb0ELb0ELb1ELb1ELb0EEEvNS_16Flash_fwd_paramsE,@"STO_CUDA_ENTRY STV_DEFAULT"
_ZN5flash24flash_fwd_splitkv_kernelI23Flash_fwd_kernel_traitsILi192ELi64ELi64ELi4ELb0ELb0EN7cutlass10bfloat16_tE19Flash_kernel_traitsILi192ELi64ELi64ELi4ES3_EELb0ELb1ELb0ELb0ELb0ELb1ELb1ELb0EEEvNS_16Flash_fwd_paramsE:
.text._ZN5flash24flash_fwd_splitkv_kernelI23Flash_fwd_kernel_traitsILi192ELi64ELi64ELi4ELb0ELb0EN7cutlass10bfloat16_tE19Flash_kernel_traitsILi192ELi64ELi64ELi4ES3_EELb0ELb1ELb0ELb0ELb0ELb1ELb1ELb0EEEvNS_16Flash_fwd_paramsE:
        /* <DEDUP_REMOVED lines=53> */
.L_x_2829:
[----:B-1-34-:R-:W-:Y:S02]  /*0350*/  MOV R4, c[0x0][0x218] ;  /* 0x0000860000047a02 */ /* 0x01afe40000000f00 */
.L_x_2830:
        /* <DEDUP_REMOVED lines=92> */
.L_x_2833:
[----:B------:R-:W-:Y:S05]  /*0920*/  BSYNC B0 ;  /* 0x0000000000007941 */ /* 0x000fea0003800000 */
.L_x_2832:
        /* <DEDUP_REMOVED lines=10> */
.L_x_2835:
[----:B------:R-:W-:Y:S05]  /*09d0*/  BSYNC B0 ;  /* 0x0000000000007941 */ /* 0x000fea0003800000 */
.L_x_2834:
        /* <DEDUP_REMOVED lines=10> */
.L_x_2837:
[----:B------:R-:W-:Y:S05]  /*0a80*/  BSYNC B0 ;  /* 0x0000000000007941 */ /* 0x000fea0003800000 */
.L_x_2836:
        /* <DEDUP_REMOVED lines=10> */
.L_x_2839:
[----:B------:R-:W-:Y:S05]  /*0b30*/  BSYNC B0 ;  /* 0x0000000000007941 */ /* 0x000fea0003800000 */
.L_x_2838:
        /* <DEDUP_REMOVED lines=10> */
.L_x_2841:
[----:B------:R-:W-:Y:S05]  /*0be0*/  BSYNC B0 ;  /* 0x0000000000007941 */ /* 0x000fea0003800000 */
.L_x_2840:
        /* <DEDUP_REMOVED lines=10> */
.L_x_2843:
[----:B------:R-:W-:Y:S05]  /*0c90*/  BSYNC B0 ;  /* 0x0000000000007941 */ /* 0x000fea0003800000 */
.L_x_2842:
        /* <DEDUP_REMOVED lines=10> */
.L_x_2845:
[----:B------:R-:W-:Y:S05]  /*0d40*/  BSYNC B0 ;  /* 0x0000000000007941 */ /* 0x000fea0003800000 */
.L_x_2844:
        /* <DEDUP_REMOVED lines=10> */
.L_x_2847:
[----:B------:R-:W-:Y:S05]  /*0df0*/  BSYNC B0 ;  /* 0x0000000000007941 */ /* 0x000fea0003800000 */
.L_x_2846:
        /* <DEDUP_REMOVED lines=32> */
.L_x_2831:
        /* <DEDUP_REMOVED lines=92> */
.L_x_2848:
        /* <DEDUP_REMOVED lines=17> */
.L_x_2850:
        /* <DEDUP_REMOVED lines=51> */
.L_x_2849:
        /* <DEDUP_REMOVED lines=117> */
.L_x_2852:
[----:B------:R-:W-:Y:S05]  /*2150*/  BSYNC B0 ;  /* 0x0000000000007941 */ /* 0x000fea0003800000 */
.L_x_2851:
        /* <DEDUP_REMOVED lines=37> */
.L_x_2854:
[----:B------:R-:W-:Y:S05]  /*23b0*/  BSYNC B0 ;  /* 0x0000000000007941 */ /* 0x000fea0003800000 */
.L_x_2853:
        /* <DEDUP_REMOVED lines=37> */
.L_x_2856:
[----:B------:R-:W-:Y:S05]  /*2610*/  BSYNC B0 ;  /* 0x0000000000007941 */ /* 0x000fea0003800000 */
.L_x_2855:
        /* <DEDUP_REMOVED lines=36> */
.L_x_2858:
[----:B------:R-:W-:Y:S05]  /*2860*/  BSYNC B0 ;  /* 0x0000000000007941 */ /* 0x000fea0003800000 */
.L_x_2857:
        /* <DEDUP_REMOVED lines=31> */
.L_x_2860:
[----:B------:R-:W-:Y:S05]  /*2a60*/  BSYNC B0 ;  /* 0x0000000000007941 */ /* 0x000fea0003800000 */
.L_x_2859:
        /* <DEDUP_REMOVED lines=33> */
.L_x_2862:
[----:B------:R-:W-:Y:S05]  /*2c80*/  BSYNC B0 ;  /* 0x0000000000007941 */ /* 0x000fea0003800000 */
.L_x_2861:
        /* <DEDUP_REMOVED lines=31> */
.L_x_2864:
[----:B------:R-:W-:Y:S05]  /*2e80*/  BSYNC B0 ;  /* 0x0000000000007941 */ /* 0x000fea0003800000 */
.L_x_2863:
        /* <DEDUP_REMOVED lines=34> */
.L_x_2866:
[----:B------:R-:W-:Y:S05]  /*30b0*/  BSYNC B0 ;  /* 0x0000000000007941 */ /* 0x000fea0003800000 */
.L_x_2865:
        /* <DEDUP_REMOVED lines=37> */
.L_x_2868:
[----:B------:R-:W-:Y:S05]  /*3310*/  BSYNC B0 ;  /* 0x0000000000007941 */ /* 0x000fea0003800000 */
.L_x_2867:
        /* <DEDUP_REMOVED lines=34> */
.L_x_2870:
[----:B------:R-:W-:Y:S05]  /*3540*/  BSYNC B0 ;  /* 0x0000000000007941 */ /* 0x000fea0003800000 */
.L_x_2869:
        /* <DEDUP_REMOVED lines=34> */
.L_x_2872:
[----:B------:R-:W-:Y:S05]  /*3770*/  BSYNC B0 ;  /* 0x0000000000007941 */ /* 0x000fea0003800000 */
.L_x_2871:
        /* <DEDUP_REMOVED lines=39> */
.L_x_2874:
[----:B------:R-:W-:Y:S05]  /*39f0*/  BSYNC B0 ;  /* 0x0000000000007941 */ /* 0x000fea0003800000 */
.L_x_2873:
[----:B--2---:R-:W-:Y:S01]  /*3a00*/  SHF.L.U32 R8, R2, 0x6, RZ ;  /* 0x0000000602087819 */ /* 0x004fe200000006ff */
[----:B------:R-:W-:Y:S01]  /*3a10*/  IMAD.SHL.U32 R14, R14, 0x8, RZ ;  /* 0x000000080e0e7824 */ /* 0x000fe200078e00ff */
[C---:B------:R-:W-:Y:S01]  /*3a20*/  LEA R202, R97.reuse, R0, 0xa ;  /* 0x0000000061ca7211 */ /* 0x040fe200078e50ff */
[----:B------:R-:W0:Y:S01]  /*3a30*/  LDGDEPBAR ;  /* 0x00000000000079af */ /* 0x000e220000000000 */
[----:B------:R-:W-:Y:S01]  /*3a40*/  LOP3.LUT R9, R8, 0x1c0, RZ, 0xc0, !PT ;  /* 0x000001c008097812 */ /* 0x000fe200078ec0ff */
[----:B------:R-:W-:Y:S01]  /*3a50*/  IMAD R97, R97, 0x10, R96 ;  /* 0x0000001061617824 */ /* 0x000fe200078e0260 */
[----:B------:R-:W-:Y:S02]  /*3a60*/  SHF.L.U32 R202, R202, 0x1, RZ ;  /* 0x00000001caca7819 */ /* 0x000fe400000006ff */
[----:B------:R-:W-:Y:S02]  /*3a70*/  LOP3.LUT R8, R9, 0x8, R14, 0xf8, !PT ;  /* 0x0000000809087812 */ /* 0x000fe400078ef80e */
[----:B------:R-:W-:Y:S01]  /*3a80*/  SHF.R.U32.HI R9, RZ, 0x3, R9 ;  /* 0x00000003ff097819 */ /* 0x000fe20000011609 */
[----:B------:R-:W-:Y:S01]  /*3a90*/  LDSM.16.M88.4 R56, [R202] ;  /* 0x00000000ca38783b */ /* 0x000fe20000000200 */
[----:B------:R-:W-:-:S02]  /*3aa0*/  R2P PR, R2, 0x6 ;  /* 0x0000000602007804 */ /* 0x000fc40000000000 */
[----:B------:R-:W-:Y:S02]  /*3ab0*/  LOP3.LUT R8, R8, R9, RZ, 0x3c, !PT ;  /* 0x0000000908087212 */ /* 0x000fe400078e3cff */
[-C--:B------:R-:W-:Y:S02]  /*3ac0*/  LEA R200, R7, R202.reuse, 0x1 ;  /* 0x000000ca07c87211 */ /* 0x080fe400078e08ff */
[----:B------:R-:W-:Y:S01]  /*3ad0*/  LEA R198, R5, R202, 0x1 ;  /* 0x000000ca05c67211 */ /* 0x000fe200078e08ff */
[----:B------:R-:W-:Y:S01]  /*3ae0*/  IMAD R201, R201, 0x200, R8 ;  /* 0x00000200c9c97824 */ /* 0x000fe200078e0208 */
[----:B------:R-:W-:Y:S01]  /*3af0*/  LEA R197, R5, R200, 0x1 ;  /* 0x000000c805c57211 */ /* 0x000fe200078e08ff */
[----:B------:R-:W-:Y:S01]  /*3b00*/  LDSM.16.M88.4 R36, [R200] ;  /* 0x00000000c824783b */ /* 0x000fe20000000200 */
[----:B------:R-:W-:Y:S01]  /*3b10*/  ISETP.GT.AND P6, PT, R211, R204, PT ;  /* 0x000000ccd300720c */ /* 0x000fe20003fc4270 */
[----:B------:R-:W-:Y:S01]  /*3b20*/  IMAD.SHL.U32 R201, R201, 0x2, RZ ;  /* 0x00000002c9c97824 */ /* 0x000fe200078e00ff */
[----:B------:R-:W-:Y:S01]  /*3b30*/  IADD3 R94, R94, R97, RZ ;  /* 0x000000615e5e7210 */ /* 0x000fe20007ffe0ff */
[----:B------:R-:W-:Y:S03]  /*3b40*/  LDSM.16.M88.4 R8, [R198] ;  /* 0x00000000c608783b */ /* 0x000fe60000000200 */
[C---:B------:R-:W-:Y:S01]  /*3b50*/  IADD3 R2, R201.reuse, 0x6000, RZ ;  /* 0x00006000c9027810 */ /* 0x040fe20007ffe0ff */
[----:B-1-3--:R-:W1:Y:S01]  /*3b60*/  LDSM.16.M88.4 R16, [R201+0x6000] ;  /* 0x00600000c910783b */ /* 0x00ae620000000200 */
[----:B------:R-:W-:-:S02]  /*3b70*/  IADD3 R199, R201, 0x6020, RZ ;  /* 0x00006020c9c77810 */ /* 0x000fc40007ffe0ff */
[----:B------:R-:W-:Y:S01]  /*3b80*/  @P1 IADD3 R199, R2, -0x20, RZ ;  /* 0xffffffe002c71810 */ /* 0x000fe20007ffe0ff */
[----:B------:R-:W2:Y:S01]  /*3b90*/  LDSM.16.M88.4 R44, [R201+0x6800] ;  /* 0x00680000c92c783b */ /* 0x000ea20000000200 */
[----:B------:R-:W-:Y:S01]  /*3ba0*/  IMAD.MOV.U32 R2, RZ, RZ, 0x40 ;  /* 0x00000040ff027424 */ /* 0x000fe200078e00ff */
[----:B------:R-:W-:Y:S02]  /*3bb0*/  IADD3 R216, R94, 0x8, RZ ;  /* 0x000000085ed87810 */ /* 0x000fe40007ffe0ff */
[----:B------:R-:W3:Y:S01]  /*3bc0*/  LDSM.16.M88.4 R64, [R201+0x7000] ;  /* 0x00700000c940783b */ /* 0x000ee20000000200 */
[C---:B------:R-:W-:Y:S02]  /*3bd0*/  IADD3 R191, R199.reuse, 0x800, RZ ;  /* 0x00000800c7bf7810 */ /* 0x040fe40007ffe0ff */
[----:B------:R-:W-:Y:S01]  /*3be0*/  SEL R2, R2, 0xffffffc0, !P2 ;  /* 0xffffffc002027807 */ /* 0x000fe20005000000 */
[----:B------:R-:W5:Y:S01]  /*3bf0*/  LDSM.16.M88.4 R52, [R199] ;  /* 0x00000000c734783b */ /* 0x000f620000000200 */
[----:B------:R-:W-:-:S02]  /*3c00*/  IADD3 R190, R199, 0x1000, RZ ;  /* 0x00001000c7be7810 */ /* 0x000fc40007ffe0ff */
[----:B------:R-:W-:Y:S01]  /*3c10*/  IADD3 R188, R2, R199, RZ ;  /* 0x000000c702bc7210 */ /* 0x000fe20007ffe0ff */
[----:B------:R-:W4:Y:S01]  /*3c20*/  LDSM.16.M88.4 R72, [R201+0x7800] ;  /* 0x00780000c948783b */ /* 0x000f220000000200 */
[----:B------:R-:W-:Y:S01]  /*3c30*/  IMAD.IADD R195, R201, 0x1, R2 ;  /* 0x00000001c9c37824 */ /* 0x000fe200078e0202 */
[C---:B------:R-:W-:Y:S02]  /*3c40*/  IADD3 R189, R199.reuse, 0x1800, RZ ;  /* 0x00001800c7bd7810 */ /* 0x040fe40007ffe0ff */
        /* <DEDUP_REMOVED lines=11> */
[----:B------:R-:W-:Y:S01]  /*3d00*/  IADD3 R180, R199, 0x5800, RZ ;  /* 0x00005800c7b47810 */ /* 0x000fe20007ffe0ff */
[----:B------:R-:W4:Y:S01]  /*3d10*/  LDSM.16.M88.4 R28, [R195+0x6800] ;  /* 0x00680000c31c783b */ /* 0x000f220000000200 */
[C---:B-1----:R-:W-:Y:S03]  /*3d20*/  HMMA.16816.F32.BF16 R20, R56.reuse, R16, RZ ;  /* 0x000000103814723c */ /* 0x042fe600000418ff */
[----:B------:R-:W-:Y:S04]  /*3d30*/  LDSM.16.M88.4 R76, [R199+0x2000] ;  /* 0x00200000c74c783b */ /* 0x000fe80000000200 */
[----:B------:R-:W-:Y:S01]  /*3d40*/  LDSM.16.M88.4 R80, [R197+0x2000] ;  /* 0x00200000c550783b */ /* 0x000fe20000000200 */
[C---:B------:R-:W-:Y:S03]  /*3d50*/  HMMA.16816.F32.BF16 R16, R56.reuse, R18, RZ ;  /* 0x000000123810723c */ /* 0x040fe600000418ff */
[----:B------:R-:W-:Y:S04]  /*3d60*/  LDSM.16.M88.4 R88, [R188+0x2800] ;  /* 0x00280000bc58783b */ /* 0x000fe80000000200 */
[----:B------:R-:W-:Y:S01]  /*3d70*/  LDSM.16.M88.4 R84, [R201+0xa800] ;  /* 0x00a80000c954783b */ /* 0x000fe20000000200 */
[C---:B--2---:R-:W-:Y:S08]  /*3d80*/  HMMA.16816.F32.BF16 R32, R56.reuse, R44, RZ ;  /* 0x0000002c3820723c */ /* 0x044ff000000418ff */
[C---:B------:R-:W-:Y:S08]  /*3d90*/  HMMA.16816.F32.BF16 R44, R56.reuse, R46, RZ ;  /* 0x0000002e382c723c */ /* 0x040ff000000418ff */
[C---:B---3--:R-:W-:Y:S08]  /*3da0*/  HMMA.16816.F32.BF16 R68, R56.reuse, R64, RZ ;  /* 0x000000403844723c */ /* 0x048ff000000418ff */
[----:B------:R-:W-:Y:S08]  /*3db0*/  HMMA.16816.F32.BF16 R64, R56, R66, RZ ;  /* 0x000000423840723c */ /* 0x000ff000000418ff */
[C---:B-----5:R-:W-:Y:S08]  /*3dc0*/  HMMA.16816.F32.BF16 R20, R36.reuse, R52, R20 ;  /* 0x000000342414723c */ /* 0x060ff00000041814 */
        /* <DEDUP_REMOVED lines=106> */
[----:B------:R-:W-:-:S04]  /*4470*/  FMUL.FTZ R48, R21, c[0x0][0x2ec] ;  /* 0x0000bb0015307a20 */ /* 0x000fc80000410000 */
[----:B------:R-:W2:Y:S01]  /*4480*/  MUFU.TANH R2, R2 ;  /* 0x0000000200027308 */ /* 0x000ea20000002400 */
[----:B------:R-:W-:Y:S07]  /*4490*/  HMMA.16816.F32.BF16 R64, R52, R50, R64 ;  /* 0x000000323440723c */ /* 0x000fee0000041840 */
[----:B------:R-:W3:Y:S01]  /*44a0*/  MUFU.TANH R48, R48 ;  /* 0x0000003000307308 */ /* 0x000ee20000002400 */
[----:B-1----:R-:W-:Y:S07]  /*44b0*/  HMMA.16816.F32.BF16 R88, R40, R24, R88 ;  /* 0x000000182858723c */ /* 0x002fee0000041858 */
[----:B------:R-:W-:Y:S01]  /*44c0*/  FMUL.FTZ R24, R22, c[0x0][0x2ec] ;  /* 0x0000bb0016187a20 */ /* 0x000fe20000410000 */
[----:B------:R-:W-:Y:S01]  /*44d0*/  HMMA.16816.F32.BF16 R32, R52, R84, R32 ;  /* 0x000000543420723c */ /* 0x000fe20000041820 */
[----:B------:R-:W-:-:S02]  /*44e0*/  FMUL.FTZ R25, R23, c[0x0][0x2ec] ;  /* 0x0000bb0017197a20 */ /* 0x000fc40000410000 */
[----:B------:R-:W1:Y:S01]  /*44f0*/  LDSM.16.M88.4 R20, [R199+0x5800] ;  /* 0x00580000c714783b */ /* 0x000e620000000200 */
[----:B------:R-:W-:Y:S01]  /*4500*/  FMUL.FTZ R16, R16, c[0x0][0x2ec] ;  /* 0x0000bb0010107a20 */ /* 0x000fe20000410000 */
[----:B------:R-:W1:Y:S01]  /*4510*/  MUFU.TANH R24, R24 ;  /* 0x0000001800187308 */ /* 0x000e620000002400 */
[----:B------:R-:W-:Y:S02]  /*4520*/  FMUL.FTZ R50, R17, c[0x0][0x2ec] ;  /* 0x0000bb0011327a20 */ /* 0x000fe40000410000 */
[C---:B------:R-:W-:Y:S05]  /*4530*/  HMMA.16816.F32.BF16 R44, R52.reuse, R86, R44 ;  /* 0x00000056342c723c */ /* 0x040fea000004182c */
[----:B------:R5:W1:Y:S03]  /*4540*/  MUFU.TANH R49, R16 ;  /* 0x0000001000317308 */ /* 0x000a660000002400 */
[C---:B----4-:R-:W-:Y:S05]  /*4550*/  HMMA.16816.F32.BF16 R60, R52.reuse, R76, R60 ;  /* 0x0000004c343c723c */ /* 0x050fea000004183c */
[----:B------:R-:W4:Y:S03]  /*4560*/  MUFU.TANH R25, R25 ;  /* 0x0000001900197308 */ /* 0x000f260000002400 */
[----:B------:R-:W-:Y:S05]  /*4570*/  HMMA.16816.F32.BF16 R72, R52, R78, R72 ;  /* 0x0000004e3448723c */ /* 0x000fea0000041848 */
[----:B------:R-:W1:Y:S03]  /*4580*/  MUFU.TANH R50, R50 ;  /* 0x0000003200327308 */ /* 0x000e660000002400 */
        /* <DEDUP_REMOVED lines=32> */
[----:B------:R-:W-:Y:S01]  /*4790*/  FMUL.FTZ R16, R47, c[0x0][0x2ec] ;  /* 0x0000bb002f107a20 */ /* 0x000fe20000410000 */
[----:B------:R-:W-:Y:S01]  /*47a0*/  HMMA.16816.F32.BF16 R72, R12, R10, R72 ;  /* 0x0000000a0c48723c */ /* 0x000fe20000041848 */
[----:B------:R-:W-:Y:S01]  /*47b0*/  FMUL.FTZ R88, R88, c[0x0][0x2ec] ;  /* 0x0000bb0058587a20 */ /* 0x000fe20000410000 */
[--C-:B------:R-:W-:Y:S01]  /*47c0*/  IADD3 R9, R95, 0x1, -R99.reuse ;  /* 0x000000015f097810 */ /* 0x100fe20007ffe863 */
[----:B------:R-:W-:Y:S01]  /*47d0*/  FMUL.FTZ R89, R89, c[0x0][0x2ec] ;  /* 0x0000bb0059597a20 */ /* 0x000fe20000410000 */
[----:B------:R-:W2:Y:S01]  /*47e0*/  MUFU.TANH R32, R32 ;  /* 0x0000002000207308 */ /* 0x000ea20000002400 */
[----:B------:R-:W-:Y:S01]  /*47f0*/  FMUL.FTZ R90, R90, c[0x0][0x2ec] ;  /* 0x0000bb005a5a7a20 */ /* 0x000fe20000410000 */
[----:B------:R-:W-:Y:S01]  /*4800*/  IADD3 R9, R9, c[0x0][0x2e8], RZ ;  /* 0x0000ba0009097a10 */ /* 0x000fe20007ffe0ff */
[----:B------:R-:W-:Y:S01]  /*4810*/  FMUL.FTZ R91, R91, c[0x0][0x2ec] ;  /* 0x0000bb005b5b7a20 */ /* 0x000fe20000410000 */
[----:B------:R-:W-:Y:S01]  /*4820*/  IADD3 R99, R95, -c[0x0][0x2e4], -R99 ;  /* 0x8000b9005f637a10 */ /* 0x000fe20007ffe863 */
[----:B------:R-:W-:-:S02]  /*4830*/  FMUL.FTZ R64, R64, c[0x0][0x2ec] ;  /* 0x0000bb0040407a20 */ /* 0x000fc40000410000 */
[----:B------:R-:W-:Y:S01]  /*4840*/  FMUL.FTZ R65, R65, c[0x0][0x2ec] ;  /* 0x0000bb0041417a20 */ /* 0x000fe20000410000 */
[----:B------:R-:W1:Y:S01]  /*4850*/  MUFU.TANH R33, R33 ;  /* 0x0000002100217308 */ /* 0x000e620000002400 */
[----:B------:R-:W-:Y:S01]  /*4860*/  FMUL.FTZ R66, R66, c[0x0][0x2ec] ;  /* 0x0000bb0042427a20 */ /* 0x000fe20000410000 */
[-C--:B------:R-:W-:Y:S01]  /*4870*/  IADD3 R217, R99, R216.reuse, RZ ;  /* 0x000000d863d97210 */ /* 0x080fe20007ffe0ff */
[----:B------:R-:W-:Y:S01]  /*4880*/  FMUL.FTZ R67, R67, c[0x0][0x2ec] ;  /* 0x0000bb0043437a20 */ /* 0x000fe20000410000 */
[----:B------:R-:W-:Y:S01]  /*4890*/  IADD3 R219, R94, R99, RZ ;  /* 0x000000635edb7210 */ /* 0x000fe20007ffe0ff */
[----:B------:R-:W-:Y:S01]  /*48a0*/  FMUL.FTZ R60, R60, c[0x0][0x2ec] ;  /* 0x0000bb003c3c7a20 */ /* 0x000fe20000410000 */
[----:B------:R-:W-:Y:S01]  /*48b0*/  IADD3 R216, R9, R216, RZ ;  /* 0x000000d809d87210 */ /* 0x000fe20007ffe0ff */
[----:B------:R-:W-:Y:S01]  /*48c0*/  FMUL.FTZ R61, R61, c[0x0][0x2ec] ;  /* 0x0000bb003d3d7a20 */ /* 0x000fe20000410000 */
[----:B------:R-:W1:Y:S01]  /*48d0*/  MUFU.TANH R34, R34 ;  /* 0x0000002200227308 */ /* 0x000e620000002400 */
[----:B------:R-:W-:Y:S01]  /*48e0*/  FMUL.FTZ R62, R62, c[0x0][0x2ec] ;  /* 0x0000bb003e3e7a20 */ /* 0x000fe20000410000 */
[----:B------:R-:W-:Y:S01]  /*48f0*/  IMNMX R216, R216, R95, PT ;  /* 0x0000005fd8d87217 */ /* 0x000fe20003800200 */
[----:B------:R-:W-:Y:S01]  /*4900*/  FMUL.FTZ R63, R63, c[0x0][0x2ec] ;  /* 0x0000bb003f3f7a20 */ /* 0x000fe20000410000 */
[----:B------:R-:W-:Y:S01]  /*4910*/  IMNMX R219, RZ, R219, !PT ;  /* 0x000000dbffdb7217 */ /* 0x000fe20007800200 */
[----:B------:R-:W-:Y:S01]  /*4920*/  FMUL.FTZ R72, R72, c[0x0][0x2ec] ;  /* 0x0000bb0048487a20 */ /* 0x000fe20000410000 */
[----:B------:R-:W-:Y:S01]  /*4930*/  IMNMX R217, RZ, R217, !PT ;  /* 0x000000d9ffd97217 */ /* 0x000fe20007800200 */
[----:B------:R-:W-:Y:S01]  /*4940*/  FMUL.FTZ R73, R73, c[0x0][0x2ec] ;  /* 0x0000bb0049497a20 */ /* 0x000fe20000410000 */
[----:B------:R-:W1:Y:S01]  /*4950*/  MUFU.TANH R36, R36 ;  /* 0x0000002400247308 */ /* 0x000e620000002400 */
[----:B------:R-:W-:-:S02]  /*4960*/  FMUL.FTZ R74, R74, c[0x0][0x2ec] ;  /* 0x0000bb004a4a7a20 */ /* 0x000fc40000410000 */
[----:B------:R-:W-:Y:S02]  /*4970*/  FMUL.FTZ R75, R75, c[0x0][0x2ec] ;  /* 0x0000bb004b4b7a20 */ /* 0x000fe40000410000 */
[----:B------:R-:W-:-:S03]  /*4980*/  IMAD.IADD R218, R94, 0x1, R9 ;  /* 0x000000015eda7824 */ /* 0x000fc600078e0209 */
[----:B------:R-:W1:Y:S02]  /*4990*/  MUFU.TANH R35, R35 ;  /* 0x0000002300237308 */ /* 0x000e640000002400 */
[----:B------:R-:W-:-:S06]  /*49a0*/  IMNMX R218, R218, R95, PT ;  /* 0x0000005fdada7217 */ /* 0x000fcc0003800200 */
        /* <DEDUP_REMOVED lines=20> */
[----:B--234-:R-:W-:Y:S05]  /*4af0*/  @!P3 BRA `(.L_x_2876) ;  /* 0x000003900000b947 */ /* 0x01cfea0003800000 */
[----:B------:R-:W2:Y:S01]  /*4b00*/  I2F.RP R3, R6 ;  /* 0x0000000600037306 */ /* 0x000ea20000209400 */
[----:B------:R-:W-:-:S02]  /*4b10*/  IADD3 R12, R4, -0x40, RZ ;  /* 0xffffffc0040c7810 */ /* 0x000fc40007ffe0ff */
[----:B------:R-:W-:Y:S02]  /*4b20*/  IABS R10, R4 ;  /* 0x00000004000a7213 */ /* 0x000fe40000000000 */
[----:B------:R-:W-:Y:S02]  /*4b30*/  IABS R8, R12 ;  /* 0x0000000c00087213 */ /* 0x000fe40000000000 */
[----:B------:R-:W-:Y:S01]  /*4b40*/  LOP3.LUT R12, R12, c[0x0][0x2d0], RZ, 0x3c, !PT ;  /* 0x0000b4000c0c7a12 */ /* 0x000fe200078e3cff */
[----:B--2---:R-:W2:Y:S02]  /*4b50*/  MUFU.RCP R14, R3 ;  /* 0x00000003000e7308 */ /* 0x004ea40000001000 */
[----:B--2---:R-:W-:-:S06]  /*4b60*/  IADD3 R14, R14, 0xffffffe, RZ ;  /* 0x0ffffffe0e0e7810 */ /* 0x004fcc0007ffe0ff */
[----:B------:R-:W2:Y:S02]  /*4b70*/  F2I.FTZ.U32.TRUNC.NTZ R15, R14 ;  /* 0x0000000e000f7305 */ /* 0x000ea4000021f000 */
[----:B--2---:R-:W-:Y:S02]  /*4b80*/  IMAD.MOV R11, RZ, RZ, -R15 ;  /* 0x000000ffff0b7224 */ /* 0x004fe400078e0a0f */
        /* <DEDUP_REMOVED lines=17> */
[----:B------:R-:W-:Y:S02]  /*4ca0*/  LOP3.LUT R3, R4, c[0x0][0x2d0], RZ, 0x3c, !PT ;  /* 0x0000b40004037a12 */ /* 0x000fe400078e3cff */
[----:B------:R-:W-:-:S02]  /*4cb0*/  ISETP.GE.AND P0, PT, R12, RZ, PT ;  /* 0x000000ff0c00720c */ /* 0x000fc40003f06270 */
[----:B------:R-:W-:Y:S02]  /*4cc0*/  ISETP.GE.AND P2, PT, R3, RZ, PT ;  /* 0x000000ff0300720c */ /* 0x000fe40003f46270 */
[----:B------:R-:W-:Y:S02]  /*4cd0*/  @!P1 IADD3 R11, R11, 0x1, RZ ;  /* 0x000000010b0b9810 */ /* 0x000fe40007ffe0ff */
[----:B------:R-:W-:Y:S02]  /*4ce0*/  ISETP.NE.AND P1, PT, RZ, c[0x0][0x2d0], PT ;  /* 0x0000b400ff007a0c */ /* 0x000fe40003f25270 */
[----:B------:R-:W-:Y:S02]  /*4cf0*/  @P5 IADD3 R13, R13, 0x1, RZ ;  /* 0x000000010d0d5810 */ /* 0x000fe40007ffe0ff */
[----:B------:R-:W-:-:S05]  /*4d00*/  @P4 IADD3 R11, R11, 0x1, RZ ;  /* 0x000000010b0b4810 */ /* 0x000fca0007ffe0ff */
        /* <DEDUP_REMOVED lines=24> */
.L_x_2876:
[----:B------:R-:W-:-:S04]  /*4e90*/  LEA R6, -R3, RZ, 0x6 ;  /* 0x000000ff03067211 */ /* 0x000fc800078e31ff */
[----:B------:R-:W-:Y:S02]  /*4ea0*/  SHF.R.S32.HI R3, RZ, 0x1f, R6 ;  /* 0x0000001fff037819 */ /* 0x000fe40000011406 */
.L_x_2877:
        /* <DEDUP_REMOVED lines=119> */
.L_x_2879:
[----:B------:R-:W-:Y:S05]  /*5620*/  BSYNC B0 ;  /* 0x0000000000007941 */ /* 0x000fea0003800000 */
.L_x_2878:
[----:B------:R-:W0:Y:S01]  /*5630*/  LDGDEPBAR ;  /* 0x00000000000079af */ /* 0x000e220000000000 */
[----:B------:R-:W-:-:S04]  /*5640*/  IADD3 R133, P0, R6, R133, RZ ;  /* 0x0000008506857210 */ /* 0x000fc80007f1e0ff */
[----:B------:R-:W-:Y:S02]  /*5650*/  IADD3.X R134, R3, R134, RZ, P0, !PT ;  /* 0x0000008603867210 */ /* 0x000fe400007fe4ff */
.L_x_2875:
[----:B--234-:R-:W-:Y:S02]  /*5660*/  IMAD.IADD R4, R4, 0x1, R209 ;  /* 0x0000000104047824 */ /* 0x01cfe400078e02d1 */
[----:B------:R-:W-:-:S03]  /*5670*/  IMAD.SHL.U32 R196, R0, 0x2, RZ ;  /* 0x0000000200c47824 */ /* 0x000fc600078e00ff */
[CC--:B------:R-:W-:Y:S01]  /*5680*/  ISETP.GE.AND P0, PT, R4.reuse, R218.reuse, PT ;  /* 0x000000da0400720c */ /* 0x0c0fe20003f06270 */
[--C-:B------:R-:W-:Y:S01]  /*5690*/  IMAD R194, R7, 0x2, R196.reuse ;  /* 0x0000000207c27824 */ /* 0x100fe200078e02c4 */
[C---:B------:R-:W-:Y:S01]  /*56a0*/  IADD3 R6, R4.reuse, 0x1, RZ ;  /* 0x0000000104067810 */ /* 0x040fe20007ffe0ff */
[----:B------:R-:W-:Y:S01]  /*56b0*/  LDSM.16.MT88.4 R40, [R196+0xe000] ;  /* 0x00e00000c428783b */ /* 0x000fe20000004200 */
[----:B------:R-:W-:Y:S01]  /*56c0*/  ISETP.LT.OR P0, PT, R4, R219, P0 ;  /* 0x000000db0400720c */ /* 0x000fe20000701670 */
[C---:B------:R-:W-:Y:S01]  /*56d0*/  IMAD R193, R5.reuse, 0x2, R196 ;  /* 0x0000000205c17824 */ /* 0x040fe200078e02c4 */
[C---:B------:R-:W-:Y:S01]  /*56e0*/  ISETP.GE.AND P5, PT, R6.reuse, R218, PT ;  /* 0x000000da0600720c */ /* 0x040fe20003fa6270 */
[----:B------:R-:W-:Y:S01]  /*56f0*/  IMAD R192, R5, 0x2, R194 ;  /* 0x0000000205c07824 */ /* 0x000fe200078e02c2 */
[----:B------:R-:W-:Y:S01]  /*5700*/  ISETP.GE.AND P1, PT, R6, R216, PT ;  /* 0x000000d80600720c */ /* 0x000fe20003f26270 */
[----:B------:R-:W-:Y:S01]  /*5710*/  LDSM.16.MT88.4 R124, [R196+0xc000] ;  /* 0x00c00000c47c783b */ /* 0x000fe20000004200 */
[----:B------:R-:W-:-:S02]  /*5720*/  IADD3 R3, R4, 0x8, RZ ;  /* 0x0000000804037810 */ /* 0x000fc40007ffe0ff */
[----:B------:R-:W-:Y:S01]  /*5730*/  ISETP.GE.AND P2, PT, R4, R216, PT ;  /* 0x000000d80400720c */ /* 0x000fe20003f46270 */
[----:B------:R-:W-:Y:S01]  /*5740*/  LDSM.16.MT88.4 R116, [R194+0xc000] ;  /* 0x00c00000c274783b */ /* 0x000fe20000004200 */
[----:B------:R-:W-:Y:S02]  /*5750*/  FSEL R2, R2, -INF , !P0 ;  /* 0xff80000002027808 */ /* 0x000fe40004000000 */
[C---:B------:R-:W-:Y:S01]  /*5760*/  ISETP.LT.OR P5, PT, R6.reuse, R219, P5 ;  /* 0x000000db0600720c */ /* 0x040fe20002fa1670 */
[----:B------:R-:W-:Y:S01]  /*5770*/  LDSM.16.MT88.4 R108, [R193+0xc000] ;  /* 0x00c00000c16c783b */ /* 0x000fe20000004200 */
[----:B------:R-:W-:Y:S02]  /*5780*/  ISETP.LT.OR P1, PT, R6, R217, P1 ;  /* 0x000000d90600720c */ /* 0x000fe40000f21670 */
[C---:B------:R-:W-:Y:S01]  /*5790*/  ISETP.GE.AND P4, PT, R3.reuse, R218, PT ;  /* 0x000000da0300720c */ /* 0x040fe20003f86270 */
[----:B------:R-:W-:Y:S01]  /*57a0*/  LDSM.16.MT88.4 R100, [R192+0xc000] ;  /* 0x00c00000c064783b */ /* 0x000fe20000004200 */
[----:B------:R-:W-:-:S02]  /*57b0*/  ISETP.GE.AND P0, PT, R3, R216, PT ;  /* 0x000000d80300720c */ /* 0x000fc40003f06270 */
[C---:B------:R-:W-:Y:S01]  /*57c0*/  ISETP.LT.OR P2, PT, R4.reuse, R217, P2 ;  /* 0x000000d90400720c */ /* 0x040fe20001741670 */
[----:B------:R-:W-:Y:S01]  /*57d0*/  LDSM.16.MT88.4 R56, [R193+0xe000] ;  /* 0x00e00000c138783b */ /* 0x000fe20000004200 */
[----:B------:R-:W-:Y:S02]  /*57e0*/  IADD3 R6, R4, 0x9, RZ ;  /* 0x0000000904067810 */ /* 0x000fe40007ffe0ff */
[C---:B------:R-:W-:Y:S01]  /*57f0*/  ISETP.LT.OR P4, PT, R3.reuse, R219, P4 ;  /* 0x000000db0300720c */ /* 0x040fe20002781670 */
[----:B-1----:R-:W-:Y:S01]  /*5800*/  LDSM.16.MT88.4 R64, [R192+0xe000] ;  /* 0x00e00000c040783b */ /* 0x002fe20000004200 */
[----:B------:R-:W-:Y:S02]  /*5810*/  ISETP.LT.OR P0, PT, R3, R217, P0 ;  /* 0x000000d90300720c */ /* 0x000fe40000701670 */
[----:B------:R-:W-:Y:S01]  /*5820*/  FSEL R24, R24, -INF , !P2 ;  /* 0xff80000018187808 */ /* 0x000fe20005000000 */
[----:B------:R-:W-:Y:S01]  /*5830*/  LDSM.16.MT88.4 R72, [R196+0x10000] ;  /* 0x01000000c448783b */ /* 0x000fe20000004200 */
[----:B------:R-:W-:-:S02]  /*5840*/  FSEL R31, R48, -INF , !P5 ;  /* 0xff800000301f7808 */ /* 0x000fc40006800000 */
[----:B------:R-:W-:Y:S01]  /*5850*/  IADD3 R3, R4, 0x10, RZ ;  /* 0x0000001004037810 */ /* 0x000fe20007ffe0ff */
[----:B------:R-:W-:Y:S01]  /*5860*/  LDSM.16.MT88.4 R80, [R194+0x10000] ;  /* 0x01000000c250783b */ /* 0x000fe20000004200 */
[C---:B------:R-:W-:Y:S02]  /*5870*/  ISETP.GE.AND P2, PT, R6.reuse, R218, PT ;  /* 0x000000da0600720c */ /* 0x040fe40003f46270 */
[----:B------:R-:W-:Y:S01]  /*5880*/  ISETP.GE.AND P5, PT, R6, R216, PT ;  /* 0x000000d80600720c */ /* 0x000fe20003fa6270 */
[----:B------:R-:W-:Y:S01]  /*5890*/  LDSM.16.MT88.4 R88, [R193+0x10000] ;  /* 0x01000000c158783b */ /* 0x000fe20000004200 */
[----:B------:R-:W-:Y:S02]  /*58a0*/  FSEL R29, R25, -INF , !P1 ;  /* 0xff800000191d7808 */ /* 0x000fe40004800000 */
[----:B------:R-:W-:Y:S01]  /*58b0*/  FSEL R49, R49, -INF , !P4 ;  /* 0xff80000031317808 */ /* 0x000fe20006000000 */
[----:B------:R-:W-:Y:S01]  /*58c0*/  LDSM.16.MT88.4 R136, [R194+0xc800] ;  /* 0x00c80000c288783b */ /* 0x000fe20000004200 */
[----:B------:R-:W-:-:S02]  /*58d0*/  ISETP.GE.AND P1, PT, R3, R218, PT ;  /* 0x000000da0300720c */ /* 0x000fc40003f26270 */
[C---:B------:R-:W-:Y:S02]  /*58e0*/  ISETP.GE.AND P4, PT, R3.reuse, R216, PT ;  /* 0x000000d80300720c */ /* 0x040fe40003f86270 */
[C---:B------:R-:W-:Y:S02]  /*58f0*/  ISETP.LT.OR P2, PT, R6.reuse, R219, P2 ;  /* 0x000000db0600720c */ /* 0x040fe40001741670 */
[----:B------:R-:W-:Y:S02]  /*5900*/  ISETP.LT.OR P5, PT, R6, R217, P5 ;  /* 0x000000d90600720c */ /* 0x000fe40002fa1670 */
[----:B------:R-:W-:Y:S02]  /*5910*/  IADD3 R6, R4, 0x11, RZ ;  /* 0x0000001104067810 */ /* 0x000fe40007ffe0ff */
[----:B------:R-:W-:Y:S02]  /*5920*/  FMNMX.FTZ R8, R2, R31, !PT ;  /* 0x0000001f02087209 */ /* 0x000fe40007810000 */
[----:B------:R-:W-:-:S02]  /*5930*/  ISETP.LT.OR P1, PT, R3, R219, P1 ;  /* 0x000000db0300720c */ /* 0x000fc40000f21670 */
[----:B------:R-:W-:Y:S02]  /*5940*/  ISETP.LT.OR P4, PT, R3, R217, P4 ;  /* 0x000000d90300720c */ /* 0x000fe40002781670 */
[----:B------:R-:W-:Y:S02]  /*5950*/  FSEL R25, R26, -INF , !P0 ;  /* 0xff8000001a197808 */ /* 0x000fe40004000000 */
[----:B------:R-:W-:Y:S02]  /*5960*/  FSEL R37, R50, -INF , !P2 ;  /* 0xff80000032257808 */ /* 0x000fe40005000000 */
[----:B------:R-:W-:Y:S02]  /*5970*/  IADD3 R3, R4, 0x18, RZ ;  /* 0x0000001804037810 */ /* 0x000fe40007ffe0ff */
[C---:B------:R-:W-:Y:S02]  /*5980*/  ISETP.GE.AND P0, PT, R6.reuse, R218, PT ;  /* 0x000000da0600720c */ /* 0x040fe40003f06270 */
[----:B------:R-:W-:-:S02]  /*5990*/  ISETP.GE.AND P2, PT, R6, R216, PT ;  /* 0x000000d80600720c */ /* 0x000fc40003f46270 */
[----:B------:R-:W-:Y:S02]  /*59a0*/  FMNMX.FTZ R8, R49, R8, !PT ;  /* 0x0000000831087209 */ /* 0x000fe40007810000 */
[----:B------:R-:W-:Y:S02]  /*59b0*/  FSEL R27, R27, -INF , !P5 ;  /* 0xff8000001b1b7808 */ /* 0x000fe40006800000 */
[----:B------:R-:W-:Y:S02]  /*59c0*/  FSEL R23, R32, -INF , !P1 ;  /* 0xff80000020177808 */ /* 0x000fe40004800000 */
[C---:B------:R-:W-:Y:S02]  /*59d0*/  ISETP.GE.AND P5, PT, R3.reuse, R218, PT ;  /* 0x000000da0300720c */ /* 0x040fe40003fa6270 */
[----:B------:R-:W-:Y:S02]  /*59e0*/  ISETP.GE.AND P1, PT, R3, R216, PT ;  /* 0x000000d80300720c */ /* 0x000fe40003f26270 */
[----:B------:R-:W-:-:S02]  /*59f0*/  ISETP.LT.OR P0, PT, R6, R219, P0 ;  /* 0x000000db0600720c */ /* 0x000fc40000701670 */
[----:B------:R-:W-:Y:S02]  /*5a00*/  ISETP.LT.OR P2, PT, R6, R217, P2 ;  /* 0x000000d90600720c */ /* 0x000fe40001741670 */
[----:B------:R-:W-:Y:S02]  /*5a10*/  IADD3 R6, R4, 0x19, RZ ;  /* 0x0000001904067810 */ /* 0x000fe40007ffe0ff */
[----:B------:R-:W-:Y:S02]  /*5a20*/  FMNMX.FTZ R8, R37, R8, !PT ;  /* 0x0000000825087209 */ /* 0x000fe40007810000 */
[C---:B------:R-:W-:Y:S02]  /*5a30*/  ISETP.LT.OR P5, PT, R3.reuse, R219, P5 ;  /* 0x000000db0300720c */ /* 0x040fe40002fa1670 */
[----:B------:R-:W-:Y:S02]  /*5a40*/  ISETP.LT.OR P1, PT, R3, R217, P1 ;  /* 0x000000d90300720c */ /* 0x000fe40000f21670 */
[----:B------:R-:W-:-:S02]  /*5a50*/  FSEL R15, R20, -INF , !P4 ;  /* 0xff800000140f7808 */ /* 0x000fc40006000000 */
[----:B------:R-:W-:Y:S02]  /*5a60*/  FSEL R21, R33, -INF , !P0 ;  /* 0xff80000021157808 */ /* 0x000fe40004000000 */
[----:B------:R-:W-:Y:S02]  /*5a70*/  IADD3 R3, R4, 0x20, RZ ;  /* 0x0000002004037810 */ /* 0x000fe40007ffe0ff */
[C---:B------:R-:W-:Y:S02]  /*5a80*/  ISETP.GE.AND P4, PT, R6.reuse, R218, PT ;  /* 0x000000da0600720c */ /* 0x040fe40003f86270 */
[----:B------:R-:W-:Y:S02]  /*5a90*/  ISETP.GE.AND P0, PT, R6, R216, PT ;  /* 0x000000d80600720c */ /* 0x000fe40003f06270 */
[----:B------:R-:W-:Y:S02]  /*5aa0*/  FMNMX.FTZ R8, R23, R8, !PT ;  /* 0x0000000817087209 */ /* 0x000fe40007810000 */
[----:B------:R-:W-:-:S02]  /*5ab0*/  FSEL R13, R34, -INF , !P2 ;  /* 0xff800000220d7808 */ /* 0x000fc40005000000 */
[----:B------:R-:W-:Y:S02]  /*5ac0*/  FSEL R19, R36, -INF , !P5 ;  /* 0xff80000024137808 */ /* 0x000fe40006800000 */
[C---:B------:R-:W-:Y:S02]  /*5ad0*/  ISETP.GE.AND P2, PT, R3.reuse, R218, PT ;  /* 0x000000da0300720c */ /* 0x040fe40003f46270 */
[----:B------:R-:W-:Y:S02]  /*5ae0*/  ISETP.GE.AND P5, PT, R3, R216, PT ;  /* 0x000000d80300720c */ /* 0x000fe40003fa6270 */
[C---:B------:R-:W-:Y:S02]  /*5af0*/  ISETP.LT.OR P4, PT, R6.reuse, R219, P4 ;  /* 0x000000db0600720c */ /* 0x040fe40002781670 */
[----:B------:R-:W-:Y:S02]  /*5b00*/  ISETP.LT.OR P0, PT, R6, R217, P0 ;  /* 0x000000d90600720c */ /* 0x000fe40000701670 */
[----:B------:R-:W-:-:S02]  /*5b10*/  IADD3 R6, R4, 0x21, RZ ;  /* 0x0000002104067810 */ /* 0x000fc40007ffe0ff */
[----:B------:R-:W-:Y:S02]  /*5b20*/  FMNMX.FTZ R10, R21, R8, !PT ;  /* 0x00000008150a7209 */ /* 0x000fe40007810000 */
[----:B------:R-:W-:Y:S02]  /*5b30*/  FMNMX.FTZ R8, R24, R29, !PT ;  /* 0x0000001d18087209 */ /* 0x000fe40007810000 */
[C---:B------:R-:W-:Y:S02]  /*5b40*/  ISETP.LT.OR P2, PT, R3.reuse, R219, P2 ;  /* 0x000000db0300720c */ /* 0x040fe40001741670 */
[----:B------:R-:W-:Y:S02]  /*5b50*/  ISETP.LT.OR P5, PT, R3, R217, P5 ;  /* 0x000000d90300720c */ /* 0x000fe40002fa1670 */
[----:B------:R-:W-:Y:S02]  /*5b60*/  FSEL R11, R22, -INF , !P1 ;  /* 0xff800000160b7808 */ /* 0x000fe40004800000 */
[----:B------:R-:W-:-:S02]  /*5b70*/  IADD3 R3, R4, 0x28, RZ ;  /* 0x0000002804037810 */ /* 0x000fc40007ffe0ff */
[----:B------:R-:W-:Y:S02]  /*5b80*/  ISETP.GE.AND P1, PT, R6, R218, PT ;  /* 0x000000da0600720c */ /* 0x000fe40003f26270 */
[----:B------:R-:W-:Y:S02]  /*5b90*/  FSEL R17, R35, -INF , !P4 ;  /* 0xff80000023117808 */ /* 0x000fe40006000000 */
[----:B------:R-:W-:Y:S02]  /*5ba0*/  FMNMX.FTZ R10, R19, R10, !PT ;  /* 0x0000000a130a7209 */ /* 0x000fe40007810000 */
[----:B------:R-:W-:Y:S02]  /*5bb0*/  FMNMX.FTZ R8, R25, R8, !PT ;  /* 0x0000000819087209 */ /* 0x000fe40007810000 */
[----:B------:R-:W-:Y:S02]  /*5bc0*/  FSEL R9, R16, -INF , !P0 ;  /* 0xff80000010097808 */ /* 0x000fe40004000000 */
[----:B------:R-:W-:-:S02]  /*5bd0*/  ISETP.GE.AND P0, PT, R3, R218, PT ;  /* 0x000000da0300720c */ /* 0x000fc40003f06270 */
[----:B------:R-:W-:Y:S02]  /*5be0*/  FSEL R233, R233, -INF , !P2 ;  /* 0xff800000e9e97808 */ /* 0x000fe40005000000 */
[CC--:B------:R-:W-:Y:S02]  /*5bf0*/  ISETP.LT.OR P1, PT, R6.reuse, R219.reuse, P1 ;  /* 0x000000db0600720c */ /* 0x0c0fe40000f21670 */
[----:B------:R-:W-:Y:S02]  /*5c00*/  FMNMX.FTZ R10, R17, R10, !PT ;  /* 0x0000000a110a7209 */ /* 0x000fe40007810000 */
[----:B------:R-:W-:Y:S02]  /*5c10*/  ISETP.GE.AND P4, PT, R6, R216, PT ;  /* 0x000000d80600720c */ /* 0x000fe40003f86270 */
[----:B------:R-:W-:Y:S02]  /*5c20*/  FMNMX.FTZ R8, R27, R8, !PT ;  /* 0x000000081b087209 */ /* 0x000fe40007810000 */
[----:B------:R-:W-:-:S02]  /*5c30*/  ISETP.LT.OR P0, PT, R3, R219, P0 ;  /* 0x000000db0300720c */ /* 0x000fc40000701670 */
[----:B------:R-:W-:Y:S02]  /*5c40*/  FSEL R165, R165, -INF , !P1 ;  /* 0xff800000a5a57808 */ /* 0x000fe40004800000 */
[----:B------:R-:W-:Y:S02]  /*5c50*/  FMNMX.FTZ R10, R233, R10, !PT ;  /* 0x0000000ae90a7209 */ /* 0x000fe40007810000 */
[----:B------:R-:W-:Y:S02]  /*5c60*/  ISETP.GE.AND P2, PT, R3, R216, PT ;  /* 0x000000d80300720c */ /* 0x000fe40003f46270 */
[----:B------:R-:W-:Y:S02]  /*5c70*/  ISETP.LT.OR P4, PT, R6, R217, P4 ;  /* 0x000000d90600720c */ /* 0x000fe40002781670 */
[----:B------:R-:W-:Y:S02]  /*5c80*/  FMNMX.FTZ R8, R15, R8, !PT ;  /* 0x000000080f087209 */ /* 0x000fe40007810000 */
[----:B------:R-:W-:-:S02]  /*5c90*/  IADD3 R6, R4, 0x29, RZ ;  /* 0x0000002904067810 */ /* 0x000fc40007ffe0ff */
[----:B------:R-:W-:Y:S02]  /*5ca0*/  FSEL R231, R231, -INF , !P0 ;  /* 0xff800000e7e77808 */ /* 0x000fe40004000000 */
[----:B------:R-:W-:Y:S02]  /*5cb0*/  FMNMX.FTZ R10, R165, R10, !PT ;  /* 0x0000000aa50a7209 */ /* 0x000fe40007810000 */
[----:B------:R-:W-:Y:S02]  /*5cc0*/  ISETP.LT.OR P2, PT, R3, R217, P2 ;  /* 0x000000d90300720c */ /* 0x000fe40001741670 */
[----:B------:R-:W-:Y:S02]  /*5cd0*/  FSEL R227, R227, -INF , !P5 ;  /* 0xff800000e3e37808 */ /* 0x000fe40006800000 */
[----:B------:R-:W-:Y:S02]  /*5ce0*/  FMNMX.FTZ R8, R13, R8, !PT ;  /* 0x000000080d087209 */ /* 0x000fe40007810000 */
[----:B------:R-:W-:-:S02]  /*5cf0*/  IADD3 R3, R4, 0x30, RZ ;  /* 0x0000003004037810 */ /* 0x000fc40007ffe0ff */
[C---:B------:R-:W-:Y:S02]  /*5d00*/  ISETP.GE.AND P5, PT, R6.reuse, R218, PT ;  /* 0x000000da0600720c */ /* 0x040fe40003fa6270 */
[----:B------:R-:W-:Y:S02]  /*5d10*/  ISETP.GE.AND P1, PT, R6, R216, PT ;  /* 0x000000d80600720c */ /* 0x000fe40003f26270 */
[----:B------:R-:W-:Y:S02]  /*5d20*/  FMNMX.FTZ R12, R231, R10, !PT ;  /* 0x0000000ae70c7209 */ /* 0x000fe40007810000 */
[----:B------:R-:W-:Y:S02]  /*5d30*/  FSEL R171, R171, -INF , !P4 ;  /* 0xff800000abab7808 */ /* 0x000fe40006000000 */
[----:B------:R-:W-:Y:S02]  /*5d40*/  FMNMX.FTZ R10, R11, R8, !PT ;  /* 0x000000080b0a7209 */ /* 0x000fe40007810000 */
[----:B------:R-:W-:-:S02]  /*5d50*/  ISETP.GE.AND P4, PT, R3, R218, PT ;  /* 0x000000da0300720c */ /* 0x000fc40003f86270 */
[----:B------:R-:W-:Y:S02]  /*5d60*/  ISETP.GE.AND P0, PT, R3, R216, PT ;  /* 0x000000d80300720c */ /* 0x000fe40003f06270 */
[C---:B------:R-:W-:Y:S02]  /*5d70*/  ISETP.LT.OR P5, PT, R6.reuse, R219, P5 ;  /* 0x000000db0600720c */ /* 0x040fe40002fa1670 */
[----:B------:R-:W-:Y:S02]  /*5d80*/  ISETP.LT.OR P1, PT, R6, R217, P1 ;  /* 0x000000d90600720c */ /* 0x000fe40000f21670 */
[----:B------:R-:W-:Y:S02]  /*5d90*/  IADD3 R6, R4, 0x31, RZ ;  /* 0x0000003104067810 */ /* 0x000fe40007ffe0ff */
[----:B------:R-:W-:Y:S02]  /*5da0*/  FMNMX.FTZ R10, R9, R10, !PT ;  /* 0x0000000a090a7209 */ /* 0x000fe40007810000 */
[----:B------:R-:W-:-:S02]  /*5db0*/  ISETP.LT.OR P4, PT, R3, R219, P4 ;  /* 0x000000db0300720c */ /* 0x000fc40002781670 */
[----:B------:R-:W-:Y:S02]  /*5dc0*/  ISETP.LT.OR P0, PT, R3, R217, P0 ;  /* 0x000000d90300720c */ /* 0x000fe40000701670 */
[----:B------:R-:W-:Y:S02]  /*5dd0*/  FSEL R225, R225, -INF , !P2 ;  /* 0xff800000e1e17808 */ /* 0x000fe40005000000 */
[----:B------:R-:W-:Y:S02]  /*5de0*/  IADD3 R3, R4, 0x38, RZ ;  /* 0x0000003804037810 */ /* 0x000fe40007ffe0ff */
[----:B------:R-:W-:Y:S02]  /*5df0*/  ISETP.GE.AND P2, PT, R6, R218, PT ;  /* 0x000000da0600720c */ /* 0x000fe40003f46270 */
[----:B------:R-:W-:Y:S02]  /*5e00*/  IADD3 R4, R4, 0x39, RZ ;  /* 0x0000003904047810 */ /* 0x000fe40007ffe0ff */
[----:B------:R-:W-:-:S02]  /*5e10*/  FMNMX.FTZ R10, R227, R10, !PT ;  /* 0x0000000ae30a7209 */ /* 0x000fc40007810000 */
[----:B------:R-:W-:Y:S02]  /*5e20*/  FSEL R223, R223, -INF , !P4 ;  /* 0xff800000dfdf7808 */ /* 0x000fe40006000000 */
[----:B------:R-:W-:Y:S02]  /*5e30*/  ISETP.LT.OR P2, PT, R6, R219, P2 ;  /* 0x000000db0600720c */ /* 0x000fe40001741670 */
[----:B------:R-:W-:Y:S02]  /*5e40*/  FSEL R167, R167, -INF , !P5 ;  /* 0xff800000a7a77808 */ /* 0x000fe40006800000 */
[----:B------:R-:W-:Y:S02]  /*5e50*/  ISETP.GE.AND P4, PT, R4, R218, PT ;  /* 0x000000da0400720c */ /* 0x000fe40003f86270 */
[----:B------:R-:W-:Y:S02]  /*5e60*/  FMNMX.FTZ R10, R171, R10, !PT ;  /* 0x0000000aab0a7209 */ /* 0x000fe40007810000 */
[----:B------:R-:W-:-:S02]  /*5e70*/  FSEL R221, R221, -INF , !P2 ;  /* 0xff800000dddd7808 */ /* 0x000fc40005000000 */
[----:B------:R-:W-:Y:S02]  /*5e80*/  ISETP.GE.AND P5, PT, R3, R218, PT ;  /* 0x000000da0300720c */ /* 0x000fe40003fa6270 */
[----:B------:R-:W-:Y:S02]  /*5e90*/  FMNMX.FTZ R8, R167, R12, !PT ;  /* 0x0000000ca7087209 */ /* 0x000fe40007810000 */
[----:B------:R-:W-:Y:S02]  /*5ea0*/  ISETP.LT.OR P4, PT, R4, R219, P4 ;  /* 0x000000db0400720c */ /* 0x000fe40002781670 */
[----:B------:R-:W-:Y:S02]  /*5eb0*/  ISETP.GE.AND P2, PT, R6, R216, PT ;  /* 0x000000d80600720c */ /* 0x000fe40003f46270 */
[----:B------:R-:W-:Y:S02]  /*5ec0*/  FSEL R177, R177, -INF , !P1 ;  /* 0xff800000b1b17808 */ /* 0x000fe40004800000 */
[----:B------:R-:W-:-:S02]  /*5ed0*/  FMNMX.FTZ R10, R225, R10, !PT ;  /* 0x0000000ae10a7209 */ /* 0x000fc40007810000 */
[----:B------:R-:W-:Y:S02]  /*5ee0*/  ISETP.LT.OR P5, PT, R3, R219, P5 ;  /* 0x000000db0300720c */ /* 0x000fe40002fa1670 */
[----:B------:R-:W-:Y:S02]  /*5ef0*/  FMNMX.FTZ R8, R223, R8, !PT ;  /* 0x00000008df087209 */ /* 0x000fe40007810000 */
[----:B------:R-:W-:Y:S02]  /*5f00*/  FSEL R175, R175, -INF , !P4 ;  /* 0xff800000afaf7808 */ /* 0x000fe40006000000 */
[----:B------:R-:W-:Y:S02]  /*5f10*/  ISETP.LT.OR P2, PT, R6, R217, P2 ;  /* 0x000000d90600720c */ /* 0x000fe40001741670 */
[----:B------:R-:W-:Y:S02]  /*5f20*/  ISETP.GE.AND P4, PT, R3, R216, PT ;  /* 0x000000d80300720c */ /* 0x000fe40003f86270 */
[----:B------:R-:W-:-:S02]  /*5f30*/  FSEL R173, R173, -INF , !P0 ;  /* 0xff800000adad7808 */ /* 0x000fc40004000000 */
[----:B------:R-:W-:Y:S02]  /*5f40*/  FMNMX.FTZ R6, R177, R10, !PT ;  /* 0x0000000ab1067209 */ /* 0x000fe40007810000 */
[----:B------:R-:W-:Y:S02]  /*5f50*/  FSEL R179, R179, -INF , !P5 ;  /* 0xff800000b3b37808 */ /* 0x000fe40006800000 */
[----:B------:R-:W-:Y:S02]  /*5f60*/  FMNMX.FTZ R8, R221, R8, !PT ;  /* 0x00000008dd087209 */ /* 0x000fe40007810000 */
[----:B------:R-:W-:Y:S02]  /*5f70*/  ISETP.LT.OR P4, PT, R3, R217, P4 ;  /* 0x000000d90300720c */ /* 0x000fe40002781670 */
[----:B------:R-:W-:Y:S02]  /*5f80*/  ISETP.GE.AND P0, PT, R4, R216, PT ;  /* 0x000000d80400720c */ /* 0x000fe40003f06270 */
[----:B------:R-:W-:-:S02]  /*5f90*/  FSEL R143, R143, -INF , !P2 ;  /* 0xff8000008f8f7808 */ /* 0x000fc40005000000 */
[----:B------:R-:W-:Y:S02]  /*5fa0*/  FMNMX.FTZ R6, R173, R6, !PT ;  /* 0x00000006ad067209 */ /* 0x000fe40007810000 */
[----:B------:R-:W-:Y:S02]  /*5fb0*/  FMNMX.FTZ R8, R179, R8, !PT ;  /* 0x00000008b3087209 */ /* 0x000fe40007810000 */
        /* <DEDUP_REMOVED lines=18> */
[----:B------:R-:W-:Y:S01]  /*60e0*/  FSEL R140, R140, RZ, P0 ;  /* 0x000000ff8c8c7208 */ /* 0x000fe20000000000 */
[----:B------:R-:W-:Y:S01]  /*60f0*/  LDSM.16.MT88.4 R4, [R192+0x10000] ;  /* 0x01000000c004783b */ /* 0x000fe20000004200 */
        /* <DEDUP_REMOVED lines=8> */
[----:B------:R-:W1:Y:S01]  /*6180*/  LDSM.16.MT88.4 R48, [R194+0xe000] ;  /* 0x00e00000c230783b */ /* 0x000e620000004200 */
[--C-:B------:R-:W-:Y:S01]  /*6190*/  FFMA.FTZ R154, R24, c[0x0][0x23c], -R162.reuse ;  /* 0x00008f00189a7a23 */ /* 0x100fe200000108a2 */
[----:B------:R-:W-:Y:S01]  /*61a0*/  MUFU.EX2 R163, R163 ;  /* 0x000000a300a37308 */ /* 0x000fe20000000800 */
[----:B------:R-:W-:-:S02]  /*61b0*/  FFMA.FTZ R159, R29, c[0x0][0x23c], -R162 ;  /* 0x00008f001d9f7a23 */ /* 0x000fc400000108a2 */
[--C-:B------:R-:W-:Y:S01]  /*61c0*/  FFMA.FTZ R161, R25, c[0x0][0x23c], -R162.reuse ;  /* 0x00008f0019a17a23 */ /* 0x100fe200000108a2 */
[----:B------:R-:W-:Y:S01]  /*61d0*/  LDSM.16.MT88.4 R28, [R192+0xc800] ;  /* 0x00c80000c01c783b */ /* 0x000fe20000004200 */
[--C-:B------:R-:W-:Y:S02]  /*61e0*/  FFMA.FTZ R148, R27, c[0x0][0x23c], -R162.reuse ;  /* 0x00008f001b947a23 */ /* 0x100fe400000108a2 */
[--C-:B------:R-:W-:Y:S01]  /*61f0*/  FFMA.FTZ R151, R11, c[0x0][0x23c], -R162.reuse ;  /* 0x00008f000b977a23 */ /* 0x100fe200000108a2 */
[----:B------:R-:W2:Y:S01]  /*6200*/  MUFU.EX2 R156, R156 ;  /* 0x0000009c009c7308 */ /* 0x000ea20000000800 */
[----:B------:R-:W-:Y:S01]  /*6210*/  FFMA.FTZ R0, R9, c[0x0][0x23c], -R162 ;  /* 0x00008f0009007a23 */ /* 0x000fe200000108a2 */
[----:B------:R-:W-:Y:S01]  /*6220*/  LDSM.16.MT88.4 R24, [R194+0xe800] ;  /* 0x00e80000c218783b */ /* 0x000fe20000004200 */
[--C-:B------:R-:W-:Y:S02]  /*6230*/  FFMA.FTZ R155, R23, c[0x0][0x23c], -R140.reuse ;  /* 0x00008f00179b7a23 */ /* 0x100fe4000001088c */
[--C-:B------:R-:W-:Y:S01]  /*6240*/  FFMA.FTZ R150, R21, c[0x0][0x23c], -R140.reuse ;  /* 0x00008f0015967a23 */ /* 0x100fe2000001088c */
[----:B------:R-:W3:Y:S01]  /*6250*/  LDSM.16.MT88.4 R8, [R196+0xe800] ;  /* 0x00e80000c408783b */ /* 0x000ee20000004200 */
[--C-:B------:R-:W-:Y:S01]  /*6260*/  FFMA.FTZ R149, R19, c[0x0][0x23c], -R140.reuse ;  /* 0x00008f0013957a23 */ /* 0x100fe2000001088c */
[----:B------:R-:W-:Y:S01]  /*6270*/  MUFU.EX2 R157, R157 ;  /* 0x0000009d009d7308 */ /* 0x000fe20000000800 */
[----:B------:R-:W-:Y:S01]  /*6280*/  FFMA.FTZ R146, R17, c[0x0][0x23c], -R140 ;  /* 0x00008f0011927a23 */ /* 0x000fe2000001088c */
[----:B------:R-:W4:Y:S01]  /*6290*/  LDSM.16.MT88.4 R20, [R196+0xc800] ;  /* 0x00c80000c414783b */ /* 0x000f220000004200 */
[----:B------:R-:W-:-:S02]  /*62a0*/  FFMA.FTZ R153, R15, c[0x0][0x23c], -R162 ;  /* 0x00008f000f997a23 */ /* 0x000fc400000108a2 */
[----:B------:R-:W-:Y:S01]  /*62b0*/  FFMA.FTZ R2, R13, c[0x0][0x23c], -R162 ;  /* 0x00008f000d027a23 */ /* 0x000fe200000108a2 */
[----:B------:R-:W5:Y:S01]  /*62c0*/  LDSM.16.MT88.4 R16, [R193+0xe800] ;  /* 0x00e80000c110783b */ /* 0x000f620000004200 */
[--C-:B------:R-:W-:Y:S01]  /*62d0*/  FFMA.FTZ R158, R233, c[0x0][0x23c], -R140.reuse ;  /* 0x00008f00e99e7a23 */ /* 0x100fe2000001088c */
[----:B------:R-:W1:Y:S01]  /*62e0*/  MUFU.EX2 R152, R152 ;  /* 0x0000009800987308 */ /* 0x000e620000000800 */
[----:B--2---:R-:W-:Y:S01]  /*62f0*/  F2FP.BF16.PACK_AB R96, R156, R163 ;  /* 0x000000a39c60723e */ /* 0x004fe200000010ff */
[----:B------:R-:W2:Y:S01]  /*6300*/  LDSM.16.MT88.4 R12, [R192+0xe800] ;  /* 0x00e80000c00c783b */ /* 0x000ea20000004200 */
[--C-:B------:R-:W-:Y:S02]  /*6310*/  FFMA.FTZ R165, R165, c[0x0][0x23c], -R140.reuse ;  /* 0x00008f00a5a57a23 */ /* 0x100fe4000001088c */
[--C-:B------:R-:W-:Y:S02]  /*6320*/  FFMA.FTZ R160, R231, c[0x0][0x23c], -R140.reuse ;  /* 0x00008f00e7a07a23 */ /* 0x100fe4000001088c */
[----:B------:R-:W-:Y:S01]  /*6330*/  FFMA.FTZ R167, R167, c[0x0][0x23c], -R140 ;  /* 0x00008f00a7a77a23 */ /* 0x000fe2000001088c */
[----:B------:R-:W-:Y:S01]  /*6340*/  MUFU.EX2 R154, R154 ;  /* 0x0000009a009a7308 */ /* 0x000fe20000000800 */
[----:B------:R-:W-:-:S02]  /*6350*/  FFMA.FTZ R164, R227, c[0x0][0x23c], -R162 ;  /* 0x00008f00e3a47a23 */ /* 0x000fc400000108a2 */
[--C-:B------:R-:W-:Y:S02]  /*6360*/  FFMA.FTZ R171, R171, c[0x0][0x23c], -R162.reuse ;  /* 0x00008f00abab7a23 */ /* 0x100fe400000108a2 */
[--C-:B------:R-:W-:Y:S02]  /*6370*/  FFMA.FTZ R166, R225, c[0x0][0x23c], -R162.reuse ;  /* 0x00008f00e1a67a23 */ /* 0x100fe400000108a2 */
[--C-:B------:R-:W-:Y:S01]  /*6380*/  FFMA.FTZ R177, R177, c[0x0][0x23c], -R162.reuse ;  /* 0x00008f00b1b17a23 */ /* 0x100fe200000108a2 */
[----:B------:R-:W3:Y:S01]  /*6390*/  MUFU.EX2 R159, R159 ;  /* 0x0000009f009f7308 */ /* 0x000ee20000000800 */
[----:B-1----:R-:W-:Y:S01]  /*63a0*/  F2FP.BF16.PACK_AB R98, R152, R157 ;  /* 0x0000009d9862723e */ /* 0x002fe200000010ff */
[----:B------:R-:W-:Y:S02]  /*63b0*/  FFMA.FTZ R172, R173, c[0x0][0x23c], -R162 ;  /* 0x00008f00adac7a23 */ /* 0x000fe400000108a2 */
[----:B------:R-:W-:Y:S01]  /*63c0*/  FFMA.FTZ R168, R223, c[0x0][0x23c], -R140 ;  /* 0x00008f00dfa87a23 */ /* 0x000fe2000001088c */
[----:B------:R-:W-:Y:S01]  /*63d0*/  LEA.HI.X R223, R133, c[0x0][0x16c], R134, 0x1, P0 ;  /* 0x00005b0085df7a11 */ /* 0x000fe200000f0c86 */
[----:B------:R-:W-:-:S02]  /*63e0*/  FFMA.FTZ R221, R221, c[0x0][0x23c], -R140 ;  /* 0x00008f00dddd7a23 */ /* 0x000fc4000001088c */
[----:B------:R-:W-:Y:S01]  /*63f0*/  MUFU.EX2 R161, R161 ;  /* 0x000000a100a17308 */ /* 0x000fe20000000800 */
[--C-:B------:R-:W-:Y:S02]  /*6400*/  FFMA.FTZ R170, R179, c[0x0][0x23c], -R140.reuse ;  /* 0x00008f00b3aa7a23 */ /* 0x100fe4000001088c */
[----:B------:R-:W-:Y:S02]  /*6410*/  FFMA.FTZ R227, R175, c[0x0][0x23c], -R140 ;  /* 0x00008f00afe37a23 */ /* 0x000fe4000001088c */
[--C-:B------:R-:W-:Y:S02]  /*6420*/  FFMA.FTZ R173, R143, c[0x0][0x23c], -R162.reuse ;  /* 0x00008f008fad7a23 */ /* 0x100fe400000108a2 */
[--C-:B------:R-:W-:Y:S01]  /*6430*/  FFMA.FTZ R174, R141, c[0x0][0x23c], -R162.reuse ;  /* 0x00008f008dae7a23 */ /* 0x100fe200000108a2 */
[----:B------:R-:W1:Y:S01]  /*6440*/  MUFU.EX2 R148, R148 ;  /* 0x0000009400947308 */ /* 0x000e620000000800 */
[----:B---3--:R-:W-:Y:S01]  /*6450*/  F2FP.BF16.PACK_AB R97, R159, R154 ;  /* 0x0000009a9f61723e */ /* 0x008fe200000010ff */
[----:B------:R-:W-:Y:S01]  /*6460*/  FFMA.FTZ R225, R169, c[0x0][0x23c], -R162 ;  /* 0x00008f00a9e17a23 */ /* 0x000fe200000108a2 */
[----:B------:R-:W-:Y:S01]  /*6470*/  LDSM.16.MT88.4 R140, [R194+0xd800] ;  /* 0x00d80000c28c783b */ /* 0x000fe20000004200 */
[----:B------:R-:W-:-:S02]  /*6480*/  FADD.FTZ R156, R163, R156 ;  /* 0x0000009ca39c7221 */ /* 0x000fc40000010000 */
[----:B------:R-:W-:Y:S02]  /*6490*/  FADD.FTZ R154, R154, R159 ;  /* 0x0000009f9a9a7221 */ /* 0x000fe40000010000 */
[----:B------:R-:W-:Y:S01]  /*64a0*/  MUFU.EX2 R155, R155 ;  /* 0x0000009b009b7308 */ /* 0x000fe20000000800 */
[----:B------:R-:W-:-:S04]  /*64b0*/  FADD.FTZ R157, R157, R156 ;  /* 0x0000009c9d9d7221 */ /* 0x000fc80000010000 */
[----:B------:R-:W-:Y:S01]  /*64c0*/  FADD.FTZ R152, R152, R157 ;  /* 0x0000009d98987221 */ /* 0x000fe20000010000 */
[----:B-1----:R-:W-:Y:S02]  /*64d0*/  F2FP.BF16.PACK_AB R99, R148, R161 ;  /* 0x000000a19463723e */ /* 0x002fe400000010ff */
        /* <DEDUP_REMOVED lines=250> */
.L_x_2881:
[----:B------:R-:W-:-:S05]  /*7480*/  IMAD.MOV.U32 R9, RZ, RZ, c[0x0][0x1a0] ;  /* 0x00006800ff097624 */ /* 0x000fca00078e00ff */
[----:B------:R-:W-:-:S04]  /*7490*/  LEA R9, -R9, RZ, 0x6 ;  /* 0x000000ff09097211 */ /* 0x000fc800078e31ff */
[----:B------:R-:W-:Y:S02]  /*74a0*/  SHF.R.S32.HI R4, RZ, 0x1f, R9 ;  /* 0x0000001fff047819 */ /* 0x000fe40000011409 */
.L_x_2882:
        /* <DEDUP_REMOVED lines=84> */
[----:B------:R-:W-:-:S02]  /*79f0*/  @!P4 LEA.HI.X R25, R2, c[0x0][0x174], R5, 0x1, P1 ;  /* 0x00005d000219ca11 */ /* 0x000fc400008f0c05 */
[----:B------:R-:W-:Y:S01]  /*7a00*/  @!P2 LEA.HI.X R5, R144, c[0x0][0x174], R135, 0x1, P0 ;  /* 0x00005d009005aa11 */ /* 0x000fe200000f0c87 */
        /* <DEDUP_REMOVED lines=26> */
[----:B---3--:R-:W2:Y:S04]  /*7bb0*/  LDSM.16.M88.4 R12, [R201+0x6000] ;  /* 0x00600000c90c783b */ /* 0x008ea80000000200 */
[----:B------:R-:W3:Y:S04]  /*7bc0*/  LDSM.16.M88.4 R140, [R201+0x6800] ;  /* 0x00680000c98c783b */ /* 0x000ee80000000200 */
[----:B------:R-:W3:Y:S04]  /*7bd0*/  LDSM.16.M88.4 R160, [R201+0x7000] ;  /* 0x00700000c9a0783b */ /* 0x000ee80000000200 */
[----:B------:R-:W-:Y:S04]  /*7be0*/  LDSM.16.M88.4 R32, [R200] ;  /* 0x00000000c820783b */ /* 0x000fe80000000200 */
[----:B----4-:R-:W4:Y:S04]  /*7bf0*/  LDSM.16.M88.4 R8, [R199] ;  /* 0x00000000c708783b */ /* 0x010f280000000200 */
[----:B------:R-:W4:Y:S04]  /*7c00*/  LDSM.16.M88.4 R168, [R201+0x7800] ;  /* 0x00780000c9a8783b */ /* 0x000f280000000200 */
[----:B------:R-:W4:Y:S04]  /*7c10*/  LDSM.16.M88.4 R144, [R191] ;  /* 0x00000000bf90783b */ /* 0x000f280000000200 */
[----:B------:R-:W4:Y:S04]  /*7c20*/  LDSM.16.M88.4 R148, [R190] ;  /* 0x00000000be94783b */ /* 0x000f280000000200 */
[----:B-----5:R-:W-:Y:S04]  /*7c30*/  LDSM.16.M88.4 R4, [R198] ;  /* 0x00000000c604783b */ /* 0x020fe80000000200 */
[----:B-1----:R-:W1:Y:S01]  /*7c40*/  LDSM.16.M88.4 R20, [R195+0x6000] ;  /* 0x00600000c314783b */ /* 0x002e620000000200 */
[C---:B--2---:R-:W-:Y:S03]  /*7c50*/  HMMA.16816.F32.BF16 R16, R152.reuse, R12, RZ ;  /* 0x0000000c9810723c */ /* 0x044fe600000418ff */
[----:B------:R-:W2:Y:S04]  /*7c60*/  LDSM.16.M88.4 R136, [R189] ;  /* 0x00000000bd88783b */ /* 0x000ea80000000200 */
[----:B------:R-:W5:Y:S01]  /*7c70*/  LDSM.16.M88.4 R24, [R195+0x6800] ;  /* 0x00680000c318783b */ /* 0x000f620000000200 */
[C---:B------:R-:W-:Y:S03]  /*7c80*/  HMMA.16816.F32.BF16 R12, R152.reuse, R14, RZ ;  /* 0x0000000e980c723c */ /* 0x040fe600000418ff */
[----:B------:R-:W-:Y:S04]  /*7c90*/  LDSM.16.M88.4 R172, [R187] ;  /* 0x00000000bbac783b */ /* 0x000fe80000000200 */
[----:B------:R-:W-:Y:S01]  /*7ca0*/  LDSM.16.M88.4 R176, [R197+0x2000] ;  /* 0x00200000c5b0783b */ /* 0x000fe20000000200 */
[C---:B---3--:R-:W-:Y:S03]  /*7cb0*/  HMMA.16816.F32.BF16 R28, R152.reuse, R140, RZ ;  /* 0x0000008c981c723c */ /* 0x048fe600000418ff */
[----:B------:R-:W-:Y:S04]  /*7cc0*/  LDSM.16.M88.4 R232, [R188+0x2800] ;  /* 0x00280000bce8783b */ /* 0x000fe80000000200 */
[----:B------:R-:W-:Y:S01]  /*7cd0*/  LDSM.16.M88.4 R228, [R201+0xa800] ;  /* 0x00a80000c9e4783b */ /* 0x000fe20000000200 */
[C---:B------:R-:W-:Y:S03]  /*7ce0*/  HMMA.16816.F32.BF16 R140, R152.reuse, R142, RZ ;  /* 0x0000008e988c723c */ /* 0x040fe600000418ff */
[----:B------:R-:W0:Y:S05]  /*7cf0*/  LDGDEPBAR ;  /* 0x00000000000079af */ /* 0x000e2a0000000000 */
[C---:B------:R-:W-:Y:S08]  /*7d00*/  HMMA.16816.F32.BF16 R164, R152.reuse, R160, RZ ;  /* 0x000000a098a4723c */ /* 0x040ff000000418ff */
[----:B------:R-:W-:Y:S08]  /*7d10*/  HMMA.16816.F32.BF16 R160, R152, R162, RZ ;  /* 0x000000a298a0723c */ /* 0x000ff000000418ff */
[C---:B----4-:R-:W-:Y:S08]  /*7d20*/  HMMA.16816.F32.BF16 R16, R32.reuse, R8, R16 ;  /* 0x000000082010723c */ /* 0x050ff00000041810 */
[----:B------:R-:W-:Y:S01]  /*7d30*/  HMMA.16816.F32.BF16 R12, R32, R10, R12 ;  /* 0x0000000a200c723c */ /* 0x000fe2000004180c */
[----:B------:R-:W3:Y:S07]  /*7d40*/  LDSM.16.M88.4 R8, [R195+0x7000] ;  /* 0x00700000c308783b */ /* 0x000eee0000000200 */
[C---:B------:R-:W-:Y:S08]  /*7d50*/  HMMA.16816.F32.BF16 R156, R152.reuse, R168, RZ ;  /* 0x000000a8989c723c */ /* 0x040ff000000418ff */
[----:B------:R-:W-:Y:S01]  /*7d60*/  HMMA.16816.F32.BF16 R152, R152, R170, RZ ;  /* 0x000000aa9898723c */ /* 0x000fe200000418ff */
[----:B------:R-:W-:Y:S07]  /*7d70*/  LDSM.16.M88.4 R168, [R188] ;  /* 0x00000000bca8783b */ /* 0x000fee0000000200 */
[C---:B------:R-:W-:Y:S08]  /*7d80*/  HMMA.16816.F32.BF16 R28, R32.reuse, R144, R28 ;  /* 0x00000090201c723c */ /* 0x040ff0000004181c */
[C---:B------:R-:W-:Y:S01]  /*7d90*/  HMMA.16816.F32.BF16 R140, R32.reuse, R146, R140 ;  /* 0x00000092208c723c */ /* 0x040fe2000004188c */
[----:B------:R-:W4:Y:S07]  /*7da0*/  LDSM.16.M88.4 R144, [R195+0x7800] ;  /* 0x00780000c390783b */ /* 0x000f2e0000000200 */
[C---:B------:R-:W-:Y:S08]  /*7db0*/  HMMA.16816.F32.BF16 R164, R32.reuse, R148, R164 ;  /* 0x0000009420a4723c */ /* 0x040ff000000418a4 */
[----:B------:R-:W-:Y:S01]  /*7dc0*/  HMMA.16816.F32.BF16 R160, R32, R150, R160 ;  /* 0x0000009620a0723c */ /* 0x000fe200000418a0 */
[----:B------:R-:W-:Y:S07]  /*7dd0*/  LDSM.16.M88.4 R148, [R188+0x800] ;  /* 0x00080000bc94783b */ /* 0x000fee0000000200 */
[C---:B-1----:R-:W-:Y:S08]  /*7de0*/  HMMA.16816.F32.BF16 R16, R4.reuse, R20, R16 ;  /* 0x000000140410723c */ /* 0x042ff00000041810 */
[----:B------:R-:W-:Y:S01]  /*7df0*/  HMMA.16816.F32.BF16 R12, R4, R22, R12 ;  /* 0x00000016040c723c */ /* 0x000fe2000004180c */
[----:B------:R-:W1:Y:S07]  /*7e00*/  LDSM.16.M88.4 R20, [R197] ;  /* 0x00000000c514783b */ /* 0x000e6e0000000200 */
[C---:B--2---:R-:W-:Y:S08]  /*7e10*/  HMMA.16816.F32.BF16 R156, R32.reuse, R136, R156 ;  /* 0x00000088209c723c */ /* 0x044ff0000004189c */
[----:B------:R-:W-:Y:S01]  /*7e20*/  HMMA.16816.F32.BF16 R152, R32, R138, R152 ;  /* 0x0000008a2098723c */ /* 0x000fe20000041898 */
[----:B------:R-:W2:Y:S04]  /*7e30*/  LDSM.16.M88.4 R136, [R188+0x1000] ;  /* 0x00100000bc88783b */ /* 0x000ea80000000200 */
[----:B------:R-:W-:Y:S03]  /*7e40*/  LDSM.16.M88.4 R32, [R202+0x2000] ;  /* 0x00200000ca20783b */ /* 0x000fe60000000200 */
[C---:B-----5:R-:W-:Y:S08]  /*7e50*/  HMMA.16816.F32.BF16 R28, R4.reuse, R24, R28 ;  /* 0x00000018041c723c */ /* 0x060ff0000004181c */
[C---:B------:R-:W-:Y:S01]  /*7e60*/  HMMA.16816.F32.BF16 R140, R4.reuse, R26, R140 ;  /* 0x0000001a048c723c */ /* 0x040fe2000004188c */
[----:B------:R-:W-:Y:S07]  /*7e70*/  LDSM.16.M88.4 R24, [R188+0x1800] ;  /* 0x00180000bc18783b */ /* 0x000fee0000000200 */
[C---:B---3--:R-:W-:Y:S08]  /*7e80*/  HMMA.16816.F32.BF16 R164, R4.reuse, R8, R164 ;  /* 0x0000000804a4723c */ /* 0x048ff000000418a4 */
[C---:B------:R-:W-:Y:S01]  /*7e90*/  HMMA.16816.F32.BF16 R160, R4.reuse, R10, R160 ;  /* 0x0000000a04a0723c */ /* 0x040fe200000418a0 */
[----:B------:R-:W3:Y:S07]  /*7ea0*/  LDSM.16.M88.4 R8, [R201+0x8000] ;  /* 0x00800000c908783b */ /* 0x000eee0000000200 */
[C---:B----4-:R-:W-:Y:S08]  /*7eb0*/  HMMA.16816.F32.BF16 R156, R4.reuse, R144, R156 ;  /* 0x00000090049c723c */ /* 0x050ff0000004189c */
[----:B------:R-:W-:Y:S01]  /*7ec0*/  HMMA.16816.F32.BF16 R152, R4, R146, R152 ;  /* 0x000000920498723c */ /* 0x000fe20000041898 */
[----:B------:R-:W4:Y:S04]  /*7ed0*/  LDSM.16.M88.4 R4, [R201+0x8800] ;  /* 0x00880000c904783b */ /* 0x000f280000000200 */
[----:B------:R-:W-:Y:S03]  /*7ee0*/  LDSM.16.M88.4 R144, [R201+0x9000] ;  /* 0x00900000c990783b */ /* 0x000fe60000000200 */
[C---:B-1----:R-:W-:Y:S08]  /*7ef0*/  HMMA.16816.F32.BF16 R16, R20.reuse, R168, R16 ;  /* 0x000000a81410723c */ /* 0x042ff00000041810 */
[C---:B------:R-:W-:Y:S01]  /*7f00*/  HMMA.16816.F32.BF16 R12, R20.reuse, R170, R12 ;  /* 0x000000aa140c723c */ /* 0x040fe2000004180c */
[----:B------:R-:W-:Y:S07]  /*7f10*/  LDSM.16.M88.4 R168, [R188+0x2000] ;  /* 0x00200000bca8783b */ /* 0x000fee0000000200 */
[C---:B------:R-:W-:Y:S08]  /*7f20*/  HMMA.16816.F32.BF16 R28, R20.reuse, R148, R28 ;  /* 0x00000094141c723c */ /* 0x040ff0000004181c */
[C---:B------:R-:W-:Y:S01]  /*7f30*/  HMMA.16816.F32.BF16 R140, R20.reuse, R150, R140 ;  /* 0x00000096148c723c */ /* 0x040fe2000004188c */
[----:B------:R-:W-:Y:S07]  /*7f40*/  LDSM.16.M88.4 R148, [R201+0x9800] ;  /* 0x00980000c994783b */ /* 0x000fee0000000200 */
[C---:B--2---:R-:W-:Y:S08]  /*7f50*/  HMMA.16816.F32.BF16 R164, R20.reuse, R136, R164 ;  /* 0x0000008814a4723c */ /* 0x044ff000000418a4 */
[----:B------:R-:W-:Y:S01]  /*7f60*/  HMMA.16816.F32.BF16 R160, R20, R138, R160 ;  /* 0x0000008a14a0723c */ /* 0x000fe200000418a0 */
[----:B------:R-:W1:Y:S07]  /*7f70*/  LDSM.16.M88.4 R136, [R200+0x2000] ;  /* 0x00200000c888783b */ /* 0x000e6e0000000200 */
[C---:B---3--:R-:W-:Y:S08]  /*7f80*/  HMMA.16816.F32.BF16 R16, R32.reuse, R8, R16 ;  /* 0x000000082010723c */ /* 0x048ff00000041810 */
[C---:B------:R-:W-:Y:S01]  /*7f90*/  HMMA.16816.F32.BF16 R12, R32.reuse, R10, R12 ;  /* 0x0000000a200c723c */ /* 0x040fe2000004180c */
[----:B------:R-:W-:Y:S07]  /*7fa0*/  LDSM.16.M88.4 R8, [R195+0x8000] ;  /* 0x00800000c308783b */ /* 0x000fee0000000200 */
[C---:B----4-:R-:W-:Y:S08]  /*7fb0*/  HMMA.16816.F32.BF16 R28, R32.reuse, R4, R28 ;  /* 0x00000004201c723c */ /* 0x050ff0000004181c */
[----:B------:R-:W-:Y:S01]  /*7fc0*/  HMMA.16816.F32.BF16 R140, R32, R6, R140 ;  /* 0x00000006208c723c */ /* 0x000fe2000004188c */
[----:B------:R-:W2:Y:S07]  /*7fd0*/  LDSM.16.M88.4 R4, [R198+0x2000] ;  /* 0x00200000c604783b */ /* 0x000eae0000000200 */
[C---:B------:R-:W-:Y:S08]  /*7fe0*/  HMMA.16816.F32.BF16 R156, R20.reuse, R24, R156 ;  /* 0x00000018149c723c */ /* 0x040ff0000004189c */
[----:B------:R-:W-:Y:S01]  /*7ff0*/  HMMA.16816.F32.BF16 R152, R20, R26, R152 ;  /* 0x0000001a1498723c */ /* 0x000fe20000041898 */
[----:B------:R-:W3:Y:S04]  /*8000*/  LDSM.16.M88.4 R24, [R186] ;  /* 0x00000000ba18783b */ /* 0x000ee80000000200 */
[----:B------:R-:W4:Y:S03]  /*8010*/  LDSM.16.M88.4 R20, [R185] ;  /* 0x00000000b914783b */ /* 0x000f260000000200 */
[----:B-1----:R-:W-:Y:S08]  /*8020*/  HMMA.16816.F32.BF16 R16, R136, R172, R16 ;  /* 0x000000ac8810723c */ /* 0x002ff00000041810 */
[C---:B------:R-:W-:Y:S08]  /*8030*/  HMMA.16816.F32.BF16 R164, R32.reuse, R144, R164 ;  /* 0x0000009020a4723c */ /* 0x040ff000000418a4 */
[----:B------:R-:W-:Y:S01]  /*8040*/  HMMA.16816.F32.BF16 R160, R32, R146, R160 ;  /* 0x0000009220a0723c */ /* 0x000fe200000418a0 */
[----:B------:R-:W1:Y:S07]  /*8050*/  LDSM.16.M88.4 R144, [R184] ;  /* 0x00000000b890783b */ /* 0x000e6e0000000200 */
[----:B------:R-:W-:Y:S01]  /*8060*/  HMMA.16816.F32.BF16 R12, R136, R174, R12 ;  /* 0x000000ae880c723c */ /* 0x000fe2000004180c */
[----:B------:R-:W-:Y:S07]  /*8070*/  LDSM.16.M88.4 R172, [R188+0x3000] ;  /* 0x00300000bcac783b */ /* 0x000fee0000000200 */
[----:B--2---:R-:W-:Y:S08]  /*8080*/  HMMA.16816.F32.BF16 R16, R4, R8, R16 ;  /* 0x000000080410723c */ /* 0x004ff00000041810 */
[C---:B------:R-:W-:Y:S08]  /*8090*/  HMMA.16816.F32.BF16 R156, R32.reuse, R148, R156 ;  /* 0x00000094209c723c */ /* 0x040ff0000004189c */
[----:B------:R-:W-:Y:S01]  /*80a0*/  HMMA.16816.F32.BF16 R152, R32, R150, R152 ;  /* 0x000000962098723c */ /* 0x000fe20000041898 */
[----:B------:R-:W-:Y:S04]  /*80b0*/  LDSM.16.M88.4 R148, [R202+0x4000] ;  /* 0x00400000ca94783b */ /* 0x000fe80000000200 */
[----:B------:R-:W2:Y:S03]  /*80c0*/  LDSM.16.M88.4 R32, [R201+0xa000] ;  /* 0x00a00000c920783b */ /* 0x000ea60000000200 */
[C---:B---3--:R-:W-:Y:S08]  /*80d0*/  HMMA.16816.F32.BF16 R28, R136.reuse, R24, R28 ;  /* 0x00000018881c723c */ /* 0x048ff0000004181c */
[C---:B------:R-:W-:Y:S01]  /*80e0*/  HMMA.16816.F32.BF16 R140, R136.reuse, R26, R140 ;  /* 0x0000001a888c723c */ /* 0x040fe2000004188c */
[----:B------:R-:W3:Y:S07]  /*80f0*/  LDSM.16.M88.4 R24, [R195+0x8800] ;  /* 0x00880000c318783b */ /* 0x000eee0000000200 */
[C---:B----4-:R-:W-:Y:S08]  /*8100*/  HMMA.16816.F32.BF16 R164, R136.reuse, R20, R164 ;  /* 0x0000001488a4723c */ /* 0x050ff000000418a4 */
[----:B------:R-:W-:Y:S01]  /*8110*/  HMMA.16816.F32.BF16 R160, R136, R22, R160 ;  /* 0x0000001688a0723c */ /* 0x000fe200000418a0 */
[----:B------:R-:W4:Y:S07]  /*8120*/  LDSM.16.M88.4 R20, [R195+0x9000] ;  /* 0x00900000c314783b */ /* 0x000f2e0000000200 */
[----:B------:R-:W-:Y:S01]  /*8130*/  HMMA.16816.F32.BF16 R12, R4, R10, R12 ;  /* 0x0000000a040c723c */ /* 0x000fe2000004180c */
[----:B------:R-:W-:Y:S07]  /*8140*/  LDSM.16.M88.4 R8, [R195+0x9800] ;  /* 0x00980000c308783b */ /* 0x000fee0000000200 */
[----:B------:R-:W-:Y:S08]  /*8150*/  HMMA.16816.F32.BF16 R16, R176, R168, R16 ;  /* 0x000000a8b010723c */ /* 0x000ff00000041810 */
[C---:B-1----:R-:W-:Y:S08]  /*8160*/  HMMA.16816.F32.BF16 R156, R136.reuse, R144, R156 ;  /* 0x00000090889c723c */ /* 0x042ff0000004189c */
[----:B------:R-:W-:Y:S01]  /*8170*/  HMMA.16816.F32.BF16 R152, R136, R146, R152 ;  /* 0x000000928898723c */ /* 0x000fe20000041898 */
[----:B------:R-:W-:Y:S04]  /*8180*/  LDSM.16.M88.4 R136, [R200+0x4000] ;  /* 0x00400000c888783b */ /* 0x000fe80000000200 */
[----:B------:R-:W1:Y:S03]  /*8190*/  LDSM.16.M88.4 R144, [R183] ;  /* 0x00000000b790783b */ /* 0x000e660000000200 */
[----:B------:R-:W-:Y:S01]  /*81a0*/  HMMA.16816.F32.BF16 R12, R176, R170, R12 ;  /* 0x000000aab00c723c */ /* 0x000fe2000004180c */
[----:B------:R-:W-:Y:S07]  /*81b0*/  LDSM.16.M88.4 R168, [R188+0x3800] ;  /* 0x00380000bca8783b */ /* 0x000fee0000000200 */
[----:B--2---:R-:W-:Y:S08]  /*81c0*/  HMMA.16816.F32.BF16 R16, R148, R32, R16 ;  /* 0x000000209410723c */ /* 0x004ff00000041810 */
[C---:B---3--:R-:W-:Y:S08]  /*81d0*/  HMMA.16816.F32.BF16 R28, R4.reuse, R24, R28 ;  /* 0x00000018041c723c */ /* 0x048ff0000004181c */
[C---:B------:R-:W-:Y:S01]  /*81e0*/  HMMA.16816.F32.BF16 R140, R4.reuse, R26, R140 ;  /* 0x0000001a048c723c */ /* 0x040fe2000004188c */
[----:B------:R-:W-:Y:S07]  /*81f0*/  LDSM.16.M88.4 R24, [R198+0x4000] ;  /* 0x00400000c618783b */ /* 0x000fee0000000200 */
[C---:B----4-:R-:W-:Y:S08]  /*8200*/  HMMA.16816.F32.BF16 R164, R4.reuse, R20, R164 ;  /* 0x0000001404a4723c */ /* 0x050ff000000418a4 */
[----:B------:R-:W-:Y:S01]  /*8210*/  HMMA.16816.F32.BF16 R160, R4, R22, R160 ;  /* 0x0000001604a0723c */ /* 0x000fe200000418a0 */
[----:B------:R-:W2:Y:S07]  /*8220*/  LDSM.16.M88.4 R20, [R195+0xa000] ;  /* 0x00a00000c314783b */ /* 0x000eae0000000200 */
[----:B------:R-:W-:Y:S01]  /*8230*/  HMMA.16816.F32.BF16 R12, R148, R34, R12 ;  /* 0x00000022940c723c */ /* 0x000fe2000004180c */
[----:B------:R-:W-:Y:S07]  /*8240*/  LDSM.16.M88.4 R32, [R182] ;  /* 0x00000000b620783b */ /* 0x000fee0000000200 */
[----:B-1----:R-:W-:Y:S08]  /*8250*/  HMMA.16816.F32.BF16 R16, R136, R144, R16 ;  /* 0x000000908810723c */ /* 0x002ff00000041810 */
[C---:B------:R-:W-:Y:S08]  /*8260*/  HMMA.16816.F32.BF16 R156, R4.reuse, R8, R156 ;  /* 0x00000008049c723c */ /* 0x040ff0000004189c */
[----:B------:R-:W-:Y:S01]  /*8270*/  HMMA.16816.F32.BF16 R152, R4, R10, R152 ;  /* 0x0000000a0498723c */ /* 0x000fe20000041898 */
[----:B------:R-:W-:Y:S04]  /*8280*/  LDSM.16.M88.4 R8, [R197+0x4000] ;  /* 0x00400000c508783b */ /* 0x000fe80000000200 */
[----:B------:R-:W1:Y:S03]  /*8290*/  LDSM.16.M88.4 R4, [R188+0x4000] ;  /* 0x00400000bc04783b */ /* 0x000e660000000200 */
[C---:B------:R-:W-:Y:S08]  /*82a0*/  HMMA.16816.F32.BF16 R28, R176.reuse, R232, R28 ;  /* 0x000000e8b01c723c */ /* 0x040ff0000004181c */
[----:B------:R-:W-:Y:S08]  /*82b0*/  HMMA.16816.F32.BF16 R140, R176, R234, R140 ;  /* 0x000000eab08c723c */ /* 0x000ff0000004188c */
[----:B------:R-:W-:Y:S01]  /*82c0*/  HMMA.16816.F32.BF16 R12, R136, R146, R12 ;  /* 0x00000092880c723c */ /* 0x000fe2000004180c */
[----:B------:R-:W3:Y:S07]  /*82d0*/  LDSM.16.M88.4 R144, [R201+0xb000] ;  /* 0x00b00000c990783b */ /* 0x000eee0000000200 */
[----:B--2---:R-:W-:Y:S08]  /*82e0*/  HMMA.16816.F32.BF16 R16, R24, R20, R16 ;  /* 0x000000141810723c */ /* 0x004ff00000041810 */
[----:B------:R-:W-:Y:S01]  /*82f0*/  HMMA.16816.F32.BF16 R232, R176, R172, R164 ;  /* 0x000000acb0e8723c */ /* 0x000fe200000418a4 */
[----:B------:R-:W-:Y:S07]  /*8300*/  LDSM.16.M88.4 R164, [R195+0xa800] ;  /* 0x00a80000c3a4783b */ /* 0x000fee0000000200 */
[C---:B------:R-:W-:Y:S07]  /*8310*/  HMMA.16816.F32.BF16 R28, R148.reuse, R228, R28 ;  /* 0x000000e4941c723c */ /* 0x040fee000004181c */
[----:B------:R-:W-:Y:S01]  /*8320*/  IMAD.MOV.U32 R228, RZ, RZ, R220 ;  /* 0x000000ffffe47224 */ /* 0x000fe200078e00dc */
[----:B------:R-:W-:Y:S01]  /*8330*/  HMMA.16816.F32.BF16 R140, R148, R230, R140 ;  /* 0x000000e6948c723c */ /* 0x000fe2000004188c */
[----:B------:R-:W-:-:S07]  /*8340*/  IMAD.MOV.U32 R229, RZ, RZ, R221 ;  /* 0x000000ffffe57224 */ /* 0x000fce00078e00dd */
[----:B------:R-:W-:Y:S01]  /*8350*/  HMMA.16816.F32.BF16 R12, R24, R22, R12 ;  /* 0x00000016180c723c */ /* 0x000fe2000004180c */
[----:B------:R-:W2:Y:S07]  /*8360*/  LDSM.16.M88.4 R20, [R201+0xb800] ;  /* 0x00b80000c914783b */ /* 0x000eae0000000200 */
[----:B-1----:R-:W-:Y:S08]  /*8370*/  HMMA.16816.F32.BF16 R16, R8, R4, R16 ;  /* 0x000000040810723c */ /* 0x002ff00000041810 */
[C---:B------:R-:W-:Y:S01]  /*8380*/  HMMA.16816.F32.BF16 R160, R176.reuse, R174, R160 ;  /* 0x000000aeb0a0723c */ /* 0x040fe200000418a0 */
[----:B------:R-:W1:Y:S07]  /*8390*/  LDSM.16.M88.4 R172, [R181] ;  /* 0x00000000b5ac783b */ /* 0x000e6e0000000200 */
[----:B------:R-:W-:Y:S08]  /*83a0*/  HMMA.16816.F32.BF16 R156, R176, R168, R156 ;  /* 0x000000a8b09c723c */ /* 0x000ff0000004189c */
[----:B---3--:R-:W-:Y:S01]  /*83b0*/  HMMA.16816.F32.BF16 R232, R148, R144, R232 ;  /* 0x0000009094e8723c */ /* 0x008fe200000418e8 */
[----:B------:R-:W-:-:S06]  /*83c0*/  FMUL.FTZ R2, R17, c[0x0][0x2ec] ;  /* 0x0000bb0011027a20 */ /* 0x000fcc0000410000 */
[----:B------:R-:W-:Y:S01]  /*83d0*/  MUFU.TANH R2, R2 ;  /* 0x0000000200027308 */ /* 0x000fe20000002400 */
[C---:B------:R-:W-:Y:S07]  /*83e0*/  HMMA.16816.F32.BF16 R28, R136.reuse, R32, R28 ;  /* 0x00000020881c723c */ /* 0x040fee000004181c */
[----:B------:R-:W-:Y:S01]  /*83f0*/  FMUL.FTZ R32, R16, c[0x0][0x2ec] ;  /* 0x0000bb0010207a20 */ /* 0x000fe20000410000 */
[----:B------:R-:W-:Y:S01]  /*8400*/  HMMA.16816.F32.BF16 R140, R136, R34, R140 ;  /* 0x00000022888c723c */ /* 0x000fe2000004188c */
[----:B------:R-:W-:-:S04]  /*8410*/  FMUL.FTZ R33, R18, c[0x0][0x2ec] ;  /* 0x0000bb0012217a20 */ /* 0x000fc80000410000 */
[----:B------:R-:W3:Y:S02]  /*8420*/  MUFU.TANH R32, R32 ;  /* 0x0000002000207308 */ /* 0x000ee40000002400 */
[----:B------:R-:W-:Y:S01]  /*8430*/  FMUL.FTZ R34, R19, c[0x0][0x2ec] ;  /* 0x0000bb0013227a20 */ /* 0x000fe20000410000 */
[----:B------:R-:W-:Y:S01]  /*8440*/  HMMA.16816.F32.BF16 R12, R8, R6, R12 ;  /* 0x00000006080c723c */ /* 0x000fe2000004180c */
[----:B------:R-:W4:Y:S04]  /*8450*/  LDSM.16.M88.4 R16, [R180] ;  /* 0x00000000b410783b */ /* 0x000f280000000200 */
[----:B------:R-:W5:Y:S01]  /*8460*/  LDSM.16.M88.4 R4, [R195+0xb000] ;  /* 0x00b00000c304783b */ /* 0x000f620000000200 */
[----:B------:R-:W1:Y:S02]  /*8470*/  MUFU.TANH R33, R33 ;  /* 0x0000002100217308 */ /* 0x000e640000002400 */
[----:B------:R-:W-:Y:S06]  /*8480*/  HMMA.16816.F32.BF16 R160, R148, R146, R160 ;  /* 0x0000009294a0723c */ /* 0x000fec00000418a0 */
[----:B------:R-:W1:Y:S02]  /*8490*/  MUFU.TANH R34, R34 ;  /* 0x0000002200227308 */ /* 0x000e640000002400 */
[----:B------:R-:W-:Y:S01]  /*84a0*/  HMMA.16816.F32.BF16 R168, R176, R170, R152 ;  /* 0x000000aab0a8723c */ /* 0x000fe20000041898 */
[----:B------:R-:W3:Y:S07]  /*84b0*/  LDSM.16.M88.4 R152, [R188+0x4800] ;  /* 0x00480000bc98783b */ /* 0x000eee0000000200 */
[----:B--2---:R-:W-:Y:S01]  /*84c0*/  HMMA.16816.F32.BF16 R156, R148, R20, R156 ;  /* 0x00000014949c723c */ /* 0x004fe2000004189c */
[----:B------:R-:W-:-:S02]  /*84d0*/  FMUL.FTZ R35, R12, c[0x0][0x2ec] ;  /* 0x0000bb000c237a20 */ /* 0x000fc40000410000 */
[----:B------:R-:W-:Y:S02]  /*84e0*/  FMUL.FTZ R135, R13, c[0x0][0x2ec] ;  /* 0x0000bb000d877a20 */ /* 0x000fe40000410000 */
[----:B------:R-:W-:Y:S02]  /*84f0*/  FMUL.FTZ R144, R14, c[0x0][0x2ec] ;  /* 0x0000bb000e907a20 */ /* 0x000fe40000410000 */
[----:B------:R-:W-:Y:S01]  /*8500*/  FMUL.FTZ R145, R15, c[0x0][0x2ec] ;  /* 0x0000bb000f917a20 */ /* 0x000fe20000410000 */
[----:B-1----:R-:W-:Y:S01]  /*8510*/  HMMA.16816.F32.BF16 R232, R136, R172, R232 ;  /* 0x000000ac88e8723c */ /* 0x002fe200000418e8 */
[----:B------:R-:W1:Y:S01]  /*8520*/  LDSM.16.M88.4 R12, [R195+0xb800] ;  /* 0x00b80000c30c783b */ /* 0x000e620000000200 */
[----:B------:R-:W2:Y:S06]  /*8530*/  MUFU.TANH R35, R35 ;  /* 0x0000002300237308 */ /* 0x000eac0000002400 */
[----:B------:R-:W-:Y:S02]  /*8540*/  HMMA.16816.F32.BF16 R28, R24, R164, R28 ;  /* 0x000000a4181c723c */ /* 0x000fe4000004181c */
[----:B------:R-:W-:Y:S06]  /*8550*/  MUFU.TANH R135, R135 ;  /* 0x0000008700877308 */ /* 0x000fec0000002400 */
[----:B------:R-:W-:Y:S02]  /*8560*/  HMMA.16816.F32.BF16 R160, R136, R174, R160 ;  /* 0x000000ae88a0723c */ /* 0x000fe400000418a0 */
[----:B------:R-:W1:Y:S06]  /*8570*/  MUFU.TANH R144, R144 ;  /* 0x0000009000907308 */ /* 0x000e6c0000002400 */
[----:B------:R-:W-:Y:S01]  /*8580*/  HMMA.16816.F32.BF16 R168, R148, R22, R168 ;  /* 0x0000001694a8723c */ /* 0x000fe200000418a8 */
[----:B------:R-:W1:Y:S01]  /*8590*/  LDSM.16.M88.4 R20, [R188+0x5000] ;  /* 0x00500000bc14783b */ /* 0x000e620000000200 */
[----:B------:R-:W1:Y:S06]  /*85a0*/  MUFU.TANH R145, R145 ;  /* 0x0000009100917308 */ /* 0x000e6c0000002400 */
[----:B------:R-:W-:Y:S08]  /*85b0*/  HMMA.16816.F32.BF16 R140, R24, R166, R140 ;  /* 0x000000a6188c723c */ /* 0x000ff0000004188c */
[----:B----4-:R-:W-:Y:S07]  /*85c0*/  HMMA.16816.F32.BF16 R156, R136, R16, R156 ;  /* 0x00000010889c723c */ /* 0x010fee000004189c */
[----:B------:R-:W-:Y:S01]  /*85d0*/  IMAD R17, R211, 0x40, R209 ;  /* 0x00000040d3117824 */ /* 0x000fe200078e02d1 */
[----:B-----5:R-:W-:Y:S04]  /*85e0*/  HMMA.16816.F32.BF16 R232, R24, R4, R232 ;  /* 0x0000000418e8723c */ /* 0x020fe800000418e8 */
[----:B------:R-:W-:-:S03]  /*85f0*/  ISETP.GE.AND P0, PT, R17, R218, PT ;  /* 0x000000da1100720c */ /* 0x000fc60003f06270 */
[C---:B------:R-:W-:Y:S01]  /*8600*/  IADD3 R4, R17.reuse, 0x1, RZ ;  /* 0x0000000111047810 */ /* 0x040fe20007ffe0ff */
[----:B---3--:R-:W-:Y:S01]  /*8610*/  HMMA.16816.F32.BF16 R28, R8, R152, R28 ;  /* 0x00000098081c723c */ /* 0x008fe2000004181c */
[-C--:B------:R-:W-:Y:S02]  /*8620*/  ISETP.LT.OR P0, PT, R17, R219.reuse, P0 ;  /* 0x000000db1100720c */ /* 0x080fe40000701670 */
[C---:B------:R-:W-:Y:S02]  /*8630*/  ISETP.GE.AND P6, PT, R4.reuse, R218, PT ;  /* 0x000000da0400720c */ /* 0x040fe40003fc6270 */
[C---:B------:R-:W-:Y:S02]  /*8640*/  ISETP.GE.AND P1, PT, R4.reuse, R216, PT ;  /* 0x000000d80400720c */ /* 0x040fe40003f26270 */
[C---:B------:R-:W-:Y:S01]  /*8650*/  ISETP.LT.OR P6, PT, R4.reuse, R219, P6 ;  /* 0x000000db0400720c */ /* 0x040fe200037c1670 */
[----:B------:R-:W-:Y:S01]  /*8660*/  HMMA.16816.F32.BF16 R160, R24, R6, R160 ;  /* 0x0000000618a0723c */ /* 0x000fe200000418a0 */
[----:B------:R-:W-:-:S02]  /*8670*/  ISETP.LT.OR P1, PT, R4, R217, P1 ;  /* 0x000000d90400720c */ /* 0x000fc40000f21670 */
[----:B------:R-:W3:Y:S01]  /*8680*/  LDSM.16.M88.4 R4, [R188+0x5800] ;  /* 0x00580000bc04783b */ /* 0x000ee20000000200 */
[----:B------:R-:W-:Y:S01]  /*8690*/  FSEL R32, R32, -INF , !P0 ;  /* 0xff80000020207808 */ /* 0x000fe20004000000 */
[----:B------:R-:W-:-:S04]  /*86a0*/  DEPBAR.LE SB0, 0x0 ;  /* 0x000080000000791a */ /* 0x000fc80000000000 */
[----:B------:R-:W-:Y:S01]  /*86b0*/  HMMA.16816.F32.BF16 R140, R8, R154, R140 ;  /* 0x0000009a088c723c */ /* 0x000fe2000004188c */
[C---:B------:R-:W-:Y:S02]  /*86c0*/  ISETP.GE.AND P0, PT, R17.reuse, R216, PT ;  /* 0x000000d81100720c */ /* 0x040fe40003f06270 */
[----:B------:R-:W-:Y:S02]  /*86d0*/  FSEL R2, R2, -INF , !P6 ;  /* 0xff80000002027808 */ /* 0x000fe40007000000 */
[----:B------:R-:W-:Y:S02]  /*86e0*/  ISETP.LT.OR P0, PT, R17, R217, P0 ;  /* 0x000000d91100720c */ /* 0x000fe40000701670 */
[----:B------:R-:W-:Y:S01]  /*86f0*/  FMUL.FTZ R28, R28, c[0x0][0x2ec] ;  /* 0x0000bb001c1c7a20 */ /* 0x000fe20000410000 */
[----:B------:R-:W-:Y:S01]  /*8700*/  HMMA.16816.F32.BF16 R168, R136, R18, R168 ;  /* 0x0000001288a8723c */ /* 0x000fe200000418a8 */
[----:B------:R-:W-:Y:S01]  /*8710*/  FMUL.FTZ R16, R30, c[0x0][0x2ec] ;  /* 0x0000bb001e107a20 */ /* 0x000fe20000410000 */
[----:B------:R-:W-:Y:S01]  /*8720*/  FSEL R33, R33, -INF , !P0 ;  /* 0xff80000021217808 */ /* 0x000fe20004000000 */
[----:B------:R-:W-:-:S02]  /*8730*/  FMUL.FTZ R29, R29, c[0x0][0x2ec] ;  /* 0x0000bb001d1d7a20 */ /* 0x000fc40000410000 */
[----:B------:R-:W4:Y:S02]  /*8740*/  MUFU.TANH R28, R28 ;  /* 0x0000001c001c7308 */ /* 0x000f240000002400 */
[----:B------:R-:W-:Y:S01]  /*8750*/  FMUL.FTZ R18, R31, c[0x0][0x2ec] ;  /* 0x0000bb001f127a20 */ /* 0x000fe20000410000 */
[----:B-1----:R-:W-:Y:S05]  /*8760*/  HMMA.16816.F32.BF16 R156, R24, R12, R156 ;  /* 0x0000000c189c723c */ /* 0x002fea000004189c */
[----:B------:R-:W1:Y:S02]  /*8770*/  MUFU.TANH R16, R16 ;  /* 0x0000001000107308 */ /* 0x000e640000002400 */
[----:B------:R-:W-:Y:S01]  /*8780*/  FSEL R13, R34, -INF , !P1 ;  /* 0xff800000220d7808 */ /* 0x000fe20004800000 */
[----:B------:R-:W-:Y:S01]  /*8790*/  HMMA.16816.F32.BF16 R160, R8, R22, R160 ;  /* 0x0000001608a0723c */ /* 0x000fe200000418a0 */
[----:B------:R-:W-:-:S02]  /*87a0*/  FMUL.FTZ R19, R140, c[0x0][0x2ec] ;  /* 0x0000bb008c137a20 */ /* 0x000fc40000410000 */
[----:B------:R-:W-:Y:S02]  /*87b0*/  FMUL.FTZ R30, R143, c[0x0][0x2ec] ;  /* 0x0000bb008f1e7a20 */ /* 0x000fe40000410000 */
[----:B------:R-:W5:Y:S02]  /*87c0*/  MUFU.TANH R29, R29 ;  /* 0x0000001d001d7308 */ /* 0x000f640000002400 */
[C---:B------:R-:W-:Y:S01]  /*87d0*/  IADD3 R22, R17.reuse, 0x8, RZ ;  /* 0x0000000811167810 */ /* 0x040fe20007ffe0ff */
[----:B------:R-:W-:Y:S01]  /*87e0*/  HMMA.16816.F32.BF16 R232, R8, R20, R232 ;  /* 0x0000001408e8723c */ /* 0x000fe200000418e8 */
[----:B------:R-:W-:Y:S02]  /*87f0*/  IADD3 R23, R17, 0x9, RZ ;  /* 0x0000000911177810 */ /* 0x000fe40007ffe0ff */
[C---:B------:R-:W-:Y:S02]  /*8800*/  ISETP.GE.AND P0, PT, R22.reuse, R218, PT ;  /* 0x000000da1600720c */ /* 0x040fe40003f06270 */
[C---:B------:R-:W-:Y:S01]  /*8810*/  ISETP.GE.AND P6, PT, R22.reuse, R216, PT ;  /* 0x000000d81600720c */ /* 0x040fe20003fc6270 */
[----:B------:R-:W1:Y:S01]  /*8820*/  MUFU.TANH R18, R18 ;  /* 0x0000001200127308 */ /* 0x000e620000002400 */
[----:B------:R-:W-:Y:S01]  /*8830*/  ISETP.GE.AND P1, PT, R23, R218, PT ;  /* 0x000000da1700720c */ /* 0x000fe20003f26270 */
[----:B------:R-:W-:Y:S01]  /*8840*/  HMMA.16816.F32.BF16 R168, R24, R14, R168 ;  /* 0x0000000e18a8723c */ /* 0x000fe200000418a8 */
[----:B------:R-:W-:Y:S01]  /*8850*/  ISETP.LT.OR P0, PT, R22, R219, P0 ;  /* 0x000000db1600720c */ /* 0x000fe20000701670 */
[----:B------:R-:W-:Y:S01]  /*8860*/  FMUL.FTZ R21, R142, c[0x0][0x2ec] ;  /* 0x0000bb008e157a20 */ /* 0x000fe20000410000 */
[----:B------:R-:W-:Y:S01]  /*8870*/  ISETP.LT.OR P6, PT, R22, R217, P6 ;  /* 0x000000d91600720c */ /* 0x000fe200037c1670 */
[----:B------:R-:W-:Y:S01]  /*8880*/  FMUL.FTZ R20, R141, c[0x0][0x2ec] ;  /* 0x0000bb008d147a20 */ /* 0x000fe20000410000 */
[----:B------:R-:W-:Y:S01]  /*8890*/  ISETP.LT.OR P1, PT, R23, R219, P1 ;  /* 0x000000db1700720c */ /* 0x000fe20000f21670 */
[----:B------:R-:W1:Y:S01]  /*88a0*/  MUFU.TANH R19, R19 ;  /* 0x0000001300137308 */ /* 0x000e620000002400 */
[----:B------:R-:W-:Y:S01]  /*88b0*/  IADD3 R22, R17, 0x10, RZ ;  /* 0x0000001011167810 */ /* 0x000fe20007ffe0ff */
[C---:B---3--:R-:W-:Y:S01]  /*88c0*/  HMMA.16816.F32.BF16 R156, R8.reuse, R4, R156 ;  /* 0x00000004089c723c */ /* 0x048fe2000004189c */
[----:B--2---:R-:W-:Y:S01]  /*88d0*/  FSEL R12, R35, -INF , !P0 ;  /* 0xff800000230c7808 */ /* 0x004fe20004000000 */
[----:B------:R-:W-:Y:S01]  /*88e0*/  FMUL.FTZ R160, R160, c[0x0][0x2ec] ;  /* 0x0000bb00a0a07a20 */ /* 0x000fe20000410000 */
[----:B------:R-:W-:Y:S01]  /*88f0*/  FSEL R31, R144, -INF , !P6 ;  /* 0xff800000901f7808 */ /* 0x000fe20007000000 */
[----:B------:R-:W-:Y:S01]  /*8900*/  FMUL.FTZ R162, R162, c[0x0][0x2ec] ;  /* 0x0000bb00a2a27a20 */ /* 0x000fe20000410000 */
[----:B------:R-:W-:Y:S01]  /*8910*/  FSEL R14, R135, -INF , !P1 ;  /* 0xff800000870e7808 */ /* 0x000fe20004800000 */
[----:B------:R-:W2:Y:S01]  /*8920*/  MUFU.TANH R21, R21 ;  /* 0x0000001500157308 */ /* 0x000ea20000002400 */
[----:B------:R-:W-:Y:S01]  /*8930*/  ISETP.GE.AND P0, PT, R23, R216, PT ;  /* 0x000000d81700720c */ /* 0x000fe20003f06270 */
[----:B------:R-:W-:Y:S01]  /*8940*/  FMUL.FTZ R164, R232, c[0x0][0x2ec] ;  /* 0x0000bb00e8a47a20 */ /* 0x000fe20000410000 */
[C---:B------:R-:W-:Y:S01]  /*8950*/  ISETP.GE.AND P6, PT, R22.reuse, R218, PT ;  /* 0x000000da1600720c */ /* 0x040fe20003fc6270 */
[----:B------:R-:W-:Y:S01]  /*8960*/  FMUL.FTZ R174, R233, c[0x0][0x2ec] ;  /* 0x0000bb00e9ae7a20 */ /* 0x000fe20000410000 */
[----:B------:R-:W-:Y:S01]  /*8970*/  ISETP.GE.AND P1, PT, R22, R216, PT ;  /* 0x000000d81600720c */ /* 0x000fe20003f26270 */
[----:B------:R-:W-:Y:S01]  /*8980*/  FMUL.FTZ R173, R234, c[0x0][0x2ec] ;  /* 0x0000bb00eaad7a20 */ /* 0x000fe20000410000 */
[----:B------:R-:W-:Y:S01]  /*8990*/  ISETP.LT.OR P0, PT, R23, R217, P0 ;  /* 0x000000d91700720c */ /* 0x000fe20000701670 */
[----:B------:R-:W3:Y:S01]  /*89a0*/  MUFU.TANH R20, R20 ;  /* 0x0000001400147308 */ /* 0x000ee20000002400 */
[C---:B------:R-:W-:Y:S01]  /*89b0*/  ISETP.LT.OR P6, PT, R22.reuse, R219, P6 ;  /* 0x000000db1600720c */ /* 0x040fe200037c1670 */
[----:B------:R-:W-:Y:S01]  /*89c0*/  FMUL.FTZ R167, R235, c[0x0][0x2ec] ;  /* 0x0000bb00eba77a20 */ /* 0x000fe20000410000 */
[----:B------:R-:W-:Y:S01]  /*89d0*/  ISETP.LT.OR P1, PT, R22, R217, P1 ;  /* 0x000000d91600720c */ /* 0x000fe20000f21670 */
[----:B------:R-:W-:Y:S01]  /*89e0*/  HMMA.16816.F32.BF16 R168, R8, R6, R168 ;  /* 0x0000000608a8723c */ /* 0x000fe200000418a8 */
[----:B------:R-:W-:Y:S01]  /*89f0*/  IADD3 R23, R17, 0x11, RZ ;  /* 0x0000001111177810 */ /* 0x000fe20007ffe0ff */
[----:B------:R-:W-:Y:S01]  /*8a00*/  FMUL.FTZ R163, R163, c[0x0][0x2ec] ;  /* 0x0000bb00a3a37a20 */ /* 0x000fe20000410000 */
[----:B------:R-:W-:Y:S01]  /*8a10*/  IADD3 R5, R17, 0x18, RZ ;  /* 0x0000001811057810 */ /* 0x000fe20007ffe0ff */
[----:B------:R-:W2:Y:S01]  /*8a20*/  MUFU.TANH R30, R30 ;  /* 0x0000001e001e7308 */ /* 0x000ea20000002400 */
[----:B------:R-:W-:Y:S01]  /*8a30*/  FSEL R15, R145, -INF , !P0 ;  /* 0xff800000910f7808 */ /* 0x000fe20004000000 */
[----:B------:R-:W-:Y:S01]  /*8a40*/  FMUL.FTZ R154, R156, c[0x0][0x2ec] ;  /* 0x0000bb009c9a7a20 */ /* 0x000fe20000410000 */
[----:B----4-:R-:W-:Y:S01]  /*8a50*/  FSEL R26, R28, -INF , !P6 ;  /* 0xff8000001c1a7808 */ /* 0x010fe20007000000 */
[----:B------:R-:W-:Y:S01]  /*8a60*/  FMUL.FTZ R161, R161, c[0x0][0x2ec] ;  /* 0x0000bb00a1a17a20 */ /* 0x000fe20000410000 */
[----:B-1----:R-:W-:Y:S01]  /*8a70*/  FSEL R27, R16, -INF , !P1 ;  /* 0xff800000101b7808 */ /* 0x002fe20004800000 */
[----:B------:R-:W-:Y:S01]  /*8a80*/  FMUL.FTZ R157, R157, c[0x0][0x2ec] ;  /* 0x0000bb009d9d7a20 */ /* 0x000fe20000410000 */
[C---:B------:R-:W-:Y:S01]  /*8a90*/  ISETP.GE.AND P0, PT, R23.reuse, R218, PT ;  /* 0x000000da1700720c */ /* 0x040fe20003f06270 */
[----:B------:R-:W1:Y:S01]  /*8aa0*/  MUFU.TANH R164, R164 ;  /* 0x000000a400a47308 */ /* 0x000e620000002400 */
[----:B------:R-:W-:Y:S01]  /*8ab0*/  ISETP.GE.AND P6, PT, R23, R216, PT ;  /* 0x000000d81700720c */ /* 0x000fe20003fc6270 */
[----:B------:R-:W-:Y:S01]  /*8ac0*/  FMUL.FTZ R151, R158, c[0x0][0x2ec] ;  /* 0x0000bb009e977a20 */ /* 0x000fe20000410000 */
[----:B------:R-:W-:Y:S01]  /*8ad0*/  ISETP.GE.AND P1, PT, R5, R218, PT ;  /* 0x000000da0500720c */ /* 0x000fe20003f26270 */
[----:B------:R-:W-:Y:S01]  /*8ae0*/  FMUL.FTZ R139, R159, c[0x0][0x2ec] ;  /* 0x0000bb009f8b7a20 */ /* 0x000fe20000410000 */
[----:B------:R-:W-:-:S02]  /*8af0*/  ISETP.LT.OR P0, PT, R23, R219, P0 ;  /* 0x000000db1700720c */ /* 0x000fc40000701670 */
[----:B------:R-:W-:Y:S01]  /*8b00*/  ISETP.LT.OR P6, PT, R23, R217, P6 ;  /* 0x000000d91700720c */ /* 0x000fe200037c1670 */
[----:B------:R-:W-:Y:S01]  /*8b10*/  MUFU.TANH R174, R174 ;  /* 0x000000ae00ae7308 */ /* 0x000fe20000002400 */
[----:B------:R-:W-:Y:S02]  /*8b20*/  ISETP.LT.OR P1, PT, R5, R219, P1 ;  /* 0x000000db0500720c */ /* 0x000fe40000f21670 */
[----:B------:R-:W-:Y:S01]  /*8b30*/  IADD3 R4, R17, 0x19, RZ ;  /* 0x0000001911047810 */ /* 0x000fe20007ffe0ff */
[----:B------:R-:W-:Y:S01]  /*8b40*/  FMUL.FTZ R137, R170, c[0x0][0x2ec] ;  /* 0x0000bb00aa897a20 */ /* 0x000fe20000410000 */
[----:B-----5:R-:W-:Y:S01]  /*8b50*/  FSEL R24, R29, -INF , !P0 ;  /* 0xff8000001d187808 */ /* 0x020fe20004000000 */
[----:B------:R-:W-:Y:S01]  /*8b60*/  FMUL.FTZ R138, R168, c[0x0][0x2ec] ;  /* 0x0000bb00a88a7a20 */ /* 0x000fe20000410000 */
[----:B------:R-:W-:Y:S01]  /*8b70*/  FSEL R25, R18, -INF , !P6 ;  /* 0xff80000012197808 */ /* 0x000fe20007000000 */
[----:B------:R-:W4:Y:S01]  /*8b80*/  MUFU.TANH R173, R173 ;  /* 0x000000ad00ad7308 */ /* 0x000f220000002400 */
[----:B------:R-:W-:Y:S01]  /*8b90*/  FSEL R22, R19, -INF , !P1 ;  /* 0xff80000013167808 */ /* 0x000fe20004800000 */
[----:B------:R-:W-:Y:S01]  /*8ba0*/  FMUL.FTZ R136, R169, c[0x0][0x2ec] ;  /* 0x0000bb00a9887a20 */ /* 0x000fe20000410000 */
[----:B------:R-:W-:Y:S01]  /*8bb0*/  ISETP.GE.AND P0, PT, R5, R216, PT ;  /* 0x000000d80500720c */ /* 0x000fe20003f06270 */
[----:B------:R-:W-:Y:S01]  /*8bc0*/  FMUL.FTZ R149, R171, c[0x0][0x2ec] ;  /* 0x0000bb00ab957a20 */ /* 0x000fe20000410000 */
[----:B------:R-:W-:-:S02]  /*8bd0*/  ISETP.GE.AND P6, PT, R4, R218, PT ;  /* 0x000000da0400720c */ /* 0x000fc40003fc6270 */
[C---:B------:R-:W-:Y:S01]  /*8be0*/  ISETP.GE.AND P1, PT, R4.reuse, R216, PT ;  /* 0x000000d80400720c */ /* 0x040fe20003f26270 */
[----:B------:R-:W5:Y:S01]  /*8bf0*/  MUFU.TANH R167, R167 ;  /* 0x000000a700a77308 */ /* 0x000f620000002400 */
[----:B------:R-:W-:Y:S02]  /*8c00*/  ISETP.LT.OR P0, PT, R5, R217, P0 ;  /* 0x000000d90500720c */ /* 0x000fe40000701670 */
[C---:B------:R-:W-:Y:S02]  /*8c10*/  ISETP.LT.OR P6, PT, R4.reuse, R219, P6 ;  /* 0x000000db0400720c */ /* 0x040fe400037c1670 */
[----:B------:R-:W-:Y:S02]  /*8c20*/  ISETP.LT.OR P1, PT, R4, R217, P1 ;  /* 0x000000d90400720c */ /* 0x000fe40000f21670 */
[----:B------:R-:W-:Y:S01]  /*8c30*/  IADD3 R4, R17, 0x20, RZ ;  /* 0x0000002011047810 */ /* 0x000fe20007ffe0ff */
[----:B------:R-:W4:Y:S01]  /*8c40*/  MUFU.TANH R172, R160 ;  /* 0x000000a000ac7308 */ /* 0x000f220000002400 */
[----:B--2---:R-:W-:-:S02]  /*8c50*/  FSEL R23, R21, -INF , !P0 ;  /* 0xff80000015177808 */ /* 0x004fc40004000000 */
[C---:B------:R-:W-:Y:S02]  /*8c60*/  ISETP.GE.AND P0, PT, R4.reuse, R218, PT ;  /* 0x000000da0400720c */ /* 0x040fe40003f06270 */
[----:B------:R-:W-:Y:S02]  /*8c70*/  IADD3 R5, R17, 0x21, RZ ;  /* 0x0000002111057810 */ /* 0x000fe40007ffe0ff */
[----:B------:R-:W-:Y:S01]  /*8c80*/  ISETP.LT.OR P0, PT, R4, R219, P0 ;  /* 0x000000db0400720c */ /* 0x000fe20000701670 */
[----:B------:R-:W2:Y:S01]  /*8c90*/  MUFU.TANH R165, R162 ;  /* 0x000000a200a57308 */ /* 0x000ea20000002400 */
[----:B---3--:R-:W-:Y:S02]  /*8ca0*/  FSEL R20, R20, -INF , !P6 ;  /* 0xff80000014147808 */ /* 0x008fe40007000000 */
[----:B------:R-:W-:Y:S02]  /*8cb0*/  FSEL R21, R30, -INF , !P1 ;  /* 0xff8000001e157808 */ /* 0x000fe40004800000 */
[----:B-1----:R-:W-:-:S02]  /*8cc0*/  FSEL R164, R164, -INF , !P0 ;  /* 0xff800000a4a47808 */ /* 0x002fc40004000000 */
[C---:B------:R-:W-:Y:S01]  /*8cd0*/  ISETP.GE.AND P6, PT, R4.reuse, R216, PT ;  /* 0x000000d80400720c */ /* 0x040fe20003fc6270 */
[----:B------:R-:W1:Y:S01]  /*8ce0*/  MUFU.TANH R163, R163 ;  /* 0x000000a300a37308 */ /* 0x000e620000002400 */
[C---:B------:R-:W-:Y:S02]  /*8cf0*/  ISETP.GE.AND P1, PT, R5.reuse, R218, PT ;  /* 0x000000da0500720c */ /* 0x040fe40003f26270 */
[C---:B------:R-:W-:Y:S02]  /*8d00*/  ISETP.GE.AND P0, PT, R5.reuse, R216, PT ;  /* 0x000000d80500720c */ /* 0x040fe40003f06270 */
[----:B------:R-:W-:Y:S02]  /*8d10*/  ISETP.LT.OR P6, PT, R4, R217, P6 ;  /* 0x000000d90400720c */ /* 0x000fe400037c1670 */
[C---:B------:R-:W-:Y:S01]  /*8d20*/  ISETP.LT.OR P1, PT, R5.reuse, R219, P1 ;  /* 0x000000db0500720c */ /* 0x040fe20000f21670 */
[----:B------:R-:W3:Y:S01]  /*8d30*/  MUFU.TANH R154, R154 ;  /* 0x0000009a009a7308 */ /* 0x000ee20000002400 */
[----:B------:R-:W-:-:S02]  /*8d40*/  ISETP.LT.OR P0, PT, R5, R217, P0 ;  /* 0x000000d90500720c */ /* 0x000fc40000701670 */
[----:B------:R-:W-:Y:S02]  /*8d50*/  IADD3 R5, R17, 0x28, RZ ;  /* 0x0000002811057810 */ /* 0x000fe40007ffe0ff */
[----:B----4-:R-:W-:Y:S02]  /*8d60*/  FSEL R173, R173, -INF , !P6 ;  /* 0xff800000adad7808 */ /* 0x010fe40007000000 */
[----:B------:R-:W-:Y:S01]  /*8d70*/  FSEL R174, R174, -INF , !P1 ;  /* 0xff800000aeae7808 */ /* 0x000fe20004800000 */
[----:B------:R-:W4:Y:S01]  /*8d80*/  MUFU.TANH R166, R161 ;  /* 0x000000a100a67308 */ /* 0x000f220000002400 */
[C---:B------:R-:W-:Y:S02]  /*8d90*/  ISETP.GE.AND P6, PT, R5.reuse, R218, PT ;  /* 0x000000da0500720c */ /* 0x040fe40003fc6270 */
[C---:B------:R-:W-:Y:S02]  /*8da0*/  ISETP.GE.AND P1, PT, R5.reuse, R216, PT ;  /* 0x000000d80500720c */ /* 0x040fe40003f26270 */
[----:B------:R-:W-:-:S02]  /*8db0*/  ISETP.LT.OR P6, PT, R5, R219, P6 ;  /* 0x000000db0500720c */ /* 0x000fc400037c1670 */
[----:B------:R-:W-:Y:S01]  /*8dc0*/  ISETP.LT.OR P1, PT, R5, R217, P1 ;  /* 0x000000d90500720c */ /* 0x000fe20000f21670 */
[----:B------:R-:W1:Y:S01]  /*8dd0*/  MUFU.TANH R152, R157 ;  /* 0x0000009d00987308 */ /* 0x000e620000002400 */
[C---:B------:R-:W-:Y:S02]  /*8de0*/  IADD3 R4, R17.reuse, 0x29, RZ ;  /* 0x0000002911047810 */ /* 0x040fe40007ffe0ff */
[----:B------:R-:W-:Y:S02]  /*8df0*/  IADD3 R5, R17, 0x30, RZ ;  /* 0x0000003011057810 */ /* 0x000fe40007ffe0ff */
[----:B-----5:R-:W-:Y:S02]  /*8e00*/  FSEL R167, R167, -INF , !P0 ;  /* 0xff800000a7a77808 */ /* 0x020fe40004000000 */
[----:B------:R-:W-:Y:S01]  /*8e10*/  FSEL R172, R172, -INF , !P6 ;  /* 0xff800000acac7808 */ /* 0x000fe20007000000 */
[----:B------:R-:W5:Y:S01]  /*8e20*/  MUFU.TANH R151, R151 ;  /* 0x0000009700977308 */ /* 0x000f620000002400 */
[----:B--2---:R-:W-:-:S02]  /*8e30*/  FSEL R165, R165, -INF , !P1 ;  /* 0xff800000a5a57808 */ /* 0x004fc40004800000 */
[C---:B------:R-:W-:Y:S02]  /*8e40*/  ISETP.GE.AND P0, PT, R4.reuse, R218, PT ;  /* 0x000000da0400720c */ /* 0x040fe40003f06270 */
[C---:B------:R-:W-:Y:S02]  /*8e50*/  ISETP.GE.AND P6, PT, R4.reuse, R216, PT ;  /* 0x000000d80400720c */ /* 0x040fe40003fc6270 */
[C---:B------:R-:W-:Y:S01]  /*8e60*/  ISETP.GE.AND P1, PT, R5.reuse, R218, PT ;  /* 0x000000da0500720c */ /* 0x040fe20003f26270 */
[----:B------:R-:W2:Y:S01]  /*8e70*/  MUFU.TANH R137, R137 ;  /* 0x0000008900897308 */ /* 0x000ea20000002400 */
[----:B------:R-:W-:Y:S01]  /*8e80*/  BAR.SYNC.DEFER_BLOCKING 0x0 ;  /* 0x0000000000007b1d */ /* 0x000fe20000010000 */
[C---:B------:R-:W-:Y:S02]  /*8e90*/  ISETP.LT.OR P0, PT, R4.reuse, R219, P0 ;  /* 0x000000db0400720c */ /* 0x040fe40000701670 */
[----:B------:R-:W-:Y:S02]  /*8ea0*/  ISETP.LT.OR P6, PT, R4, R217, P6 ;  /* 0x000000d90400720c */ /* 0x000fe400037c1670 */
[----:B------:R-:W-:-:S02]  /*8eb0*/  ISETP.LT.OR P1, PT, R5, R219, P1 ;  /* 0x000000db0500720c */ /* 0x000fc40000f21670 */
[----:B------:R-:W-:Y:S01]  /*8ec0*/  IADD3 R4, R17, 0x31, RZ ;  /* 0x0000003111047810 */ /* 0x000fe20007ffe0ff */
[----:B------:R-:W2:Y:S01]  /*8ed0*/  MUFU.TANH R139, R139 ;  /* 0x0000008b008b7308 */ /* 0x000ea20000002400 */
[----:B-1----:R-:W-:Y:S02]  /*8ee0*/  FSEL R163, R163, -INF , !P6 ;  /* 0xff800000a3a37808 */ /* 0x002fe40007000000 */
[----:B---3--:R-:W-:Y:S02]  /*8ef0*/  FSEL R154, R154, -INF , !P1 ;  /* 0xff8000009a9a7808 */ /* 0x008fe40004800000 */
[C---:B------:R-:W-:Y:S02]  /*8f00*/  ISETP.GE.AND P6, PT, R4.reuse, R218, PT ;  /* 0x000000da0400720c */ /* 0x040fe40003fc6270 */
[C---:B------:R-:W-:Y:S01]  /*8f10*/  ISETP.GE.AND P1, PT, R4.reuse, R216, PT ;  /* 0x000000d80400720c */ /* 0x040fe20003f26270 */
[----:B------:R-:W1:Y:S01]  /*8f20*/  MUFU.TANH R138, R138 ;  /* 0x0000008a008a7308 */ /* 0x000e620000002400 */
[----:B------:R-:W-:-:S02]  /*8f30*/  ISETP.LT.OR P6, PT, R4, R219, P6 ;  /* 0x000000db0400720c */ /* 0x000fc400037c1670 */
[----:B------:R-:W-:Y:S02]  /*8f40*/  ISETP.LT.OR P1, PT, R4, R217, P1 ;  /* 0x000000d90400720c */ /* 0x000fe40000f21670 */
[----:B------:R-:W-:Y:S02]  /*8f50*/  IADD3 R4, R17, 0x38, RZ ;  /* 0x0000003811047810 */ /* 0x000fe40007ffe0ff */
[----:B----4-:R-:W-:Y:S01]  /*8f60*/  FSEL R166, R166, -INF , !P0 ;  /* 0xff800000a6a67808 */ /* 0x010fe20004000000 */
[----:B------:R-:W3:Y:S01]  /*8f70*/  MUFU.TANH R136, R136 ;  /* 0x0000008800887308 */ /* 0x000ee20000002400 */
[-C--:B------:R-:W-:Y:S02]  /*8f80*/  ISETP.GE.AND P0, PT, R5, R216.reuse, PT ;  /* 0x000000d80500720c */ /* 0x080fe40003f06270 */
[----:B------:R-:W-:Y:S02]  /*8f90*/  FSEL R152, R152, -INF , !P6 ;  /* 0xff80000098987808 */ /* 0x000fe40007000000 */
[----:B------:R-:W-:-:S02]  /*8fa0*/  ISETP.GE.AND P6, PT, R4, R216, PT ;  /* 0x000000d80400720c */ /* 0x000fc40003fc6270 */
[-C--:B------:R-:W-:Y:S01]  /*8fb0*/  ISETP.LT.OR P0, PT, R5, R217.reuse, P0 ;  /* 0x000000d90500720c */ /* 0x080fe20000701670 */
[----:B------:R-:W4:Y:S01]  /*8fc0*/  MUFU.TANH R149, R149 ;  /* 0x0000009500957308 */ /* 0x000f220000002400 */
[C---:B------:R-:W-:Y:S02]  /*8fd0*/  ISETP.LT.OR P6, PT, R4.reuse, R217, P6 ;  /* 0x000000d90400720c */ /* 0x040fe400037c1670 */
[----:B-----5:R-:W-:Y:S02]  /*8fe0*/  FSEL R151, R151, -INF , !P0 ;  /* 0xff80000097977808 */ /* 0x020fe40004000000 */
[----:B------:R-:W-:Y:S02]  /*8ff0*/  ISETP.GE.AND P0, PT, R4, R218, PT ;  /* 0x000000da0400720c */ /* 0x000fe40003f06270 */
[----:B--2---:R-:W-:Y:S02]  /*9000*/  FSEL R137, R137, -INF , !P6 ;  /* 0xff80000089897808 */ /* 0x004fe40007000000 */
[----:B------:R-:W-:-:S02]  /*9010*/  ISETP.GT.AND P6, PT, R211, R204, PT ;  /* 0x000000ccd300720c */ /* 0x000fc40003fc4270 */
[----:B------:R-:W-:Y:S02]  /*9020*/  ISETP.LT.OR P0, PT, R4, R219, P0 ;  /* 0x000000db0400720c */ /* 0x000fe40000701670 */
[----:B------:R-:W-:Y:S02]  /*9030*/  IADD3 R17, R17, 0x39, RZ ;  /* 0x0000003911117810 */ /* 0x000fe40007ffe0ff */
[----:B------:R-:W-:Y:S02]  /*9040*/  FSEL R139, R139, -INF , !P1 ;  /* 0xff8000008b8b7808 */ /* 0x000fe40004800000 */
[----:B-1----:R-:W-:Y:S02]  /*9050*/  FSEL R138, R138, -INF , !P0 ;  /* 0xff8000008a8a7808 */ /* 0x002fe40004000000 */
[C---:B------:R-:W-:Y:S02]  /*9060*/  ISETP.GE.AND P1, PT, R17.reuse, R218, PT ;  /* 0x000000da1100720c */ /* 0x040fe40003f26270 */
[----:B------:R-:W-:-:S02]  /*9070*/  ISETP.GE.AND P0, PT, R17, R216, PT ;  /* 0x000000d81100720c */ /* 0x000fc40003f06270 */
[C---:B------:R-:W-:Y:S02]  /*9080*/  ISETP.LT.OR P1, PT, R17.reuse, R219, P1 ;  /* 0x000000db1100720c */ /* 0x040fe40000f21670 */
[----:B------:R-:W-:Y:S02]  /*9090*/  ISETP.LT.OR P0, PT, R17, R217, P0 ;  /* 0x000000d91100720c */ /* 0x000fe40000701670 */
[----:B---3--:R-:W-:Y:S02]  /*90a0*/  FSEL R136, R136, -INF , !P1 ;  /* 0xff80000088887808 */ /* 0x008fe40004800000 */
[----:B----4-:R-:W-:Y:S01]  /*90b0*/  FSEL R149, R149, -INF , !P0 ;  /* 0xff80000095957808 */ /* 0x010fe20004000000 */
[----:B------:R-:W-:Y:S05]  /*90c0*/  @!P6 BRA `(.L_x_2883) ;  /* 0x00000ae00000e947 */ /* 0x000fea0003800000 */
[----:B------:R-:W-:Y:S05]  /*90d0*/  @!P3 BRA `(.L_x_2884) ;  /* 0x000003a00000b947 */ /* 0x000fea0003800000 */
[----:B------:R-:W1:Y:S01]  /*90e0*/  I2F.RP R4, R0 ;  /* 0x0000000000047306 */ /* 0x000e620000209400 */
[----:B------:R-:W-:Y:S02]  /*90f0*/  IMAD.SHL.U32 R6, R211, 0x40, RZ ;  /* 0x00000040d3067824 */ /* 0x000fe400078e00ff */
[----:B------:R-:W-:-:S03]  /*9100*/  IMAD.MOV.U32 R10, RZ, RZ, RZ ;  /* 0x000000ffff0a7224 */ /* 0x000fc600078e00ff */
[----:B------:R-:W-:Y:S02]  /*9110*/  IABS R8, R6 ;  /* 0x0000000600087213 */ /* 0x000fe40000000000 */
[C---:B------:R-:W-:Y:S02]  /*9120*/  IADD3 R9, R6.reuse, -0x40, RZ ;  /* 0xffffffc006097810 */ /* 0x040fe40007ffe0ff */
[----:B------:R-:W-:Y:S01]  /*9130*/  LOP3.LUT R6, R6, c[0x0][0x2d0], RZ, 0x3c, !PT ;  /* 0x0000b40006067a12 */ /* 0x000fe200078e3cff */
[----:B-1----:R-:W1:Y:S02]  /*9140*/  MUFU.RCP R11, R4 ;  /* 0x00000004000b7308 */ /* 0x002e640000001000 */
[----:B-1----:R-:W-:Y:S02]  /*9150*/  IADD3 R11, R11, 0xffffffe, RZ ;  /* 0x0ffffffe0b0b7810 */ /* 0x002fe40007ffe0ff */
[----:B------:R-:W-:Y:S02]  /*9160*/  IABS R4, R9 ;  /* 0x0000000900047213 */ /* 0x000fe40000000000 */
[----:B------:R-:W-:-:S02]  /*9170*/  LOP3.LUT R9, R9, c[0x0][0x2d0], RZ, 0x3c, !PT ;  /* 0x0000b40009097a12 */ /* 0x000fc400078e3cff */
[----:B------:R-:W1:Y:S02]  /*9180*/  F2I.FTZ.U32.TRUNC.NTZ R11, R11 ;  /* 0x0000000b000b7305 */ /* 0x000e64000021f000 */
[----:B-1----:R-:W-:-:S04]  /*9190*/  IMAD.MOV R5, RZ, RZ, -R11 ;  /* 0x000000ffff057224 */ /* 0x002fc800078e0a0b */
[----:B------:R-:W-:-:S04]  /*91a0*/  IMAD R5, R5, R0, RZ ;  /* 0x0000000005057224 */ /* 0x000fc800078e02ff */
[----:B------:R-:W-:-:S06]  /*91b0*/  IMAD.HI.U32 R5, R11, R5, R10 ;  /* 0x000000050b057227 */ /* 0x000fcc00078e000a */
[----:B------:R-:W-:-:S05]  /*91c0*/  IMAD.HI.U32 R10, R5, R8, RZ ;  /* 0x00000008050a7227 */ /* 0x000fca00078e00ff */
[----:B------:R-:W-:-:S05]  /*91d0*/  IADD3 R7, -R10, RZ, RZ ;  /* 0x000000ff0a077210 */ /* 0x000fca0007ffe1ff */
[----:B------:R-:W-:Y:S02]  /*91e0*/  IMAD R7, R0, R7, R8 ;  /* 0x0000000700077224 */ /* 0x000fe400078e0208 */
[----:B------:R-:W-:-:S03]  /*91f0*/  IMAD.HI.U32 R8, R5, R4, RZ ;  /* 0x0000000405087227 */ /* 0x000fc600078e00ff */
[----:B------:R-:W-:Y:S01]  /*9200*/  ISETP.GT.U32.AND P1, PT, R0, R7, PT ;  /* 0x000000070000720c */ /* 0x000fe20003f24070 */
[----:B------:R-:W-:-:S04]  /*9210*/  IMAD.MOV R5, RZ, RZ, -R8 ;  /* 0x000000ffff057224 */ /* 0x000fc800078e0a08 */
[----:B------:R-:W-:-:S05]  /*9220*/  IMAD R5, R0, R5, R4 ;  /* 0x0000000500057224 */ /* 0x000fca00078e0204 */
[----:B------:R-:W-:-:S03]  /*9230*/  ISETP.GT.U32.AND P0, PT, R0, R5, PT ;  /* 0x000000050000720c */ /* 0x000fc60003f04070 */
[----:B------:R-:W-:Y:S01]  /*9240*/  @!P1 IMAD.IADD R7, R7, 0x1, -R0 ;  /* 0x0000000107079824 */ /* 0x000fe200078e0a00 */
[----:B------:R-:W-:-:S04]  /*9250*/  @!P1 IADD3 R10, R10, 0x1, RZ ;  /* 0x000000010a0a9810 */ /* 0x000fc80007ffe0ff */
[----:B------:R-:W-:-:S05]  /*9260*/  ISETP.GE.U32.AND P1, PT, R7, R0, PT ;  /* 0x000000000700720c */ /* 0x000fca0003f26070 */
[----:B------:R-:W-:Y:S02]  /*9270*/  @!P0 IADD3 R5, R5, -R0, RZ ;  /* 0x8000000005058210 */ /* 0x000fe40007ffe0ff */
[----:B------:R-:W-:Y:S02]  /*9280*/  @!P0 IADD3 R8, R8, 0x1, RZ ;  /* 0x0000000108088810 */ /* 0x000fe40007ffe0ff */
[----:B------:R-:W-:-:S04]  /*9290*/  ISETP.GE.AND P0, PT, R6, RZ, PT ;  /* 0x000000ff0600720c */ /* 0x000fc80003f06270 */
[----:B------:R-:W-:Y:S02]  /*92a0*/  @P1 IADD3 R10, R10, 0x1, RZ ;  /* 0x000000010a0a1810 */ /* 0x000fe40007ffe0ff */
[----:B------:R-:W-:Y:S02]  /*92b0*/  ISETP.GE.U32.AND P1, PT, R5, R0, PT ;  /* 0x000000000500720c */ /* 0x000fe40003f26070 */
[----:B------:R-:W-:-:S05]  /*92c0*/  LOP3.LUT R0, RZ, c[0x0][0x2d0], RZ, 0x33, !PT ;  /* 0x0000b400ff007a12 */ /* 0x000fca00078e33ff */
[----:B------:R-:W-:Y:S01]  /*92d0*/  @!P0 IMAD.MOV R10, RZ, RZ, -R10 ;  /* 0x000000ffff0a8224 */ /* 0x000fe200078e0a0a */
[----:B------:R-:W-:-:S04]  /*92e0*/  ISETP.NE.AND P0, PT, RZ, c[0x0][0x2d0], PT ;  /* 0x0000b400ff007a0c */ /* 0x000fc80003f05270 */
[----:B------:R-:W-:Y:S02]  /*92f0*/  SEL R5, R0, R10, !P0 ;  /* 0x0000000a00057207 */ /* 0x000fe40004000000 */
[----:B------:R-:W-:Y:S02]  /*9300*/  @P1 IADD3 R8, R8, 0x1, RZ ;  /* 0x0000000108081810 */ /* 0x000fe40007ffe0ff */
[----:B------:R-:W-:Y:S01]  /*9310*/  ISETP.GE.AND P1, PT, R9, RZ, PT ;  /* 0x000000ff0900720c */ /* 0x000fe20003f26270 */
[----:B------:R-:W-:-:S05]  /*9320*/  IMAD.WIDE R16, R5, 0x4, R214 ;  /* 0x0000000405107825 */ /* 0x000fca00078e02d6 */
[----:B------:R-:W2:Y:S07]  /*9330*/  LDG.E R7, [R16.64] ;  /* 0x0000000410077981 */ /* 0x000eae000c1e1900 */
[----:B------:R-:W-:-:S05]  /*9340*/  @!P1 IMAD.MOV R8, RZ, RZ, -R8 ;  /* 0x000000ffff089224 */ /* 0x000fca00078e0a08 */
[----:B------:R-:W-:-:S05]  /*9350*/  SEL R0, R0, R8, !P0 ;  /* 0x0000000800007207 */ /* 0x000fca0004000000 */
[----:B------:R-:W-:-:S05]  /*9360*/  IMAD.WIDE R10, R0, 0x4, R214 ;  /* 0x00000004000a7825 */ /* 0x000fca00078e02d6 */
[----:B------:R-:W2:Y:S01]  /*9370*/  LDG.E R6, [R10.64] ;  /* 0x000000040a067981 */ /* 0x000ea2000c1e1900 */
[----:B------:R-:W-:Y:S01]  /*9380*/  IADD3 R0, R5, -R0, RZ ;  /* 0x8000000005007210 */ /* 0x000fe20007ffe0ff */
[----:B------:R-:W-:-:S04]  /*9390*/  IMAD.MOV.U32 R5, RZ, RZ, 0x40 ;  /* 0x00000040ff057424 */ /* 0x000fc800078e00ff */
[----:B------:R-:W-:-:S05]  /*93a0*/  IMAD R5, R0, c[0x0][0x2d0], -R5 ;  /* 0x0000b40000057a24 */ /* 0x000fca00078e0a05 */
[----:B------:R-:W-:Y:S01]  /*93b0*/  SHF.R.S32.HI R0, RZ, 0x1f, R5 ;  /* 0x0000001fff007819 */ /* 0x000fe20000011405 */
[----:B------:R-:W-:-:S04]  /*93c0*/  IMAD.WIDE.U32 R8, R5, c[0x0][0x198], RZ ;  /* 0x0000660005087a25 */ /* 0x000fc800078e00ff */
[----:B------:R-:W-:-:S04]  /*93d0*/  IMAD R0, R0, c[0x0][0x198], RZ ;  /* 0x0000660000007a24 */ /* 0x000fc800078e02ff */
[----:B------:R-:W-:-:S05]  /*93e0*/  IMAD R0, R5, c[0x0][0x19c], R0 ;  /* 0x0000670005007a24 */ /* 0x000fca00078e0200 */
[----:B------:R-:W-:Y:S01]  /*93f0*/  IADD3 R9, R9, R0, RZ ;  /* 0x0000000009097210 */ /* 0x000fe20007ffe0ff */
[----:B--2---:R-:W-:-:S05]  /*9400*/  IMAD.IADD R6, R6, 0x1, -R7 ;  /* 0x0000000106067824 */ /* 0x004fca00078e0a07 */
[----:B------:R-:W-:Y:S01]  /*9410*/  SHF.R.S32.HI R4, RZ, 0x1f, R6 ;  /* 0x0000001fff047819 */ /* 0x000fe20000011406 */
[----:B------:R-:W-:-:S04]  /*9420*/  IMAD.WIDE.U32 R8, R6, c[0x0][0x180], R8 ;  /* 0x0000600006087a25 */ /* 0x000fc800078e0008 */
[----:B------:R-:W-:-:S04]  /*9430*/  IMAD R5, R4, c[0x0][0x180], RZ ;  /* 0x0000600004057a24 */ /* 0x000fc800078e02ff */
[----:B------:R-:W-:Y:S01]  /*9440*/  IMAD R5, R6, c[0x0][0x184], R5 ;  /* 0x0000610006057a24 */ /* 0x000fe200078e0205 */
[----:B------:R-:W-:-:S03]  /*9450*/  MOV R7, R8 ;  /* 0x0000000800077202 */ /* 0x000fc60000000f00 */
[----:B------:R-:W-:Y:S01]  /*9460*/  IMAD.IADD R6, R9, 0x1, R5 ;  /* 0x0000000109067824 */ /* 0x000fe200078e0205 */
[----:B------:R-:W-:Y:S05]  /*9470*/  BRA `(.L_x_2885) ;  /* 0x0000003000007947 */ /* 0x000fea0003800000 */
.L_x_2884:
[----:B------:R-:W-:-:S05]  /*9480*/  IMAD.MOV.U32 R7, RZ, RZ, c[0x0][0x198] ;  /* 0x00006600ff077624 */ /* 0x000fca00078e00ff */
[----:B------:R-:W-:-:S04]  /*9490*/  LEA R7, -R7, RZ, 0x6 ;  /* 0x000000ff07077211 */ /* 0x000fc800078e31ff */
[----:B------:R-:W-:Y:S02]  /*94a0*/  SHF.R.S32.HI R6, RZ, 0x1f, R7 ;  /* 0x0000001fff067819 */ /* 0x000fe40000011407 */
.L_x_2885:
        /* <DEDUP_REMOVED lines=34> */
[----:B------:R-:W-:Y:S01]  /*96d0*/  @!P5 LEA.HI.X R29, R5, R223, R4, 0x1, P1 ;  /* 0x000000df051dd211 */ /* 0x000fe200008f0c04 */
[----:B------:R-:W-:Y:S01]  /*96e0*/  @!PT LDS RZ, [RZ] ;  /* 0x00000000fffff984 */ /* 0x000fe20000000800 */
[----:B------:R-:W-:Y:S01]  /*96f0*/  @!PT LDS RZ, [RZ] ;  /* 0x00000000fffff984 */ /* 0x000fe20000000800 */
[----:B------:R-:W-:Y:S01]  /*9700*/  @!PT LDS RZ, [RZ] ;  /* 0x00000000fffff984 */ /* 0x000fe20000000800 */
[----:B------:R1:W-:Y:S01]  /*9710*/  @!P4 LDGSTS.E.BYPASS.LTC128B.128 [R210+0x8000], [R142.64+0x80] ;  /* 0x080000808ed2cfae */ /* 0x0003e2000b901d44 */
[----:B------:R-:W-:Y:S02]  /*9720*/  @!P4 LEA R18, P1, R9, c[0x0][0x168], 0x1 ;  /* 0x00005a000912ca11 */ /* 0x000fe400078208ff */
        /* <DEDUP_REMOVED lines=9> */
[----:B------:R1:W-:Y:S02]  /*97c0*/  @!P2 LDGSTS.E.BYPASS.LTC128B.128 [R210+0xa000], [R16.64+0x100] ;  /* 0x0a00010010d2afae */ /* 0x0003e4000b901d44 */
[----:B------:R-:W-:Y:S01]  /*97d0*/  IMAD.X R5, R205, 0x1, R4, P1 ;  /* 0x00000001cd057824 */ /* 0x000fe200008e0604 */
[----:B------:R-:W-:Y:S01]  /*97e0*/  @!P2 LEA.HI.X R147, R0, c[0x0][0x16c], R9, 0x1, P0 ;  /* 0x00005b000093aa11 */ /* 0x000fe200000f0c09 */
[----:B------:R1:W-:Y:S01]  /*97f0*/  @P5 STS.128 [R210+0x6800], RZ ;  /* 0x006800ffd2005388 */ /* 0x0003e20000000c00 */
[----:B------:R-:W-:-:S03]  /*9800*/  @!P4 IADD3 R9, P0, R133, R8, RZ ;  /* 0x000000088509c210 */ /* 0x000fc60007f1e0ff */
[----:B------:R-:W-:Y:S01]  /*9810*/  @!PT LDS RZ, [RZ] ;  /* 0x00000000fffff984 */ /* 0x000fe20000000800 */
[----:B------:R-:W-:Y:S01]  /*9820*/  @!PT LDS RZ, [RZ] ;  /* 0x00000000fffff984 */ /* 0x000fe20000000800 */
[----:B------:R-:W-:Y:S01]  /*9830*/  @!PT LDS RZ, [RZ] ;  /* 0x00000000fffff984 */ /* 0x000fe20000000800 */
[----:B------:R1:W-:Y:S02]  /*9840*/  @!P5 LDGSTS.E.BYPASS.LTC128B.128 [R210+0x6800], [R140.64] ;  /* 0x068000008cd2dfae */ /* 0x0003e4000b901d44 */
[----:B------:R-:W-:Y:S01]  /*9850*/  @!P4 IMAD.X R0, R134, 0x1, R5, P0 ;  /* 0x000000018600c824 */ /* 0x000fe200000e0605 */
[C---:B------:R-:W-:Y:S01]  /*9860*/  @!P4 LEA R156, P0, R9.reuse, c[0x0][0x168], 0x1 ;  /* 0x00005a00099cca11 */ /* 0x040fe200078008ff */
[----:B------:R1:W-:Y:S03]  /*9870*/  @P4 STS.128 [R210+0x8800], RZ ;  /* 0x008800ffd2004388 */ /* 0x0003e60000000c00 */
[----:B------:R-:W-:Y:S01]  /*9880*/  @!P4 LEA.HI.X R157, R9, c[0x0][0x16c], R0, 0x1, P0 ;  /* 0x00005b00099dca11 */ /* 0x000fe200000f0c00 */
[----:B------:R-:W-:Y:S01]  /*9890*/  @!PT LDS RZ, [RZ] ;  /* 0x00000000fffff984 */ /* 0x000fe20000000800 */
[----:B------:R-:W-:Y:S01]  /*98a0*/  @!PT LDS RZ, [RZ] ;  /* 0x00000000fffff984 */ /* 0x000fe20000000800 */
[----:B------:R-:W-:Y:S01]  /*98b0*/  @!PT LDS RZ, [RZ] ;  /* 0x00000000fffff984 */ /* 0x000fe20000000800 */
[----:B------:R1:W-:Y:S01]  /*98c0*/  @!P4 LDGSTS.E.BYPASS.LTC128B.128 [R210+0x8800], [R34.64+0x80] ;  /* 0x0880008022d2cfae */ /* 0x0003e2000b901d44 */
[----:B--2---:R-:W-:-:S03]  /*98d0*/  @!P5 LEA R144, P0, R8, R222, 0x1 ;  /* 0x000000de0890d211 */ /* 0x004fc600078008ff */
[----:B------:R1:W-:Y:S01]  /*98e0*/  @P2 STS.128 [R210+0xa800], RZ ;  /* 0x00a800ffd2002388 */ /* 0x0003e20000000c00 */
[----:B------:R-:W-:-:S03]  /*98f0*/  @!P5 LEA.HI.X R145, R8, R223, R5, 0x1, P0 ;  /* 0x000000df0891d211 */ /* 0x000fc600000f0c05 */
        /* <DEDUP_REMOVED lines=39> */
.L_x_2887:
[----:B------:R-:W-:Y:S05]  /*9b70*/  BSYNC B0 ;  /* 0x0000000000007941 */ /* 0x000fea0003800000 */
.L_x_2886:
[----:B------:R-:W0:Y:S01]  /*9b80*/  LDGDEPBAR ;  /* 0x00000000000079af */ /* 0x000e220000000000 */
[----:B------:R-:W-:-:S04]  /*9b90*/  LEA R222, P0, R7, R222, 0x1 ;  /* 0x000000de07de7211 */ /* 0x000fc800078008ff */
[----:B------:R-:W-:Y:S02]  /*9ba0*/  LEA.HI.X R223, R7, R223, R6, 0x1, P0 ;  /* 0x000000df07df7211 */ /* 0x000fe400000f0c06 */
.L_x_2883:
[----:B--2---:R-:W-:Y:S01]  /*9bb0*/  FMNMX.FTZ R5, R132, R32, !PT ;  /* 0x0000002084057209 */ /* 0x004fe20007810000 */
        /* <DEDUP_REMOVED lines=57> */
[----:B------:R-:W-:Y:S01]  /*9f50*/  FADD.FTZ R6, R3, -R6 ;  /* 0x8000000603067221 */ /* 0x000fe20000010000 */
[----:B------:R-:W-:Y:S01]  /*9f60*/  LDSM.16.MT88.4 R132, [R194+0xc800] ;  /* 0x00c80000c284783b */ /* 0x000fe20000004200 */
        /* <DEDUP_REMOVED lines=8> */
[--C-:B------:R-:W-:Y:S01]  /*9ff0*/  FFMA.FTZ R155, R26, c[0x0][0x23c], -R153.reuse ;  /* 0x00008f001a9b7a23 */ /* 0x100fe20000010899 */
[----:B------:R-:W-:Y:S01]  /*a000*/  LDSM.16.MT88.4 R28, [R192+0xc800] ;  /* 0x00c80000c01c783b */ /* 0x000fe20000004200 */
[--C-:B------:R-:W-:Y:S02]  /*a010*/  FFMA.FTZ R156, R24, c[0x0][0x23c], -R153.reuse ;  /* 0x00008f00189c7a23 */ /* 0x100fe40000010899 */
[----:B------:R-:W-:-:S02]  /*a020*/  FFMA.FTZ R157, R22, c[0x0][0x23c], -R153 ;  /* 0x00008f00169d7a23 */ /* 0x000fc40000010899 */
[--C-:B------:R-:W-:Y:S01]  /*a030*/  FFMA.FTZ R158, R20, c[0x0][0x23c], -R153.reuse ;  /* 0x00008f00149e7a23 */ /* 0x100fe20000010899 */
[----:B------:R-:W3:Y:S01]  /*a040*/  MUFU.EX2 R141, R141 ;  /* 0x0000008d008d7308 */ /* 0x000ee20000000800 */
[--C-:B------:R-:W-:Y:S02]  /*a050*/  FFMA.FTZ R159, R27, c[0x0][0x23c], -R150.reuse ;  /* 0x00008f001b9f7a23 */ /* 0x100fe40000010896 */
[--C-:B------:R-:W-:Y:S02]  /*a060*/  FFMA.FTZ R162, R25, c[0x0][0x23c], -R150.reuse ;  /* 0x00008f0019a27a23 */ /* 0x100fe40000010896 */
[--C-:B------:R-:W-:Y:S01]  /*a070*/  FFMA.FTZ R160, R23, c[0x0][0x23c], -R150.reuse ;  /* 0x00008f0017a07a23 */ /* 0x100fe20000010896 */
[----:B------:R-:W-:Y:S01]  /*a080*/  LDSM.16.MT88.4 R24, [R196+0xe800] ;  /* 0x00e80000c418783b */ /* 0x000fe20000004200 */
[----:B------:R-:W-:Y:S01]  /*a090*/  FFMA.FTZ R161, R21, c[0x0][0x23c], -R150 ;  /* 0x00008f0015a17a23 */ /* 0x000fe20000010896 */
[----:B------:R-:W-:Y:S01]  /*a0a0*/  MUFU.EX2 R140, R140 ;  /* 0x0000008c008c7308 */ /* 0x000fe20000000800 */
[----:B--2---:R-:W-:Y:S01]  /*a0b0*/  F2FP.BF16.PACK_AB R4, R143, R144 ;  /* 0x000000908f04723e */ /* 0x004fe200000010ff */
[----:B------:R-:W-:Y:S01]  /*a0c0*/  LDSM.16.MT88.4 R20, [R194+0xe800] ;  /* 0x00e80000c214783b */ /* 0x000fe20000004200 */
[----:B------:R-:W-:-:S02]  /*a0d0*/  FFMA.FTZ R171, R166, c[0x0][0x23c], -R153 ;  /* 0x00008f00a6ab7a23 */ /* 0x000fc40000010899 */
[--C-:B------:R-:W-:Y:S02]  /*a0e0*/  FFMA.FTZ R164, R164, c[0x0][0x23c], -R153.reuse ;  /* 0x00008f00a4a47a23 */ /* 0x100fe40000010899 */
[--C-:B------:R-:W-:Y:S01]  /*a0f0*/  FFMA.FTZ R169, R174, c[0x0][0x23c], -R153.reuse ;  /* 0x00008f00aea97a23 */ /* 0x100fe20000010899 */
[----:B------:R-:W2:Y:S01]  /*a100*/  MUFU.EX2 R2, R2 ;  /* 0x0000000200027308 */ /* 0x000ea20000000800 */
[----:B---3--:R-:W-:Y:S01]  /*a110*/  F2FP.BF16.PACK_AB R6, R141, R142 ;  /* 0x0000008e8d06723e */ /* 0x008fe200000010ff */
[----:B------:R-:W-:Y:S02]  /*a120*/  FFMA.FTZ R168, R172, c[0x0][0x23c], -R153 ;  /* 0x00008f00aca87a23 */ /* 0x000fe40000010899 */
[--C-:B------:R-:W-:Y:S02]  /*a130*/  FFMA.FTZ R166, R173, c[0x0][0x23c], -R150.reuse ;  /* 0x00008f00ada67a23 */ /* 0x100fe40000010896 */
[--C-:B------:R-:W-:Y:S02]  /*a140*/  FFMA.FTZ R167, R167, c[0x0][0x23c], -R150.reuse ;  /* 0x00008f00a7a77a23 */ /* 0x100fe40000010896 */
[----:B------:R-:W-:Y:S01]  /*a150*/  MUFU.EX2 R0, R0 ;  /* 0x0000000000007308 */ /* 0x000fe20000000800 */
[----:B------:R-:W-:-:S02]  /*a160*/  FFMA.FTZ R165, R165, c[0x0][0x23c], -R150 ;  /* 0x00008f00a5a57a23 */ /* 0x000fc40000010896 */
[--C-:B------:R-:W-:Y:S02]  /*a170*/  FFMA.FTZ R170, R163, c[0x0][0x23c], -R150.reuse ;  /* 0x00008f00a3aa7a23 */ /* 0x100fe40000010896 */
[--C-:B------:R-:W-:Y:S02]  /*a180*/  FFMA.FTZ R163, R152, c[0x0][0x23c], -R153.reuse ;  /* 0x00008f0098a37a23 */ /* 0x100fe40000010899 */
[--C-:B------:R-:W-:Y:S01]  /*a190*/  FFMA.FTZ R154, R154, c[0x0][0x23c], -R153.reuse ;  /* 0x00008f009a9a7a23 */ /* 0x100fe20000010899 */
[----:B------:R-:W3:Y:S01]  /*a1a0*/  MUFU.EX2 R147, R147 ;  /* 0x0000009300937308 */ /* 0x000ee20000000800 */
[----:B--2---:R-:W-:Y:S01]  /*a1b0*/  F2FP.BF16.PACK_AB R5, R2, R140 ;  /* 0x0000008c0205723e */ /* 0x004fe200000010ff */
[----:B------:R-:W-:Y:S02]  /*a1c0*/  FFMA.FTZ R152, R138, c[0x0][0x23c], -R153 ;  /* 0x00008f008a987a23 */ /* 0x000fe40000010899 */
[--C-:B------:R-:W-:Y:S02]  /*a1d0*/  FFMA.FTZ R151, R151, c[0x0][0x23c], -R150.reuse ;  /* 0x00008f0097977a23 */ /* 0x100fe40000010896 */
[----:B------:R-:W-:-:S02]  /*a1e0*/  FFMA.FTZ R172, R139, c[0x0][0x23c], -R150 ;  /* 0x00008f008bac7a23 */ /* 0x000fc40000010896 */
[----:B------:R-:W2:Y:S01]  /*a1f0*/  MUFU.EX2 R148, R148 ;  /* 0x0000009400947308 */ /* 0x000ea20000000800 */
[--C-:B------:R-:W-:Y:S02]  /*a200*/  FFMA.FTZ R173, R137, c[0x0][0x23c], -R150.reuse ;  /* 0x00008f0089ad7a23 */ /* 0x100fe40000010896 */
[----:B------:R-:W-:Y:S02]  /*a210*/  FFMA.FTZ R153, R136, c[0x0][0x23c], -R153 ;  /* 0x00008f0088997a23 */ /* 0x000fe40000010899 */
[----:B------:R-:W-:Y:S01]  /*a220*/  FFMA.FTZ R150, R149, c[0x0][0x23c], -R150 ;  /* 0x00008f0095967a23 */ /* 0x000fe20000010896 */
[----:B------:R-:W-:Y:S02]  /*a230*/  LDSM.16.MT88.4 R136, [R194+0xd800] ;  /* 0x00d80000c288783b */ /* 0x000fe40000004200 */
[----:B------:R-:W4:Y:S01]  /*a240*/  MUFU.EX2 R3, R3 ;  /* 0x0000000300037308 */ /* 0x000f220000000800 */
[----:B---3--:R-:W-:Y:S01]  /*a250*/  F2FP.BF16.PACK_AB R7, R147, R0 ;  /* 0x000000009307723e */ /* 0x008fe200000010ff */
[----:B--2---:R-:W-:-:S06]  /*a260*/  FMUL.FTZ R120, R120, R148 ;  /* 0x0000009478787220 */ /* 0x004fcc0000410000 */
        /* <DEDUP_REMOVED lines=62> */
[----:B---3--:R-:W-:Y:S01]  /*a650*/  HMMA.16816.F32.BF16 R104, R4, R16, R104 ;  /* 0x000000100468723c */ /* 0x008fe20000041868 */
[----:B------:R-:W-:Y:S02]  /*a660*/  FMUL.FTZ R45, R45, R148 ;  /* 0x000000942d2d7220 */ /* 0x000fe40000410000 */
[-C--:B------:R-:W-:Y:S01]  /*a670*/  FMUL.FTZ R46, R46, R3.reuse ;  /* 0x000000032e2e7220 */ /* 0x080fe20000410000 */
[----:B------:R-:W-:Y:S01]  /*a680*/  MUFU.EX2 R168, R168 ;  /* 0x000000a800a87308 */ /* 0x000fe20000000800 */
[----:B------:R-:W-:-:S02]  /*a690*/  FMUL.FTZ R47, R47, R3 ;  /* 0x000000032f2f7220 */ /* 0x000fc40000410000 */
[-C--:B------:R-:W-:Y:S01]  /*a6a0*/  FMUL.FTZ R48, R48, R148.reuse ;  /* 0x0000009430307220 */ /* 0x080fe20000410000 */
[C---:B------:R-:W-:Y:S01]  /*a6b0*/  HMMA.16816.F32.BF16 R100, R4.reuse, R18, R100 ;  /* 0x000000120464723c */ /* 0x040fe20000041864 */
[-C--:B------:R-:W-:Y:S01]  /*a6c0*/  FMUL.FTZ R49, R49, R148.reuse ;  /* 0x0000009431317220 */ /* 0x080fe20000410000 */
[----:B------:R-:W3:Y:S01]  /*a6d0*/  LDSM.16.MT88.4 R16, [R193+0xe000] ;  /* 0x00e00000c110783b */ /* 0x000ee20000004200 */
[-C--:B------:R-:W-:Y:S01]  /*a6e0*/  FMUL.FTZ R50, R50, R3.reuse ;  /* 0x0000000332327220 */ /* 0x080fe20000410000 */
[----:B------:R-:W-:Y:S01]  /*a6f0*/  MUFU.EX2 R171, R171 ;  /* 0x000000ab00ab7308 */ /* 0x000fe20000000800 */
[----:B------:R-:W-:Y:S02]  /*a700*/  FMUL.FTZ R51, R51, R3 ;  /* 0x0000000333337220 */ /* 0x000fe40000410000 */
[-C--:B------:R-:W-:Y:S01]  /*a710*/  FMUL.FTZ R60, R60, R148.reuse ;  /* 0x000000943c3c7220 */ /* 0x080fe20000410000 */
[----:B-----5:R-:W-:Y:S01]  /*a720*/  HMMA.16816.F32.BF16 R44, R4, R8, R44 ;  /* 0x00000008042c723c */ /* 0x020fe2000004182c */
[----:B------:R-:W-:-:S02]  /*a730*/  FMUL.FTZ R61, R61, R148 ;  /* 0x000000943d3d7220 */ /* 0x000fc40000410000 */
[-C--:B------:R-:W-:Y:S01]  /*a740*/  FMUL.FTZ R62, R62, R3.reuse ;  /* 0x000000033e3e7220 */ /* 0x080fe20000410000 */
[----:B------:R-:W5:Y:S01]  /*a750*/  MUFU.EX2 R166, R166 ;  /* 0x000000a600a67308 */ /* 0x000f620000000800 */
        /* <DEDUP_REMOVED lines=97> */
[----:B-----5:R-:W-:Y:S01]  /*ad70*/  FADD.FTZ R0, R166, R161 ;  /* 0x000000a1a6007221 */ /* 0x020fe20000010000 */
        /* <DEDUP_REMOVED lines=30> */
[C---:B----4-:R-:W-:Y:S08]  /*af60*/  HMMA.16816.F32.BF16 R84, R4.reuse, R20, R84 ;  /* 0x000000140454723c */ /* 0x050ff00000041854 */
[C---:B------:R-:W-:Y:S01]  /*af70*/  HMMA.16816.F32.BF16 R88, R4.reuse, R22, R88 ;  /* 0x000000160458723c */ /* 0x040fe20000041858 */
[----:B------:R-:W-:Y:S07]  /*af80*/  LDSM.16.MT88.4 R20, [R194+0xf000] ;  /* 0x00f00000c214783b */ /* 0x000fee0000004200 */
[C---:B---3--:R-:W-:Y:S08]  /*af90*/  HMMA.16816.F32.BF16 R92, R4.reuse, R16, R92 ;  /* 0x00000010045c723c */ /* 0x048ff0000004185c */
        /* <DEDUP_REMOVED lines=90> */
.L_x_2880:
        /* <DEDUP_REMOVED lines=12> */
.L_x_2892:
        /* <DEDUP_REMOVED lines=66> */
.L_x_2889:
[C---:B------:R-:W-:Y:S02]  /*ba20*/  ISETP.GE.AND P5, PT, R212.reuse, c[0x0][0x220], PT ;  /* 0x00008800d4007a0c */ /* 0x040fe40003fa6270 */
[C---:B------:R-:W-:Y:S02]  /*ba30*/  IADD3 R224, R212.reuse, 0x40, RZ ;  /* 0x00000040d4e07810 */ /* 0x040fe40007ffe0ff */
[-C--:B------:R-:W-:Y:S02]  /*ba40*/  LEA R230, P0, R231, R228.reuse, 0x1 ;  /* 0x000000e4e7e67211 */ /* 0x080fe400078008ff */
[----:B------:R-:W-:Y:S02]  /*ba50*/  IADD3 R3, R212, 0x80, RZ ;  /* 0x00000080d4037810 */ /* 0x000fe40007ffe0ff */
[----:B------:R-:W-:Y:S02]  /*ba60*/  ISETP.GE.AND P4, PT, R224, c[0x0][0x220], PT ;  /* 0x00008800e0007a0c */ /* 0x000fe40003f86270 */
[----:B------:R-:W-:Y:S02]  /*ba70*/  ISETP.GE.AND P2, PT, R3, c[0x0][0x220], PT ;  /* 0x0000880003007a0c */ /* 0x000fe40003f46270 */
[C---:B------:R-:W-:Y:S01]  /*ba80*/  IADD3 R3, P1, R208.reuse, R231, RZ ;  /* 0x000000e7d0037210 */ /* 0x040fe20007f3e0ff */
[----:B------:R-:W-:Y:S01]  /*ba90*/  @P5 STS.128 [R210+0xc000], RZ ;  /* 0x00c000ffd2005388 */ /* 0x000fe20000000c00 */
[-C--:B------:R-:W-:Y:S02]  /*baa0*/  LEA.HI.X R231, R231, R229.reuse, R226, 0x1, P0 ;  /* 0x000000e5e7e77211 */ /* 0x080fe400000f0ce2 */
[----:B------:R-:W-:Y:S02]  /*bab0*/  @!P5 LEA R238, P6, R3, R228, 0x1 ;  /* 0x000000e403eed211 */ /* 0x000fe400078c08ff */
[----:B------:R-:W-:Y:S01]  /*bac0*/  IADD3.X R224, R207, R226, RZ, P1, !PT ;  /* 0x000000e2cfe07210 */ /* 0x000fe20000ffe4ff */
[----:B------:R-:W-:Y:S01]  /*bad0*/  @!PT LDS RZ, [RZ] ;  /* 0x00000000fffff984 */ /* 0x000fe20000000800 */
[----:B------:R-:W-:Y:S01]  /*bae0*/  @!PT LDS RZ, [RZ] ;  /* 0x00000000fffff984 */ /* 0x000fe20000000800 */
[----:B------:R-:W-:Y:S01]  /*baf0*/  @!PT LDS RZ, [RZ] ;  /* 0x00000000fffff984 */ /* 0x000fe20000000800 */
[----:B------:R1:W-:Y:S02]  /*bb00*/  @!P5 LDGSTS.E.BYPASS.LTC128B.128 [R210+0xc000], [R230.64] ;  /* 0x0c000000e6d2dfae */ /* 0x0003e4000b901d48 */
[CC--:B------:R-:W-:Y:S02]  /*bb10*/  @!P4 LEA R236, P1, R3.reuse, R228.reuse, 0x1 ;  /* 0x000000e403ecc211 */ /* 0x0c0fe400078208ff */
[CCC-:B------:R-:W-:Y:S02]  /*bb20*/  @!P5 LEA.HI.X R239, R3.reuse, R229.reuse, R224.reuse, 0x1, P6 ;  /* 0x000000e503efd211 */ /* 0x1c0fe400030f0ce0 */
        /* <DEDUP_REMOVED lines=14> */
[C-C-:B------:R-:W-:Y:S01]  /*bc10*/  @!P4 LEA.HI.X R241, R233.reuse, R229, R224.reuse, 0x1, P1 ;  /* 0x000000e5e9f1c211 */ /* 0x140fe200008f0ce0 */
[----:B------:R-:W-:Y:S01]  /*bc20*/  @!PT LDS RZ, [RZ] ;  /* 0x00000000fffff984 */ /* 0x000fe20000000800 */
[----:B------:R-:W-:Y:S01]  /*bc30*/  @!PT LDS RZ, [RZ] ;  /* 0x00000000fffff984 */ /* 0x000fe20000000800 */
[----:B------:R-:W-:Y:S01]  /*bc40*/  @!PT LDS RZ, [RZ] ;  /* 0x00000000fffff984 */ /* 0x000fe20000000800 */
[----:B------:R1:W-:Y:S01]  /*bc50*/  @!P2 LDGSTS.E.BYPASS.LTC128B.128 [R210+0x10000], [R230.64+0x100] ;  /* 0x10000100e6d2afae */ /* 0x0003e2000b901d48 */
[C---:B------:R-:W-:Y:S02]  /*bc60*/  @!P2 LEA R232, P0, R233.reuse, R228, 0x1 ;  /* 0x000000e4e9e8a211 */ /* 0x040fe400078008ff */
[----:B------:R-:W-:Y:S02]  /*bc70*/  IADD3 R3, P6, R208, R233, RZ ;  /* 0x000000e9d0037210 */ /* 0x000fe40007fde0ff */
[-C--:B------:R-:W-:Y:S01]  /*bc80*/  @!P2 LEA.HI.X R233, R233, R229.reuse, R224, 0x1, P0 ;  /* 0x000000e5e9e9a211 */ /* 0x080fe200000f0ce0 */
[----:B------:R-:W-:Y:S01]  /*bc90*/  @P5 STS.128 [R210+0xc800], RZ ;  /* 0x00c800ffd2005388 */ /* 0x000fe20000000c00 */
[----:B------:R-:W-:Y:S02]  /*bca0*/  IADD3.X R224, R207, R224, RZ, P6, !PT ;  /* 0x000000e0cfe07210 */ /* 0x000fe400037fe4ff */
[CC--:B------:R-:W-:Y:S02]  /*bcb0*/  @!P5 LEA R246, P6, R3.reuse, R228.reuse, 0x1 ;  /* 0x000000e403f6d211 */ /* 0x0c0fe400078c08ff */
[CC--:B------:R-:W-:Y:S01]  /*bcc0*/  @!P4 LEA R244, P1, R3.reuse, R228.reuse, 0x1 ;  /* 0x000000e403f4c211 */ /* 0x0c0fe200078208ff */
[----:B------:R-:W-:Y:S01]  /*bcd0*/  @!PT LDS RZ, [RZ] ;  /* 0x00000000fffff984 */ /* 0x000fe20000000800 */
[----:B------:R-:W-:Y:S01]  /*bce0*/  @!PT LDS RZ, [RZ] ;  /* 0x00000000fffff984 */ /* 0x000fe20000000800 */
[----:B------:R-:W-:Y:S01]  /*bcf0*/  @!PT LDS RZ, [RZ] ;  /* 0x00000000fffff984 */ /* 0x000fe20000000800 */
[----:B------:R2:W-:Y:S01]  /*bd00*/  @!P5 LDGSTS.E.BYPASS.LTC128B.128 [R210+0xc800], [R238.64] ;  /* 0x0c800000eed2dfae */ /* 0x0005e2000b901d48 */
[CCC-:B------:R-:W-:Y:S02]  /*bd10*/  @!P5 LEA.HI.X R247, R3.reuse, R229.reuse, R224.reuse, 0x1, P6 ;  /* 0x000000e503f7d211 */ /* 0x1c0fe400030f0ce0 */
[CCC-:B------:R-:W-:Y:S02]  /*bd20*/  @!P4 LEA.HI.X R245, R3.reuse, R229.reuse, R224.reuse, 0x1, P1 ;  /* 0x000000e503f5c211 */ /* 0x1c0fe400008f0ce0 */
[C---:B------:R-:W-:Y:S01]  /*bd30*/  @!P2 LEA R228, P0, R3.reuse, R228, 0x1 ;  /* 0x000000e403e4a211 */ /* 0x040fe200078008ff */
[----:B------:R-:W-:Y:S03]  /*bd40*/  @P4 STS.128 [R210+0xe800], RZ ;  /* 0x00e800ffd2004388 */ /* 0x000fe60000000c00 */
[----:B------:R-:W-:Y:S02]  /*bd50*/  @!P2 LEA.HI.X R229, R3, R229, R224, 0x1, P0 ;  /* 0x000000e503e5a211 */ /* 0x000fe400000f0ce0 */
[----:B------:R-:W-:Y:S01]  /*bd60*/  ISETP.GT.AND P0, PT, R211, R204, PT ;  /* 0x000000ccd300720c */ /* 0x000fe20003f04270 */
        /* <DEDUP_REMOVED lines=40> */
[----:B------:R-:W1:Y:S06]  /*bff0*/  LDSM.16.M88.4 R136, [R201+0x6000] ;  /* 0x00600000c988783b */ /* 0x000e6c0000000200 */
[----:B------:R-:W2:Y:S06]  /*c000*/  LDSM.16.M88.4 R140, [R201+0x6800] ;  /* 0x00680000c98c783b */ /* 0x000eac0000000200 */
[----:B------:R-:W2:Y:S06]  /*c010*/  LDSM.16.M88.4 R144, [R201+0x7000] ;  /* 0x00700000c990783b */ /* 0x000eac0000000200 */
[----:B------:R-:W0:Y:S06]  /*c020*/  LDGDEPBAR ;  /* 0x00000000000079af */ /* 0x000e2c0000000000 */
[----:B------:R-:W3:Y:S06]  /*c030*/  LDSM.16.M88.4 R148, [R201+0x7800] ;  /* 0x00780000c994783b */ /* 0x000eec0000000200 */
[----:B------:R-:W-:Y:S06]  /*c040*/  LDSM.16.M88.4 R152, [R200] ;  /* 0x00000000c898783b */ /* 0x000fec0000000200 */
[----:B------:R-:W3:Y:S01]  /*c050*/  LDSM.16.M88.4 R156, [R199] ;  /* 0x00000000c79c783b */ /* 0x000ee20000000200 */
[C---:B-1----:R-:W-:Y:S05]  /*c060*/  HMMA.16816.F32.BF16 R4, R132.reuse, R136, RZ ;  /* 0x000000888404723c */ /* 0x042fea00000418ff */
[----:B------:R-:W1:Y:S03]  /*c070*/  LDSM.16.M88.4 R160, [R191] ;  /* 0x00000000bfa0783b */ /* 0x000e660000000200 */
[C---:B------:R-:W-:Y:S03]  /*c080*/  HMMA.16816.F32.BF16 R8, R132.reuse, R138, RZ ;  /* 0x0000008a8408723c */ /* 0x040fe600000418ff */
[----:B------:R-:W1:Y:S06]  /*c090*/  LDSM.16.M88.4 R164, [R190] ;  /* 0x00000000bea4783b */ /* 0x000e6c0000000200 */
[----:B------:R-:W1:Y:S01]  /*c0a0*/  LDSM.16.M88.4 R168, [R189] ;  /* 0x00000000bda8783b */ /* 0x000e620000000200 */
[C---:B--2---:R-:W-:Y:S05]  /*c0b0*/  HMMA.16816.F32.BF16 R12, R132.reuse, R140, RZ ;  /* 0x0000008c840c723c */ /* 0x044fea00000418ff */
[----:B------:R-:W-:Y:S03]  /*c0c0*/  LDSM.16.M88.4 R172, [R198] ;  /* 0x00000000c6ac783b */ /* 0x000fe60000000200 */
[C---:B------:R-:W-:Y:S03]  /*c0d0*/  HMMA.16816.F32.BF16 R16, R132.reuse, R142, RZ ;  /* 0x0000008e8410723c */ /* 0x040fe600000418ff */
[----:B------:R-:W2:Y:S05]  /*c0e0*/  LDSM.16.M88.4 R176, [R195+0x6000] ;  /* 0x00600000c3b0783b */ /* 0x000eaa0000000200 */
[C---:B------:R-:W-:Y:S01]  /*c0f0*/  HMMA.16816.F32.BF16 R20, R132.reuse, R144, RZ ;  /* 0x000000908414723c */ /* 0x040fe200000418ff */
[----:B------:R-:W-:Y:S06]  /*c100*/  LDSM.16.M88.4 R136, [R195+0x7000] ;  /* 0x00700000c388783b */ /* 0x000fec0000000200 */
[----:B------:R-:W-:Y:S01]  /*c110*/  LDSM.16.M88.4 R140, [R195+0x7800] ;  /* 0x00780000c38c783b */ /* 0x000fe20000000200 */
[C---:B------:R-:W-:Y:S05]  /*c120*/  HMMA.16816.F32.BF16 R24, R132.reuse, R146, RZ ;  /* 0x000000928418723c */ /* 0x040fea00000418ff */
[----:B------:R-:W-:Y:S03]  /*c130*/  LDSM.16.M88.4 R144, [R197] ;  /* 0x00000000c590783b */ /* 0x000fe60000000200 */
[C---:B---3--:R-:W-:Y:S08]  /*c140*/  HMMA.16816.F32.BF16 R28, R132.reuse, R148, RZ ;  /* 0x00000094841c723c */ /* 0x048ff000000418ff */
[----:B------:R-:W-:Y:S01]  /*c150*/  HMMA.16816.F32.BF16 R32, R132, R150, RZ ;  /* 0x000000968420723c */ /* 0x000fe200000418ff */
[----:B------:R-:W3:Y:S06]  /*c160*/  LDSM.16.M88.4 R132, [R195+0x6800] ;  /* 0x00680000c384783b */ /* 0x000eec0000000200 */
[----:B------:R-:W2:Y:S01]  /*c170*/  LDSM.16.M88.4 R148, [R188] ;  /* 0x00000000bc94783b */ /* 0x000ea20000000200 */
[C---:B------:R-:W-:Y:S08]  /*c180*/  HMMA.16816.F32.BF16 R4, R152.reuse, R156, R4 ;  /* 0x0000009c9804723c */ /* 0x040ff00000041804 */
[C---:B------:R-:W-:Y:S01]  /*c190*/  HMMA.16816.F32.BF16 R8, R152.reuse, R158, R8 ;  /* 0x0000009e9808723c */ /* 0x040fe20000041808 */
[----:B------:R-:W-:Y:S07]  /*c1a0*/  LDSM.16.M88.4 R156, [R188+0x1000] ;  /* 0x00100000bc9c783b */ /* 0x000fee0000000200 */
        /* <DEDUP_REMOVED lines=8> */
[----:B------:R-:W1:Y:S06]  /*c230*/  LDSM.16.M88.4 R152, [R188+0x800] ;  /* 0x00080000bc98783b */ /* 0x000e6c0000000200 */
[----:B------:R-:W1:Y:S01]  /*c240*/  LDSM.16.M88.4 R168, [R201+0x8000] ;  /* 0x00800000c9a8783b */ /* 0x000e620000000200 */
[C---:B--2---:R-:W-:Y:S08]  /*c250*/  HMMA.16816.F32.BF16 R4, R172.reuse, R176, R4 ;  /* 0x000000b0ac04723c */ /* 0x044ff00000041804 */
[C---:B------:R-:W-:Y:S01]  /*c260*/  HMMA.16816.F32.BF16 R8, R172.reuse, R178, R8 ;  /* 0x000000b2ac08723c */ /* 0x040fe20000041808 */
[----:B------:R-:W-:Y:S07]  /*c270*/  LDSM.16.M88.4 R176, [R187] ;  /* 0x00000000bbb0783b */ /* 0x000fee0000000200 */
[C---:B---3--:R-:W-:Y:S08]  /*c280*/  HMMA.16816.F32.BF16 R12, R172.reuse, R132, R12 ;  /* 0x00000084ac0c723c */ /* 0x048ff0000004180c */
[C---:B------:R-:W-:Y:S01]  /*c290*/  HMMA.16816.F32.BF16 R16, R172.reuse, R134, R16 ;  /* 0x00000086ac10723c */ /* 0x040fe20000041810 */
[----:B------:R-:W2:Y:S07]  /*c2a0*/  LDSM.16.M88.4 R132, [R201+0x8800] ;  /* 0x00880000c984783b */ /* 0x000eae0000000200 */
[C---:B------:R-:W-:Y:S08]  /*c2b0*/  HMMA.16816.F32.BF16 R20, R172.reuse, R136, R20 ;  /* 0x00000088ac14723c */ /* 0x040ff00000041814 */
[C---:B------:R-:W-:Y:S01]  /*c2c0*/  HMMA.16816.F32.BF16 R24, R172.reuse, R138, R24 ;  /* 0x0000008aac18723c */ /* 0x040fe20000041818 */
[----:B------:R-:W3:Y:S07]  /*c2d0*/  LDSM.16.M88.4 R136, [R201+0x9000] ;  /* 0x00900000c988783b */ /* 0x000eee0000000200 */
        /* <DEDUP_REMOVED lines=15> */
[----:B------:R-:W1:Y:S06]  /*c3d0*/  LDSM.16.M88.4 R144, [R186] ;  /* 0x00000000ba90783b */ /* 0x000e6c0000000200 */
[----:B------:R-:W1:Y:S01]  /*c3e0*/  LDSM.16.M88.4 R160, [R195+0x8000] ;  /* 0x00800000c3a0783b */ /* 0x000e620000000200 */
[C---:B------:R-:W-:Y:S08]  /*c3f0*/  HMMA.16816.F32.BF16 R4, R164.reuse, R168, R4 ;  /* 0x000000a8a404723c */ /* 0x040ff00000041804 */
[C---:B------:R-:W-:Y:S01]  /*c400*/  HMMA.16816.F32.BF16 R8, R164.reuse, R170, R8 ;  /* 0x000000aaa408723c */ /* 0x040fe20000041808 */
[----:B------:R-:W-:Y:S07]  /*c410*/  LDSM.16.M88.4 R168, [R188+0x2000] ;  /* 0x00200000bca8783b */ /* 0x000fee0000000200 */
        /* <DEDUP_REMOVED lines=63> */
[C---:B------:R-:W-:Y:S08]  /*c810*/  HMMA.16816.F32.BF16 R8, R156.reuse, R162, R8 ;  /* 0x000000a29c08723c */ /* 0x040ff00000041808 */
        /* <DEDUP_REMOVED lines=8> */
[C---:B--2---:R-:W-:Y:S08]  /*c8a0*/  HMMA.16816.F32.BF16 R12, R164.reuse, R132, R12 ;  /* 0x00000084a40c723c */ /* 0x044ff0000004180c */
        /* <DEDUP_REMOVED lines=26> */
[----:B----4-:R-:W-:Y:S02]  /*ca50*/  FMUL.FTZ R235, R10, c[0x0][0x2ec] ;  /* 0x0000bb000aeb7a20 */ /* 0x010fe40000410000 */
[----:B------:R-:W-:Y:S02]  /*ca60*/  FMUL.FTZ R234, R11, c[0x0][0x2ec] ;  /* 0x0000bb000bea7a20 */ /* 0x000fe40000410000 */
        /* <DEDUP_REMOVED lines=8> */
[----:B------:R4:W1:Y:S01]  /*caf0*/  MUFU.TANH R13, R228 ;  /* 0x000000e4000d7308 */ /* 0x0008620000002400 */
        /* <DEDUP_REMOVED lines=13> */
[----:B----4-:R-:W-:Y:S02]  /*cbd0*/  FMUL.FTZ R228, R31, c[0x0][0x2ec] ;  /* 0x0000bb001fe47a20 */ /* 0x010fe40000410000 */
[----:B------:R-:W-:Y:S02]  /*cbe0*/  FMUL.FTZ R252, R28, c[0x0][0x2ec] ;  /* 0x0000bb001cfc7a20 */ /* 0x000fe40000410000 */
[----:B------:R-:W-:Y:S01]  /*cbf0*/  FMUL.FTZ R21, R29, c[0x0][0x2ec] ;  /* 0x0000bb001d157a20 */ /* 0x000fe20000410000 */
[----:B------:R4:W1:Y:S01]  /*cc00*/  MUFU.TANH R14, R228 ;  /* 0x000000e4000e7308 */ /* 0x0008620000002400 */
[----:B------:R-:W-:Y:S02]  /*cc10*/  FMUL.FTZ R15, R30, c[0x0][0x2ec] ;  /* 0x0000bb001e0f7a20 */ /* 0x000fe40000410000 */
[----:B------:R-:W-:Y:S02]  /*cc20*/  FMUL.FTZ R19, R33, c[0x0][0x2ec] ;  /* 0x0000bb0021137a20 */ /* 0x000fe40000410000 */
[----:B------:R-:W-:Y:S02]  /*cc30*/  FMUL.FTZ R18, R34, c[0x0][0x2ec] ;  /* 0x0000bb0022127a20 */ /* 0x000fe40000410000 */
[----:B------:R-:W-:Y:S03]  /*cc40*/  FMUL.FTZ R17, R35, c[0x0][0x2ec] ;  /* 0x0000bb0023117a20 */ /* 0x000fe60000410000 */
[----:B------:R5:W1:Y:S10]  /*cc50*/  MUFU.TANH R22, R229 ;  /* 0x000000e500167308 */ /* 0x000a740000002400 */
[----:B------:R-:W1:Y:S01]  /*cc60*/  MUFU.TANH R235, R235 ;  /* 0x000000eb00eb7308 */ /* 0x000e620000002400 */
[----:B----4-:R-:W-:Y:S09]  /*cc70*/  MOV R228, R230 ;  /* 0x000000e600e47202 */ /* 0x010ff20000000f00 */
[----:B------:R-:W4:Y:S01]  /*cc80*/  MUFU.TANH R234, R234 ;  /* 0x000000ea00ea7308 */ /* 0x000f220000002400 */
        /* <DEDUP_REMOVED lines=23> */
[----:B--234-:R-:W-:Y:S02]  /*ce00*/  MOV R5, UR6 ;  /* 0x0000000600057c02 */ /* 0x01cfe40008000f00 */
        /* <DEDUP_REMOVED lines=62> */
.L_x_2891:
        /* <DEDUP_REMOVED lines=89> */
.L_x_2890:
[----:B--234-:R-:W-:Y:S01]  /*d780*/  IMAD R4, R211, 0x40, R209 ;  /* 0x00000040d3047824 */ /* 0x01cfe200078e02d1 */
[----:B------:R-:W-:Y:S04]  /*d790*/  LDSM.16.MT88.4 R28, [R193+0xc000] ;  /* 0x00c00000c11c783b */ /* 0x000fe80000004200 */
[CC--:B------:R-:W-:Y:S02]  /*d7a0*/  ISETP.GE.AND P6, PT, R4.reuse, R219.reuse, PT ;  /* 0x000000db0400720c */ /* 0x0c0fe40003fc6270 */
[C---:B------:R-:W-:Y:S02]  /*d7b0*/  IADD3 R7, R4.reuse, 0x9, RZ ;  /* 0x0000000904077810 */ /* 0x040fe40007ffe0ff */
[CC--:B------:R-:W-:Y:S02]  /*d7c0*/  ISETP.GE.OR P6, PT, R4.reuse, R218.reuse, !P6 ;  /* 0x000000da0400720c */ /* 0x0c0fe400077c6670 */
[----:B------:R-:W-:Y:S02]  /*d7d0*/  IADD3 R11, R4, 0x11, RZ ;  /* 0x00000011040b7810 */ /* 0x000fe40007ffe0ff */
[----:B------:R-:W-:Y:S02]  /*d7e0*/  FSEL R224, R224, -INF , !P6 ;  /* 0xff800000e0e07808 */ /* 0x000fe40007000000 */
[CC--:B------:R-:W-:Y:S02]  /*d7f0*/  ISETP.GE.AND P6, PT, R7.reuse, R219.reuse, PT ;  /* 0x000000db0700720c */ /* 0x0c0fe40003fc6270 */
[C---:B------:R-:W-:Y:S02]  /*d800*/  IADD3 R6, R4.reuse, 0x1, RZ ;  /* 0x0000000104067810 */ /* 0x040fe40007ffe0ff */
[-C--:B------:R-:W-:Y:S02]  /*d810*/  ISETP.GE.OR P6, PT, R7, R218.reuse, !P6 ;  /* 0x000000da0700720c */ /* 0x080fe400077c6670 */
[----:B------:R-:W-:Y:S02]  /*d820*/  IADD3 R5, R4, 0x8, RZ ;  /* 0x0000000804057810 */ /* 0x000fe40007ffe0ff */
[----:B-1----:R-:W-:Y:S02]  /*d830*/  FSEL R236, R236, -INF , !P6 ;  /* 0xff800000ecec7808 */ /* 0x002fe40007000000 */
[CC--:B------:R-:W-:Y:S02]  /*d840*/  ISETP.GE.AND P6, PT, R11.reuse, R219.reuse, PT ;  /* 0x000000db0b00720c */ /* 0x0c0fe40003fc6270 */
[C---:B------:R-:W-:Y:S02]  /*d850*/  ISETP.GE.AND P1, PT, R6.reuse, R219, PT ;  /* 0x000000db0600720c */ /* 0x040fe40003f26270 */
[C---:B------:R-:W-:Y:S02]  /*d860*/  ISETP.GE.AND P4, PT, R6.reuse, R217, PT ;  /* 0x000000d90600720c */ /* 0x040fe40003f86270 */
[-C--:B------:R-:W-:Y:S02]  /*d870*/  ISETP.GE.OR P6, PT, R11, R218.reuse, !P6 ;  /* 0x000000da0b00720c */ /* 0x080fe400077c6670 */
[----:B------:R-:W-:Y:S02]  /*d880*/  ISETP.GE.AND P2, PT, R5, R219, PT ;  /* 0x000000db0500720c */ /* 0x000fe40003f46270 */
[C---:B------:R-:W-:Y:S02]  /*d890*/  ISETP.GE.OR P1, PT, R6.reuse, R218, !P1 ;  /* 0x000000da0600720c */ /* 0x040fe40004f26670 */
[----:B------:R-:W-:Y:S02]  /*d8a0*/  ISETP.GE.OR P4, PT, R6, R216, !P4 ;  /* 0x000000d80600720c */ /* 0x000fe40006786670 */
[C---:B------:R-:W-:Y:S02]  /*d8b0*/  IADD3 R6, R4.reuse, 0x10, RZ ;  /* 0x0000001004067810 */ /* 0x040fe40007ffe0ff */
[C---:B------:R-:W-:Y:S02]  /*d8c0*/  IADD3 R9, R4.reuse, 0x19, RZ ;  /* 0x0000001904097810 */ /* 0x040fe40007ffe0ff */
[----:B------:R-:W-:Y:S02]  /*d8d0*/  ISETP.GE.AND P0, PT, R4, R217, PT ;  /* 0x000000d90400720c */ /* 0x000fe40003f06270 */
[----:B------:R-:W-:Y:S02]  /*d8e0*/  FSEL R162, R239, -INF , !P6 ;  /* 0xff800000efa27808 */ /* 0x000fe40007000000 */
[----:B------:R-:W-:Y:S02]  /*d8f0*/  FSEL R226, R226, -INF , !P1 ;  /* 0xff800000e2e27808 */ /* 0x000fe40004800000 */
[----:B------:R-:W-:Y:S02]  /*d900*/  ISETP.GE.OR P2, PT, R5, R218, !P2 ;  /* 0x000000da0500720c */ /* 0x000fe40005746670 */
[-C--:B------:R-:W-:Y:S02]  /*d910*/  ISETP.GE.AND P6, PT, R9, R219.reuse, PT ;  /* 0x000000db0900720c */ /* 0x080fe40003fc6270 */
[----:B------:R-:W-:Y:S02]  /*d920*/  ISETP.GE.AND P1, PT, R6, R219, PT ;  /* 0x000000db0600720c */ /* 0x000fe40003f26270 */
[-C--:B------:R-:W-:Y:S02]  /*d930*/  ISETP.GE.AND P5, PT, R5, R217.reuse, PT ;  /* 0x000000d90500720c */ /* 0x080fe40003fa6270 */
[C---:B------:R-:W-:Y:S02]  /*d940*/  ISETP.GE.OR P0, PT, R4.reuse, R216, !P0 ;  /* 0x000000d80400720c */ /* 0x040fe40004706670 */
[----:B------:R-:W-:Y:S02]  /*d950*/  FSEL R10, R233, -INF , !P2 ;  /* 0xff800000e90a7808 */ /* 0x000fe40005000000 */
[-C--:B------:R-:W-:Y:S02]  /*d960*/  ISETP.GE.OR P6, PT, R9, R218.reuse, !P6 ;  /* 0x000000da0900720c */ /* 0x080fe400077c6670 */
[----:B------:R-:W-:Y:S02]  /*d970*/  IADD3 R8, R4, 0x18, RZ ;  /* 0x0000001804087810 */ /* 0x000fe40007ffe0ff */
[CC--:B------:R-:W-:Y:S02]  /*d980*/  ISETP.GE.AND P2, PT, R6.reuse, R217.reuse, PT ;  /* 0x000000d90600720c */ /* 0x0c0fe40003f46270 */
[----:B------:R-:W-:Y:S02]  /*d990*/  ISETP.GE.OR P1, PT, R6, R218, !P1 ;  /* 0x000000da0600720c */ /* 0x000fe40004f26670 */
[-C--:B------:R-:W-:Y:S02]  /*d9a0*/  ISETP.GE.OR P5, PT, R5, R216.reuse, !P5 ;  /* 0x000000d80500720c */ /* 0x080fe40006fa6670 */
[----:B------:R-:W-:Y:S02]  /*d9b0*/  FSEL R5, R232, -INF , !P0 ;  /* 0xff800000e8057808 */ /* 0x000fe40004000000 */
[C---:B------:R-:W-:Y:S02]  /*d9c0*/  ISETP.GE.AND P0, PT, R7.reuse, R217, PT ;  /* 0x000000d90700720c */ /* 0x040fe40003f06270 */
[----:B------:R-:W-:Y:S02]  /*d9d0*/  FSEL R140, R246, -INF , !P6 ;  /* 0xff800000f68c7808 */ /* 0x000fe40007000000 */
[-C--:B------:R-:W-:Y:S02]  /*d9e0*/  ISETP.GE.OR P2, PT, R6, R216.reuse, !P2 ;  /* 0x000000d80600720c */ /* 0x080fe40005746670 */
[----:B------:R-:W-:Y:S02]  /*d9f0*/  FSEL R170, R240, -INF , !P1 ;  /* 0xff800000f0aa7808 */ /* 0x000fe40004800000 */
[----:B------:R-:W-:Y:S02]  /*da00*/  ISETP.GE.AND P1, PT, R8, R219, PT ;  /* 0x000000db0800720c */ /* 0x000fe40003f26270 */
[----:B------:R-:W-:Y:S02]  /*da10*/  IADD3 R6, R4, 0x20, RZ ;  /* 0x0000002004067810 */ /* 0x000fe40007ffe0ff */
[C---:B------:R-:W-:Y:S02]  /*da20*/  ISETP.GE.AND P6, PT, R8.reuse, R217, PT ;  /* 0x000000d90800720c */ /* 0x040fe40003fc6270 */
[----:B------:R-:W-:Y:S02]  /*da30*/  ISETP.GE.OR P0, PT, R7, R216, !P0 ;  /* 0x000000d80700720c */ /* 0x000fe40004706670 */
[----:B------:R-:W-:Y:S02]  /*da40*/  FSEL R7, R3, -INF , !P4 ;  /* 0xff80000003077808 */ /* 0x000fe40006000000 */
[----:B------:R-:W-:Y:S02]  /*da50*/  FMNMX.FTZ R12, R5, R0, !PT ;  /* 0x00000000050c7209 */ /* 0x000fe40007810000 */
[C---:B------:R-:W-:Y:S02]  /*da60*/  ISETP.GE.OR P1, PT, R8.reuse, R218, !P1 ;  /* 0x000000da0800720c */ /* 0x040fe40004f26670 */
[----:B------:R-:W-:Y:S02]  /*da70*/  FSEL R235, R235, -INF , !P5 ;  /* 0xff800000ebeb7808 */ /* 0x000fe40006800000 */
[----:B------:R-:W-:Y:S02]  /*da80*/  ISETP.GE.OR P6, PT, R8, R216, !P6 ;  /* 0x000000d80800720c */ /* 0x000fe400077c6670 */
[----:B------:R-:W-:Y:S02]  /*da90*/  ISETP.GE.AND P4, PT, R6, R219, PT ;  /* 0x000000db0600720c */ /* 0x000fe40003f86270 */
[-C--:B------:R-:W-:Y:S02]  /*daa0*/  ISETP.GE.AND P5, PT, R9, R217.reuse, PT ;  /* 0x000000d90900720c */ /* 0x080fe40003fa6270 */
[C---:B------:R-:W-:Y:S02]  /*dab0*/  IADD3 R8, R4.reuse, 0x28, RZ ;  /* 0x0000002804087810 */ /* 0x040fe40007ffe0ff */
[----:B------:R-:W-:Y:S02]  /*dac0*/  FMNMX.FTZ R12, R7, R12, !PT ;  /* 0x0000000c070c7209 */ /* 0x000fe40007810000 */
[----:B------:R-:W-:Y:S02]  /*dad0*/  FSEL R142, R243, -INF , !P1 ;  /* 0xff800000f38e7808 */ /* 0x000fe40004800000 */
[----:B------:R-:W-:Y:S02]  /*dae0*/  IADD3 R3, R4, 0x21, RZ ;  /* 0x0000002104037810 */ /* 0x000fe40007ffe0ff */
[----:B------:R-:W-:Y:S02]  /*daf0*/  ISETP.GE.OR P4, PT, R6, R218, !P4 ;  /* 0x000000da0600720c */ /* 0x000fe40006786670 */
[----:B------:R-:W-:Y:S02]  /*db00*/  ISETP.GE.OR P5, PT, R9, R216, !P5 ;  /* 0x000000d80900720c */ /* 0x000fe40006fa6670 */
[----:B------:R-:W-:Y:S02]  /*db10*/  FSEL R9, R234, -INF , !P0 ;  /* 0xff800000ea097808 */ /* 0x000fe40004000000 */
[----:B------:R-:W-:Y:S02]  /*db20*/  FMNMX.FTZ R23, R224, R2, !PT ;  /* 0x00000002e0177209 */ /* 0x000fe40007810000 */
[----:B------:R-:W-:Y:S02]  /*db30*/  ISETP.GE.AND P1, PT, R11, R217, PT ;  /* 0x000000d90b00720c */ /* 0x000fe40003f26270 */
[----:B------:R-:W-:Y:S02]  /*db40*/  ISETP.GE.AND P0, PT, R8, R219, PT ;  /* 0x000000db0800720c */ /* 0x000fe40003f06270 */
[----:B------:R-:W-:Y:S02]  /*db50*/  FMNMX.FTZ R12, R235, R12, !PT ;  /* 0x0000000ceb0c7209 */ /* 0x000fe40007810000 */
[----:B------:R-:W-:Y:S02]  /*db60*/  FSEL R160, R247, -INF , !P4 ;  /* 0xff800000f7a07808 */ /* 0x000fe40006000000 */
[----:B------:R-:W-:Y:S02]  /*db70*/  FSEL R163, R238, -INF , !P2 ;  /* 0xff800000eea37808 */ /* 0x000fe40005000000 */
[----:B------:R-:W-:Y:S02]  /*db80*/  FMNMX.FTZ R23, R226, R23, !PT ;  /* 0x00000017e2177209 */ /* 0x000fe40007810000 */
[----:B------:R-:W-:Y:S02]  /*db90*/  ISETP.GE.OR P1, PT, R11, R216, !P1 ;  /* 0x000000d80b00720c */ /* 0x000fe40004f26670 */
[C---:B------:R-:W-:Y:S02]  /*dba0*/  ISETP.GE.AND P4, PT, R3.reuse, R219, PT ;  /* 0x000000db0300720c */ /* 0x040fe40003f86270 */
[----:B------:R-:W-:Y:S02]  /*dbb0*/  IADD3 R11, R4, 0x29, RZ ;  /* 0x00000029040b7810 */ /* 0x000fe40007ffe0ff */
[----:B------:R-:W-:Y:S02]  /*dbc0*/  ISETP.GE.OR P0, PT, R8, R218, !P0 ;  /* 0x000000da0800720c */ /* 0x000fe40004706670 */
[----:B------:R-:W-:Y:S02]  /*dbd0*/  ISETP.GE.AND P2, PT, R3, R217, PT ;  /* 0x000000d90300720c */ /* 0x000fe40003f46270 */
[----:B------:R-:W-:Y:S02]  /*dbe0*/  FMNMX.FTZ R12, R9, R12, !PT ;  /* 0x0000000c090c7209 */ /* 0x000fe40007810000 */
[----:B------:R-:W-:Y:S02]  /*dbf0*/  FSEL R156, R13, -INF , !P0 ;  /* 0xff8000000d9c7808 */ /* 0x000fe40004000000 */
[----:B------:R-:W-:Y:S02]  /*dc00*/  ISETP.GE.OR P4, PT, R3, R218, !P4 ;  /* 0x000000da0300720c */ /* 0x000fe40006786670 */
[----:B------:R-:W-:Y:S02]  /*dc10*/  ISETP.GE.AND P0, PT, R11, R219, PT ;  /* 0x000000db0b00720c */ /* 0x000fe40003f06270 */
[----:B------:R-:W-:Y:S02]  /*dc20*/  ISETP.GE.OR P2, PT, R3, R216, !P2 ;  /* 0x000000d80300720c */ /* 0x000fe40005746670 */
[----:B------:R-:W-:Y:S02]  /*dc30*/  FMNMX.FTZ R3, R10, R23, !PT ;  /* 0x000000170a037209 */ /* 0x000fe40007810000 */
[----:B------:R-:W-:Y:S02]  /*dc40*/  FSEL R161, R237, -INF , !P1 ;  /* 0xff800000eda17808 */ /* 0x000fe40004800000 */
[----:B------:R-:W-:Y:S02]  /*dc50*/  FMNMX.FTZ R12, R163, R12, !PT ;  /* 0x0000000ca30c7209 */ /* 0x000fe40007810000 */
[----:B------:R-:W-:Y:S02]  /*dc60*/  ISETP.GE.OR P0, PT, R11, R218, !P0 ;  /* 0x000000da0b00720c */ /* 0x000fe40004706670 */
[----:B------:R-:W-:Y:S02]  /*dc70*/  FMNMX.FTZ R3, R236, R3, !PT ;  /* 0x00000003ec037209 */ /* 0x000fe40007810000 */
[----:B------:R-:W-:Y:S02]  /*dc80*/  FSEL R158, R250, -INF , !P4 ;  /* 0xff800000fa9e7808 */ /* 0x000fe40006000000 */
[----:B------:R-:W-:Y:S02]  /*dc90*/  FSEL R143, R242, -INF , !P6 ;  /* 0xff800000f28f7808 */ /* 0x000fe40007000000 */
[----:B------:R-:W-:Y:S02]  /*dca0*/  FMNMX.FTZ R12, R161, R12, !PT ;  /* 0x0000000ca10c7209 */ /* 0x000fe40007810000 */
[-C--:B------:R-:W-:Y:S02]  /*dcb0*/  ISETP.GE.AND P4, PT, R6, R217.reuse, PT ;  /* 0x000000d90600720c */ /* 0x080fe40003f86270 */
[----:B------:R-:W-:Y:S02]  /*dcc0*/  FSEL R154, R251, -INF , !P0 ;  /* 0xff800000fb9a7808 */ /* 0x000fe40004000000 */
[----:B------:R-:W-:Y:S02]  /*dcd0*/  ISETP.GE.AND P0, PT, R11, R217, PT ;  /* 0x000000d90b00720c */ /* 0x000fe40003f06270 */
[----:B------:R-:W-:Y:S02]  /*dce0*/  FMNMX.FTZ R3, R170, R3, !PT ;  /* 0x00000003aa037209 */ /* 0x000fe40007810000 */
[----:B------:R-:W-:Y:S02]  /*dcf0*/  FSEL R141, R241, -INF , !P5 ;  /* 0xff800000f18d7808 */ /* 0x000fe40006800000 */
[----:B------:R-:W-:Y:S02]  /*dd00*/  FMNMX.FTZ R12, R143, R12, !PT ;  /* 0x0000000c8f0c7209 */ /* 0x000fe40007810000 */
[-C--:B------:R-:W-:Y:S02]  /*dd10*/  ISETP.GE.OR P4, PT, R6, R216.reuse, !P4 ;  /* 0x000000d80600720c */ /* 0x080fe40006786670 */
[----:B------:R-:W-:Y:S02]  /*dd20*/  ISETP.GE.OR P0, PT, R11, R216, !P0 ;  /* 0x000000d80b00720c */ /* 0x000fe40004706670 */
[----:B------:R-:W-:Y:S02]  /*dd30*/  FMNMX.FTZ R11, R162, R3, !PT ;  /* 0x00000003a20b7209 */ /* 0x000fe40007810000 */
[----:B------:R-:W-:Y:S02]  /*dd40*/  FSEL R159, R245, -INF , !P4 ;  /* 0xff800000f59f7808 */ /* 0x000fe40006000000 */
[----:B------:R-:W-:Y:S02]  /*dd50*/  FMNMX.FTZ R12, R141, R12, !PT ;  /* 0x0000000c8d0c7209 */ /* 0x000fe40007810000 */
[----:B------:R-:W-:Y:S02]  /*dd60*/  ISETP.GE.AND P1, PT, R8, R217, PT ;  /* 0x000000d90800720c */ /* 0x000fe40003f26270 */
[----:B------:R-:W-:Y:S02]  /*dd70*/  FMNMX.FTZ R11, R142, R11, !PT ;  /* 0x0000000b8e0b7209 */ /* 0x000fe40007810000 */
[----:B------:R-:W-:Y:S02]  /*dd80*/  FSEL R157, R244, -INF , !P2 ;  /* 0xff800000f49d7808 */ /* 0x000fe40005000000 */
[----:B------:R-:W-:Y:S02]  /*dd90*/  FMNMX.FTZ R12, R159, R12, !PT ;  /* 0x0000000c9f0c7209 */ /* 0x000fe40007810000 */
[----:B------:R-:W-:Y:S02]  /*dda0*/  ISETP.GE.OR P1, PT, R8, R216, !P1 ;  /* 0x000000d80800720c */ /* 0x000fe40004f26670 */
[----:B------:R-:W-:Y:S02]  /*ddb0*/  IADD3 R8, R4, 0x30, RZ ;  /* 0x0000003004087810 */ /* 0x000fe40007ffe0ff */
[----:B------:R-:W-:Y:S02]  /*ddc0*/  FMNMX.FTZ R11, R140, R11, !PT ;  /* 0x0000000b8c0b7209 */ /* 0x000fe40007810000 */
[----:B------:R-:W-:Y:S02]  /*ddd0*/  FSEL R155, R249, -INF , !P1 ;  /* 0xff800000f99b7808 */ /* 0x000fe40004800000 */
[----:B------:R-:W-:Y:S02]  /*dde0*/  FMNMX.FTZ R12, R157, R12, !PT ;  /* 0x0000000c9d0c7209 */ /* 0x000fe40007810000 */
[C---:B------:R-:W-:Y:S02]  /*ddf0*/  ISETP.GE.AND P6, PT, R8.reuse, R219, PT ;  /* 0x000000db0800720c */ /* 0x040fe40003fc6270 */
[----:B------:R-:W-:Y:S02]  /*de00*/  ISETP.GE.AND P2, PT, R8, R217, PT ;  /* 0x000000d90800720c */ /* 0x000fe40003f46270 */
[----:B------:R-:W-:Y:S02]  /*de10*/  IADD3 R6, R4, 0x31, RZ ;  /* 0x0000003104067810 */ /* 0x000fe40007ffe0ff */
[----:B------:R-:W-:Y:S02]  /*de20*/  FMNMX.FTZ R11, R160, R11, !PT ;  /* 0x0000000ba00b7209 */ /* 0x000fe40007810000 */
[----:B------:R-:W-:Y:S02]  /*de30*/  FSEL R153, R248, -INF , !P0 ;  /* 0xff800000f8997808 */ /* 0x000fe40004000000 */
[C---:B------:R-:W-:Y:S02]  /*de40*/  ISETP.GE.OR P6, PT, R8.reuse, R218, !P6 ;  /* 0x000000da0800720c */ /* 0x040fe400077c6670 */
[----:B------:R-:W-:Y:S02]  /*de50*/  ISETP.GE.OR P2, PT, R8, R216, !P2 ;  /* 0x000000d80800720c */ /* 0x000fe40005746670 */
[----:B------:R-:W-:Y:S02]  /*de60*/  FMNMX.FTZ R8, R155, R12, !PT ;  /* 0x0000000c9b087209 */ /* 0x000fe40007810000 */
[----:B------:R-:W-:Y:S02]  /*de70*/  IADD3 R3, R4, 0x38, RZ ;  /* 0x0000003804037810 */ /* 0x000fe40007ffe0ff */
[----:B------:R-:W-:Y:S02]  /*de80*/  ISETP.GE.AND P1, PT, R6, R217, PT ;  /* 0x000000d90600720c */ /* 0x000fe40003f26270 */
[----:B------:R-:W-:Y:S02]  /*de90*/  FMNMX.FTZ R11, R158, R11, !PT ;  /* 0x0000000b9e0b7209 */ /* 0x000fe40007810000 */
[----:B------:R-:W-:Y:S02]  /*dea0*/  FSEL R149, R15, -INF , !P2 ;  /* 0xff8000000f957808 */ /* 0x000fe40005000000 */
[----:B------:R-:W-:Y:S02]  /*deb0*/  FMNMX.FTZ R8, R153, R8, !PT ;  /* 0x0000000899087209 */ /* 0x000fe40007810000 */
[----:B------:R-:W-:Y:S02]  /*dec0*/  ISETP.GE.OR P1, PT, R6, R216, !P1 ;  /* 0x000000d80600720c */ /* 0x000fe40004f26670 */
[----:B------:R-:W-:Y:S02]  /*ded0*/  IADD3 R4, R4, 0x39, RZ ;  /* 0x0000003904047810 */ /* 0x000fe40007ffe0ff */
[----:B------:R-:W-:Y:S02]  /*dee0*/  ISETP.GE.AND P0, PT, R3, R217, PT ;  /* 0x000000d90300720c */ /* 0x000fe40003f06270 */
[----:B------:R-:W-:Y:S02]  /*def0*/  FSEL R152, R252, -INF , !P6 ;  /* 0xff800000fc987808 */ /* 0x000fe40007000000 */
[----:B------:R-:W-:Y:S02]  /*df00*/  FMNMX.FTZ R11, R156, R11, !PT ;  /* 0x0000000b9c0b7209 */ /* 0x000fe40007810000 */
[----:B------:R-:W-:Y:S02]  /*df10*/  ISETP.GE.AND P6, PT, R6, R219, PT ;  /* 0x000000db0600720c */ /* 0x000fe40003fc6270 */
[----:B------:R-:W-:Y:S02]  /*df20*/  FSEL R147, R14, -INF , !P1 ;  /* 0xff8000000e937808 */ /* 0x000fe40004800000 */
[----:B------:R-:W-:Y:S02]  /*df30*/  FMNMX.FTZ R8, R149, R8, !PT ;  /* 0x0000000895087209 */ /* 0x000fe40007810000 */
[C---:B------:R-:W-:Y:S02]  /*df40*/  ISETP.GE.OR P2, PT, R3.reuse, R216, !P0 ;  /* 0x000000d80300720c */ /* 0x040fe40004746670 */
[----:B------:R-:W-:Y:S02]  /*df50*/  ISETP.GE.AND P0, PT, R4, R217, PT ;  /* 0x000000d90400720c */ /* 0x000fe40003f06270 */
[----:B------:R-:W-:Y:S02]  /*df60*/  FMNMX.FTZ R11, R154, R11, !PT ;  /* 0x0000000b9a0b7209 */ /* 0x000fe40007810000 */
[----:B------:R-:W-:Y:S02]  /*df70*/  ISETP.GE.OR P6, PT, R6, R218, !P6 ;  /* 0x000000da0600720c */ /* 0x000fe400077c6670 */
[----:B------:R-:W-:Y:S02]  /*df80*/  ISETP.GE.AND P5, PT, R3, R219, PT ;  /* 0x000000db0300720c */ /* 0x000fe40003fa6270 */
[----:B------:R-:W-:Y:S02]  /*df90*/  FSEL R145, R18, -INF , !P2 ;  /* 0xff80000012917808 */ /* 0x000fe40005000000 */
[----:B------:R-:W-:Y:S02]  /*dfa0*/  FMNMX.FTZ R8, R147, R8, !PT ;  /* 0x0000000893087209 */ /* 0x000fe40007810000 */
[----:B------:R-:W-:Y:S02]  /*dfb0*/  ISETP.GE.OR P0, PT, R4, R216, !P0 ;  /* 0x000000d80400720c */ /* 0x000fe40004706670 */
[----:B------:R-:W-:Y:S02]  /*dfc0*/  FSEL R150, R21, -INF , !P6 ;  /* 0xff80000015967808 */ /* 0x000fe40007000000 */
[----:B------:R-:W-:Y:S02]  /*dfd0*/  FMNMX.FTZ R11, R152, R11, !PT ;  /* 0x0000000b980b7209 */ /* 0x000fe40007810000 */
[----:B------:R-:W-:Y:S02]  /*dfe0*/  ISETP.GE.OR P5, PT, R3, R218, !P5 ;  /* 0x000000da0300720c */ /* 0x000fe40006fa6670 */
[----:B------:R-:W-:Y:S02]  /*dff0*/  ISETP.GE.AND P6, PT, R4, R219, PT ;  /* 0x000000db0400720c */ /* 0x000fe40003fc6270 */
[----:B------:R-:W-:Y:S02]  /*e000*/  FMNMX.FTZ R8, R145, R8, !PT ;  /* 0x0000000891087209 */ /* 0x000fe40007810000 */
[----:B------:R-:W-:Y:S02]  /*e010*/  FSEL R133, R17, -INF , !P0 ;  /* 0xff80000011857808 */ /* 0x000fe40004000000 */
[----:B------:R-:W-:Y:S02]  /*e020*/  FSEL R148, R22, -INF , !P5 ;  /* 0xff80000016947808 */ /* 0x000fe40006800000 */
[----:B------:R-:W-:Y:S01]  /*e030*/  FMNMX.FTZ R11, R150, R11, !PT ;  /* 0x0000000b960b7209 */ /* 0x000fe20007810000 */
[----:B------:R-:W-:Y:S01]  /*e040*/  LDSM.16.MT88.4 R20, [R194+0xc000] ;  /* 0x00c00000c214783b */ /* 0x000fe20000004200 */
        /* <DEDUP_REMOVED lines=29> */
[----:B------:R-:W-:Y:S01]  /*e220*/  ISETP.GT.AND P0, PT, R211, R204, PT ;  /* 0x000000ccd300720c */ /* 0x000fe20003f04270 */
        /* <DEDUP_REMOVED lines=8> */
[--C-:B------:R-:W-:Y:S02]  /*e2b0*/  FFMA.FTZ R172, R142, c[0x0][0x23c], -R151.reuse ;  /* 0x00008f008eac7a23 */ /* 0x100fe40000010897 */
[--C-:B------:R-:W-:Y:S01]  /*e2c0*/  FFMA.FTZ R173, R140, c[0x0][0x23c], -R151.reuse ;  /* 0x00008f008cad7a23 */ /* 0x100fe20000010897 */
[----:B------:R-:W1:Y:S01]  /*e2d0*/  MUFU.EX2 R2, R2 ;  /* 0x0000000200027308 */ /* 0x000e620000000800 */
[--C-:B------:R-:W-:Y:S02]  /*e2e0*/  FFMA.FTZ R174, R163, c[0x0][0x23c], -R144.reuse ;  /* 0x00008f00a3ae7a23 */ /* 0x100fe40000010890 */
[--C-:B------:R-:W-:Y:S02]  /*e2f0*/  FFMA.FTZ R175, R161, c[0x0][0x23c], -R144.reuse ;  /* 0x00008f00a1af7a23 */ /* 0x100fe40000010890 */
[--C-:B------:R-:W-:Y:S02]  /*e300*/  FFMA.FTZ R176, R143, c[0x0][0x23c], -R144.reuse ;  /* 0x00008f008fb07a23 */ /* 0x100fe40000010890 */
[--C-:B------:R-:W-:Y:S02]  /*e310*/  FFMA.FTZ R177, R141, c[0x0][0x23c], -R144.reuse ;  /* 0x00008f008db17a23 */ /* 0x100fe40000010890 */
[----:B------:R-:W-:Y:S01]  /*e320*/  LDSM.16.MT88.4 R140, [R193+0xe800] ;  /* 0x00e80000c18c783b */ /* 0x000fe20000004200 */
[----:B------:R-:W2:Y:S01]  /*e330*/  MUFU.EX2 R0, R0 ;  /* 0x0000000000007308 */ /* 0x000ea20000000800 */
[--C-:B------:R-:W-:Y:S02]  /*e340*/  FFMA.FTZ R178, R160, c[0x0][0x23c], -R151.reuse ;  /* 0x00008f00a0b27a23 */ /* 0x100fe40000010897 */
[--C-:B------:R-:W-:Y:S02]  /*e350*/  FFMA.FTZ R179, R158, c[0x0][0x23c], -R151.reuse ;  /* 0x00008f009eb37a23 */ /* 0x100fe40000010897 */
[--C-:B------:R-:W-:Y:S02]  /*e360*/  FFMA.FTZ R224, R156, c[0x0][0x23c], -R151.reuse ;  /* 0x00008f009ce07a23 */ /* 0x100fe40000010897 */
[----:B------:R-:W-:Y:S01]  /*e370*/  LDSM.16.MT88.4 R160, [R196+0x11800] ;  /* 0x01180000c4a0783b */ /* 0x000fe20000004200 */
[--C-:B------:R-:W-:Y:S02]  /*e380*/  FFMA.FTZ R231, R154, c[0x0][0x23c], -R151.reuse ;  /* 0x00008f009ae77a23 */ /* 0x100fe40000010897 */
[----:B------:R-:W3:Y:S01]  /*e390*/  MUFU.EX2 R134, R134 ;  /* 0x0000008600867308 */ /* 0x000ee20000000800 */
[--C-:B------:R-:W-:Y:S02]  /*e3a0*/  FFMA.FTZ R226, R159, c[0x0][0x23c], -R144.reuse ;  /* 0x00008f009fe27a23 */ /* 0x100fe40000010890 */
[--C-:B------:R-:W-:Y:S02]  /*e3b0*/  FFMA.FTZ R233, R157, c[0x0][0x23c], -R144.reuse ;  /* 0x00008f009de97a23 */ /* 0x100fe40000010890 */
[C---:B-1----:R-:W-:Y:S01]  /*e3c0*/  FMUL.FTZ R4, R2.reuse, R128 ;  /* 0x0000008002047220 */ /* 0x042fe20000410000 */
[----:B------:R-:W-:Y:S01]  /*e3d0*/  LDSM.16.MT88.4 R156, [R192+0xf800] ;  /* 0x00f80000c09c783b */ /* 0x000fe20000004200 */
[C---:B------:R-:W-:Y:S02]  /*e3e0*/  FMUL.FTZ R5, R2.reuse, R129 ;  /* 0x0000008102057220 */ /* 0x040fe40000410000 */
[C---:B------:R-:W-:Y:S01]  /*e3f0*/  FMUL.FTZ R8, R2.reuse, R124 ;  /* 0x0000007c02087220 */ /* 0x040fe20000410000 */
[----:B------:R-:W-:Y:S01]  /*e400*/  MUFU.EX2 R169, R169 ;  /* 0x000000a900a97308 */ /* 0x000fe20000000800 */
[C---:B------:R-:W-:Y:S02]  /*e410*/  FMUL.FTZ R9, R2.reuse, R125 ;  /* 0x0000007d02097220 */ /* 0x040fe40000410000 */
[----:B------:R-:W-:Y:S02]  /*e420*/  FMUL.FTZ R16, R2, R116 ;  /* 0x0000007402107220 */ /* 0x000fe40000410000 */
[C---:B--2---:R-:W-:Y:S02]  /*e430*/  FMUL.FTZ R6, R0.reuse, R130 ;  /* 0x0000008200067220 */ /* 0x044fe40000410000 */
        /* <DEDUP_REMOVED lines=10> */
[----:B------:R-:W2:Y:S01]  /*e4e0*/  MUFU.EX2 R166, R166 ;  /* 0x000000a600a67308 */ /* 0x000ea20000000800 */
[----:B------:R-:W-:Y:S01]  /*e4f0*/  LDSM.16.MT88.4 R116, [R193+0xc800] ;  /* 0x00c80000c174783b */ /* 0x000fe20000004200 */
[----:B------:R-:W-:Y:S02]  /*e500*/  FMUL.FTZ R25, R2, R109 ;  /* 0x0000006d02197220 */ /* 0x000fe40000410000 */
[C---:B------:R-:W-:Y:S02]  /*e510*/  FMUL.FTZ R26, R0.reuse, R110 ;  /* 0x0000006e001a7220 */ /* 0x040fe40000410000 */
[----:B------:R-:W-:Y:S02]  /*e520*/  FMUL.FTZ R27, R0, R111 ;  /* 0x0000006f001b7220 */ /* 0x000fe40000410000 */
[C---:B------:R-:W-:Y:S01]  /*e530*/  FMUL.FTZ R32, R2.reuse, R100 ;  /* 0x0000006402207220 */ /* 0x040fe20000410000 */
[----:B------:R-:W-:Y:S01]  /*e540*/  LDSM.16.MT88.4 R108, [R192+0xe000] ;  /* 0x00e00000c06c783b */ /* 0x000fe20000004200 */
[----:B------:R-:W-:Y:S01]  /*e550*/  MUFU.EX2 R165, R165 ;  /* 0x000000a500a57308 */ /* 0x000fe20000000800 */
[----:B------:R-:W-:Y:S02]  /*e560*/  FMUL.FTZ R33, R2, R101 ;  /* 0x0000006502217220 */ /* 0x000fe40000410000 */
[----:B------:R-:W-:Y:S01]  /*e570*/  FMUL.FTZ R34, R0, R102 ;  /* 0x0000006600227220 */ /* 0x000fe20000410000 */
[----:B-1----:R-:W-:Y:S01]  /*e580*/  F2FP.BF16.PACK_AB R138, R168, R169 ;  /* 0x000000a9a88a723e */ /* 0x002fe200000010ff */
[----:B------:R-:W-:Y:S02]  /*e590*/  FMUL.FTZ R35, R0, R103 ;  /* 0x0000006700237220 */ /* 0x000fe40000410000 */
[----:B------:R-:W-:Y:S01]  /*e5a0*/  LDSM.16.MT88.4 R100, [R193+0xe000] ;  /* 0x00e00000c164783b */ /* 0x000fe20000004200 */
[--C-:B------:R-:W-:Y:S02]  /*e5b0*/  FFMA.FTZ R230, R155, c[0x0][0x23c], -R144.reuse ;  /* 0x00008f009be67a23 */ /* 0x100fe40000010890 */
[----:B------:R-:W1:Y:S01]  /*e5c0*/  MUFU.EX2 R164, R164 ;  /* 0x000000a400a47308 */ /* 0x000e620000000800 */
[--C-:B------:R-:W-:Y:S02]  /*e5d0*/  FFMA.FTZ R235, R153, c[0x0][0x23c], -R144.reuse ;  /* 0x00008f0099eb7a23 */ /* 0x100fe40000010890 */
[--C-:B------:R-:W-:Y:S01]  /*e5e0*/  FFMA.FTZ R232, R152, c[0x0][0x23c], -R151.reuse ;  /* 0x00008f0098e87a23 */ /* 0x100fe20000010897 */
[----:B--2---:R-:W-:Y:S01]  /*e5f0*/  F2FP.BF16.PACK_AB R137, R166, R167 ;  /* 0x000000a7a689723e */ /* 0x004fe200000010ff */
[----:B------:R-:W-:Y:S01]  /*e600*/  LDSM.16.MT88.4 R124, [R196+0xe800] ;  /* 0x00e80000c47c783b */ /* 0x000fe20000004200 */
[--C-:B------:R-:W-:Y:S02]  /*e610*/  FFMA.FTZ R237, R150, c[0x0][0x23c], -R151.reuse ;  /* 0x00008f0096ed7a23 */ /* 0x100fe40000010897 */
[--C-:B------:R-:W-:Y:S02]  /*e620*/  FFMA.FTZ R234, R148, c[0x0][0x23c], -R151.reuse ;  /* 0x00008f0094ea7a23 */ /* 0x100fe40000010897 */
[--C-:B------:R-:W-:Y:S01]  /*e630*/  FFMA.FTZ R236, R149, c[0x0][0x23c], -R144.reuse ;  /* 0x00008f0095ec7a23 */ /* 0x100fe20000010890 */
[----:B------:R-:W-:Y:S01]  /*e640*/  MUFU.EX2 R171, R171 ;  /* 0x000000ab00ab7308 */ /* 0x000fe20000000800 */
[--C-:B------:R-:W-:Y:S01]  /*e650*/  FFMA.FTZ R241, R147, c[0x0][0x23c], -R144.reuse ;  /* 0x00008f0093f17a23 */ /* 0x100fe20000010890 */
[----:B------:R-:W-:Y:S01]  /*e660*/  LDSM.16.MT88.4 R152, [R193+0xf800] ;  /* 0x00f80000c198783b */ /* 0x000fe20000004200 */
[--C-:B------:R-:W-:Y:S02]  /*e670*/  FFMA.FTZ R238, R145, c[0x0][0x23c], -R144.reuse ;  /* 0x00008f0091ee7a23 */ /* 0x100fe40000010890 */
[----:B------:R-:W-:Y:S02]  /*e680*/  FFMA.FTZ R144, R133, c[0x0][0x23c], -R144 ;  /* 0x00008f0085907a23 */ /* 0x000fe40000010890 */
[C---:B------:R-:W-:Y:S02]  /*e690*/  FMUL.FTZ R36, R2.reuse, R36 ;  /* 0x0000002402247220 */ /* 0x040fe40000410000 */
[----:B------:R-:W-:Y:S01]  /*e6a0*/  FMUL.FTZ R37, R2, R37 ;  /* 0x0000002502257220 */ /* 0x000fe20000410000 */
[----:B------:R2:W-:Y:S01]  /*e6b0*/  MUFU.EX2 R133, R144 ;  /* 0x0000009000857308 */ /* 0x0005e20000000800 */
[----:B------:R-:W-:Y:S01]  /*e6c0*/  FMUL.FTZ R38, R0, R38 ;  /* 0x0000002600267220 */ /* 0x000fe20000410000 */
[----:B-1----:R-:W-:Y:S01]  /*e6d0*/  F2FP.BF16.PACK_AB R139, R164, R165 ;  /* 0x000000a5a48b723e */ /* 0x002fe200000010ff */
[----:B------:R-:W-:Y:S02]  /*e6e0*/  FMUL.FTZ R39, R0, R39 ;  /* 0x0000002700277220 */ /* 0x000fe40000410000 */
[C---:B------:R-:W-:Y:S02]  /*e6f0*/  FMUL.FTZ R40, R2.reuse, R40 ;  /* 0x0000002802287220 */ /* 0x040fe40000410000 */
[----:B------:R-:W-:Y:S02]  /*e700*/  FMUL.FTZ R41, R2, R41 ;  /* 0x0000002902297220 */ /* 0x000fe40000410000 */
[C---:B------:R-:W-:Y:S01]  /*e710*/  HMMA.16816.F32.BF16 R4, R136.reuse, R12, R4 ;  /* 0x0000000c8804723c */ /* 0x040fe20000041804 */
[----:B------:R-:W-:Y:S04]  /*e720*/  MUFU.EX2 R172, R172 ;  /* 0x000000ac00ac7308 */ /* 0x000fe80000000800 */
[----:B------:R-:W-:Y:S02]  /*e730*/  FMUL.FTZ R42, R0, R42 ;  /* 0x0000002a002a7220 */ /* 0x000fe40000410000 */
[C---:B------:R-:W-:Y:S01]  /*e740*/  FMUL.FTZ R12, R2.reuse, R120 ;  /* 0x00000078020c7220 */ /* 0x040fe20000410000 */
[C---:B------:R-:W-:Y:S03]  /*e750*/  HMMA.16816.F32.BF16 R8, R136.reuse, R14, R8 ;  /* 0x0000000e8808723c */ /* 0x040fe60000041808 */
[----:B------:R-:W-:Y:S01]  /*e760*/  MUFU.EX2 R173, R173 ;  /* 0x000000ad00ad7308 */ /* 0x000fe20000000800 */
[----:B------:R-:W-:Y:S02]  /*e770*/  FMUL.FTZ R13, R2, R121 ;  /* 0x00000079020d7220 */ /* 0x000fe40000410000 */
[C---:B------:R-:W-:Y:S02]  /*e780*/  FMUL.FTZ R43, R0.reuse, R43 ;  /* 0x0000002b002b7220 */ /* 0x040fe40000410000 */
[C---:B------:R-:W-:Y:S04]  /*e790*/  FMUL.FTZ R14, R0.reuse, R122 ;  /* 0x0000007a000e7220 */ /* 0x040fe80000410000 */
[----:B------:R-:W-:Y:S01]  /*e7a0*/  FMUL.FTZ R15, R0, R123 ;  /* 0x0000007b000f7220 */ /* 0x000fe20000410000 */
[----:B------:R-:W-:Y:S01]  /*e7b0*/  MUFU.EX2 R174, R174 ;  /* 0x000000ae00ae7308 */ /* 0x000fe20000000800 */
[----:B------:R-:W1:Y:S01]  /*e7c0*/  LDSM.16.MT88.4 R120, [R192+0xc000] ;  /* 0x00c00000c078783b */ /* 0x000e620000004200 */
[C---:B------:R-:W-:Y:S02]  /*e7d0*/  FMUL.FTZ R44, R2.reuse, R44 ;  /* 0x0000002c022c7220 */ /* 0x040fe40000410000 */
[----:B------:R-:W-:Y:S02]  /*e7e0*/  FMUL.FTZ R45, R2, R45 ;  /* 0x0000002d022d7220 */ /* 0x000fe40000410000 */
[C---:B------:R-:W-:Y:S03]  /*e7f0*/  HMMA.16816.F32.BF16 R12, R136.reuse, R20, R12 ;  /* 0x00000014880c723c */ /* 0x040fe6000004180c */
[C---:B------:R-:W-:Y:S01]  /*e800*/  FMUL.FTZ R46, R0.reuse, R46 ;  /* 0x0000002e002e7220 */ /* 0x040fe20000410000 */
[----:B------:R-:W3:Y:S01]  /*e810*/  MUFU.EX2 R175, R175 ;  /* 0x000000af00af7308 */ /* 0x000ee20000000800 */
[----:B------:R-:W-:Y:S02]  /*e820*/  FMUL.FTZ R47, R0, R47 ;  /* 0x0000002f002f7220 */ /* 0x000fe40000410000 */
[C---:B------:R-:W-:Y:S01]  /*e830*/  FMUL.FTZ R20, R2.reuse, R112 ;  /* 0x0000007002147220 */ /* 0x040fe20000410000 */
[C---:B------:R-:W-:Y:S04]  /*e840*/  HMMA.16816.F32.BF16 R16, R136.reuse, R22, R16 ;  /* 0x000000168810723c */ /* 0x040fe80000041810 */
[C---:B------:R-:W-:Y:S02]  /*e850*/  FMUL.FTZ R21, R2.reuse, R113 ;  /* 0x0000007102157220 */ /* 0x040fe40000410000 */
[----:B------:R-:W-:Y:S01]  /*e860*/  FMUL.FTZ R48, R2, R48 ;  /* 0x0000003002307220 */ /* 0x000fe20000410000 */
[----:B------:R-:W-:Y:S01]  /*e870*/  MUFU.EX2 R176, R176 ;  /* 0x000000b000b07308 */ /* 0x000fe20000000800 */
[C---:B------:R-:W-:Y:S04]  /*e880*/  FMUL.FTZ R22, R0.reuse, R114 ;  /* 0x0000007200167220 */ /* 0x040fe80000410000 */
[----:B------:R-:W-:Y:S02]  /*e890*/  FMUL.FTZ R23, R0, R115 ;  /* 0x0000007300177220 */ /* 0x000fe40000410000 */
[----:B------:R-:W4:Y:S01]  /*e8a0*/  LDSM.16.MT88.4 R112, [R196+0xe000] ;  /* 0x00e00000c470783b */ /* 0x000f220000004200 */
[----:B------:R-:W-:Y:S02]  /*e8b0*/  FMUL.FTZ R49, R2, R49 ;  /* 0x0000003102317220 */ /* 0x000fe40000410000 */
[C---:B------:R-:W-:Y:S01]  /*e8c0*/  FMUL.FTZ R50, R0.reuse, R50 ;  /* 0x0000003200327220 */ /* 0x040fe20000410000 */
[----:B------:R-:W-:Y:S01]  /*e8d0*/  MUFU.EX2 R177, R177 ;  /* 0x000000b100b17308 */ /* 0x000fe20000000800 */
        /* <DEDUP_REMOVED lines=11> */
[----:B------:R-:W5:Y:S01]  /*e990*/  LDSM.16.MT88.4 R104, [R194+0xe000] ;  /* 0x00e00000c268783b */ /* 0x000f620000004200 */
        /* <DEDUP_REMOVED lines=12> */
[C---:B----4-:R-:W-:Y:S04]  /*ea60*/  HMMA.16816.F32.BF16 R36, R136.reuse, R112, R36 ;  /* 0x000000708824723c */ /* 0x050fe80000041824 */
        /* <DEDUP_REMOVED lines=9> */
[C---:B-----5:R-:W-:Y:S03]  /*eb00*/  HMMA.16816.F32.BF16 R44, R136.reuse, R104, R44 ;  /* 0x00000068882c723c */ /* 0x060fe6000004182c */
        /* <DEDUP_REMOVED lines=13> */
[----:B------:R-:W4:Y:S03]  /*ebe0*/  LDSM.16.MT88.4 R100, [R194+0x10000] ;  /* 0x01000000c264783b */ /* 0x000f260000004200 */
[----:B------:R-:W-:Y:S02]  /*ebf0*/  FMUL.FTZ R73, R2, R73 ;  /* 0x0000004902497220 */ /* 0x000fe40000410000 */
[C---:B------:R-:W-:Y:S01]  /*ec00*/  FMUL.FTZ R74, R0.reuse, R74 ;  /* 0x0000004a004a7220 */ /* 0x040fe20000410000 */
[----:B------:R-:W-:Y:S01]  /*ec10*/  MUFU.EX2 R232, R232 ;  /* 0x000000e800e87308 */ /* 0x000fe20000000800 */
        /* <DEDUP_REMOVED lines=9> */
[C---:B-1----:R-:W-:Y:S03]  /*ecb0*/  HMMA.16816.F32.BF16 R68, R136.reuse, R104, R68 ;  /* 0x000000688844723c */ /* 0x042fe60000041844 */
[--C-:B------:R-:W-:Y:S01]  /*ecc0*/  FFMA.FTZ R170, R170, c[0x0][0x23c], -R151.reuse ;  /* 0x00008f00aaaa7a23 */ /* 0x100fe20000010897 */
[----:B------:R-:W-:Y:S01]  /*ecd0*/  MUFU.EX2 R234, R234 ;  /* 0x000000ea00ea7308 */ /* 0x000fe20000000800 */
[----:B------:R-:W-:Y:S02]  /*ece0*/  FFMA.FTZ R151, R146, c[0x0][0x23c], -R151 ;  /* 0x00008f0092977a23 */ /* 0x000fe40000010897 */
[----:B--2---:R-:W-:Y:S01]  /*ecf0*/  LDSM.16.MT88.4 R144, [R196+0xf800] ;  /* 0x00f80000c490783b */ /* 0x004fe20000004200 */
[C---:B------:R-:W-:Y:S04]  /*ed00*/  HMMA.16816.F32.BF16 R72, R136.reuse, R106, R72 ;  /* 0x0000006a8848723c */ /* 0x040fe80000041848 */
[C---:B------:R-:W-:Y:S02]  /*ed10*/  FMUL.FTZ R76, R2.reuse, R76 ;  /* 0x0000004c024c7220 */ /* 0x040fe40000410000 */
[----:B------:R-:W-:Y:S01]  /*ed20*/  FMUL.FTZ R77, R2, R77 ;  /* 0x0000004d024d7220 */ /* 0x000fe20000410000 */
[----:B------:R-:W1:Y:S01]  /*ed30*/  LDSM.16.MT88.4 R104, [R192+0x10000] ;  /* 0x01000000c068783b */ /* 0x000e620000004200 */
[C---:B------:R-:W-:Y:S01]  /*ed40*/  FMUL.FTZ R78, R0.reuse, R78 ;  /* 0x0000004e004e7220 */ /* 0x040fe20000410000 */
[----:B------:R-:W2:Y:S03]  /*ed50*/  MUFU.EX2 R170, R170 ;  /* 0x000000aa00aa7308 */ /* 0x000ea60000000800 */
[----:B------:R-:W-:Y:S02]  /*ed60*/  FMUL.FTZ R79, R0, R79 ;  /* 0x0000004f004f7220 */ /* 0x000fe40000410000 */
[C---:B------:R-:W-:Y:S02]  /*ed70*/  FMUL.FTZ R88, R2.reuse, R88 ;  /* 0x0000005802587220 */ /* 0x040fe40000410000 */
[----:B------:R-:W-:Y:S02]  /*ed80*/  FMUL.FTZ R89, R2, R89 ;  /* 0x0000005902597220 */ /* 0x000fe40000410000 */
[----:B------:R-:W-:Y:S01]  /*ed90*/  FMUL.FTZ R90, R0, R90 ;  /* 0x0000005a005a7220 */ /* 0x000fe20000410000 */
[C---:B----4-:R-:W-:Y:S01]  /*eda0*/  HMMA.16816.F32.BF16 R76, R136.reuse, R100, R76 ;  /* 0x00000064884c723c */ /* 0x050fe2000004184c */
[----:B------:R4:W1:Y:S02]  /*edb0*/  MUFU.EX2 R239, R151 ;  /* 0x0000009700ef7308 */ /* 0x0008640000000800 */
[C---:B------:R-:W-:Y:S02]  /*edc0*/  FMUL.FTZ R80, R2.reuse, R80 ;  /* 0x0000005002507220 */ /* 0x040fe40000410000 */
[----:B------:R-:W-:Y:S02]  /*edd0*/  FMUL.FTZ R81, R2, R81 ;  /* 0x0000005102517220 */ /* 0x000fe40000410000 */
[C---:B------:R-:W-:Y:S01]  /*ede0*/  FMUL.FTZ R82, R0.reuse, R82 ;  /* 0x0000005200527220 */ /* 0x040fe20000410000 */
[----:B---3--:R-:W-:Y:S01]  /*edf0*/  F2FP.BF16.PACK_AB R101, R175, R174 ;  /* 0x000000aeaf65723e */ /* 0x008fe200000010ff */
[C---:B------:R-:W-:Y:S02]  /*ee00*/  FMUL.FTZ R83, R0.reuse, R83 ;  /* 0x0000005300537220 */ /* 0x040fe40000410000 */
[----:B------:R-:W-:Y:S01]  /*ee10*/  MUFU.EX2 R236, R236 ;  /* 0x000000ec00ec7308 */ /* 0x000fe20000000800 */
[----:B------:R-:W-:Y:S02]  /*ee20*/  FMUL.FTZ R91, R0, R91 ;  /* 0x0000005b005b7220 */ /* 0x000fe40000410000 */
[C---:B------:R-:W-:Y:S01]  /*ee30*/  FMUL.FTZ R92, R2.reuse, R92 ;  /* 0x0000005c025c7220 */ /* 0x040fe20000410000 */
[----:B--2---:R-:W-:Y:S01]  /*ee40*/  F2FP.BF16.PACK_AB R100, R171, R170 ;  /* 0x000000aaab64723e */ /* 0x004fe200000010ff */
[C---:B------:R-:W-:Y:S03]  /*ee50*/  HMMA.16816.F32.BF16 R80, R136.reuse, R102, R80 ;  /* 0x000000668850723c */ /* 0x040fe60000041850 */
[----:B------:R-:W-:Y:S02]  /*ee60*/  FMUL.FTZ R93, R2, R93 ;  /* 0x0000005d025d7220 */ /* 0x000fe40000410000 */
[C---:B------:R-:W-:Y:S01]  /*ee70*/  FMUL.FTZ R94, R0.reuse, R94 ;  /* 0x0000005e005e7220 */ /* 0x040fe20000410000 */
[----:B------:R-:W2:Y:S01]  /*ee80*/  MUFU.EX2 R241, R241 ;  /* 0x000000f100f17308 */ /* 0x000ea20000000800 */
[----:B------:R-:W-:Y:S01]  /*ee90*/  FMUL.FTZ R95, R0, R95 ;  /* 0x0000005f005f7220 */ /* 0x000fe20000410000 */
[C---:B-----5:R-:W-:Y:S01]  /*eea0*/  HMMA.16816.F32.BF16 R84, R136.reuse, R108, R84 ;  /* 0x0000006c8854723c */ /* 0x060fe20000041854 */
[----:B----4-:R-:W-:Y:S03]  /*eeb0*/  LDSM.16.MT88.4 R148, [R194+0xf800] ;  /* 0x00f80000c294783b */ /* 0x010fe60000004200 */
[C---:B------:R-:W-:Y:S01]  /*eec0*/  FMUL.FTZ R96, R2.reuse, R96 ;  /* 0x0000006002607220 */ /* 0x040fe20000410000 */
[----:B------:R-:W-:Y:S01]  /*eed0*/  F2FP.BF16.PACK_AB R102, R173, R172 ;  /* 0x000000acad66723e */ /* 0x000fe200000010ff */
[----:B------:R-:W-:Y:S01]  /*eee0*/  FMUL.FTZ R97, R2, R97 ;  /* 0x0000006102617220 */ /* 0x000fe20000410000 */
[----:B------:R-:W-:Y:S01]  /*eef0*/  F2FP.BF16.PACK_AB R103, R177, R176 ;  /* 0x000000b0b167723e */ /* 0x000fe200000010ff */
[C---:B------:R-:W-:Y:S01]  /*ef00*/  HMMA.16816.F32.BF16 R88, R136.reuse, R110, R88 ;  /* 0x0000006e8858723c */ /* 0x040fe20000041858 */
[----:B------:R-:W3:Y:S01]  /*ef10*/  LDSM.16.MT88.4 R108, [R194+0xc800] ;  /* 0x00c80000c26c783b */ /* 0x000ee20000004200 */
[----:B------:R-:W4:Y:S02]  /*ef20*/  MUFU.EX2 R238, R238 ;  /* 0x000000ee00ee7308 */ /* 0x000f240000000800 */
[C---:B------:R-:W-:Y:S02]  /*ef30*/  FMUL.FTZ R98, R0.reuse, R98 ;  /* 0x0000006200627220 */ /* 0x040fe40000410000 */
[----:B------:R-:W-:Y:S02]  /*ef40*/  FMUL.FTZ R99, R0, R99 ;  /* 0x0000006300637220 */ /* 0x000fe40000410000 */
[C---:B-1----:R-:W-:Y:S04]  /*ef50*/  HMMA.16816.F32.BF16 R92, R136.reuse, R104, R92 ;  /* 0x00000068885c723c */ /* 0x042fe8000004185c */
[----:B------:R-:W-:Y:S02]  /*ef60*/  FFMA.FTZ R135, R2, R227, R135 ;  /* 0x000000e302877223 */ /* 0x000fe40000010087 */
[----:B------:R-:W-:Y:S02]  /*ef70*/  FFMA.FTZ R167, R0, R225, R167 ;  /* 0x000000e100a77223 */ /* 0x000fe400000100a7 */
[----:B------:R-:W-:Y:S01]  /*ef80*/  HMMA.16816.F32.BF16 R96, R136, R106, R96 ;  /* 0x0000006a8860723c */ /* 0x000fe20000041860 */
[----:B------:R-:W1:Y:S03]  /*ef90*/  LDSM.16.MT88.4 R104, [R192+0xe800] ;  /* 0x00e80000c068783b */ /* 0x000e660000004200 */
[----:B------:R-:W-:Y:S02]  /*efa0*/  FADD.FTZ R134, R134, R135 ;  /* 0x0000008786867221 */ /* 0x000fe40000010000 */
[----:B------:R-:W-:Y:S01]  /*efb0*/  FADD.FTZ R166, R166, R167 ;  /* 0x000000a7a6a67221 */ /* 0x000fe20000010000 */
[----:B------:R-:W-:Y:S01]  /*efc0*/  F2FP.BF16.PACK_AB R136, R237, R232 ;  /* 0x000000e8ed88723e */ /* 0x000fe200000010ff */
[C---:B------:R-:W-:Y:S05]  /*efd0*/  HMMA.16816.F32.BF16 R4, R100.reuse, R112, R4 ;  /* 0x000000706404723c */ /* 0x040fea0000041804 */
[----:B------:R-:W-:Y:S01]  /*efe0*/  F2FP.BF16.PACK_AB R138, R239, R234 ;  /* 0x000000eaef8a723e */ /* 0x000fe200000010ff */
[----:B------:R-:W-:Y:S01]  /*eff0*/  IMAD.MOV.U32 R0, RZ, RZ, R3 ;  /* 0x000000ffff007224 */ /* 0x000fe200078e0003 */
[----:B--2---:R-:W-:Y:S01]  /*f000*/  F2FP.BF16.PACK_AB R137, R241, R236 ;  /* 0x000000ecf189723e */ /* 0x004fe200000010ff */
[C---:B------:R-:W-:Y:S01]  /*f010*/  HMMA.16816.F32.BF16 R8, R100.reuse, R114, R8 ;  /* 0x000000726408723c */ /* 0x040fe20000041808 */
[----:B------:R-:W-:Y:S03]  /*f020*/  LDSM.16.MT88.4 R112, [R194+0x10800] ;  /* 0x01080000c270783b */ /* 0x000fe60000004200 */
[----:B----4-:R-:W-:Y:S01]  /*f030*/  F2FP.BF16.PACK_AB R139, R133, R238 ;  /* 0x000000ee858b723e */ /* 0x010fe200000010ff */
        /* <DEDUP_REMOVED lines=126> */
.L_x_2888:
        /* <DEDUP_REMOVED lines=280> */
.L_x_2894:
[----:B--234-:R-:W-:Y:S05]  /*109a0*/  BSYNC B0 ;  /* 0x0000000000007941 */ /* 0x01cfea0003800000 */
.L_x_2893:
        /* <DEDUP_REMOVED lines=18> */
.L_x_2896:
[----:B------:R-:W-:Y:S05]  /*10ad0*/  BSYNC B0 ;  /* 0x0000000000007941 */ /* 0x000fea0003800000 */
.L_x_2895:
        /* <DEDUP_REMOVED lines=11> */
.L_x_2898:
[----:B------:R-:W-:Y:S05]  /*10b90*/  BSYNC B0 ;  /* 0x0000000000007941 */ /* 0x000fea0003800000 */
.L_x_2897:
        /* <DEDUP_REMOVED lines=11> */
.L_x_2900:
[----:B------:R-:W-:Y:S05]  /*10c50*/  BSYNC B0 ;  /* 0x0000000000007941 */ /* 0x000fea0003800000 */
.L_x_2899:
        /* <DEDUP_REMOVED lines=11> */
.L_x_2902:
[----:B------:R-:W-:Y:S05]  /*10d10*/  BSYNC B0 ;  /* 0x0000000000007941 */ /* 0x000fea0003800000 */
.L_x_2901:
        /* <DEDUP_REMOVED lines=11> */
.L_x_2904:
[----:B------:R-:W-:Y:S05]  /*10dd0*/  BSYNC B0 ;  /* 0x0000000000007941 */ /* 0x000fea0003800000 */
.L_x_2903:
        /* <DEDUP_REMOVED lines=11> */
.L_x_2906:
[----:B------:R-:W-:Y:S05]  /*10e90*/  BSYNC B0 ;  /* 0x0000000000007941 */ /* 0x000fea0003800000 */
.L_x_2905:
        /* <DEDUP_REMOVED lines=11> */
.L_x_2908:
[----:B------:R-:W-:Y:S05]  /*10f50*/  BSYNC B0 ;  /* 0x0000000000007941 */ /* 0x000fea0003800000 */
.L_x_2907:
        /* <DEDUP_REMOVED lines=12> */
.L_x_2909:
        /* <DEDUP_REMOVED lines=14> */
.L_x_7849:


//--------------------- .text._ZN5flash24flash_fwd_splitkv_kernelI23Flash_fwd_kernel_traitsILi192ELi64ELi64ELi4ELb0ELb0EN7cutlass10bfloat16_tE19Flash_kernel_traitsILi192ELi64ELi64ELi4ES3_EELb0ELb1ELb0ELb0ELb0ELb0ELb1ELb1EEEvNS_16Flash_fwd_paramsE --------------------------
	.section	.text._ZN5flash24flash_fwd_splitkv_kernelI23Flash_fwd_kernel_traitsILi192ELi64ELi64ELi4ELb0ELb0EN7cutlass10bfloat16_tE19Flash_kernel_traitsILi192ELi64ELi64ELi4ES3_EELb0ELb1ELb0ELb0ELb0ELb0ELb1ELb1EEEvNS_16Flash_fwd_paramsE,"ax",@progbits
	.sectioninfo	@"SHI_REGISTERS=244"
	.align	128
        .global         _ZN5flash24flash_fwd_splitkv_kernelI23Flash_fwd_kernel_traitsILi192ELi64ELi64ELi4ELb0ELb0EN7cutlass10bfloat16_tE19Flash_kernel_traitsILi192ELi64ELi64ELi4ES3_EELb0ELb1ELb0ELb0ELb0ELb0ELb1ELb1EEEvNS_16Flash_fwd_paramsE
        .type           _ZN5flash24flash_fwd_splitkv_kernelI23Flash_fwd_kernel_traitsILi192ELi64ELi64ELi4ELb0ELb0EN7cutlass10bfloat16_tE19Flash_kernel_traitsILi192ELi64ELi64ELi4ES3_EELb0ELb1ELb0ELb0ELb0ELb0ELb1ELb1EEEvNS_16Flash_fwd_paramsE,@function
        .size           _ZN5flash24flash_fwd_splitkv_kernelI23Flash_fwd_kernel_traitsILi192ELi64ELi64ELi4ELb0ELb0EN7cutlass10bfloat16_tE19Flash_kernel_traitsILi192ELi64ELi64ELi4ES3_EELb0ELb1ELb0ELb0ELb0ELb0ELb1ELb1EEEvNS_16Flash_fwd_paramsE,(.L_x_7795 - _ZN5flash24flash_fwd_splitkv_kernelI23Flash_fwd_kernel_traitsILi192ELi64ELi64ELi4ELb0ELb0EN7cutlass10bfloat16_tE19Flash_kernel_traitsILi192ELi64ELi64ELi4ES3_EELb0ELb1ELb0ELb0ELb0ELb0ELb1ELb1EEEvNS_16Flash_fwd_paramsE)
        .other          _ZN5flash24flash_fwd_splitkv_kernelI23Flash_fwd_kernel_traitsILi192ELi64ELi64ELi4ELb0ELb0EN7cutlass10bfloat16_tE19Flash_kernel_traitsILi192ELi64ELi64ELi4ES3_EELb0ELb1ELb0ELb0ELb0ELb0ELb1ELb1EEEvNS_16Flash_fwd_paramsE,@"STO_CUDA_ENTRY STV_DEFAULT"
_ZN5flash24flash_fwd_splitkv_kernelI23Flash_fwd_kernel_traitsILi192ELi64ELi64ELi4ELb0ELb0EN7cutlass10bfloat16_tE19Flash_kernel_traitsILi192ELi64ELi64ELi4ES3_EELb0ELb1ELb0ELb0ELb0ELb0ELb1ELb1EEEvNS_16Flash_fwd_paramsE:
.text._ZN5flash24flash_fwd_splitkv_kernelI23Flash_fwd_kernel_traitsILi192ELi64ELi64ELi4ELb0ELb0EN7cutlass10bfloat16_tE19Flash_kernel_traitsILi192ELi64ELi64ELi4ES3_EELb0ELb1ELb0ELb0ELb0ELb0ELb1ELb1EEEvNS_16Flash_fwd_paramsE:
        /* <DEDUP_REMOVED lines=29> */
[----:B---34-:R-:W-:Y:S05]  /*01d0*/  CALL.REL.NOINC `($_ZN5flash24flash_fwd_splitkv_kernelI23Flash_fwd_kernel_traitsILi192ELi64ELi64ELi4ELb0ELb0EN7cutlass10bfloat16_tE19Flash_kernel_traitsILi192ELi64ELi64ELi4ES3_EELb0ELb1ELb0ELb0ELb0ELb0ELb1ELb1EEEvNS_16Flash_fwd_paramsE$_ZN5flash30compute_attn_1rowblock_splitkvI23Flash_fwd_kernel_traitsILi192ELi64ELi64ELi4ELb0ELb0EN7cutlass10bfloat16_tE19Flash_kernel_traitsILi192ELi64ELi64ELi4ES3_EELb0ELb1ELb0ELb0ELb0ELb0ELb1ELb1ENS_16Flash_fwd_paramsEEEvRKT8_iiiii) ;  /* 0x0000002000007944 */ /* 0x018fea0003c00000 */
[----:B------:R-:W-:Y:S05]  /*01e0*/  BSYNC B4 ;  /* 0x0000000000047941 */ /* 0x000fea0003800000 */
.L_x_2910:
[----:B------:R-:W-:Y:S05]  /*01f0*/  EXIT ;  /* 0x000000000000794d */ /* 0x000fea0003800000 */
        .type           $_ZN5flash24flash_fwd_splitkv_kernelI23Flash_fwd_kernel_traitsILi192ELi64ELi64ELi4ELb0ELb0EN7cutlass10bfloat16_tE19Flash_kernel_traitsILi192ELi64ELi64ELi4ES3_EELb0ELb1ELb0ELb0ELb0ELb0ELb1ELb1EEEvNS_16Flash_fwd_paramsE$_ZN5flash30compute_attn_1rowblock_splitkvI23Flash_fwd_kernel_traitsILi192ELi64ELi64ELi4ELb0ELb0EN7cutlass10bfloat16_tE19Flash_kernel_traitsILi192ELi64ELi64ELi4ES3_EELb0ELb1ELb0ELb0ELb0ELb0ELb1ELb1ENS_16Flash_fwd_paramsEEEvRKT8_iiiii,@function
        .size           $_ZN5flash24flash_fwd_splitkv_kernelI23Flash_fwd_kernel_traitsILi192ELi64ELi64ELi4ELb0ELb0EN7cutlass10bfloat16_tE19Flash_kernel_traitsILi192ELi64ELi64ELi4ES3_EELb0ELb1ELb0ELb0ELb0ELb0ELb1ELb1EEEvNS_16Flash_fwd_paramsE$_ZN5flash30compute_attn_1rowblock_splitkvI23Flash_fwd_kernel_traitsILi192ELi64ELi64ELi4ELb0ELb0EN7cutlass10bfloat16_tE19Flash_kernel_traitsILi192ELi64ELi64ELi4ES3_EELb0ELb1ELb0ELb0ELb0ELb0ELb1ELb1ENS_16Flash_fwd_paramsEEEvRKT8_iiiii,($__internal_20_$__cuda_sm70_shflsync_bfly_p - $_ZN5flash24flash_fwd_splitkv_kernelI23Flash_fwd_kernel_traitsILi192ELi64ELi64ELi4ELb0ELb0EN7cutlass10bfloat16_tE19Flash_kernel_traitsILi192ELi64ELi64ELi4ES3_EELb0ELb1ELb0ELb0ELb0ELb0ELb1ELb1EEEvNS_16Flash_fwd_paramsE$_ZN5flash30compute_attn_1rowblock_splitkvI23Flash_fwd_kernel_traitsILi192ELi64ELi64ELi4ELb0ELb0EN7cutlass10bfloat16_tE19Flash_kernel_traitsILi192ELi64ELi64ELi4ES3_EELb0ELb1ELb0ELb0ELb0ELb0ELb1ELb1ENS_16Flash_fwd_paramsEEEvRKT8_iiiii)
$_ZN5flash24flash_fwd_splitkv_kernelI23Flash_fwd_kernel_traitsILi192ELi64ELi64ELi4ELb0ELb0EN7cutlass10bfloat16_tE19Flash_kernel_traitsILi192ELi64ELi64ELi4ES3_EELb0ELb1ELb0ELb0ELb0ELb0ELb1ELb1EEEvNS_16Flash_fwd_paramsE$_ZN5flash30compute_attn_1rowblock_splitkvI23Flash_fwd_kernel_traitsILi192ELi64ELi64ELi4ELb0ELb0EN7cutlass10bfloat16_tE19Flash_kernel_traitsILi192ELi64ELi64ELi4ES3_EELb0ELb1ELb0ELb0ELb0ELb0ELb1ELb1ENS_16Flash_fwd_paramsEEEvRKT8_iiiii:
        /* <DEDUP_REMOVED lines=20> */
.L_x_2912:
[----:B------:R-:W-:Y:S05]  /*0340*/  BSYNC B0 ;  /* 0x0000000000007941 */ /* 0x000fea0003800000 */
.L_x_2911:
[----:B------:R-:W3:Y:S04]  /*0350*/  LD.E.64 R30, [R18.64+0xf0] ;  /* 0x0000f006121e7980 */ /* 0x000ee8000c101b00 */
[----:B------:R-:W4:Y:S01]  /*0360*/  @P1 LD.E R208, [R2.64+0x4] ;  /* 0x0000040602d01980 */ /* 0x000f22000c101900 */
[----:B------:R-:W-:Y:S01]  /*0370*/  IMAD.MOV.U32 R11, RZ, RZ, RZ ;  /* 0x000000ffff0b7224 */ /* 0x000fe200078e00ff */
[----:B---3--:R-:W-:-:S04]  /*0380*/  ISETP.NE.U32.AND P4, PT, R30, RZ, PT ;  /* 0x000000ff1e00720c */ /* 0x008fc80003f85070 */
[----:B------:R-:W-:Y:S01]  /*0390*/  ISETP.NE.AND.EX P4, PT, R31, RZ, PT, P4 ;  /* 0x000000ff1f00720c */ /* 0x000fe20003f85340 */
[----:B------:R-:W-:Y:S01]  /*03a0*/  IMAD.WIDE R30, R209, 0x4, R30 ;  /* 0x00000004d11e7825 */ /* 0x000fe200078e021e */
[----:B----45:R-:W-:-:S06]  /*03b0*/  @P1 IADD3 R208, R208, -R21, RZ ;  /* 0x80000015d0d01210 */ /* 0x030fcc0007ffe0ff */
        /* <DEDUP_REMOVED lines=10> */
.L_x_2914:
[----:B------:R4:W5:Y:S02]  /*0460*/  LD.E R0, [R18.64+0xb8] ;  /* 0x0000b80612007980 */ /* 0x000964000c101900 */
.L_x_2915:
[----:B------:R-:W-:Y:S05]  /*0470*/  BSYNC B0 ;  /* 0x0000000000007941 */ /* 0x000fea0003800000 */
.L_x_2913:
[----:B-12---:R-:W2:Y:S01]  /*0480*/  LD.E.64 R2, [R18.64+0xf8] ;  /* 0x0000f80612027980 */ /* 0x006ea2000c101b00 */
[----:B------:R-:W-:Y:S01]  /*0490*/  BSSY B1, `(.L_x_2916) ;  /* 0x0000012000017945 */ /* 0x000fe20003800000 */
[----:B-----5:R-:W-:Y:S01]  /*04a0*/  IMAD.IADD R75, R0, 0x1, -R11 ;  /* 0x00000001004b7824 */ /* 0x020fe200078e0a0b */
[----:B--2---:R-:W-:-:S04]  /*04b0*/  ISETP.NE.U32.AND P0, PT, R2, RZ, PT ;  /* 0x000000ff0200720c */ /* 0x004fc80003f05070 */
[----:B------:R-:W-:-:S13]  /*04c0*/  ISETP.NE.AND.EX P0, PT, R3, RZ, PT, P0 ;  /* 0x000000ff0300720c */ /* 0x000fda0003f05300 */
[----:B------:R-:W-:Y:S05]  /*04d0*/  @!P0 BRA `(.L_x_2917) ;  /* 0x0000004000008947 */ /* 0x000fea0003800000 */
[----:B------:R-:W-:-:S05]  /*04e0*/  IMAD.WIDE R2, R209, 0x4, R2 ;  /* 0x00000004d1027825 */ /* 0x000fca00078e0202 */
[----:B------:R-:W2:Y:S02]  /*04f0*/  LD.E R0, [R2.64] ;  /* 0x0000000602007980 */ /* 0x000ea4000c101900 */
[----:B--2---:R-:W-:Y:S01]  /*0500*/  IADD3 R57, R0, -R11, RZ ;  /* 0x8000000b00397210 */ /* 0x004fe20007ffe0ff */
[----:B------:R-:W-:Y:S05]  /*0510*/  BRA `(.L_x_2918) ;  /* 0x0000009000007947 */ /* 0x000fea0003800000 */
.L_x_2917:
[----:B------:R-:W2:Y:S01]  /*0520*/  LD.E.64 R2, [R18.64+0x108] ;  /* 0x0001080612027980 */ /* 0x000ea2000c101b00 */
[----:B------:R-:W-:Y:S01]  /*0530*/  BSSY B0, `(.L_x_2919) ;  /* 0x0000006000007945 */ /* 0x000fe20003800000 */
[----:B------:R-:W-:Y:S01]  /*0540*/  IMAD.MOV.U32 R0, RZ, RZ, RZ ;  /* 0x000000ffff007224 */ /* 0x000fe200078e00ff */
[----:B--2---:R-:W-:-:S04]  /*0550*/  ISETP.NE.U32.AND P0, PT, R2, RZ, PT ;  /* 0x000000ff0200720c */ /* 0x004fc80003f05070 */
[----:B------:R-:W-:-:S13]  /*0560*/  ISETP.NE.AND.EX P0, PT, R3, RZ, PT, P0 ;  /* 0x000000ff0300720c */ /* 0x000fda0003f05300 */
[----:B------:R-:W-:Y:S05]  /*0570*/  @!P0 BRA `(.L_x_2920) ;  /* 0x0000001000008947 */ /* 0x000fea0003800000 */
[----:B------:R1:W5:Y:S02]  /*0580*/  LD.E R0, [R18.64+0xbc] ;  /* 0x0000bc0612007980 */ /* 0x000364000c101900 */
.L_x_2920:
[----:B------:R-:W-:Y:S05]  /*0590*/  BSYNC B0 ;  /* 0x0000000000007941 */ /* 0x000fea0003800000 */
.L_x_2919:
[----:B-----5:R-:W-:Y:S02]  /*05a0*/  IADD3 R57, R75, R0, RZ ;  /* 0x000000004b397210 */ /* 0x020fe40007ffe0ff */
.L_x_2918:
[----:B------:R-:W-:Y:S05]  /*05b0*/  BSYNC B1 ;  /* 0x0000000000017941 */ /* 0x000fea0003800000 */
.L_x_2916:
[----:B------:R-:W-:Y:S01]  /*05c0*/  IMAD.SHL.U32 R69, R205, 0x40, RZ ;  /* 0x00000040cd457824 */ /* 0x000fe200078e00ff */
[----:B------:R-:W-:Y:S01]  /*05d0*/  MOV R2, R206 ;  /* 0x000000ce00027202 */ /* 0x000fe20000000f00 */
[----:B------:R-:W-:-:S03]  /*05e0*/  IMAD.MOV.U32 R3, RZ, RZ, 0x0 ;  /* 0x00000000ff037424 */ /* 0x000fc600078e00ff */
[----:B------:R-:W-:-:S13]  /*05f0*/  ISETP.GT.AND P0, PT, R208, R69, PT ;  /* 0x00000045d000720c */ /* 0x000fda0003f04270 */
[----:B------:R-:W-:Y:S05]  /*0600*/  @!P0 RET.REL.NODEC R2 `(_ZN5flash24flash_fwd_splitkv_kernelI23Flash_fwd_kernel_traitsILi192ELi64ELi64ELi4ELb0ELb0EN7cutlass10bfloat16_tE19Flash_kernel_traitsILi192ELi64ELi64ELi4ES3_EELb0ELb1ELb0ELb0ELb0ELb0ELb1ELb1EEEvNS_16Flash_fwd_paramsE) ;  /* 0xfffff9f002008950 */ /* 0x000fea0003c3ffff */
[----:B------:R-:W2:Y:S04]  /*0610*/  LD.E R3, [R18.64+0xb8] ;  /* 0x0000b80612037980 */ /* 0x000ea8000c101900 */
[----:B------:R-:W5:Y:S04]  /*0620*/  LD.E R7, [R18.64+0x184] ;  /* 0x0001840612077980 */ /* 0x000f68000c101900 */
[----:B---3--:R-:W3:Y:S01]  /*0630*/  LD.E R0, [R18.64+0x188] ;  /* 0x0001880612007980 */ /* 0x008ee2000c101900 */
[----:B------:R-:W-:-:S03]  /*0640*/  IABS R4, c[0x0][0x10] ;  /* 0x0000040000047a13 */ /* 0x000fc60000000000 */
[----:B------:R-:W1:Y:S01]  /*0650*/  S2R R72, SR_TID.X ;  /* 0x0000000000487919 */ /* 0x000e620000002100 */
[----:B------:R-:W4:Y:S08]  /*0660*/  I2F.RP R2, R4 ;  /* 0x0000000400027306 */ /* 0x000f300000209400 */
[----:B----4-:R-:W4:Y:S02]  /*0670*/  MUFU.RCP R8, R2 ;  /* 0x0000000200087308 */ /* 0x010f240000001000 */
[----:B----4-:R-:W-:-:S02]  /*0680*/  IADD3 R8, R8, 0xffffffe, RZ ;  /* 0x0ffffffe08087810 */ /* 0x010fc40007ffe0ff */
[----:B------:R-:W-:-:S04]  /*0690*/  IABS R2, c[0x0][0x10] ;  /* 0x0000040000027a13 */ /* 0x000fc80000000000 */
[----:B------:R-:W4:Y:S01]  /*06a0*/  F2I.FTZ.U32.TRUNC.NTZ R9, R8 ;  /* 0x0000000800097305 */ /* 0x000f22000021f000 */
[----:B------:R-:W-:Y:S02]  /*06b0*/  IMAD.MOV R2, RZ, RZ, -R2 ;  /* 0x000000ffff027224 */ /* 0x000fe400078e0a02 */
[----:B----4-:R-:W-:Y:S02]  /*06c0*/  IMAD.MOV R5, RZ, RZ, -R9 ;  /* 0x000000ffff057224 */ /* 0x010fe400078e0a09 */
[----:B------:R-:W-:Y:S02]  /*06d0*/  IMAD.MOV.U32 R8, RZ, RZ, RZ ;  /* 0x000000ffff087224 */ /* 0x000fe400078e00ff */
[----:B------:R-:W-:-:S04]  /*06e0*/  IMAD R5, R5, R4, RZ ;  /* 0x0000000405057224 */ /* 0x000fc800078e02ff */
[----:B------:R-:W-:Y:S01]  /*06f0*/  IMAD.HI.U32 R5, R9, R5, R8 ;  /* 0x0000000509057227 */ /* 0x000fe200078e0008 */
[----:B--2---:R-:W-:-:S04]  /*0700*/  IADD3 R3, R3, 0x3f, RZ ;  /* 0x0000003f03037810 */ /* 0x004fc80007ffe0ff */
[----:B------:R-:W-:-:S04]  /*0710*/  SHF.R.S32.HI R6, RZ, 0x1f, R3 ;  /* 0x0000001fff067819 */ /* 0x000fc80000011403 */
[----:B------:R-:W-:-:S04]  /*0720*/  LEA.HI R6, R6, R3, RZ, 0x6 ;  /* 0x0000000306067211 */ /* 0x000fc800078f30ff */
[----:B------:R-:W-:-:S04]  /*0730*/  LEA.HI.SX32 R6, R6, c[0x0][0x10], 0x1a ;  /* 0x0000040006067a11 */ /* 0x000fc800078fd2ff */
[----:B------:R-:W-:-:S04]  /*0740*/  IADD3 R6, R6, -0x1, RZ ;  /* 0xffffffff06067810 */ /* 0x000fc80007ffe0ff */
[----:B------:R-:W-:Y:S02]  /*0750*/  IABS R3, R6 ;  /* 0x0000000600037213 */ /* 0x000fe40000000000 */
[----:B------:R-:W-:-:S03]  /*0760*/  LOP3.LUT R6, R6, c[0x0][0x10], RZ, 0x3c, !PT ;  /* 0x0000040006067a12 */ /* 0x000fc600078e3cff */
[----:B------:R-:W-:Y:S01]  /*0770*/  IMAD.HI.U32 R9, R5, R3, RZ ;  /* 0x0000000305097227 */ /* 0x000fe200078e00ff */
[----:B------:R-:W-:Y:S02]  /*0780*/  ISETP.GE.AND P0, PT, R6, RZ, PT ;  /* 0x000000ff0600720c */ /* 0x000fe40003f06270 */
[----:B------:R-:W-:Y:S01]  /*0790*/  IADD3 R5, -R208, 0x7f, R69 ;  /* 0x0000007fd0057810 */ /* 0x000fe20007ffe145 */
[----:B------:R-:W-:Y:S01]  /*07a0*/  IMAD R3, R9, R2, R3 ;  /* 0x0000000209037224 */ /* 0x000fe200078e0203 */
[----:B------:R-:W-:Y:S02]  /*07b0*/  IADD3 R2, R57, R69, -R208 ;  /* 0x0000004539027210 */ /* 0x000fe40007ffe8d0 */
[----:B---3--:R-:W-:Y:S02]  /*07c0*/  IADD3 R5, R0, R5, R57 ;  /* 0x0000000500057210 */ /* 0x008fe40007ffe039 */
[----:B------:R-:W-:Y:S01]  /*07d0*/  ISETP.GT.U32.AND P1, PT, R4, R3, PT ;  /* 0x000000030400720c */ /* 0x000fe20003f24070 */
[----:B-----5:R-:W-:Y:S01]  /*07e0*/  IMAD.IADD R7, R2, 0x1, -R7 ;  /* 0x0000000102077824 */ /* 0x020fe200078e0a07 */
[----:B------:R-:W-:-:S04]  /*07f0*/  SHF.R.S32.HI R2, RZ, 0x1f, R5 ;  /* 0x0000001fff027819 */ /* 0x000fc80000011405 */
[----:B------:R-:W-:-:S04]  /*0800*/  LEA.HI R2, R2, R5, RZ, 0x6 ;  /* 0x0000000502027211 */ /* 0x000fc800078f30ff */
[----:B------:R-:W-:-:S03]  /*0810*/  SHF.R.S32.HI R133, RZ, 0x6, R2 ;  /* 0x00000006ff857819 */ /* 0x000fc60000011402 */
        /* <DEDUP_REMOVED lines=11> */
[----:B------:R-:W-:Y:S01]  /*08d0*/  @!P0 IMAD.MOV R9, RZ, RZ, -R9 ;  /* 0x000000ffff098224 */ /* 0x000fe200078e0a09 */
[----:B------:R-:W-:-:S05]  /*08e0*/  @!P1 LOP3.LUT R9, RZ, c[0x0][0x10], RZ, 0x33, !PT ;  /* 0x00000400ff099a12 */ /* 0x000fca00078e33ff */
[----:B------:R-:W-:-:S04]  /*08f0*/  IMAD R202, R9, UR8, RZ ;  /* 0x0000000809ca7c24 */ /* 0x000fc8000f8e02ff */
[----:B------:R-:W-:-:S05]  /*0900*/  IMAD.IADD R0, R9, 0x1, R202 ;  /* 0x0000000109007824 */ /* 0x000fca00078e02ca */
[----:B------:R-:W-:Y:S02]  /*0910*/  IMNMX R0, R3, R0, PT ;  /* 0x0000000003007217 */ /* 0x000fe40003800200 */
[----:B------:R-:W-:Y:S02]  /*0920*/  SHF.R.S32.HI R3, RZ, 0x6, R4 ;  /* 0x00000006ff037819 */ /* 0x000fe40000011404 */
[----:B------:R-:W-:Y:S02]  /*0930*/  IMNMX R133, R0, R133, PT ;  /* 0x0000008500857217 */ /* 0x000fe40003800200 */
[----:B------:R-:W-:-:S04]  /*0940*/  IMNMX R202, R202, R3, !PT ;  /* 0x00000003caca7217 */ /* 0x000fc80007800200 */
[----:B------:R-:W-:-:S13]  /*0950*/  ISETP.GE.AND P0, PT, R202, R133, PT ;  /* 0x00000085ca00720c */ /* 0x000fda0003f06270 */
[----:B------:R-:W-:Y:S05]  /*0960*/  @!P0 BRA `(.L_x_2921) ;  /* 0x0000092000008947 */ /* 0x000fea0003800000 */
[----:B-1----:R-:W2:Y:S04]  /*0970*/  LD.E.64 R2, [R18.64+0xb0] ;  /* 0x0000b00612027980 */ /* 0x002ea8000c101b00 */
[----:B------:R-:W3:Y:S04]  /*0980*/  LD.E R6, [R18.64+0x60] ;  /* 0x0000600612067980 */ /* 0x000ee8000c101900 */
[----:B------:R-:W4:Y:S04]  /*0990*/  LD.E R8, [R18.64+0xcc] ;  /* 0x0000cc0612087980 */ /* 0x000f28000c101900 */
[----:B------:R-:W4:Y:S04]  /*09a0*/  LD.E.64 R10, [R18.64+0x78] ;  /* 0x00007806120a7980 */ /* 0x000f28000c101b00 */
[----:B------:R1:W5:Y:S04]  /*09b0*/  LD.E R0, [R18.64+0xc0] ;  /* 0x0000c00612007980 */ /* 0x000368000c101900 */
[----:B------:R1:W5:Y:S01]  /*09c0*/  LD.E.64 R4, [R18.64+0xa8] ;  /* 0x0000a80612047980 */ /* 0x000362000c101b00 */
[----:B------:R-:W-:Y:S01]  /*09d0*/  SHF.R.S32.HI R9, RZ, 0x1f, R72 ;  /* 0x0000001fff097819 */ /* 0x000fe20000011448 */
[----:B------:R-:W-:Y:S03]  /*09e0*/  BSSY B0, `(.L_x_2922) ;  /* 0x000001b000007945 */ /* 0x000fe60003800000 */
[----:B------:R-:W-:-:S04]  /*09f0*/  LEA.HI R9, R9, R72, RZ, 0x4 ;  /* 0x0000004809097211 */ /* 0x000fc800078f20ff */
[----:B------:R-:W-:-:S05]  /*0a00*/  LOP3.LUT R7, R9, 0xfffffff0, RZ, 0xc0, !PT ;  /* 0xfffffff009077812 */ /* 0x000fca00078ec0ff */
[----:B------:R-:W-:Y:S02]  /*0a10*/  IMAD.IADD R72, R72, 0x1, -R7 ;  /* 0x0000000148487824 */ /* 0x000fe400078e0a07 */
[----:B--2---:R-:W-:-:S04]  /*0a20*/  IMAD R2, R2, UR8, R209 ;  /* 0x0000000802027c24 */ /* 0x004fc8000f8e02d1 */
[----:B---3--:R-:W-:Y:S02]  /*0a30*/  IMAD R2, R2, R6, R207 ;  /* 0x0000000602027224 */ /* 0x008fe400078e02cf */
[----:B------:R-:W-:Y:S02]  /*0a40*/  IMAD.SHL.U32 R6, R72, 0x4, RZ ;  /* 0x0000000448067824 */ /* 0x000fe400078e00ff */
[----:B------:R-:W-:Y:S01]  /*0a50*/  IMAD R3, R3, R2, R69 ;  /* 0x0000000203037224 */ /* 0x000fe200078e0245 */
[----:B------:R-:W-:Y:S01]  /*0a60*/  SHF.R.S32.HI R2, RZ, 0x4, R9 ;  /* 0x00000004ff027819 */ /* 0x000fe20000011409 */
[----:B------:R-:W-:Y:S01]  /*0a70*/  IMAD.IADD R69, R208, 0x1, -R69 ;  /* 0x00000001d0457824 */ /* 0x000fe200078e0a45 */
[----:B------:R-:W-:Y:S01]  /*0a80*/  SHF.R.S32.HI R7, RZ, 0x1f, R6 ;  /* 0x0000001fff077819 */ /* 0x000fe20000011406 */
[----:B----4-:R-:W-:-:S03]  /*0a90*/  IMAD R8, R3, R8, RZ ;  /* 0x0000000803087224 */ /* 0x010fc600078e02ff */
        /* <DEDUP_REMOVED lines=15> */
.L_x_2923:
[----:B-1----:R-:W-:Y:S05]  /*0b90*/  BSYNC B0 ;  /* 0x0000000000007941 */ /* 0x002fea0003800000 */
.L_x_2922:
        /* <DEDUP_REMOVED lines=10> */
.L_x_2925:
[----:B------:R-:W-:Y:S05]  /*0c40*/  BSYNC B0 ;  /* 0x0000000000007941 */ /* 0x000fea0003800000 */
.L_x_2924:
        /* <DEDUP_REMOVED lines=10> */
.L_x_2927:
[----:B------:R-:W-:Y:S05]  /*0cf0*/  BSYNC B0 ;  /* 0x0000000000007941 */ /* 0x000fea0003800000 */
.L_x_2926:
        /* <DEDUP_REMOVED lines=10> */
.L_x_2929:
[----:B------:R-:W-:Y:S05]  /*0da0*/  BSYNC B0 ;  /* 0x0000000000007941 */ /* 0x000fea0003800000 */
.L_x_2928:
        /* <DEDUP_REMOVED lines=10> */
.L_x_2931:
[----:B------:R-:W-:Y:S05]  /*0e50*/  BSYNC B0 ;  /* 0x0000000000007941 */ /* 0x000fea0003800000 */
.L_x_2930:
        /* <DEDUP_REMOVED lines=10> */
.L_x_2933:
[----:B------:R-:W-:Y:S05]  /*0f00*/  BSYNC B0 ;  /* 0x0000000000007941 */ /* 0x000fea0003800000 */
.L_x_2932:
        /* <DEDUP_REMOVED lines=10> */
.L_x_2935:
[----:B------:R-:W-:Y:S05]  /*0fb0*/  BSYNC B0 ;  /* 0x0000000000007941 */ /* 0x000fea0003800000 */
.L_x_2934:
        /* <DEDUP_REMOVED lines=10> */
.L_x_2937:
[----:B------:R-:W-:Y:S05]  /*1060*/  BSYNC B0 ;  /* 0x0000000000007941 */ /* 0x000fea0003800000 */
.L_x_2936:
        /* <DEDUP_REMOVED lines=29> */
[----:B------:R-:W-:Y:S05]  /*1240*/  @P6 RET.REL.NODEC R206 `(_ZN5flash24flash_fwd_splitkv_kernelI23Flash_fwd_kernel_traitsILi192ELi64ELi64ELi4ELb0ELb0EN7cutlass10bfloat16_tE19Flash_kernel_traitsILi192ELi64ELi64ELi4ES3_EELb0ELb1ELb0ELb0ELb0ELb0ELb1ELb1EEEvNS_16Flash_fwd_paramsE) ;  /* 0xffffedb0ce006950 */ /* 0x000fea0003c3ffff */
[----:B-1----:R-:W-:Y:S02]  /*1250*/  MOV R5, 0xff800000 ;  /* 0xff80000000057802 */ /* 0x002fe40000000f00 */
[----:B------:R-:W-:-:S03]  /*1260*/  MOV R207, 0x0 ;  /* 0x0000000000cf7802 */ /* 0x000fc60000000f00 */
[----:B------:R1:W-:Y:S01]  /*1270*/  ST.E [R2.64+0xe0], R5 ;  /* 0x0000e00502007985 */ /* 0x0003e2000c101906 */
[----:B------:R-:W-:Y:S05]  /*1280*/  RET.REL.NODEC R206 `(_ZN5flash24flash_fwd_splitkv_kernelI23Flash_fwd_kernel_traitsILi192ELi64ELi64ELi4ELb0ELb0EN7cutlass10bfloat16_tE19Flash_kernel_traitsILi192ELi64ELi64ELi4ES3_EELb0ELb1ELb0ELb0ELb0ELb0ELb1ELb1EEEvNS_16Flash_fwd_paramsE) ;  /* 0xffffed70ce007950 */ /* 0x000fea0003c3ffff */
.L_x_2921:
[----:B-1----:R-:W2:Y:S04]  /*1290*/  LD.E.64 R6, [R18.64+0x160] ;  /* 0x0001600612067980 */ /* 0x002ea8000c101b00 */
[----:B------:R-:W3:Y:S01]  /*12a0*/  LD.E.64 R14, [R18.64+0x158] ;  /* 0x00015806120e7980 */ /* 0x000ee2000c101b00 */
[----:B--2---:R-:W-:-:S04]  /*12b0*/  ISETP.NE.U32.AND P1, PT, R6, RZ, PT ;  /* 0x000000ff0600720c */ /* 0x004fc80003f25070 */
[----:B------:R-:W-:-:S13]  /*12c0*/  ISETP.NE.AND.EX P1, PT, R7, RZ, PT, P1 ;  /* 0x000000ff0700720c */ /* 0x000fda0003f25310 */
[----:B------:R-:W2:Y:S01]  /*12d0*/  @P1 LD.E.64 R8, [R18.64+0x168] ;  /* 0x0001680612081980 */ /* 0x000ea2000c101b00 */
[----:B---3--:R-:W-:Y:S01]  /*12e0*/  ISETP.NE.U32.AND P0, PT, R14, RZ, PT ;  /* 0x000000ff0e00720c */ /* 0x008fe20003f05070 */
        /* <DEDUP_REMOVED lines=17> */
[----:B------:R-:W3:Y:S01]  /*1400*/  LD.E R4, [R18.64+0x68] ;  /* 0x0000680612047980 */ /* 0x000ee2000c101900 */
[----:B------:R-:W-:-:S03]  /*1410*/  LEA R5, R133, 0xffffffc0, 0x6 ;  /* 0xffffffc085057811 */ /* 0x000fc600078e30ff */
[----:B------:R-:W4:Y:S01]  /*1420*/  LD.E.64 R16, [R18.64+0x20] ;  /* 0x0000200612107980 */ /* 0x000f22000c101b00 */
[----:B------:R-:W-:-:S03]  /*1430*/  IABS R2, R5 ;  /* 0x0000000500027213 */ /* 0x000fc60000000000 */
[----:B------:R-:W3:Y:S04]  /*1440*/  LD.E.64 R64, [R18.64+0x38] ;  /* 0x0000380612407980 */ /* 0x000ee8000c101b00 */
[----:B------:R-:W3:Y:S04]  /*1450*/  LD.E.64 R14, [R18.64+0x50] ;  /* 0x00005006120e7980 */ /* 0x000ee8000c101b00 */
[----:B------:R1:W5:Y:S04]  /*1460*/  LD.E.64 R26, [R18.64+0x58] ;  /* 0x00005806121a7980 */ /* 0x000368000c101b00 */
[----:B------:R1:W5:Y:S01]  /*1470*/  LD.E.64 R66, [R18.64+0x40] ;  /* 0x0000400612427980 */ /* 0x000362000c101b00 */
[----:B--2---:R-:W-:-:S04]  /*1480*/  IABS R3, R6 ;  /* 0x0000000600037213 */ /* 0x004fc80000000000 */
[----:B-----5:R-:W2:Y:S08]  /*1490*/  I2F.RP R10, R3 ;  /* 0x00000003000a7306 */ /* 0x020eb00000209400 */
        /* <DEDUP_REMOVED lines=8> */
[----:B------:R-:W-:Y:S01]  /*1520*/  IADD3 R0, RZ, -R0, RZ ;  /* 0x80000000ff007210 */ /* 0x000fe20007ffe0ff */
[----:B------:R-:W2:Y:S04]  /*1530*/  LD.E.64 R8, [R18.64+0x28] ;  /* 0x0000280612087980 */ /* 0x000ea8000c101b00 */
        /* <DEDUP_REMOVED lines=14> */
[----:B---3--:R-:W-:-:S04]  /*1620*/  IABS R7, R4 ;  /* 0x0000000400077213 */ /* 0x008fc80000000000 */
[----:B------:R-:W3:Y:S08]  /*1630*/  I2F.RP R13, R7 ;  /* 0x00000007000d7306 */ /* 0x000ef00000209400 */
[----:B---3--:R-:W3:Y:S02]  /*1640*/  MUFU.RCP R12, R13 ;  /* 0x0000000d000c7308 */ /* 0x008ee40000001000 */
[----:B---3--:R-:W-:-:S06]  /*1650*/  IADD3 R12, R12, 0xffffffe, RZ ;  /* 0x0ffffffe0c0c7810 */ /* 0x008fcc0007ffe0ff */
[----:B------:R-:W3:Y:S01]  /*1660*/  F2I.FTZ.U32.TRUNC.NTZ R23, R12 ;  /* 0x0000000c00177305 */ /* 0x000ee2000021f000 */
[----:B------:R-:W-:Y:S01]  /*1670*/  IMAD.MOV.U32 R22, RZ, RZ, RZ ;  /* 0x000000ffff167224 */ /* 0x000fe200078e00ff */
[----:B-1----:R-:W-:Y:S02]  /*1680*/  IABS R3, R207 ;  /* 0x000000cf00037213 */ /* 0x002fe40000000000 */
[----:B---3--:R-:W-:-:S05]  /*1690*/  IADD3 R0, RZ, -R23, RZ ;  /* 0x80000017ff007210 */ /* 0x008fca0007ffe0ff */
        /* <DEDUP_REMOVED lines=15> */
[----:B------:R-:W-:Y:S01]  /*1790*/  IMAD R7, R65, R6, RZ ;  /* 0x0000000641077224 */ /* 0x000fe200078e02ff */
[----:B------:R-:W-:Y:S02]  /*17a0*/  SHF.R.S32.HI R29, RZ, 0x1f, R6 ;  /* 0x0000001fff1d7819 */ /* 0x000fe40000011406 */
[----:B------:R-:W-:-:S03]  /*17b0*/  @P2 IADD3 R13, R13, 0x1, RZ ;  /* 0x000000010d0d2810 */ /* 0x000fc60007ffe0ff */
[----:B------:R-:W-:Y:S02]  /*17c0*/  IMAD R7, R64, R29, R7 ;  /* 0x0000001d40077224 */ /* 0x000fe400078e0207 */
[----:B------:R-:W-:Y:S02]  /*17d0*/  @!P0 IMAD.MOV R13, RZ, RZ, -R13 ;  /* 0x000000ffff0d8224 */ /* 0x000fe400078e0a0d */
[----:B------:R-:W-:-:S04]  /*17e0*/  @!P1 LOP3.LUT R13, RZ, R4, RZ, 0x33, !PT ;  /* 0x00000004ff0d9212 */ /* 0x000fc800078e33ff */
[----:B------:R-:W-:Y:S02]  /*17f0*/  SHF.R.S32.HI R12, RZ, 0x1f, R13 ;  /* 0x0000001fff0c7819 */ /* 0x000fe4000001140d */
[----:B--2---:R-:W-:Y:S01]  /*1800*/  SHF.R.S32.HI R0, RZ, 0x1f, R2 ;  /* 0x0000001fff007819 */ /* 0x004fe20000011402 */
[-C--:B----4-:R-:W-:Y:S02]  /*1810*/  IMAD R3, R17, R2.reuse, RZ ;  /* 0x0000000211037224 */ /* 0x090fe400078e02ff */
[----:B------:R-:W-:-:S04]  /*1820*/  IMAD.WIDE.U32 R10, R16, R2, RZ ;  /* 0x00000002100a7225 */ /* 0x000fc800078e00ff */
[----:B------:R-:W-:-:S05]  /*1830*/  IMAD R3, R16, R0, R3 ;  /* 0x0000000010037224 */ /* 0x000fca00078e0203 */
[----:B------:R-:W-:-:S05]  /*1840*/  IADD3 R11, R11, R3, RZ ;  /* 0x000000030b0b7210 */ /* 0x000fca0007ffe0ff */
[----:B------:R-:W-:-:S05]  /*1850*/  IMAD.WIDE.U32 R10, R6, R64, R10 ;  /* 0x00000040060a7225 */ /* 0x000fca00078e000a */
[----:B------:R-:W-:Y:S01]  /*1860*/  IADD3 R11, R11, R7, RZ ;  /* 0x000000070b0b7210 */ /* 0x000fe20007ffe0ff */
[----:B------:R-:W-:Y:S02]  /*1870*/  IMAD R7, R15, R13, RZ ;  /* 0x0000000d0f077224 */ /* 0x000fe400078e02ff */
[----:B------:R-:W-:Y:S02]  /*1880*/  IMAD R3, R9, R2, RZ ;  /* 0x0000000209037224 */ /* 0x000fe400078e02ff */
        /* <DEDUP_REMOVED lines=9> */
.L_x_2939:
[----:B-1----:R-:W2:Y:S01]  /*1920*/  LD.E R4, [R18.64+0x68] ;  /* 0x0000680612047980 */ /* 0x002ea2000c101900 */
[----:B------:R-:W-:-:S03]  /*1930*/  ISETP.NE.AND P3, PT, R12, -0x1, PT ;  /* 0xffffffff0c00780c */ /* 0x000fc60003f65270 */
[----:B------:R-:W3:Y:S04]  /*1940*/  LD.E.64 R64, [R18.64+0x38] ;  /* 0x0000380612407980 */ /* 0x000ee8000c101b00 */
[----:B------:R-:W4:Y:S04]  /*1950*/  LD.E.64 R66, [R18.64+0x40] ;  /* 0x0000400612427980 */ /* 0x000f28000c101b00 */
        /* <DEDUP_REMOVED lines=19> */
[-C--:B---3--:R-:W-:Y:S01]  /*1a90*/  @!P3 IMAD R5, R65, R11.reuse, RZ ;  /* 0x0000000b4105b224 */ /* 0x088fe200078e02ff */
[----:B------:R-:W-:Y:S01]  /*1aa0*/  @!P3 SHF.R.S32.HI R6, RZ, 0x1f, R11 ;  /* 0x0000001fff06b819 */ /* 0x000fe2000001140b */
[----:B------:R-:W-:-:S04]  /*1ab0*/  @!P3 IMAD.WIDE.U32 R24, R64, R11, RZ ;  /* 0x0000000b4018b225 */ /* 0x000fc800078e00ff */
[----:B------:R-:W-:Y:S01]  /*1ac0*/  @!P3 IMAD R5, R6, R64, R5 ;  /* 0x000000400605b224 */ /* 0x000fe200078e0205 */
[----:B-----5:R-:W-:Y:S01]  /*1ad0*/  @!P3 SHF.R.S32.HI R6, RZ, 0x1f, R10 ;  /* 0x0000001fff06b819 */ /* 0x020fe2000001140a */
[----:B------:R-:W-:-:S04]  /*1ae0*/  @P3 IMAD.IADD R7, R11, 0x1, R12 ;  /* 0x000000010b073824 */ /* 0x000fc800078e020c */
[----:B------:R-:W-:Y:S02]  /*1af0*/  @!P0 IADD3 R0, R0, -R3, RZ ;  /* 0x8000000300008210 */ /* 0x000fe40007ffe0ff */
[----:B------:R-:W-:Y:S01]  /*1b00*/  @!P3 IADD3 R25, R25, R5, RZ ;  /* 0x000000051919b210 */ /* 0x000fe20007ffe0ff */
[----:B------:R-:W-:Y:S01]  /*1b10*/  @!P3 IMAD R5, R23, R10, RZ ;  /* 0x0000000a1705b224 */ /* 0x000fe200078e02ff */
[----:B------:R-:W-:Y:S01]  /*1b20*/  ISETP.GE.U32.AND P2, PT, R0, R3, PT ;  /* 0x000000030000720c */ /* 0x000fe20003f46070 */
[-C--:B------:R-:W-:Y:S01]  /*1b30*/  @P3 IMAD R9, R65, R7.reuse, RZ ;  /* 0x0000000741093224 */ /* 0x080fe200078e02ff */
[----:B------:R-:W-:Y:S01]  /*1b40*/  LOP3.LUT R0, R207, R4, RZ, 0x3c, !PT ;  /* 0x00000004cf007212 */ /* 0x000fe200078e3cff */
[----:B------:R-:W-:-:S04]  /*1b50*/  @P3 IMAD.WIDE.U32 R28, R64, R7, RZ ;  /* 0x00000007401c3225 */ /* 0x000fc800078e00ff */
[C---:B------:R-:W-:Y:S02]  /*1b60*/  @!P3 IMAD R5, R22.reuse, R6, R5 ;  /* 0x000000061605b224 */ /* 0x040fe400078e0205 */
[----:B------:R-:W-:Y:S01]  /*1b70*/  @!P3 IMAD.WIDE.U32 R22, R22, R10, R24 ;  /* 0x0000000a1616b225 */ /* 0x000fe200078e0018 */
[----:B------:R-:W-:Y:S02]  /*1b80*/  ISETP.GE.AND P1, PT, R0, RZ, PT ;  /* 0x000000ff0000720c */ /* 0x000fe40003f26270 */
[----:B------:R-:W-:Y:S01]  /*1b90*/  @!P0 IADD3 R2, R2, 0x1, RZ ;  /* 0x0000000102028810 */ /* 0x000fe20007ffe0ff */
[----:B------:R-:W-:Y:S01]  /*1ba0*/  @P3 IMAD.IADD R9, R29, 0x1, R9 ;  /* 0x000000011d093824 */ /* 0x000fe200078e0209 */
[----:B------:R-:W-:Y:S01]  /*1bb0*/  @P3 MOV R8, R28 ;  /* 0x0000001c00083202 */ /* 0x000fe20000000f00 */
[----:B------:R-:W-:Y:S01]  /*1bc0*/  @!P3 IMAD.IADD R9, R23, 0x1, R5 ;  /* 0x000000011709b824 */ /* 0x000fe200078e0205 */
[----:B------:R-:W-:Y:S02]  /*1bd0*/  ISETP.NE.AND P0, PT, R4, RZ, PT ;  /* 0x000000ff0400720c */ /* 0x000fe40003f05270 */
[----:B------:R-:W-:-:S02]  /*1be0*/  LEA R5, R133, 0xffffffc0, 0x6 ;  /* 0xffffffc085057811 */ /* 0x000fc400078e30ff */
[----:B------:R-:W-:Y:S01]  /*1bf0*/  @!P3 MOV R8, R22 ;  /* 0x000000160008b202 */ /* 0x000fe20000000f00 */
[----:B----4-:R-:W-:Y:S01]  /*1c00*/  @!P3 IMAD R6, R67, R11, RZ ;  /* 0x0000000b4306b224 */ /* 0x010fe200078e02ff */
[----:B------:R-:W-:Y:S02]  /*1c10*/  @!P3 SHF.R.S32.HI R3, RZ, 0x1f, R11 ;  /* 0x0000001fff03b819 */ /* 0x000fe4000001140b */
[----:B------:R-:W-:Y:S01]  /*1c20*/  @P2 IADD3 R2, R2, 0x1, RZ ;  /* 0x0000000102022810 */ /* 0x000fe20007ffe0ff */
[-C--:B------:R-:W-:Y:S01]  /*1c30*/  IMAD R7, R65, R5.reuse, RZ ;  /* 0x0000000541077224 */ /* 0x080fe200078e02ff */
[----:B------:R-:W-:Y:S01]  /*1c40*/  SHF.R.S32.HI R29, RZ, 0x1f, R5 ;  /* 0x0000001fff1d7819 */ /* 0x000fe20000011405 */
[----:B------:R-:W-:Y:S01]  /*1c50*/  IMAD.WIDE.U32 R22, R64, R5, R8 ;  /* 0x0000000540167225 */ /* 0x000fe200078e0008 */
[----:B------:R-:W-:-:S03]  /*1c60*/  MOV R13, R2 ;  /* 0x00000002000d7202 */ /* 0x000fc60000000f00 */
[----:B------:R-:W-:Y:S02]  /*1c70*/  @!P3 IMAD R3, R3, R66, R6 ;  /* 0x000000420303b224 */ /* 0x000fe400078e0206 */
[----:B------:R-:W-:Y:S01]  /*1c80*/  @!P3 IMAD.WIDE.U32 R8, R66, R11, RZ ;  /* 0x0000000b4208b225 */ /* 0x000fe200078e00ff */
[----:B------:R-:W-:-:S03]  /*1c90*/  @P3 IADD3 R12, R11, R12, RZ ;  /* 0x0000000c0b0c3210 */ /* 0x000fc60007ffe0ff */
[----:B------:R-:W-:Y:S01]  /*1ca0*/  IMAD R7, R29, R64, R7 ;  /* 0x000000401d077224 */ /* 0x000fe200078e0207 */
[----:B------:R-:W-:Y:S01]  /*1cb0*/  @!P1 IADD3 R13, -R13, RZ, RZ ;  /* 0x000000ff0d0d9210 */ /* 0x000fe20007ffe1ff */
[----:B------:R-:W-:Y:S01]  /*1cc0*/  @!P3 IMAD.IADD R9, R9, 0x1, R3 ;  /* 0x000000010909b824 */ /* 0x000fe200078e0203 */
[----:B------:R-:W-:Y:S01]  /*1cd0*/  @!P3 SHF.R.S32.HI R3, RZ, 0x1f, R10 ;  /* 0x0000001fff03b819 */ /* 0x000fe2000001140a */
[----:B------:R-:W-:Y:S01]  /*1ce0*/  @!P3 IMAD R0, R17, R10, RZ ;  /* 0x0000000a1100b224 */ /* 0x000fe200078e02ff */
[----:B------:R-:W-:Y:S01]  /*1cf0*/  @!P0 LOP3.LUT R13, RZ, R4, RZ, 0x33, !PT ;  /* 0x00000004ff0d8212 */ /* 0x000fe200078e33ff */
[----:B------:R-:W-:Y:S01]  /*1d00*/  IMAD.MOV.U32 R6, RZ, RZ, R22 ;  /* 0x000000ffff067224 */ /* 0x000fe200078e0016 */
[----:B------:R-:W-:Y:S01]  /*1d10*/  IADD3 R7, R23, R7, RZ ;  /* 0x0000000717077210 */ /* 0x000fe20007ffe0ff */
[-C--:B------:R-:W-:Y:S02]  /*1d20*/  @P3 IMAD R11, R67, R12.reuse, RZ ;  /* 0x0000000c430b3224 */ /* 0x080fe400078e02ff */
[----:B------:R-:W-:Y:S01]  /*1d30*/  @P3 IMAD.WIDE.U32 R22, R66, R12, RZ ;  /* 0x0000000c42163225 */ /* 0x000fe200078e00ff */
[----:B------:R-:W-:-:S03]  /*1d40*/  SHF.R.S32.HI R12, RZ, 0x1f, R13 ;  /* 0x0000001fff0c7819 */ /* 0x000fc6000001140d */
[C---:B------:R-:W-:Y:S02]  /*1d50*/  @!P3 IMAD R0, R16.reuse, R3, R0 ;  /* 0x000000031000b224 */ /* 0x040fe400078e0200 */
[----:B------:R-:W-:Y:S02]  /*1d60*/  IMAD R3, R15, R13, RZ ;  /* 0x0000000d0f037224 */ /* 0x000fe400078e02ff */
[----:B------:R-:W-:Y:S01]  /*1d70*/  @!P3 IMAD.WIDE.U32 R8, R16, R10, R8 ;  /* 0x0000000a1008b225 */ /* 0x000fe200078e0008 */
[----:B------:R-:W-:-:S03]  /*1d80*/  @P3 IADD3 R11, R23, R11, RZ ;  /* 0x0000000b170b3210 */ /* 0x000fc60007ffe0ff */
[----:B------:R-:W-:Y:S01]  /*1d90*/  IMAD.WIDE.U32 R6, R14, R13, R6 ;  /* 0x0000000d0e067225 */ /* 0x000fe200078e0006 */
[----:B------:R-:W-:-:S03]  /*1da0*/  @!P3 IADD3 R11, R9, R0, RZ ;  /* 0x00000000090bb210 */ /* 0x000fc60007ffe0ff */
[----:B------:R-:W-:Y:S02]  /*1db0*/  IMAD R3, R14, R12, R3 ;  /* 0x0000000c0e037224 */ /* 0x000fe400078e0203 */
[----:B------:R-:W-:Y:S01]  /*1dc0*/  @P3 IMAD.MOV.U32 R2, RZ, RZ, R22 ;  /* 0x000000ffff023224 */ /* 0x000fe200078e0016 */
[----:B------:R-:W-:Y:S01]  /*1dd0*/  @!P3 MOV R2, R8 ;  /* 0x000000080002b202 */ /* 0x000fe20000000f00 */
[----:B------:R-:W-:Y:S01]  /*1de0*/  IMAD.MOV.U32 R0, RZ, RZ, R6 ;  /* 0x000000ffff007224 */ /* 0x000fe200078e0006 */
[----:B------:R-:W-:Y:S02]  /*1df0*/  IADD3 R7, R7, R3, RZ ;  /* 0x0000000307077210 */ /* 0x000fe40007ffe0ff */
[----:B------:R-:W-:Y:S02]  /*1e00*/  MOV R6, R5 ;  /* 0x0000000500067202 */ /* 0x000fe40000000f00 */
.L_x_2940:
[----:B-1----:R-:W-:Y:S05]  /*1e10*/  BSYNC B0 ;  /* 0x0000000000007941 */ /* 0x002fea0003800000 */
.L_x_2938:
        /* <DEDUP_REMOVED lines=11> */
[----:B------:R-:W-:Y:S02]  /*1ed0*/  LOP3.LUT R3, R162, 0xfffffff8, RZ, 0xc0, !PT ;  /* 0xfffffff8a2037812 */ /* 0x000fe400078ec0ff */
[----:B------:R-:W-:-:S03]  /*1ee0*/  LEA.HI R4, R9, R72, RZ, 0x4 ;  /* 0x0000004809047211 */ /* 0x000fc600078f20ff */
[----:B------:R-:W-:Y:S01]  /*1ef0*/  IMAD.IADD R70, R72, 0x1, -R3 ;  /* 0x0000000148467824 */ /* 0x000fe200078e0a03 */
[----:B------:R-:W-:-:S03]  /*1f00*/  LOP3.LUT R3, R4, 0xfffffff0, RZ, 0xc0, !PT ;  /* 0xfffffff004037812 */ /* 0x000fc600078ec0ff */
[----:B------:R-:W-:Y:S01]  /*1f10*/  IMAD.SHL.U32 R14, R70, 0x8, RZ ;  /* 0x00000008460e7824 */ /* 0x000fe200078e00ff */
[----:B------:R-:W-:Y:S01]  /*1f20*/  SHF.R.S32.HI R162, RZ, 0x3, R162 ;  /* 0x00000003ffa27819 */ /* 0x000fe200000114a2 */
[----:B------:R-:W-:-:S03]  /*1f30*/  IMAD.IADD R8, R72, 0x1, -R3 ;  /* 0x0000000148087824 */ /* 0x000fc600078e0a03 */
[----:B-1----:R-:W-:Y:S02]  /*1f40*/  IADD3 R30, P0, R14, R2, RZ ;  /* 0x000000020e1e7210 */ /* 0x002fe40007f1e0ff */
[----:B------:R-:W-:Y:S01]  /*1f50*/  SHF.R.S32.HI R15, RZ, 0x1f, R14 ;  /* 0x0000001fff0f7819 */ /* 0x000fe2000001140e */
[----:B------:R-:W-:-:S04]  /*1f60*/  IMAD.SHL.U32 R3, R162, 0x40, RZ ;  /* 0x00000040a2037824 */ /* 0x000fc800078e00ff */
[----:B------:R-:W-:Y:S01]  /*1f70*/  IMAD.X R31, R15, 0x1, R11, P0 ;  /* 0x000000010f1f7824 */ /* 0x000fe200000e060b */
[----:B------:R-:W-:Y:S02]  /*1f80*/  SHF.R.S32.HI R11, RZ, 0x1f, R8 ;  /* 0x0000001fff0b7819 */ /* 0x000fe40000011408 */
[----:B------:R-:W-:Y:S02]  /*1f90*/  LOP3.LUT R3, R3, 0x1c0, RZ, 0xc0, !PT ;  /* 0x000001c003037812 */ /* 0x000fe400078ec0ff */
[----:B------:R-:W-:Y:S01]  /*1fa0*/  SHF.R.S32.HI R71, RZ, 0x4, R4 ;  /* 0x00000004ff477819 */ /* 0x000fe20000011404 */
[----:B------:R-:W-:Y:S01]  /*1fb0*/  IMAD R2, R29, R66, RZ ;  /* 0x000000421d027224 */ /* 0x000fe200078e02ff */
[----:B------:R-:W-:Y:S02]  /*1fc0*/  LEA.HI R10, R11, R8, RZ, 0x3 ;  /* 0x000000080b0a7211 */ /* 0x000fe400078f18ff */
[----:B------:R-:W-:Y:S02]  /*1fd0*/  LOP3.LUT R29, R3, 0x38, R14, 0xf8, !PT ;  /* 0x00000038031d7812 */ /* 0x000fe400078ef80e */
[----:B------:R-:W-:-:S02]  /*1fe0*/  SHF.R.U32.HI R154, RZ, 0x3, R3 ;  /* 0x00000003ff9a7819 */ /* 0x000fc40000011603 */
[----:B------:R-:W-:Y:S02]  /*1ff0*/  LEA.HI R3, R4, R71, RZ, 0x1 ;  /* 0x0000004704037211 */ /* 0x000fe400078f08ff */
[----:B------:R-:W-:Y:S01]  /*2000*/  LOP3.LUT R11, R10, 0xfffffff8, RZ, 0xc0, !PT ;  /* 0xfffffff80a0b7812 */ /* 0x000fe200078ec0ff */
[C---:B------:R-:W-:Y:S01]  /*2010*/  IMAD R2, R6.reuse, R67, R2 ;  /* 0x0000004306027224 */ /* 0x040fe200078e0202 */
        /* <DEDUP_REMOVED lines=15> */
[----:B------:R-:W-:Y:S01]  /*2110*/  LOP3.LUT R11, R6, 0x8, R11, 0xf8, !PT ;  /* 0x00000008060b7812 */ /* 0x000fe200078ef80b */
[----:B------:R-:W-:Y:S01]  /*2120*/  IMAD.MOV.U32 R28, RZ, RZ, R30 ;  /* 0x000000ffff1c7224 */ /* 0x000fe200078e001e */
[----:B------:R-:W-:-:S04]  /*2130*/  SHF.R.U32.HI R6, RZ, 0x3, R6 ;  /* 0x00000003ff067819 */ /* 0x000fc80000011606 */
[----:B------:R-:W-:Y:S01]  /*2140*/  LOP3.LUT R6, R11, R6, RZ, 0x3c, !PT ;  /* 0x000000060b067212 */ /* 0x000fe200078e3cff */
[----:B------:R-:W-:-:S04]  /*2150*/  IMAD.WIDE.U32 R26, R13, R26, R28 ;  /* 0x0000001a0d1a7225 */ /* 0x000fc800078e001c */
[----:B------:R-:W-:Y:S02]  /*2160*/  IMAD.IADD R27, R27, 0x1, R2 ;  /* 0x000000011b1b7824 */ /* 0x000fe400078e0202 */
[----:B------:R-:W-:Y:S01]  /*2170*/  IMAD.SHL.U32 R55, R10, 0x40, RZ ;  /* 0x000000400a377824 */ /* 0x000fe200078e00ff */
[----:B------:R-:W-:Y:S01]  /*2180*/  IADD3 R10, R14, 0x80, RZ ;  /* 0x000000800e0a7810 */ /* 0x000fe20007ffe0ff */
[----:B------:R-:W-:Y:S01]  /*2190*/  IMAD R165, R67, R162, RZ ;  /* 0x000000a243a57224 */ /* 0x000fe200078e02ff */
[----:B------:R-:W-:Y:S01]  /*21a0*/  SHF.R.S32.HI R163, RZ, 0x1f, R162 ;  /* 0x0000001fffa37819 */ /* 0x000fe200000114a2 */
[----:B------:R-:W-:-:S04]  /*21b0*/  IMAD.WIDE.U32 R26, R162, R66, R26 ;  /* 0x00000042a21a7225 */ /* 0x000fc800078e001a */
[----:B------:R-:W-:-:S04]  /*21c0*/  IMAD R165, R163, R66, R165 ;  /* 0x00000042a3a57224 */ /* 0x000fc800078e02a5 */
[----:B------:R-:W-:Y:S02]  /*21d0*/  IMAD.IADD R165, R27, 0x1, R165 ;  /* 0x000000011ba57824 */ /* 0x000fe400078e02a5 */
[----:B------:R-:W-:-:S04]  /*21e0*/  IMAD.WIDE R168, R205, 0x40, R162 ;  /* 0x00000040cda87825 */ /* 0x000fc800078e02a2 */
[----:B------:R-:W-:Y:S01]  /*21f0*/  IMAD R161, R65, R162, RZ ;  /* 0x000000a241a17224 */ /* 0x000fe200078e02ff */
[----:B------:R-:W-:-:S03]  /*2200*/  LEA.HI R68, R9, R72, RZ, 0x5 ;  /* 0x0000004809447211 */ /* 0x000fc600078f28ff */
[----:B------:R-:W-:Y:S01]  /*2210*/  IMAD R161, R163, R64, R161 ;  /* 0x00000040a3a17224 */ /* 0x000fe200078e02a1 */
[----:B------:R-:W-:Y:S01]  /*2220*/  LOP3.LUT R73, R68, 0xffffffe0, RZ, 0xc0, !PT ;  /* 0xffffffe044497812 */ /* 0x000fe200078ec0ff */
[----:B------:R-:W-:Y:S01]  /*2230*/  IMAD.MOV.U32 R56, RZ, RZ, 0x10 ;  /* 0x00000010ff387424 */ /* 0x000fe200078e00ff */
[C---:B------:R-:W-:Y:S01]  /*2240*/  LOP3.LUT P3, RZ, R8.reuse, 0x4, RZ, 0xc0, !PT ;  /* 0x0000000408ff7812 */ /* 0x040fe2000786c0ff */
[----:B------:R-:W-:Y:S01]  /*2250*/  IMAD.MOV.U32 R54, RZ, RZ, 0x20 ;  /* 0x00000020ff367424 */ /* 0x000fe200078e00ff */
[----:B------:R-:W-:Y:S01]  /*2260*/  LOP3.LUT P2, RZ, R8, 0x2, RZ, 0xc0, !PT ;  /* 0x0000000208ff7812 */ /* 0x000fe2000784c0ff */
[----:B------:R-:W-:Y:S01]  /*2270*/  IMAD.SHL.U32 R200, R64, 0x10, RZ ;  /* 0x0000001040c87824 */ /* 0x000fe200078e00ff */
[----:B------:R-:W-:Y:S01]  /*2280*/  LOP3.LUT R55, R6, 0xfffffe00, R55, 0xf8, !PT ;  /* 0xfffffe0006377812 */ /* 0x000fe200078ef837 */
[----:B------:R-:W-:Y:S01]  /*2290*/  IMAD.SHL.U32 R198, R66, 0x10, RZ ;  /* 0x0000001042c67824 */ /* 0x000fe200078e00ff */
[----:B------:R-:W-:Y:S01]  /*22a0*/  SHF.L.U64.HI R201, R64, 0x4, R65 ;  /* 0x0000000440c97819 */ /* 0x000fe20000010241 */
[----:B------:R-:W-:Y:S01]  /*22b0*/  IMAD.IADD R73, R72, 0x1, -R73 ;  /* 0x0000000148497824 */ /* 0x000fe200078e0a49 */
[----:B------:R-:W-:Y:S01]  /*22c0*/  SHF.L.U64.HI R199, R66, 0x4, R67 ;  /* 0x0000000442c77819 */ /* 0x000fe20000010243 */
[----:B------:R-:W-:Y:S01]  /*22d0*/  IMAD.SHL.U32 R77, R70, 0x4, RZ ;  /* 0x00000004464d7824 */ /* 0x000fe200078e00ff */
[----:B------:R-:W-:-:S02]  /*22e0*/  SHF.R.S32.HI R68, RZ, 0x5, R68 ;  /* 0x00000005ff447819 */ /* 0x000fc40000011444 */
[----:B------:R-:W-:Y:S02]  /*22f0*/  SEL R56, R56, 0xfffffff0, !P2 ;  /* 0xfffffff038387807 */ /* 0x000fe40005000000 */
        /* <DEDUP_REMOVED lines=12> */
[----:B------:R-:W-:-:S03]  /*23c0*/  SHF.R.S32.HI R3, RZ, 0x1f, R207 ;  /* 0x0000001fff037819 */ /* 0x000fc600000114cf */
[----:B------:R-:W-:Y:S01]  /*23d0*/  IMAD.X R25, R15, 0x1, R11, P0 ;  /* 0x000000010f197824 */ /* 0x000fe200000e060b */
[----:B------:R-:W-:Y:S01]  /*23e0*/  IADD3 R11, R14, 0x40, RZ ;  /* 0x000000400e0b7810 */ /* 0x000fe20007ffe0ff */
[----:B------:R-:W-:-:S03]  /*23f0*/  IMAD R2, R22, R3, R2 ;  /* 0x0000000316027224 */ /* 0x000fc600078e0202 */
[-C--:B----4-:R-:W-:Y:S01]  /*2400*/  ISETP.GE.AND P0, PT, R11, R79.reuse, PT ;  /* 0x0000004f0b00720c */ /* 0x090fe20003f06270 */
[----:B------:R-:W-:Y:S01]  /*2410*/  IMAD.WIDE.U32 R22, R207, R22, R24 ;  /* 0x00000016cf167225 */ /* 0x000fe200078e0018 */
[-C--:B------:R-:W-:Y:S02]  /*2420*/  ISETP.GE.AND P1, PT, R14, R79.reuse, PT ;  /* 0x0000004f0e00720c */ /* 0x080fe40003f26270 */
[----:B------:R-:W-:Y:S01]  /*2430*/  SEL R3, RZ, 0xffffffff, P0 ;  /* 0xffffffffff037807 */ /* 0x000fe20000000000 */
[----:B------:R-:W-:Y:S01]  /*2440*/  IMAD.IADD R23, R23, 0x1, R2 ;  /* 0x0000000117177824 */ /* 0x000fe200078e0202 */
[----:B------:R-:W-:Y:S02]  /*2450*/  SEL R2, RZ, 0x1, P1 ;  /* 0x00000001ff027807 */ /* 0x000fe40000800000 */
[----:B------:R-:W-:Y:S01]  /*2460*/  ISETP.GE.AND P1, PT, R10, R79, PT ;  /* 0x0000004f0a00720c */ /* 0x000fe20003f26270 */
[----:B------:R-:W-:-:S03]  /*2470*/  IMAD.SHL.U32 R3, R3, 0x2, RZ ;  /* 0x0000000203037824 */ /* 0x000fc600078e00ff */
[----:B------:R-:W-:Y:S02]  /*2480*/  SEL R74, RZ, 0x4, P1 ;  /* 0x00000004ff4a7807 */ /* 0x000fe40000800000 */
[----:B------:R-:W-:Y:S02]  /*2490*/  LOP3.LUT R3, R3, 0x2, R2, 0xe2, !PT ;  /* 0x0000000203037812 */ /* 0x000fe400078ee202 */
        /* <DEDUP_REMOVED lines=11> */
[----:B------:R-:W-:-:S04]  /*2550*/  IMAD.WIDE.U32 R158, R162, R64, R158 ;  /* 0x00000040a29e7225 */ /* 0x000fc800078e009e */
[----:B------:R-:W-:Y:S01]  /*2560*/  IMAD R171, R168, R173, R171 ;  /* 0x000000ada8ab7224 */ /* 0x000fe200078e02ab */
[----:B------:R-:W-:Y:S01]  /*2570*/  LEA R204, P0, R158, R166, 0x1 ;  /* 0x000000a69ecc7211 */ /* 0x000fe200078008ff */
[----:B------:R-:W-:Y:S02]  /*2580*/  IMAD.IADD R161, R159, 0x1, R161 ;  /* 0x000000019fa17824 */ /* 0x000fe400078e02a1 */
[----:B------:R-:W-:-:S03]  /*2590*/  IMAD.WIDE.U32 R168, R168, R172, R22 ;  /* 0x000000aca8a87225 */ /* 0x000fc600078e0016 */
[----:B------:R-:W-:Y:S01]  /*25a0*/  LEA.HI.X R203, R158, R167, R161, 0x1, P0 ;  /* 0x000000a79ecb7211 */ /* 0x000fe200000f0ca1 */
[----:B------:R-:W-:Y:S02]  /*25b0*/  @!P4 IMAD.MOV.U32 R20, RZ, RZ, RZ ;  /* 0x000000ffff14c224 */ /* 0x000fe400078e00ff */
        /* <DEDUP_REMOVED lines=154> */
.L_x_3035:
        /* <DEDUP_REMOVED lines=18> */
.L_x_2943:
[----:B------:R-:W-:Y:S05]  /*3080*/  BSYNC B0 ;  /* 0x0000000000007941 */ /* 0x000fea0003800000 */
.L_x_2942:
        /* <DEDUP_REMOVED lines=18> */
.L_x_2945:
[----:B------:R-:W-:Y:S05]  /*31b0*/  BSYNC B0 ;  /* 0x0000000000007941 */ /* 0x000fea0003800000 */
.L_x_2944:
        /* <DEDUP_REMOVED lines=18> */
.L_x_2947:
[----:B------:R-:W-:Y:S05]  /*32e0*/  BSYNC B0 ;  /* 0x0000000000007941 */ /* 0x000fea0003800000 */
.L_x_2946:
        /* <DEDUP_REMOVED lines=18> */
.L_x_2949:
[----:B------:R-:W-:Y:S05]  /*3410*/  BSYNC B0 ;  /* 0x0000000000007941 */ /* 0x000fea0003800000 */
.L_x_2948:
        /* <DEDUP_REMOVED lines=65> */
.L_x_2956:
[----:B------:R-:W-:Y:S05]  /*3830*/  BSYNC B0 ;  /* 0x0000000000007941 */ /* 0x000fea0003800000 */
.L_x_2955:
        /* <DEDUP_REMOVED lines=50> */
.L_x_2958:
[----:B------:R-:W-:Y:S05]  /*3b60*/  BSYNC B0 ;  /* 0x0000000000007941 */ /* 0x000fea0003800000 */
.L_x_2957:
        /* <DEDUP_REMOVED lines=49> */
.L_x_2954:
[----:B------:R-:W-:Y:S05]  /*3e80*/  BSYNC B1 ;  /* 0x0000000000017941 */ /* 0x000fea0003800000 */
.L_x_2953:
        /* <DEDUP_REMOVED lines=63> */
.L_x_2962:
[----:B------:R-:W-:Y:S05]  /*4280*/  BSYNC B0 ;  /* 0x0000000000007941 */ /* 0x000fea0003800000 */
.L_x_2961:
        /* <DEDUP_REMOVED lines=53> */
.L_x_2964:
[----:B------:R-:W-:Y:S05]  /*45e0*/  BSYNC B0 ;  /* 0x0000000000007941 */ /* 0x000fea0003800000 */
.L_x_2963:
        /* <DEDUP_REMOVED lines=52> */
.L_x_2960:
[----:B------:R-:W-:Y:S05]  /*4930*/  BSYNC B1 ;  /* 0x0000000000017941 */ /* 0x000fea0003800000 */
.L_x_2959:
        /* <DEDUP_REMOVED lines=63> */
.L_x_2968:
[----:B------:R-:W-:Y:S05]  /*4d30*/  BSYNC B0 ;  /* 0x0000000000007941 */ /* 0x000fea0003800000 */
.L_x_2967:
        /* <DEDUP_REMOVED lines=53> */
.L_x_2970:
[----:B------:R-:W-:Y:S05]  /*5090*/  BSYNC B0 ;  /* 0x0000000000007941 */ /* 0x000fea0003800000 */
.L_x_2969:
        /* <DEDUP_REMOVED lines=52> */
.L_x_2966:
[----:B------:R-:W-:Y:S05]  /*53e0*/  BSYNC B1 ;  /* 0x0000000000017941 */ /* 0x000fea0003800000 */
.L_x_2965:
        /* <DEDUP_REMOVED lines=65> */
.L_x_2974:
[----:B------:R-:W-:Y:S05]  /*5800*/  BSYNC B0 ;  /* 0x0000000000007941 */ /* 0x000fea0003800000 */
.L_x_2973:
        /* <DEDUP_REMOVED lines=53> */
.L_x_2976:
[----:B------:R-:W-:Y:S05]  /*5b60*/  BSYNC B0 ;  /* 0x0000000000007941 */ /* 0x000fea0003800000 */
.L_x_2975:
        /* <DEDUP_REMOVED lines=52> */
.L_x_2972:
[----:B------:R-:W-:Y:S05]  /*5eb0*/  BSYNC B1 ;  /* 0x0000000000017941 */ /* 0x000fea0003800000 */
.L_x_2971:
[----:B------:R-:W2:Y:S02]  /*5ec0*/  LD.E R3, [R18.64+0xd0] ;  /* 0x0000d00612037980 */ /* 0x000ea4000c101900 */
[----:B--2---:R-:W-:Y:S05]  /*5ed0*/  IMAD.U32 R3, R3, -0x20, RZ ;  /* 0xffffffe003037824 */ /* 0x004fea00078e00ff */
[C---:B------:R-:W-:Y:S02]  /*5ee0*/  LEA R16, P1, R3.reuse, R16, 0x1 ;  /* 0x0000001003107211 */ /* 0x040fe400078208ff */
[C---:B------:R-:W-:Y:S02]  /*5ef0*/  LEA R58, P0, R3.reuse, R58, 0x1 ;  /* 0x0000003a033a7211 */ /* 0x040fe400078008ff */
[C---:B------:R-:W-:Y:S02]  /*5f00*/  LEA.HI.X.SX32 R17, R3.reuse, R17, 0x1, P1 ;  /* 0x0000001103117211 */ /* 0x040fe400008f0eff */
[----:B------:R-:W-:Y:S01]  /*5f10*/  LEA.HI.X.SX32 R59, R3, R59, 0x1, P0 ;  /* 0x0000003b033b7211 */ /* 0x000fe200000f0eff */
[----:B------:R-:W-:-:S05]  /*5f20*/  BRA `(.L_x_2977) ;  /* 0x00004ec000007947 */ /* 0x000fca0003800000 */
.L_x_2952:
        /* <DEDUP_REMOVED lines=89> */
.L_x_2983:
[----:B------:R-:W-:Y:S05]  /*64c0*/  BSYNC B0 ;  /* 0x0000000000007941 */ /* 0x000fea0003800000 */
.L_x_2982:
[----:B-----5:R2:W-:Y:S02]  /*64d0*/  ST.E.128 [R126.64], R48 ;  /* 0x000000307e007985 */ /* 0x0205e4000c101d06 */
.L_x_2981:
[----:B------:R-:W-:Y:S05]  /*64e0*/  BSYNC B1 ;  /* 0x0000000000017941 */ /* 0x000fea0003800000 */
.L_x_2980:
        /* <DEDUP_REMOVED lines=87> */
.L_x_2987:
[----:B------:R-:W-:Y:S05]  /*6a60*/  BSYNC B0 ;  /* 0x0000000000007941 */ /* 0x000fea0003800000 */
.L_x_2986:
[----:B-----5:R3:W-:Y:S02]  /*6a70*/  ST.E.128 [R126.64+0x80], R48 ;  /* 0x000080307e007985 */ /* 0x0207e4000c101d06 */
.L_x_2985:
[----:B------:R-:W-:Y:S05]  /*6a80*/  BSYNC B1 ;  /* 0x0000000000017941 */ /* 0x000fea0003800000 */
.L_x_2984:
        /* <DEDUP_REMOVED lines=86> */
.L_x_2989:
[----:B------:R-:W-:Y:S05]  /*6ff0*/  BSYNC B0 ;  /* 0x0000000000007941 */ /* 0x000fea0003800000 */
.L_x_2988:
[----:B-----5:R3:W-:Y:S02]  /*7000*/  ST.E.128 [R126.64+0x100], R48 ;  /* 0x000100307e007985 */ /* 0x0207e4000c101d06 */
.L_x_2979:
[----:B------:R-:W-:Y:S05]  /*7010*/  BSYNC B2 ;  /* 0x0000000000027941 */ /* 0x000fea0003800000 */
.L_x_2978:
        /* <DEDUP_REMOVED lines=97> */
.L_x_2995:
[----:B------:R-:W-:Y:S05]  /*7630*/  BSYNC B0 ;  /* 0x0000000000007941 */ /* 0x000fea0003800000 */
.L_x_2994:
[C---:B------:R-:W-:Y:S04]  /*7640*/  LEA R2, P0, R200.reuse, R126, 0x1 ;  /* 0x0000007ec8027211 */ /* 0x040fe800078008ff */
[----:B------:R-:W-:Y:S05]  /*7650*/  LEA.HI.X R3, R200, R127, R201, 0x1, P0 ;  /* 0x0000007fc8037211 */ /* 0x000fea00000f0cc9 */
[----:B-----5:R3:W-:Y:S04]  /*7660*/  ST.E.128 [R2.64], R48 ;  /* 0x0000003002007985 */ /* 0x0207e8000c101d06 */
.L_x_2993:
[----:B------:R-:W-:Y:S05]  /*7670*/  BSYNC B1 ;  /* 0x0000000000017941 */ /* 0x000fea0003800000 */
.L_x_2992:
        /* <DEDUP_REMOVED lines=92> */
.L_x_2999:
[----:B------:R-:W-:Y:S05]  /*7c40*/  BSYNC B0 ;  /* 0x0000000000007941 */ /* 0x000fea0003800000 */
.L_x_2998:
[C---:B------:R-:W-:Y:S04]  /*7c50*/  LEA R2, P0, R93.reuse, R126, 0x1 ;  /* 0x0000007e5d027211 */ /* 0x040fe800078008ff */
[----:B------:R-:W-:Y:S05]  /*7c60*/  LEA.HI.X R3, R93, R127, R92, 0x1, P0 ;  /* 0x0000007f5d037211 */ /* 0x000fea00000f0c5c */
[----:B-----5:R3:W-:Y:S04]  /*7c70*/  ST.E.128 [R2.64], R48 ;  /* 0x0000003002007985 */ /* 0x0207e8000c101d06 */
.L_x_2997:
[----:B------:R-:W-:Y:S05]  /*7c80*/  BSYNC B1 ;  /* 0x0000000000017941 */ /* 0x000fea0003800000 */
.L_x_2996:
        /* <DEDUP_REMOVED lines=91> */
.L_x_3001:
[----:B------:R-:W-:Y:S05]  /*8240*/  BSYNC B0 ;  /* 0x0000000000007941 */ /* 0x000fea0003800000 */
.L_x_3000:
[C---:B------:R-:W-:Y:S04]  /*8250*/  LEA R2, P0, R89.reuse, R126, 0x1 ;  /* 0x0000007e59027211 */ /* 0x040fe800078008ff */
[----:B------:R-:W-:Y:S05]  /*8260*/  LEA.HI.X R3, R89, R127, R88, 0x1, P0 ;  /* 0x0000007f59037211 */ /* 0x000fea00000f0c58 */
[----:B-----5:R3:W-:Y:S04]  /*8270*/  ST.E.128 [R2.64], R48 ;  /* 0x0000003002007985 */ /* 0x0207e8000c101d06 */
.L_x_2991:
[----:B------:R-:W-:Y:S05]  /*8280*/  BSYNC B2 ;  /* 0x0000000000027941 */ /* 0x000fea0003800000 */
.L_x_2990:
        /* <DEDUP_REMOVED lines=97> */
.L_x_3007:
[----:B------:R-:W-:Y:S05]  /*88a0*/  BSYNC B0 ;  /* 0x0000000000007941 */ /* 0x000fea0003800000 */
.L_x_3006:
[C---:B------:R-:W-:Y:S04]  /*88b0*/  LEA R2, P0, R94.reuse, R126, 0x1 ;  /* 0x0000007e5e027211 */ /* 0x040fe800078008ff */
[----:B------:R-:W-:Y:S05]  /*88c0*/  LEA.HI.X R3, R94, R127, R95, 0x1, P0 ;  /* 0x0000007f5e037211 */ /* 0x000fea00000f0c5f */
[----:B-----5:R3:W-:Y:S04]  /*88d0*/  ST.E.128 [R2.64], R48 ;  /* 0x0000003002007985 */ /* 0x0207e8000c101d06 */
.L_x_3005:
[----:B------:R-:W-:Y:S05]  /*88e0*/  BSYNC B1 ;  /* 0x0000000000017941 */ /* 0x000fea0003800000 */
.L_x_3004:
        /* <DEDUP_REMOVED lines=92> */
.L_x_3011:
[----:B------:R-:W-:Y:S05]  /*8eb0*/  BSYNC B0 ;  /* 0x0000000000007941 */ /* 0x000fea0003800000 */
.L_x_3010:
[C---:B------:R-:W-:Y:S04]  /*8ec0*/  LEA R2, P0, R91.reuse, R126, 0x1 ;  /* 0x0000007e5b027211 */ /* 0x040fe800078008ff */
[----:B------:R-:W-:Y:S05]  /*8ed0*/  LEA.HI.X R3, R91, R127, R90, 0x1, P0 ;  /* 0x0000007f5b037211 */ /* 0x000fea00000f0c5a */
[----:B-----5:R3:W-:Y:S04]  /*8ee0*/  ST.E.128 [R2.64], R48 ;  /* 0x0000003002007985 */ /* 0x0207e8000c101d06 */
.L_x_3009:
[----:B------:R-:W-:Y:S05]  /*8ef0*/  BSYNC B1 ;  /* 0x0000000000017941 */ /* 0x000fea0003800000 */
.L_x_3008:
        /* <DEDUP_REMOVED lines=91> */
.L_x_3013:
[----:B------:R-:W-:Y:S05]  /*94b0*/  BSYNC B0 ;  /* 0x0000000000007941 */ /* 0x000fea0003800000 */
.L_x_3012:
[C---:B------:R-:W-:Y:S04]  /*94c0*/  LEA R2, P0, R87.reuse, R126, 0x1 ;  /* 0x0000007e57027211 */ /* 0x040fe800078008ff */
[----:B------:R-:W-:Y:S05]  /*94d0*/  LEA.HI.X R3, R87, R127, R86, 0x1, P0 ;  /* 0x0000007f57037211 */ /* 0x000fea00000f0c56 */
[----:B-----5:R3:W-:Y:S04]  /*94e0*/  ST.E.128 [R2.64], R48 ;  /* 0x0000003002007985 */ /* 0x0207e8000c101d06 */
.L_x_3003:
[----:B------:R-:W-:Y:S05]  /*94f0*/  BSYNC B2 ;  /* 0x0000000000027941 */ /* 0x000fea0003800000 */
.L_x_3002:
        /* <DEDUP_REMOVED lines=98> */
.L_x_3019:
[----:B------:R-:W-:Y:S05]  /*9b20*/  BSYNC B0 ;  /* 0x0000000000007941 */ /* 0x000fea0003800000 */
.L_x_3018:
[----:B------:R-:W-:Y:S02]  /*9b30*/  IMAD R0, R65, 0x60, RZ ;  /* 0x0000006041007824 */ /* 0x000fe400078e02ff */
[----:B------:R-:W-:Y:S05]  /*9b40*/  IMAD.WIDE.U32 R2, R64, 0x60, R126 ;  /* 0x0000006040027825 */ /* 0x000fea00078e007e */
[----:B------:R-:W-:Y:S05]  /*9b50*/  IADD3 R3, R3, R0, RZ ;  /* 0x0000000003037210 */ /* 0x000fea0007ffe0ff */
[----:B-----5:R3:W-:Y:S02]  /*9b60*/  ST.E.128 [R2.64], R48 ;  /* 0x0000003002007985 */ /* 0x0207e4000c101d06 */
.L_x_3017:
[----:B------:R-:W-:Y:S05]  /*9b70*/  BSYNC B1 ;  /* 0x0000000000017941 */ /* 0x000fea0003800000 */
.L_x_3016:
        /* <DEDUP_REMOVED lines=92> */
.L_x_3023:
[----:B------:R-:W-:Y:S05]  /*a140*/  BSYNC B0 ;  /* 0x0000000000007941 */ /* 0x000fea0003800000 */
.L_x_3022:
[C---:B------:R-:W-:Y:S04]  /*a150*/  LEA R2, P0, R85.reuse, R126, 0x1 ;  /* 0x0000007e55027211 */ /* 0x040fe800078008ff */
[----:B------:R-:W-:Y:S05]  /*a160*/  LEA.HI.X R3, R85, R127, R84, 0x1, P0 ;  /* 0x0000007f55037211 */ /* 0x000fea00000f0c54 */
[----:B-----5:R3:W-:Y:S04]  /*a170*/  ST.E.128 [R2.64], R48 ;  /* 0x0000003002007985 */ /* 0x0207e8000c101d06 */
.L_x_3021:
[----:B------:R-:W-:Y:S05]  /*a180*/  BSYNC B1 ;  /* 0x0000000000017941 */ /* 0x000fea0003800000 */
.L_x_3020:
        /* <DEDUP_REMOVED lines=91> */
.L_x_3025:
[----:B------:R-:W-:Y:S05]  /*a740*/  BSYNC B0 ;  /* 0x0000000000007941 */ /* 0x000fea0003800000 */
.L_x_3024:
[C---:B------:R-:W-:Y:S04]  /*a750*/  LEA R2, P0, R83.reuse, R126, 0x1 ;  /* 0x0000007e53027211 */ /* 0x040fe800078008ff */
[----:B------:R-:W-:Y:S05]  /*a760*/  LEA.HI.X R3, R83, R127, R82, 0x1, P0 ;  /* 0x0000007f53037211 */ /* 0x000fea00000f0c52 */
[----:B-----5:R3:W-:Y:S04]  /*a770*/  ST.E.128 [R2.64], R48 ;  /* 0x0000003002007985 */ /* 0x0207e8000c101d06 */
.L_x_3015:
[----:B------:R-:W-:Y:S05]  /*a780*/  BSYNC B2 ;  /* 0x0000000000027941 */ /* 0x000fea0003800000 */
.L_x_3014:
[----:B---3--:R-:W3:Y:S02]  /*a790*/  LD.E R3, [R18.64+0xd0] ;  /* 0x0000d00612037980 */ /* 0x008ee4000c101900 */
[----:B---3--:R-:W-:Y:S05]  /*a7a0*/  IMAD.U32 R3, R3, -0x20, RZ ;  /* 0xffffffe003037824 */ /* 0x008fea00078e00ff */
[C---:B------:R-:W-:Y:S02]  /*a7b0*/  LEA R124, P1, R3.reuse, R124, 0x1 ;  /* 0x0000007c037c7211 */ /* 0x040fe400078208ff */
[C---:B------:R-:W-:Y:S02]  /*a7c0*/  LEA R122, P0, R3.reuse, R122, 0x1 ;  /* 0x0000007a037a7211 */ /* 0x040fe400078008ff */
[C---:B------:R-:W-:Y:S02]  /*a7d0*/  LEA.HI.X.SX32 R125, R3.reuse, R125, 0x1, P1 ;  /* 0x0000007d037d7211 */ /* 0x040fe400008f0eff */
[----:B------:R-:W-:Y:S01]  /*a7e0*/  LEA.HI.X.SX32 R123, R3, R123, 0x1, P0 ;  /* 0x0000007b037b7211 */ /* 0x000fe200000f0eff */
[----:B------:R-:W-:-:S05]  /*a7f0*/  BRA `(.L_x_2977) ;  /* 0x000005f000007947 */ /* 0x000fca0003800000 */
.L_x_2951:
        /* <DEDUP_REMOVED lines=11> */
.L_x_3027:
[----:B------:R-:W-:Y:S05]  /*a8b0*/  BSYNC B0 ;  /* 0x0000000000007941 */ /* 0x000fea0003800000 */
.L_x_3026:
        /* <DEDUP_REMOVED lines=27> */
.L_x_3029:
[----:B------:R-:W-:Y:S05]  /*aa70*/  BSYNC B0 ;  /* 0x0000000000007941 */ /* 0x000fea0003800000 */
.L_x_3028:
        /* <DEDUP_REMOVED lines=27> */
.L_x_3031:
[----:B------:R-:W-:Y:S05]  /*ac30*/  BSYNC B0 ;  /* 0x0000000000007941 */ /* 0x000fea0003800000 */
.L_x_3030:
        /* <DEDUP_REMOVED lines=27> */
.L_x_2977:
[----:B------:R-:W-:Y:S05]  /*adf0*/  BSYNC B3 ;  /* 0x0000000000037941 */ /* 0x000fea0003800000 */
.L_x_2950:
        /* <DEDUP_REMOVED lines=89> */
.L_x_3033:
        /* <DEDUP_REMOVED lines=8> */
.L_x_3034:
[----:B------:R-:W-:Y:S05]  /*b410*/  BSYNC B0 ;  /* 0x0000000000007941 */ /* 0x000fea0003800000 */
.L_x_3032:
[----:B------:R-:W-:Y:S04]  /*b420*/  IADD3 R9, R9, -0x1, RZ ;  /* 0xffffffff09097810 */ /* 0x000fe80007ffe0ff */
[----:B------:R-:W-:Y:S11]  /*b430*/  ISETP.GT.AND P0, PT, R9, R96, PT ;  /* 0x000000600900720c */ /* 0x000ff60003f04270 */
[----:B------:R-:W-:Y:S02]  /*b440*/  @!UPT UIADD3 URZ, URZ, URZ, URZ ;  /* 0x0000003f3f3ff290 */ /* 0x000fe4000fffe03f */
[----:B------:R-:W-:-:S05]  /*b450*/  @P0 BRA `(.L_x_3035) ;  /* 0xffff7b0000000947 */ /* 0x000fca000383ffff */
.L_x_2941:
        /* <DEDUP_REMOVED lines=108> */
.L_x_3044:
[----:B------:R-:W-:Y:S05]  /*bb20*/  BSYNC B0 ;  /* 0x0000000000007941 */ /* 0x000fea0003800000 */
.L_x_3043:
[----:B-----5:R3:W-:Y:S02]  /*bb30*/  STS.128 [R212], R20 ;  /* 0x00000014d4007388 */ /* 0x0207e40000000c00 */
.L_x_3042:
[----:B------:R-:W-:Y:S05]  /*bb40*/  BSYNC B1 ;  /* 0x0000000000017941 */ /* 0x000fea0003800000 */
.L_x_3041:
        /* <DEDUP_REMOVED lines=47> */
.L_x_3048:
[----:B------:R-:W-:Y:S05]  /*be40*/  BSYNC B0 ;  /* 0x0000000000007941 */ /* 0x000fea0003800000 */
.L_x_3047:
[----:B-----5:R1:W-:Y:S02]  /*be50*/  STS.128 [R212+0x2000], R20 ;  /* 0x00200014d4007388 */ /* 0x0203e40000000c00 */
.L_x_3046:
[----:B------:R-:W-:Y:S05]  /*be60*/  BSYNC B1 ;  /* 0x0000000000017941 */ /* 0x000fea0003800000 */
.L_x_3045:
        /* <DEDUP_REMOVED lines=46> */
.L_x_3050:
[----:B------:R-:W-:Y:S05]  /*c150*/  BSYNC B0 ;  /* 0x0000000000007941 */ /* 0x000fea0003800000 */
.L_x_3049:
[----:B-----5:R3:W-:Y:S02]  /*c160*/  STS.128 [R212+0x4000], R20 ;  /* 0x00400014d4007388 */ /* 0x0207e40000000c00 */
.L_x_3040:
[----:B------:R-:W-:Y:S05]  /*c170*/  BSYNC B2 ;  /* 0x0000000000027941 */ /* 0x000fea0003800000 */
.L_x_3039:
        /* <DEDUP_REMOVED lines=61> */
.L_x_3056:
[----:B------:R-:W-:Y:S05]  /*c550*/  BSYNC B0 ;  /* 0x0000000000007941 */ /* 0x000fea0003800000 */
.L_x_3055:
[----:B-----5:R3:W-:Y:S02]  /*c560*/  STS.128 [R212+0x800], R20 ;  /* 0x00080014d4007388 */ /* 0x0207e40000000c00 */
.L_x_3054:
[----:B------:R-:W-:Y:S05]  /*c570*/  BSYNC B1 ;  /* 0x0000000000017941 */ /* 0x000fea0003800000 */
.L_x_3053:
        /* <DEDUP_REMOVED lines=48> */
.L_x_3060:
[----:B------:R-:W-:Y:S05]  /*c880*/  BSYNC B0 ;  /* 0x0000000000007941 */ /* 0x000fea0003800000 */
.L_x_3059:
[----:B-----5:R3:W-:Y:S02]  /*c890*/  STS.128 [R212+0x2800], R20 ;  /* 0x00280014d4007388 */ /* 0x0207e40000000c00 */
.L_x_3058:
[----:B------:R-:W-:Y:S05]  /*c8a0*/  BSYNC B1 ;  /* 0x0000000000017941 */ /* 0x000fea0003800000 */
.L_x_3057:
        /* <DEDUP_REMOVED lines=45> */
.L_x_3062:
[----:B------:R-:W-:Y:S05]  /*cb80*/  BSYNC B0 ;  /* 0x0000000000007941 */ /* 0x000fea0003800000 */
.L_x_3061:
[----:B-----5:R1:W-:Y:S02]  /*cb90*/  STS.128 [R212+0x4800], R44 ;  /* 0x0048002cd4007388 */ /* 0x0203e40000000c00 */
.L_x_3052:
[----:B------:R-:W-:Y:S05]  /*cba0*/  BSYNC B2 ;  /* 0x0000000000027941 */ /* 0x000fea0003800000 */
.L_x_3051:
        /* <DEDUP_REMOVED lines=61> */
.L_x_3068:
[----:B------:R-:W-:Y:S05]  /*cf80*/  BSYNC B0 ;  /* 0x0000000000007941 */ /* 0x000fea0003800000 */
.L_x_3067:
[----:B-----5:R1:W-:Y:S02]  /*cf90*/  STS.128 [R212+0x1000], R20 ;  /* 0x00100014d4007388 */ /* 0x0203e40000000c00 */
.L_x_3066:
[----:B------:R-:W-:Y:S05]  /*cfa0*/  BSYNC B1 ;  /* 0x0000000000017941 */ /* 0x000fea0003800000 */
.L_x_3065:
        /* <DEDUP_REMOVED lines=47> */
.L_x_3072:
[----:B------:R-:W-:Y:S05]  /*d2a0*/  BSYNC B0 ;  /* 0x0000000000007941 */ /* 0x000fea0003800000 */
.L_x_3071:
[----:B-----5:R3:W-:Y:S02]  /*d2b0*/  STS.128 [R212+0x3000], R20 ;  /* 0x00300014d4007388 */ /* 0x0207e40000000c00 */
.L_x_3070:
[----:B------:R-:W-:Y:S05]  /*d2c0*/  BSYNC B1 ;  /* 0x0000000000017941 */ /* 0x000fea0003800000 */
.L_x_3069:
        /* <DEDUP_REMOVED lines=46> */
.L_x_3074:
[----:B------:R-:W-:Y:S05]  /*d5b0*/  BSYNC B0 ;  /* 0x0000000000007941 */ /* 0x000fea0003800000 */
.L_x_3073:
[----:B-----5:R3:W-:Y:S02]  /*d5c0*/  STS.128 [R212+0x5000], R20 ;  /* 0x00500014d4007388 */ /* 0x0207e40000000c00 */
.L_x_3064:
[----:B------:R-:W-:Y:S05]  /*d5d0*/  BSYNC B2 ;  /* 0x0000000000027941 */ /* 0x000fea0003800000 */
.L_x_3063:
        /* <DEDUP_REMOVED lines=59> */
.L_x_3079:
[----:B------:R-:W-:Y:S05]  /*d990*/  BSYNC B0 ;  /* 0x0000000000007941 */ /* 0x000fea0003800000 */
.L_x_3078:
[----:B-----5:R3:W-:Y:S02]  /*d9a0*/  STS.128 [R212+0x1800], R20 ;  /* 0x00180014d4007388 */ /* 0x0207e40000000c00 */
.L_x_3077:
[----:B------:R-:W-:Y:S05]  /*d9b0*/  BSYNC B1 ;  /* 0x0000000000017941 */ /* 0x000fea0003800000 */
.L_x_3076:
        /* <DEDUP_REMOVED lines=18> */
[C---:B---3--:R-:W-:Y:S02]  /*dae0*/  LOP3.LUT R20, R2.reuse, 0xffff0000, RZ, 0xc0, !PT ;  /* 0xffff000002147812 */ /* 0x048fe400078ec0ff */
[----:B------:R-:W-:Y:S02]  /*daf0*/  SHF.L.U32 R2, R2, 0x10, RZ ;  /* 0x0000001002027819 */ /* 0x000fe400000006ff */
[----:B--2---:R-:W-:Y:S01]  /*db00*/  LOP3.LUT R23, R12, 0xffff0000, RZ, 0xc0, !PT ;  /* 0xffff00000c177812 */ /* 0x004fe200078ec0ff */
[----:B------:R-:W-:Y:S01]  /*db10*/  FMUL.FTZ R14, R0, R20 ;  /* 0x00000014000e7220 */ /* 0x000fe20000410000 */
[----:B------:R-:W-:-:S02]  /*db20*/  SHF.L.U32 R12, R12, 0x10, RZ ;  /* 0x000000100c0c7819 */ /* 0x000fc400000006ff */
[----:B------:R-:W-:Y:S01]  /*db30*/  LOP3.LUT R15, R3, 0xffff0000, RZ, 0xc0, !PT ;  /* 0xffff0000030f7812 */ /* 0x000fe200078ec0ff */
[-C--:B------:R-:W-:Y:S01]  /*db40*/  FMUL.FTZ R0, R0, R23.reuse ;  /* 0x0000001700007220 */ /* 0x080fe20000410000 */
[----:B------:R-:W-:Y:S01]  /*db50*/  LOP3.LUT R21, R13, 0xffff0000, RZ, 0xc0, !PT ;  /* 0xffff00000d157812 */ /* 0x000fe200078ec0ff */
[----:B------:R-:W-:Y:S01]  /*db60*/  FFMA.FTZ R14, R5, R23, -R14 ;  /* 0x00000017050e7223 */ /* 0x000fe2000001080e */
[----:B------:R-:W-:Y:S01]  /*db70*/  SHF.L.U32 R13, R13, 0x10, RZ ;  /* 0x000000100d0d7819 */ /* 0x000fe200000006ff */
[----:B------:R-:W-:Y:S02]  /*db80*/  FFMA.FTZ R5, R5, R20, R0 ;  /* 0x0000001405057223 */ /* 0x000fe40000010000 */
[----:B------:R-:W-:Y:S02]  /*db90*/  IMAD.U32 R3, R3, 0x10000, RZ ;  /* 0x0001000003037824 */ /* 0x000fe400078e00ff */
[C---:B------:R-:W-:Y:S02]  /*dba0*/  FMUL.FTZ R0, R29.reuse, R2 ;  /* 0x000000021d007220 */ /* 0x040fe40000410000 */
[----:B------:R-:W-:-:S02]  /*dbb0*/  FMUL.FTZ R29, R29, R12 ;  /* 0x0000000c1d1d7220 */ /* 0x000fc40000410000 */
[C---:B------:R-:W-:Y:S02]  /*dbc0*/  FMUL.FTZ R22, R26.reuse, R15 ;  /* 0x0000000f1a167220 */ /* 0x040fe40000410000 */
[----:B------:R-:W-:Y:S02]  /*dbd0*/  FMUL.FTZ R26, R26, R21 ;  /* 0x000000151a1a7220 */ /* 0x000fe40000410000 */
[C---:B------:R-:W-:Y:S02]  /*dbe0*/  FMUL.FTZ R20, R30.reuse, R3 ;  /* 0x000000031e147220 */ /* 0x040fe40000410000 */
[----:B------:R-:W-:Y:S02]  /*dbf0*/  FMUL.FTZ R30, R30, R13 ;  /* 0x0000000d1e1e7220 */ /* 0x000fe40000410000 */
[C---:B------:R-:W-:Y:S02]  /*dc00*/  FFMA.FTZ R0, R11.reuse, R12, -R0 ;  /* 0x0000000c0b007223 */ /* 0x040fe40000010800 */
[----:B------:R-:W-:-:S02]  /*dc10*/  FFMA.FTZ R29, R11, R2, R29 ;  /* 0x000000020b1d7223 */ /* 0x000fc4000001001d */
[C---:B------:R-:W-:Y:S01]  /*dc20*/  FFMA.FTZ R22, R28.reuse, R21, -R22 ;  /* 0x000000151c167223 */ /* 0x040fe20000010816 */
[----:B------:R-:W-:Y:S01]  /*dc30*/  F2FP.BF16.PACK_AB R21, R5, R14 ;  /* 0x0000000e0515723e */ /* 0x000fe200000010ff */
[----:B------:R-:W-:Y:S01]  /*dc40*/  FFMA.FTZ R15, R28, R15, R26 ;  /* 0x0000000f1c0f7223 */ /* 0x000fe2000001001a */
[----:B------:R-:W-:Y:S01]  /*dc50*/  F2FP.BF16.PACK_AB R0, R29, R0 ;  /* 0x000000001d00723e */ /* 0x000fe200000010ff */
[C---:B------:R-:W-:Y:S02]  /*dc60*/  FFMA.FTZ R20, R27.reuse, R13, -R20 ;  /* 0x0000000d1b147223 */ /* 0x040fe40000010814 */
[----:B------:R-:W-:Y:S01]  /*dc70*/  FFMA.FTZ R3, R27, R3, R30 ;  /* 0x000000031b037223 */ /* 0x000fe2000001001e */
[----:B------:R-:W-:-:S04]  /*dc80*/  F2FP.BF16.PACK_AB R23, R15, R22 ;  /* 0x000000160f17723e */ /* 0x000fc800000010ff */
[----:B------:R-:W-:Y:S02]  /*dc90*/  F2FP.BF16.PACK_AB R22, R3, R20 ;  /* 0x000000140316723e */ /* 0x000fe400000010ff */
[----:B------:R-:W-:Y:S02]  /*dca0*/  MOV R20, R0 ;  /* 0x0000000000147202 */ /* 0x000fe40000000f00 */
.L_x_3083:
[----:B------:R-:W-:Y:S05]  /*dcb0*/  BSYNC B0 ;  /* 0x0000000000007941 */ /* 0x000fea0003800000 */
.L_x_3082:
[----:B-----5:R3:W-:Y:S02]  /*dcc0*/  STS.128 [R212+0x3800], R20 ;  /* 0x00380014d4007388 */ /* 0x0207e40000000c00 */
.L_x_3081:
[----:B------:R-:W-:Y:S05]  /*dcd0*/  BSYNC B1 ;  /* 0x0000000000017941 */ /* 0x000fea0003800000 */
.L_x_3080:
        /* <DEDUP_REMOVED lines=17> */
[----:B---3--:R-:W-:Y:S02]  /*ddf0*/  LOP3.LUT R13, R2, 0xffff0000, RZ, 0xc0, !PT ;  /* 0xffff0000020d7812 */ /* 0x008fe400078ec0ff */
[----:B------:R-:W-:Y:S02]  /*de00*/  LOP3.LUT R9, R3, 0xffff0000, RZ, 0xc0, !PT ;  /* 0xffff000003097812 */ /* 0x000fe400078ec0ff */
[----:B--2---:R-:W-:Y:S01]  /*de10*/  LOP3.LUT R15, R10, 0xffff0000, RZ, 0xc0, !PT ;  /* 0xffff00000a0f7812 */ /* 0x004fe200078ec0ff */
[----:B------:R-:W-:Y:S01]  /*de20*/  FMUL.FTZ R12, R0, R13 ;  /* 0x0000000d000c7220 */ /* 0x000fe20000410000 */
[----:B------:R-:W-:Y:S01]  /*de30*/  LOP3.LUT R14, R11, 0xffff0000, RZ, 0xc0, !PT ;  /* 0xffff00000b0e7812 */ /* 0x000fe200078ec0ff */
[----:B------:R-:W-:Y:S01]  /*de40*/  IMAD.U32 R10, R10, 0x10000, RZ ;  /* 0x000100000a0a7824 */ /* 0x000fe200078e00ff */
[----:B------:R-:W-:Y:S01]  /*de50*/  SHF.L.U32 R2, R2, 0x10, RZ ;  /* 0x0000001002027819 */ /* 0x000fe200000006ff */
[-C--:B------:R-:W-:Y:S01]  /*de60*/  FMUL.FTZ R0, R0, R15.reuse ;  /* 0x0000000f00007220 */ /* 0x080fe20000410000 */
[----:B------:R-:W-:Y:S01]  /*de70*/  SHF.L.U32 R3, R3, 0x10, RZ ;  /* 0x0000001003037819 */ /* 0x000fe200000006ff */
[----:B------:R-:W-:Y:S01]  /*de80*/  FFMA.FTZ R12, R5, R15, -R12 ;  /* 0x0000000f050c7223 */ /* 0x000fe2000001080c */
[----:B------:R-:W-:Y:S01]  /*de90*/  SHF.L.U32 R11, R11, 0x10, RZ ;  /* 0x000000100b0b7819 */ /* 0x000fe200000006ff */
[----:B------:R-:W-:-:S02]  /*dea0*/  FFMA.FTZ R5, R5, R13, R0 ;  /* 0x0000000d05057223 */ /* 0x000fc40000010000 */
[----:B------:R-:W-:Y:S02]  /*deb0*/  FMUL.FTZ R16, R20, R9 ;  /* 0x0000000914107220 */ /* 0x000fe40000410000 */
[----:B------:R-:W-:Y:S01]  /*dec0*/  FMUL.FTZ R0, R40, R2 ;  /* 0x0000000228007220 */ /* 0x000fe20000410000 */
[----:B------:R-:W-:Y:S01]  /*ded0*/  F2FP.BF16.PACK_AB R41, R5, R12 ;  /* 0x0000000c0529723e */ /* 0x000fe200000010ff */
[----:B------:R-:W-:Y:S02]  /*dee0*/  FMUL.FTZ R13, R42, R3 ;  /* 0x000000032a0d7220 */ /* 0x000fe40000410000 */
[----:B------:R-:W-:Y:S02]  /*def0*/  FMUL.FTZ R20, R20, R14 ;  /* 0x0000000e14147220 */ /* 0x000fe40000410000 */
[----:B------:R-:W-:Y:S02]  /*df00*/  FMUL.FTZ R40, R40, R10 ;  /* 0x0000000a28287220 */ /* 0x000fe40000410000 */
[----:B------:R-:W-:-:S02]  /*df10*/  FMUL.FTZ R42, R42, R11 ;  /* 0x0000000b2a2a7220 */ /* 0x000fc40000410000 */
[----:B------:R-:W-:Y:S02]  /*df20*/  FFMA.FTZ R0, R7, R10, -R0 ;  /* 0x0000000a07007223 */ /* 0x000fe40000010800 */
        /* <DEDUP_REMOVED lines=8> */
.L_x_3085:
[----:B------:R-:W-:Y:S05]  /*dfb0*/  BSYNC B0 ;  /* 0x0000000000007941 */ /* 0x000fea0003800000 */
.L_x_3084:
[----:B-----5:R1:W-:Y:S01]  /*dfc0*/  STS.128 [R212+0x5800], R40 ;  /* 0x00580028d4007388 */ /* 0x0203e20000000c00 */
[----:B------:R-:W-:Y:S05]  /*dfd0*/  BRA `(.L_x_3075) ;  /* 0x00004dd000007947 */ /* 0x000fea0003800000 */
.L_x_3038:
        /* <DEDUP_REMOVED lines=89> */
.L_x_3091:
[----:B------:R-:W-:Y:S05]  /*e570*/  BSYNC B0 ;  /* 0x0000000000007941 */ /* 0x000fea0003800000 */
.L_x_3090:
[----:B-----5:R3:W-:Y:S02]  /*e580*/  STS.128 [R212], R32 ;  /* 0x00000020d4007388 */ /* 0x0207e40000000c00 */
.L_x_3089:
[----:B------:R-:W-:Y:S05]  /*e590*/  BSYNC B1 ;  /* 0x0000000000017941 */ /* 0x000fea0003800000 */
.L_x_3088:
        /* <DEDUP_REMOVED lines=87> */
.L_x_3095:
[----:B------:R-:W-:Y:S05]  /*eb10*/  BSYNC B0 ;  /* 0x0000000000007941 */ /* 0x000fea0003800000 */
.L_x_3094:
[----:B-----5:R1:W-:Y:S02]  /*eb20*/  STS.128 [R212+0x2000], R32 ;  /* 0x00200020d4007388 */ /* 0x0203e40000000c00 */
.L_x_3093:
[----:B------:R-:W-:Y:S05]  /*eb30*/  BSYNC B1 ;  /* 0x0000000000017941 */ /* 0x000fea0003800000 */
.L_x_3092:
        /* <DEDUP_REMOVED lines=86> */
.L_x_3097:
[----:B------:R-:W-:Y:S05]  /*f0a0*/  BSYNC B0 ;  /* 0x0000000000007941 */ /* 0x000fea0003800000 */
.L_x_3096:
[----:B-----5:R3:W-:Y:S02]  /*f0b0*/  STS.128 [R212+0x4000], R32 ;  /* 0x00400020d4007388 */ /* 0x0207e40000000c00 */
.L_x_3087:
[----:B------:R-:W-:Y:S05]  /*f0c0*/  BSYNC B2 ;  /* 0x0000000000027941 */ /* 0x000fea0003800000 */
.L_x_3086:
        /* <DEDUP_REMOVED lines=94> */
.L_x_3103:
[----:B------:R-:W-:Y:S05]  /*f6b0*/  BSYNC B0 ;  /* 0x0000000000007941 */ /* 0x000fea0003800000 */
.L_x_3102:
[----:B-----5:R3:W-:Y:S02]  /*f6c0*/  STS.128 [R212+0x800], R32 ;  /* 0x00080020d4007388 */ /* 0x0207e40000000c00 */
.L_x_3101:
[----:B------:R-:W-:Y:S05]  /*f6d0*/  BSYNC B1 ;  /* 0x0000000000017941 */ /* 0x000fea0003800000 */
.L_x_3100:
        /* <DEDUP_REMOVED lines=90> */
.L_x_3107:
[----:B------:R-:W-:Y:S05]  /*fc80*/  BSYNC B0 ;  /* 0x0000000000007941 */ /* 0x000fea0003800000 */
.L_x_3106:
[----:B-----5:R3:W-:Y:S02]  /*fc90*/  STS.128 [R212+0x2800], R32 ;  /* 0x00280020d4007388 */ /* 0x0207e40000000c00 */
.L_x_3105:
[----:B------:R-:W-:Y:S05]  /*fca0*/  BSYNC B1 ;  /* 0x0000000000017941 */ /* 0x000fea0003800000 */
.L_x_3104:
        /* <DEDUP_REMOVED lines=90> */
.L_x_3109:
[----:B------:R-:W-:Y:S05]  /*10250*/  BSYNC B0 ;  /* 0x0000000000007941 */ /* 0x000fea0003800000 */
.L_x_3108:
[----:B-----5:R1:W-:Y:S02]  /*10260*/  STS.128 [R212+0x4800], R20 ;  /* 0x00480014d4007388 */ /* 0x0203e40000000c00 */
.L_x_3099:
[----:B------:R-:W-:Y:S05]  /*10270*/  BSYNC B2 ;  /* 0x0000000000027941 */ /* 0x000fea0003800000 */
.L_x_3098:
        /* <DEDUP_REMOVED lines=95> */
.L_x_3115:
[----:B------:R-:W-:Y:S05]  /*10870*/  BSYNC B0 ;  /* 0x0000000000007941 */ /* 0x000fea0003800000 */
.L_x_3114:
[----:B-----5:R3:W-:Y:S02]  /*10880*/  STS.128 [R212+0x1000], R32 ;  /* 0x00100020d4007388 */ /* 0x0207e40000000c00 */
.L_x_3113:
[----:B------:R-:W-:Y:S05]  /*10890*/  BSYNC B1 ;  /* 0x0000000000017941 */ /* 0x000fea0003800000 */
.L_x_3112:
        /* <DEDUP_REMOVED lines=90> */
.L_x_3119:
[----:B------:R-:W-:Y:S05]  /*10e40*/  BSYNC B0 ;  /* 0x0000000000007941 */ /* 0x000fea0003800000 */
.L_x_3118:
[----:B-----5:R3:W-:Y:S02]  /*10e50*/  STS.128 [R212+0x3000], R32 ;  /* 0x00300020d4007388 */ /* 0x0207e40000000c00 */
.L_x_3117:
[----:B------:R-:W-:Y:S05]  /*10e60*/  BSYNC B1 ;  /* 0x0000000000017941 */ /* 0x000fea0003800000 */
.L_x_3116:
        /* <DEDUP_REMOVED lines=8> */
[----:B-1----:R-:W-:Y:S01]  /*10ef0*/  IMAD.MOV.U32 R21, RZ, RZ, RZ ;  /* 0x000000ffff157224 */ /* 0x002fe200078e00ff */
[----:B------:R-:W-:Y:S02]  /*10f00*/  LEA R3, R13, 0x80, 0x5 ;  /* 0x000000800d037811 */ /* 0x000fe400078e28ff */
        /* <DEDUP_REMOVED lines=13> */
[----:B---3--:R-:W-:-:S04]  /*10fe0*/  IADD3 R33, P1, R5, R4, RZ ;  /* 0x0000000405217210 */ /* 0x008fc80007f3e0ff */
        /* <DEDUP_REMOVED lines=12> */
[----:B------:R-:W-:Y:S01]  /*110b0*/  IMAD.U32 R25, R25, 0x10000, RZ ;  /* 0x0001000019197824 */ /* 0x000fe200078e00ff */
[C---:B--2---:R-:W-:Y:S01]  /*110c0*/  SHF.L.U32 R46, R28.reuse, 0x10, RZ ;  /* 0x000000101c2e7819 */ /* 0x044fe200000006ff */
[----:B------:R-:W-:Y:S01]  /*110d0*/  IMAD.U32 R45, R29, 0x10000, RZ ;  /* 0x000100001d2d7824 */ /* 0x000fe200078e00ff */
[----:B------:R-:W-:-:S02]  /*110e0*/  LOP3.LUT R47, R28, 0xffff0000, RZ, 0xc0, !PT ;  /* 0xffff00001c2f7812 */ /* 0x000fc400078ec0ff */
[----:B------:R-:W-:Y:S01]  /*110f0*/  LOP3.LUT R49, R29, 0xffff0000, RZ, 0xc0, !PT ;  /* 0xffff00001d317812 */ /* 0x000fe200078ec0ff */
[C---:B---3--:R-:W-:Y:S01]  /*11100*/  IMAD.U32 R27, R20.reuse, 0x10000, RZ ;  /* 0x00010000141b7824 */ /* 0x048fe200078e00ff */
[----:B------:R-:W-:Y:S02]  /*11110*/  LOP3.LUT R26, R20, 0xffff0000, RZ, 0xc0, !PT ;  /* 0xffff0000141a7812 */ /* 0x000fe400078ec0ff */
[C---:B------:R-:W-:Y:S02]  /*11120*/  SHF.L.U32 R20, R21.reuse, 0x10, RZ ;  /* 0x0000001015147819 */ /* 0x040fe400000006ff */
[----:B------:R-:W-:Y:S01]  /*11130*/  LOP3.LUT R44, R21, 0xffff0000, RZ, 0xc0, !PT ;  /* 0xffff0000152c7812 */ /* 0x000fe200078ec0ff */
[C---:B------:R-:W-:Y:S01]  /*11140*/  IMAD.U32 R21, R23.reuse, 0x10000, RZ ;  /* 0x0001000017157824 */ /* 0x040fe200078e00ff */
        /* <DEDUP_REMOVED lines=9> */
[----:B------:R-:W-:Y:S01]  /*111e0*/  FMUL.FTZ R46, R46, R27 ;  /* 0x0000001b2e2e7220 */ /* 0x000fe20000410000 */
[C---:B----4-:R-:W-:Y:S01]  /*111f0*/  SHF.L.U32 R27, R32.reuse, 0x10, RZ ;  /* 0x00000010201b7819 */ /* 0x050fe200000006ff */
[----:B------:R-:W-:Y:S01]  /*11200*/  FMUL.FTZ R47, R47, R26 ;  /* 0x0000001a2f2f7220 */ /* 0x000fe20000410000 */
[----:B------:R-:W-:Y:S01]  /*11210*/  LOP3.LUT R26, R32, 0xffff0000, RZ, 0xc0, !PT ;  /* 0xffff0000201a7812 */ /* 0x000fe200078ec0ff */
[----:B------:R-:W-:-:S02]  /*11220*/  IMAD.U32 R28, R31, 0x10000, RZ ;  /* 0x000100001f1c7824 */ /* 0x000fc400078e00ff */
[----:B------:R-:W-:Y:S02]  /*11230*/  @!P0 FADD.FTZ R43, -R43, -RZ ;  /* 0x800000ff2b2b8221 */ /* 0x000fe40000010100 */
[----:B------:R-:W-:Y:S02]  /*11240*/  @!P0 FADD.FTZ R22, -R22, -RZ ;  /* 0x800000ff16168221 */ /* 0x000fe40000010100 */
[----:B------:R-:W-:Y:S02]  /*11250*/  @!P0 FADD.FTZ R21, -R21, -RZ ;  /* 0x800000ff15158221 */ /* 0x000fe40000010100 */
[----:B------:R-:W-:Y:S02]  /*11260*/  @!P0 FADD.FTZ R20, -R20, -RZ ;  /* 0x800000ff14148221 */ /* 0x000fe40000010100 */
[----:B------:R-:W-:Y:S01]  /*11270*/  @!P0 FADD.FTZ R44, -R44, -RZ ;  /* 0x800000ff2c2c8221 */ /* 0x000fe20000010100 */
[----:B------:R-:W-:Y:S01]  /*11280*/  SHF.L.U32 R31, R34, 0x10, RZ ;  /* 0x00000010221f7819 */ /* 0x000fe200000006ff */
[----:B------:R-:W-:Y:S01]  /*11290*/  FMUL.FTZ R23, R30, R23 ;  /* 0x000000171e177220 */ /* 0x000fe20000410000 */
[----:B------:R-:W-:Y:S01]  /*112a0*/  LOP3.LUT R30, R34, 0xffff0000, RZ, 0xc0, !PT ;  /* 0xffff0000221e7812 */ /* 0x000fe200078ec0ff */
[----:B------:R-:W-:Y:S01]  /*112b0*/  FMUL.FTZ R43, R48, R43 ;  /* 0x0000002b302b7220 */ /* 0x000fe20000410000 */
[----:B------:R-:W-:Y:S01]  /*112c0*/  LOP3.LUT R32, R33, 0xffff0000, RZ, 0xc0, !PT ;  /* 0xffff000021207812 */ /* 0x000fe200078ec0ff */
[----:B------:R-:W-:Y:S01]  /*112d0*/  FMUL.FTZ R29, R29, R22 ;  /* 0x000000161d1d7220 */ /* 0x000fe20000410000 */
[----:B------:R-:W-:Y:S01]  /*112e0*/  LOP3.LUT R34, R35, 0xffff0000, RZ, 0xc0, !PT ;  /* 0xffff000023227812 */ /* 0x000fe200078ec0ff */
[----:B------:R-:W-:-:S02]  /*112f0*/  FMUL.FTZ R21, R28, R21 ;  /* 0x000000151c157220 */ /* 0x000fc40000410000 */
[----:B------:R-:W-:Y:S02]  /*11300*/  FMUL.FTZ R20, R45, R20 ;  /* 0x000000142d147220 */ /* 0x000fe40000410000 */
[----:B------:R-:W-:Y:S02]  /*11310*/  FMUL.FTZ R44, R49, R44 ;  /* 0x0000002c312c7220 */ /* 0x000fe40000410000 */
[----:B------:R-:W-:Y:S02]  /*11320*/  IMAD.U32 R22, R33, 0x10000, RZ ;  /* 0x0001000021167824 */ /* 0x000fe400078e00ff */
[----:B------:R-:W-:Y:S02]  /*11330*/  IMAD.U32 R28, R35, 0x10000, RZ ;  /* 0x00010000231c7824 */ /* 0x000fe400078e00ff */
[----:B------:R-:W-:Y:S02]  /*11340*/  FFMA.FTZ R5, R5, R27, R46 ;  /* 0x0000001b05057223 */ /* 0x000fe4000001002e */
[----:B------:R-:W-:-:S02]  /*11350*/  FFMA.FTZ R4, R4, R26, R47 ;  /* 0x0000001a04047223 */ /* 0x000fc4000001002f */
[----:B------:R-:W-:Y:S02]  /*11360*/  FFMA.FTZ R24, R24, R31, R43 ;  /* 0x0000001f18187223 */ /* 0x000fe4000001002b */
[----:B------:R-:W-:Y:S01]  /*11370*/  FFMA.FTZ R29, R16, R30, R29 ;  /* 0x0000001e101d7223 */ /* 0x000fe2000001001d */
[----:B------:R-:W-:Y:S01]  /*11380*/  F2FP.BF16.PACK_AB R4, R4, R5 ;  /* 0x000000050404723e */ /* 0x000fe200000010ff */
[----:B------:R-:W-:Y:S02]  /*11390*/  FFMA.FTZ R20, R25, R22, R20 ;  /* 0x0000001619147223 */ /* 0x000fe40000010014 */
[----:B------:R-:W-:Y:S02]  /*113a0*/  FFMA.FTZ R3, R3, R32, R44 ;  /* 0x0000002003037223 */ /* 0x000fe4000001002c */
[----:B------:R-:W-:Y:S02]  /*113b0*/  FFMA.FTZ R21, R42, R28, R21 ;  /* 0x0000001c2a157223 */ /* 0x000fe40000010015 */
[----:B------:R-:W-:Y:S01]  /*113c0*/  FFMA.FTZ R12, R12, R34, R23 ;  /* 0x000000220c0c7223 */ /* 0x000fe20000010017 */
[----:B------:R-:W-:-:S02]  /*113d0*/  F2FP.BF16.PACK_AB R26, R29, R24 ;  /* 0x000000181d1a723e */ /* 0x000fc400000010ff */
[----:B------:R-:W-:Y:S02]  /*113e0*/  F2FP.BF16.PACK_AB R25, R3, R20 ;  /* 0x000000140319723e */ /* 0x000fe400000010ff */
[----:B------:R-:W-:Y:S02]  /*113f0*/  F2FP.BF16.PACK_AB R27, R12, R21 ;  /* 0x000000150c1b723e */ /* 0x000fe400000010ff */
[----:B------:R-:W-:Y:S02]  /*11400*/  MOV R24, R4 ;  /* 0x0000000400187202 */ /* 0x000fe40000000f00 */
.L_x_3121:
[----:B------:R-:W-:Y:S05]  /*11410*/  BSYNC B0 ;  /* 0x0000000000007941 */ /* 0x000fea0003800000 */
.L_x_3120:
[----:B-----5:R1:W-:Y:S02]  /*11420*/  STS.128 [R212+0x5000], R24 ;  /* 0x00500018d4007388 */ /* 0x0203e40000000c00 */
.L_x_3111:
[----:B------:R-:W-:Y:S05]  /*11430*/  BSYNC B2 ;  /* 0x0000000000027941 */ /* 0x000fea0003800000 */
.L_x_3110:
        /* <DEDUP_REMOVED lines=94> */
.L_x_3125:
[----:B------:R-:W-:Y:S05]  /*11a20*/  BSYNC B0 ;  /* 0x0000000000007941 */ /* 0x000fea0003800000 */
.L_x_3124:
[----:B-----5:R1:W-:Y:S02]  /*11a30*/  STS.128 [R212+0x1800], R20 ;  /* 0x00180014d4007388 */ /* 0x0203e40000000c00 */
.L_x_3123:
[----:B------:R-:W-:Y:S05]  /*11a40*/  BSYNC B1 ;  /* 0x0000000000017941 */ /* 0x000fea0003800000 */
.L_x_3122:
        /* <DEDUP_REMOVED lines=55> */
[----:B------:R-:W-:Y:S01]  /*11dc0*/  LOP3.LUT R25, R26, 0xffff0000, RZ, 0xc0, !PT ;  /* 0xffff00001a197812 */ /* 0x000fe200078ec0ff */
[----:B------:R-:W-:Y:S01]  /*11dd0*/  IMAD.U32 R26, R27, 0x10000, RZ ;  /* 0x000100001b1a7824 */ /* 0x000fe200078e00ff */
[----:B------:R-:W-:Y:S01]  /*11de0*/  SHF.L.U32 R44, R24, 0x10, RZ ;  /* 0x00000010182c7819 */ /* 0x000fe200000006ff */
[----:B------:R-:W-:Y:S01]  /*11df0*/  FMUL.FTZ R46, R46, R29 ;  /* 0x0000001d2e2e7220 */ /* 0x000fe20000410000 */
[----:B------:R-:W-:Y:S01]  /*11e00*/  LOP3.LUT R24, R24, 0xffff0000, RZ, 0xc0, !PT ;  /* 0xffff000018187812 */ /* 0x000fe200078ec0ff */
[----:B------:R-:W-:Y:S01]  /*11e10*/  FMUL.FTZ R25, R25, R28 ;  /* 0x0000001c19197220 */ /* 0x000fe20000410000 */
[----:B------:R-:W-:Y:S01]  /*11e20*/  LOP3.LUT R27, R27, 0xffff0000, RZ, 0xc0, !PT ;  /* 0xffff00001b1b7812 */ /* 0x000fe200078ec0ff */
[----:B------:R-:W-:Y:S01]  /*11e30*/  @!P0 FADD.FTZ R16, -R16, -RZ ;  /* 0x800000ff10108221 */ /* 0x000fe20000010100 */
[----:B----4-:R-:W-:Y:S01]  /*11e40*/  SHF.L.U32 R29, R34, 0x10, RZ ;  /* 0x00000010221d7819 */ /* 0x010fe200000006ff */
[----:B------:R-:W-:Y:S01]  /*11e50*/  @!P0 FADD.FTZ R30, -R30, -RZ ;  /* 0x800000ff1e1e8221 */ /* 0x000fe20000010100 */
[----:B------:R-:W-:Y:S01]  /*11e60*/  LOP3.LUT R28, R34, 0xffff0000, RZ, 0xc0, !PT ;  /* 0xffff0000221c7812 */ /* 0x000fe200078ec0ff */
[----:B------:R-:W-:Y:S01]  /*11e70*/  @!P0 FADD.FTZ R42, -R42, -RZ ;  /* 0x800000ff2a2a8221 */ /* 0x000fe20000010100 */
[----:B------:R-:W-:Y:S01]  /*11e80*/  LOP3.LUT R34, R35, 0xffff0000, RZ, 0xc0, !PT ;  /* 0xffff000023227812 */ /* 0x000fe200078ec0ff */
[----:B------:R-:W-:Y:S01]  /*11e90*/  FMUL.FTZ R44, R44, R21 ;  /* 0x000000152c2c7220 */ /* 0x000fe20000410000 */
[----:B------:R-:W-:Y:S01]  /*11ea0*/  SHF.L.U32 R21, R32, 0x10, RZ ;  /* 0x0000001020157819 */ /* 0x000fe200000006ff */
[----:B------:R-:W-:Y:S01]  /*11eb0*/  FMUL.FTZ R24, R24, R17 ;  /* 0x0000001118187220 */ /* 0x000fe20000410000 */
[----:B------:R-:W-:Y:S01]  /*11ec0*/  LOP3.LUT R17, R32, 0xffff0000, RZ, 0xc0, !PT ;  /* 0xffff000020117812 */ /* 0x000fe200078ec0ff */
[----:B------:R-:W-:Y:S01]  /*11ed0*/  FMUL.FTZ R23, R26, R23 ;  /* 0x000000171a177220 */ /* 0x000fe20000410000 */
[----:B------:R-:W-:Y:S01]  /*11ee0*/  LOP3.LUT R32, R33, 0xffff0000, RZ, 0xc0, !PT ;  /* 0xffff000021207812 */ /* 0x000fe200078ec0ff */
[----:B------:R-:W-:-:S02]  /*11ef0*/  FMUL.FTZ R31, R31, R16 ;  /* 0x000000101f1f7220 */ /* 0x000fc40000410000 */
[----:B------:R-:W-:Y:S02]  /*11f00*/  FMUL.FTZ R27, R27, R30 ;  /* 0x0000001e1b1b7220 */ /* 0x000fe40000410000 */
[----:B------:R-:W-:Y:S02]  /*11f10*/  IMAD.U32 R26, R35, 0x10000, RZ ;  /* 0x00010000231a7824 */ /* 0x000fe400078e00ff */
[----:B------:R-:W-:Y:S02]  /*11f20*/  FMUL.FTZ R42, R43, R42 ;  /* 0x0000002a2b2a7220 */ /* 0x000fe40000410000 */
[----:B------:R-:W-:Y:S02]  /*11f30*/  IMAD.U32 R16, R33, 0x10000, RZ ;  /* 0x0001000021107824 */ /* 0x000fe400078e00ff */
[----:B------:R-:W-:Y:S02]  /*11f40*/  FFMA.FTZ R15, R15, R29, R46 ;  /* 0x0000001d0f0f7223 */ /* 0x000fe4000001002e */
[----:B------:R-:W-:-:S02]  /*11f50*/  FFMA.FTZ R14, R14, R28, R25 ;  /* 0x0000001c0e0e7223 */ /* 0x000fc40000010019 */
        /* <DEDUP_REMOVED lines=11> */
.L_x_3129:
[----:B------:R-:W-:Y:S05]  /*12010*/  BSYNC B0 ;  /* 0x0000000000007941 */ /* 0x000fea0003800000 */
.L_x_3128:
[----:B-----5:R1:W-:Y:S02]  /*12020*/  STS.128 [R212+0x3800], R20 ;  /* 0x00380014d4007388 */ /* 0x0203e40000000c00 */
.L_x_3127:
[----:B------:R-:W-:Y:S05]  /*12030*/  BSYNC B1 ;  /* 0x0000000000017941 */ /* 0x000fea0003800000 */
.L_x_3126:
        /* <DEDUP_REMOVED lines=92> */
.L_x_3131:
[----:B------:R-:W-:Y:S05]  /*12600*/  BSYNC B0 ;  /* 0x0000000000007941 */ /* 0x000fea0003800000 */
.L_x_3130:
[----:B-----5:R1:W-:Y:S01]  /*12610*/  STS.128 [R212+0x5800], R20 ;  /* 0x00580014d4007388 */ /* 0x0203e20000000c00 */
[----:B------:R-:W-:Y:S05]  /*12620*/  BRA `(.L_x_3075) ;  /* 0x0000078000007947 */ /* 0x000fea0003800000 */
.L_x_3037:
        /* <DEDUP_REMOVED lines=29> */
.L_x_3133:
[----:B------:R-:W-:Y:S05]  /*12800*/  BSYNC B0 ;  /* 0x0000000000007941 */ /* 0x000fea0003800000 */
.L_x_3132:
        /* <DEDUP_REMOVED lines=29> */
.L_x_3135:
[----:B------:R-:W-:Y:S05]  /*129e0*/  BSYNC B0 ;  /* 0x0000000000007941 */ /* 0x000fea0003800000 */
.L_x_3134:
        /* <DEDUP_REMOVED lines=29> */
.L_x_3137:
[----:B------:R-:W-:Y:S05]  /*12bc0*/  BSYNC B0 ;  /* 0x0000000000007941 */ /* 0x000fea0003800000 */
.L_x_3136:
        /* <DEDUP_REMOVED lines=30> */
.L_x_3075:
[----:B------:R-:W-:Y:S05]  /*12db0*/  BSYNC B3 ;  /* 0x0000000000037941 */ /* 0x000fea0003800000 */
.L_x_3036:
[----:B------:R-:W-:Y:S01]  /*12dc0*/  IADD3 R213, R133, -0x1, RZ ;  /* 0xffffffff85d57810 */ /* 0x000fe20007ffe0ff */
        /* <DEDUP_REMOVED lines=31> */
.L_x_3140:
[----:B------:R2:W-:Y:S02]  /*12fc0*/  STS.128 [R212+0xa000], RZ ;  /* 0x00a000ffd4007388 */ /* 0x0005e40000000c00 */
.L_x_3139:
[----:B------:R-:W-:Y:S05]  /*12fd0*/  BSYNC B0 ;  /* 0x0000000000007941 */ /* 0x000fea0003800000 */
.L_x_3138:
        /* <DEDUP_REMOVED lines=31> */
.L_x_3143:
[----:B------:R1:W-:Y:S02]  /*131d0*/  STS.128 [R212+0xa800], RZ ;  /* 0x00a800ffd4007388 */ /* 0x0003e40000000c00 */
.L_x_3142:
[----:B------:R-:W-:Y:S05]  /*131e0*/  BSYNC B0 ;  /* 0x0000000000007941 */ /* 0x000fea0003800000 */
.L_x_3141:
        /* <DEDUP_REMOVED lines=33> */
.L_x_3146:
[----:B------:R1:W-:Y:S02]  /*13400*/  STS.128 [R212+0xb000], RZ ;  /* 0x00b000ffd4007388 */ /* 0x0003e40000000c00 */
.L_x_3145:
[----:B------:R-:W-:Y:S05]  /*13410*/  BSYNC B0 ;  /* 0x0000000000007941 */ /* 0x000fea0003800000 */
.L_x_3144:
        /* <DEDUP_REMOVED lines=35> */
.L_x_3148:
[----:B------:R-:W-:Y:S05]  /*13650*/  BSYNC B0 ;  /* 0x0000000000007941 */ /* 0x000fea0003800000 */
.L_x_3147:
        /* <DEDUP_REMOVED lines=37> */
.L_x_3151:
[----:B------:R1:W-:Y:S02]  /*138b0*/  STS.128 [R212+0x10000], RZ ;  /* 0x010000ffd4007388 */ /* 0x0003e40000000c00 */
.L_x_3150:
[----:B------:R-:W-:Y:S05]  /*138c0*/  BSYNC B0 ;  /* 0x0000000000007941 */ /* 0x000fea0003800000 */
.L_x_3149:
        /* <DEDUP_REMOVED lines=32> */
.L_x_3154:
[----:B------:R1:W-:Y:S02]  /*13ad0*/  STS.128 [R212+0x10800], RZ ;  /* 0x010800ffd4007388 */ /* 0x0003e40000000c00 */
.L_x_3153:
[----:B------:R-:W-:Y:S05]  /*13ae0*/  BSYNC B0 ;  /* 0x0000000000007941 */ /* 0x000fea0003800000 */
.L_x_3152:
        /* <DEDUP_REMOVED lines=34> */
.L_x_3157:
[----:B------:R1:W-:Y:S02]  /*13d10*/  STS.128 [R212+0x11000], RZ ;  /* 0x011000ffd4007388 */ /* 0x0003e40000000c00 */
.L_x_3156:
[----:B------:R-:W-:Y:S05]  /*13d20*/  BSYNC B0 ;  /* 0x0000000000007941 */ /* 0x000fea0003800000 */
.L_x_3155:
        /* <DEDUP_REMOVED lines=35> */
.L_x_3160:
[----:B------:R1:W-:Y:S02]  /*13f60*/  STS.128 [R212+0x11800], RZ ;  /* 0x011800ffd4007388 */ /* 0x0003e40000000c00 */
.L_x_3159:
[----:B------:R-:W-:Y:S05]  /*13f70*/  BSYNC B0 ;  /* 0x0000000000007941 */ /* 0x000fea0003800000 */
.L_x_3158:
        /* <DEDUP_REMOVED lines=52> */
[----:B------:R-:W-:Y:S01]  /*142c0*/  IADD3 R178, R190, 0x4000, RZ ;  /* 0x00004000beb27810 */ /* 0x000fe20007ffe0ff */
        /* <DEDUP_REMOVED lines=131> */
[----:B------:R-:W4:Y:S04]  /*14b00*/  LDSM.16.M88.4 R8, [R183+0x4800] ;  /* 0x00480000b708783b */ /* 0x000f280000000200 */
        /* <DEDUP_REMOVED lines=11> */
[C---:B----4-:R-:W-:Y:S07]  /*14bc0*/  HMMA.16816.F32.BF16 R28, R72.reuse, R8, R28 ;  /* 0x00000008481c723c */ /* 0x050fee000004181c */
[----:B------:R-:W-:Y:S01]  /*14bd0*/  IMAD.IADD R8, R69, 0x1, R16 ;  /* 0x0000000145087824 */ /* 0x000fe200078e0210 */
[----:B-1----:R-:W-:Y:S04]  /*14be0*/  HMMA.16816.F32.BF16 R76, R72, R4, R76 ;  /* 0x00000004484c723c */ /* 0x002fe8000004184c */
[----:B------:R-:W-:-:S03]  /*14bf0*/  IMNMX R217, R8, R57, PT ;  /* 0x0000003908d97217 */ /* 0x000fc60003800200 */
[----:B------:R-:W-:Y:S01]  /*14c00*/  IMAD.IADD R4, R16, 0x1, R3 ;  /* 0x0000000110047824 */ /* 0x000fe200078e0203 */
[----:B------:R-:W-:Y:S04]  /*14c10*/  HMMA.16816.F32.BF16 R36, R72, R60, R36 ;  /* 0x0000003c4824723c */ /* 0x000fe80000041824 */
[----:B------:R-:W-:-:S04]  /*14c20*/  IMNMX R215, R4, R57, PT ;  /* 0x0000003904d77217 */ /* 0x000fc80003800200 */
        /* <DEDUP_REMOVED lines=26> */
[----:B------:R-:W-:Y:S02]  /*14dd0*/  ISETP.GE.AND P1, PT, R10, RZ, PT ;  /* 0x000000ff0a00720c */ /* 0x000fe40003f26270 */
[----:B------:R-:W2:Y:S01]  /*14de0*/  LD.E.64 R10, [R18.64+0x20] ;  /* 0x00002006120a7980 */ /* 0x000ea2000c101b00 */
        /* <DEDUP_REMOVED lines=36> */
[----:B------:R-:W-:-:S05]  /*15030*/  SHF.R.S32.HI R5, RZ, 0x1f, R7 ;  /* 0x0000001fff057819 */ /* 0x000fca0000011407 */
[----:B------:R-:W-:Y:S02]  /*15040*/  IMAD R3, R10, R5, R3 ;  /* 0x000000050a037224 */ /* 0x000fe400078e0203 */
[----:B------:R-:W-:-:S04]  /*15050*/  IMAD.WIDE.U32 R10, R7, R10, R16 ;  /* 0x0000000a070a7225 */ /* 0x000fc800078e0010 */
[----:B------:R-:W-:Y:S01]  /*15060*/  IMAD.MOV.U32 R5, RZ, RZ, R10 ;  /* 0x000000ffff057224 */ /* 0x000fe200078e000a */
[----:B------:R-:W-:Y:S01]  /*15070*/  IADD3 R4, R11, R3, RZ ;  /* 0x000000030b047210 */ /* 0x000fe20007ffe0ff */
[----:B------:R-:W-:Y:S05]  /*15080*/  BRA `(.L_x_3165) ;  /* 0x0000003000007947 */ /* 0x000fea0003800000 */
.L_x_3164:
[----:B------:R-:W2:Y:S02]  /*15090*/  LD.E R5, [R18.64+0x38] ;  /* 0x0000380612057980 */ /* 0x000ea4000c101900 */
[----:B--2---:R-:W-:-:S04]  /*150a0*/  LEA R5, -R5, RZ, 0x6 ;  /* 0x000000ff05057211 */ /* 0x004fc800078e31ff */
[----:B------:R-:W-:Y:S02]  /*150b0*/  SHF.R.S32.HI R4, RZ, 0x1f, R5 ;  /* 0x0000001fff047819 */ /* 0x000fe40000011405 */
.L_x_3165:
[----:B------:R-:W-:Y:S05]  /*150c0*/  BSYNC B0 ;  /* 0x0000000000007941 */ /* 0x000fea0003800000 */
.L_x_3163:
        /* <DEDUP_REMOVED lines=28> */
[CC--:B------:R-:W-:Y:S01]  /*15290*/  @P6 LEA R48, P1, R3.reuse, R204.reuse, 0x1 ;  /* 0x000000cc03306211 */ /* 0x0c0fe200078208ff */
        /* <DEDUP_REMOVED lines=67> */
.L_x_3162:
[----:B------:R-:W-:Y:S05]  /*156d0*/  BSYNC B1 ;  /* 0x0000000000017941 */ /* 0x000fea0003800000 */
.L_x_3161:
[----:B------:R2:W3:Y:S01]  /*156e0*/  LD.E R167, [R18.64+0xdc] ;  /* 0x0000dc0612a77980 */ /* 0x0004e2000c101900 */
[----:B------:R-:W-:-:S02]  /*156f0*/  IMAD.IADD R2, R2, 0x1, R0 ;  /* 0x0000000102027824 */ /* 0x000fc400078e0200 */
[----:B------:R-:W-:-:S03]  /*15700*/  IMAD.SHL.U32 R197, R55, 0x2, RZ ;  /* 0x0000000237c57824 */ /* 0x000fc600078e00ff */
[----:B------:R-:W-:Y:S01]  /*15710*/  ISETP.GE.AND P3, PT, R2, R218, PT ;  /* 0x000000da0200720c */ /* 0x000fe20003f66270 */
[--C-:B------:R-:W-:Y:S01]  /*15720*/  IMAD R195, R54, 0x2, R197.reuse ;  /* 0x0000000236c37824 */ /* 0x100fe200078e02c5 */
[----:B-1----:R-:W-:Y:S01]  /*15730*/  IADD3 R4, R2, 0x1, RZ ;  /* 0x0000000102047810 */ /* 0x002fe20007ffe0ff */
        /* <DEDUP_REMOVED lines=8> */
[C---:B------:R-:W-:Y:S01]  /*157c0*/  ISETP.GE.AND P6, PT, R4.reuse, R218, PT ;  /* 0x000000da0400720c */ /* 0x040fe20003fc6270 */
[----:B------:R-:W-:Y:S01]  /*157d0*/  LDSM.16.MT88.4 R124, [R197+0xc000] ;  /* 0x00c00000c57c783b */ /* 0x000fe20000004200 */
[C---:B------:R-:W-:Y:S02]  /*157e0*/  ISETP.GE.AND P1, PT, R4.reuse, R216, PT ;  /* 0x000000d80400720c */ /* 0x040fe40003f26270 */
        /* <DEDUP_REMOVED lines=22> */
[----:B--2---:R-:W-:Y:S01]  /*15950*/  LDSM.16.MT88.4 R16, [R195+0xe800] ;  /* 0x00e80000c310783b */ /* 0x004fe20000004200 */
[----:B------:R-:W-:-:S02]  /*15960*/  ISETP.GE.AND P2, PT, R3, R218, PT ;  /* 0x000000da0300720c */ /* 0x000fc40003f46270 */
[C---:B------:R-:W-:Y:S01]  /*15970*/  ISETP.GE.AND P4, PT, R3.reuse, R216, PT ;  /* 0x000000d80300720c */ /* 0x040fe20003f86270 */
        /* <DEDUP_REMOVED lines=10> */
[----:B------:R-:W-:Y:S02]  /*15a20*/  FSEL R28, R28, -INF , !P2 ;  /* 0xff8000001c1c7808 */ /* 0x000fe40005000000 */
[----:B------:R-:W-:-:S02]  /*15a30*/  ISETP.GE.AND P6, PT, R4, R218, PT ;  /* 0x000000da0400720c */ /* 0x000fc40003fc6270 */
[C---:B------:R-:W-:Y:S02]  /*15a40*/  ISETP.GE.AND P1, PT, R4.reuse, R216, PT ;  /* 0x000000d80400720c */ /* 0x040fe40003f26270 */
[C---:B------:R-:W-:Y:S02]  /*15a50*/  ISETP.GE.AND P3, PT, R3.reuse, R218, PT ;  /* 0x000000da0300720c */ /* 0x040fe40003f66270 */
[C---:B------:R-:W-:Y:S02]  /*15a60*/  ISETP.GE.AND P2, PT, R3.reuse, R216, PT ;  /* 0x000000d80300720c */ /* 0x040fe40003f46270 */
[C---:B------:R-:W-:Y:S02]  /*15a70*/  ISETP.GE.OR P6, PT, R4.reuse, R217, !P6 ;  /* 0x000000d90400720c */ /* 0x040fe400077c6670 */
[----:B------:R-:W-:Y:S02]  /*15a80*/  ISETP.GE.OR P1, PT, R4, R215, !P1 ;  /* 0x000000d70400720c */ /* 0x000fe40004f26670 */
[----:B------:R-:W-:-:S02]  /*15a90*/  ISETP.GE.OR P3, PT, R3, R217, !P3 ;  /* 0x000000d90300720c */ /* 0x000fc40005f66670 */
[----:B------:R-:W-:Y:S02]  /*15aa0*/  ISETP.GE.OR P2, PT, R3, R215, !P2 ;  /* 0x000000d70300720c */ /* 0x000fe40005746670 */
[C---:B------:R-:W-:Y:S02]  /*15ab0*/  IADD3 R4, R2.reuse, 0x19, RZ ;  /* 0x0000001902047810 */ /* 0x040fe40007ffe0ff */
[----:B------:R-:W-:Y:S02]  /*15ac0*/  IADD3 R3, R2, 0x20, RZ ;  /* 0x0000002002037810 */ /* 0x000fe40007ffe0ff */
[----:B------:R-:W-:Y:S02]  /*15ad0*/  FSEL R30, R30, -INF , !P4 ;  /* 0xff8000001e1e7808 */ /* 0x000fe40006000000 */
[----:B------:R-:W-:Y:S02]  /*15ae0*/  FSEL R29, R29, -INF , !P6 ;  /* 0xff8000001d1d7808 */ /* 0x000fe40007000000 */
[----:B------:R-:W-:-:S02]  /*15af0*/  FSEL R31, R31, -INF , !P1 ;  /* 0xff8000001f1f7808 */ /* 0x000fc40004800000 */
[----:B------:R-:W-:Y:S02]  /*15b00*/  FSEL R24, R24, -INF , !P3 ;  /* 0xff80000018187808 */ /* 0x000fe40005800000 */
[C---:B------:R-:W-:Y:S02]  /*15b10*/  ISETP.GE.AND P4, PT, R4.reuse, R218, PT ;  /* 0x000000da0400720c */ /* 0x040fe40003f86270 */
[C---:B------:R-:W-:Y:S02]  /*15b20*/  ISETP.GE.AND P1, PT, R4.reuse, R216, PT ;  /* 0x000000d80400720c */ /* 0x040fe40003f26270 */
[C---:B------:R-:W-:Y:S02]  /*15b30*/  ISETP.GE.AND P6, PT, R3.reuse, R218, PT ;  /* 0x000000da0300720c */ /* 0x040fe40003fc6270 */
[----:B------:R-:W-:Y:S02]  /*15b40*/  ISETP.GE.AND P3, PT, R3, R216, PT ;  /* 0x000000d80300720c */ /* 0x000fe40003f66270 */
[----:B------:R-:W-:-:S02]  /*15b50*/  ISETP.GE.OR P4, PT, R4, R217, !P4 ;  /* 0x000000d90400720c */ /* 0x000fc40006786670 */
[----:B------:R-:W-:Y:S02]  /*15b60*/  ISETP.GE.OR P1, PT, R4, R215, !P1 ;  /* 0x000000d70400720c */ /* 0x000fe40004f26670 */
[C---:B------:R-:W-:Y:S02]  /*15b70*/  ISETP.GE.OR P6, PT, R3.reuse, R217, !P6 ;  /* 0x000000d90300720c */ /* 0x040fe400077c6670 */
[----:B------:R-:W-:Y:S02]  /*15b80*/  ISETP.GE.OR P3, PT, R3, R215, !P3 ;  /* 0x000000d70300720c */ /* 0x000fe40005f66670 */
[C---:B------:R-:W-:Y:S02]  /*15b90*/  IADD3 R4, R2.reuse, 0x21, RZ ;  /* 0x0000002102047810 */ /* 0x040fe40007ffe0ff */
[----:B------:R-:W-:Y:S02]  /*15ba0*/  IADD3 R3, R2, 0x28, RZ ;  /* 0x0000002802037810 */ /* 0x000fe40007ffe0ff */
[----:B------:R-:W-:-:S02]  /*15bb0*/  FMNMX.FTZ R5, R36, R37, !PT ;  /* 0x0000002524057209 */ /* 0x000fc40007810000 */
        /* <DEDUP_REMOVED lines=8> */
[----:B------:R-:W-:Y:S02]  /*15c40*/  FMNMX.FTZ R6, R32, R5, !PT ;  /* 0x0000000520067209 */ /* 0x000fe40007810000 */
[C---:B------:R-:W-:Y:S02]  /*15c50*/  ISETP.GE.OR P4, PT, R4.reuse, R217, !P4 ;  /* 0x000000d90400720c */ /* 0x040fe40006786670 */
[----:B------:R-:W-:Y:S02]  /*15c60*/  ISETP.GE.OR P2, PT, R4, R215, !P2 ;  /* 0x000000d70400720c */ /* 0x000fe40005746670 */
[----:B------:R-:W-:-:S02]  /*15c70*/  ISETP.GE.OR P1, PT, R3, R217, !P1 ;  /* 0x000000d90300720c */ /* 0x000fc40004f26670 */
[----:B------:R-:W-:Y:S02]  /*15c80*/  ISETP.GE.OR P6, PT, R3, R215, !P6 ;  /* 0x000000d70300720c */ /* 0x000fe400077c6670 */
[----:B------:R-:W-:Y:S02]  /*15c90*/  IADD3 R3, R2, 0x29, RZ ;  /* 0x0000002902037810 */ /* 0x000fe40007ffe0ff */
[----:B------:R-:W-:Y:S02]  /*15ca0*/  FMNMX.FTZ R5, R33, R6, !PT ;  /* 0x0000000621057209 */ /* 0x000fe40007810000 */
[----:B------:R-:W-:Y:S02]  /*15cb0*/  FSEL R161, R21, -INF , !P4 ;  /* 0xff80000015a17808 */ /* 0x000fe40006000000 */
[----:B------:R-:W-:Y:S02]  /*15cc0*/  FSEL R169, R23, -INF , !P2 ;  /* 0xff80000017a97808 */ /* 0x000fe40005000000 */
[----:B------:R-:W-:-:S02]  /*15cd0*/  ISETP.GE.AND P4, PT, R3, R218, PT ;  /* 0x000000da0300720c */ /* 0x000fc40003f86270 */
[C---:B------:R-:W-:Y:S02]  /*15ce0*/  ISETP.GE.AND P2, PT, R3.reuse, R216, PT ;  /* 0x000000d80300720c */ /* 0x040fe40003f46270 */
[----:B------:R-:W-:Y:S02]  /*15cf0*/  FMNMX.FTZ R6, R28, R5, !PT ;  /* 0x000000051c067209 */ /* 0x000fe40007810000 */
[----:B------:R-:W-:Y:S02]  /*15d00*/  FMNMX.FTZ R5, R38, R39, !PT ;  /* 0x0000002726057209 */ /* 0x000fe40007810000 */
[C---:B------:R-:W-:Y:S02]  /*15d10*/  ISETP.GE.OR P4, PT, R3.reuse, R217, !P4 ;  /* 0x000000d90300720c */ /* 0x040fe40006786670 */
[----:B------:R-:W-:Y:S02]  /*15d20*/  ISETP.GE.OR P2, PT, R3, R215, !P2 ;  /* 0x000000d70300720c */ /* 0x000fe40005746670 */
[----:B------:R-:W-:-:S02]  /*15d30*/  FMNMX.FTZ R3, R29, R6, !PT ;  /* 0x000000061d037209 */ /* 0x000fc40007810000 */
[----:B------:R-:W-:Y:S02]  /*15d40*/  FMNMX.FTZ R6, R34, R5, !PT ;  /* 0x0000000522067209 */ /* 0x000fe40007810000 */
[----:B------:R-:W-:Y:S02]  /*15d50*/  FMNMX.FTZ R8, R24, R3, !PT ;  /* 0x0000000318087209 */ /* 0x000fe40007810000 */
[----:B------:R-:W-:Y:S02]  /*15d60*/  FMNMX.FTZ R7, R35, R6, !PT ;  /* 0x0000000623077209 */ /* 0x000fe40007810000 */
[----:B------:R-:W-:Y:S02]  /*15d70*/  FMNMX.FTZ R5, R25, R8, !PT ;  /* 0x0000000819057209 */ /* 0x000fe40007810000 */
[----:B------:R-:W-:Y:S02]  /*15d80*/  FMNMX.FTZ R8, R30, R7, !PT ;  /* 0x000000071e087209 */ /* 0x000fe40007810000 */
[----:B------:R-:W-:-:S02]  /*15d90*/  IADD3 R4, R2, 0x30, RZ ;  /* 0x0000003002047810 */ /* 0x000fc40007ffe0ff */
[----:B------:R-:W-:Y:S02]  /*15da0*/  FMNMX.FTZ R6, R156, R5, !PT ;  /* 0x000000059c067209 */ /* 0x000fe40007810000 */
[----:B------:R-:W-:Y:S02]  /*15db0*/  FSEL R166, R22, -INF , !P3 ;  /* 0xff80000016a67808 */ /* 0x000fe40005800000 */
[----:B------:R-:W-:Y:S01]  /*15dc0*/  FSEL R158, R12, -INF , !P1 ;  /* 0xff8000000c9e7808 */ /* 0x000fe20004800000 */
[----:B------:R-:W-:Y:S01]  /*15dd0*/  LDSM.16.MT88.4 R20, [R197+0xc800] ;  /* 0x00c80000c514783b */ /* 0x000fe20000004200 */
[----:B------:R-:W-:Y:S02]  /*15de0*/  FMNMX.FTZ R7, R31, R8, !PT ;  /* 0x000000081f077209 */ /* 0x000fe40007810000 */
[C---:B------:R-:W-:Y:S02]  /*15df0*/  ISETP.GE.AND P3, PT, R4.reuse, R218, PT ;  /* 0x000000da0400720c */ /* 0x040fe40003f66270 */
[----:B------:R-:W-:-:S02]  /*15e00*/  ISETP.GE.AND P1, PT, R4, R216, PT ;  /* 0x000000d80400720c */ /* 0x000fc40003f26270 */
[----:B------:R-:W-:Y:S02]  /*15e10*/  FMNMX.FTZ R5, R161, R6, !PT ;  /* 0x00000006a1057209 */ /* 0x000fe40007810000 */
[----:B------:R-:W-:Y:S02]  /*15e20*/  FMNMX.FTZ R6, R26, R7, !PT ;  /* 0x000000071a067209 */ /* 0x000fe40007810000 */
[C---:B------:R-:W-:Y:S02]  /*15e30*/  ISETP.GE.OR P3, PT, R4.reuse, R217, !P3 ;  /* 0x000000d90400720c */ /* 0x040fe40005f66670 */
[----:B------:R-:W-:Y:S02]  /*15e40*/  ISETP.GE.OR P1, PT, R4, R215, !P1 ;  /* 0x000000d70400720c */ /* 0x000fe40004f26670 */
[C---:B------:R-:W-:Y:S02]  /*15e50*/  IADD3 R4, R2.reuse, 0x31, RZ ;  /* 0x0000003102047810 */ /* 0x040fe40007ffe0ff */
[----:B------:R-:W-:-:S02]  /*15e60*/  IADD3 R3, R2, 0x38, RZ ;  /* 0x0000003802037810 */ /* 0x000fc40007ffe0ff */
[----:B------:R-:W-:Y:S02]  /*15e70*/  IADD3 R2, R2, 0x39, RZ ;  /* 0x0000003902027810 */ /* 0x000fe40007ffe0ff */
[----:B------:R-:W-:Y:S02]  /*15e80*/  FSEL R163, R13, -INF , !P4 ;  /* 0xff8000000da37808 */ /* 0x000fe40006000000 */
[----:B------:R-:W-:Y:S02]  /*15e90*/  FMNMX.FTZ R8, R158, R5, !PT ;  /* 0x000000059e087209 */ /* 0x000fe40007810000 */
[----:B------:R-:W-:Y:S02]  /*15ea0*/  FMNMX.FTZ R5, R27, R6, !PT ;  /* 0x000000061b057209 */ /* 0x000fe40007810000 */
[----:B------:R-:W-:Y:S02]  /*15eb0*/  FSEL R174, R76, -INF , !P3 ;  /* 0xff8000004cae7808 */ /* 0x000fe40005800000 */
[----:B------:R-:W-:-:S02]  /*15ec0*/  ISETP.GE.AND P3, PT, R2, R218, PT ;  /* 0x000000da0200720c */ /* 0x000fc40003f66270 */
[----:B------:R-:W-:Y:S02]  /*15ed0*/  FMNMX.FTZ R7, R163, R8, !PT ;  /* 0x00000008a3077209 */ /* 0x000fe40007810000 */
[----:B------:R-:W-:Y:S02]  /*15ee0*/  FMNMX.FTZ R6, R166, R5, !PT ;  /* 0x00000005a6067209 */ /* 0x000fe40007810000 */
[----:B------:R-:W-:Y:S02]  /*15ef0*/  FSEL R170, R14, -INF , !P6 ;  /* 0xff8000000eaa7808 */ /* 0x000fe40007000000 */
[----:B------:R-:W-:Y:S02]  /*15f00*/  ISETP.GE.AND P6, PT, R4, R218, PT ;  /* 0x000000da0400720c */ /* 0x000fe40003fc6270 */
[----:B------:R-:W-:Y:S02]  /*15f10*/  FMNMX.FTZ R8, R174, R7, !PT ;  /* 0x00000007ae087209 */ /* 0x000fe40007810000 */
[----:B------:R-:W-:-:S02]  /*15f20*/  ISETP.GE.OR P3, PT, R2, R217, !P3 ;  /* 0x000000d90200720c */ /* 0x000fc40005f66670 */
[----:B------:R-:W-:Y:S02]  /*15f30*/  FMNMX.FTZ R7, R169, R6, !PT ;  /* 0x00000006a9077209 */ /* 0x000fe40007810000 */
[----:B------:R-:W-:Y:S02]  /*15f40*/  FSEL R171, R15, -INF , !P2 ;  /* 0xff8000000fab7808 */ /* 0x000fe40005000000 */
[----:B------:R-:W-:Y:S01]  /*15f50*/  ISETP.GE.AND P4, PT, R3, R218, PT ;  /* 0x000000da0300720c */ /* 0x000fe20003f86270 */
[----:B------:R-:W-:Y:S01]  /*15f60*/  LDSM.16.MT88.4 R12, [R194+0xe800] ;  /* 0x00e80000c20c783b */ /* 0x000fe20000004200 */
[----:B------:R-:W-:Y:S02]  /*15f70*/  ISETP.GE.OR P6, PT, R4, R217, !P6 ;  /* 0x000000d90400720c */ /* 0x000fe400077c6670 */
[----:B------:R-:W-:Y:S02]  /*15f80*/  FSEL R143, R81, -INF , !P3 ;  /* 0xff800000518f7808 */ /* 0x000fe40005800000 */
[----:B------:R-:W-:-:S02]  /*15f90*/  ISETP.GE.AND P2, PT, R3, R216, PT ;  /* 0x000000d80300720c */ /* 0x000fc40003f46270 */
[----:B------:R-:W-:Y:S02]  /*15fa0*/  ISETP.GE.AND P3, PT, R4, R216, PT ;  /* 0x000000d80400720c */ /* 0x000fe40003f66270 */
[----:B------:R-:W-:Y:S02]  /*15fb0*/  FMNMX.FTZ R6, R170, R7, !PT ;  /* 0x00000007aa067209 */ /* 0x000fe40007810000 */
[----:B------:R-:W-:Y:S02]  /*15fc0*/  ISETP.GE.OR P4, PT, R3, R217, !P4 ;  /* 0x000000d90300720c */ /* 0x000fe40006786670 */
[----:B------:R-:W-:Y:S02]  /*15fd0*/  FSEL R173, R77, -INF , !P6 ;  /* 0xff8000004dad7808 */ /* 0x000fe40007000000 */
[-C--:B------:R-:W-:Y:S02]  /*15fe0*/  ISETP.GE.OR P2, PT, R3, R215.reuse, !P2 ;  /* 0x000000d70300720c */ /* 0x080fe40005746670 */
[----:B------:R-:W-:-:S02]  /*15ff0*/  ISETP.GE.OR P3, PT, R4, R215, !P3 ;  /* 0x000000d70400720c */ /* 0x000fc40005f66670 */
[----:B------:R-:W-:Y:S02]  /*16000*/  FSEL R142, R78, -INF , !P1 ;  /* 0xff8000004e8e7808 */ /* 0x000fe40004800000 */
[----:B------:R-:W-:Y:S02]  /*16010*/  FMNMX.FTZ R3, R171, R6, !PT ;  /* 0x00000006ab037209 */ /* 0x000fe40007810000 */
[----:B------:R-:W-:Y:S02]  /*16020*/  FSEL R172, R80, -INF , !P4 ;  /* 0xff80000050ac7808 */ /* 0x000fe40006000000 */
[----:B------:R-:W-:Y:S02]  /*16030*/  FMNMX.FTZ R5, R173, R8, !PT ;  /* 0x00000008ad057209 */ /* 0x000fe40007810000 */
[----:B------:R-:W-:Y:S02]  /*16040*/  ISETP.GE.AND P1, PT, R2, R216, PT ;  /* 0x000000d80200720c */ /* 0x000fe40003f26270 */
[----:B------:R-:W-:-:S02]  /*16050*/  FSEL R141, R79, -INF , !P3 ;  /* 0xff8000004f8d7808 */ /* 0x000fc40005800000 */
[----:B------:R-:W-:Y:S02]  /*16060*/  FMNMX.FTZ R6, R142, R3, !PT ;  /* 0x000000038e067209 */ /* 0x000fe40007810000 */
[----:B------:R-:W-:Y:S02]  /*16070*/  FMNMX.FTZ R8, R172, R5, !PT ;  /* 0x00000005ac087209 */ /* 0x000fe40007810000 */
[----:B------:R-:W-:Y:S02]  /*16080*/  ISETP.GE.OR P1, PT, R2, R215, !P1 ;  /* 0x000000d70200720c */ /* 0x000fe40004f26670 */
[----:B------:R-:W-:Y:S02]  /*16090*/  FSEL R140, R82, -INF , !P2 ;  /* 0xff800000528c7808 */ /* 0x000fe40005000000 */
[----:B------:R-:W-:Y:S02]  /*160a0*/  FMNMX.FTZ R3, R141, R6, !PT ;  /* 0x000000068d037209 */ /* 0x000fe40007810000 */
[----:B------:R-:W-:-:S02]  /*160b0*/  FMNMX.FTZ R5, R143, R8, !PT ;  /* 0x000000088f057209 */ /* 0x000fc40007810000 */
[----:B------:R-:W-:Y:S01]  /*160c0*/  FSEL R162, R83, -INF , !P1 ;  /* 0xff80000053a27808 */ /* 0x000fe20004800000 */
[----:B------:R-:W-:Y:S01]  /*160d0*/  LDSM.16.MT88.4 R8, [R197+0xe800] ;  /* 0x00e80000c508783b */ /* 0x000fe20000004200 */
[----:B------:R-:W-:-:S03]  /*160e0*/  FMNMX.FTZ R3, R140, R3, !PT ;  /* 0x000000038c037209 */ /* 0x000fc60007810000 */
[----:B------:R-:W1:Y:S01]  /*160f0*/  SHFL.BFLY PT, R4, R5, 0x2, 0x1f ;  /* 0x0c401f0005047f89 */ /* 0x000e6200000e0000 */
[----:B------:R-:W-:-:S03]  /*16100*/  FMNMX.FTZ R7, R162, R3, !PT ;  /* 0x00000003a2077209 */ /* 0x000fc60007810000 */
[----:B------:R-:W-:Y:S04]  /*16110*/  LDSM.16.MT88.4 R80, [R196+0x10000] ;  /* 0x01000000c450783b */ /* 0x000fe80000004200 */
        /* <DEDUP_REMOVED lines=326> */
.L_x_3168:
[----:B------:R-:W-:Y:S02]  /*17580*/  ULDC.64 UR4, c[0x0][0x118] ;  /* 0x0000460000047ab9 */ /* 0x000fe40000000a00 */
[----:B------:R-:W2:Y:S02]  /*17590*/  LD.E R5, [R222.64+0x40] ;  /* 0x00004004de057980 */ /* 0x000ea4000c101900 */
[----:B--2---:R-:W-:-:S04]  /*175a0*/  LEA R5, -R5, RZ, 0x6 ;  /* 0x000000ff05057211 */ /* 0x004fc800078e31ff */
[----:B------:R-:W-:Y:S02]  /*175b0*/  SHF.R.S32.HI R2, RZ, 0x1f, R5 ;  /* 0x0000001fff027819 */ /* 0x000fe40000011405 */
.L_x_3169:
[----:B------:R-:W-:Y:S05]  /*175c0*/  BSYNC B0 ;  /* 0x0000000000007941 */ /* 0x000fea0003800000 */
.L_x_3167:
        /* <DEDUP_REMOVED lines=434> */
.L_x_3173:
[----:B------:R-:W-:Y:S02]  /*190f0*/  ULDC.64 UR4, c[0x0][0x118] ;  /* 0x0000460000047ab9 */ /* 0x000fe40000000a00 */
[----:B------:R-:W2:Y:S02]  /*19100*/  LD.E R7, [R222.64+0x38] ;  /* 0x00003804de077980 */ /* 0x000ea4000c101900 */
[----:B--2---:R-:W-:-:S04]  /*19110*/  LEA R7, -R7, RZ, 0x6 ;  /* 0x000000ff07077211 */ /* 0x004fc800078e31ff */
[----:B------:R-:W-:Y:S02]  /*19120*/  SHF.R.S32.HI R4, RZ, 0x1f, R7 ;  /* 0x0000001fff047819 */ /* 0x000fe40000011407 */
.L_x_3174:
[----:B------:R-:W-:Y:S05]  /*19130*/  BSYNC B0 ;  /* 0x0000000000007941 */ /* 0x000fea0003800000 */
.L_x_3172:
        /* <DEDUP_REMOVED lines=100> */
.L_x_3171:
[----:B------:R-:W-:Y:S05]  /*19780*/  BSYNC B1 ;  /* 0x0000000000017941 */ /* 0x000fea0003800000 */
.L_x_3170:
        /* <DEDUP_REMOVED lines=411> */
.L_x_3166:
[----:B------:R-:W-:Y:S05]  /*1b140*/  @!P5 BRA `(.L_x_3175) ;  /* 0x000040500000d947 */ /* 0x000fea0003800000 */
[----:B------:R-:W-:Y:S02]  /*1b150*/  MOV R0, R3 ;  /* 0x0000000300007202 */ /* 0x000fe40000000f00 */
[----:B------:R-:W-:-:S02]  /*1b160*/  MOV R2, R132 ;  /* 0x0000008400027202 */ /* 0x000fc40000000f00 */
.L_x_3184:
        /* <DEDUP_REMOVED lines=76> */
.L_x_3177:
[----:B------:R-:W-:Y:S02]  /*1b630*/  ULDC.64 UR4, c[0x0][0x118] ;  /* 0x0000460000047ab9 */ /* 0x000fe40000000a00 */
[----:B------:R-:W2:Y:S02]  /*1b640*/  LD.E R10, [R132.64+0x40] ;  /* 0x00004004840a7980 */ /* 0x000ea4000c101900 */
[----:B--2---:R-:W-:Y:S04]  /*1b650*/  LEA R10, -R10, RZ, 0x6 ;  /* 0x000000ff0a0a7211 */ /* 0x004fe800078e31ff */
[----:B------:R-:W-:Y:S02]  /*1b660*/  SHF.R.S32.HI R6, RZ, 0x1f, R10 ;  /* 0x0000001fff067819 */ /* 0x000fe4000001140a */
.L_x_3178:
[----:B------:R-:W-:Y:S05]  /*1b670*/  BSYNC B0 ;  /* 0x0000000000007941 */ /* 0x000fea0003800000 */
.L_x_3176:
        /* <DEDUP_REMOVED lines=323> */
.L_x_3182:
[----:B------:R-:W-:Y:S02]  /*1cab0*/  ULDC.64 UR4, c[0x0][0x118] ;  /* 0x0000460000047ab9 */ /* 0x000fe40000000a00 */
[----:B------:R-:W2:Y:S02]  /*1cac0*/  LD.E R142, [R132.64+0x38] ;  /* 0x00003804848e7980 */ /* 0x000ea4000c101900 */
[----:B--2---:R-:W-:Y:S04]  /*1cad0*/  LEA R142, -R142, RZ, 0x6 ;  /* 0x000000ff8e8e7211 */ /* 0x004fe800078e31ff */
[----:B------:R-:W-:Y:S02]  /*1cae0*/  SHF.R.S32.HI R136, RZ, 0x1f, R142 ;  /* 0x0000001fff887819 */ /* 0x000fe4000001148e */
.L_x_3183:
[----:B------:R-:W-:Y:S05]  /*1caf0*/  BSYNC B0 ;  /* 0x0000000000007941 */ /* 0x000fea0003800000 */
.L_x_3181:
        /* <DEDUP_REMOVED lines=90> */
.L_x_3180:
[----:B------:R-:W-:Y:S05]  /*1d0a0*/  BSYNC B1 ;  /* 0x0000000000017941 */ /* 0x000fea0003800000 */
.L_x_3179:
        /* <DEDUP_REMOVED lines=132> */
[-C--:B------:R-:W-:Y:S02]  /*1d8f0*/  ISETP.GE.OR P1, PT, R12, R215.reuse, !P2 ;  /* 0x000000d70c00720c */ /* 0x080fe40005726670 */
[----:B------:R-:W-:Y:S02]  /*1d900*/  ISETP.GE.AND P2, PT, R6, R216, PT ;  /* 0x000000d80600720c */ /* 0x000fe40003f46270 */
        /* <DEDUP_REMOVED lines=9> */
[----:B------:R-:W-:Y:S02]  /*1d9a0*/  ISETP.GE.OR P1, PT, R4, R215, !P0 ;  /* 0x000000d70400720c */ /* 0x000fe40004726670 */
        /* <DEDUP_REMOVED lines=383> */
.L_x_3175:
        /* <DEDUP_REMOVED lines=11> */
.L_x_3203:
[----:B--23--:R-:W-:Y:S01]  /*1f250*/  FADD.FTZ R221, R10, R221 ;  /* 0x000000dd0add7221 */ /* 0x00cfe20000010000 */
[----:B------:R-:W-:Y:S05]  /*1f260*/  BRA.DIV ~URZ, `(.L_x_3186) ;  /* 0x000019327f007947 */ /* 0x000fea000b800000 */
[----:B------:R-:W2:Y:S04]  /*1f270*/  SHFL.BFLY PT, R6, R219, 0x2, 0x1f ;  /* 0x0c401f00db067f89 */ /* 0x000ea800000e0000 */
[----:B------:R-:W3:Y:S01]  /*1f280*/  SHFL.BFLY PT, R2, R221, 0x1, 0x1f ;  /* 0x0c201f00dd027f89 */ /* 0x000ee200000e0000 */
[----:B--2---:R-:W-:Y:S02]  /*1f290*/  FADD.FTZ R11, R6, R219 ;  /* 0x000000db060b7221 */ /* 0x004fe40000010000 */
[----:B---3--:R-:W-:-:S03]  /*1f2a0*/  FADD.FTZ R2, R221, R2 ;  /* 0x00000002dd027221 */ /* 0x008fc60000010000 */
[----:B------:R2:W3:Y:S04]  /*1f2b0*/  SHFL.BFLY PT, R10, R11, 0x1, 0x1f ;  /* 0x0c201f000b0a7f89 */ /* 0x0004e800000e0000 */
.L_x_3204:
        /* <DEDUP_REMOVED lines=188> */
[----:B---3--:R-:W3:Y:S01]  /*1fe80*/  S2R R8, SR_TID.X ;  /* 0x0000000000087919 */ /* 0x008ee20000002100 */
[----:B------:R-:W-:-:S03]  /*1fe90*/  LEA.HI R16, R10, R9, RZ, 0x4 ;  /* 0x000000090a107211 */ /* 0x000fc600078f20ff */
[----:B------:R1:W5:Y:S01]  /*1fea0*/  LD.E R13, [R4.64+0xcc] ;  /* 0x0000cc04040d7980 */ /* 0x000362000c101900 */
[----:B------:R-:W-:-:S03]  /*1feb0*/  LOP3.LUT R16, R16, 0xfffffff0, RZ, 0xc0, !PT ;  /* 0xfffffff010107812 */ /* 0x000fc600078ec0ff */
[----:B------:R1:W5:Y:S01]  /*1fec0*/  LD.E.64 R116, [R4.64+0x78] ;  /* 0x0000780404747980 */ /* 0x000362000c101b00 */
[----:B------:R-:W-:-:S03]  /*1fed0*/  IADD3 R113, -R16, R9, RZ ;  /* 0x0000000910717210 */ /* 0x000fc60007ffe1ff */
[----:B------:R1:W5:Y:S01]  /*1fee0*/  LD.E.64 R118, [R4.64+0xa8] ;  /* 0x0000a80404767980 */ /* 0x000362000c101b00 */
[----:B------:R-:W-:Y:S01]  /*1fef0*/  LOP3.LUT R12, R12, 0xffffffe0, RZ, 0xc0, !PT ;  /* 0xffffffe00c0c7812 */ /* 0x000fe200078ec0ff */
[----:B------:R-:W-:Y:S01]  /*1ff00*/  @P4 MUFU.LG2 R2, R2 ;  /* 0x0000000200024308 */ /* 0x000fe20000000c00 */
[----:B----4-:R-:W-:Y:S01]  /*1ff10*/  LEA.HI R18, R113, R113, RZ, 0x1 ;  /* 0x0000007171127211 */ /* 0x010fe200078f08ff */
[----:B------:R-:W-:Y:S01]  /*1ff20*/  BSSY B0, `(.L_x_3187) ;  /* 0x000004d000007945 */ /* 0x000fe20003800000 */
[----:B------:R-:W-:Y:S02]  /*1ff30*/  IADD3 R12, -R12, R9, RZ ;  /* 0x000000090c0c7210 */ /* 0x000fe40007ffe1ff */
[C---:B------:R-:W-:Y:S02]  /*1ff40*/  SHF.L.U32 R17, R18.reuse, 0x2, RZ ;  /* 0x0000000212117819 */ /* 0x040fe400000006ff */
[----:B------:R-:W-:Y:S01]  /*1ff50*/  LOP3.LUT R18, R18, 0xffffffe, RZ, 0xc0, !PT ;  /* 0x0ffffffe12127812 */ /* 0x000fe200078ec0ff */
[----:B------:R-:W4:Y:S01]  /*1ff60*/  @P3 MUFU.LG2 R6, R6 ;  /* 0x0000000600063308 */ /* 0x000f220000000c00 */
[----:B------:R-:W-:-:S02]  /*1ff70*/  SHF.R.S32.HI R114, RZ, 0x1f, R11 ;  /* 0x0000001fff727819 */ /* 0x000fc4000001140b */
[----:B---3--:R-:W-:Y:S02]  /*1ff80*/  SHF.R.S32.HI R7, RZ, 0x1f, R8 ;  /* 0x0000001fff077819 */ /* 0x008fe40000011408 */
[----:B------:R-:W-:Y:S02]  /*1ff90*/  LOP3.LUT P0, RZ, R12, 0x3, RZ, 0xc0, !PT ;  /* 0x000000030cff7812 */ /* 0x000fe4000780c0ff */
[CC--:B------:R-:W-:Y:S02]  /*1ffa0*/  LEA.HI R10, R7.reuse, R8.reuse, RZ, 0x4 ;  /* 0x00000008070a7211 */ /* 0x0c0fe400078f20ff */
[----:B------:R-:W-:Y:S02]  /*1ffb0*/  LEA.HI R7, R7, R8, RZ, 0x5 ;  /* 0x0000000807077211 */ /* 0x000fe400078f28ff */
[----:B------:R-:W-:Y:S02]  /*1ffc0*/  SHF.R.S32.HI R10, RZ, 0x4, R10 ;  /* 0x00000004ff0a7819 */ /* 0x000fe4000001140a */
[----:B------:R-:W-:-:S02]  /*1ffd0*/  LOP3.LUT R7, R7, 0xffffffe0, RZ, 0xc0, !PT ;  /* 0xffffffe007077812 */ /* 0x000fc400078ec0ff */
[----:B------:R-:W-:Y:S01]  /*1ffe0*/  SHF.L.U32 R16, R10, 0x6, RZ ;  /* 0x000000060a107819 */ /* 0x000fe200000006ff */
[----:B----4-:R-:W-:Y:S01]  /*1fff0*/  @P3 FMUL.FTZ R6, R6, 0.69314718246459960938 ;  /* 0x3f31721806063820 */ /* 0x010fe20000410000 */
[----:B------:R-:W-:Y:S02]  /*20000*/  IADD3 R7, -R7, R8, RZ ;  /* 0x0000000807077210 */ /* 0x000fe40007ffe1ff */
[----:B------:R-:W-:Y:S02]  /*20010*/  LOP3.LUT R16, R16, 0x1c0, RZ, 0xc0, !PT ;  /* 0x000001c010107812 */ /* 0x000fe400078ec0ff */
[----:B------:R-:W-:Y:S02]  /*20020*/  IADD3 R115, R113, -R18, RZ ;  /* 0x8000001271737210 */ /* 0x000fe40007ffe0ff */
[----:B------:R-:W-:Y:S02]  /*20030*/  LOP3.LUT R17, R16, 0x38, R17, 0xf8, !PT ;  /* 0x0000003810117812 */ /* 0x000fe400078ef811 */
[----:B------:R-:W-:-:S02]  /*20040*/  SHF.R.U32.HI R16, RZ, 0x3, R16 ;  /* 0x00000003ff107819 */ /* 0x000fc40000011610 */
[----:B------:R-:W-:Y:S02]  /*20050*/  LEA.HI R114, R114, R11, RZ, 0x2 ;  /* 0x0000000b72727211 */ /* 0x000fe400078f10ff */
[----:B------:R-:W-:Y:S02]  /*20060*/  LOP3.LUT R16, R17, R16, RZ, 0x3c, !PT ;  /* 0x0000001011107212 */ /* 0x000fe400078e3cff */
[----:B------:R-:W-:Y:S02]  /*20070*/  SHF.R.S32.HI R8, RZ, 0x1f, R7 ;  /* 0x0000001fff087819 */ /* 0x000fe40000011407 */
[----:B------:R-:W-:Y:S01]  /*20080*/  LEA R115, R115, R16, 0x2 ;  /* 0x0000001073737211 */ /* 0x000fe200078e10ff */
[----:B------:R-:W-:Y:S01]  /*20090*/  BAR.SYNC.DEFER_BLOCKING 0x0 ;  /* 0x0000000000007b1d */ /* 0x000fe20000010000 */
[----:B------:R-:W-:Y:S02]  /*200a0*/  LOP3.LUT R114, R114, 0xffffffc, RZ, 0xc0, !PT ;  /* 0x0ffffffc72727812 */ /* 0x000fe400078ec0ff */
[----:B------:R-:W-:-:S02]  /*200b0*/  LEA.HI R8, R8, R7, RZ, 0x2 ;  /* 0x0000000708087211 */ /* 0x000fc400078f10ff */
[----:B------:R-:W-:Y:S02]  /*200c0*/  SHF.L.U32 R7, R205, 0x6, RZ ;  /* 0x00000006cd077819 */ /* 0x000fe400000006ff */
[----:B------:R-:W-:Y:S01]  /*200d0*/  SHF.L.U32 R120, R113, 0x2, RZ ;  /* 0x0000000271787819 */ /* 0x000fe200000006ff */
[----:B------:R-:W-:Y:S01]  /*200e0*/  @P4 FMUL.FTZ R113, R2, 0.69314718246459960938 ;  /* 0x3f31721802714820 */ /* 0x000fe20000410000 */
[----:B------:R-:W-:Y:S02]  /*200f0*/  IADD3 R114, R11, -R114, RZ ;  /* 0x800000720b727210 */ /* 0x000fe40007ffe0ff */
[----:B------:R-:W-:Y:S01]  /*20100*/  MOV R9, 0xff800000 ;  /* 0xff80000000097802 */ /* 0x000fe20000000f00 */
[-C--:B-----5:R-:W-:Y:S01]  /*20110*/  @P4 FFMA.FTZ R9, R132, R0.reuse, R113 ;  /* 0x0000000084094223 */ /* 0x0a0fe20000010071 */
[----:B------:R-:W-:Y:S01]  /*20120*/  MOV R11, 0xff800000 ;  /* 0xff800000000b7802 */ /* 0x000fe20000000f00 */
[----:B------:R-:W-:Y:S01]  /*20130*/  @P3 FFMA.FTZ R11, R3, R0, R6 ;  /* 0x00000000030b3223 */ /* 0x000fe20000010006 */
[----:B------:R-:W-:Y:S01]  /*20140*/  SHF.R.S32.HI R121, RZ, 0x1f, R120 ;  /* 0x0000001fff797819 */ /* 0x000fe20000011478 */
[----:B------:R-:W3:Y:S04]  /*20150*/  LDS.128 R108, [R115.X4] ;  /* 0x00000000736c7984 */ /* 0x000ee80000004c00 */
        /* <DEDUP_REMOVED lines=26> */
[----:B------:R-:W-:-:S04]  /*20300*/  IMAD R14, R14, R112, R207 ;  /* 0x000000700e0e7224 */ /* 0x000fc800078e02cf */
[----:B------:R-:W-:Y:S01]  /*20310*/  IMAD R14, R15, R14, R7 ;  /* 0x0000000e0f0e7224 */ /* 0x000fe200078e0207 */
[----:B------:R-:W-:Y:S05]  /*20320*/  @P0 BRA `(.L_x_3188) ;  /* 0x000000c000000947 */ /* 0x000fea0003800000 */
[----:B-1--4-:R-:W-:Y:S01]  /*20330*/  IMAD R3, R205, -0x40, R208 ;  /* 0xffffffc0cd037824 */ /* 0x012fe200078e02d0 */
[----:B------:R-:W-:Y:S01]  /*20340*/  IADD3 R2, R114, 0x8, RZ ;  /* 0x0000000872027810 */ /* 0x000fe20007ffe0ff */
[----:B------:R-:W-:Y:S01]  /*20350*/  ULDC.64 UR4, c[0x0][0x118] ;  /* 0x0000460000047ab9 */ /* 0x000fe20000000a00 */
[----:B------:R-:W-:Y:S02]  /*20360*/  SHF.R.S32.HI R7, RZ, 0x1f, R14 ;  /* 0x0000001fff077819 */ /* 0x000fe4000001140e */
[----:B------:R-:W-:Y:S02]  /*20370*/  IADD3 R0, P0, R14, R114, RZ ;  /* 0x000000720e007210 */ /* 0x000fe40007f1e0ff */
[-C--:B------:R-:W-:Y:S02]  /*20380*/  ISETP.GE.AND P2, PT, R114, R3.reuse, PT ;  /* 0x000000037200720c */ /* 0x080fe40003f46270 */
[----:B------:R-:W-:-:S02]  /*20390*/  ISETP.GE.AND P1, PT, R2, R3, PT ;  /* 0x000000030200720c */ /* 0x000fc40003f26270 */
[----:B------:R-:W-:Y:S02]  /*203a0*/  LEA.HI.X.SX32 R7, R114, R7, 0x1, P0 ;  /* 0x0000000772077211 */ /* 0x000fe400000f0eff */
[----:B------:R-:W-:-:S04]  /*203b0*/  LEA R2, P0, R0, R118, 0x2 ;  /* 0x0000007600027211 */ /* 0x000fc800078010ff */
[----:B------:R-:W-:-:S05]  /*203c0*/  LEA.HI.X R3, R0, R119, R7, 0x2, P0 ;  /* 0x0000007700037211 */ /* 0x000fca00000f1407 */
[----:B------:R1:W-:Y:S04]  /*203d0*/  @!P2 ST.E [R2.64], R9 ;  /* 0x000000090200a985 */ /* 0x0003e8000c101904 */
[----:B------:R1:W-:Y:S02]  /*203e0*/  @!P1 ST.E [R2.64+0x20], R11 ;  /* 0x0000200b02009985 */ /* 0x0003e4000c101904 */
.L_x_3188:
[----:B-1--4-:R-:W-:Y:S05]  /*203f0*/  BSYNC B0 ;  /* 0x0000000000007941 */ /* 0x012fea0003800000 */
.L_x_3187:
        /* <DEDUP_REMOVED lines=22> */
.L_x_3190:
[----:B------:R-:W-:Y:S05]  /*20560*/  BSYNC B0 ;  /* 0x0000000000007941 */ /* 0x000fea0003800000 */
.L_x_3189:
        /* <DEDUP_REMOVED lines=12> */
.L_x_3192:
[----:B------:R-:W-:Y:S05]  /*20630*/  BSYNC B0 ;  /* 0x0000000000007941 */ /* 0x000fea0003800000 */
.L_x_3191:
        /* <DEDUP_REMOVED lines=12> */
.L_x_3194:
[----:B------:R-:W-:Y:S05]  /*20700*/  BSYNC B0 ;  /* 0x0000000000007941 */ /* 0x000fea0003800000 */
.L_x_3193:
        /* <DEDUP_REMOVED lines=12> */
.L_x_3196:
[----:B------:R-:W-:Y:S05]  /*207d0*/  BSYNC B0 ;  /* 0x0000000000007941 */ /* 0x000fea0003800000 */
.L_x_3195:
        /* <DEDUP_REMOVED lines=12> */
.L_x_3198:
[----:B------:R-:W-:Y:S05]  /*208a0*/  BSYNC B0 ;  /* 0x0000000000007941 */ /* 0x000fea0003800000 */
.L_x_3197:
        /* <DEDUP_REMOVED lines=12> */
.L_x_3200:
[----:B------:R-:W-:Y:S05]  /*20970*/  BSYNC B0 ;  /* 0x0000000000007941 */ /* 0x000fea0003800000 */
.L_x_3199:
        /* <DEDUP_REMOVED lines=12> */
.L_x_3202:
[----:B------:R-:W-:Y:S05]  /*20a40*/  BSYNC B0 ;  /* 0x0000000000007941 */ /* 0x000fea0003800000 */
.L_x_3201:
[----:B------:R-:W-:Y:S01]  /*20a50*/  IADD3 R10, R10, 0x38, RZ ;  /* 0x000000380a0a7810 */ /* 0x000fe20007ffe0ff */
[----:B------:R-:W-:-:S03]  /*20a60*/  IMAD.MOV.U32 R207, RZ, RZ, 0x0 ;  /* 0x00000000ffcf7424 */ /* 0x000fc600078e00ff */
[----:B------:R-:W-:-:S13]  /*20a70*/  ISETP.GE.AND P0, PT, R10, R205, PT ;  /* 0x000000cd0a00720c */ /* 0x000fda0003f06270 */
[----:B------:R-:W-:Y:S05]  /*20a80*/  @P0 RET.REL.NODEC R206 `(_ZN5flash24flash_fwd_splitkv_kernelI23Flash_fwd_kernel_traitsILi192ELi64ELi64ELi4ELb0ELb0EN7cutlass10bfloat16_tE19Flash_kernel_traitsILi192ELi64ELi64ELi4ES3_EELb0ELb1ELb0ELb0ELb0ELb0ELb1ELb1EEEvNS_16Flash_fwd_paramsE) ;  /* 0xfffdf570ce000950 */ /* 0x000fea0003c3ffff */
        /* <DEDUP_REMOVED lines=8> */
[----:B------:R-:W-:Y:S05]  /*20b10*/  @P0 RET.REL.NODEC R206 `(_ZN5flash24flash_fwd_splitkv_kernelI23Flash_fwd_kernel_traitsILi192ELi64ELi64ELi4ELb0ELb0EN7cutlass10bfloat16_tE19Flash_kernel_traitsILi192ELi64ELi64ELi4ES3_EELb0ELb1ELb0ELb0ELb0ELb0ELb1ELb1EEEvNS_16Flash_fwd_paramsE) ;  /* 0xfffdf4e0ce000950 */ /* 0x000fea0003c3ffff */
[----:B------:R-:W-:Y:S01]  /*20b20*/  MOV R207, 0x0 ;  /* 0x0000000000cf7802 */ /* 0x000fe20000000f00 */
[----:B------:R-:W-:-:S02]  /*20b30*/  ULDC.64 UR4, c[0x0][0x118] ;  /* 0x0000460000047ab9 */ /* 0x000fc40000000a00 */
[----:B------:R3:W-:Y:S01]  /*20b40*/  ST.E.128 [R6.64+0xaa00], R16 ;  /* 0x00aa001006007985 */ /* 0x0007e2000c101d04 */
[----:B------:R-:W-:Y:S05]  /*20b50*/  RET.REL.NODEC R206 `(_ZN5flash24flash_fwd_splitkv_kernelI23Flash_fwd_kernel_traitsILi192ELi64ELi64ELi4ELb0ELb0EN7cutlass10bfloat16_tE19Flash_kernel_traitsILi192ELi64ELi64ELi4ES3_EELb0ELb1ELb0ELb0ELb0ELb0ELb1ELb1EEEvNS_16Flash_fwd_paramsE) ;  /* 0xfffdf4a0ce007950 */ /* 0x000fea0003c3ffff */
.L_x_3185:
[----:B------:R-:W-:Y:S02]  /*20b60*/  MOV R9, 0x2 ;  /* 0x0000000200097802 */ /* 0x000fe40000000f00 */
[----:B------:R-:W-:Y:S02]  /*20b70*/  MOV R8, 0x20b90 ;  /* 0x00020b9000087802 */ /* 0x000fe40000000f00 */
[----:B-1---5:R-:W-:Y:S05]  /*20b80*/  CALL.REL.NOINC `($__internal_20_$__cuda_sm70_shflsync_bfly_p) ;  /* 0x000000f000007944 */ /* 0x022fea0003c00000 */
[----:B-12---:R-:W-:Y:S05]  /*20b90*/  BRA `(.L_x_3203) ;  /* 0xffffe6b000007947 */ /* 0x006fea000383ffff */
.L_x_3186:
[----:B------:R-:W-:Y:S02]  /*20ba0*/  MOV R9, 0x1 ;  /* 0x0000000100097802 */ /* 0x000fe40000000f00 */
[----:B------:R-:W-:Y:S02]  /*20bb0*/  MOV R8, 0x20bd0 ;  /* 0x00020bd000087802 */ /* 0x000fe40000000f00 */
[----:B-1---5:R-:W-:Y:S05]  /*20bc0*/  CALL.REL.NOINC `($__internal_20_$__cuda_sm70_shflsync_bfly_p) ;  /* 0x000000b000007944 */ /* 0x022fea0003c00000 */
[----:B--2---:R-:W-:Y:S01]  /*20bd0*/  FADD.FTZ R2, R221, R10 ;  /* 0x0000000add027221 */ /* 0x004fe20000010000 */
[----:B-1----:R-:W-:Y:S02]  /*20be0*/  MOV R221, R219 ;  /* 0x000000db00dd7202 */ /* 0x002fe40000000f00 */
[----:B------:R-:W-:Y:S02]  /*20bf0*/  MOV R9, 0x2 ;  /* 0x0000000200097802 */ /* 0x000fe40000000f00 */
[----:B------:R-:W-:-:S02]  /*20c00*/  MOV R8, 0x20c20 ;  /* 0x00020c2000087802 */ /* 0x000fc40000000f00 */
[----:B------:R-:W-:Y:S05]  /*20c10*/  CALL.REL.NOINC `($__internal_20_$__cuda_sm70_shflsync_bfly_p) ;  /* 0x0000006000007944 */ /* 0x000fea0003c00000 */
[----:B--2---:R-:W-:Y:S01]  /*20c20*/  FADD.FTZ R11, R219, R10 ;  /* 0x0000000adb0b7221 */ /* 0x004fe20000010000 */
[----:B-1----:R-:W-:-:S02]  /*20c30*/  MOV R9, 0x1 ;  /* 0x0000000100097802 */ /* 0x002fc40000000f00 */
[----:B------:R-:W-:Y:S02]  /*20c40*/  MOV R8, 0x20c70 ;  /* 0x00020c7000087802 */ /* 0x000fe40000000f00 */
[----:B------:R-:W-:Y:S02]  /*20c50*/  MOV R221, R11 ;  /* 0x0000000b00dd7202 */ /* 0x000fe40000000f00 */
[----:B------:R-:W-:Y:S05]  /*20c60*/  CALL.REL.NOINC `($__internal_20_$__cuda_sm70_shflsync_bfly_p) ;  /* 0x0000001000007944 */ /* 0x000fea0003c00000 */
[----:B-12---:R-:W-:Y:S05]  /*20c70*/  BRA `(.L_x_3204) ;  /* 0xffffe64000007947 */ /* 0x006fea000383ffff */
        .weak           $__internal_20_$__cuda_sm70_shflsync_bfly_p
        .type           $__internal_20_$__cuda_sm70_shflsync_bfly_p,@function
        .size           $__internal_20_$__cuda_sm70_shflsync_bfly_p,(.L_x_7795 - $__internal_20_$__cuda_sm70_shflsync_bfly_p)
$__internal_20_$__cuda_sm70_shflsync_bfly_p:
[----:B------:R-:W-:Y:S01]  /*20c80*/  MOV R12, R8 ;  /* 0x00000008000c7202 */ /* 0x000fe20000000f00 */
[----:B------:R-:W-:Y:S04]  /*20c90*/  WARPSYNC R6 ;  /* 0x0000000600007348 */ /* 0x000fe80003800000 */
[----:B------:R-:W-:Y:S01]  /*20ca0*/  MOV R13, 0x0 ;  /* 0x00000000000d7802 */ /* 0x000fe20000000f00 */
[----:B------:R1:W2:Y:S03]  /*20cb0*/  SHFL.BFLY PT, R10, R221, R9, R7 ;  /* 0x0c000009dd0a7389 */ /* 0x0002a600000e0007 */
[----:B------:R-:W-:Y:S05]  /*20cc0*/  RET.REL.NODEC R12 `(_ZN5flash24flash_fwd_splitkv_kernelI23Flash_fwd_kernel_traitsILi192ELi64ELi64ELi4ELb0ELb0EN7cutlass10bfloat16_tE19Flash_kernel_traitsILi192ELi64ELi64ELi4ES3_EELb0ELb1ELb0ELb0ELb0ELb0ELb1ELb1EEEvNS_16Flash_fwd_paramsE) ;  /* 0xfffdf3300c007950 */ /* 0x000fea0003c3ffff */
.L_x_3205:
        /* <DEDUP_REMOVED lines=11> */
.L_x_7795:


//--------------------- .text._ZN5flash24flash_fwd_splitkv_kernelI23Flash_fwd_kernel_traitsILi192ELi64ELi64ELi4ELb0ELb0EN7cutlass10bfloat16_tE19Flash_kernel_traitsILi192ELi64ELi64ELi4ES3_EELb0ELb1ELb0ELb0ELb0ELb1ELb1ELb1EEEvNS_16Flash_fwd_paramsE --------------------------
	.section	.text._ZN5flash24flash_fwd_splitkv_kernelI23Flash_fwd_kernel_traitsILi192ELi64ELi64ELi4ELb0ELb0EN7cutlass10bfloat16_tE19Flash_kernel_traitsILi192ELi64ELi64ELi4ES3_EELb0ELb1ELb0ELb0ELb0ELb1ELb1ELb1EEEvNS_16Flash_fwd_paramsE,"ax",@progbits
	.sectioninfo	@"SHI_REGISTERS=244"
	.align	128
        .global         _ZN5flash24flash_fwd_splitkv_kernelI23Flash_fwd_kernel_traitsILi192ELi64ELi64ELi4ELb0ELb0EN7cutlass10bfloat16_tE19Flash_kernel_traitsILi192ELi64ELi64ELi4ES3_EELb0ELb1ELb0ELb0ELb0ELb1ELb1ELb1EEEvNS_16Flash_fwd_paramsE
        .type           _ZN5flash24flash_fwd_splitkv_kernelI23Flash_fwd_kernel_traitsILi192ELi64ELi64ELi4ELb0ELb0EN7cutlass10bfloat16_tE19Flash_kernel_traitsILi192ELi64ELi64ELi4ES3_EELb0ELb1ELb0ELb0ELb0ELb1ELb1ELb1EEEvNS_16Flash_fwd_paramsE,@function
        .size           _ZN5flash24flash_fwd_splitkv_kernelI23Flash_fwd_kernel_traitsILi192ELi64ELi64ELi4ELb0ELb0EN7cutlass10bfloat16_tE19Flash_kernel_traitsILi192ELi64ELi64ELi4ES3_EELb0ELb1ELb0ELb0ELb0ELb1ELb1ELb1EEEvNS_16Flash_fwd_paramsE,(.L_x_7797 - _ZN5flash24flash_fwd_splitkv_kernelI23Flash_fwd_kernel_traitsILi192ELi64ELi64ELi4ELb0ELb0EN7cutlass10bfloat16_tE19Flash_kernel_traitsILi192ELi64ELi64ELi4ES3_EELb0ELb1ELb0ELb0ELb0ELb1ELb1ELb1EEEvNS_16Flash_fwd_paramsE)
        .other          _ZN5flash24flash_fwd_splitkv_kernelI23Flash_fwd_kernel_traitsILi192ELi64ELi64ELi4ELb0ELb0EN7cutlass10bfloat16_tE19Flash_kernel_traitsILi192ELi64ELi64ELi4ES3_EELb0ELb1ELb0ELb0ELb0ELb1ELb1ELb1EEEvNS_16Flash_fwd_paramsE,@"STO_CUDA_ENTRY STV_DEFAULT"
_ZN5flash24flash_fwd_splitkv_kernelI23Flash_fwd_kernel_traitsILi192ELi64ELi64ELi4ELb0ELb0EN7cutlass10bfloat16_tE19Flash_kernel_traitsILi192ELi64ELi64ELi4ES3_EELb0ELb1ELb0ELb0ELb0ELb1ELb1ELb1EEEvNS_16Flash_fwd_paramsE:
.text._ZN5flash24flash_fwd_splitkv_kernelI23Flash_fwd_kernel_traitsILi192ELi64ELi64ELi4ELb0ELb0EN7cutlass10bfloat16_tE19Flash_kernel_traitsILi192ELi64ELi64ELi4ES3_EELb0ELb1ELb0ELb0ELb0ELb1ELb1ELb1EEEvNS_16Flash_fwd_paramsE:
        /* <DEDUP_REMOVED lines=29> */
[----:B---34-:R-:W-:Y:S05]  /*01d0*/  CALL.REL.NOINC `($_ZN5flash24flash_fwd_splitkv_kernelI23Flash_fwd_kernel_traitsILi192ELi64ELi64ELi4ELb0ELb0EN7cutlass10bfloat16_tE19Flash_kernel_traitsILi192ELi64ELi64ELi4ES3_EELb0ELb1ELb0ELb0ELb0ELb1ELb1ELb1EEEvNS_16Flash_fwd_paramsE$_ZN5flash30compute_attn_1rowblock_splitkvI23Flash_fwd_kernel_traitsILi192ELi64ELi64ELi4ELb0ELb0EN7cutlass10bfloat16_tE19Flash_kernel_traitsILi192ELi64ELi64ELi4ES3_EELb0ELb1ELb0ELb0ELb0ELb1ELb1ELb1ENS_16Flash_fwd_paramsEEEvRKT8_iiiii) ;  /* 0x0000002000007944 */ /* 0x018fea0003c00000 */
[----:B------:R-:W-:Y:S05]  /*01e0*/  BSYNC B4 ;  /* 0x0000000000047941 */ /* 0x000fea0003800000 */
.L_x_3206:
[----:B------:R-:W-:Y:S05]  /*01f0*/  EXIT ;  /* 0x000000000000794d */ /* 0x000fea0003800000 */
        .type           $_ZN5flash24flash_fwd_splitkv_kernelI23Flash_fwd_kernel_traitsILi192ELi64ELi64ELi4ELb0ELb0EN7cutlass10bfloat16_tE19Flash_kernel_traitsILi192ELi64ELi64ELi4ES3_EELb0ELb1ELb0ELb0ELb0ELb1ELb1ELb1EEEvNS_16Flash_fwd_paramsE$_ZN5flash30compute_attn_1rowblock_splitkvI23Flash_fwd_kernel_traitsILi192ELi64ELi64ELi4ELb0ELb0EN7cutlass10bfloat16_tE19Flash_kernel_traitsILi192ELi64ELi64ELi4ES3_EELb0ELb1ELb0ELb0ELb0ELb1ELb1ELb1ENS_16Flash_fwd_paramsEEEvRKT8_iiiii,@function
        .size           $_ZN5flash24flash_fwd_splitkv_kernelI23Flash_fwd_kernel_traitsILi192ELi64ELi64ELi4ELb0ELb0EN7cutlass10bfloat16_tE19Flash_kernel_traitsILi192ELi64ELi64ELi4ES3_EELb0ELb1ELb0ELb0ELb0ELb1ELb1ELb1EEEvNS_16Flash_fwd_paramsE$_ZN5flash30compute_attn_1rowblock_splitkvI23Flash_fwd_kernel_traitsILi192ELi64ELi64ELi4ELb0ELb0EN7cutlass10bfloat16_tE19Flash_kernel_traitsILi192ELi64ELi64ELi4ES3_EELb0ELb1ELb0ELb0ELb0ELb1ELb1ELb1ENS_16Flash_fwd_paramsEEEvRKT8_iiiii,($__internal_21_$__cuda_sm70_shflsync_bfly_p - $_ZN5flash24flash_fwd_splitkv_kernelI23Flash_fwd_kernel_traitsILi192ELi64ELi64ELi4ELb0ELb0EN7cutlass10bfloat16_tE19Flash_kernel_traitsILi192ELi64ELi64ELi4ES3_EELb0ELb1ELb0ELb0ELb0ELb1ELb1ELb1EEEvNS_16Flash_fwd_paramsE$_ZN5flash30compute_attn_1rowblock_splitkvI23Flash_fwd_kernel_traitsILi192ELi64ELi64ELi4ELb0ELb0EN7cutlass10bfloat16_tE19Flash_kernel_traitsILi192ELi64ELi64ELi4ES3_EELb0ELb1ELb0ELb0ELb0ELb1ELb1ELb1ENS_16Flash_fwd_paramsEEEvRKT8_iiiii)
$_ZN5flash24flash_fwd_splitkv_kernelI23Flash_fwd_kernel_traitsILi192ELi64ELi64ELi4ELb0ELb0EN7cutlass10bfloat16_tE19Flash_kernel_traitsILi192ELi64ELi64ELi4ES3_EELb0ELb1ELb0ELb0ELb0ELb1ELb1ELb1EEEvNS_16Flash_fwd_paramsE$_ZN5flash30compute_attn_1rowblock_splitkvI23Flash_fwd_kernel_traitsILi192ELi64ELi64ELi4ELb0ELb0EN7cutlass10bfloat16_tE19Flash_kernel_traitsILi192ELi64ELi64ELi4ES3_EELb0ELb1ELb0ELb0ELb0ELb1ELb1ELb1ENS_16Flash_fwd_paramsEEEvRKT8_iiiii:
        /* <DEDUP_REMOVED lines=20> */
.L_x_3208:
[----:B------:R-:W-:Y:S05]  /*0340*/  BSYNC B0 ;  /* 0x0000000000007941 */ /* 0x000fea0003800000 */
.L_x_3207:
        /* <DEDUP_REMOVED lines=17> */
.L_x_3210:
[----:B------:R4:W5:Y:S02]  /*0460*/  LD.E R0, [R18.64+0xb8] ;  /* 0x0000b80612007980 */ /* 0x000964000c101900 */
.L_x_3211:
[----:B------:R-:W-:Y:S05]  /*0470*/  BSYNC B0 ;  /* 0x0000000000007941 */ /* 0x000fea0003800000 */
.L_x_3209:
        /* <DEDUP_REMOVED lines=10> */
.L_x_3213:
[----:B------:R-:W2:Y:S01]  /*0520*/  LD.E.64 R2, [R18.64+0x108] ;  /* 0x0001080612027980 */ /* 0x000ea2000c101b00 */
[----:B------:R-:W-:Y:S01]  /*0530*/  BSSY B0, `(.L_x_3215) ;  /* 0x0000006000007945 */ /* 0x000fe20003800000 */
[----:B------:R-:W-:Y:S01]  /*0540*/  IMAD.MOV.U32 R0, RZ, RZ, RZ ;  /* 0x000000ffff007224 */ /* 0x000fe200078e00ff */
[----:B--2---:R-:W-:-:S04]  /*0550*/  ISETP.NE.U32.AND P0, PT, R2, RZ, PT ;  /* 0x000000ff0200720c */ /* 0x004fc80003f05070 */
[----:B------:R-:W-:-:S13]  /*0560*/  ISETP.NE.AND.EX P0, PT, R3, RZ, PT, P0 ;  /* 0x000000ff0300720c */ /* 0x000fda0003f05300 */
[----:B------:R-:W-:Y:S05]  /*0570*/  @!P0 BRA `(.L_x_3216) ;  /* 0x0000001000008947 */ /* 0x000fea0003800000 */
[----:B------:R1:W5:Y:S02]  /*0580*/  LD.E R0, [R18.64+0xbc] ;  /* 0x0000bc0612007980 */ /* 0x000364000c101900 */
.L_x_3216:
[----:B------:R-:W-:Y:S05]  /*0590*/  BSYNC B0 ;  /* 0x0000000000007941 */ /* 0x000fea0003800000 */
.L_x_3215:
[----:B-----5:R-:W-:Y:S02]  /*05a0*/  IADD3 R57, R75, R0, RZ ;  /* 0x000000004b397210 */ /* 0x020fe40007ffe0ff */
.L_x_3214:
[----:B------:R-:W-:Y:S05]  /*05b0*/  BSYNC B1 ;  /* 0x0000000000017941 */ /* 0x000fea0003800000 */
.L_x_3212:
[----:B------:R-:W-:Y:S01]  /*05c0*/  IMAD.SHL.U32 R69, R213, 0x40, RZ ;  /* 0x00000040d5457824 */ /* 0x000fe200078e00ff */
[----:B------:R-:W-:Y:S01]  /*05d0*/  MOV R2, R214 ;  /* 0x000000d600027202 */ /* 0x000fe20000000f00 */
[----:B------:R-:W-:-:S03]  /*05e0*/  IMAD.MOV.U32 R3, RZ, RZ, 0x0 ;  /* 0x00000000ff037424 */ /* 0x000fc600078e00ff */
[----:B------:R-:W-:-:S13]  /*05f0*/  ISETP.GT.AND P0, PT, R216, R69, PT ;  /* 0x00000045d800720c */ /* 0x000fda0003f04270 */
[----:B------:R-:W-:Y:S05]  /*0600*/  @!P0 RET.REL.NODEC R2 `(_ZN5flash24flash_fwd_splitkv_kernelI23Flash_fwd_kernel_traitsILi192ELi64ELi64ELi4ELb0ELb0EN7cutlass10bfloat16_tE19Flash_kernel_traitsILi192ELi64ELi64ELi4ES3_EELb0ELb1ELb0ELb0ELb0ELb1ELb1ELb1EEEvNS_16Flash_fwd_paramsE) ;  /* 0xfffff9f002008950 */ /* 0x000fea0003c3ffff */
        /* <DEDUP_REMOVED lines=88> */
.L_x_3219:
[----:B-1----:R-:W-:Y:S05]  /*0b90*/  BSYNC B0 ;  /* 0x0000000000007941 */ /* 0x002fea0003800000 */
.L_x_3218:
        /* <DEDUP_REMOVED lines=10> */
.L_x_3221:
[----:B------:R-:W-:Y:S05]  /*0c40*/  BSYNC B0 ;  /* 0x0000000000007941 */ /* 0x000fea0003800000 */
.L_x_3220:
        /* <DEDUP_REMOVED lines=10> */
.L_x_3223:
[----:B------:R-:W-:Y:S05]  /*0cf0*/  BSYNC B0 ;  /* 0x0000000000007941 */ /* 0x000fea0003800000 */
.L_x_3222:
        /* <DEDUP_REMOVED lines=10> */
.L_x_3225:
[----:B------:R-:W-:Y:S05]  /*0da0*/  BSYNC B0 ;  /* 0x0000000000007941 */ /* 0x000fea0003800000 */
.L_x_3224:
        /* <DEDUP_REMOVED lines=10> */
.L_x_3227:
[----:B------:R-:W-:Y:S05]  /*0e50*/  BSYNC B0 ;  /* 0x0000000000007941 */ /* 0x000fea0003800000 */
.L_x_3226:
        /* <DEDUP_REMOVED lines=10> */
.L_x_3229:
[----:B------:R-:W-:Y:S05]  /*0f00*/  BSYNC B0 ;  /* 0x0000000000007941 */ /* 0x000fea0003800000 */
.L_x_3228:
        /* <DEDUP_REMOVED lines=10> */
.L_x_3231:
[----:B------:R-:W-:Y:S05]  /*0fb0*/  BSYNC B0 ;  /* 0x0000000000007941 */ /* 0x000fea0003800000 */
.L_x_3230:
        /* <DEDUP_REMOVED lines=10> */
.L_x_3233:
[----:B------:R-:W-:Y:S05]  /*1060*/  BSYNC B0 ;  /* 0x0000000000007941 */ /* 0x000fea0003800000 */
.L_x_3232:
        /* <DEDUP_REMOVED lines=29> */
[----:B------:R-:W-:Y:S05]  /*1240*/  @P6 RET.REL.NODEC R214 `(_ZN5flash24flash_fwd_splitkv_kernelI23Flash_fwd_kernel_traitsILi192ELi64ELi64ELi4ELb0ELb0EN7cutlass10bfloat16_tE19Flash_kernel_traitsILi192ELi64ELi64ELi4ES3_EELb0ELb1ELb0ELb0ELb0ELb1ELb1ELb1EEEvNS_16Flash_fwd_paramsE) ;  /* 0xffffedb0d6006950 */ /* 0x000fea0003c3ffff */
[----:B-1----:R-:W-:Y:S02]  /*1250*/  MOV R5, 0xff800000 ;  /* 0xff80000000057802 */ /* 0x002fe40000000f00 */
[----:B------:R-:W-:-:S03]  /*1260*/  MOV R215, 0x0 ;  /* 0x0000000000d77802 */ /* 0x000fc60000000f00 */
[----:B------:R1:W-:Y:S01]  /*1270*/  ST.E [R2.64+0xe0], R5 ;  /* 0x0000e00502007985 */ /* 0x0003e2000c101906 */
[----:B------:R-:W-:Y:S05]  /*1280*/  RET.REL.NODEC R214 `(_ZN5flash24flash_fwd_splitkv_kernelI23Flash_fwd_kernel_traitsILi192ELi64ELi64ELi4ELb0ELb0EN7cutlass10bfloat16_tE19Flash_kernel_traitsILi192ELi64ELi64ELi4ES3_EELb0ELb1ELb0ELb0ELb0ELb1ELb1ELb1EEEvNS_16Flash_fwd_paramsE) ;  /* 0xffffed70d6007950 */ /* 0x000fea0003c3ffff */
.L_x_3217:
        /* <DEDUP_REMOVED lines=105> */
.L_x_3235:
        /* <DEDUP_REMOVED lines=79> */
.L_x_3236:
[----:B-1----:R-:W-:Y:S05]  /*1e10*/  BSYNC B0 ;  /* 0x0000000000007941 */ /* 0x002fea0003800000 */
.L_x_3234:
        /* <DEDUP_REMOVED lines=276> */
.L_x_3331:
        /* <DEDUP_REMOVED lines=18> */
.L_x_3239:
[----:B------:R-:W-:Y:S05]  /*3080*/  BSYNC B0 ;  /* 0x0000000000007941 */ /* 0x000fea0003800000 */
.L_x_3238:
        /* <DEDUP_REMOVED lines=18> */
.L_x_3241:
[----:B------:R-:W-:Y:S05]  /*31b0*/  BSYNC B0 ;  /* 0x0000000000007941 */ /* 0x000fea0003800000 */
.L_x_3240:
        /* <DEDUP_REMOVED lines=18> */
.L_x_3243:
[----:B------:R-:W-:Y:S05]  /*32e0*/  BSYNC B0 ;  /* 0x0000000000007941 */ /* 0x000fea0003800000 */
.L_x_3242:
        /* <DEDUP_REMOVED lines=18> */
.L_x_3245:
[----:B------:R-:W-:Y:S05]  /*3410*/  BSYNC B0 ;  /* 0x0000000000007941 */ /* 0x000fea0003800000 */
.L_x_3244:
        /* <DEDUP_REMOVED lines=65> */
.L_x_3252:
[----:B------:R-:W-:Y:S05]  /*3830*/  BSYNC B0 ;  /* 0x0000000000007941 */ /* 0x000fea0003800000 */
.L_x_3251:
        /* <DEDUP_REMOVED lines=50> */
.L_x_3254:
[----:B------:R-:W-:Y:S05]  /*3b60*/  BSYNC B0 ;  /* 0x0000000000007941 */ /* 0x000fea0003800000 */
.L_x_3253:
        /* <DEDUP_REMOVED lines=49> */
.L_x_3250:
[----:B------:R-:W-:Y:S05]  /*3e80*/  BSYNC B1 ;  /* 0x0000000000017941 */ /* 0x000fea0003800000 */
.L_x_3249:
        /* <DEDUP_REMOVED lines=63> */
.L_x_3258:
[----:B------:R-:W-:Y:S05]  /*4280*/  BSYNC B0 ;  /* 0x0000000000007941 */ /* 0x000fea0003800000 */
.L_x_3257:
        /* <DEDUP_REMOVED lines=53> */
.L_x_3260:
[----:B------:R-:W-:Y:S05]  /*45e0*/  BSYNC B0 ;  /* 0x0000000000007941 */ /* 0x000fea0003800000 */
.L_x_3259:
        /* <DEDUP_REMOVED lines=52> */
.L_x_3256:
[----:B------:R-:W-:Y:S05]  /*4930*/  BSYNC B1 ;  /* 0x0000000000017941 */ /* 0x000fea0003800000 */
.L_x_3255:
        /* <DEDUP_REMOVED lines=63> */
.L_x_3264:
[----:B------:R-:W-:Y:S05]  /*4d30*/  BSYNC B0 ;  /* 0x0000000000007941 */ /* 0x000fea0003800000 */
.L_x_3263:
        /* <DEDUP_REMOVED lines=53> */
.L_x_3266:
[----:B------:R-:W-:Y:S05]  /*5090*/  BSYNC B0 ;  /* 0x0000000000007941 */ /* 0x000fea0003800000 */
.L_x_3265:
        /* <DEDUP_REMOVED lines=52> */
.L_x_3262:
[----:B------:R-:W-:Y:S05]  /*53e0*/  BSYNC B1 ;  /* 0x0000000000017941 */ /* 0x000fea0003800000 */
.L_x_3261:
        /* <DEDUP_REMOVED lines=65> */
.L_x_3270:
[----:B------:R-:W-:Y:S05]  /*5800*/  BSYNC B0 ;  /* 0x0000000000007941 */ /* 0x000fea0003800000 */
.L_x_3269:
        /* <DEDUP_REMOVED lines=53> */
.L_x_3272:
[----:B------:R-:W-:Y:S05]  /*5b60*/  BSYNC B0 ;  /* 0x0000000000007941 */ /* 0x000fea0003800000 */
.L_x_3271:
        /* <DEDUP_REMOVED lines=52> */
.L_x_3268:
[----:B------:R-:W-:Y:S05]  /*5eb0*/  BSYNC B1 ;  /* 0x0000000000017941 */ /* 0x000fea0003800000 */
.L_x_3267:
[----:B------:R-:W2:Y:S02]  /*5ec0*/  LD.E R3, [R18.64+0xd0] ;  /* 0x0000d00612037980 */ /* 0x000ea4000c101900 */
[----:B--2---:R-:W-:Y:S05]  /*5ed0*/  IMAD.U32 R3, R3, -0x20, RZ ;  /* 0xffffffe003037824 */ /* 0x004fea00078e00ff */
[C---:B------:R-:W-:Y:S02]  /*5ee0*/  LEA R16, P1, R3.reuse, R16, 0x1 ;  /* 0x0000001003107211 */ /* 0x040fe400078208ff */
[C---:B------:R-:W-:Y:S02]  /*5ef0*/  LEA R58, P0, R3.reuse, R58, 0x1 ;  /* 0x0000003a033a7211 */ /* 0x040fe400078008ff */
[C---:B------:R-:W-:Y:S02]  /*5f00*/  LEA.HI.X.SX32 R17, R3.reuse, R17, 0x1, P1 ;  /* 0x0000001103117211 */ /* 0x040fe400008f0eff */
[----:B------:R-:W-:Y:S01]  /*5f10*/  LEA.HI.X.SX32 R59, R3, R59, 0x1, P0 ;  /* 0x0000003b033b7211 */ /* 0x000fe200000f0eff */
[----:B------:R-:W-:-:S05]  /*5f20*/  BRA `(.L_x_3273) ;  /* 0x00004ec000007947 */ /* 0x000fca0003800000 */
.L_x_3248:
        /* <DEDUP_REMOVED lines=89> */
.L_x_3279:
[----:B------:R-:W-:Y:S05]  /*64c0*/  BSYNC B0 ;  /* 0x0000000000007941 */ /* 0x000fea0003800000 */
.L_x_3278:
[----:B-----5:R2:W-:Y:S02]  /*64d0*/  ST.E.128 [R126.64], R48 ;  /* 0x000000307e007985 */ /* 0x0205e4000c101d06 */
.L_x_3277:
[----:B------:R-:W-:Y:S05]  /*64e0*/  BSYNC B1 ;  /* 0x0000000000017941 */ /* 0x000fea0003800000 */
.L_x_3276:
        /* <DEDUP_REMOVED lines=87> */
.L_x_3283:
[----:B------:R-:W-:Y:S05]  /*6a60*/  BSYNC B0 ;  /* 0x0000000000007941 */ /* 0x000fea0003800000 */
.L_x_3282:
[----:B-----5:R3:W-:Y:S02]  /*6a70*/  ST.E.128 [R126.64+0x80], R48 ;  /* 0x000080307e007985 */ /* 0x0207e4000c101d06 */
.L_x_3281:
[----:B------:R-:W-:Y:S05]  /*6a80*/  BSYNC B1 ;  /* 0x0000000000017941 */ /* 0x000fea0003800000 */
.L_x_3280:
        /* <DEDUP_REMOVED lines=86> */
.L_x_3285:
[----:B------:R-:W-:Y:S05]  /*6ff0*/  BSYNC B0 ;  /* 0x0000000000007941 */ /* 0x000fea0003800000 */
.L_x_3284:
[----:B-----5:R3:W-:Y:S02]  /*7000*/  ST.E.128 [R126.64+0x100], R48 ;  /* 0x000100307e007985 */ /* 0x0207e4000c101d06 */
.L_x_3275:
[----:B------:R-:W-:Y:S05]  /*7010*/  BSYNC B2 ;  /* 0x0000000000027941 */ /* 0x000fea0003800000 */
.L_x_3274:
        /* <DEDUP_REMOVED lines=97> */
.L_x_3291:
[----:B------:R-:W-:Y:S05]  /*7630*/  BSYNC B0 ;  /* 0x0000000000007941 */ /* 0x000fea0003800000 */
.L_x_3290:
[C---:B------:R-:W-:Y:S04]  /*7640*/  LEA R2, P0, R208.reuse, R126, 0x1 ;  /* 0x0000007ed0027211 */ /* 0x040fe800078008ff */
[----:B------:R-:W-:Y:S05]  /*7650*/  LEA.HI.X R3, R208, R127, R209, 0x1, P0 ;  /* 0x0000007fd0037211 */ /* 0x000fea00000f0cd1 */
[----:B-----5:R3:W-:Y:S04]  /*7660*/  ST.E.128 [R2.64], R48 ;  /* 0x0000003002007985 */ /* 0x0207e8000c101d06 */
.L_x_3289:
[----:B------:R-:W-:Y:S05]  /*7670*/  BSYNC B1 ;  /* 0x0000000000017941 */ /* 0x000fea0003800000 */
.L_x_3288:
        /* <DEDUP_REMOVED lines=92> */
.L_x_3295:
[----:B------:R-:W-:Y:S05]  /*7c40*/  BSYNC B0 ;  /* 0x0000000000007941 */ /* 0x000fea0003800000 */
.L_x_3294:
[C---:B------:R-:W-:Y:S04]  /*7c50*/  LEA R2, P0, R93.reuse, R126, 0x1 ;  /* 0x0000007e5d027211 */ /* 0x040fe800078008ff */
[----:B------:R-:W-:Y:S05]  /*7c60*/  LEA.HI.X R3, R93, R127, R92, 0x1, P0 ;  /* 0x0000007f5d037211 */ /* 0x000fea00000f0c5c */
[----:B-----5:R3:W-:Y:S04]  /*7c70*/  ST.E.128 [R2.64], R48 ;  /* 0x0000003002007985 */ /* 0x0207e8000c101d06 */
.L_x_3293:
[----:B------:R-:W-:Y:S05]  /*7c80*/  BSYNC B1 ;  /* 0x0000000000017941 */ /* 0x000fea0003800000 */
.L_x_3292:
        /* <DEDUP_REMOVED lines=91> */
.L_x_3297:
[----:B------:R-:W-:Y:S05]  /*8240*/  BSYNC B0 ;  /* 0x0000000000007941 */ /* 0x000fea0003800000 */
.L_x_3296:
[C---:B------:R-:W-:Y:S04]  /*8250*/  LEA R2, P0, R89.reuse, R126, 0x1 ;  /* 0x0000007e59027211 */ /* 0x040fe800078008ff */
[----:B------:R-:W-:Y:S05]  /*8260*/  LEA.HI.X R3, R89, R127, R88, 0x1, P0 ;  /* 0x0000007f59037211 */ /* 0x000fea00000f0c58 */
[----:B-----5:R3:W-:Y:S04]  /*8270*/  ST.E.128 [R2.64], R48 ;  /* 0x0000003002007985 */ /* 0x0207e8000c101d06 */
.L_x_3287:
[----:B------:R-:W-:Y:S05]  /*8280*/  BSYNC B2 ;  /* 0x0000000000027941 */ /* 0x000fea0003800000 */
.L_x_3286:
        /* <DEDUP_REMOVED lines=97> */
.L_x_3303:
[----:B------:R-:W-:Y:S05]  /*88a0*/  BSYNC B0 ;  /* 0x0000000000007941 */ /* 0x000fea0003800000 */
.L_x_3302:
[C---:B------:R-:W-:Y:S04]  /*88b0*/  LEA R2, P0, R94.reuse, R126, 0x1 ;  /* 0x0000007e5e027211 */ /* 0x040fe800078008ff */
[----:B------:R-:W-:Y:S05]  /*88c0*/  LEA.HI.X R3, R94, R127, R95, 0x1, P0 ;  /* 0x0000007f5e037211 */ /* 0x000fea00000f0c5f */
[----:B-----5:R3:W-:Y:S04]  /*88d0*/  ST.E.128 [R2.64], R48 ;  /* 0x0000003002007985 */ /* 0x0207e8000c101d06 */
.L_x_3301:
[----:B------:R-:W-:Y:S05]  /*88e0*/  BSYNC B1 ;  /* 0x0000000000017941 */ /* 0x000fea0003800000 */
.L_x_3300:
        /* <DEDUP_REMOVED lines=92> */
.L_x_3307:
[----:B------:R-:W-:Y:S05]  /*8eb0*/  BSYNC B0 ;  /* 0x0000000000007941 */ /* 0x000fea0003800000 */
.L_x_3306:
[C---:B------:R-:W-:Y:S04]  /*8ec0*/  LEA R2, P0, R91.reuse, R126, 0x1 ;  /* 0x0000007e5b027211 */ /* 0x040fe800078008ff */
[----:B------:R-:W-:Y:S05]  /*8ed0*/  LEA.HI.X R3, R91, R127, R90, 0x1, P0 ;  /* 0x0000007f5b037211 */ /* 0x000fea00000f0c5a */
[----:B-----5:R3:W-:Y:S04]  /*8ee0*/  ST.E.128 [R2.64], R48 ;  /* 0x0000003002007985 */ /* 0x0207e8000c101d06 */
.L_x_3305:
[----:B------:R-:W-:Y:S05]  /*8ef0*/  BSYNC B1 ;  /* 0x0000000000017941 */ /* 0x000fea0003800000 */
.L_x_3304:
        /* <DEDUP_REMOVED lines=91> */
.L_x_3309:
[----:B------:R-:W-:Y:S05]  /*94b0*/  BSYNC B0 ;  /* 0x0000000000007941 */ /* 0x000fea0003800000 */
.L_x_3308:
[C---:B------:R-:W-:Y:S04]  /*94c0*/  LEA R2, P0, R87.reuse, R126, 0x1 ;  /* 0x0000007e57027211 */ /* 0x040fe800078008ff */
[----:B------:R-:W-:Y:S05]  /*94d0*/  LEA.HI.X R3, R87, R127, R86, 0x1, P0 ;  /* 0x0000007f57037211 */ /* 0x000fea00000f0c56 */
[----:B-----5:R3:W-:Y:S04]  /*94e0*/  ST.E.128 [R2.64], R48 ;  /* 0x0000003002007985 */ /* 0x0207e8000c101d06 */
.L_x_3299:
[----:B------:R-:W-:Y:S05]  /*94f0*/  BSYNC B2 ;  /* 0x0000000000027941 */ /* 0x000fea0003800000 */
.L_x_3298:
        /* <DEDUP_REMOVED lines=98> */
.L_x_3315:
[----:B------:R-:W-:Y:S05]  /*9b20*/  BSYNC B0 ;  /* 0x0000000000007941 */ /* 0x000fea0003800000 */
.L_x_3314:
[----:B------:R-:W-:Y:S02]  /*9b30*/  IMAD R0, R65, 0x60, RZ ;  /* 0x0000006041007824 */ /* 0x000fe400078e02ff */
[----:B------:R-:W-:Y:S05]  /*9b40*/  IMAD.WIDE.U32 R2, R64, 0x60, R126 ;  /* 0x0000006040027825 */ /* 0x000fea00078e007e */
[----:B------:R-:W-:Y:S05]  /*9b50*/  IADD3 R3, R3, R0, RZ ;  /* 0x0000000003037210 */ /* 0x000fea0007ffe0ff */
[----:B-----5:R3:W-:Y:S02]  /*9b60*/  ST.E.128 [R2.64], R48 ;  /* 0x0000003002007985 */ /* 0x0207e4000c101d06 */
.L_x_3313:
[----:B------:R-:W-:Y:S05]  /*9b70*/  BSYNC B1 ;  /* 0x0000000000017941 */ /* 0x000fea0003800000 */
.L_x_3312:
        /* <DEDUP_REMOVED lines=92> */
.L_x_3319:
[----:B------:R-:W-:Y:S05]  /*a140*/  BSYNC B0 ;  /* 0x0000000000007941 */ /* 0x000fea0003800000 */
.L_x_3318:
[C---:B------:R-:W-:Y:S04]  /*a150*/  LEA R2, P0, R85.reuse, R126, 0x1 ;  /* 0x0000007e55027211 */ /* 0x040fe800078008ff */
[----:B------:R-:W-:Y:S05]  /*a160*/  LEA.HI.X R3, R85, R127, R84, 0x1, P0 ;  /* 0x0000007f55037211 */ /* 0x000fea00000f0c54 */
[----:B-----5:R3:W-:Y:S04]  /*a170*/  ST.E.128 [R2.64], R48 ;  /* 0x0000003002007985 */ /* 0x0207e8000c101d06 */
.L_x_3317:
[----:B------:R-:W-:Y:S05]  /*a180*/  BSYNC B1 ;  /* 0x0000000000017941 */ /* 0x000fea0003800000 */
.L_x_3316:
        /* <DEDUP_REMOVED lines=91> */
.L_x_3321:
[----:B------:R-:W-:Y:S05]  /*a740*/  BSYNC B0 ;  /* 0x0000000000007941 */ /* 0x000fea0003800000 */
.L_x_3320:
[C---:B------:R-:W-:Y:S04]  /*a750*/  LEA R2, P0, R83.reuse, R126, 0x1 ;  /* 0x0000007e53027211 */ /* 0x040fe800078008ff */
[----:B------:R-:W-:Y:S05]  /*a760*/  LEA.HI.X R3, R83, R127, R82, 0x1, P0 ;  /* 0x0000007f53037211 */ /* 0x000fea00000f0c52 */
[----:B-----5:R3:W-:Y:S04]  /*a770*/  ST.E.128 [R2.64], R48 ;  /* 0x0000003002007985 */ /* 0x0207e8000c101d06 */
.L_x_3311:
[----:B------:R-:W-:Y:S05]  /*a780*/  BSYNC B2 ;  /* 0x0000000000027941 */ /* 0x000fea0003800000 */
.L_x_3310:
[----:B---3--:R-:W3:Y:S02]  /*a790*/  LD.E R3, [R18.64+0xd0] ;  /* 0x0000d00612037980 */ /* 0x008ee4000c101900 */
[----:B---3--:R-:W-:Y:S05]  /*a7a0*/  IMAD.U32 R3, R3, -0x20, RZ ;  /* 0xffffffe003037824 */ /* 0x008fea00078e00ff */
[C---:B------:R-:W-:Y:S02]  /*a7b0*/  LEA R124, P1, R3.reuse, R124, 0x1 ;  /* 0x0000007c037c7211 */ /* 0x040fe400078208ff */
[C---:B------:R-:W-:Y:S02]  /*a7c0*/  LEA R122, P0, R3.reuse, R122, 0x1 ;  /* 0x0000007a037a7211 */ /* 0x040fe400078008ff */
[C---:B------:R-:W-:Y:S02]  /*a7d0*/  LEA.HI.X.SX32 R125, R3.reuse, R125, 0x1, P1 ;  /* 0x0000007d037d7211 */ /* 0x040fe400008f0eff */
[----:B------:R-:W-:Y:S01]  /*a7e0*/  LEA.HI.X.SX32 R123, R3, R123, 0x1, P0 ;  /* 0x0000007b037b7211 */ /* 0x000fe200000f0eff */
[----:B------:R-:W-:-:S05]  /*a7f0*/  BRA `(.L_x_3273) ;  /* 0x000005f000007947 */ /* 0x000fca0003800000 */
.L_x_3247:
        /* <DEDUP_REMOVED lines=11> */
.L_x_3323:
[----:B------:R-:W-:Y:S05]  /*a8b0*/  BSYNC B0 ;  /* 0x0000000000007941 */ /* 0x000fea0003800000 */
.L_x_3322:
        /* <DEDUP_REMOVED lines=27> */
.L_x_3325:
[----:B------:R-:W-:Y:S05]  /*aa70*/  BSYNC B0 ;  /* 0x0000000000007941 */ /* 0x000fea0003800000 */
.L_x_3324:
        /* <DEDUP_REMOVED lines=27> */
.L_x_3327:
[----:B------:R-:W-:Y:S05]  /*ac30*/  BSYNC B0 ;  /* 0x0000000000007941 */ /* 0x000fea0003800000 */
.L_x_3326:
        /* <DEDUP_REMOVED lines=27> */
.L_x_3273:
[----:B------:R-:W-:Y:S05]  /*adf0*/  BSYNC B3 ;  /* 0x0000000000037941 */ /* 0x000fea0003800000 */
.L_x_3246:
        /* <DEDUP_REMOVED lines=89> */
.L_x_3329:
        /* <DEDUP_REMOVED lines=8> */
.L_x_3330:
[----:B------:R-:W-:Y:S05]  /*b410*/  BSYNC B0 ;  /* 0x0000000000007941 */ /* 0x000fea0003800000 */
.L_x_3328:
[----:B------:R-:W-:Y:S04]  /*b420*/  IADD3 R9, R9, -0x1, RZ ;  /* 0xffffffff09097810 */ /* 0x000fe80007ffe0ff */
[----:B------:R-:W-:Y:S11]  /*b430*/  ISETP.GT.AND P0, PT, R9, R96, PT ;  /* 0x000000600900720c */ /* 0x000ff60003f04270 */
[----:B------:R-:W-:Y:S02]  /*b440*/  @!UPT UIADD3 URZ, URZ, URZ, URZ ;  /* 0x0000003f3f3ff290 */ /* 0x000fe4000fffe03f */
[----:B------:R-:W-:-:S05]  /*b450*/  @P0 BRA `(.L_x_3331) ;  /* 0xffff7b0000000947 */ /* 0x000fca000383ffff */
.L_x_3237:
        /* <DEDUP_REMOVED lines=108> */
.L_x_3340:
[----:B------:R-:W-:Y:S05]  /*bb20*/  BSYNC B0 ;  /* 0x0000000000007941 */ /* 0x000fea0003800000 */
.L_x_3339:
[----:B-----5:R3:W-:Y:S02]  /*bb30*/  STS.128 [R220], R20 ;  /* 0x00000014dc007388 */ /* 0x0207e40000000c00 */
.L_x_3338:
[----:B------:R-:W-:Y:S05]  /*bb40*/  BSYNC B1 ;  /* 0x0000000000017941 */ /* 0x000fea0003800000 */
.L_x_3337:
        /* <DEDUP_REMOVED lines=47> */
.L_x_3344:
[----:B------:R-:W-:Y:S05]  /*be40*/  BSYNC B0 ;  /* 0x0000000000007941 */ /* 0x000fea0003800000 */
.L_x_3343:
[----:B-----5:R1:W-:Y:S02]  /*be50*/  STS.128 [R220+0x2000], R20 ;  /* 0x00200014dc007388 */ /* 0x0203e40000000c00 */
.L_x_3342:
[----:B------:R-:W-:Y:S05]  /*be60*/  BSYNC B1 ;  /* 0x0000000000017941 */ /* 0x000fea0003800000 */
.L_x_3341:
        /* <DEDUP_REMOVED lines=46> */
.L_x_3346:
[----:B------:R-:W-:Y:S05]  /*c150*/  BSYNC B0 ;  /* 0x0000000000007941 */ /* 0x000fea0003800000 */
.L_x_3345:
[----:B-----5:R3:W-:Y:S02]  /*c160*/  STS.128 [R220+0x4000], R20 ;  /* 0x00400014dc007388 */ /* 0x0207e40000000c00 */
.L_x_3336:
[----:B------:R-:W-:Y:S05]  /*c170*/  BSYNC B2 ;  /* 0x0000000000027941 */ /* 0x000fea0003800000 */
.L_x_3335:
        /* <DEDUP_REMOVED lines=61> */
.L_x_3352:
[----:B------:R-:W-:Y:S05]  /*c550*/  BSYNC B0 ;  /* 0x0000000000007941 */ /* 0x000fea0003800000 */
.L_x_3351:
[----:B-----5:R3:W-:Y:S02]  /*c560*/  STS.128 [R220+0x800], R20 ;  /* 0x00080014dc007388 */ /* 0x0207e40000000c00 */
.L_x_3350:
[----:B------:R-:W-:Y:S05]  /*c570*/  BSYNC B1 ;  /* 0x0000000000017941 */ /* 0x000fea0003800000 */
.L_x_3349:
        /* <DEDUP_REMOVED lines=48> */
.L_x_3356:
[----:B------:R-:W-:Y:S05]  /*c880*/  BSYNC B0 ;  /* 0x0000000000007941 */ /* 0x000fea0003800000 */
.L_x_3355:
[----:B-----5:R3:W-:Y:S02]  /*c890*/  STS.128 [R220+0x2800], R20 ;  /* 0x00280014dc007388 */ /* 0x0207e40000000c00 */
.L_x_3354:
[----:B------:R-:W-:Y:S05]  /*c8a0*/  BSYNC B1 ;  /* 0x0000000000017941 */ /* 0x000fea0003800000 */
.L_x_3353:
        /* <DEDUP_REMOVED lines=45> */
.L_x_3358:
[----:B------:R-:W-:Y:S05]  /*cb80*/  BSYNC B0 ;  /* 0x0000000000007941 */ /* 0x000fea0003800000 */
.L_x_3357:
[----:B-----5:R1:W-:Y:S02]  /*cb90*/  STS.128 [R220+0x4800], R44 ;  /* 0x0048002cdc007388 */ /* 0x0203e40000000c00 */
.L_x_3348:
[----:B------:R-:W-:Y:S05]  /*cba0*/  BSYNC B2 ;  /* 0x0000000000027941 */ /* 0x000fea0003800000 */
.L_x_3347:
        /* <DEDUP_REMOVED lines=61> */
.L_x_3364:
[----:B------:R-:W-:Y:S05]  /*cf80*/  BSYNC B0 ;  /* 0x0000000000007941 */ /* 0x000fea0003800000 */
.L_x_3363:
[----:B-----5:R1:W-:Y:S02]  /*cf90*/  STS.128 [R220+0x1000], R20 ;  /* 0x00100014dc007388 */ /* 0x0203e40000000c00 */
.L_x_3362:
[----:B------:R-:W-:Y:S05]  /*cfa0*/  BSYNC B1 ;  /* 0x0000000000017941 */ /* 0x000fea0003800000 */
.L_x_3361:
        /* <DEDUP_REMOVED lines=47> */
.L_x_3368:
[----:B------:R-:W-:Y:S05]  /*d2a0*/  BSYNC B0 ;  /* 0x0000000000007941 */ /* 0x000fea0003800000 */
.L_x_3367:
[----:B-----5:R3:W-:Y:S02]  /*d2b0*/  STS.128 [R220+0x3000], R20 ;  /* 0x00300014dc007388 */ /* 0x0207e40000000c00 */
.L_x_3366:
[----:B------:R-:W-:Y:S05]  /*d2c0*/  BSYNC B1 ;  /* 0x0000000000017941 */ /* 0x000fea0003800000 */
.L_x_3365:
        /* <DEDUP_REMOVED lines=46> */
.L_x_3370:
[----:B------:R-:W-:Y:S05]  /*d5b0*/  BSYNC B0 ;  /* 0x0000000000007941 */ /* 0x000fea0003800000 */
.L_x_3369:
[----:B-----5:R3:W-:Y:S02]  /*d5c0*/  STS.128 [R220+0x5000], R20 ;  /* 0x00500014dc007388 */ /* 0x0207e40000000c00 */
.L_x_3360:
[----:B------:R-:W-:Y:S05]  /*d5d0*/  BSYNC B2 ;  /* 0x0000000000027941 */ /* 0x000fea0003800000 */
.L_x_3359:
        /* <DEDUP_REMOVED lines=59> */
.L_x_3375:
[----:B------:R-:W-:Y:S05]  /*d990*/  BSYNC B0 ;  /* 0x0000000000007941 */ /* 0x000fea0003800000 */
.L_x_3374:
[----:B-----5:R3:W-:Y:S02]  /*d9a0*/  STS.128 [R220+0x1800], R20 ;  /* 0x00180014dc007388 */ /* 0x0207e40000000c00 */
.L_x_3373:
[----:B------:R-:W-:Y:S05]  /*d9b0*/  BSYNC B1 ;  /* 0x0000000000017941 */ /* 0x000fea0003800000 */
.L_x_3372:
        /* <DEDUP_REMOVED lines=47> */
.L_x_3379:
[----:B------:R-:W-:Y:S05]  /*dcb0*/  BSYNC B0 ;  /* 0x0000000000007941 */ /* 0x000fea0003800000 */
.L_x_3378:
[----:B-----5:R3:W-:Y:S02]  /*dcc0*/  STS.128 [R220+0x3800], R20 ;  /* 0x00380014dc007388 */ /* 0x0207e40000000c00 */
.L_x_3377:
[----:B------:R-:W-:Y:S05]  /*dcd0*/  BSYNC B1 ;  /* 0x0000000000017941 */ /* 0x000fea0003800000 */
.L_x_3376:
        /* <DEDUP_REMOVED lines=45> */
.L_x_3381:
[----:B------:R-:W-:Y:S05]  /*dfb0*/  BSYNC B0 ;  /* 0x0000000000007941 */ /* 0x000fea0003800000 */
.L_x_3380:
[----:B-----5:R1:W-:Y:S01]  /*dfc0*/  STS.128 [R220+0x5800], R40 ;  /* 0x00580028dc007388 */ /* 0x0203e20000000c00 */
[----:B------:R-:W-:Y:S05]  /*dfd0*/  BRA `(.L_x_3371) ;  /* 0x00004dd000007947 */ /* 0x000fea0003800000 */
.L_x_3334:
        /* <DEDUP_REMOVED lines=89> */
.L_x_3387:
[----:B------:R-:W-:Y:S05]  /*e570*/  BSYNC B0 ;  /* 0x0000000000007941 */ /* 0x000fea0003800000 */
.L_x_3386:
[----:B-----5:R3:W-:Y:S02]  /*e580*/  STS.128 [R220], R32 ;  /* 0x00000020dc007388 */ /* 0x0207e40000000c00 */
.L_x_3385:
[----:B------:R-:W-:Y:S05]  /*e590*/  BSYNC B1 ;  /* 0x0000000000017941 */ /* 0x000fea0003800000 */
.L_x_3384:
        /* <DEDUP_REMOVED lines=87> */
.L_x_3391:
[----:B------:R-:W-:Y:S05]  /*eb10*/  BSYNC B0 ;  /* 0x0000000000007941 */ /* 0x000fea0003800000 */
.L_x_3390:
[----:B-----5:R1:W-:Y:S02]  /*eb20*/  STS.128 [R220+0x2000], R32 ;  /* 0x00200020dc007388 */ /* 0x0203e40000000c00 */
.L_x_3389:
[----:B------:R-:W-:Y:S05]  /*eb30*/  BSYNC B1 ;  /* 0x0000000000017941 */ /* 0x000fea0003800000 */
.L_x_3388:
        /* <DEDUP_REMOVED lines=86> */
.L_x_3393:
[----:B------:R-:W-:Y:S05]  /*f0a0*/  BSYNC B0 ;  /* 0x0000000000007941 */ /* 0x000fea0003800000 */
.L_x_3392:
[----:B-----5:R3:W-:Y:S02]  /*f0b0*/  STS.128 [R220+0x4000], R32 ;  /* 0x00400020dc007388 */ /* 0x0207e40000000c00 */
.L_x_3383:
[----:B------:R-:W-:Y:S05]  /*f0c0*/  BSYNC B2 ;  /* 0x0000000000027941 */ /* 0x000fea0003800000 */
.L_x_3382:
        /* <DEDUP_REMOVED lines=94> */
.L_x_3399:
[----:B------:R-:W-:Y:S05]  /*f6b0*/  BSYNC B0 ;  /* 0x0000000000007941 */ /* 0x000fea0003800000 */
.L_x_3398:
[----:B-----5:R3:W-:Y:S02]  /*f6c0*/  STS.128 [R220+0x800], R32 ;  /* 0x00080020dc007388 */ /* 0x0207e40000000c00 */
.L_x_3397:
[----:B------:R-:W-:Y:S05]  /*f6d0*/  BSYNC B1 ;  /* 0x0000000000017941 */ /* 0x000fea0003800000 */
.L_x_3396:
        /* <DEDUP_REMOVED lines=90> */
.L_x_3403:
[----:B------:R-:W-:Y:S05]  /*fc80*/  BSYNC B0 ;  /* 0x0000000000007941 */ /* 0x000fea0003800000 */
.L_x_3402:
[----:B-----5:R3:W-:Y:S02]  /*fc90*/  STS.128 [R220+0x2800], R32 ;  /* 0x00280020dc007388 */ /* 0x0207e40000000c00 */
.L_x_3401:
[----:B------:R-:W-:Y:S05]  /*fca0*/  BSYNC B1 ;  /* 0x0000000000017941 */ /* 0x000fea0003800000 */
.L_x_3400:
        /* <DEDUP_REMOVED lines=90> */
.L_x_3405:
[----:B------:R-:W-:Y:S05]  /*10250*/  BSYNC B0 ;  /* 0x0000000000007941 */ /* 0x000fea0003800000 */
.L_x_3404:
[----:B-----5:R1:W-:Y:S02]  /*10260*/  STS.128 [R220+0x4800], R20 ;  /* 0x00480014dc007388 */ /* 0x0203e40000000c00 */
.L_x_3395:
[----:B------:R-:W-:Y:S05]  /*10270*/  BSYNC B2 ;  /* 0x0000000000027941 */ /* 0x000fea0003800000 */
.L_x_3394:
        /* <DEDUP_REMOVED lines=95> */
.L_x_3411:
[----:B------:R-:W-:Y:S05]  /*10870*/  BSYNC B0 ;  /* 0x0000000000007941 */ /* 0x000fea0003800000 */
.L_x_3410:
[----:B-----5:R3:W-:Y:S02]  /*10880*/  STS.128 [R220+0x1000], R32 ;  /* 0x00100020dc007388 */ /* 0x0207e40000000c00 */
.L_x_3409:
[----:B------:R-:W-:Y:S05]  /*10890*/  BSYNC B1 ;  /* 0x0000000000017941 */ /* 0x000fea0003800000 */
.L_x_3408:
        /* <DEDUP_REMOVED lines=90> */
.L_x_3415:
[----:B------:R-:W-:Y:S05]  /*10e40*/  BSYNC B0 ;  /* 0x0000000000007941 */ /* 0x000fea0003800000 */
.L_x_3414:
[----:B-----5:R3:W-:Y:S02]  /*10e50*/  STS.128 [R220+0x3000], R32 ;  /* 0x00300020dc007388 */ /* 0x0207e40000000c00 */
.L_x_3413:
[----:B------:R-:W-:Y:S05]  /*10e60*/  BSYNC B1 ;  /* 0x0000000000017941 */ /* 0x000fea0003800000 */
.L_x_3412:
        /* <DEDUP_REMOVED lines=90> */
.L_x_3417:
[----:B------:R-:W-:Y:S05]  /*11410*/  BSYNC B0 ;  /* 0x0000000000007941 */ /* 0x000fea0003800000 */
.L_x_3416:
[----:B-----5:R1:W-:Y:S02]  /*11420*/  STS.128 [R220+0x5000], R24 ;  /* 0x00500018dc007388 */ /* 0x0203e40000000c00 */
.L_x_3407:
[----:B------:R-:W-:Y:S05]  /*11430*/  BSYNC B2 ;  /* 0x0000000000027941 */ /* 0x000fea0003800000 */
.L_x_3406:
        /* <DEDUP_REMOVED lines=94> */
.L_x_3421:
[----:B------:R-:W-:Y:S05]  /*11a20*/  BSYNC B0 ;  /* 0x0000000000007941 */ /* 0x000fea0003800000 */
.L_x_3420:
[----:B-----5:R1:W-:Y:S02]  /*11a30*/  STS.128 [R220+0x1800], R20 ;  /* 0x00180014dc007388 */ /* 0x0203e40000000c00 */
.L_x_3419:
[----:B------:R-:W-:Y:S05]  /*11a40*/  BSYNC B1 ;  /* 0x0000000000017941 */ /* 0x000fea0003800000 */
.L_x_3418:
        /* <DEDUP_REMOVED lines=92> */
.L_x_3425:
[----:B------:R-:W-:Y:S05]  /*12010*/  BSYNC B0 ;  /* 0x0000000000007941 */ /* 0x000fea0003800000 */
.L_x_3424:
[----:B-----5:R1:W-:Y:S02]  /*12020*/  STS.128 [R220+0x3800], R20 ;  /* 0x00380014dc007388 */ /* 0x0203e40000000c00 */
.L_x_3423:
[----:B------:R-:W-:Y:S05]  /*12030*/  BSYNC B1 ;  /* 0x0000000000017941 */ /* 0x000fea0003800000 */
.L_x_3422:
        /* <DEDUP_REMOVED lines=92> */
.L_x_3427:
[----:B------:R-:W-:Y:S05]  /*12600*/  BSYNC B0 ;  /* 0x0000000000007941 */ /* 0x000fea0003800000 */
.L_x_3426:
[----:B-----5:R1:W-:Y:S01]  /*12610*/  STS.128 [R220+0x5800], R20 ;  /* 0x00580014dc007388 */ /* 0x0203e20000000c00 */
[----:B------:R-:W-:Y:S05]  /*12620*/  BRA `(.L_x_3371) ;  /* 0x0000078000007947 */ /* 0x000fea0003800000 */
.L_x_3333:
        /* <DEDUP_REMOVED lines=29> */
.L_x_3429:
[----:B------:R-:W-:Y:S05]  /*12800*/  BSYNC B0 ;  /* 0x0000000000007941 */ /* 0x000fea0003800000 */
.L_x_3428:
        /* <DEDUP_REMOVED lines=29> */
.L_x_3431:
[----:B------:R-:W-:Y:S05]  /*129e0*/  BSYNC B0 ;  /* 0x0000000000007941 */ /* 0x000fea0003800000 */
.L_x_3430:
        /* <DEDUP_REMOVED lines=29> */
.L_x_3433:
[----:B------:R-:W-:Y:S05]  /*12bc0*/  BSYNC B0 ;  /* 0x0000000000007941 */ /* 0x000fea0003800000 */
.L_x_3432:
        /* <DEDUP_REMOVED lines=30> */
.L_x_3371:
[----:B------:R-:W-:Y:S05]  /*12db0*/  BSYNC B3 ;  /* 0x0000000000037941 */ /* 0x000fea0003800000 */
.L_x_3332:
        /* <DEDUP_REMOVED lines=32> */
.L_x_3436:
[----:B------:R2:W-:Y:S02]  /*12fc0*/  STS.128 [R220+0xa000], RZ ;  /* 0x00a000ffdc007388 */ /* 0x0005e40000000c00 */
.L_x_3435:
[----:B------:R-:W-:Y:S05]  /*12fd0*/  BSYNC B0 ;  /* 0x0000000000007941 */ /* 0x000fea0003800000 */
.L_x_3434:
        /* <DEDUP_REMOVED lines=31> */
.L_x_3439:
[----:B------:R1:W-:Y:S02]  /*131d0*/  STS.128 [R220+0xa800], RZ ;  /* 0x00a800ffdc007388 */ /* 0x0003e40000000c00 */
.L_x_3438:
[----:B------:R-:W-:Y:S05]  /*131e0*/  BSYNC B0 ;  /* 0x0000000000007941 */ /* 0x000fea0003800000 */
.L_x_3437:
        /* <DEDUP_REMOVED lines=33> */
.L_x_3442:
[----:B------:R1:W-:Y:S02]  /*13400*/  STS.128 [R220+0xb000], RZ ;  /* 0x00b000ffdc007388 */ /* 0x0003e40000000c00 */
.L_x_3441:
[----:B------:R-:W-:Y:S05]  /*13410*/  BSYNC B0 ;  /* 0x0000000000007941 */ /* 0x000fea0003800000 */
.L_x_3440:
        /* <DEDUP_REMOVED lines=35> */
.L_x_3444:
[----:B------:R-:W-:Y:S05]  /*13650*/  BSYNC B0 ;  /* 0x0000000000007941 */ /* 0x000fea0003800000 */
.L_x_3443:
        /* <DEDUP_REMOVED lines=37> */
.L_x_3447:
[----:B------:R1:W-:Y:S02]  /*138b0*/  STS.128 [R220+0x10000], RZ ;  /* 0x010000ffdc007388 */ /* 0x0003e40000000c00 */
.L_x_3446:
[----:B------:R-:W-:Y:S05]  /*138c0*/  BSYNC B0 ;  /* 0x0000000000007941 */ /* 0x000fea0003800000 */
.L_x_3445:
        /* <DEDUP_REMOVED lines=32> */
.L_x_3450:
[----:B------:R1:W-:Y:S02]  /*13ad0*/  STS.128 [R220+0x10800], RZ ;  /* 0x010800ffdc007388 */ /* 0x0003e40000000c00 */
.L_x_3449:
[----:B------:R-:W-:Y:S05]  /*13ae0*/  BSYNC B0 ;  /* 0x0000000000007941 */ /* 0x000fea0003800000 */
.L_x_3448:
        /* <DEDUP_REMOVED lines=34> */
.L_x_3453:
[----:B------:R1:W-:Y:S02]  /*13d10*/  STS.128 [R220+0x11000], RZ ;  /* 0x011000ffdc007388 */ /* 0x0003e40000000c00 */
.L_x_3452:
[----:B------:R-:W-:Y:S05]  /*13d20*/  BSYNC B0 ;  /* 0x0000000000007941 */ /* 0x000fea0003800000 */
.L_x_3451:
        /* <DEDUP_REMOVED lines=35> */
.L_x_3456:
[----:B------:R1:W-:Y:S02]  /*13f60*/  STS.128 [R220+0x11800], RZ ;  /* 0x011800ffdc007388 */ /* 0x0003e40000000c00 */
.L_x_3455:
[----:B------:R-:W-:Y:S05]  /*13f70*/  BSYNC B0 ;  /* 0x0000000000007941 */ /* 0x000fea0003800000 */
.L_x_3454:
        /* <DEDUP_REMOVED lines=315> */
[----:B------:R-:W-:-:S03]  /*15330*/  SEL R4, R5, R8, !P2 ;  /* 0x0000000805047207 */ /* 0x000fc60005000000 */
        /* <DEDUP_REMOVED lines=21> */
.L_x_3460:
[----:B------:R-:W2:Y:S02]  /*15490*/  LD.E R5, [R18.64+0x38] ;  /* 0x0000380612057980 */ /* 0x000ea4000c101900 */
[----:B--2---:R-:W-:-:S04]  /*154a0*/  LEA R5, -R5, RZ, 0x6 ;  /* 0x000000ff05057211 */ /* 0x004fc800078e31ff */
[----:B------:R-:W-:Y:S02]  /*154b0*/  SHF.R.S32.HI R6, RZ, 0x1f, R5 ;  /* 0x0000001fff067819 */ /* 0x000fe40000011405 */
.L_x_3461:
[----:B------:R-:W-:Y:S05]  /*154c0*/  BSYNC B0 ;  /* 0x0000000000007941 */ /* 0x000fea0003800000 */
.L_x_3459:
        /* <DEDUP_REMOVED lines=96> */
.L_x_3458:
[----:B-1234-:R-:W-:Y:S05]  /*15ad0*/  BSYNC B1 ;  /* 0x0000000000017941 */ /* 0x01efea0003800000 */
.L_x_3457:
        /* <DEDUP_REMOVED lines=68> */
[----:B------:R-:W-:Y:S02]  /*15f20*/  ISETP.GE.AND P4, PT, R2, R224, PT ;  /* 0x000000e00200720c */ /* 0x000fe40003f86270 */
        /* <DEDUP_REMOVED lines=8> */
[C---:B------:R-:W-:Y:S02]  /*15fb0*/  ISETP.GE.AND P3, PT, R14.reuse, R224, PT ;  /* 0x000000e00e00720c */ /* 0x040fe40003f66270 */
[----:B------:R-:W-:-:S02]  /*15fc0*/  ISETP.GE.OR P2, PT, R14, R225, !P2 ;  /* 0x000000e10e00720c */ /* 0x000fc40005746670 */
[----:B------:R-:W-:Y:S02]  /*15fd0*/  ISETP.GE.OR P3, PT, R14, R223, !P3 ;  /* 0x000000df0e00720c */ /* 0x000fe40005f66670 */
[----:B------:R-:W-:Y:S02]  /*15fe0*/  FMNMX.FTZ R14, R3, R48, !PT ;  /* 0x00000030030e7209 */ /* 0x000fe40007810000 */
[----:B------:R-:W-:Y:S02]  /*15ff0*/  FSEL R5, R33, -INF , !P1 ;  /* 0xff80000021057808 */ /* 0x000fe40004800000 */
[----:B------:R-:W-:Y:S01]  /*16000*/  FMNMX.FTZ R15, R49, R14, !PT ;  /* 0x0000000e310f7209 */ /* 0x000fe20007810000 */
[----:B------:R-:W-:Y:S01]  /*16010*/  LDSM.16.MT88.4 R32, [R203+0xc800] ;  /* 0x00c80000cb20783b */ /* 0x000fe20000004200 */
[----:B------:R-:W-:Y:S02]  /*16020*/  ISETP.GE.AND P1, PT, R8, R224, PT ;  /* 0x000000e00800720c */ /* 0x000fe40003f26270 */
[----:B------:R-:W-:-:S02]  /*16030*/  FMNMX.FTZ R15, R50, R15, !PT ;  /* 0x0000000f320f7209 */ /* 0x000fc40007810000 */
[----:B------:R-:W-:Y:S02]  /*16040*/  ISETP.GE.OR P1, PT, R8, R223, !P1 ;  /* 0x000000df0800720c */ /* 0x000fe40004f26670 */
[----:B------:R-:W-:Y:S02]  /*16050*/  FMNMX.FTZ R14, R6, R15, !PT ;  /* 0x0000000f060e7209 */ /* 0x000fe40007810000 */
[----:B------:R-:W-:Y:S02]  /*16060*/  IADD3 R13, R7, 0x28, RZ ;  /* 0x00000028070d7810 */ /* 0x000fe40007ffe0ff */
[----:B------:R-:W-:Y:S02]  /*16070*/  FMNMX.FTZ R15, R5, R14, !PT ;  /* 0x0000000e050f7209 */ /* 0x000fe40007810000 */
[----:B------:R-:W-:Y:S02]  /*16080*/  FMNMX.FTZ R17, R24, R25, !PT ;  /* 0x0000001918117209 */ /* 0x000fe40007810000 */
[----:B------:R-:W-:-:S02]  /*16090*/  FSEL R8, R12, -INF , !P1 ;  /* 0xff8000000c087808 */ /* 0x000fc40004800000 */
[----:B------:R-:W-:Y:S02]  /*160a0*/  FSEL R156, R156, -INF , !P6 ;  /* 0xff8000009c9c7808 */ /* 0x000fe40007000000 */
[C---:B------:R-:W-:Y:S02]  /*160b0*/  ISETP.GE.AND P1, PT, R13.reuse, R226, PT ;  /* 0x000000e20d00720c */ /* 0x040fe40003f26270 */
[C---:B------:R-:W-:Y:S02]  /*160c0*/  ISETP.GE.AND P6, PT, R13.reuse, R224, PT ;  /* 0x000000e00d00720c */ /* 0x040fe40003fc6270 */
[----:B------:R-:W-:Y:S02]  /*160d0*/  FMNMX.FTZ R15, R4, R15, !PT ;  /* 0x0000000f040f7209 */ /* 0x000fe40007810000 */
[----:B------:R-:W-:Y:S02]  /*160e0*/  FMNMX.FTZ R14, R26, R17, !PT ;  /* 0x000000111a0e7209 */ /* 0x000fe40007810000 */
[----:B------:R-:W-:-:S02]  /*160f0*/  ISETP.GE.OR P1, PT, R13, R225, !P1 ;  /* 0x000000e10d00720c */ /* 0x000fc40004f26670 */
[----:B------:R-:W-:Y:S02]  /*16100*/  ISETP.GE.OR P6, PT, R13, R223, !P6 ;  /* 0x000000df0d00720c */ /* 0x000fe400077c6670 */
[----:B------:R-:W-:Y:S02]  /*16110*/  IADD3 R13, R7, 0x29, RZ ;  /* 0x00000029070d7810 */ /* 0x000fe40007ffe0ff */
[----:B------:R-:W-:Y:S02]  /*16120*/  FMNMX.FTZ R15, R2, R15, !PT ;  /* 0x0000000f020f7209 */ /* 0x000fe40007810000 */
[----:B------:R-:W-:Y:S02]  /*16130*/  FMNMX.FTZ R14, R27, R14, !PT ;  /* 0x0000000e1b0e7209 */ /* 0x000fe40007810000 */
        /* <DEDUP_REMOVED lines=39> */
[----:B------:R-:W-:Y:S02]  /*163b0*/  ISETP.GE.AND P4, PT, R13, R224, PT ;  /* 0x000000e00d00720c */ /* 0x000fe40003f86270 */
[----:B------:R-:W-:Y:S02]  /*163c0*/  FSEL R143, R143, -INF , !P3 ;  /* 0xff8000008f8f7808 */ /* 0x000fe40005800000 */
[----:B------:R-:W-:Y:S02]  /*163d0*/  FMNMX.FTZ R14, R172, R17, !PT ;  /* 0x00000011ac0e7209 */ /* 0x000fe40007810000 */
[----:B------:R-:W-:Y:S02]  /*163e0*/  FSEL R171, R171, -INF , !P2 ;  /* 0xff800000abab7808 */ /* 0x000fe40005000000 */
[----:B------:R-:W-:-:S02]  /*163f0*/  FMNMX.FTZ R16, R170, R15, !PT ;  /* 0x0000000faa107209 */ /* 0x000fc40007810000 */
[----:B------:R-:W-:Y:S02]  /*16400*/  ISETP.GE.AND P3, PT, R12, R224, PT ;  /* 0x000000e00c00720c */ /* 0x000fe40003f66270 */
[----:B------:R-:W-:Y:S02]  /*16410*/  FMNMX.FTZ R14, R143, R14, !PT ;  /* 0x0000000e8f0e7209 */ /* 0x000fe40007810000 */
[-C--:B------:R-:W-:Y:S02]  /*16420*/  ISETP.GE.OR P4, PT, R13, R223.reuse, !P4 ;  /* 0x000000df0d00720c */ /* 0x080fe40006786670 */
[----:B------:R-:W-:Y:S01]  /*16430*/  FSEL R142, R142, -INF , !P1 ;  /* 0xff8000008e8e7808 */ /* 0x000fe20004800000 */
[----:B------:R-:W3:Y:S01]  /*16440*/  SHFL.BFLY PT, R13, R14, 0x2, 0x1f ;  /* 0x0c401f000e0d7f89 */ /* 0x000ee200000e0000 */
[----:B------:R-:W-:Y:S02]  /*16450*/  FMNMX.FTZ R15, R171, R16, !PT ;  /* 0x00000010ab0f7209 */ /* 0x000fe40007810000 */
[----:B------:R-:W-:Y:S01]  /*16460*/  ISETP.GE.OR P3, PT, R12, R223, !P3 ;  /* 0x000000df0c00720c */ /* 0x000fe20005f66670 */
[----:B-1----:R-:W-:Y:S01]  /*16470*/  LDSM.16.MT88.4 R16, [R203+0xe800] ;  /* 0x00e80000cb10783b */ /* 0x002fe20000004200 */
[----:B------:R-:W-:-:S02]  /*16480*/  ISETP.GE.AND P1, PT, R7, R224, PT ;  /* 0x000000e00700720c */ /* 0x000fc40003f26270 */
[----:B------:R-:W-:Y:S02]  /*16490*/  FSEL R141, R141, -INF , !P4 ;  /* 0xff8000008d8d7808 */ /* 0x000fe40006000000 */
[----:B------:R-:W-:Y:S02]  /*164a0*/  FMNMX.FTZ R12, R142, R15, !PT ;  /* 0x0000000f8e0c7209 */ /* 0x000fe40007810000 */
[----:B------:R-:W-:Y:S02]  /*164b0*/  ISETP.GE.OR P1, PT, R7, R223, !P1 ;  /* 0x000000df0700720c */ /* 0x000fe40004f26670 */
[----:B------:R-:W-:Y:S02]  /*164c0*/  FSEL R140, R140, -INF , !P3 ;  /* 0xff8000008c8c7808 */ /* 0x000fe40005800000 */
[----:B------:R-:W-:Y:S02]  /*164d0*/  FMNMX.FTZ R7, R141, R12, !PT ;  /* 0x0000000c8d077209 */ /* 0x000fe40007810000 */
[----:B------:R-:W-:-:S02]  /*164e0*/  FSEL R162, R162, -INF , !P1 ;  /* 0xff800000a2a27808 */ /* 0x000fc40004800000 */
        /* <DEDUP_REMOVED lines=329> */
.L_x_3464:
[----:B------:R-:W-:Y:S02]  /*17980*/  ULDC.64 UR4, c[0x0][0x118] ;  /* 0x0000460000047ab9 */ /* 0x000fe40000000a00 */
[----:B------:R-:W2:Y:S02]  /*17990*/  LD.E R5, [R230.64+0x40] ;  /* 0x00004004e6057980 */ /* 0x000ea4000c101900 */
[----:B--2---:R-:W-:-:S04]  /*179a0*/  LEA R5, -R5, RZ, 0x6 ;  /* 0x000000ff05057211 */ /* 0x004fc800078e31ff */
[----:B------:R-:W-:Y:S02]  /*179b0*/  SHF.R.S32.HI R2, RZ, 0x1f, R5 ;  /* 0x0000001fff027819 */ /* 0x000fe40000011405 */
.L_x_3465:
[----:B------:R-:W-:Y:S05]  /*179c0*/  BSYNC B0 ;  /* 0x0000000000007941 */ /* 0x000fea0003800000 */
.L_x_3463:
        /* <DEDUP_REMOVED lines=96> */
[----:B--2---:R-:W-:Y:S04]  /*17fd0*/  LDSM.16.M88.4 R4, [R199] ;  /* 0x00000000c704783b */ /* 0x004fe80000000200 */
[----:B------:R-:W-:Y:S04]  /*17fe0*/  LDSM.16.M88.4 R152, [R198] ;  /* 0x00000000c698783b */ /* 0x000fe80000000200 */
[----:B------:R-:W2:Y:S04]  /*17ff0*/  LD.E R2, [R230.64+0x18c] ;  /* 0x00018c04e6027980 */ /* 0x000ea8000c101900 */
[----:B------:R-:W4:Y:S04]  /*18000*/  LDSM.16.M88.4 R136, [R200+0x6800] ;  /* 0x00680000c888783b */ /* 0x000f280000000200 */
[----:B------:R-:W4:Y:S04]  /*18010*/  LDSM.16.M88.4 R156, [R200+0x7000] ;  /* 0x00700000c89c783b */ /* 0x000f280000000200 */
[----:B------:R-:W4:Y:S04]  /*18020*/  LDSM.16.M88.4 R28, [R200+0x7800] ;  /* 0x00780000c81c783b */ /* 0x000f280000000200 */
[----:B-1----:R-:W-:Y:S04]  /*18030*/  LDSM.16.M88.4 R20, [R197] ;  /* 0x00000000c514783b */ /* 0x002fe80000000200 */
[----:B------:R-:W1:Y:S04]  /*18040*/  LDSM.16.M88.4 R148, [R195+0x6000] ;  /* 0x00600000c394783b */ /* 0x000e680000000200 */
[----:B---3--:R-:W3:Y:S01]  /*18050*/  LDSM.16.M88.4 R8, [R194] ;  /* 0x00000000c208783b */ /* 0x008ee20000000200 */
[C---:B-----5:R-:W-:Y:S03]  /*18060*/  HMMA.16816.F32.BF16 R16, R176.reuse, R12, RZ ;  /* 0x0000000cb010723c */ /* 0x060fe600000418ff */
[----:B------:R-:W5:Y:S04]  /*18070*/  LDSM.16.M88.4 R32, [R193] ;  /* 0x00000000c120783b */ /* 0x000f680000000200 */
[----:B------:R-:W1:Y:S01]  /*18080*/  LDSM.16.M88.4 R24, [R192] ;  /* 0x00000000c018783b */ /* 0x000e620000000200 */
[C---:B------:R-:W-:Y:S03]  /*18090*/  HMMA.16816.F32.BF16 R12, R176.reuse, R14, RZ ;  /* 0x0000000eb00c723c */ /* 0x040fe600000418ff */
[----:B------:R-:W-:Y:S04]  /*180a0*/  LDSM.16.M88.4 R144, [R196] ;  /* 0x00000000c490783b */ /* 0x000fe80000000200 */
[----:B------:R-:W1:Y:S01]  /*180b0*/  LDSM.16.M88.4 R180, [R191] ;  /* 0x00000000bfb4783b */ /* 0x000e620000000200 */
[----:B----4-:R-:W-:Y:S03]  /*180c0*/  HMMA.16816.F32.BF16 R140, R176, R136, RZ ;  /* 0x00000088b08c723c */ /* 0x010fe600000418ff */
[----:B------:R-:W4:Y:S04]  /*180d0*/  LDSM.16.M88.4 R172, [R195+0x6800] ;  /* 0x00680000c3ac783b */ /* 0x000f280000000200 */
[----:B------:R-:W1:Y:S01]  /*180e0*/  LDSM.16.M88.4 R168, [R195+0x7000] ;  /* 0x00700000c3a8783b */ /* 0x000e620000000200 */
[C---:B------:R-:W-:Y:S03]  /*180f0*/  HMMA.16816.F32.BF16 R16, R4.reuse, R152, R16 ;  /* 0x000000980410723c */ /* 0x040fe60000041810 */
[----:B------:R-:W-:Y:S04]  /*18100*/  LDSM.16.M88.4 R164, [R200+0x8000] ;  /* 0x00800000c8a4783b */ /* 0x000fe80000000200 */
[----:B------:R-:W-:Y:S01]  /*18110*/  LDSM.16.M88.4 R236, [R190] ;  /* 0x00000000beec783b */ /* 0x000fe20000000200 */
[----:B------:R-:W-:Y:S03]  /*18120*/  HMMA.16816.F32.BF16 R12, R4, R154, R12 ;  /* 0x0000009a040c723c */ /* 0x000fe6000004180c */
[----:B------:R-:W-:Y:S01]  /*18130*/  LDSM.16.M88.4 R232, [R195+0x8000] ;  /* 0x00800000c3e8783b */ /* 0x000fe20000000200 */
[----:B------:R-:W-:-:S03]  /*18140*/  IMAD R0, R221, 0x40, R0 ;  /* 0x00000040dd007824 */ /* 0x000fc600078e0200 */
[----:B------:R-:W0:Y:S01]  /*18150*/  LDGDEPBAR ;  /* 0x00000000000079af */ /* 0x000e220000000000 */
[C---:B------:R-:W-:Y:S08]  /*18160*/  HMMA.16816.F32.BF16 R136, R176.reuse, R138, RZ ;  /* 0x0000008ab088723c */ /* 0x040ff000000418ff */
[C---:B------:R-:W-:Y:S08]  /*18170*/  HMMA.16816.F32.BF16 R160, R176.reuse, R156, RZ ;  /* 0x0000009cb0a0723c */ /* 0x040ff000000418ff */
[C---:B------:R-:W-:Y:S08]  /*18180*/  HMMA.16816.F32.BF16 R156, R176.reuse, R158, RZ ;  /* 0x0000009eb09c723c */ /* 0x040ff000000418ff */
[C---:B------:R-:W-:Y:S08]  /*18190*/  HMMA.16816.F32.BF16 R152, R176.reuse, R28, RZ ;  /* 0x0000001cb098723c */ /* 0x040ff000000418ff */
[----:B------:R-:W-:Y:S01]  /*181a0*/  HMMA.16816.F32.BF16 R176, R176, R30, RZ ;  /* 0x0000001eb0b0723c */ /* 0x000fe200000418ff */
[----:B------:R-:W4:Y:S07]  /*181b0*/  LDSM.16.M88.4 R28, [R195+0x7800] ;  /* 0x00780000c31c783b */ /* 0x000f2e0000000200 */
[C---:B-1----:R-:W-:Y:S08]  /*181c0*/  HMMA.16816.F32.BF16 R16, R20.reuse, R148, R16 ;  /* 0x000000941410723c */ /* 0x042ff00000041810 */
[----:B------:R-:W-:Y:S01]  /*181d0*/  HMMA.16816.F32.BF16 R12, R20, R150, R12 ;  /* 0x00000096140c723c */ /* 0x000fe2000004180c */
[----:B------:R-:W-:Y:S07]  /*181e0*/  LDSM.16.M88.4 R148, [R191+0x1800] ;  /* 0x00180000bf94783b */ /* 0x000fee0000000200 */
[C---:B---3--:R-:W-:Y:S08]  /*181f0*/  HMMA.16816.F32.BF16 R140, R4.reuse, R8, R140 ;  /* 0x00000008048c723c */ /* 0x048ff0000004188c */
[C---:B------:R-:W-:Y:S01]  /*18200*/  HMMA.16816.F32.BF16 R136, R4.reuse, R10, R136 ;  /* 0x0000000a0488723c */ /* 0x040fe20000041888 */
[----:B------:R-:W1:Y:S07]  /*18210*/  LDSM.16.M88.4 R8, [R201+0x2000] ;  /* 0x00200000c908783b */ /* 0x000e6e0000000200 */
[C---:B-----5:R-:W-:Y:S08]  /*18220*/  HMMA.16816.F32.BF16 R160, R4.reuse, R32, R160 ;  /* 0x0000002004a0723c */ /* 0x060ff000000418a0 */
[C---:B------:R-:W-:Y:S01]  /*18230*/  HMMA.16816.F32.BF16 R156, R4.reuse, R34, R156 ;  /* 0x00000022049c723c */ /* 0x040fe2000004189c */
[----:B------:R-:W3:Y:S07]  /*18240*/  LDSM.16.M88.4 R32, [R191+0x800] ;  /* 0x00080000bf20783b */ /* 0x000eee0000000200 */
[C---:B------:R-:W-:Y:S08]  /*18250*/  HMMA.16816.F32.BF16 R152, R4.reuse, R24, R152 ;  /* 0x000000180498723c */ /* 0x040ff00000041898 */
[----:B------:R-:W-:Y:S01]  /*18260*/  HMMA.16816.F32.BF16 R176, R4, R26, R176 ;  /* 0x0000001a04b0723c */ /* 0x000fe200000418b0 */
[----:B------:R-:W5:Y:S04]  /*18270*/  LDSM.16.M88.4 R4, [R191+0x1000] ;  /* 0x00100000bf04783b */ /* 0x000f680000000200 */
[----:B------:R-:W1:Y:S03]  /*18280*/  LDSM.16.M88.4 R24, [R199+0x2000] ;  /* 0x00200000c718783b */ /* 0x000e660000000200 */
[C---:B------:R-:W-:Y:S08]  /*18290*/  HMMA.16816.F32.BF16 R16, R144.reuse, R180, R16 ;  /* 0x000000b49010723c */ /* 0x040ff00000041810 */
[----:B------:R-:W-:Y:S01]  /*182a0*/  HMMA.16816.F32.BF16 R12, R144, R182, R12 ;  /* 0x000000b6900c723c */ /* 0x000fe2000004180c */
[----:B------:R-:W-:Y:S07]  /*182b0*/  LDSM.16.M88.4 R180, [R197+0x2000] ;  /* 0x00200000c5b4783b */ /* 0x000fee0000000200 */
[C---:B----4-:R-:W-:Y:S08]  /*182c0*/  HMMA.16816.F32.BF16 R140, R20.reuse, R172, R140 ;  /* 0x000000ac148c723c */ /* 0x050ff0000004188c */
[C---:B------:R-:W-:Y:S01]  /*182d0*/  HMMA.16816.F32.BF16 R136, R20.reuse, R174, R136 ;  /* 0x000000ae1488723c */ /* 0x040fe20000041888 */
[----:B------:R-:W-:Y:S07]  /*182e0*/  LDSM.16.M88.4 R172, [R196+0x2000] ;  /* 0x00200000c4ac783b */ /* 0x000fee0000000200 */
[C---:B------:R-:W-:Y:S08]  /*182f0*/  HMMA.16816.F32.BF16 R160, R20.reuse, R168, R160 ;  /* 0x000000a814a0723c */ /* 0x040ff000000418a0 */
[C---:B------:R-:W-:Y:S01]  /*18300*/  HMMA.16816.F32.BF16 R156, R20.reuse, R170, R156 ;  /* 0x000000aa149c723c */ /* 0x040fe2000004189c */
[----:B------:R-:W-:Y:S07]  /*18310*/  LDSM.16.M88.4 R168, [R191+0x2000] ;  /* 0x00200000bfa8783b */ /* 0x000fee0000000200 */
[C---:B------:R-:W-:Y:S08]  /*18320*/  HMMA.16816.F32.BF16 R152, R20.reuse, R28, R152 ;  /* 0x0000001c1498723c */ /* 0x040ff00000041898 */
[----:B------:R-:W-:Y:S01]  /*18330*/  HMMA.16816.F32.BF16 R176, R20, R30, R176 ;  /* 0x0000001e14b0723c */ /* 0x000fe200000418b0 */
[----:B------:R-:W4:Y:S04]  /*18340*/  LDSM.16.M88.4 R28, [R200+0x8800] ;  /* 0x00880000c81c783b */ /* 0x000f280000000200 */
[----:B------:R-:W2:Y:S03]  /*18350*/  LDSM.16.M88.4 R20, [R200+0x9000] ;  /* 0x00900000c814783b */ /* 0x000ea60000000200 */
[C---:B-1----:R-:W-:Y:S08]  /*18360*/  HMMA.16816.F32.BF16 R16, R8.reuse, R164, R16 ;  /* 0x000000a40810723c */ /* 0x042ff00000041810 */
[----:B------:R-:W-:Y:S01]  /*18370*/  HMMA.16816.F32.BF16 R12, R8, R166, R12 ;  /* 0x000000a6080c723c */ /* 0x000fe2000004180c */
[----:B------:R-:W-:Y:S07]  /*18380*/  LDSM.16.M88.4 R164, [R188] ;  /* 0x00000000bca4783b */ /* 0x000fee0000000200 */
[C---:B---3--:R-:W-:Y:S08]  /*18390*/  HMMA.16816.F32.BF16 R140, R144.reuse, R32, R140 ;  /* 0x00000020908c723c */ /* 0x048ff0000004188c */
[C---:B------:R-:W-:Y:S01]  /*183a0*/  HMMA.16816.F32.BF16 R136, R144.reuse, R34, R136 ;  /* 0x000000229088723c */ /* 0x040fe20000041888 */
[----:B------:R-:W-:Y:S07]  /*183b0*/  LDSM.16.M88.4 R32, [R200+0x9800] ;  /* 0x00980000c820783b */ /* 0x000fee0000000200 */
[C---:B-----5:R-:W-:Y:S08]  /*183c0*/  HMMA.16816.F32.BF16 R160, R144.reuse, R4, R160 ;  /* 0x0000000490a0723c */ /* 0x060ff000000418a0 */
[----:B------:R-:W-:Y:S01]  /*183d0*/  HMMA.16816.F32.BF16 R156, R144, R6, R156 ;  /* 0x00000006909c723c */ /* 0x000fe2000004189c */
[----:B------:R-:W1:Y:S07]  /*183e0*/  LDSM.16.M88.4 R4, [R189] ;  /* 0x00000000bd04783b */ /* 0x000e6e0000000200 */
[C---:B------:R-:W-:Y:S08]  /*183f0*/  HMMA.16816.F32.BF16 R16, R24.reuse, R236, R16 ;  /* 0x000000ec1810723c */ /* 0x040ff00000041810 */
[----:B------:R-:W-:Y:S01]  /*18400*/  HMMA.16816.F32.BF16 R12, R24, R238, R12 ;  /* 0x000000ee180c723c */ /* 0x000fe2000004180c */
[----:B------:R-:W-:Y:S07]  /*18410*/  LDSM.16.M88.4 R236, [R195+0x9800] ;  /* 0x00980000c3ec783b */ /* 0x000fee0000000200 */
[C---:B----4-:R-:W-:Y:S08]  /*18420*/  HMMA.16816.F32.BF16 R140, R8.reuse, R28, R140 ;  /* 0x0000001c088c723c */ /* 0x050ff0000004188c */
[----:B------:R-:W-:Y:S01]  /*18430*/  HMMA.16816.F32.BF16 R136, R8, R30, R136 ;  /* 0x0000001e0888723c */ /* 0x000fe20000041888 */
[----:B------:R-:W-:Y:S07]  /*18440*/  LDSM.16.M88.4 R28, [R200+0xa000] ;  /* 0x00a00000c81c783b */ /* 0x000fee0000000200 */
[C---:B------:R-:W-:Y:S08]  /*18450*/  HMMA.16816.F32.BF16 R152, R144.reuse, R148, R152 ;  /* 0x000000949098723c */ /* 0x040ff00000041898 */
[----:B------:R-:W-:Y:S01]  /*18460*/  HMMA.16816.F32.BF16 R176, R144, R150, R176 ;  /* 0x0000009690b0723c */ /* 0x000fe200000418b0 */
[----:B------:R-:W-:Y:S04]  /*18470*/  LDSM.16.M88.4 R144, [R187] ;  /* 0x00000000bb90783b */ /* 0x000fe80000000200 */
[----:B------:R-:W-:Y:S03]  /*18480*/  LDSM.16.M88.4 R148, [R201+0x4000] ;  /* 0x00400000c994783b */ /* 0x000fe60000000200 */
[C---:B--2---:R-:W-:Y:S08]  /*18490*/  HMMA.16816.F32.BF16 R160, R8.reuse, R20, R160 ;  /* 0x0000001408a0723c */ /* 0x044ff000000418a0 */
[----:B------:R-:W-:Y:S01]  /*184a0*/  HMMA.16816.F32.BF16 R156, R8, R22, R156 ;  /* 0x00000016089c723c */ /* 0x000fe2000004189c */
[----:B------:R-:W2:Y:S07]  /*184b0*/  LDSM.16.M88.4 R20, [R195+0x8800] ;  /* 0x00880000c314783b */ /* 0x000eae0000000200 */
[C---:B------:R-:W-:Y:S08]  /*184c0*/  HMMA.16816.F32.BF16 R16, R180.reuse, R232, R16 ;  /* 0x000000e8b410723c */ /* 0x040ff00000041810 */
[----:B------:R-:W-:Y:S01]  /*184d0*/  HMMA.16816.F32.BF16 R12, R180, R234, R12 ;  /* 0x000000eab40c723c */ /* 0x000fe2000004180c */
[----:B------:R-:W-:Y:S07]  /*184e0*/  LDSM.16.M88.4 R232, [R186] ;  /* 0x00000000bae8783b */ /* 0x000fee0000000200 */
[C---:B-1----:R-:W-:Y:S08]  /*184f0*/  HMMA.16816.F32.BF16 R140, R24.reuse, R4, R140 ;  /* 0x00000004188c723c */ /* 0x042ff0000004188c */
[----:B------:R-:W-:Y:S01]  /*18500*/  HMMA.16816.F32.BF16 R136, R24, R6, R136 ;  /* 0x000000061888723c */ /* 0x000fe20000041888 */
[----:B------:R-:W1:Y:S07]  /*18510*/  LDSM.16.M88.4 R4, [R191+0x2800] ;  /* 0x00280000bf04783b */ /* 0x000e6e0000000200 */
[C---:B------:R-:W-:Y:S08]  /*18520*/  HMMA.16816.F32.BF16 R152, R8.reuse, R32, R152 ;  /* 0x000000200898723c */ /* 0x040ff00000041898 */
[----:B------:R-:W-:Y:S01]  /*18530*/  HMMA.16816.F32.BF16 R176, R8, R34, R176 ;  /* 0x0000002208b0723c */ /* 0x000fe200000418b0 */
[----:B------:R-:W3:Y:S04]  /*18540*/  LDSM.16.M88.4 R8, [R195+0x9000] ;  /* 0x00900000c308783b */ /* 0x000ee80000000200 */
[----:B------:R-:W4:Y:S03]  /*18550*/  LDSM.16.M88.4 R32, [R199+0x4000] ;  /* 0x00400000c720783b */ /* 0x000f260000000200 */
[C---:B------:R-:W-:Y:S08]  /*18560*/  HMMA.16816.F32.BF16 R16, R172.reuse, R168, R16 ;  /* 0x000000a8ac10723c */ /* 0x040ff00000041810 */
[----:B------:R-:W-:Y:S01]  /*18570*/  HMMA.16816.F32.BF16 R12, R172, R170, R12 ;  /* 0x000000aaac0c723c */ /* 0x000fe2000004180c */
[----:B------:R-:W-:Y:S07]  /*18580*/  LDSM.16.M88.4 R168, [R191+0x3000] ;  /* 0x00300000bfa8783b */ /* 0x000fee0000000200 */
[----:B--2---:R-:W-:Y:S08]  /*18590*/  HMMA.16816.F32.BF16 R140, R180, R20, R140 ;  /* 0x00000014b48c723c */ /* 0x004ff0000004188c */
[C---:B------:R-:W-:Y:S08]  /*185a0*/  HMMA.16816.F32.BF16 R160, R24.reuse, R164, R160 ;  /* 0x000000a418a0723c */ /* 0x040ff000000418a0 */
[----:B------:R-:W-:Y:S01]  /*185b0*/  HMMA.16816.F32.BF16 R156, R24, R166, R156 ;  /* 0x000000a6189c723c */ /* 0x000fe2000004189c */
[----:B------:R-:W-:Y:S07]  /*185c0*/  LDSM.16.M88.4 R164, [R191+0x3800] ;  /* 0x00380000bfa4783b */ /* 0x000fee0000000200 */
[----:B------:R-:W-:Y:S01]  /*185d0*/  HMMA.16816.F32.BF16 R136, R180, R22, R136 ;  /* 0x00000016b488723c */ /* 0x000fe20000041888 */
[----:B------:R-:W-:Y:S07]  /*185e0*/  LDSM.16.M88.4 R20, [R195+0xa000] ;  /* 0x00a00000c314783b */ /* 0x000fee0000000200 */
[C---:B------:R-:W-:Y:S08]  /*185f0*/  HMMA.16816.F32.BF16 R152, R24.reuse, R144, R152 ;  /* 0x000000901898723c */ /* 0x040ff00000041898 */
[----:B------:R-:W-:Y:S01]  /*18600*/  HMMA.16816.F32.BF16 R176, R24, R146, R176 ;  /* 0x0000009218b0723c */ /* 0x000fe200000418b0 */
[----:B------:R-:W2:Y:S04]  /*18610*/  LDSM.16.M88.4 R144, [R200+0xa800] ;  /* 0x00a80000c890783b */ /* 0x000ea80000000200 */
[----:B------:R-:W5:Y:S03]  /*18620*/  LDSM.16.M88.4 R24, [R197+0x4000] ;  /* 0x00400000c518783b */ /* 0x000f660000000200 */
[C---:B------:R-:W-:Y:S08]  /*18630*/  HMMA.16816.F32.BF16 R16, R148.reuse, R28, R16 ;  /* 0x0000001c9410723c */ /* 0x040ff00000041810 */
[----:B------:R-:W-:Y:S01]  /*18640*/  HMMA.16816.F32.BF16 R12, R148, R30, R12 ;  /* 0x0000001e940c723c */ /* 0x000fe2000004180c */
[----:B------:R-:W2:Y:S07]  /*18650*/  LDSM.16.M88.4 R28, [R185] ;  /* 0x00000000b91c783b */ /* 0x000eae0000000200 */
[----:B-1----:R-:W-:Y:S08]  /*18660*/  HMMA.16816.F32.BF16 R140, R172, R4, R140 ;  /* 0x00000004ac8c723c */ /* 0x002ff0000004188c */
[C---:B---3--:R-:W-:Y:S08]  /*18670*/  HMMA.16816.F32.BF16 R160, R180.reuse, R8, R160 ;  /* 0x00000008b4a0723c */ /* 0x048ff000000418a0 */
[----:B------:R-:W-:Y:S01]  /*18680*/  HMMA.16816.F32.BF16 R156, R180, R10, R156 ;  /* 0x0000000ab49c723c */ /* 0x000fe2000004189c */
[----:B------:R-:W-:Y:S07]  /*18690*/  LDSM.16.M88.4 R8, [R196+0x4000] ;  /* 0x00400000c408783b */ /* 0x000fee0000000200 */
[----:B------:R-:W-:Y:S01]  /*186a0*/  HMMA.16816.F32.BF16 R136, R172, R6, R136 ;  /* 0x00000006ac88723c */ /* 0x000fe20000041888 */
[----:B------:R-:W1:Y:S07]  /*186b0*/  LDSM.16.M88.4 R4, [R191+0x4000] ;  /* 0x00400000bf04783b */ /* 0x000e6e0000000200 */
[C---:B----4-:R-:W-:Y:S08]  /*186c0*/  HMMA.16816.F32.BF16 R16, R32.reuse, R232, R16 ;  /* 0x000000e82010723c */ /* 0x050ff00000041810 */
[----:B------:R-:W-:Y:S08]  /*186d0*/  HMMA.16816.F32.BF16 R12, R32, R234, R12 ;  /* 0x000000ea200c723c */ /* 0x000ff0000004180c */
[----:B--2---:R-:W-:Y:S08]  /*186e0*/  HMMA.16816.F32.BF16 R140, R148, R144, R140 ;  /* 0x00000090948c723c */ /* 0x004ff0000004188c */
[C---:B------:R-:W-:Y:S08]  /*186f0*/  HMMA.16816.F32.BF16 R152, R180.reuse, R236, R152 ;  /* 0x000000ecb498723c */ /* 0x040ff00000041898 */
[----:B------:R-:W-:Y:S08]  /*18700*/  HMMA.16816.F32.BF16 R176, R180, R238, R176 ;  /* 0x000000eeb4b0723c */ /* 0x000ff000000418b0 */
[C---:B------:R-:W-:Y:S08]  /*18710*/  HMMA.16816.F32.BF16 R160, R172.reuse, R168, R160 ;  /* 0x000000a8aca0723c */ /* 0x040ff000000418a0 */
[----:B------:R-:W-:Y:S01]  /*18720*/  HMMA.16816.F32.BF16 R156, R172, R170, R156 ;  /* 0x000000aaac9c723c */ /* 0x000fe2000004189c */
[----:B------:R-:W2:Y:S07]  /*18730*/  LDSM.16.M88.4 R168, [R200+0xb000] ;  /* 0x00b00000c8a8783b */ /* 0x000eae0000000200 */
[----:B------:R-:W-:Y:S01]  /*18740*/  HMMA.16816.F32.BF16 R144, R148, R146, R136 ;  /* 0x000000929490723c */ /* 0x000fe20000041888 */
[----:B------:R-:W3:Y:S07]  /*18750*/  LDSM.16.M88.4 R136, [R195+0xa800] ;  /* 0x00a80000c388783b */ /* 0x000eee0000000200 */
[C---:B-----5:R-:W-:Y:S08]  /*18760*/  HMMA.16816.F32.BF16 R16, R24.reuse, R20, R16 ;  /* 0x000000141810723c */ /* 0x060ff00000041810 */
[----:B------:R-:W-:Y:S01]  /*18770*/  HMMA.16816.F32.BF16 R12, R24, R22, R12 ;  /* 0x00000016180c723c */ /* 0x000fe2000004180c */
[----:B------:R-:W4:Y:S07]  /*18780*/  LDSM.16.M88.4 R20, [R200+0xb800] ;  /* 0x00b80000c814783b */ /* 0x000f2e0000000200 */
[C---:B------:R-:W-:Y:S08]  /*18790*/  HMMA.16816.F32.BF16 R152, R172.reuse, R164, R152 ;  /* 0x000000a4ac98723c */ /* 0x040ff00000041898 */
[----:B------:R-:W-:Y:S01]  /*187a0*/  HMMA.16816.F32.BF16 R176, R172, R166, R176 ;  /* 0x000000a6acb0723c */ /* 0x000fe200000418b0 */
[----:B------:R-:W5:Y:S07]  /*187b0*/  LDSM.16.M88.4 R164, [R184] ;  /* 0x00000000b8a4783b */ /* 0x000f6e0000000200 */
[C---:B------:R-:W-:Y:S08]  /*187c0*/  HMMA.16816.F32.BF16 R140, R32.reuse, R28, R140 ;  /* 0x0000001c208c723c */ /* 0x040ff0000004188c */
[----:B------:R-:W-:Y:S01]  /*187d0*/  HMMA.16816.F32.BF16 R144, R32, R30, R144 ;  /* 0x0000001e2090723c */ /* 0x000fe20000041890 */
[----:B------:R-:W4:Y:S07]  /*187e0*/  LDSM.16.M88.4 R28, [R191+0x4800] ;  /* 0x00480000bf1c783b */ /* 0x000f2e0000000200 */
[C---:B-1----:R-:W-:Y:S08]  /*187f0*/  HMMA.16816.F32.BF16 R16, R8.reuse, R4, R16 ;  /* 0x000000040810723c */ /* 0x042ff00000041810 */
[----:B------:R-:W-:Y:S01]  /*18800*/  HMMA.16816.F32.BF16 R12, R8, R6, R12 ;  /* 0x00000006080c723c */ /* 0x000fe2000004180c */
[----:B------:R-:W1:Y:S07]  /*18810*/  LDSM.16.M88.4 R4, [R135] ;  /* 0x000000008704783b */ /* 0x000e6e0000000200 */
[C---:B--2---:R-:W-:Y:S08]  /*18820*/  HMMA.16816.F32.BF16 R156, R148.reuse, R170, R156 ;  /* 0x000000aa949c723c */ /* 0x044ff0000004189c */
[----:B------:R-:W-:Y:S08]  /*18830*/  HMMA.16816.F32.BF16 R160, R148, R168, R160 ;  /* 0x000000a894a0723c */ /* 0x000ff000000418a0 */
[C---:B---3--:R-:W-:Y:S08]  /*18840*/  HMMA.16816.F32.BF16 R140, R24.reuse, R136, R140 ;  /* 0x00000088188c723c */ /* 0x048ff0000004188c */
[----:B------:R-:W-:Y:S01]  /*18850*/  HMMA.16816.F32.BF16 R144, R24, R138, R144 ;  /* 0x0000008a1890723c */ /* 0x000fe20000041890 */
[----:B------:R-:W2:Y:S01]  /*18860*/  LDSM.16.M88.4 R136, [R195+0xb000] ;  /* 0x00b00000c388783b */ /* 0x000ea20000000200 */
[----:B------:R-:W-:-:S02]  /*18870*/  FMUL.FTZ R16, R16, R2 ;  /* 0x0000000210107220 */ /* 0x000fc40000410000 */
[----:B------:R-:W-:-:S04]  /*18880*/  FMUL.FTZ R17, R17, R2 ;  /* 0x0000000211117220 */ /* 0x000fc80000410000 */
[----:B----4-:R-:W-:Y:S01]  /*18890*/  HMMA.16816.F32.BF16 R152, R148, R20, R152 ;  /* 0x000000149498723c */ /* 0x010fe20000041898 */
[----:B------:R-:W3:Y:S01]  /*188a0*/  MUFU.TANH R133, R16 ;  /* 0x0000001000857308 */ /* 0x000ee20000002400 */
[----:B------:R-:W-:-:S05]  /*188b0*/  FMUL.FTZ R134, R19, R2 ;  /* 0x0000000213867220 */ /* 0x000fca0000410000 */
[-C--:B------:R-:W-:Y:S02]  /*188c0*/  FMUL.FTZ R21, R18, R2.reuse ;  /* 0x0000000212157220 */ /* 0x080fe40000410000 */
[----:B------:R4:W1:Y:S01]  /*188d0*/  MUFU.TANH R20, R17 ;  /* 0x0000001100147308 */ /* 0x0008620000002400 */
[----:B-----5:R-:W-:Y:S08]  /*188e0*/  HMMA.16816.F32.BF16 R156, R32, R166, R156 ;  /* 0x000000a6209c723c */ /* 0x020ff0000004189c */
[----:B------:R-:W-:Y:S01]  /*188f0*/  HMMA.16816.F32.BF16 R176, R148, R22, R176 ;  /* 0x0000001694b0723c */ /* 0x000fe200000418b0 */
[----:B----4-:R-:W4:Y:S07]  /*18900*/  LDSM.16.M88.4 R16, [R195+0xb800] ;  /* 0x00b80000c310783b */ /* 0x010f2e0000000200 */
[----:B------:R-:W-:Y:S08]  /*18910*/  HMMA.16816.F32.BF16 R160, R32, R164, R160 ;  /* 0x000000a420a0723c */ /* 0x000ff000000418a0 */
[C---:B------:R-:W-:Y:S08]  /*18920*/  HMMA.16816.F32.BF16 R140, R8.reuse, R28, R140 ;  /* 0x0000001c088c723c */ /* 0x040ff0000004188c */
[----:B------:R-:W-:Y:S01]  /*18930*/  HMMA.16816.F32.BF16 R144, R8, R30, R144 ;  /* 0x0000001e0890723c */ /* 0x000fe20000041890 */
[----:B------:R-:W5:Y:S07]  /*18940*/  LDSM.16.M88.4 R28, [R191+0x5000] ;  /* 0x00500000bf1c783b */ /* 0x000f6e0000000200 */
[----:B-1----:R-:W-:Y:S01]  /*18950*/  HMMA.16816.F32.BF16 R152, R32, R4, R152 ;  /* 0x000000042098723c */ /* 0x002fe20000041898 */
[----:B------:R-:W-:-:S07]  /*18960*/  FMUL.FTZ R12, R12, R2 ;  /* 0x000000020c0c7220 */ /* 0x000fce0000410000 */
[----:B--2---:R-:W-:Y:S08]  /*18970*/  HMMA.16816.F32.BF16 R156, R24, R138, R156 ;  /* 0x0000008a189c723c */ /* 0x004ff0000004189c */
[----:B------:R-:W-:Y:S01]  /*18980*/  HMMA.16816.F32.BF16 R176, R32, R6, R176 ;  /* 0x0000000620b0723c */ /* 0x000fe200000418b0 */
[----:B------:R-:W1:Y:S07]  /*18990*/  LDSM.16.M88.4 R4, [R191+0x5800] ;  /* 0x00580000bf04783b */ /* 0x000e6e0000000200 */
[----:B------:R-:W-:Y:S01]  /*189a0*/  HMMA.16816.F32.BF16 R160, R24, R136, R160 ;  /* 0x0000008818a0723c */ /* 0x000fe200000418a0 */
[----:B------:R-:W2:Y:S01]  /*189b0*/  MUFU.TANH R12, R12 ;  /* 0x0000000c000c7308 */ /* 0x000ea20000002400 */
[----:B------:R-:W-:Y:S01]  /*189c0*/  ISETP.GE.AND P6, PT, R0, R226, PT ;  /* 0x000000e20000720c */ /* 0x000fe20003fc6270 */
[----:B------:R-:W-:Y:S01]  /*189d0*/  FMUL.FTZ R13, R13, R2 ;  /* 0x000000020d0d7220 */ /* 0x000fe20000410000 */
[----:B------:R-:W-:-:S04]  /*189e0*/  DEPBAR.LE SB0, 0x0 ;  /* 0x000080000000791a */ /* 0x000fc80000000000 */
[----:B----4-:R-:W-:Y:S01]  /*189f0*/  HMMA.16816.F32.BF16 R152, R24, R16, R152 ;  /* 0x000000101898723c */ /* 0x010fe20000041898 */
[C---:B------:R-:W-:Y:S01]  /*18a00*/  ISETP.GE.OR P6, PT, R0.reuse, R225, !P6 ;  /* 0x000000e10000720c */ /* 0x040fe200077c6670 */
[----:B------:R-:W4:Y:S05]  /*18a10*/  MUFU.TANH R13, R13 ;  /* 0x0000000d000d7308 */ /* 0x000f2a0000002400 */
[C---:B------:R-:W-:Y:S02]  /*18a20*/  IADD3 R16, R0.reuse, 0x1, RZ ;  /* 0x0000000100107810 */ /* 0x040fe40007ffe0ff */
[----:B------:R-:W-:Y:S01]  /*18a30*/  IADD3 R17, R0, 0x8, RZ ;  /* 0x0000000800117810 */ /* 0x000fe20007ffe0ff */
[----:B------:R-:W1:Y:S01]  /*18a40*/  MUFU.TANH R21, R21 ;  /* 0x0000001500157308 */ /* 0x000e620000002400 */
[----:B------:R-:W-:-:S02]  /*18a50*/  ISETP.GE.AND P2, PT, R16, R226, PT ;  /* 0x000000e21000720c */ /* 0x000fc40003f46270 */
[----:B------:R-:W-:Y:S02]  /*18a60*/  ISETP.GE.AND P5, PT, R17, R226, PT ;  /* 0x000000e21100720c */ /* 0x000fe40003fa6270 */
[----:B---3--:R-:W-:-:S03]  /*18a70*/  FSEL R133, R133, -INF , !P6 ;  /* 0xff80000085857808 */ /* 0x008fc60007000000 */
[----:B------:R-:W3:Y:S01]  /*18a80*/  MUFU.TANH R134, R134 ;  /* 0x0000008600867308 */ /* 0x000ee20000002400 */
[----:B------:R-:W-:Y:S01]  /*18a90*/  ISETP.GE.AND P1, PT, R16, R224, PT ;  /* 0x000000e01000720c */ /* 0x000fe20003f26270 */
[----:B------:R-:W-:Y:S01]  /*18aa0*/  FMUL.FTZ R14, R14, R2 ;  /* 0x000000020e0e7220 */ /* 0x000fe20000410000 */
[----:B------:R-:W-:Y:S01]  /*18ab0*/  ISETP.GE.AND P6, PT, R17, R224, PT ;  /* 0x000000e01100720c */ /* 0x000fe20003fc6270 */
[----:B------:R-:W-:Y:S01]  /*18ac0*/  FMUL.FTZ R15, R15, R2 ;  /* 0x000000020f0f7220 */ /* 0x000fe20000410000 */
[----:B-----5:R-:W-:Y:S01]  /*18ad0*/  HMMA.16816.F32.BF16 R156, R8, R30, R156 ;  /* 0x0000001e089c723c */ /* 0x020fe2000004189c */
[CC--:B------:R-:W-:Y:S02]  /*18ae0*/  ISETP.GE.OR P2, PT, R16.reuse, R225.reuse, !P2 ;  /* 0x000000e11000720c */ /* 0x0c0fe40005746670 */
[----:B------:R-:W-:Y:S02]  /*18af0*/  ISETP.GE.OR P5, PT, R17, R225, !P5 ;  /* 0x000000e11100720c */ /* 0x000fe40006fa6670 */
[----:B------:R-:W-:-:S02]  /*18b00*/  ISETP.GE.OR P1, PT, R16, R223, !P1 ;  /* 0x000000df1000720c */ /* 0x000fc40004f26670 */
[----:B------:R-:W-:Y:S02]  /*18b10*/  IADD3 R31, R0, 0x9, RZ ;  /* 0x00000009001f7810 */ /* 0x000fe40007ffe0ff */
[----:B------:R-:W-:Y:S01]  /*18b20*/  ISETP.GE.OR P6, PT, R17, R223, !P6 ;  /* 0x000000df1100720c */ /* 0x000fe200077c6670 */
[----:B------:R-:W-:Y:S01]  /*18b30*/  HMMA.16816.F32.BF16 R160, R8, R28, R160 ;  /* 0x0000001c08a0723c */ /* 0x000fe200000418a0 */
[----:B------:R-:W-:Y:S02]  /*18b40*/  FSEL R16, R20, -INF , !P2 ;  /* 0xff80000014107808 */ /* 0x000fe40005000000 */
[----:B--2---:R-:W-:Y:S01]  /*18b50*/  FSEL R17, R12, -INF , !P5 ;  /* 0xff8000000c117808 */ /* 0x004fe20006800000 */
[----:B------:R-:W2:Y:S01]  /*18b60*/  MUFU.TANH R14, R14 ;  /* 0x0000000e000e7308 */ /* 0x000ea20000002400 */
[----:B------:R-:W-:Y:S02]  /*18b70*/  ISETP.GE.AND P2, PT, R31, R226, PT ;  /* 0x000000e21f00720c */ /* 0x000fe40003f46270 */
[----:B------:R-:W-:Y:S01]  /*18b80*/  ISETP.GE.AND P5, PT, R0, R224, PT ;  /* 0x000000e00000720c */ /* 0x000fe20003fa6270 */
[-C--:B------:R-:W-:Y:S01]  /*18b90*/  FMUL.FTZ R22, R140, R2.reuse ;  /* 0x000000028c167220 */ /* 0x080fe20000410000 */
[----:B------:R-:W-:Y:S03]  /*18ba0*/  HMMA.16816.F32.BF16 R176, R24, R18, R176 ;  /* 0x0000001218b0723c */ /* 0x000fe600000418b0 */
[----:B------:R-:W5:Y:S01]  /*18bb0*/  MUFU.TANH R15, R15 ;  /* 0x0000000f000f7308 */ /* 0x000f620000002400 */
[-C--:B------:R-:W-:Y:S01]  /*18bc0*/  FMUL.FTZ R23, R141, R2.reuse ;  /* 0x000000028d177220 */ /* 0x080fe20000410000 */
[----:B------:R-:W-:Y:S01]  /*18bd0*/  ISETP.GE.OR P2, PT, R31, R225, !P2 ;  /* 0x000000e11f00720c */ /* 0x000fe20005746670 */
[----:B------:R-:W-:Y:S01]  /*18be0*/  FMUL.FTZ R136, R144, R2 ;  /* 0x0000000290887220 */ /* 0x000fe20000410000 */
[----:B------:R-:W-:-:S02]  /*18bf0*/  ISETP.GE.OR P5, PT, R0, R223, !P5 ;  /* 0x000000df0000720c */ /* 0x000fc40006fa6670 */
[----:B------:R-:W-:Y:S02]  /*18c00*/  IADD3 R19, R0, 0x10, RZ ;  /* 0x0000001000137810 */ /* 0x000fe40007ffe0ff */
[----:B----4-:R-:W-:Y:S02]  /*18c10*/  FSEL R13, R13, -INF , !P2 ;  /* 0xff8000000d0d7808 */ /* 0x010fe40005000000 */
[----:B-1----:R-:W-:Y:S02]  /*18c20*/  FSEL R18, R21, -INF , !P5 ;  /* 0xff80000015127808 */ /* 0x002fe40006800000 */
[----:B---3--:R-:W-:Y:S01]  /*18c30*/  FSEL R12, R134, -INF , !P1 ;  /* 0xff800000860c7808 */ /* 0x008fe20004800000 */
[----:B------:R-:W1:Y:S01]  /*18c40*/  MUFU.TANH R22, R22 ;  /* 0x0000001600167308 */ /* 0x000e620000002400 */
[----:B------:R-:W-:Y:S02]  /*18c50*/  ISETP.GE.AND P2, PT, R31, R224, PT ;  /* 0x000000e01f00720c */ /* 0x000fe40003f46270 */
[----:B------:R-:W-:-:S02]  /*18c60*/  ISETP.GE.AND P5, PT, R19, R226, PT ;  /* 0x000000e21300720c */ /* 0x000fc40003fa6270 */
[----:B------:R-:W-:-:S03]  /*18c70*/  ISETP.GE.AND P1, PT, R19, R224, PT ;  /* 0x000000e01300720c */ /* 0x000fc60003f26270 */
[----:B------:R-:W3:Y:S01]  /*18c80*/  MUFU.TANH R23, R23 ;  /* 0x0000001700177308 */ /* 0x000ee20000002400 */
[-C--:B------:R-:W-:Y:S01]  /*18c90*/  FMUL.FTZ R32, R145, R2.reuse ;  /* 0x0000000291207220 */ /* 0x080fe20000410000 */
[----:B------:R-:W-:Y:S01]  /*18ca0*/  ISETP.GE.OR P2, PT, R31, R223, !P2 ;  /* 0x000000df1f00720c */ /* 0x000fe20005746670 */
[-C--:B------:R-:W-:Y:S01]  /*18cb0*/  FMUL.FTZ R33, R142, R2.reuse ;  /* 0x000000028e217220 */ /* 0x080fe20000410000 */
[----:B------:R-:W-:Y:S01]  /*18cc0*/  ISETP.GE.OR P5, PT, R19, R225, !P5 ;  /* 0x000000e11300720c */ /* 0x000fe20006fa6670 */
[----:B------:R-:W-:-:S03]  /*18cd0*/  FMUL.FTZ R28, R143, R2 ;  /* 0x000000028f1c7220 */ /* 0x000fc60000410000 */
[----:B------:R-:W4:Y:S01]  /*18ce0*/  MUFU.TANH R136, R136 ;  /* 0x0000008800887308 */ /* 0x000f220000002400 */
[----:B------:R-:W-:Y:S01]  /*18cf0*/  ISETP.GE.OR P1, PT, R19, R223, !P1 ;  /* 0x000000df1300720c */ /* 0x000fe20004f26670 */
[----:B------:R-:W-:Y:S01]  /*18d00*/  HMMA.16816.F32.BF16 R152, R8, R4, R152 ;  /* 0x000000040898723c */ /* 0x000fe20000041898 */
[----:B------:R-:W-:Y:S02]  /*18d10*/  IADD3 R19, R0, 0x11, RZ ;  /* 0x0000001100137810 */ /* 0x000fe40007ffe0ff */
[----:B--2---:R-:W-:-:S04]  /*18d20*/  FSEL R14, R14, -INF , !P6 ;  /* 0xff8000000e0e7808 */ /* 0x004fc80007000000 */
[----:B------:R-:W-:Y:S02]  /*18d30*/  IADD3 R5, R0, 0x18, RZ ;  /* 0x0000001800057810 */ /* 0x000fe40007ffe0ff */
[----:B-----5:R-:W-:Y:S01]  /*18d40*/  FSEL R15, R15, -INF , !P2 ;  /* 0xff8000000f0f7808 */ /* 0x020fe20005000000 */
[----:B------:R-:W2:Y:S01]  /*18d50*/  MUFU.TANH R32, R32 ;  /* 0x0000002000207308 */ /* 0x000ea20000002400 */
[-C--:B------:R-:W-:Y:S02]  /*18d60*/  ISETP.GE.AND P6, PT, R19, R226.reuse, PT ;  /* 0x000000e21300720c */ /* 0x080fe40003fc6270 */
[----:B------:R-:W-:Y:S01]  /*18d70*/  ISETP.GE.AND P2, PT, R5, R226, PT ;  /* 0x000000e20500720c */ /* 0x000fe20003f46270 */
[----:B------:R-:W-:Y:S01]  /*18d80*/  FMUL.FTZ R29, R147, R2 ;  /* 0x00000002931d7220 */ /* 0x000fe20000410000 */
[----:B------:R-:W-:-:S03]  /*18d90*/  ISETP.GE.OR P6, PT, R19, R225, !P6 ;  /* 0x000000e11300720c */ /* 0x000fc600077c6670 */
[----:B------:R-:W5:Y:S01]  /*18da0*/  MUFU.TANH R33, R33 ;  /* 0x0000002100217308 */ /* 0x000f620000002400 */
[----:B------:R-:W-:Y:S01]  /*18db0*/  ISETP.GE.OR P2, PT, R5, R225, !P2 ;  /* 0x000000e10500720c */ /* 0x000fe20005746670 */
[----:B------:R-:W-:Y:S01]  /*18dc0*/  FMUL.FTZ R160, R160, R2 ;  /* 0x00000002a0a07220 */ /* 0x000fe20000410000 */
[----:B------:R-:W-:-:S05]  /*18dd0*/  IADD3 R4, R0, 0x19, RZ ;  /* 0x0000001900047810 */ /* 0x000fca0007ffe0ff */
[----:B------:R-:W2:Y:S01]  /*18de0*/  MUFU.TANH R28, R28 ;  /* 0x0000001c001c7308 */ /* 0x000ea20000002400 */
[----:B-1----:R-:W-:Y:S02]  /*18df0*/  FSEL R27, R22, -INF , !P5 ;  /* 0xff800000161b7808 */ /* 0x002fe40006800000 */
[----:B---3--:R-:W-:Y:S02]  /*18e00*/  FSEL R26, R23, -INF , !P6 ;  /* 0xff800000171a7808 */ /* 0x008fe40007000000 */
[----:B----4-:R-:W-:Y:S02]  /*18e10*/  FSEL R25, R136, -INF , !P2 ;  /* 0xff80000088197808 */ /* 0x010fe40005000000 */
[-C--:B------:R-:W-:Y:S01]  /*18e20*/  ISETP.GE.AND P5, PT, R19, R224.reuse, PT ;  /* 0x000000e01300720c */ /* 0x080fe20003fa6270 */
[----:B------:R-:W1:Y:S01]  /*18e30*/  MUFU.TANH R29, R29 ;  /* 0x0000001d001d7308 */ /* 0x000e620000002400 */
[----:B------:R-:W-:Y:S02]  /*18e40*/  ISETP.GE.AND P6, PT, R5, R224, PT ;  /* 0x000000e00500720c */ /* 0x000fe40003fc6270 */
[----:B------:R-:W-:-:S02]  /*18e50*/  ISETP.GE.AND P2, PT, R4, R226, PT ;  /* 0x000000e20400720c */ /* 0x000fc40003f46270 */
[----:B------:R-:W-:-:S03]  /*18e60*/  ISETP.GE.OR P5, PT, R19, R223, !P5 ;  /* 0x000000df1300720c */ /* 0x000fc60006fa6670 */
[----:B------:R-:W3:Y:S01]  /*18e70*/  MUFU.TANH R174, R160 ;  /* 0x000000a000ae7308 */ /* 0x000ee20000002400 */
[----:B------:R-:W-:Y:S02]  /*18e80*/  ISETP.GE.OR P6, PT, R5, R223, !P6 ;  /* 0x000000df0500720c */ /* 0x000fe400077c6670 */
[----:B------:R-:W-:Y:S01]  /*18e90*/  ISETP.GE.OR P2, PT, R4, R225, !P2 ;  /* 0x000000e10400720c */ /* 0x000fe20005746670 */
[-C--:B------:R-:W-:Y:S01]  /*18ea0*/  FMUL.FTZ R156, R156, R2.reuse ;  /* 0x000000029c9c7220 */ /* 0x080fe20000410000 */
[----:B------:R-:W-:Y:S01]  /*18eb0*/  IADD3 R5, R0, 0x20, RZ ;  /* 0x0000002000057810 */ /* 0x000fe20007ffe0ff */
[----:B------:R-:W-:Y:S01]  /*18ec0*/  FMUL.FTZ R157, R157, R2 ;  /* 0x000000029d9d7220 */ /* 0x000fe20000410000 */
[----:B------:R-:W-:Y:S01]  /*18ed0*/  HMMA.16816.F32.BF16 R176, R8, R6, R176 ;  /* 0x0000000608b0723c */ /* 0x000fe200000418b0 */
[----:B--2---:R-:W-:Y:S02]  /*18ee0*/  FSEL R24, R32, -INF , !P2 ;  /* 0xff80000020187808 */ /* 0x004fe40005000000 */
[----:B-----5:R-:W-:-:S02]  /*18ef0*/  FSEL R23, R33, -INF , !P1 ;  /* 0xff80000021177808 */ /* 0x020fc40004800000 */
[----:B------:R-:W-:Y:S01]  /*18f00*/  FSEL R22, R28, -INF , !P5 ;  /* 0xff8000001c167808 */ /* 0x000fe20006800000 */
[----:B------:R-:W2:Y:S01]  /*18f10*/  MUFU.TANH R172, R156 ;  /* 0x0000009c00ac7308 */ /* 0x000ea20000002400 */
[----:B------:R-:W-:Y:S02]  /*18f20*/  ISETP.GE.AND P2, PT, R4, R224, PT ;  /* 0x000000e00400720c */ /* 0x000fe40003f46270 */
[C---:B------:R-:W-:Y:S02]  /*18f30*/  ISETP.GE.AND P1, PT, R5.reuse, R226, PT ;  /* 0x000000e20500720c */ /* 0x040fe40003f26270 */
[----:B------:R-:W-:-:S03]  /*18f40*/  ISETP.GE.AND P5, PT, R5, R224, PT ;  /* 0x000000e00500720c */ /* 0x000fc60003fa6270 */
[----:B------:R-:W4:Y:S01]  /*18f50*/  MUFU.TANH R171, R157 ;  /* 0x0000009d00ab7308 */ /* 0x000f220000002400 */
[-C--:B------:R-:W-:Y:S01]  /*18f60*/  FMUL.FTZ R146, R146, R2.reuse ;  /* 0x0000000292927220 */ /* 0x080fe20000410000 */
[----:B------:R-:W-:Y:S02]  /*18f70*/  ISETP.GE.OR P2, PT, R4, R223, !P2 ;  /* 0x000000df0400720c */ /* 0x000fe40005746670 */
[C---:B------:R-:W-:Y:S02]  /*18f80*/  ISETP.GE.OR P1, PT, R5.reuse, R225, !P1 ;  /* 0x000000e10500720c */ /* 0x040fe40004f26670 */
[----:B------:R-:W-:Y:S01]  /*18f90*/  ISETP.GE.OR P5, PT, R5, R223, !P5 ;  /* 0x000000df0500720c */ /* 0x000fe20006fa6670 */
[-C--:B------:R-:W-:Y:S01]  /*18fa0*/  FMUL.FTZ R162, R162, R2.reuse ;  /* 0x00000002a2a27220 */ /* 0x080fe20000410000 */
[----:B------:R-:W-:Y:S01]  /*18fb0*/  IADD3 R6, R0, 0x28, RZ ;  /* 0x0000002800067810 */ /* 0x000fe20007ffe0ff */
[-C--:B------:R-:W-:Y:S01]  /*18fc0*/  FMUL.FTZ R158, R158, R2.reuse ;  /* 0x000000029e9e7220 */ /* 0x080fe20000410000 */
[----:B------:R-:W-:Y:S01]  /*18fd0*/  IADD3 R5, R0, 0x29, RZ ;  /* 0x0000002900057810 */ /* 0x000fe20007ffe0ff */
[----:B------:R-:W-:Y:S01]  /*18fe0*/  FMUL.FTZ R159, R159, R2 ;  /* 0x000000029f9f7220 */ /* 0x000fe20000410000 */
[----:B------:R-:W5:Y:S01]  /*18ff0*/  MUFU.TANH R30, R146 ;  /* 0x00000092001e7308 */ /* 0x000f620000002400 */
[----:B-1----:R-:W-:-:S02]  /*19000*/  FSEL R20, R29, -INF , !P2 ;  /* 0xff8000001d147808 */ /* 0x002fc40005000000 */
[----:B---3--:R-:W-:Y:S02]  /*19010*/  FSEL R174, R174, -INF , !P1 ;  /* 0xff800000aeae7808 */ /* 0x008fe40004800000 */
[CC--:B------:R-:W-:Y:S02]  /*19020*/  ISETP.GE.AND P2, PT, R6.reuse, R226.reuse, PT ;  /* 0x000000e20600720c */ /* 0x0c0fe40003f46270 */
[----:B------:R-:W-:Y:S01]  /*19030*/  ISETP.GE.AND P1, PT, R5, R226, PT ;  /* 0x000000e20500720c */ /* 0x000fe20003f26270 */
[----:B------:R-:W1:Y:S01]  /*19040*/  MUFU.TANH R170, R162 ;  /* 0x000000a200aa7308 */ /* 0x000e620000002400 */
[----:B------:R-:W-:Y:S01]  /*19050*/  FMUL.FTZ R161, R161, R2 ;  /* 0x00000002a1a17220 */ /* 0x000fe20000410000 */
[-C--:B------:R-:W-:Y:S02]  /*19060*/  ISETP.GE.OR P2, PT, R6, R225.reuse, !P2 ;  /* 0x000000e10600720c */ /* 0x080fe40005746670 */
[----:B------:R-:W-:-:S04]  /*19070*/  ISETP.GE.OR P1, PT, R5, R225, !P1 ;  /* 0x000000e10500720c */ /* 0x000fc80004f26670 */
[----:B------:R-:W3:Y:S01]  /*19080*/  MUFU.TANH R168, R158 ;  /* 0x0000009e00a87308 */ /* 0x000ee20000002400 */
[----:B------:R-:W-:-:S07]  /*19090*/  FMUL.FTZ R152, R152, R2 ;  /* 0x0000000298987220 */ /* 0x000fce0000410000 */
[----:B------:R-:W1:Y:S01]  /*190a0*/  MUFU.TANH R167, R159 ;  /* 0x0000009f00a77308 */ /* 0x000e620000002400 */
[----:B--2---:R-:W-:Y:S02]  /*190b0*/  FSEL R172, R172, -INF , !P2 ;  /* 0xff800000acac7808 */ /* 0x004fe40005000000 */
[----:B----4-:R-:W-:Y:S02]  /*190c0*/  FSEL R171, R171, -INF , !P1 ;  /* 0xff800000abab7808 */ /* 0x010fe40004800000 */
[-C--:B------:R-:W-:Y:S02]  /*190d0*/  ISETP.GE.AND P2, PT, R6, R224.reuse, PT ;  /* 0x000000e00600720c */ /* 0x080fe40003f46270 */
[----:B------:R-:W-:Y:S01]  /*190e0*/  ISETP.GE.AND P1, PT, R5, R224, PT ;  /* 0x000000e00500720c */ /* 0x000fe20003f26270 */
[----:B------:R-:W2:Y:S01]  /*190f0*/  MUFU.TANH R173, R161 ;  /* 0x000000a100ad7308 */ /* 0x000ea20000002400 */
[----:B------:R-:W-:Y:S01]  /*19100*/  IADD3 R7, R0, 0x21, RZ ;  /* 0x0000002100077810 */ /* 0x000fe20007ffe0ff */
[-C--:B------:R-:W-:Y:S01]  /*19110*/  FMUL.FTZ R4, R153, R2.reuse ;  /* 0x0000000299047220 */ /* 0x080fe20000410000 */
[-C--:B------:R-:W-:Y:S01]  /*19120*/  ISETP.GE.OR P2, PT, R6, R223.reuse, !P2 ;  /* 0x000000df0600720c */ /* 0x080fe20005746670 */
[----:B------:R-:W-:Y:S01]  /*19130*/  FMUL.FTZ R163, R163, R2 ;  /* 0x00000002a3a37220 */ /* 0x000fe20000410000 */
[----:B------:R-:W-:-:S03]  /*19140*/  ISETP.GE.OR P1, PT, R5, R223, !P1 ;  /* 0x000000df0500720c */ /* 0x000fc60004f26670 */
[----:B------:R-:W4:Y:S01]  /*19150*/  MUFU.TANH R156, R152 ;  /* 0x00000098009c7308 */ /* 0x000f220000002400 */
[----:B------:R-:W-:Y:S01]  /*19160*/  FMUL.FTZ R153, R176, R2 ;  /* 0x00000002b0997220 */ /* 0x000fe20000410000 */
[C---:B------:R-:W-:Y:S02]  /*19170*/  IADD3 R6, R0.reuse, 0x30, RZ ;  /* 0x0000003000067810 */ /* 0x040fe40007ffe0ff */
[----:B------:R-:W-:Y:S02]  /*19180*/  IADD3 R5, R0, 0x31, RZ ;  /* 0x0000003100057810 */ /* 0x000fe40007ffe0ff */
[----:B-----5:R-:W-:Y:S02]  /*19190*/  FSEL R21, R30, -INF , !P6 ;  /* 0xff8000001e157808 */ /* 0x020fe40007000000 */
[----:B------:R-:W-:Y:S01]  /*191a0*/  ISETP.GE.AND P6, PT, R7, R226, PT ;  /* 0x000000e20700720c */ /* 0x000fe20003fc6270 */
[----:B------:R-:W5:Y:S01]  /*191b0*/  MUFU.TANH R169, R163 ;  /* 0x000000a300a97308 */ /* 0x000f620000002400 */
[----:B-1----:R-:W-:-:S02]  /*191c0*/  FSEL R170, R170, -INF , !P5 ;  /* 0xff800000aaaa7808 */ /* 0x002fc40006800000 */
[----:B---3--:R-:W-:Y:S02]  /*191d0*/  FSEL R168, R168, -INF , !P2 ;  /* 0xff800000a8a87808 */ /* 0x008fe40005000000 */
[----:B------:R-:W-:Y:S02]  /*191e0*/  FSEL R167, R167, -INF , !P1 ;  /* 0xff800000a7a77808 */ /* 0x000fe40004800000 */
[-C--:B------:R-:W-:Y:S01]  /*191f0*/  ISETP.GE.AND P5, PT, R6, R226.reuse, PT ;  /* 0x000000e20600720c */ /* 0x080fe20003fa6270 */
[----:B------:R-:W1:Y:S01]  /*19200*/  MUFU.TANH R153, R153 ;  /* 0x0000009900997308 */ /* 0x000e620000002400 */
[C---:B------:R-:W-:Y:S02]  /*19210*/  ISETP.GE.AND P2, PT, R5.reuse, R226, PT ;  /* 0x000000e20500720c */ /* 0x040fe40003f46270 */
[----:B------:R-:W-:Y:S01]  /*19220*/  ISETP.GE.AND P1, PT, R5, R224, PT ;  /* 0x000000e00500720c */ /* 0x000fe20003f26270 */
[-C--:B------:R-:W-:Y:S01]  /*19230*/  FMUL.FTZ R142, R154, R2.reuse ;  /* 0x000000029a8e7220 */ /* 0x080fe20000410000 */
[-C--:B------:R-:W-:Y:S01]  /*19240*/  ISETP.GE.OR P6, PT, R7, R225.reuse, !P6 ;  /* 0x000000e10700720c */ /* 0x080fe200077c6670 */
[----:B------:R-:W-:Y:S01]  /*19250*/  FMUL.FTZ R140, R155, R2 ;  /* 0x000000029b8c7220 */ /* 0x000fe20000410000 */
[----:B------:R-:W-:-:S02]  /*19260*/  ISETP.GE.OR P5, PT, R6, R225, !P5 ;  /* 0x000000e10600720c */ /* 0x000fc40006fa6670 */
[C---:B------:R-:W-:Y:S02]  /*19270*/  ISETP.GE.OR P2, PT, R5.reuse, R225, !P2 ;  /* 0x000000e10500720c */ /* 0x040fe40005746670 */
[----:B------:R-:W-:Y:S02]  /*19280*/  ISETP.GE.OR P1, PT, R5, R223, !P1 ;  /* 0x000000df0500720c */ /* 0x000fe40004f26670 */
[----:B------:R-:W-:Y:S02]  /*19290*/  IADD3 R5, R0, 0x38, RZ ;  /* 0x0000003800057810 */ /* 0x000fe40007ffe0ff */
[----:B--2---:R-:W-:Y:S01]  /*192a0*/  FSEL R173, R173, -INF , !P6 ;  /* 0xff800000adad7808 */ /* 0x004fe20007000000 */
[----:B------:R-:W2:Y:S01]  /*192b0*/  MUFU.TANH R4, R4 ;  /* 0x0000000400047308 */ /* 0x000ea20000002400 */
[----:B------:R-:W-:Y:S02]  /*192c0*/  ISETP.GE.AND P6, PT, R7, R224, PT ;  /* 0x000000e00700720c */ /* 0x000fe40003fc6270 */
[----:B----4-:R-:W-:-:S02]  /*192d0*/  FSEL R156, R156, -INF , !P5 ;  /* 0xff8000009c9c7808 */ /* 0x010fc40006800000 */
[----:B------:R-:W-:-:S03]  /*192e0*/  ISETP.GE.AND P5, PT, R5, R226, PT ;  /* 0x000000e20500720c */ /* 0x000fc60003fa6270 */
[----:B------:R-:W3:Y:S01]  /*192f0*/  MUFU.TANH R142, R142 ;  /* 0x0000008e008e7308 */ /* 0x000ee20000002400 */
[----:B------:R-:W-:Y:S01]  /*19300*/  ISETP.GE.OR P6, PT, R7, R223, !P6 ;  /* 0x000000df0700720c */ /* 0x000fe200077c6670 */
[-C--:B------:R-:W-:Y:S02]  /*19310*/  FMUL.FTZ R143, R177, R2.reuse ;  /* 0x00000002b18f7220 */ /* 0x080fe40000410000 */
[----:B------:R-:W-:-:S04]  /*19320*/  FMUL.FTZ R141, R178, R2 ;  /* 0x00000002b28d7220 */ /* 0x000fc80000410000 */
[----:B------:R-:W4:Y:S01]  /*19330*/  MUFU.TANH R140, R140 ;  /* 0x0000008c008c7308 */ /* 0x000f220000002400 */
[----:B------:R-:W-:Y:S01]  /*19340*/  FMUL.FTZ R150, R179, R2 ;  /* 0x00000002b3967220 */ /* 0x000fe20000410000 */
[----:B------:R-:W-:Y:S02]  /*19350*/  ISETP.GE.OR P5, PT, R5, R225, !P5 ;  /* 0x000000e10500720c */ /* 0x000fe40006fa6670 */
[----:B-----5:R-:W-:Y:S02]  /*19360*/  FSEL R169, R169, -INF , !P6 ;  /* 0xff800000a9a97808 */ /* 0x020fe40007000000 */
[----:B------:R-:W-:Y:S02]  /*19370*/  ISETP.GE.AND P6, PT, R6, R224, PT ;  /* 0x000000e00600720c */ /* 0x000fe40003fc6270 */
[----:B------:R-:W-:Y:S01]  /*19380*/  MUFU.TANH R143, R143 ;  /* 0x0000008f008f7308 */ /* 0x000fe20000002400 */
[----:B-1----:R-:W-:Y:S02]  /*19390*/  FSEL R153, R153, -INF , !P5 ;  /* 0xff80000099997808 */ /* 0x002fe40006800000 */
[----:B------:R-:W-:-:S02]  /*193a0*/  ISETP.GT.AND P5, PT, R221, R210, PT ;  /* 0x000000d2dd00720c */ /* 0x000fc40003fa4270 */
[----:B------:R-:W-:-:S03]  /*193b0*/  ISETP.GE.OR P6, PT, R6, R223, !P6 ;  /* 0x000000df0600720c */ /* 0x000fc600077c6670 */
[----:B------:R-:W1:Y:S01]  /*193c0*/  MUFU.TANH R141, R141 ;  /* 0x0000008d008d7308 */ /* 0x000e620000002400 */
[----:B------:R-:W-:-:S07]  /*193d0*/  IADD3 R0, R0, 0x39, RZ ;  /* 0x0000003900007810 */ /* 0x000fce0007ffe0ff */
[----:B------:R-:W5:Y:S01]  /*193e0*/  MUFU.TANH R150, R150 ;  /* 0x0000009600967308 */ /* 0x000f620000002400 */
[----:B--2---:R-:W-:Y:S02]  /*193f0*/  FSEL R154, R4, -INF , !P2 ;  /* 0xff800000049a7808 */ /* 0x004fe40005000000 */
[----:B---3--:R-:W-:Y:S02]  /*19400*/  FSEL R142, R142, -INF , !P6 ;  /* 0xff8000008e8e7808 */ /* 0x008fe40007000000 */
[----:B----4-:R-:W-:Y:S01]  /*19410*/  FSEL R140, R140, -INF , !P1 ;  /* 0xff8000008c8c7808 */ /* 0x010fe20004800000 */
[----:B------:R-:W-:Y:S01]  /*19420*/  BAR.SYNC.DEFER_BLOCKING 0x0 ;  /* 0x0000000000007b1d */ /* 0x000fe20000010000 */
[C---:B------:R-:W-:Y:S02]  /*19430*/  ISETP.GE.AND P2, PT, R5.reuse, R224, PT ;  /* 0x000000e00500720c */ /* 0x040fe40003f46270 */
[C---:B------:R-:W-:Y:S02]  /*19440*/  ISETP.GE.AND P6, PT, R0.reuse, R226, PT ;  /* 0x000000e20000720c */ /* 0x040fe40003fc6270 */
[----:B------:R-:W-:Y:S01]  /*19450*/  ISETP.GE.AND P1, PT, R0, R224, PT ;  /* 0x000000e00000720c */ /* 0x000fe20003f26270 */
[----:B------:R-:W-:Y:S01]  /*19460*/  BSSY B1, `(.L_x_3466) ;  /* 0x00000b3000017945 */ /* 0x000fe20003800000 */
[----:B------:R-:W-:-:S02]  /*19470*/  ISETP.GE.OR P2, PT, R5, R223, !P2 ;  /* 0x000000df0500720c */ /* 0x000fc40005746670 */
[C---:B------:R-:W-:Y:S02]  /*19480*/  ISETP.GE.OR P6, PT, R0.reuse, R225, !P6 ;  /* 0x000000e10000720c */ /* 0x040fe400077c6670 */
[----:B------:R-:W-:Y:S01]  /*19490*/  ISETP.GE.OR P1, PT, R0, R223, !P1 ;  /* 0x000000df0000720c */ /* 0x000fe20004f26670 */
[----:B------:R-:W-:Y:S01]  /*194a0*/  IMAD.MOV.U32 R164, RZ, RZ, R240 ;  /* 0x000000ffffa47224 */ /* 0x000fe200078e00f0 */
[----:B-1----:R-:W-:Y:S01]  /*194b0*/  FSEL R141, R141, -INF , !P2 ;  /* 0xff8000008d8d7808 */ /* 0x002fe20005000000 */
[----:B------:R-:W-:Y:S01]  /*194c0*/  IMAD.MOV.U32 R165, RZ, RZ, R241 ;  /* 0x000000ffffa57224 */ /* 0x000fe200078e00f1 */
[----:B------:R-:W-:Y:S02]  /*194d0*/  FSEL R143, R143, -INF , !P6 ;  /* 0xff8000008f8f7808 */ /* 0x000fe40007000000 */
[----:B-----5:R-:W-:Y:S01]  /*194e0*/  FSEL R150, R150, -INF , !P1 ;  /* 0xff80000096967808 */ /* 0x020fe20004800000 */
        /* <DEDUP_REMOVED lines=65> */
.L_x_3469:
[----:B------:R-:W-:Y:S02]  /*19900*/  ULDC.64 UR4, c[0x0][0x118] ;  /* 0x0000460000047ab9 */ /* 0x000fe40000000a00 */
[----:B------:R-:W2:Y:S02]  /*19910*/  LD.E R7, [R230.64+0x38] ;  /* 0x00003804e6077980 */ /* 0x000ea4000c101900 */
[----:B--2---:R-:W-:-:S04]  /*19920*/  LEA R7, -R7, RZ, 0x6 ;  /* 0x000000ff07077211 */ /* 0x004fc800078e31ff */
[----:B------:R-:W-:Y:S02]  /*19930*/  SHF.R.S32.HI R4, RZ, 0x1f, R7 ;  /* 0x0000001fff047819 */ /* 0x000fe40000011407 */
.L_x_3470:
[----:B------:R-:W-:Y:S05]  /*19940*/  BSYNC B0 ;  /* 0x0000000000007941 */ /* 0x000fea0003800000 */
.L_x_3468:
        /* <DEDUP_REMOVED lines=100> */
.L_x_3467:
[----:B------:R-:W-:Y:S05]  /*19f90*/  BSYNC B1 ;  /* 0x0000000000017941 */ /* 0x000fea0003800000 */
.L_x_3466:
        /* <DEDUP_REMOVED lines=234> */
[----:B------:R-:W-:Y:S01]  /*1ae40*/  MUFU.EX2 R174, R174 ;  /* 0x000000ae00ae7308 */ /* 0x000fe20000000800 */
        /* <DEDUP_REMOVED lines=38> */
[----:B------:R-:W3:Y:S01]  /*1b0b0*/  LDSM.16.MT88.4 R12, [R205+0x10800] ;  /* 0x01080000cd0c783b */ /* 0x000ee20000004200 */
[----:B------:R-:W-:Y:S01]  /*1b0c0*/  MUFU.EX2 R168, R168 ;  /* 0x000000a800a87308 */ /* 0x000fe20000000800 */
[----:B------:R-:W-:-:S02]  /*1b0d0*/  FADD.FTZ R3, R166, R3 ;  /* 0x00000003a6037221 */ /* 0x000fc40000010000 */
[----:B------:R-:W-:Y:S02]  /*1b0e0*/  FADD.FTZ R159, R159, R158 ;  /* 0x0000009e9f9f7221 */ /* 0x000fe40000010000 */
[----:B------:R-:W-:Y:S01]  /*1b0f0*/  FADD.FTZ R162, R162, R3 ;  /* 0x00000003a2a27221 */ /* 0x000fe20000010000 */
[----:B------:R-:W-:Y:S01]  /*1b100*/  HMMA.16816.F32.BF16 R36, R4, R24, R36 ;  /* 0x000000180424723c */ /* 0x000fe20000041824 */
[----:B------:R-:W-:Y:S01]  /*1b110*/  FADD.FTZ R3, R160, R159 ;  /* 0x0000009fa0037221 */ /* 0x000fe20000010000 */
[----:B------:R-:W4:Y:S01]  /*1b120*/  MUFU.EX2 R167, R167 ;  /* 0x000000a700a77308 */ /* 0x000f220000000800 */
[----:B------:R-:W-:-:S05]  /*1b130*/  FADD.FTZ R163, R163, R162 ;  /* 0x000000a2a3a37221 */ /* 0x000fca0000010000 */
[C---:B------:R-:W-:Y:S01]  /*1b140*/  HMMA.16816.F32.BF16 R40, R4.reuse, R26, R40 ;  /* 0x0000001a0428723c */ /* 0x040fe20000041828 */
[----:B------:R-:W5:Y:S01]  /*1b150*/  LDSM.16.MT88.4 R24, [R204+0x10800] ;  /* 0x01080000cc18783b */ /* 0x000f620000004200 */
[----:B------:R-:W-:Y:S06]  /*1b160*/  MUFU.EX2 R156, R156 ;  /* 0x0000009c009c7308 */ /* 0x000fec0000000800 */
[C---:B------:R-:W-:Y:S02]  /*1b170*/  HMMA.16816.F32.BF16 R44, R4.reuse, R20, R44 ;  /* 0x00000014042c723c */ /* 0x040fe4000004182c */
[----:B------:R-:W2:Y:S06]  /*1b180*/  MUFU.EX2 R175, R175 ;  /* 0x000000af00af7308 */ /* 0x000eac0000000800 */
[C---:B------:R-:W-:Y:S01]  /*1b190*/  HMMA.16816.F32.BF16 R48, R4.reuse, R22, R48 ;  /* 0x000000160430723c */ /* 0x040fe20000041830 */
[----:B------:R-:W2:Y:S01]  /*1b1a0*/  LDSM.16.MT88.4 R20, [R203+0x10800] ;  /* 0x01080000cb14783b */ /* 0x000ea20000004200 */
[----:B------:R-:W-:Y:S06]  /*1b1b0*/  MUFU.EX2 R153, R153 ;  /* 0x0000009900997308 */ /* 0x000fec0000000800 */
[C---:B-1----:R-:W-:Y:S02]  /*1b1c0*/  HMMA.16816.F32.BF16 R52, R4.reuse, R16, R52 ;  /* 0x000000100434723c */ /* 0x042fe40000041834 */
[----:B------:R-:W-:Y:S06]  /*1b1d0*/  MUFU.EX2 R154, R154 ;  /* 0x0000009a009a7308 */ /* 0x000fec0000000800 */
[C---:B------:R-:W-:Y:S01]  /*1b1e0*/  HMMA.16816.F32.BF16 R56, R4.reuse, R18, R56 ;  /* 0x000000120438723c */ /* 0x040fe20000041838 */
[----:B------:R-:W1:Y:S01]  /*1b1f0*/  LDSM.16.MT88.4 R16, [R202+0x10800] ;  /* 0x01080000ca10783b */ /* 0x000e620000004200 */
[----:B------:R-:W-:Y:S06]  /*1b200*/  MUFU.EX2 R155, R155 ;  /* 0x0000009b009b7308 */ /* 0x000fec0000000800 */
[C---:B---3--:R-:W-:Y:S02]  /*1b210*/  HMMA.16816.F32.BF16 R68, R4.reuse, R12, R68 ;  /* 0x0000000c0444723c */ /* 0x048fe40000041844 */
[----:B------:R-:W3:Y:S06]  /*1b220*/  MUFU.EX2 R176, R176 ;  /* 0x000000b000b07308 */ /* 0x000eec0000000800 */
        /* <DEDUP_REMOVED lines=16> */
[C---:B-----5:R-:W-:Y:S08]  /*1b330*/  HMMA.16816.F32.BF16 R76, R4.reuse, R24, R76 ;  /* 0x00000018044c723c */ /* 0x060ff0000004184c */
[C---:B------:R-:W-:Y:S01]  /*1b340*/  HMMA.16816.F32.BF16 R80, R4.reuse, R26, R80 ;  /* 0x0000001a0450723c */ /* 0x040fe20000041850 */
[----:B------:R-:W5:Y:S07]  /*1b350*/  LDSM.16.MT88.4 R24, [R205+0xf000] ;  /* 0x00f00000cd18783b */ /* 0x000f6e0000004200 */
[C---:B--2---:R-:W-:Y:S08]  /*1b360*/  HMMA.16816.F32.BF16 R84, R4.reuse, R20, R84 ;  /* 0x000000140454723c */ /* 0x044ff00000041854 */
[C---:B------:R-:W-:Y:S01]  /*1b370*/  HMMA.16816.F32.BF16 R88, R4.reuse, R22, R88 ;  /* 0x000000160458723c */ /* 0x040fe20000041858 */
[----:B------:R-:W-:Y:S07]  /*1b380*/  LDSM.16.MT88.4 R20, [R204+0xf000] ;  /* 0x00f00000cc14783b */ /* 0x000fee0000004200 */
[C---:B-1----:R-:W-:Y:S08]  /*1b390*/  HMMA.16816.F32.BF16 R92, R4.reuse, R16, R92 ;  /* 0x00000010045c723c */ /* 0x042ff0000004185c */
        /* <DEDUP_REMOVED lines=8> */
[----:B----4-:R-:W-:Y:S01]  /*1b420*/  F2FP.BF16.PACK_AB R7, R167, R168 ;  /* 0x000000a8a707723e */ /* 0x010fe200000010ff */
[----:B------:R-:W-:Y:S01]  /*1b430*/  FADD.FTZ R169, R169, R170 ;  /* 0x000000aaa9a97221 */ /* 0x000fe20000010000 */
[----:B------:R-:W-:Y:S01]  /*1b440*/  MOV R3, R147 ;  /* 0x0000009300037202 */ /* 0x000fe20000000f00 */
[----:B------:R-:W-:-:S02]  /*1b450*/  FADD.FTZ R172, R172, R173 ;  /* 0x000000adacac7221 */ /* 0x000fc40000010000 */
[----:B------:R-:W-:Y:S02]  /*1b460*/  FADD.FTZ R0, R168, R169 ;  /* 0x000000a9a8007221 */ /* 0x000fe40000010000 */
[----:B------:R-:W-:Y:S01]  /*1b470*/  HMMA.16816.F32.BF16 R128, R4, R12, R128 ;  /* 0x0000000c0480723c */ /* 0x000fe20000041880 */
[----:B------:R-:W-:Y:S02]  /*1b480*/  FADD.FTZ R171, R171, R172 ;  /* 0x000000acabab7221 */ /* 0x000fe40000010000 */
[----:B------:R-:W-:-:S05]  /*1b490*/  FADD.FTZ R0, R167, R0 ;  /* 0x00000000a7007221 */ /* 0x000fca0000010000 */
[C---:B------:R-:W-:Y:S01]  /*1b4a0*/  HMMA.16816.F32.BF16 R124, R4.reuse, R14, R124 ;  /* 0x0000000e047c723c */ /* 0x040fe2000004187c */
[----:B------:R-:W2:Y:S07]  /*1b4b0*/  LDSM.16.MT88.4 R12, [R202+0xf000] ;  /* 0x00f00000ca0c783b */ /* 0x000eae0000004200 */
[C---:B---3--:R-:W-:Y:S08]  /*1b4c0*/  HMMA.16816.F32.BF16 R120, R4.reuse, R8, R120 ;  /* 0x000000080478723c */ /* 0x048ff00000041878 */
[C---:B------:R-:W-:Y:S01]  /*1b4d0*/  HMMA.16816.F32.BF16 R116, R4.reuse, R10, R116 ;  /* 0x0000000a0474723c */ /* 0x040fe20000041874 */
[----:B------:R-:W3:Y:S07]  /*1b4e0*/  LDSM.16.MT88.4 R8, [R205+0x11000] ;  /* 0x01100000cd08783b */ /* 0x000eee0000004200 */
[C---:B-----5:R-:W-:Y:S08]  /*1b4f0*/  HMMA.16816.F32.BF16 R36, R4.reuse, R24, R36 ;  /* 0x000000180424723c */ /* 0x060ff00000041824 */
[C---:B------:R-:W-:Y:S01]  /*1b500*/  HMMA.16816.F32.BF16 R40, R4.reuse, R26, R40 ;  /* 0x0000001a0428723c */ /* 0x040fe20000041828 */
[----:B------:R-:W4:Y:S07]  /*1b510*/  LDSM.16.MT88.4 R24, [R204+0x11000] ;  /* 0x01100000cc18783b */ /* 0x000f2e0000004200 */
[C---:B-1----:R-:W-:Y:S08]  /*1b520*/  HMMA.16816.F32.BF16 R52, R4.reuse, R16, R52 ;  /* 0x000000100434723c */ /* 0x042ff00000041834 */
[C---:B--2---:R-:W-:Y:S08]  /*1b530*/  HMMA.16816.F32.BF16 R60, R4.reuse, R12, R60 ;  /* 0x0000000c043c723c */ /* 0x044ff0000004183c */
[C---:B------:R-:W-:Y:S01]  /*1b540*/  HMMA.16816.F32.BF16 R64, R4.reuse, R14, R64 ;  /* 0x0000000e0440723c */ /* 0x040fe20000041840 */
[----:B------:R-:W1:Y:S07]  /*1b550*/  LDSM.16.MT88.4 R12, [R202+0x11000] ;  /* 0x01100000ca0c783b */ /* 0x000e6e0000004200 */
        /* <DEDUP_REMOVED lines=56> */
[C---:B---3--:R-:W-:Y:S08]  /*1b8e0*/  HMMA.16816.F32.BF16 R76, R4.reuse, R8, R76 ;  /* 0x00000008044c723c */ /* 0x048ff0000004184c */
[C---:B------:R-:W-:Y:S08]  /*1b8f0*/  HMMA.16816.F32.BF16 R80, R4.reuse, R10, R80 ;  /* 0x0000000a0450723c */ /* 0x040ff00000041850 */
[C---:B----4-:R-:W-:Y:S08]  /*1b900*/  HMMA.16816.F32.BF16 R84, R4.reuse, R24, R84 ;  /* 0x000000180454723c */ /* 0x050ff00000041854 */
[C---:B------:R-:W-:Y:S08]  /*1b910*/  HMMA.16816.F32.BF16 R88, R4.reuse, R26, R88 ;  /* 0x0000001a0458723c */ /* 0x040ff00000041858 */
[C---:B-1----:R-:W-:Y:S08]  /*1b920*/  HMMA.16816.F32.BF16 R92, R4.reuse, R12, R92 ;  /* 0x0000000c045c723c */ /* 0x042ff0000004185c */
[----:B------:R-:W-:Y:S11]  /*1b930*/  HMMA.16816.F32.BF16 R96, R4, R14, R96 ;  /* 0x0000000e0460723c */ /* 0x000ff60000041860 */
[----:B------:R-:W-:Y:S08]  /*1b940*/  @!UPT UIADD3 URZ, URZ, URZ, URZ ;  /* 0x0000003f3f3ff290 */ /* 0x000ff0000fffe03f */
.L_x_3462:
[----:B------:R-:W-:Y:S05]  /*1b950*/  @!P5 BRA `(.L_x_3471) ;  /* 0x000044500000d947 */ /* 0x000fea0003800000 */
[----:B------:R-:W-:Y:S02]  /*1b960*/  MOV R0, R3 ;  /* 0x0000000300007202 */ /* 0x000fe40000000f00 */
[----:B------:R-:W-:-:S02]  /*1b970*/  MOV R2, R132 ;  /* 0x0000008400027202 */ /* 0x000fc40000000f00 */
.L_x_3480:
        /* <DEDUP_REMOVED lines=76> */
.L_x_3473:
[----:B------:R-:W-:Y:S02]  /*1be40*/  ULDC.64 UR4, c[0x0][0x118] ;  /* 0x0000460000047ab9 */ /* 0x000fe40000000a00 */
[----:B------:R-:W2:Y:S02]  /*1be50*/  LD.E R10, [R132.64+0x40] ;  /* 0x00004004840a7980 */ /* 0x000ea4000c101900 */
[----:B--2---:R-:W-:Y:S04]  /*1be60*/  LEA R10, -R10, RZ, 0x6 ;  /* 0x000000ff0a0a7211 */ /* 0x004fe800078e31ff */
[----:B------:R-:W-:Y:S02]  /*1be70*/  SHF.R.S32.HI R6, RZ, 0x1f, R10 ;  /* 0x0000001fff067819 */ /* 0x000fe4000001140a */
.L_x_3474:
[----:B------:R-:W-:Y:S05]  /*1be80*/  BSYNC B0 ;  /* 0x0000000000007941 */ /* 0x000fea0003800000 */
.L_x_3472:
        /* <DEDUP_REMOVED lines=387> */
.L_x_3478:
[----:B------:R-:W-:Y:S02]  /*1d6c0*/  ULDC.64 UR4, c[0x0][0x118] ;  /* 0x0000460000047ab9 */ /* 0x000fe40000000a00 */
[----:B------:R-:W2:Y:S02]  /*1d6d0*/  LD.E R32, [R132.64+0x38] ;  /* 0x0000380484207980 */ /* 0x000ea4000c101900 */
[----:B--2---:R-:W-:Y:S04]  /*1d6e0*/  LEA R32, -R32, RZ, 0x6 ;  /* 0x000000ff20207211 */ /* 0x004fe800078e31ff */
[----:B------:R-:W-:Y:S02]  /*1d6f0*/  SHF.R.S32.HI R24, RZ, 0x1f, R32 ;  /* 0x0000001fff187819 */ /* 0x000fe40000011420 */
.L_x_3479:
[----:B------:R-:W-:Y:S05]  /*1d700*/  BSYNC B0 ;  /* 0x0000000000007941 */ /* 0x000fea0003800000 */
.L_x_3477:
        /* <DEDUP_REMOVED lines=90> */
.L_x_3476:
[----:B--234-:R-:W-:Y:S05]  /*1dcb0*/  BSYNC B1 ;  /* 0x0000000000017941 */ /* 0x01cfea0003800000 */
.L_x_3475:
        /* <DEDUP_REMOVED lines=63> */
[-C--:B------:R-:W-:Y:S02]  /*1e0b0*/  ISETP.GE.OR P5, PT, R32, R223.reuse, !P5 ;  /* 0x000000df2000720c */ /* 0x080fe40006fa6670 */
        /* <DEDUP_REMOVED lines=43> */
[----:B------:R-:W-:Y:S02]  /*1e370*/  ISETP.GE.OR P6, PT, R15, R225, !P6 ;  /* 0x000000e10f00720c */ /* 0x000fe400077c6670 */
[-C--:B------:R-:W-:Y:S02]  /*1e380*/  ISETP.GE.AND P5, PT, R13, R226.reuse, PT ;  /* 0x000000e20d00720c */ /* 0x080fe40003fa6270 */
        /* <DEDUP_REMOVED lines=30> */
[-C--:B------:R-:W-:Y:S02]  /*1e570*/  ISETP.GE.OR P2, PT, R12, R223.reuse, !P0 ;  /* 0x000000df0c00720c */ /* 0x080fe40004746670 */
        /* <DEDUP_REMOVED lines=387> */
.L_x_3471:
        /* <DEDUP_REMOVED lines=11> */
.L_x_3499:
[----:B--23--:R-:W-:Y:S01]  /*1fe60*/  FADD.FTZ R229, R10, R229 ;  /* 0x000000e50ae57221 */ /* 0x00cfe20000010000 */
[----:B------:R-:W-:Y:S05]  /*1fe70*/  BRA.DIV ~URZ, `(.L_x_3482) ;  /* 0x000019327f007947 */ /* 0x000fea000b800000 */
[----:B------:R-:W2:Y:S04]  /*1fe80*/  SHFL.BFLY PT, R6, R227, 0x2, 0x1f ;  /* 0x0c401f00e3067f89 */ /* 0x000ea800000e0000 */
[----:B------:R-:W3:Y:S01]  /*1fe90*/  SHFL.BFLY PT, R2, R229, 0x1, 0x1f ;  /* 0x0c201f00e5027f89 */ /* 0x000ee200000e0000 */
[----:B--2---:R-:W-:Y:S02]  /*1fea0*/  FADD.FTZ R11, R6, R227 ;  /* 0x000000e3060b7221 */ /* 0x004fe40000010000 */
[----:B---3--:R-:W-:-:S03]  /*1feb0*/  FADD.FTZ R2, R229, R2 ;  /* 0x00000002e5027221 */ /* 0x008fc60000010000 */
[----:B------:R2:W3:Y:S04]  /*1fec0*/  SHFL.BFLY PT, R10, R11, 0x1, 0x1f ;  /* 0x0c201f000b0a7f89 */ /* 0x0004e800000e0000 */
.L_x_3500:
        /* <DEDUP_REMOVED lines=275> */
.L_x_3484:
[----:B-1--4-:R-:W-:Y:S05]  /*21000*/  BSYNC B0 ;  /* 0x0000000000007941 */ /* 0x012fea0003800000 */
.L_x_3483:
        /* <DEDUP_REMOVED lines=22> */
.L_x_3486:
[----:B------:R-:W-:Y:S05]  /*21170*/  BSYNC B0 ;  /* 0x0000000000007941 */ /* 0x000fea0003800000 */
.L_x_3485:
        /* <DEDUP_REMOVED lines=12> */
.L_x_3488:
[----:B------:R-:W-:Y:S05]  /*21240*/  BSYNC B0 ;  /* 0x0000000000007941 */ /* 0x000fea0003800000 */
.L_x_3487:
        /* <DEDUP_REMOVED lines=12> */
.L_x_3490:
[----:B------:R-:W-:Y:S05]  /*21310*/  BSYNC B0 ;  /* 0x0000000000007941 */ /* 0x000fea0003800000 */
.L_x_3489:
        /* <DEDUP_REMOVED lines=12> */
.L_x_3492:
[----:B------:R-:W-:Y:S05]  /*213e0*/  BSYNC B0 ;  /* 0x0000000000007941 */ /* 0x000fea0003800000 */
.L_x_3491:
        /* <DEDUP_REMOVED lines=12> */
.L_x_3494:
[----:B------:R-:W-:Y:S05]  /*214b0*/  BSYNC B0 ;  /* 0x0000000000007941 */ /* 0x000fea0003800000 */
.L_x_3493:
        /* <DEDUP_REMOVED lines=12> */
.L_x_3496:
[----:B------:R-:W-:Y:S05]  /*21580*/  BSYNC B0 ;  /* 0x0000000000007941 */ /* 0x000fea0003800000 */
.L_x_3495:
        /* <DEDUP_REMOVED lines=12> */
.L_x_3498:
[----:B------:R-:W-:Y:S05]  /*21650*/  BSYNC B0 ;  /* 0x0000000000007941 */ /* 0x000fea0003800000 */
.L_x_3497:
[----:B------:R-:W-:Y:S01]  /*21660*/  IADD3 R10, R10, 0x38, RZ ;  /* 0x000000380a0a7810 */ /* 0x000fe20007ffe0ff */
[----:B------:R-:W-:-:S03]  /*21670*/  IMAD.MOV.U32 R215, RZ, RZ, 0x0 ;  /* 0x00000000ffd77424 */ /* 0x000fc600078e00ff */
[----:B------:R-:W-:-:S13]  /*21680*/  ISETP.GE.AND P0, PT, R10, R213, PT ;  /* 0x000000d50a00720c */ /* 0x000fda0003f06270 */
[----:B------:R-:W-:Y:S05]  /*21690*/  @P0 RET.REL.NODEC R214 `(_ZN5flash24flash_fwd_splitkv_kernelI23Flash_fwd_kernel_traitsILi192ELi64ELi64ELi4ELb0ELb0EN7cutlass10bfloat16_tE19Flash_kernel_traitsILi192ELi64ELi64ELi4ES3_EELb0ELb1ELb0ELb0ELb0ELb1ELb1ELb1EEEvNS_16Flash_fwd_paramsE) ;  /* 0xfffde960d6000950 */ /* 0x000fea0003c3ffff */
        /* <DEDUP_REMOVED lines=8> */
[----:B------:R-:W-:Y:S05]  /*21720*/  @P0 RET.REL.NODEC R214 `(_ZN5flash24flash_fwd_splitkv_kernelI23Flash_fwd_kernel_traitsILi192ELi64ELi64ELi4ELb0ELb0EN7cutlass10bfloat16_tE19Flash_kernel_traitsILi192ELi64ELi64ELi4ES3_EELb0ELb1ELb0ELb0ELb0ELb1ELb1ELb1EEEvNS_16Flash_fwd_paramsE) ;  /* 0xfffde8d0d6000950 */ /* 0x000fea0003c3ffff */
[----:B------:R-:W-:Y:S01]  /*21730*/  MOV R215, 0x0 ;  /* 0x0000000000d77802 */ /* 0x000fe20000000f00 */
[----:B------:R-:W-:-:S02]  /*21740*/  ULDC.64 UR4, c[0x0][0x118] ;  /* 0x0000460000047ab9 */ /* 0x000fc40000000a00 */
[----:B------:R3:W-:Y:S01]  /*21750*/  ST.E.128 [R6.64+0xaa00], R16 ;  /* 0x00aa001006007985 */ /* 0x0007e2000c101d04 */
[----:B------:R-:W-:Y:S05]  /*21760*/  RET.REL.NODEC R214 `(_ZN5flash24flash_fwd_splitkv_kernelI23Flash_fwd_kernel_traitsILi192ELi64ELi64ELi4ELb0ELb0EN7cutlass10bfloat16_tE19Flash_kernel_traitsILi192ELi64ELi64ELi4ES3_EELb0ELb1ELb0ELb0ELb0ELb1ELb1ELb1EEEvNS_16Flash_fwd_paramsE) ;  /* 0xfffde890d6007950 */ /* 0x000fea0003c3ffff */
.L_x_3481:
[----:B------:R-:W-:Y:S02]  /*21770*/  MOV R9, 0x2 ;  /* 0x0000000200097802 */ /* 0x000fe40000000f00 */
[----:B------:R-:W-:Y:S02]  /*21780*/  MOV R8, 0x217a0 ;  /* 0x000217a000087802 */ /* 0x000fe40000000f00 */
[----:B-1---5:R-:W-:Y:S05]  /*21790*/  CALL.REL.NOINC `($__internal_21_$__cuda_sm70_shflsync_bfly_p) ;  /* 0x000000f000007944 */ /* 0x022fea0003c00000 */
[----:B-12---:R-:W-:Y:S05]  /*217a0*/  BRA `(.L_x_3499) ;  /* 0xffffe6b000007947 */ /* 0x006fea000383ffff */
.L_x_3482:
[----:B------:R-:W-:Y:S02]  /*217b0*/  MOV R9, 0x1 ;  /* 0x0000000100097802 */ /* 0x000fe40000000f00 */
[----:B------:R-:W-:Y:S02]  /*217c0*/  MOV R8, 0x217e0 ;  /* 0x000217e000087802 */ /* 0x000fe40000000f00 */
[----:B-1---5:R-:W-:Y:S05]  /*217d0*/  CALL.REL.NOINC `($__internal_21_$__cuda_sm70_shflsync_bfly_p) ;  /* 0x000000b000007944 */ /* 0x022fea0003c00000 */
[----:B--2---:R-:W-:Y:S01]  /*217e0*/  FADD.FTZ R2, R229, R10 ;  /* 0x0000000ae5027221 */ /* 0x004fe20000010000 */
[----:B-1----:R-:W-:Y:S02]  /*217f0*/  MOV R229, R227 ;  /* 0x000000e300e57202 */ /* 0x002fe40000000f00 */
[----:B------:R-:W-:Y:S02]  /*21800*/  MOV R9, 0x2 ;  /* 0x0000000200097802 */ /* 0x000fe40000000f00 */
[----:B------:R-:W-:-:S02]  /*21810*/  MOV R8, 0x21830 ;  /* 0x0002183000087802 */ /* 0x000fc40000000f00 */
[----:B------:R-:W-:Y:S05]  /*21820*/  CALL.REL.NOINC `($__internal_21_$__cuda_sm70_shflsync_bfly_p) ;  /* 0x0000006000007944 */ /* 0x000fea0003c00000 */
[----:B--2---:R-:W-:Y:S01]  /*21830*/  FADD.FTZ R11, R227, R10 ;  /* 0x0000000ae30b7221 */ /* 0x004fe20000010000 */
[----:B-1----:R-:W-:-:S02]  /*21840*/  MOV R9, 0x1 ;  /* 0x0000000100097802 */ /* 0x002fc40000000f00 */
[----:B------:R-:W-:Y:S02]  /*21850*/  MOV R8, 0x21880 ;  /* 0x0002188000087802 */ /* 0x000fe40000000f00 */
[----:B------:R-:W-:Y:S02]  /*21860*/  MOV R229, R11 ;  /* 0x0000000b00e57202 */ /* 0x000fe40000000f00 */
[----:B------:R-:W-:Y:S05]  /*21870*/  CALL.REL.NOINC `($__internal_21_$__cuda_sm70_shflsync_bfly_p) ;  /* 0x0000001000007944 */ /* 0x000fea0003c00000 */
[----:B-12---:R-:W-:Y:S05]  /*21880*/  BRA `(.L_x_3500) ;  /* 0xffffe64000007947 */ /* 0x006fea000383ffff */
        .weak           $__internal_21_$__cuda_sm70_shflsync_bfly_p
        .type           $__internal_21_$__cuda_sm70_shflsync_bfly_p,@function
        .size           $__internal_21_$__cuda_sm70_shflsync_bfly_p,(.L_x_7797 - $__internal_21_$__cuda_sm70_shflsync_bfly_p)
$__internal_21_$__cuda_sm70_shflsync_bfly_p:
[----:B------:R-:W-:Y:S01]  /*21890*/  MOV R12, R8 ;  /* 0x00000008000c7202 */ /* 0x000fe20000000f00 */
[----:B------:R-:W-:Y:S04]  /*218a0*/  WARPSYNC R6 ;  /* 0x0000000600007348 */ /* 0x000fe80003800000 */
[----:B------:R-:W-:Y:S01]  /*218b0*/  MOV R13, 0x0 ;  /* 0x00000000000d7802 */ /* 0x000fe20000000f00 */
[----:B------:R1:W2:Y:S03]  /*218c0*/  SHFL.BFLY PT, R10, R229, R9, R7 ;  /* 0x0c000009e50a7389 */ /* 0x0002a600000e0007 */
[----:B------:R-:W-:Y:S05]  /*218d0*/  RET.REL.NODEC R12 `(_ZN5flash24flash_fwd_splitkv_kernelI23Flash_fwd_kernel_traitsILi192ELi64ELi64ELi4ELb0ELb0EN7cutlass10bfloat16_tE19Flash_kernel_traitsILi192ELi64ELi64ELi4ES3_EELb0ELb1ELb0ELb0ELb0ELb1ELb1ELb1EEEvNS_16Flash_fwd_paramsE) ;  /* 0xfffde7200c007950 */ /* 0x000fea0003c3ffff */
.L_x_3501:
        /* <DEDUP_REMOVED lines=10> */
.L_x_7797:


//--------------------- .text._ZN5flash24flash_fwd_splitkv_kernelI23Flash_fwd_kernel_traitsILi192ELi64ELi64ELi4ELb0ELb0EN7cutlass10bfloat16_tE19Flash_kernel_traitsILi192ELi64ELi64ELi4ES3_EELb0ELb0ELb0ELb0ELb1ELb0ELb0ELb0EEEvNS_16Flash_fwd_paramsE --------------------------
	.section	.text._ZN5flash24flash_fwd_splitkv_kernelI23Flash_fwd_kernel_traitsILi192ELi64ELi64ELi4ELb0ELb0EN7cutlass10bfloat16_tE19Flash_kernel_traitsILi192ELi64ELi64ELi4ES3_EELb0ELb0ELb0ELb0ELb1ELb0ELb0ELb0EEEvNS_16Flash_fwd_paramsE,"ax",@progbits
	.sectioninfo	@"SHI_REGISTERS=223"
	.align	128
        .global         _ZN5flash24flash_fwd_splitkv_kernelI23Flash_fwd_kernel_traitsILi192ELi64ELi64ELi4ELb0ELb0EN7cutlass10bfloat16_tE19Flash_kernel_traitsILi192ELi64ELi64ELi4ES3_EELb0ELb0ELb0ELb0ELb1ELb0ELb0ELb0EEEvNS_16Flash_fwd_paramsE
        .type           _ZN5flash24flash_fwd_splitkv_kernelI23Flash_fwd_kernel_traitsILi192ELi64ELi64ELi4ELb0ELb0EN7cutlass10bfloat16_tE19Flash_kernel_traitsILi192ELi64ELi64ELi4ES3_EELb0ELb0ELb0ELb0ELb1ELb0ELb0ELb0EEEvNS_16Flash_fwd_paramsE,@function
        .size           _ZN5flash24flash_fwd_splitkv_kernelI23Flash_fwd_kernel_traitsILi192ELi64ELi64ELi4ELb0ELb0EN7cutlass10bfloat16_tE19Flash_kernel_traitsILi192ELi64ELi64ELi4ES3_EELb0ELb0ELb0ELb0ELb1ELb0ELb0ELb0EEEvNS_16Flash_fwd_paramsE,(.L_x_7852 - _ZN5flash24flash_fwd_splitkv_kernelI23Flash_fwd_kernel_traitsILi192ELi64ELi64ELi4ELb0ELb0EN7cutlass10bfloat16_tE19Flash_kernel_traitsILi192ELi64ELi64ELi4ES3_EELb0ELb0ELb0ELb0ELb1ELb0ELb0ELb0EEEvNS_16Flash_fwd_paramsE)
        .other          _ZN5flash24flash_fwd_splitkv_kernelI23Flash_fwd_kernel_traitsILi192ELi64ELi64ELi4ELb0ELb0EN7cutlass10bfloat16_tE19Flash_kernel_traitsILi192ELi64ELi64ELi4ES3_EELb0ELb0ELb0ELb0ELb1ELb0ELb0ELb0EEEvNS_16Flash_fwd_paramsE,@"STO_CUDA_ENTRY STV_DEFAULT"
_ZN5flash24flash_fwd_splitkv_kernelI23Flash_fwd_kernel_traitsILi192ELi64ELi64ELi4ELb0ELb0EN7cutlass10bfloat16_tE19Flash_kernel_traitsILi192ELi64ELi64ELi4ES3_EELb0ELb0ELb0ELb0ELb1ELb0ELb0ELb0EEEvNS_16Flash_fwd_paramsE:
.text._ZN5flash24flash_fwd_splitkv_kernelI23Flash_fwd_kernel_traitsILi192ELi64ELi64ELi4ELb0ELb0EN7cutlass10bfloat16_tE19Flash_kernel_traitsILi192ELi64ELi64ELi4ES3_EELb0ELb0ELb0ELb0ELb1ELb0ELb0ELb0EEEvNS_16Flash_fwd_paramsE:
        /* <DEDUP_REMOVED lines=34> */
.L_x_3502:
[----:B-1-34-:R-:W-:Y:S02]  /*0220*/  MOV R2, c[0x0][0x218] ;  /* 0x0000860000027a02 */ /* 0x01afe40000000f00 */
.L_x_3503:
        /* <DEDUP_REMOVED lines=28> */
[----:B------:R-:W-:Y:S02]  /*03f0*/  SHF.R.S32.HI R2, RZ, 0x1f, R199 ;  /* 0x0000001fff027819 */ /* 0x000fe400000114c7 */
[----:B------:R-:W-:Y:S02]  /*0400*/  LOP3.LUT R6, R3, 0x1ffffff8, RZ, 0xc0, !PT ;  /* 0x1ffffff803067812 */ /* 0x000fe400078ec0ff */
[----:B------:R-:W-:Y:S01]  /*0410*/  IADD3 R0, -R199, R0, RZ ;  /* 0x00000000c7007210 */ /* 0x000fe20007ffe1ff */
[----:B------:R-:W-:Y:S01]  /*0420*/  IMAD R2, R2, c[0x0][0x1e8], RZ ;  /* 0x00007a0002027a24 */ /* 0x000fe200078e02ff */
[----:B------:R-:W-:Y:S01]  /*0430*/  SHF.R.S32.HI R3, RZ, 0x3, R3 ;  /* 0x00000003ff037819 */ /* 0x000fe20000011403 */
[----:B------:R-:W-:-:S02]  /*0440*/  IMAD.IADD R6, R81, 0x1, -R6 ;  /* 0x0000000151067824 */ /* 0x000fc400078e0a06 */
[----:B------:R-:W-:Y:S01]  /*0450*/  @!P0 SHF.R.S32.HI R5, RZ, 0x1f, R4 ;  /* 0x0000001fff058819 */ /* 0x000fe20000011404 */
[----:B------:R-:W-:-:S04]  /*0460*/  @!P0 IMAD.WIDE.U32 R10, R4, c[0x0][0x1e0], RZ ;  /* 0x00007800040a8a25 */ /* 0x000fc800078e00ff */
[----:B------:R-:W-:Y:S02]  /*0470*/  IMAD.SHL.U32 R6, R6, 0x8, RZ ;  /* 0x0000000806067824 */ /* 0x000fe400078e00ff */
[----:B------:R-:W-:Y:S02]  /*0480*/  @!P0 IMAD R5, R5, c[0x0][0x1e0], RZ ;  /* 0x0000780005058a24 */ /* 0x000fe400078e02ff */
[----:B------:R-:W-:Y:S01]  /*0490*/  @P0 IMAD.WIDE.U32 R8, R202, c[0x0][0x1e8], RZ ;  /* 0x00007a00ca080a25 */ /* 0x000fe200078e00ff */
[--C-:B------:R-:W-:Y:S02]  /*04a0*/  SHF.R.S32.HI R7, RZ, 0x1f, R6.reuse ;  /* 0x0000001fff077819 */ /* 0x100fe40000011406 */
[----:B------:R-:W-:Y:S01]  /*04b0*/  @!P0 MOV R8, R10 ;  /* 0x0000000a00088202 */ /* 0x000fe20000000f00 */
[----:B------:R-:W-:Y:S02]  /*04c0*/  @!P0 IMAD R5, R4, c[0x0][0x1e4], R5 ;  /* 0x0000790004058a24 */ /* 0x000fe400078e0205 */
[----:B------:R-:W-:-:S04]  /*04d0*/  IMAD.WIDE.U32 R6, R199, c[0x0][0x1e8], R6 ;  /* 0x00007a00c7067a25 */ /* 0x000fc800078e0006 */
[----:B------:R-:W-:Y:S02]  /*04e0*/  @P0 IMAD R202, R202, c[0x0][0x1ec], R9 ;  /* 0x00007b00caca0a24 */ /* 0x000fe400078e0209 */
[----:B------:R-:W-:Y:S01]  /*04f0*/  @!P0 IMAD.IADD R202, R11, 0x1, R5 ;  /* 0x000000010bca8824 */ /* 0x000fe200078e0205 */
[----:B------:R-:W-:Y:S01]  /*0500*/  IADD3 R8, P0, R8, R6, RZ ;  /* 0x0000000608087210 */ /* 0x000fe20007f1e0ff */
[----:B------:R-:W-:Y:S01]  /*0510*/  IMAD R9, R199, c[0x0][0x1ec], R2 ;  /* 0x00007b00c7097a24 */ /* 0x000fe200078e0202 */
[--C-:B------:R-:W-:Y:S01]  /*0520*/  SHF.R.S32.HI R5, RZ, 0x1f, R18.reuse ;  /* 0x0000001fff057819 */ /* 0x100fe20000011412 */
[----:B------:R-:W-:-:S03]  /*0530*/  IMAD R4, R4, c[0x0][0x1c0], R18 ;  /* 0x0000700004047a24 */ /* 0x000fc600078e0212 */
[----:B------:R-:W-:Y:S01]  /*0540*/  IADD3.X R9, R202, R7, R9, P0, !PT ;  /* 0x00000007ca097210 */ /* 0x000fe200007fe409 */
[----:B------:R-:W-:Y:S01]  /*0550*/  IMAD R5, R5, c[0x0][0x1f0], RZ ;  /* 0x00007c0005057a24 */ /* 0x000fe200078e02ff */
[----:B------:R-:W-:Y:S01]  /*0560*/  ISETP.GE.AND P0, PT, R3, R0, PT ;  /* 0x000000000300720c */ /* 0x000fe20003f06270 */
[----:B------:R-:W-:Y:S01]  /*0570*/  IMAD R199, R4, c[0x0][0x214], R199 ;  /* 0x0000850004c77a24 */ /* 0x000fe200078e02c7 */
[----:B------:R-:W-:Y:S01]  /*0580*/  SHF.R.S32.HI R4, RZ, 0x1f, R3 ;  /* 0x0000001fff047819 */ /* 0x000fe20000011403 */
[C---:B------:R-:W-:Y:S02]  /*0590*/  IMAD R5, R18.reuse, c[0x0][0x1f4], R5 ;  /* 0x00007d0012057a24 */ /* 0x040fe400078e0205 */
[----:B------:R-:W-:-:S05]  /*05a0*/  IMAD.WIDE.U32 R18, R18, c[0x0][0x1f0], R8 ;  /* 0x00007c0012127a25 */ /* 0x000fca00078e0008 */
[----:B------:R-:W-:-:S03]  /*05b0*/  IADD3 R13, R19, R5, RZ ;  /* 0x00000005130d7210 */ /* 0x000fc60007ffe0ff */
[----:B------:R-:W-:Y:S05]  /*05c0*/  @P0 BRA `(.L_x_3506) ;  /* 0x000000a000000947 */ /* 0x000fea0003800000 */
[----:B------:R-:W-:Y:S01]  /*05d0*/  MOV R12, R18 ;  /* 0x00000012000c7202 */ /* 0x000fe20000000f00 */
[----:B------:R-:W-:-:S04]  /*05e0*/  IMAD R2, R4, c[0x0][0x1e8], RZ ;  /* 0x00007a0004027a24 */ /* 0x000fc800078e02ff */
[----:B------:R-:W-:-:S04]  /*05f0*/  IMAD.WIDE.U32 R6, R3, c[0x0][0x1e8], R12 ;  /* 0x00007a0003067a25 */ /* 0x000fc800078e000c */
[----:B------:R-:W-:Y:S01]  /*0600*/  IMAD R2, R3, c[0x0][0x1ec], R2 ;  /* 0x00007b0003027a24 */ /* 0x000fe200078e0202 */
[----:B------:R-:W-:-:S04]  /*0610*/  LEA R8, P0, R6, c[0x0][0x1d0], 0x1 ;  /* 0x0000740006087a11 */ /* 0x000fc800078008ff */
[----:B------:R-:W-:-:S04]  /*0620*/  IADD3 R2, R7, R2, RZ ;  /* 0x0000000207027210 */ /* 0x000fc80007ffe0ff */
[----:B------:R-:W-:-:S05]  /*0630*/  LEA.HI.X R9, R6, c[0x0][0x1d4], R2, 0x1, P0 ;  /* 0x0000750006097a11 */ /* 0x000fca00000f0c02 */
[----:B------:R1:W-:Y:S04]  /*0640*/  STG.E.128 [R8.64], RZ ;  /* 0x000000ff08007986 */ /* 0x0003e8000c101d0c */
[----:B------:R1:W-:Y:S04]  /*0650*/  STG.E.128 [R8.64+0x80], RZ ;  /* 0x000080ff08007986 */ /* 0x0003e8000c101d0c */
[----:B------:R1:W-:Y:S02]  /*0660*/  STG.E.128 [R8.64+0x100], RZ ;  /* 0x000100ff08007986 */ /* 0x0003e4000c101d0c */
.L_x_3506:
[----:B------:R-:W-:Y:S05]  /*0670*/  BSYNC B0 ;  /* 0x0000000000007941 */ /* 0x000fea0003800000 */
.L_x_3505:
[----:B-1----:R-:W-:Y:S01]  /*0680*/  IADD3 R9, R3, 0x10, RZ ;  /* 0x0000001003097810 */ /* 0x002fe20007ffe0ff */
[----:B------:R-:W-:Y:S03]  /*0690*/  BSSY B0, `(.L_x_3507) ;  /* 0x0000010000007945 */ /* 0x000fe60003800000 */
[----:B------:R-:W-:-:S13]  /*06a0*/  ISETP.GE.AND P0, PT, R9, R0, PT ;  /* 0x000000000900720c */ /* 0x000fda0003f06270 */
[----:B------:R-:W-:Y:S05]  /*06b0*/  @P0 BRA `(.L_x_3508) ;  /* 0x000000d000000947 */ /* 0x000fea0003800000 */
[----:B------:R-:W-:Y:S01]  /*06c0*/  IADD3 R5, P0, R3, 0x10, RZ ;  /* 0x0000001003057810 */ /* 0x000fe20007f1e0ff */
[----:B------:R-:W-:Y:S01]  /*06d0*/  IMAD.MOV.U32 R6, RZ, RZ, R18 ;  /* 0x000000ffff067224 */ /* 0x000fe200078e0012 */
[----:B------:R-:W-:-:S03]  /*06e0*/  MOV R7, R13 ;  /* 0x0000000d00077202 */ /* 0x000fc60000000f00 */
[----:B------:R-:W-:Y:S02]  /*06f0*/  IMAD.X R2, RZ, RZ, R4, P0 ;  /* 0x000000ffff027224 */ /* 0x000fe400000e0604 */
[----:B------:R-:W-:-:S04]  /*0700*/  IMAD.WIDE.U32 R6, R5, c[0x0][0x1e8], R6 ;  /* 0x00007a0005067a25 */ /* 0x000fc800078e0006 */
[----:B------:R-:W-:Y:S01]  /*0710*/  IMAD R2, R2, c[0x0][0x1e8], RZ ;  /* 0x00007a0002027a24 */ /* 0x000fe200078e02ff */
[----:B------:R-:W-:-:S03]  /*0720*/  LEA R10, P0, R6, c[0x0][0x1d0], 0x1 ;  /* 0x00007400060a7a11 */ /* 0x000fc600078008ff */
[----:B------:R-:W-:-:S05]  /*0730*/  IMAD R2, R5, c[0x0][0x1ec], R2 ;  /* 0x00007b0005027a24 */ /* 0x000fca00078e0202 */
[----:B------:R-:W-:-:S04]  /*0740*/  IADD3 R5, R7, R2, RZ ;  /* 0x0000000207057210 */ /* 0x000fc80007ffe0ff */
[----:B------:R-:W-:-:S05]  /*0750*/  LEA.HI.X R11, R6, c[0x0][0x1d4], R5, 0x1, P0 ;  /* 0x00007500060b7a11 */ /* 0x000fca00000f0c05 */
[----:B------:R1:W-:Y:S04]  /*0760*/  STG.E.128 [R10.64], RZ ;  /* 0x000000ff0a007986 */ /* 0x0003e8000c101d0c */
[----:B------:R1:W-:Y:S04]  /*0770*/  STG.E.128 [R10.64+0x80], RZ ;  /* 0x000080ff0a007986 */ /* 0x0003e8000c101d0c */
[----:B------:R1:W-:Y:S02]  /*0780*/  STG.E.128 [R10.64+0x100], RZ ;  /* 0x000100ff0a007986 */ /* 0x0003e4000c101d0c */
.L_x_3508:
[----:B------:R-:W-:Y:S05]  /*0790*/  BSYNC B0 ;  /* 0x0000000000007941 */ /* 0x000fea0003800000 */
.L_x_3507:
[----:B------:R-:W-:Y:S01]  /*07a0*/  IADD3 R7, R3, 0x20, RZ ;  /* 0x0000002003077810 */ /* 0x000fe20007ffe0ff */
[----:B------:R-:W-:Y:S03]  /*07b0*/  BSSY B0, `(.L_x_3509) ;  /* 0x0000010000007945 */ /* 0x000fe60003800000 */
[----:B------:R-:W-:-:S13]  /*07c0*/  ISETP.GE.AND P0, PT, R7, R0, PT ;  /* 0x000000000700720c */ /* 0x000fda0003f06270 */
[----:B------:R-:W-:Y:S05]  /*07d0*/  @P0 BRA `(.L_x_3510) ;  /* 0x000000d000000947 */ /* 0x000fea0003800000 */
[----:B------:R-:W-:Y:S01]  /*07e0*/  IADD3 R5, P0, R3, 0x20, RZ ;  /* 0x0000002003057810 */ /* 0x000fe20007f1e0ff */
[----:B-1----:R-:W-:Y:S01]  /*07f0*/  IMAD.MOV.U32 R10, RZ, RZ, R18 ;  /* 0x000000ffff0a7224 */ /* 0x002fe200078e0012 */
        /* <DEDUP_REMOVED lines=11> */
.L_x_3510:
[----:B------:R-:W-:Y:S05]  /*08b0*/  BSYNC B0 ;  /* 0x0000000000007941 */ /* 0x000fea0003800000 */
.L_x_3509:
[----:B-1----:R-:W-:Y:S01]  /*08c0*/  IADD3 R11, R3, 0x30, RZ ;  /* 0x00000030030b7810 */ /* 0x002fe20007ffe0ff */
[----:B------:R-:W-:Y:S03]  /*08d0*/  BSSY B0, `(.L_x_3511) ;  /* 0x000000f000007945 */ /* 0x000fe60003800000 */
[----:B------:R-:W-:-:S13]  /*08e0*/  ISETP.GE.AND P0, PT, R11, R0, PT ;  /* 0x000000000b00720c */ /* 0x000fda0003f06270 */
[----:B------:R-:W-:Y:S05]  /*08f0*/  @P0 BRA `(.L_x_3512) ;  /* 0x000000c000000947 */ /* 0x000fea0003800000 */
[----:B------:R-:W-:Y:S02]  /*0900*/  IADD3 R5, P0, R3, 0x30, RZ ;  /* 0x0000003003057810 */ /* 0x000fe40007f1e0ff */
[----:B------:R-:W-:Y:S02]  /*0910*/  MOV R12, R18 ;  /* 0x00000012000c7202 */ /* 0x000fe40000000f00 */
[----:B------:R-:W-:-:S03]  /*0920*/  IADD3.X R2, RZ, R4, RZ, P0, !PT ;  /* 0x00000004ff027210 */ /* 0x000fc600007fe4ff */
        /* <DEDUP_REMOVED lines=9> */
.L_x_3512:
[----:B------:R-:W-:Y:S05]  /*09c0*/  BSYNC B0 ;  /* 0x0000000000007941 */ /* 0x000fea0003800000 */
.L_x_3511:
[----:B------:R-:W-:-:S04]  /*09d0*/  LOP3.LUT P4, RZ, R81, 0x7, RZ, 0xc0, !PT ;  /* 0x0000000751ff7812 */ /* 0x000fc8000788c0ff */
[-C--:B------:R-:W-:Y:S02]  /*09e0*/  ISETP.GE.OR P3, PT, R3, R0.reuse, P4 ;  /* 0x000000000300720c */ /* 0x080fe40002766670 */
[-C--:B------:R-:W-:Y:S02]  /*09f0*/  ISETP.GE.OR P2, PT, R9, R0.reuse, P4 ;  /* 0x000000000900720c */ /* 0x080fe40002746670 */
[-C--:B------:R-:W-:Y:S02]  /*0a00*/  ISETP.GE.OR P1, PT, R7, R0.reuse, P4 ;  /* 0x000000000700720c */ /* 0x080fe40002726670 */
[----:B------:R-:W-:Y:S02]  /*0a10*/  IADD3 R3, P0, R199, R3, RZ ;  /* 0x00000003c7037210 */ /* 0x000fe40007f1e0ff */
[----:B------:R-:W-:Y:S02]  /*0a20*/  ISETP.GE.OR P4, PT, R11, R0, P4 ;  /* 0x000000000b00720c */ /* 0x000fe40002786670 */
[----:B------:R-:W-:-:S02]  /*0a30*/  LEA.HI.X.SX32 R4, R199, R4, 0x1, P0 ;  /* 0x00000004c7047211 */ /* 0x000fc400000f0eff */
[----:B------:R-:W-:-:S04]  /*0a40*/  LEA R6, P0, R3, c[0x0][0x200], 0x2 ;  /* 0x0000800003067a11 */ /* 0x000fc800078010ff */
[----:B------:R-:W-:Y:S01]  /*0a50*/  LEA.HI.X R7, R3, c[0x0][0x204], R4, 0x2, P0 ;  /* 0x0000810003077a11 */ /* 0x000fe200000f1404 */
[----:B------:R-:W-:Y:S02]  /*0a60*/  @!P3 IMAD.MOV.U32 R4, RZ, RZ, 0x7f800000 ;  /* 0x7f800000ff04b424 */ /* 0x000fe400078e00ff */
[----:B------:R-:W-:Y:S02]  /*0a70*/  @!P2 IMAD.MOV.U32 R3, RZ, RZ, 0x7f800000 ;  /* 0x7f800000ff03a424 */ /* 0x000fe400078e00ff */
[----:B------:R-:W-:Y:S01]  /*0a80*/  @!P1 IMAD.MOV.U32 R2, RZ, RZ, 0x7f800000 ;  /* 0x7f800000ff029424 */ /* 0x000fe200078e00ff */
[----:B------:R2:W-:Y:S04]  /*0a90*/  @!P3 STG.E [R6.64], R4 ;  /* 0x000000040600b986 */ /* 0x0005e8000c10190c */
[----:B------:R2:W-:Y:S04]  /*0aa0*/  @!P2 STG.E [R6.64+0x40], R3 ;  /* 0x000040030600a986 */ /* 0x0005e8000c10190c */
[----:B------:R2:W-:Y:S01]  /*0ab0*/  @!P1 STG.E [R6.64+0x80], R2 ;  /* 0x0000800206009986 */ /* 0x0005e2000c10190c */
[----:B------:R-:W-:Y:S05]  /*0ac0*/  @P4 EXIT ;  /* 0x000000000000494d */ /* 0x000fea0003800000 */
[----:B--2---:R-:W-:-:S05]  /*0ad0*/  MOV R3, 0x7f800000 ;  /* 0x7f80000000037802 */ /* 0x004fca0000000f00 */
[----:B------:R-:W-:Y:S01]  /*0ae0*/  STG.E [R6.64+0xc0], R3 ;  /* 0x0000c00306007986 */ /* 0x000fe2000c10190c */
[----:B------:R-:W-:Y:S05]  /*0af0*/  EXIT ;  /* 0x000000000000794d */ /* 0x000fea0003800000 */
.L_x_3504:
[----:B------:R-:W-:Y:S01]  /*0b00*/  ISETP.NE.U32.AND P0, PT, RZ, c[0x0][0x2b8], PT ;  /* 0x0000ae00ff007a0c */ /* 0x000fe20003f05070 */
[----:B------:R-:W-:Y:S01]  /*0b10*/  IMAD.MOV.U32 R5, RZ, RZ, R4 ;  /* 0x000000ffff057224 */ /* 0x000fe200078e0004 */
[----:B------:R-:W-:Y:S02]  /*0b20*/  ISETP.NE.U32.AND P2, PT, RZ, c[0x0][0x2c0], PT ;  /* 0x0000b000ff007a0c */ /* 0x000fe40003f45070 */
[----:B------:R-:W-:Y:S02]  /*0b30*/  ISETP.NE.AND.EX P0, PT, RZ, c[0x0][0x2bc], PT, P0 ;  /* 0x0000af00ff007a0c */ /* 0x000fe40003f05300 */
[----:B------:R-:W-:-:S11]  /*0b40*/  ISETP.NE.AND.EX P2, PT, RZ, c[0x0][0x2c4], PT, P2 ;  /* 0x0000b100ff007a0c */ /* 0x000fd60003f45320 */
[C---:B------:R-:W-:Y:S02]  /*0b50*/  @P0 IMAD.WIDE R10, R4.reuse, R3, c[0x0][0x2b8] ;  /* 0x0000ae00040a0625 */ /* 0x040fe400078e0203 */
[----:B------:R-:W-:Y:S02]  /*0b60*/  @P2 SHF.R.S32.HI R3, RZ, 0x1f, R4 ;  /* 0x0000001fff032819 */ /* 0x000fe40000011404 */
[----:B------:R-:W-:Y:S01]  /*0b70*/  @P2 IMAD.WIDE.U32 R8, R4, c[0x0][0x2c8], RZ ;  /* 0x0000b20004082a25 */ /* 0x000fe200078e00ff */
[----:B------:R-:W-:Y:S01]  /*0b80*/  CS2R R208, SRZ ;  /* 0x0000000000d07805 */ /* 0x000fe2000001ff00 */
[----:B------:R1:W5:Y:S01]  /*0b90*/  @P0 LDG.E R5, [R10.64] ;  /* 0x0000000c0a050981 */ /* 0x000362000c1e1900 */
[----:B------:R-:W-:Y:S01]  /*0ba0*/  PLOP3.LUT P0, PT, PT, PT, PT, 0x8, 0x0 ;  /* 0x000000000000781c */ /* 0x000fe20003f0e170 */
[----:B------:R-:W-:Y:S01]  /*0bb0*/  @P2 IMAD R3, R3, c[0x0][0x2c8], RZ ;  /* 0x0000b20003032a24 */ /* 0x000fe200078e02ff */
[----:B------:R-:W-:Y:S02]  /*0bc0*/  @P2 LEA R208, P1, R8, c[0x0][0x2c0], 0x2 ;  /* 0x0000b00008d02a11 */ /* 0x000fe400078210ff */
[----:B------:R-:W-:Y:S01]  /*0bd0*/  IABS R80, c[0x0][0x2d0] ;  /* 0x0000b40000507a13 */ /* 0x000fe20000000000 */
[----:B------:R-:W-:-:S04]  /*0be0*/  @P2 IMAD R3, R4, c[0x0][0x2cc], R3 ;  /* 0x0000b30004032a24 */ /* 0x000fc800078e0203 */
[----:B------:R-:W-:-:S05]  /*0bf0*/  @P2 IMAD.IADD R3, R9, 0x1, R3 ;  /* 0x0000000109032824 */ /* 0x000fca00078e0203 */
[----:B------:R-:W-:-:S04]  /*0c00*/  @P2 SHF.L.U64.HI R3, R8, 0x2, R3 ;  /* 0x0000000208032819 */ /* 0x000fc80000010203 */
[----:B------:R-:W-:Y:S02]  /*0c10*/  @P2 IADD3.X R209, R3, c[0x0][0x2c4], RZ, P1, !PT ;  /* 0x0000b10003d12a10 */ /* 0x000fe40000ffe4ff */
[----:B------:R-:W-:-:S04]  /*0c20*/  @P2 ISETP.NE.U32.AND P1, PT, R208, RZ, PT ;  /* 0x000000ffd000220c */ /* 0x000fc80003f25070 */
[----:B------:R-:W-:-:S13]  /*0c30*/  @P2 ISETP.NE.AND.EX P0, PT, R209, RZ, PT, P1 ;  /* 0x000000ffd100220c */ /* 0x000fda0003f05310 */
[----:B------:R-:W-:Y:S05]  /*0c40*/  @!P0 BRA `(.L_x_3513) ;  /* 0x000004a000008947 */ /* 0x000fea0003800000 */
[----:B-1----:R-:W1:Y:S01]  /*0c50*/  I2F.RP R10, R80 ;  /* 0x00000050000a7306 */ /* 0x002e620000209400 */
[----:B------:R-:W-:-:S04]  /*0c60*/  LEA R7, R2, 0xffffffc0, 0x6 ;  /* 0xffffffc002077811 */ /* 0x000fc800078e30ff */
[----:B------:R-:W-:-:S03]  /*0c70*/  IABS R3, R7 ;  /* 0x0000000700037213 */ /* 0x000fc60000000000 */
[----:B-1----:R-:W1:Y:S02]  /*0c80*/  MUFU.RCP R8, R10 ;  /* 0x0000000a00087308 */ /* 0x002e640000001000 */
[----:B-1----:R-:W-:-:S06]  /*0c90*/  IADD3 R8, R8, 0xffffffe, RZ ;  /* 0x0ffffffe08087810 */ /* 0x002fcc0007ffe0ff */
[----:B------:R-:W1:Y:S02]  /*0ca0*/  F2I.FTZ.U32.TRUNC.NTZ R9, R8 ;  /* 0x0000000800097305 */ /* 0x000e64000021f000 */
[----:B-1---5:R-:W-:Y:S02]  /*0cb0*/  IMAD.MOV R5, RZ, RZ, -R9 ;  /* 0x000000ffff057224 */ /* 0x022fe400078e0a09 */
[----:B------:R-:W-:Y:S02]  /*0cc0*/  IMAD.MOV.U32 R8, RZ, RZ, RZ ;  /* 0x000000ffff087224 */ /* 0x000fe400078e00ff */
[----:B------:R-:W-:-:S04]  /*0cd0*/  IMAD R5, R5, R80, RZ ;  /* 0x0000005005057224 */ /* 0x000fc800078e02ff */
[----:B------:R-:W-:Y:S01]  /*0ce0*/  IMAD.HI.U32 R6, R9, R5, R8 ;  /* 0x0000000509067227 */ /* 0x000fe200078e0008 */
[----:B------:R-:W-:-:S05]  /*0cf0*/  MOV R5, R3 ;  /* 0x0000000300057202 */ /* 0x000fca0000000f00 */
[----:B------:R-:W-:-:S04]  /*0d00*/  IMAD.HI.U32 R6, R6, R5, RZ ;  /* 0x0000000506067227 */ /* 0x000fc800078e00ff */
[----:B------:R-:W-:-:S04]  /*0d10*/  IMAD.MOV R3, RZ, RZ, -R6 ;  /* 0x000000ffff037224 */ /* 0x000fc800078e0a06 */
[----:B------:R-:W-:-:S05]  /*0d20*/  IMAD R3, R80, R3, R5 ;  /* 0x0000000350037224 */ /* 0x000fca00078e0205 */
[----:B------:R-:W-:-:S13]  /*0d30*/  ISETP.GT.U32.AND P2, PT, R80, R3, PT ;  /* 0x000000035000720c */ /* 0x000fda0003f44070 */
[-C--:B------:R-:W-:Y:S02]  /*0d40*/  @!P2 IADD3 R3, R3, -R80.reuse, RZ ;  /* 0x800000500303a210 */ /* 0x080fe40007ffe0ff */
[----:B------:R-:W-:Y:S02]  /*0d50*/  @!P2 IADD3 R6, R6, 0x1, RZ ;  /* 0x000000010606a810 */ /* 0x000fe40007ffe0ff */
[----:B------:R-:W-:Y:S02]  /*0d60*/  ISETP.GE.U32.AND P3, PT, R3, R80, PT ;  /* 0x000000500300720c */ /* 0x000fe40003f66070 */
[----:B------:R-:W-:Y:S02]  /*0d70*/  LOP3.LUT R3, R7, c[0x0][0x2d0], RZ, 0x3c, !PT ;  /* 0x0000b40007037a12 */ /* 0x000fe400078e3cff */
[----:B------:R-:W-:Y:S02]  /*0d80*/  ISETP.NE.AND P2, PT, RZ, c[0x0][0x2d0], PT ;  /* 0x0000b400ff007a0c */ /* 0x000fe40003f45270 */
[----:B------:R-:W-:-:S07]  /*0d90*/  ISETP.GE.AND P1, PT, R3, RZ, PT ;  /* 0x000000ff0300720c */ /* 0x000fce0003f26270 */
[----:B------:R-:W-:-:S05]  /*0da0*/  @P3 IADD3 R6, R6, 0x1, RZ ;  /* 0x0000000106063810 */ /* 0x000fca0007ffe0ff */
[----:B------:R-:W-:-:S05]  /*0db0*/  IMAD.MOV.U32 R5, RZ, RZ, R6 ;  /* 0x000000ffff057224 */ /* 0x000fca00078e0006 */
[----:B------:R-:W-:Y:S02]  /*0dc0*/  @!P1 IADD3 R5, -R5, RZ, RZ ;  /* 0x000000ff05059210 */ /* 0x000fe40007ffe1ff */
[----:B------:R-:W-:-:S05]  /*0dd0*/  @!P2 LOP3.LUT R5, RZ, c[0x0][0x2d0], RZ, 0x33, !PT ;  /* 0x0000b400ff05aa12 */ /* 0x000fca00078e33ff */
[----:B------:R-:W-:-:S05]  /*0de0*/  IMAD.WIDE R14, R5, 0x4, R208 ;  /* 0x00000004050e7825 */ /* 0x000fca00078e02d0 */
[----:B------:R-:W2:Y:S01]  /*0df0*/  LDG.E R8, [R14.64] ;  /* 0x0000000c0e087981 */ /* 0x000ea2000c1e1900 */
[----:B------:R-:W-:Y:S02]  /*0e00*/  IABS R3, c[0x0][0x1c8] ;  /* 0x0000720000037a13 */ /* 0x000fe40000000000 */
[----:B------:R-:W-:Y:S02]  /*0e10*/  MOV R10, RZ ;  /* 0x000000ff000a7202 */ /* 0x000fe40000000f00 */
[----:B------:R-:W1:Y:S08]  /*0e20*/  I2F.RP R12, R3 ;  /* 0x00000003000c7306 */ /* 0x000e700000209400 */
[----:B-1----:R-:W1:Y:S02]  /*0e30*/  MUFU.RCP R11, R12 ;  /* 0x0000000c000b7308 */ /* 0x002e640000001000 */
[----:B-1----:R-:W-:-:S06]  /*0e40*/  IADD3 R11, R11, 0xffffffe, RZ ;  /* 0x0ffffffe0b0b7810 */ /* 0x002fcc0007ffe0ff */
        /* <DEDUP_REMOVED lines=31> */
[C---:B------:R-:W-:Y:S01]  /*1040*/  IMAD R3, R7.reuse, c[0x0][0x19c], R6 ;  /* 0x0000670007037a24 */ /* 0x040fe200078e0206 */
[----:B------:R-:W-:Y:S01]  /*1050*/  MOV R14, R8 ;  /* 0x00000008000e7202 */ /* 0x000fe20000000f00 */
[----:B------:R-:W-:Y:S01]  /*1060*/  IMAD.WIDE.U32 R82, R7, c[0x0][0x198], R12 ;  /* 0x0000660007527a25 */ /* 0x000fe200078e000c */
[----:B------:R-:W-:-:S03]  /*1070*/  SHF.R.S32.HI R13, RZ, 0x1f, R20 ;  /* 0x0000001fff0d7819 */ /* 0x000fc60000011414 */
[----:B------:R-:W-:Y:S02]  /*1080*/  IMAD.IADD R83, R83, 0x1, R3 ;  /* 0x0000000153537824 */ /* 0x000fe400078e0203 */
[----:B------:R-:W-:Y:S02]  /*1090*/  IMAD R3, R13, c[0x0][0x1b0], RZ ;  /* 0x00006c000d037a24 */ /* 0x000fe400078e02ff */
[----:B------:R-:W-:-:S04]  /*10a0*/  IMAD.WIDE.U32 R82, R20, c[0x0][0x1b0], R82 ;  /* 0x00006c0014527a25 */ /* 0x000fc800078e0052 */
[----:B------:R-:W-:Y:S02]  /*10b0*/  IMAD R3, R20, c[0x0][0x1b4], R3 ;  /* 0x00006d0014037a24 */ /* 0x000fe400078e0203 */
[----:B------:R-:W-:-:S03]  /*10c0*/  IMAD.IADD R15, R9, 0x1, R15 ;  /* 0x00000001090f7824 */ /* 0x000fc600078e020f */
[----:B------:R-:W-:Y:S01]  /*10d0*/  IADD3 R3, R83, R3, RZ ;  /* 0x0000000353037210 */ /* 0x000fe20007ffe0ff */
[----:B------:R-:W-:Y:S05]  /*10e0*/  BRA `(.L_x_3514) ;  /* 0x0000042000007947 */ /* 0x000fea0003800000 */
.L_x_3513:
        /* <DEDUP_REMOVED lines=14> */
[----:B------:R-:W-:-:S04]  /*11d0*/  IADD3 R3, R11, R8, RZ ;  /* 0x000000080b037210 */ /* 0x000fc80007ffe0ff */
.L_x_3515:
[----:B------:R-:W-:Y:S01]  /*11e0*/  IABS R9, c[0x0][0x1c8] ;  /* 0x0000720000097a13 */ /* 0x000fe20000000000 */
[----:B------:R-:W-:Y:S01]  /*11f0*/  IMAD.MOV.U32 R17, RZ, RZ, R3 ;  /* 0x000000ffff117224 */ /* 0x000fe200078e0003 */
[----:B------:R-:W-:Y:S02]  /*1200*/  MOV R16, R10 ;  /* 0x0000000a00107202 */ /* 0x000fe40000000f00 */
[----:B------:R-:W1:Y:S01]  /*1210*/  I2F.RP R11, R9 ;  /* 0x00000009000b7306 */ /* 0x000e620000209400 */
[----:B------:R-:W-:-:S07]  /*1220*/  @P4 IADD3 R15, R6, R15, RZ ;  /* 0x0000000f060f4210 */ /* 0x000fce0007ffe0ff */
[----:B-1----:R-:W1:Y:S02]  /*1230*/  MUFU.RCP R12, R11 ;  /* 0x0000000b000c7308 */ /* 0x002e640000001000 */
[----:B-1----:R-:W-:-:S06]  /*1240*/  IADD3 R12, R12, 0xffffffe, RZ ;  /* 0x0ffffffe0c0c7810 */ /* 0x002fcc0007ffe0ff */
[----:B------:R-:W1:Y:S02]  /*1250*/  F2I.FTZ.U32.TRUNC.NTZ R13, R12 ;  /* 0x0000000c000d7305 */ /* 0x000e64000021f000 */
[----:B-1----:R-:W-:Y:S01]  /*1260*/  IMAD.MOV R7, RZ, RZ, -R13 ;  /* 0x000000ffff077224 */ /* 0x002fe200078e0a0d */
[----:B------:R-:W-:-:S03]  /*1270*/  MOV R12, RZ ;  /* 0x000000ff000c7202 */ /* 0x000fc60000000f00 */
        /* <DEDUP_REMOVED lines=8> */
[----:B------:R-:W-:Y:S02]  /*1300*/  ISETP.GE.AND P2, PT, R7, RZ, PT ;  /* 0x000000ff0700720c */ /* 0x000fe40003f46270 */
[----:B------:R-:W-:-:S04]  /*1310*/  LEA R7, R2, 0xffffffc0, 0x6 ;  /* 0xffffffc002077811 */ /* 0x000fc800078e30ff */
[----:B------:R-:W-:Y:S01]  /*1320*/  SHF.R.S32.HI R11, RZ, 0x1f, R7 ;  /* 0x0000001fff0b7819 */ /* 0x000fe20000011407 */
[----:B------:R-:W-:-:S04]  /*1330*/  IMAD.WIDE.U32 R16, R7, c[0x0][0x198], R16 ;  /* 0x0000660007107a25 */ /* 0x000fc800078e0010 */
[-C--:B------:R-:W-:Y:S02]  /*1340*/  @!P1 IADD3 R8, R8, -R9.reuse, RZ ;  /* 0x8000000908089210 */ /* 0x080fe40007ffe0ff */
[----:B------:R-:W-:Y:S02]  /*1350*/  @!P1 IADD3 R20, R20, 0x1, RZ ;  /* 0x0000000114149810 */ /* 0x000fe40007ffe0ff */
[----:B------:R-:W-:Y:S01]  /*1360*/  ISETP.GE.U32.AND P3, PT, R8, R9, PT ;  /* 0x000000090800720c */ /* 0x000fe20003f66070 */
[----:B------:R-:W-:Y:S01]  /*1370*/  IMAD R8, R11, c[0x0][0x198], RZ ;  /* 0x000066000b087a24 */ /* 0x000fe200078e02ff */
[----:B------:R-:W-:-:S03]  /*1380*/  ISETP.NE.AND P1, PT, RZ, c[0x0][0x1c8], PT ;  /* 0x00007200ff007a0c */ /* 0x000fc60003f25270 */
[----:B------:R-:W-:Y:S02]  /*1390*/  IMAD R3, R7, c[0x0][0x19c], R8 ;  /* 0x0000670007037a24 */ /* 0x000fe400078e0208 */
[----:B------:R-:W-:-:S04]  /*13a0*/  @P4 IMAD.WIDE.U32 R8, R15, c[0x0][0x1a0], RZ ;  /* 0x000068000f084a25 */ /* 0x000fc800078e00ff */
[----:B------:R-:W-:Y:S01]  /*13b0*/  IMAD.IADD R17, R17, 0x1, R3 ;  /* 0x0000000111117824 */ /* 0x000fe200078e0203 */
[----:B------:R-:W-:Y:S01]  /*13c0*/  @P4 MOV R14, R8 ;  /* 0x00000008000e4202 */ /* 0x000fe20000000f00 */
[----:B------:R-:W-:Y:S01]  /*13d0*/  @P4 IMAD R15, R15, c[0x0][0x1a4], R9 ;  /* 0x000069000f0f4a24 */ /* 0x000fe200078e0209 */
[----:B------:R-:W-:-:S05]  /*13e0*/  @P3 IADD3 R20, R20, 0x1, RZ ;  /* 0x0000000114143810 */ /* 0x000fca0007ffe0ff */
[----:B------:R-:W-:Y:S01]  /*13f0*/  @!P2 IMAD.MOV R20, RZ, RZ, -R20 ;  /* 0x000000ffff14a224 */ /* 0x000fe200078e0a14 */
[----:B------:R-:W-:-:S04]  /*1400*/  @!P1 LOP3.LUT R20, RZ, c[0x0][0x1c8], RZ, 0x33, !PT ;  /* 0x00007200ff149a12 */ /* 0x000fc800078e33ff */
[----:B------:R-:W-:Y:S01]  /*1410*/  SHF.R.S32.HI R13, RZ, 0x1f, R20 ;  /* 0x0000001fff0d7819 */ /* 0x000fe20000011414 */
        /* <DEDUP_REMOVED lines=15> */
.L_x_3514:
[----:B------:R-:W-:Y:S01]  /*1510*/  ISETP.NE.AND P1, PT, R202, -0x1, PT ;  /* 0xffffffffca00780c */ /* 0x000fe20003f25270 */
[----:B------:R-:W-:Y:S01]  /*1520*/  IMAD.IADD R199, R0, 0x1, -R199 ;  /* 0x0000000100c77824 */ /* 0x000fe200078e0ac7 */
[----:B------:R-:W-:Y:S01]  /*1530*/  SHF.R.S32.HI R8, RZ, 0x1f, R81 ;  /* 0x0000001fff087819 */ /* 0x000fe20000011451 */
[----:B------:R-:W-:-:S03]  /*1540*/  IMAD R13, R13, c[0x0][0x1b8], RZ ;  /* 0x00006e000d0d7a24 */ /* 0x000fc600078e02ff */
[----:B------:R-:W-:Y:S01]  /*1550*/  LEA.HI R206, R8, R81, RZ, 0x3 ;  /* 0x0000005108ce7211 */ /* 0x000fe200078f18ff */
[----:B------:R-:W-:-:S03]  /*1560*/  IMAD R30, R20, c[0x0][0x1bc], R13 ;  /* 0x00006f00141e7a24 */ /* 0x000fc600078e020d */
[----:B------:R-:W-:Y:S02]  /*1570*/  LOP3.LUT R0, R206, 0xfffffff8, RZ, 0xc0, !PT ;  /* 0xfffffff8ce007812 */ /* 0x000fe400078ec0ff */
[----:B------:R-:W-:Y:S01]  /*1580*/  SHF.R.S32.HI R206, RZ, 0x3, R206 ;  /* 0x00000003ffce7819 */ /* 0x000fe200000114ce */
[----:B------:R-:W-:Y:S01]  /*1590*/  @P1 IMAD.WIDE.U32 R22, R202, c[0x0][0x190], RZ ;  /* 0x00006400ca161a25 */ /* 0x000fe200078e00ff */
[----:B------:R-:W-:Y:S02]  /*15a0*/  @!P1 SHF.R.S32.HI R9, RZ, 0x1f, R4 ;  /* 0x0000001fff099819 */ /* 0x000fe40000011404 */
[----:B------:R-:W-:Y:S01]  /*15b0*/  IADD3 R10, R206, 0x20, RZ ;  /* 0x00000020ce0a7810 */ /* 0x000fe20007ffe0ff */
[----:B------:R-:W-:Y:S01]  /*15c0*/  @!P1 IMAD.WIDE.U32 R16, R4, c[0x0][0x178], RZ ;  /* 0x00005e0004109a25 */ /* 0x000fe200078e00ff */
[----:B------:R-:W-:Y:S02]  /*15d0*/  IADD3 R12, R206, 0x30, RZ ;  /* 0x00000030ce0c7810 */ /* 0x000fe40007ffe0ff */
[----:B------:R-:W-:Y:S01]  /*15e0*/  SHF.R.S32.HI R207, RZ, 0x1f, R206 ;  /* 0x0000001fffcf7819 */ /* 0x000fe200000114ce */
[----:B------:R-:W-:Y:S01]  /*15f0*/  IMAD.IADD R0, R81, 0x1, -R0 ;  /* 0x0000000151007824 */ /* 0x000fe200078e0a00 */
[----:B------:R-:W-:Y:S01]  /*1600*/  ISETP.GE.AND P3, PT, R12, R199, PT ;  /* 0x000000c70c00720c */ /* 0x000fe20003f66270 */
[----:B------:R-:W-:-:S02]  /*1610*/  @!P1 IMAD R9, R9, c[0x0][0x178], RZ ;  /* 0x00005e0009099a24 */ /* 0x000fc400078e02ff */
[----:B------:R-:W-:Y:S02]  /*1620*/  @P1 IMAD.MOV.U32 R6, RZ, RZ, R22 ;  /* 0x000000ffff061224 */ /* 0x000fe400078e0016 */
[----:B------:R-:W-:Y:S01]  /*1630*/  @!P1 IMAD.MOV.U32 R6, RZ, RZ, R16 ;  /* 0x000000ffff069224 */ /* 0x000fe200078e0010 */
[----:B------:R-:W-:Y:S01]  /*1640*/  IADD3 R16, R206, 0x10, RZ ;  /* 0x00000010ce107810 */ /* 0x000fe20007ffe0ff */
[----:B------:R-:W-:Y:S02]  /*1650*/  IMAD.SHL.U32 R204, R0, 0x8, RZ ;  /* 0x0000000800cc7824 */ /* 0x000fe400078e00ff */
[----:B------:R-:W-:Y:S01]  /*1660*/  @!P1 IMAD R9, R4, c[0x0][0x17c], R9 ;  /* 0x00005f0004099a24 */ /* 0x000fe200078e0209 */
[-C--:B------:R-:W-:Y:S01]  /*1670*/  ISETP.GE.AND P6, PT, R16, R199.reuse, PT ;  /* 0x000000c71000720c */ /* 0x080fe20003fc6270 */
[----:B-----5:R-:W-:Y:S01]  /*1680*/  @P1 IMAD R5, R202, c[0x0][0x194], R23 ;  /* 0x00006500ca051a24 */ /* 0x020fe200078e0217 */
[----:B------:R-:W-:Y:S01]  /*1690*/  SHF.R.S32.HI R4, RZ, 0x1f, R204 ;  /* 0x0000001fff047819 */ /* 0x000fe200000114cc */
[----:B------:R-:W-:Y:S01]  /*16a0*/  @!P1 IMAD.IADD R5, R17, 0x1, R9 ;  /* 0x0000000111059824 */ /* 0x000fe200078e0209 */
[----:B------:R-:W-:Y:S01]  /*16b0*/  IADD3 R22, P4, R204, R6, RZ ;  /* 0x00000006cc167210 */ /* 0x000fe20007f9e0ff */
[----:B------:R-:W-:Y:S01]  /*16c0*/  IMAD.WIDE R32, R33, 0x40, R206 ;  /* 0x0000004021207825 */ /* 0x000fe200078e02ce */
[----:B------:R-:W-:-:S02]  /*16d0*/  ISETP.GE.AND P1, PT, R10, R199, PT ;  /* 0x000000c70a00720c */ /* 0x000fc40003f26270 */
[----:B------:R-:W-:Y:S01]  /*16e0*/  IADD3 R14, P2, R204, R14, RZ ;  /* 0x0000000ecc0e7210 */ /* 0x000fe20007f5e0ff */
[----:B------:R-:W-:Y:S01]  /*16f0*/  IMAD.X R23, R4, 0x1, R5, P4 ;  /* 0x0000000104177824 */ /* 0x000fe200020e0605 */
[----:B------:R-:W-:Y:S01]  /*1700*/  IADD3 R82, P4, R204, R82, RZ ;  /* 0x00000052cc527210 */ /* 0x000fe20007f9e0ff */
[----:B------:R-:W-:Y:S01]  /*1710*/  IMAD.SHL.U32 R203, R206, 0x40, RZ ;  /* 0x00000040cecb7824 */ /* 0x000fe200078e00ff */
[----:B------:R-:W-:Y:S01]  /*1720*/  SHF.R.S32.HI R9, RZ, 0x1f, R18 ;  /* 0x0000001fff097819 */ /* 0x000fe20000011412 */
[----:B------:R-:W-:Y:S01]  /*1730*/  IMAD.X R15, R4, 0x1, R15, P2 ;  /* 0x00000001040f7824 */ /* 0x000fe200010e060f */
[----:B------:R-:W-:Y:S01]  /*1740*/  ISETP.GE.AND P2, PT, R206, R199, PT ;  /* 0x000000c7ce00720c */ /* 0x000fe20003f46270 */
[----:B------:R-:W-:Y:S01]  /*1750*/  IMAD.X R83, R4, 0x1, R3, P4 ;  /* 0x0000000104537824 */ /* 0x000fe200020e0603 */
[----:B------:R-:W-:Y:S01]  /*1760*/  @!P6 IADD3 R28, P4, R32, 0x10, RZ ;  /* 0x00000010201ce810 */ /* 0x000fe20007f9e0ff */
[----:B------:R-:W-:Y:S01]  /*1770*/  IMAD R9, R9, c[0x0][0x1a8], RZ ;  /* 0x00006a0009097a24 */ /* 0x000fe200078e02ff */
[----:B------:R-:W-:Y:S01]  /*1780*/  LOP3.LUT R203, R203, 0x1c0, RZ, 0xc0, !PT ;  /* 0x000001c0cbcb7812 */ /* 0x000fe200078ec0ff */
[----:B------:R-:W-:Y:S01]  /*1790*/  IMAD.WIDE.U32 R20, R20, c[0x0][0x1b8], R14 ;  /* 0x00006e0014147a25 */ /* 0x000fe200078e000e */
[----:B------:R-:W-:-:S02]  /*17a0*/  @!P1 IADD3 R26, P5, R32, 0x20, RZ ;  /* 0x00000020201a9810 */ /* 0x000fc40007fbe0ff */
[----:B------:R-:W-:Y:S01]  /*17b0*/  LOP3.LUT R6, R203, 0x38, R204, 0xf8, !PT ;  /* 0x00000038cb067812 */ /* 0x000fe200078ef8cc */
[----:B------:R-:W-:Y:S01]  /*17c0*/  IMAD R14, R18, c[0x0][0x1ac], R9 ;  /* 0x00006b00120e7a24 */ /* 0x000fe200078e0209 */
[----:B------:R-:W-:Y:S01]  /*17d0*/  SHF.R.U32.HI R203, RZ, 0x3, R203 ;  /* 0x00000003ffcb7819 */ /* 0x000fe200000116cb */
[----:B------:R-:W-:Y:S01]  /*17e0*/  @!P6 IMAD.X R5, RZ, RZ, R33, P4 ;  /* 0x000000ffff05e224 */ /* 0x000fe200020e0621 */
[----:B------:R-:W-:Y:S01]  /*17f0*/  @!P3 IADD3 R24, P4, R32, 0x30, RZ ;  /* 0x000000302018b810 */ /* 0x000fe20007f9e0ff */
[----:B------:R-:W-:Y:S01]  /*1800*/  IMAD.WIDE.U32 R18, R18, c[0x0][0x1a8], R22 ;  /* 0x00006a0012127a25 */ /* 0x000fe200078e0016 */
[----:B------:R-:W-:-:S03]  /*1810*/  LOP3.LUT R203, R6, R203, RZ, 0x3c, !PT ;  /* 0x000000cb06cb7212 */ /* 0x000fc600078e3cff */
[--C-:B------:R-:W-:Y:S02]  /*1820*/  @!P1 IMAD.X R13, RZ, RZ, R33.reuse, P5 ;  /* 0x000000ffff0d9224 */ /* 0x100fe400028e0621 */
[----:B------:R-:W-:Y:S02]  /*1830*/  IMAD.IADD R15, R19, 0x1, R14 ;  /* 0x00000001130f7824 */ /* 0x000fe400078e020e */
[----:B------:R-:W-:Y:S01]  /*1840*/  @!P3 IMAD.X R3, RZ, RZ, R33, P4 ;  /* 0x000000ffff03b224 */ /* 0x000fe200020e0621 */
[----:B------:R-:W-:Y:S01]  /*1850*/  IADD3 R7, P4, R206, R7, RZ ;  /* 0x00000007ce077210 */ /* 0x000fe20007f9e0ff */
[----:B------:R-:W-:Y:S02]  /*1860*/  IMAD.IADD R31, R21, 0x1, R30 ;  /* 0x00000001151f7824 */ /* 0x000fe400078e021e */
[----:B------:R-:W-:Y:S02]  /*1870*/  IMAD.MOV.U32 R30, RZ, RZ, R20 ;  /* 0x000000ffff1e7224 */ /* 0x000fe400078e0014 */
[----:B------:R-:W-:-:S02]  /*1880*/  @!P1 IMAD R13, R13, c[0x0][0x190], RZ ;  /* 0x000064000d0d9a24 */ /* 0x000fc400078e02ff */
[--C-:B------:R-:W-:Y:S02]  /*1890*/  @!P1 IMAD.MOV.U32 R20, RZ, RZ, R18.reuse ;  /* 0x000000ffff149224 */ /* 0x100fe400078e0012 */
[--C-:B------:R-:W-:Y:S02]  /*18a0*/  @!P1 IMAD.MOV.U32 R21, RZ, RZ, R15.reuse ;  /* 0x000000ffff159224 */ /* 0x100fe400078e000f */
[----:B------:R-:W-:Y:S02]  /*18b0*/  @!P6 IMAD R5, R5, c[0x0][0x190], RZ ;  /* 0x000064000505ea24 */ /* 0x000fe400078e02ff */
[----:B------:R-:W-:Y:S02]  /*18c0*/  @!P6 IMAD.MOV.U32 R22, RZ, RZ, R18 ;  /* 0x000000ffff16e224 */ /* 0x000fe400078e0012 */
[----:B------:R-:W-:Y:S02]  /*18d0*/  @!P6 IMAD.MOV.U32 R23, RZ, RZ, R15 ;  /* 0x000000ffff17e224 */ /* 0x000fe400078e000f */
[----:B------:R-:W-:-:S02]  /*18e0*/  @!P1 IMAD R6, R26, c[0x0][0x194], R13 ;  /* 0x000065001a069a24 */ /* 0x000fc400078e020d */
[----:B------:R-:W-:Y:S02]  /*18f0*/  IMAD.X R4, R207, 0x1, R11, P4 ;  /* 0x00000001cf047824 */ /* 0x000fe400020e060b */
[----:B------:R-:W-:Y:S01]  /*1900*/  @!P1 IMAD.WIDE.U32 R26, R26, c[0x0][0x190], R20 ;  /* 0x000064001a1a9a25 */ /* 0x000fe200078e0014 */
[----:B------:R-:W-:-:S03]  /*1910*/  LEA.HI R20, R8, R81, RZ, 0x6 ;  /* 0x0000005108147211 */ /* 0x000fc600078f30ff */
[C---:B------:R-:W-:Y:S02]  /*1920*/  @!P6 IMAD R5, R28.reuse, c[0x0][0x194], R5 ;  /* 0x000065001c05ea24 */ /* 0x040fe400078e0205 */
[----:B------:R-:W-:Y:S02]  /*1930*/  @!P3 IMAD R3, R3, c[0x0][0x190], RZ ;  /* 0x000064000303ba24 */ /* 0x000fe400078e02ff */
[----:B------:R-:W-:Y:S02]  /*1940*/  @!P3 IMAD.MOV.U32 R19, RZ, RZ, R15 ;  /* 0x000000ffff13b224 */ /* 0x000fe400078e000f */
[----:B------:R-:W-:-:S04]  /*1950*/  @!P6 IMAD.WIDE.U32 R28, R28, c[0x0][0x190], R22 ;  /* 0x000064001c1cea25 */ /* 0x000fc800078e0016 */
[----:B------:R-:W-:Y:S02]  /*1960*/  @!P2 IMAD R9, R33, c[0x0][0x190], RZ ;  /* 0x000064002109aa24 */ /* 0x000fe400078e02ff */
[--C-:B------:R-:W-:Y:S02]  /*1970*/  @!P2 IMAD.MOV.U32 R14, RZ, RZ, R18.reuse ;  /* 0x000000ffff0ea224 */ /* 0x100fe400078e0012 */
[----:B------:R-:W-:Y:S02]  /*1980*/  IMAD R4, R4, c[0x0][0x1a0], RZ ;  /* 0x0000680004047a24 */ /* 0x000fe400078e02ff */
[C---:B------:R-:W-:Y:S02]  /*1990*/  @!P3 IMAD R3, R24.reuse, c[0x0][0x194], R3 ;  /* 0x000065001803ba24 */ /* 0x040fe400078e0203 */
[----:B------:R-:W-:Y:S01]  /*19a0*/  @!P3 IMAD.WIDE.U32 R24, R24, c[0x0][0x190], R18 ;  /* 0x000064001818ba25 */ /* 0x000fe200078e0012 */
[----:B------:R-:W-:-:S03]  /*19b0*/  @!P6 LEA R18, P5, R28, c[0x0][0x160], 0x1 ;  /* 0x000058001c12ea11 */ /* 0x000fc600078a08ff */
[----:B------:R-:W-:Y:S02]  /*19c0*/  IMAD.SHL.U32 R20, R20, 0x8, RZ ;  /* 0x0000000814147824 */ /* 0x000fe400078e00ff */
[----:B------:R-:W-:Y:S02]  /*19d0*/  @!P6 IMAD.IADD R5, R29, 0x1, R5 ;  /* 0x000000011d05e824 */ /* 0x000fe400078e0205 */
[C---:B------:R-:W-:Y:S01]  /*19e0*/  @!P2 IMAD R9, R32.reuse, c[0x0][0x194], R9 ;  /* 0x000065002009aa24 */ /* 0x040fe200078e0209 */
[----:B------:R-:W-:Y:S01]  /*19f0*/  LOP3.LUT R203, R203, 0xfffffe00, R20, 0xf8, !PT ;  /* 0xfffffe00cbcb7812 */ /* 0x000fe200078ef814 */
[----:B------:R-:W-:Y:S01]  /*1a00*/  @!P2 IMAD.WIDE.U32 R14, R32, c[0x0][0x190], R14 ;  /* 0x00006400200eaa25 */ /* 0x000fe200078e000e */
[----:B------:R-:W-:Y:S02]  /*1a10*/  @!P6 LEA.HI.X R19, R28, c[0x0][0x164], R5, 0x1, P5 ;  /* 0x000059001c13ea11 */ /* 0x000fe400028f0c05 */
[----:B------:R-:W-:Y:S01]  /*1a20*/  @!P3 LEA R20, P5, R24, c[0x0][0x160], 0x1 ;  /* 0x000058001814ba11 */ /* 0x000fe200078a08ff */
[C---:B------:R-:W-:Y:S01]  /*1a30*/  IMAD R4, R7.reuse, c[0x0][0x1a4], R4 ;  /* 0x0000690007047a24 */ /* 0x040fe200078e0204 */
[----:B------:R-:W-:Y:S01]  /*1a40*/  @!P2 LEA R22, P4, R14, c[0x0][0x160], 0x1 ;  /* 0x000058000e16aa11 */ /* 0x000fe200078808ff */
[----:B------:R-:W-:-:S04]  /*1a50*/  IMAD.WIDE.U32 R30, R7, c[0x0][0x1a0], R30 ;  /* 0x00006800071e7a25 */ /* 0x000fc800078e001e */
[----:B------:R-:W-:Y:S02]  /*1a60*/  @!P2 IMAD.IADD R9, R15, 0x1, R9 ;  /* 0x000000010f09a824 */ /* 0x000fe400078e0209 */
[----:B------:R-:W-:Y:S02]  /*1a70*/  @!P3 IMAD.IADD R3, R25, 0x1, R3 ;  /* 0x000000011903b824 */ /* 0x000fe400078e0203 */
[----:B------:R-:W-:Y:S01]  /*1a80*/  IMAD.IADD R201, R31, 0x1, R4 ;  /* 0x000000011fc97824 */ /* 0x000fe200078e0204 */
[----:B------:R-:W-:Y:S01]  /*1a90*/  @!P2 LEA.HI.X R23, R14, c[0x0][0x164], R9, 0x1, P4 ;  /* 0x000059000e17aa11 */ /* 0x000fe200020f0c09 */
[----:B------:R-:W-:Y:S01]  /*1aa0*/  IMAD.SHL.U32 R4, R2, 0x40, RZ ;  /* 0x0000004002047824 */ /* 0x000fe200078e00ff */
[----:B------:R-:W-:Y:S01]  /*1ab0*/  @!P3 LEA.HI.X R21, R24, c[0x0][0x164], R3, 0x1, P5 ;  /* 0x000059001815ba11 */ /* 0x000fe200028f0c03 */
[----:B------:R-:W-:Y:S01]  /*1ac0*/  IMAD.SHL.U32 R203, R203, 0x2, RZ ;  /* 0x00000002cbcb7824 */ /* 0x000fe200078e00ff */
[----:B------:R-:W-:Y:S01]  /*1ad0*/  @!P1 LEA R14, P4, R26, c[0x0][0x160], 0x1 ;  /* 0x000058001a0e9a11 */ /* 0x000fe200078808ff */
[----:B------:R-:W-:Y:S01]  /*1ae0*/  @!P1 IMAD.IADD R6, R27, 0x1, R6 ;  /* 0x000000011b069824 */ /* 0x000fe200078e0206 */
[----:B------:R-:W-:Y:S01]  /*1af0*/  IADD3 R3, R4, -0x40, RZ ;  /* 0xffffffc004037810 */ /* 0x000fe20007ffe0ff */
[----:B------:R-:W-:Y:S01]  /*1b00*/  IMAD R85, R207, c[0x0][0x198], RZ ;  /* 0x00006600cf557a24 */ /* 0x000fe200078e02ff */
[----:B------:R-:W-:Y:S01]  /*1b10*/  @!PT LDS RZ, [RZ] ;  /* 0x00000000fffff984 */ /* 0x000fe20000000800 */
[----:B------:R-:W-:Y:S01]  /*1b20*/  @!PT LDS RZ, [RZ] ;  /* 0x00000000fffff984 */ /* 0x000fe20000000800 */
[----:B------:R-:W-:Y:S01]  /*1b30*/  @!PT LDS RZ, [RZ] ;  /* 0x00000000fffff984 */ /* 0x000fe20000000800 */
[----:B------:R1:W-:Y:S01]  /*1b40*/  @!P2 LDGSTS.E.BYPASS.LTC128B.128 [R203], [R22.64] ;  /* 0x0000000016cbafae */ /* 0x0003e2000b901d4c */
[----:B------:R-:W-:Y:S01]  /*1b50*/  IMAD.WIDE.U32 R82, R206, c[0x0][0x198], R82 ;  /* 0x00006600ce527a25 */ /* 0x000fe200078e0052 */
[----:B------:R-:W-:-:S02]  /*1b60*/  @!P1 LEA.HI.X R15, R26, c[0x0][0x164], R6, 0x1, P4 ;  /* 0x000059001a0f9a11 */ /* 0x000fc400020f0c06 */
[----:B------:R1:W-:Y:S01]  /*1b70*/  @!P2 LDGSTS.E.BYPASS.LTC128B.128 [R203+0x2000], [R22.64+0x80] ;  /* 0x0200008016cbafae */ /* 0x0003e2000b901d4c */
[----:B------:R-:W-:Y:S01]  /*1b80*/  IMAD.IADD R11, R88, 0x1, -R3 ;  /* 0x00000001580b7824 */ /* 0x000fe200078e0a03 */
[----:B------:R-:W-:Y:S01]  /*1b90*/  LEA R200, P4, R30, c[0x0][0x170], 0x1 ;  /* 0x00005c001ec87a11 */ /* 0x000fe200078808ff */
[----:B------:R-:W-:Y:S01]  /*1ba0*/  IMAD R85, R206, c[0x0][0x19c], R85 ;  /* 0x00006700ce557a24 */ /* 0x000fe200078e0255 */
[----:B------:R1:W-:Y:S01]  /*1bb0*/  @!P2 LDGSTS.E.BYPASS.LTC128B.128 [R203+0x4000], [R22.64+0x100] ;  /* 0x0400010016cbafae */ /* 0x0003e2000b901d4c */
[----:B------:R-:W-:Y:S01]  /*1bc0*/  IMAD.MOV.U32 R6, RZ, RZ, c[0x0][0x198] ;  /* 0x00006600ff067624 */ /* 0x000fe200078e00ff */
[----:B------:R-:W-:Y:S01]  /*1bd0*/  LEA.HI.X R201, R30, c[0x0][0x174], R201, 0x1, P4 ;  /* 0x00005d001ec97a11 */ /* 0x000fe200020f0cc9 */
[----:B------:R-:W-:Y:S01]  /*1be0*/  IMAD.MOV.U32 R7, RZ, RZ, c[0x0][0x19c] ;  /* 0x00006700ff077624 */ /* 0x000fe200078e00ff */
[----:B------:R2:W-:Y:S01]  /*1bf0*/  @!P6 LDGSTS.E.BYPASS.LTC128B.128 [R203+0x800], [R18.64] ;  /* 0x0080000012cbefae */ /* 0x0005e2000b901d4c */
[-C--:B------:R-:W-:Y:S01]  /*1c00*/  ISETP.GE.AND P4, PT, R10, R11.reuse, PT ;  /* 0x0000000b0a00720c */ /* 0x080fe20003f86270 */
[----:B------:R-:W-:Y:S01]  /*1c10*/  IMAD.IADD R85, R83, 0x1, R85 ;  /* 0x0000000153557824 */ /* 0x000fe200078e0255 */
[----:B------:R-:W-:Y:S01]  /*1c20*/  ISETP.GE.AND P2, PT, R206, R11, PT ;  /* 0x0000000bce00720c */ /* 0x000fe20003f46270 */
[----:B------:R2:W-:Y:S01]  /*1c30*/  @!P6 LDGSTS.E.BYPASS.LTC128B.128 [R203+0x2800], [R18.64+0x80] ;  /* 0x0280008012cbefae */ /* 0x0005e2000b901d4c */
[----:B------:R-:W-:-:S02]  /*1c40*/  IMAD.SHL.U32 R5, R7, 0x20, RZ ;  /* 0x0000002007057824 */ /* 0x000fc400078e00ff */
[----:B------:R-:W-:Y:S01]  /*1c50*/  IMAD.SHL.U32 R13, R0, 0x40, RZ ;  /* 0x00000040000d7824 */ /* 0x000fe200078e00ff */
[----:B------:R2:W-:Y:S01]  /*1c60*/  @!P6 LDGSTS.E.BYPASS.LTC128B.128 [R203+0x4800], [R18.64+0x100] ;  /* 0x0480010012cbefae */ /* 0x0005e2000b901d4c */
[----:B------:R-:W-:-:S03]  /*1c70*/  ISETP.GE.AND P6, PT, R16, R11, PT ;  /* 0x0000000b1000720c */ /* 0x000fc60003fc6270 */
[----:B------:R3:W-:Y:S01]  /*1c80*/  @!P1 LDGSTS.E.BYPASS.LTC128B.128 [R203+0x1000], [R14.64] ;  /* 0x010000000ecb9fae */ /* 0x0007e2000b901d4c */
[----:B------:R-:W-:-:S03]  /*1c90*/  LOP3.LUT R13, R13, 0x1c0, RZ, 0xc0, !PT ;  /* 0x000001c00d0d7812 */ /* 0x000fc600078ec0ff */
[----:B------:R3:W-:Y:S01]  /*1ca0*/  @!P1 LDGSTS.E.BYPASS.LTC128B.128 [R203+0x3000], [R14.64+0x80] ;  /* 0x030000800ecb9fae */ /* 0x0007e2000b901d4c */
[----:B------:R-:W-:-:S03]  /*1cb0*/  @!P2 LEA R26, P5, R82, c[0x0][0x168], 0x1 ;  /* 0x00005a00521aaa11 */ /* 0x000fc600078a08ff */
[----:B------:R3:W-:Y:S01]  /*1cc0*/  @!P1 LDGSTS.E.BYPASS.LTC128B.128 [R203+0x5000], [R14.64+0x100] ;  /* 0x050001000ecb9fae */ /* 0x0007e2000b901d4c */
[----:B------:R-:W-:Y:S01]  /*1cd0*/  @!P2 LEA.HI.X R27, R82, c[0x0][0x16c], R85, 0x1, P5 ;  /* 0x00005b00521baa11 */ /* 0x000fe200028f0c55 */
[----:B-1----:R-:W-:Y:S02]  /*1ce0*/  IMAD.WIDE.U32 R22, R6, 0x20, RZ ;  /* 0x0000002006167825 */ /* 0x002fe400078e00ff */
[----:B------:R1:W-:Y:S04]  /*1cf0*/  @!P3 LDGSTS.E.BYPASS.LTC128B.128 [R203+0x1800], [R20.64] ;  /* 0x0180000014cbbfae */ /* 0x0003e8000b901d4c */
[----:B------:R1:W-:Y:S04]  /*1d00*/  @!P3 LDGSTS.E.BYPASS.LTC128B.128 [R203+0x3800], [R20.64+0x80] ;  /* 0x0380008014cbbfae */ /* 0x0003e8000b901d4c */
[----:B------:R1:W-:Y:S01]  /*1d10*/  @!P3 LDGSTS.E.BYPASS.LTC128B.128 [R203+0x5800], [R20.64+0x100] ;  /* 0x0580010014cbbfae */ /* 0x0003e2000b901d4c */
[----:B------:R-:W-:-:S02]  /*1d20*/  ISETP.GE.AND P3, PT, R12, R11, PT ;  /* 0x0000000b0c00720c */ /* 0x000fc40003f66270 */
[C---:B--2---:R-:W-:Y:S01]  /*1d30*/  @!P6 LEA R18, P1, R6.reuse, R82, 0x4 ;  /* 0x000000520612e211 */ /* 0x044fe200078220ff */
[----:B------:R2:W-:Y:S03]  /*1d40*/  @!P2 LDGSTS.E.BYPASS.LTC128B.128 [R203+0x6000], [R26.64] ;  /* 0x060000001acbafae */ /* 0x0005e6000b901d4c */
[----:B------:R-:W-:Y:S01]  /*1d50*/  @!P6 LEA.HI.X R9, R6, R85, R7, 0x4, P1 ;  /* 0x000000550609e211 */ /* 0x000fe200008f2407 */
[----:B------:R2:W-:Y:S01]  /*1d60*/  @!P2 LDGSTS.E.BYPASS.LTC128B.128 [R203+0x8000], [R26.64+0x80] ;  /* 0x080000801acbafae */ /* 0x0005e2000b901d4c */
[----:B------:R-:W-:-:S03]  /*1d70*/  @!P6 LEA R24, P5, R18, c[0x0][0x168], 0x1 ;  /* 0x00005a001218ea11 */ /* 0x000fc600078a08ff */
[----:B------:R2:W-:Y:S01]  /*1d80*/  @!P2 LDGSTS.E.BYPASS.LTC128B.128 [R203+0xa000], [R26.64+0x100] ;  /* 0x0a0001001acbafae */ /* 0x0005e2000b901d4c */
[----:B------:R-:W-:Y:S02]  /*1d90*/  @!P6 LEA.HI.X R25, R18, c[0x0][0x16c], R9, 0x1, P5 ;  /* 0x00005b001219ea11 */ /* 0x000fe400028f0c09 */
[----:B---3--:R-:W-:Y:S02]  /*1da0*/  @!P4 IADD3 R14, P1, R82, R22, RZ ;  /* 0x00000016520ec210 */ /* 0x008fe40007f3e0ff */
[----:B------:R-:W-:Y:S01]  /*1db0*/  LEA.HI R9, R8, R81, RZ, 0x4 ;  /* 0x0000005108097211 */ /* 0x000fe200078f20ff */
[----:B------:R3:W-:Y:S01]  /*1dc0*/  @!P6 LDGSTS.E.BYPASS.LTC128B.128 [R203+0x6800], [R24.64] ;  /* 0x0680000018cbefae */ /* 0x0007e2000b901d4c */
[----:B------:R-:W-:Y:S02]  /*1dd0*/  @!P4 IADD3.X R5, R85, R23, R5, P1, !PT ;  /* 0x000000175505c210 */ /* 0x000fe40000ffe405 */
[----:B------:R-:W-:Y:S01]  /*1de0*/  ISETP.GE.AND P1, PT, R12, R11, PT ;  /* 0x0000000b0c00720c */ /* 0x000fe20003f26270 */
[----:B------:R3:W-:Y:S01]  /*1df0*/  @!P6 LDGSTS.E.BYPASS.LTC128B.128 [R203+0x8800], [R24.64+0x80] ;  /* 0x0880008018cbefae */ /* 0x0007e2000b901d4c */
[----:B------:R-:W-:-:S02]  /*1e00*/  @!P4 LEA R22, P2, R14, c[0x0][0x168], 0x1 ;  /* 0x00005a000e16ca11 */ /* 0x000fc400078408ff */
[----:B------:R-:W-:Y:S01]  /*1e10*/  ISETP.GE.AND P5, PT, R16, R11, PT ;  /* 0x0000000b1000720c */ /* 0x000fe20003fa6270 */
[----:B------:R3:W-:Y:S01]  /*1e20*/  @!P6 LDGSTS.E.BYPASS.LTC128B.128 [R203+0xa800], [R24.64+0x100] ;  /* 0x0a80010018cbefae */ /* 0x0007e2000b901d4c */
[----:B------:R-:W-:Y:S01]  /*1e30*/  @!P4 LEA.HI.X R23, R14, c[0x0][0x16c], R5, 0x1, P2 ;  /* 0x00005b000e17ca11 */ /* 0x000fe200010f0c05 */
[----:B------:R-:W-:Y:S01]  /*1e40*/  IMAD.SHL.U32 R14, R206, 0x8, RZ ;  /* 0x00000008ce0e7824 */ /* 0x000fe200078e00ff */
[----:B------:R-:W-:Y:S02]  /*1e50*/  LOP3.LUT R16, R9, 0xfffffff0, RZ, 0xc0, !PT ;  /* 0xfffffff009107812 */ /* 0x000fe400078ec0ff */
[----:B------:R-:W-:Y:S01]  /*1e60*/  SHF.R.S32.HI R18, RZ, 0x4, R9 ;  /* 0x00000004ff127819 */ /* 0x000fe20000011409 */
[----:B------:R4:W-:Y:S01]  /*1e70*/  @!P4 LDGSTS.E.BYPASS.LTC128B.128 [R203+0x7000], [R22.64] ;  /* 0x0700000016cbcfae */ /* 0x0009e2000b901d4c */
[----:B------:R-:W-:Y:S01]  /*1e80*/  LOP3.LUT R14, R13, 0x8, R14, 0xf8, !PT ;  /* 0x000000080d0e7812 */ /* 0x000fe200078ef80e */
[----:B------:R-:W-:Y:S01]  /*1e90*/  @!P1 IMAD.MOV.U32 R84, RZ, RZ, R82 ;  /* 0x000000ffff549224 */ /* 0x000fe200078e0052 */
[----:B------:R-:W-:Y:S01]  /*1ea0*/  LEA.HI R5, R9, R18, RZ, 0x1 ;  /* 0x0000001209057211 */ /* 0x000fe200078f08ff */
[----:B------:R-:W-:Y:S01]  /*1eb0*/  @!P1 IMAD R12, R7, 0x30, RZ ;  /* 0x00000030070c9824 */ /* 0x000fe200078e02ff */
[----:B------:R4:W-:Y:S01]  /*1ec0*/  @!P4 LDGSTS.E.BYPASS.LTC128B.128 [R203+0x9000], [R22.64+0x80] ;  /* 0x0900008016cbcfae */ /* 0x0009e2000b901d4c */
[----:B-1----:R-:W-:Y:S01]  /*1ed0*/  @!P1 IMAD.WIDE.U32 R20, R6, 0x30, R84 ;  /* 0x0000003006149825 */ /* 0x002fe200078e0054 */
[----:B------:R-:W-:-:S02]  /*1ee0*/  LOP3.LUT R5, R5, 0xfffffffe, RZ, 0xc0, !PT ;  /* 0xfffffffe05057812 */ /* 0x000fc400078ec0ff */
[----:B------:R4:W-:Y:S01]  /*1ef0*/  @!P4 LDGSTS.E.BYPASS.LTC128B.128 [R203+0xb000], [R22.64+0x100] ;  /* 0x0b00010016cbcfae */ /* 0x0009e2000b901d4c */
[----:B------:R-:W-:Y:S01]  /*1f00*/  @!P1 IMAD.IADD R12, R21, 0x1, R12 ;  /* 0x00000001150c9824 */ /* 0x000fe200078e020c */
[----:B--2---:R-:W-:Y:S01]  /*1f10*/  @!P1 LEA R26, P2, R20, c[0x0][0x168], 0x1 ;  /* 0x00005a00141a9a11 */ /* 0x004fe200078408ff */
[----:B------:R-:W-:Y:S01]  /*1f20*/  IMAD.IADD R16, R81, 0x1, -R16 ;  /* 0x0000000151107824 */ /* 0x000fe200078e0a10 */
[----:B------:R-:W-:Y:S01]  /*1f30*/  SHF.R.U32.HI R13, RZ, 0x3, R13 ;  /* 0x00000003ff0d7819 */ /* 0x000fe2000001160d */
[----:B------:R-:W-:Y:S01]  /*1f40*/  IMAD.IADD R5, R18, 0x1, -R5 ;  /* 0x0000000112057824 */ /* 0x000fe200078e0a05 */
[----:B------:R-:W-:Y:S01]  /*1f50*/  @!P1 LEA.HI.X R27, R20, c[0x0][0x16c], R12, 0x1, P2 ;  /* 0x00005b00141b9a11 */ /* 0x000fe200010f0c0c */
[----:B------:R-:W-:Y:S01]  /*1f60*/  @!P3 IMAD.MOV.U32 R20, RZ, RZ, c[0x0][0x1a0] ;  /* 0x00006800ff14b624 */ /* 0x000fe200078e00ff */
[----:B------:R-:W-:Y:S02]  /*1f70*/  SHF.R.S32.HI R9, RZ, 0x1f, R16 ;  /* 0x0000001fff097819 */ /* 0x000fe40000011410 */
[----:B------:R-:W-:Y:S01]  /*1f80*/  LOP3.LUT R14, R14, R13, RZ, 0x3c, !PT ;  /* 0x0000000d0e0e7212 */ /* 0x000fe200078e3cff */
[----:B------:R3:W-:Y:S01]  /*1f90*/  @!P1 LDGSTS.E.BYPASS.LTC128B.128 [R203+0x7800], [R26.64] ;  /* 0x078000001acb9fae */ /* 0x0007e2000b901d4c */
[----:B------:R-:W-:Y:S01]  /*1fa0*/  LEA.HI R9, R9, R16, RZ, 0x3 ;  /* 0x0000001009097211 */ /* 0x000fe200078f18ff */
[----:B------:R-:W-:Y:S01]  /*1fb0*/  @!P3 IMAD.WIDE.U32 R20, R20, 0x60, R200 ;  /* 0x000000601414b825 */ /* 0x000fe200078e00c8 */
[-C--:B------:R-:W-:Y:S01]  /*1fc0*/  ISETP.GE.AND P4, PT, R10, R11.reuse, PT ;  /* 0x0000000b0a00720c */ /* 0x080fe20003f86270 */
[----:B------:R3:W-:Y:S01]  /*1fd0*/  @!P1 LDGSTS.E.BYPASS.LTC128B.128 [R203+0x9800], [R26.64+0x80] ;  /* 0x098000801acb9fae */ /* 0x0007e2000b901d4c */
[----:B------:R-:W-:Y:S01]  /*1fe0*/  LOP3.LUT R7, R9, 0xfffffff8, RZ, 0xc0, !PT ;  /* 0xfffffff809077812 */ /* 0x000fe200078ec0ff */
[C---:B------:R-:W-:Y:S01]  /*1ff0*/  IMAD R197, R5.reuse, 0x200, R14 ;  /* 0x0000020005c57824 */ /* 0x040fe200078e020e */
[----:B------:R-:W-:Y:S01]  /*2000*/  ISETP.GE.AND P6, PT, R206, R11, PT ;  /* 0x0000000bce00720c */ /* 0x000fe20003fc6270 */
[----:B------:R3:W-:Y:S01]  /*2010*/  @!P1 LDGSTS.E.BYPASS.LTC128B.128 [R203+0xb800], [R26.64+0x100] ;  /* 0x0b8001001acb9fae */ /* 0x0007e2000b901d4c */
[----:B------:R-:W-:Y:S01]  /*2020*/  IMAD.SHL.U32 R5, R5, 0x8, RZ ;  /* 0x0000000805057824 */ /* 0x000fe200078e00ff */
[----:B------:R-:W-:Y:S01]  /*2030*/  LEA.HI R8, R8, R81, RZ, 0x5 ;  /* 0x0000005108087211 */ /* 0x000fe200078f28ff */
[----:B------:R-:W-:Y:S01]  /*2040*/  IMAD.IADD R7, R16, 0x1, -R7 ;  /* 0x0000000110077824 */ /* 0x000fe200078e0a07 */
[----:B------:R-:W0:Y:S01]  /*2050*/  LDGDEPBAR ;  /* 0x00000000000079af */ /* 0x000e220000000000 */
[----:B------:R-:W-:Y:S01]  /*2060*/  IMAD.SHL.U32 R87, R9, 0x40, RZ ;  /* 0x0000004009577824 */ /* 0x000fe200078e00ff */
[----:B------:R-:W-:Y:S01]  /*2070*/  SHF.R.S32.HI R8, RZ, 0x5, R8 ;  /* 0x00000005ff087819 */ /* 0x000fe20000011408 */
[----:B------:R-:W-:-:S02]  /*2080*/  IMAD.SHL.U32 R12, R7, 0x40, RZ ;  /* 0x00000040070c7824 */ /* 0x000fc400078e00ff */
[----:B------:R-:W-:Y:S01]  /*2090*/  @!P4 IMAD.MOV.U32 R10, RZ, RZ, c[0x0][0x1a4] ;  /* 0x00006900ff0ac624 */ /* 0x000fe200078e00ff */
[----:B------:R-:W-:Y:S01]  /*20a0*/  LOP3.LUT R87, R87, 0xfffffe00, RZ, 0xc0, !PT ;  /* 0xfffffe0057577812 */ /* 0x000fe200078ec0ff */
[----:B------:R-:W-:Y:S01]  /*20b0*/  IMAD.SHL.U32 R197, R197, 0x2, RZ ;  /* 0x00000002c5c57824 */ /* 0x000fe200078e00ff */
[----:B------:R-:W-:Y:S01]  /*20c0*/  LOP3.LUT R12, R12, 0x1c0, RZ, 0xc0, !PT ;  /* 0x000001c00c0c7812 */ /* 0x000fe200078ec0ff */
[----:B------:R-:W-:Y:S02]  /*20d0*/  IMAD.SHL.U32 R81, R81, 0x2, RZ ;  /* 0x0000000251517824 */ /* 0x000fe400078e00ff */
[----:B------:R-:W-:Y:S01]  /*20e0*/  IMAD R9, R8, 0x400, R87 ;  /* 0x0000040008097824 */ /* 0x000fe200078e0257 */
[----:B------:R-:W-:Y:S01]  /*20f0*/  LOP3.LUT R86, R12, 0x8, R5, 0xf8, !PT ;  /* 0x000000080c567812 */ /* 0x000fe200078ef805 */
[----:B------:R-:W-:Y:S01]  /*2100*/  IMAD.MOV.U32 R5, RZ, RZ, 0x20 ;  /* 0x00000020ff057424 */ /* 0x000fe200078e00ff */
[----:B------:R-:W-:Y:S01]  /*2110*/  SHF.R.U32.HI R11, RZ, 0x3, R12 ;  /* 0x00000003ff0b7819 */ /* 0x000fe2000001160c */
[----:B------:R-:W-:Y:S01]  /*2120*/  @!P3 IMAD.MOV.U32 R12, RZ, RZ, c[0x0][0x1a4] ;  /* 0x00006900ff0cb624 */ /* 0x000fe200078e00ff */
[----:B------:R-:W-:Y:S01]  /*2130*/  IADD3 R195, R197, 0x6020, RZ ;  /* 0x00006020c5c37810 */ /* 0x000fe20007ffe0ff */
[----:B------:R-:W-:Y:S01]  /*2140*/  IMAD.WIDE.U32 R16, R5, c[0x0][0x1a0], RZ ;  /* 0x0000680005107a25 */ /* 0x000fe200078e00ff */
[----:B------:R-:W-:-:S02]  /*2150*/  LOP3.LUT R86, R86, R11, RZ, 0x3c, !PT ;  /* 0x0000000b56567212 */ /* 0x000fc400078e3cff */
[----:B------:R-:W-:Y:S01]  /*2160*/  LOP3.LUT R81, R81, 0x6, RZ, 0xc0, !PT ;  /* 0x0000000651517812 */ /* 0x000fe200078ec0ff */
[----:B------:R-:W-:Y:S01]  /*2170*/  @!P4 IMAD.MOV.U32 R11, RZ, RZ, c[0x0][0x1a0] ;  /* 0x00006800ff0bc624 */ /* 0x000fe200078e00ff */
[----:B------:R-:W-:Y:S01]  /*2180*/  @!P5 IADD3 R18, P2, R200, R16, RZ ;  /* 0x00000010c812d210 */ /* 0x000fe20007f5e0ff */
[----:B------:R-:W-:Y:S01]  /*2190*/  IMAD R14, R5, c[0x0][0x1a4], RZ ;  /* 0x00006900050e7a24 */ /* 0x000fe200078e02ff */
[----:B------:R-:W-:-:S04]  /*21a0*/  DEPBAR.LE SB0, 0x0 ;  /* 0x000080000000791a */ /* 0x000fc80000000000 */
[----:B------:R-:W-:Y:S01]  /*21b0*/  BAR.SYNC.DEFER_BLOCKING 0x0 ;  /* 0x0000000000007b1d */ /* 0x000fe20000010000 */
[----:B------:R-:W-:Y:S01]  /*21c0*/  @!P4 LEA R16, P1, R11, R200, 0x6 ;  /* 0x000000c80b10c211 */ /* 0x000fe200078230ff */
[----:B------:R-:W-:Y:S01]  /*21d0*/  @!P3 IMAD R12, R12, 0x60, RZ ;  /* 0x000000600c0cb824 */ /* 0x000fe200078e02ff */
[----:B------:R-:W-:Y:S01]  /*21e0*/  @!P5 IADD3.X R19, R201, R17, R14, P2, !PT ;  /* 0x00000011c913d210 */ /* 0x000fe200017fe40e */
[----:B------:R-:W-:Y:S01]  /*21f0*/  IMAD.IADD R198, R86, 0x1, R9 ;  /* 0x0000000156c67824 */ /* 0x000fe200078e0209 */
[----:B------:R-:W-:Y:S01]  /*2200*/  @!P4 LEA.HI.X R17, R11, R201, R10, 0x6, P1 ;  /* 0x000000c90b11c211 */ /* 0x000fe200008f340a */
[----:B------:R-:W-:Y:S02]  /*2210*/  @!P3 IMAD.IADD R13, R21, 0x1, R12 ;  /* 0x00000001150db824 */ /* 0x000fe400078e020c */
[----:B------:R-:W-:Y:S02]  /*2220*/  @!P3 IMAD.MOV.U32 R12, RZ, RZ, R20 ;  /* 0x000000ffff0cb224 */ /* 0x000fe400078e0014 */
[----:B------:R-:W-:-:S04]  /*2230*/  IMAD.SHL.U32 R198, R198, 0x2, RZ ;  /* 0x00000002c6c67824 */ /* 0x000fc800078e00ff */
[----:B------:R-:W-:Y:S01]  /*2240*/  R2P PR, R7, 0x6 ;  /* 0x0000000607007804 */ /* 0x000fe20000000000 */
[----:B------:R-:W-:-:S04]  /*2250*/  IMAD.MOV.U32 R7, RZ, RZ, 0x10 ;  /* 0x00000010ff077424 */ /* 0x000fc800078e00ff */
[----:B------:R-:W-:Y:S02]  /*2260*/  SEL R5, R5, 0xffffffe0, !P2 ;  /* 0xffffffe005057807 */ /* 0x000fe40005000000 */
[----:B------:R-:W-:Y:S02]  /*2270*/  SEL R7, R7, 0xfffffff0, !P1 ;  /* 0xfffffff007077807 */ /* 0x000fe40004800000 */
[----:B------:R-:W-:Y:S01]  /*2280*/  R2P PR, R0, 0x6 ;  /* 0x0000000600007804 */ /* 0x000fe20000000000 */
[----:B------:R-:W-:Y:S01]  /*2290*/  @P6 STS.128 [R203+0xc000], RZ ;  /* 0x00c000ffcb006388 */ /* 0x000fe20000000c00 */
[----:B------:R-:W-:Y:S01]  /*22a0*/  IADD3 R0, R197, 0x6000, RZ ;  /* 0x00006000c5007810 */ /* 0x000fe20007ffe0ff */
[--C-:B------:R-:W-:Y:S02]  /*22b0*/  IMAD R196, R7, 0x2, R198.reuse ;  /* 0x0000000207c47824 */ /* 0x100fe400078e02c6 */
[----:B------:R-:W-:Y:S01]  /*22c0*/  @P6 STS.128 [R203+0xe000], RZ ;  /* 0x00e000ffcb006388 */ /* 0x000fe20000000c00 */
[----:B------:R-:W-:-:S02]  /*22d0*/  IMAD R194, R5, 0x2, R198 ;  /* 0x0000000205c27824 */ /* 0x000fc400078e02c6 */
[----:B------:R-:W-:Y:S01]  /*22e0*/  IMAD R193, R5, 0x2, R196 ;  /* 0x0000000205c17824 */ /* 0x000fe200078e02c4 */
[----:B------:R-:W-:Y:S04]  /*22f0*/  @P6 STS.128 [R203+0x10000], RZ ;  /* 0x010000ffcb006388 */ /* 0x000fe80000000c00 */
[----:B------:R-:W-:Y:S01]  /*2300*/  @!PT LDS RZ, [RZ] ;  /* 0x00000000fffff984 */ /* 0x000fe20000000800 */
[----:B------:R-:W-:Y:S01]  /*2310*/  @!PT LDS RZ, [RZ] ;  /* 0x00000000fffff984 */ /* 0x000fe20000000800 */
[----:B------:R-:W-:Y:S01]  /*2320*/  @!PT LDS RZ, [RZ] ;  /* 0x00000000fffff984 */ /* 0x000fe20000000800 */
[----:B------:R1:W-:Y:S01]  /*2330*/  @!P6 LDGSTS.E.BYPASS.LTC128B.128 [R203+0xc000], [R200.64] ;  /* 0x0c000000c8cbefae */ /* 0x0003e2000b901d4c */
[----:B------:R-:W-:Y:S01]  /*2340*/  @P1 IADD3 R195, R0, -0x20, RZ ;  /* 0xffffffe000c31810 */ /* 0x000fe20007ffe0ff */
[----:B------:R-:W-:Y:S02]  /*2350*/  IMAD.MOV.U32 R0, RZ, RZ, 0x40 ;  /* 0x00000040ff007424 */ /* 0x000fe400078e00ff */
[----:B------:R1:W-:Y:S01]  /*2360*/  @!P6 LDGSTS.E.BYPASS.LTC128B.128 [R203+0xe000], [R200.64+0x80] ;  /* 0x0e000080c8cbefae */ /* 0x0003e2000b901d4c */
[----:B------:R-:W-:-:S02]  /*2370*/  IADD3 R187, R195, 0x800, RZ ;  /* 0x00000800c3bb7810 */ /* 0x000fc40007ffe0ff */
[----:B------:R-:W-:Y:S01]  /*2380*/  SEL R0, R0, 0xffffffc0, !P2 ;  /* 0xffffffc000007807 */ /* 0x000fe20005000000 */
[----:B------:R1:W-:Y:S01]  /*2390*/  @!P6 LDGSTS.E.BYPASS.LTC128B.128 [R203+0x10000], [R200.64+0x100] ;  /* 0x10000100c8cbefae */ /* 0x0003e2000b901d4c */
[C---:B------:R-:W-:Y:S02]  /*23a0*/  IADD3 R186, R195.reuse, 0x1000, RZ ;  /* 0x00001000c3ba7810 */ /* 0x040fe40007ffe0ff */
[----:B------:R-:W-:Y:S01]  /*23b0*/  IADD3 R185, R195, 0x1800, RZ ;  /* 0x00001800c3b97810 */ /* 0x000fe20007ffe0ff */
[----:B------:R-:W-:Y:S01]  /*23c0*/  @P5 STS.128 [R203+0xc800], RZ ;  /* 0x00c800ffcb005388 */ /* 0x000fe20000000c00 */
[----:B------:R-:W-:Y:S01]  /*23d0*/  IMAD.IADD R191, R197, 0x1, R0 ;  /* 0x00000001c5bf7824 */ /* 0x000fe200078e0200 */
[C---:B------:R-:W-:Y:S01]  /*23e0*/  IADD3 R183, R195.reuse, 0x2000, RZ ;  /* 0x00002000c3b77810 */ /* 0x040fe20007ffe0ff */
[----:B------:R-:W-:Y:S01]  /*23f0*/  IMAD.IADD R184, R0, 0x1, R195 ;  /* 0x0000000100b87824 */ /* 0x000fe200078e02c3 */
[----:B------:R-:W-:Y:S01]  /*2400*/  @P5 STS.128 [R203+0xe800], RZ ;  /* 0x00e800ffcb005388 */ /* 0x000fe20000000c00 */
[----:B------:R-:W-:Y:S01]  /*2410*/  IMAD R0, R2, 0x40, R81 ;  /* 0x0000004002007824 */ /* 0x000fe200078e0251 */
[----:B------:R-:W-:-:S02]  /*2420*/  IADD3 R182, R195, 0x2800, RZ ;  /* 0x00002800c3b67810 */ /* 0x000fc40007ffe0ff */
[----:B------:R-:W-:Y:S01]  /*2430*/  @P5 STS.128 [R203+0x10800], RZ ;  /* 0x010800ffcb005388 */ /* 0x000fe20000000c00 */
[C---:B------:R-:W-:Y:S02]  /*2440*/  IADD3 R181, R195.reuse, 0x3000, RZ ;  /* 0x00003000c3b57810 */ /* 0x040fe40007ffe0ff */
[C---:B------:R-:W-:Y:S01]  /*2450*/  IADD3 R180, R195.reuse, 0x3800, RZ ;  /* 0x00003800c3b47810 */ /* 0x040fe20007ffe0ff */
[----:B------:R-:W-:Y:S01]  /*2460*/  @!PT LDS RZ, [RZ] ;  /* 0x00000000fffff984 */ /* 0x000fe20000000800 */
[----:B------:R-:W-:Y:S01]  /*2470*/  @!PT LDS RZ, [RZ] ;  /* 0x00000000fffff984 */ /* 0x000fe20000000800 */
[----:B------:R-:W-:Y:S01]  /*2480*/  @!PT LDS RZ, [RZ] ;  /* 0x00000000fffff984 */ /* 0x000fe20000000800 */
[----:B------:R2:W-:Y:S01]  /*2490*/  @!P5 LDGSTS.E.BYPASS.LTC128B.128 [R203+0xc800], [R18.64] ;  /* 0x0c80000012cbdfae */ /* 0x0005e2000b901d4c */
[C---:B------:R-:W-:Y:S02]  /*24a0*/  IADD3 R179, R195.reuse, 0x4000, RZ ;  /* 0x00004000c3b37810 */ /* 0x040fe40007ffe0ff */
[C---:B------:R-:W-:Y:S01]  /*24b0*/  IADD3 R178, R195.reuse, 0x4800, RZ ;  /* 0x00004800c3b27810 */ /* 0x040fe20007ffe0ff */
[----:B------:R2:W-:Y:S01]  /*24c0*/  @!P5 LDGSTS.E.BYPASS.LTC128B.128 [R203+0xe800], [R18.64+0x80] ;  /* 0x0e80008012cbdfae */ /* 0x0005e2000b901d4c */
[C---:B------:R-:W-:Y:S02]  /*24d0*/  IADD3 R177, R195.reuse, 0x5000, RZ ;  /* 0x00005000c3b17810 */ /* 0x040fe40007ffe0ff */
[----:B------:R-:W-:Y:S01]  /*24e0*/  IADD3 R176, R195, 0x5800, RZ ;  /* 0x00005800c3b07810 */ /* 0x000fe20007ffe0ff */
[----:B------:R2:W-:Y:S04]  /*24f0*/  @!P5 LDGSTS.E.BYPASS.LTC128B.128 [R203+0x10800], [R18.64+0x100] ;  /* 0x1080010012cbdfae */ /* 0x0005e8000b901d4c */
[----:B------:R-:W-:Y:S04]  /*2500*/  @P4 STS.128 [R203+0xd000], RZ ;  /* 0x00d000ffcb004388 */ /* 0x000fe80000000c00 */
[----:B------:R-:W-:Y:S04]  /*2510*/  @P4 STS.128 [R203+0xf000], RZ ;  /* 0x00f000ffcb004388 */ /* 0x000fe80000000c00 */
[----:B------:R-:W-:Y:S04]  /*2520*/  @P4 STS.128 [R203+0x11000], RZ ;  /* 0x011000ffcb004388 */ /* 0x000fe80000000c00 */
[----:B------:R-:W-:Y:S01]  /*2530*/  @!PT LDS RZ, [RZ] ;  /* 0x00000000fffff984 */ /* 0x000fe20000000800 */
[----:B------:R-:W-:Y:S01]  /*2540*/  @!PT LDS RZ, [RZ] ;  /* 0x00000000fffff984 */ /* 0x000fe20000000800 */
[----:B------:R-:W-:Y:S01]  /*2550*/  @!PT LDS RZ, [RZ] ;  /* 0x00000000fffff984 */ /* 0x000fe20000000800 */
[----:B------:R2:W-:Y:S04]  /*2560*/  @!P4 LDGSTS.E.BYPASS.LTC128B.128 [R203+0xd000], [R16.64] ;  /* 0x0d00000010cbcfae */ /* 0x0005e8000b901d4c */
[----:B------:R2:W-:Y:S04]  /*2570*/  @!P4 LDGSTS.E.BYPASS.LTC128B.128 [R203+0xf000], [R16.64+0x80] ;  /* 0x0f00008010cbcfae */ /* 0x0005e8000b901d4c */
        /* <DEDUP_REMOVED lines=10> */
[----:B------:R-:W-:Y:S04]  /*2620*/  LDSM.16.M88.4 R40, [R198] ;  /* 0x00000000c628783b */ /* 0x000fe80000000200 */
[----:B----4-:R-:W3:Y:S04]  /*2630*/  LDSM.16.M88.4 R20, [R197+0x6800] ;  /* 0x00680000c514783b */ /* 0x010ee80000000200 */
[----:B------:R-:W4:Y:S04]  /*2640*/  LDSM.16.M88.4 R28, [R197+0x6000] ;  /* 0x00600000c51c783b */ /* 0x000f280000000200 */
[----:B------:R-:W2:Y:S04]  /*2650*/  LDSM.16.M88.4 R64, [R197+0x7000] ;  /* 0x00700000c540783b */ /* 0x000ea80000000200 */
[----:B------:R-:W2:Y:S04]  /*2660*/  LDSM.16.M88.4 R48, [R197+0x7800] ;  /* 0x00780000c530783b */ /* 0x000ea80000000200 */
[----:B------:R-:W-:Y:S04]  /*2670*/  LDSM.16.M88.4 R8, [R195+0x800] ;  /* 0x00080000c308783b */ /* 0x000fe80000000200 */
[----:B-1----:R-:W1:Y:S04]  /*2680*/  LDSM.16.M88.4 R12, [R196] ;  /* 0x00000000c40c783b */ /* 0x002e680000000200 */
[----:B------:R-:W1:Y:S04]  /*2690*/  LDSM.16.M88.4 R44, [R195] ;  /* 0x00000000c32c783b */ /* 0x000e680000000200 */
[----:B------:R-:W1:Y:S04]  /*26a0*/  LDSM.16.M88.4 R52, [R195+0x1000] ;  /* 0x00100000c334783b */ /* 0x000e680000000200 */
[----:B------:R-:W1:Y:S04]  /*26b0*/  LDSM.16.M88.4 R36, [R195+0x1800] ;  /* 0x00180000c324783b */ /* 0x000e680000000200 */
[----:B------:R-:W-:Y:S01]  /*26c0*/  LDSM.16.M88.4 R56, [R194] ;  /* 0x00000000c238783b */ /* 0x000fe20000000200 */
[C---:B---3--:R-:W-:Y:S03]  /*26d0*/  HMMA.16816.F32.BF16 R24, R40.reuse, R20, RZ ;  /* 0x000000142818723c */ /* 0x048fe600000418ff */
[----:B------:R-:W-:Y:S04]  /*26e0*/  LDSM.16.M88.4 R72, [R191+0x7800] ;  /* 0x00780000bf48783b */ /* 0x000fe80000000200 */
[----:B------:R-:W-:Y:S01]  /*26f0*/  LDSM.16.M88.4 R68, [R184] ;  /* 0x00000000b844783b */ /* 0x000fe20000000200 */
[C---:B------:R-:W-:Y:S03]  /*2700*/  HMMA.16816.F32.BF16 R20, R40.reuse, R22, RZ ;  /* 0x000000162814723c */ /* 0x040fe600000418ff */
[----:B------:R-:W-:Y:S04]  /*2710*/  LDSM.16.M88.4 R76, [R191+0x9000] ;  /* 0x00900000bf4c783b */ /* 0x000fe80000000200 */
[----:B------:R-:W0:Y:S01]  /*2720*/  LDGDEPBAR ;  /* 0x00000000000079af */ /* 0x000e220000000000 */
[C---:B----4-:R-:W-:Y:S08]  /*2730*/  HMMA.16816.F32.BF16 R32, R40.reuse, R28, RZ ;  /* 0x0000001c2820723c */ /* 0x050ff000000418ff */
[C---:B------:R-:W-:Y:S08]  /*2740*/  HMMA.16816.F32.BF16 R28, R40.reuse, R30, RZ ;  /* 0x0000001e281c723c */ /* 0x040ff000000418ff */
[C---:B--2---:R-:W-:Y:S08]  /*2750*/  HMMA.16816.F32.BF16 R16, R40.reuse, R64, RZ ;  /* 0x000000402810723c */ /* 0x044ff000000418ff */
[C---:B------:R-:W-:Y:S08]  /*2760*/  HMMA.16816.F32.BF16 R64, R40.reuse, R66, RZ ;  /* 0x000000422840723c */ /* 0x040ff000000418ff */
[C---:B------:R-:W-:Y:S08]  /*2770*/  HMMA.16816.F32.BF16 R60, R40.reuse, R48, RZ ;  /* 0x00000030283c723c */ /* 0x040ff000000418ff */
[----:B------:R-:W-:Y:S01]  /*2780*/  HMMA.16816.F32.BF16 R40, R40, R50, RZ ;  /* 0x000000322828723c */ /* 0x000fe200000418ff */
[----:B------:R-:W2:Y:S07]  /*2790*/  LDSM.16.M88.4 R48, [R191+0x6000] ;  /* 0x00600000bf30783b */ /* 0x000eae0000000200 */
[C---:B-1----:R-:W-:Y:S08]  /*27a0*/  HMMA.16816.F32.BF16 R24, R12.reuse, R8, R24 ;  /* 0x000000080c18723c */ /* 0x042ff00000041818 */
[C---:B------:R-:W-:Y:S01]  /*27b0*/  HMMA.16816.F32.BF16 R20, R12.reuse, R10, R20 ;  /* 0x0000000a0c14723c */ /* 0x040fe20000041814 */
[----:B------:R-:W1:Y:S07]  /*27c0*/  LDSM.16.M88.4 R8, [R191+0x7000] ;  /* 0x00700000bf08783b */ /* 0x000e6e0000000200 */
        /* <DEDUP_REMOVED lines=8> */
[----:B------:R-:W4:Y:S04]  /*2850*/  LDSM.16.M88.4 R36, [R193] ;  /* 0x00000000c124783b */ /* 0x000f280000000200 */
[----:B------:R-:W4:Y:S03]  /*2860*/  LDSM.16.M88.4 R12, [R184+0x1000] ;  /* 0x00100000b80c783b */ /* 0x000f260000000200 */
[C---:B--2---:R-:W-:Y:S08]  /*2870*/  HMMA.16816.F32.BF16 R32, R56.reuse, R48, R32 ;  /* 0x000000303820723c */ /* 0x044ff00000041820 */
[C---:B------:R-:W-:Y:S01]  /*2880*/  HMMA.16816.F32.BF16 R28, R56.reuse, R50, R28 ;  /* 0x00000032381c723c */ /* 0x040fe2000004181c */
[----:B------:R-:W2:Y:S07]  /*2890*/  LDSM.16.M88.4 R48, [R184+0x1800] ;  /* 0x00180000b830783b */ /* 0x000eae0000000200 */
[C---:B-1----:R-:W-:Y:S08]  /*28a0*/  HMMA.16816.F32.BF16 R16, R56.reuse, R8, R16 ;  /* 0x000000083810723c */ /* 0x042ff00000041810 */
[C---:B------:R-:W-:Y:S01]  /*28b0*/  HMMA.16816.F32.BF16 R64, R56.reuse, R10, R64 ;  /* 0x0000000a3840723c */ /* 0x040fe20000041840 */
[----:B------:R-:W-:Y:S07]  /*28c0*/  LDSM.16.M88.4 R8, [R198+0x2000] ;  /* 0x00200000c608783b */ /* 0x000fee0000000200 */
[C---:B---3--:R-:W-:Y:S08]  /*28d0*/  HMMA.16816.F32.BF16 R24, R56.reuse, R44, R24 ;  /* 0x0000002c3818723c */ /* 0x048ff00000041818 */
[C---:B------:R-:W-:Y:S01]  /*28e0*/  HMMA.16816.F32.BF16 R20, R56.reuse, R46, R20 ;  /* 0x0000002e3814723c */ /* 0x040fe20000041814 */
[----:B------:R-:W1:Y:S07]  /*28f0*/  LDSM.16.M88.4 R44, [R197+0x8000] ;  /* 0x00800000c52c783b */ /* 0x000e6e0000000200 */
[C---:B------:R-:W-:Y:S08]  /*2900*/  HMMA.16816.F32.BF16 R60, R56.reuse, R72, R60 ;  /* 0x00000048383c723c */ /* 0x040ff0000004183c */
[----:B------:R-:W-:Y:S01]  /*2910*/  HMMA.16816.F32.BF16 R56, R56, R74, R40 ;  /* 0x0000004a3838723c */ /* 0x000fe20000041828 */
[----:B------:R-:W3:Y:S04]  /*2920*/  LDSM.16.M88.4 R40, [R197+0x8800] ;  /* 0x00880000c528783b */ /* 0x000ee80000000200 */
[----:B------:R-:W-:Y:S03]  /*2930*/  LDSM.16.M88.4 R72, [R194+0x2000] ;  /* 0x00200000c248783b */ /* 0x000fe60000000200 */
        /* <DEDUP_REMOVED lines=9> */
[C---:B--2---:R-:W-:Y:S08]  /*29d0*/  HMMA.16816.F32.BF16 R60, R36.reuse, R48, R60 ;  /* 0x00000030243c723c */ /* 0x044ff0000004183c */
[----:B------:R-:W-:Y:S01]  /*29e0*/  HMMA.16816.F32.BF16 R56, R36, R50, R56 ;  /* 0x000000322438723c */ /* 0x000fe20000041838 */
[----:B------:R-:W2:Y:S04]  /*29f0*/  LDSM.16.M88.4 R36, [R196+0x2000] ;  /* 0x00200000c424783b */ /* 0x000ea80000000200 */
[----:B------:R-:W2:Y:S03]  /*2a00*/  LDSM.16.M88.4 R48, [R195+0x2800] ;  /* 0x00280000c330783b */ /* 0x000ea60000000200 */
[C---:B-1----:R-:W-:Y:S08]  /*2a10*/  HMMA.16816.F32.BF16 R32, R8.reuse, R44, R32 ;  /* 0x0000002c0820723c */ /* 0x042ff00000041820 */
[C---:B------:R-:W-:Y:S01]  /*2a20*/  HMMA.16816.F32.BF16 R28, R8.reuse, R46, R28 ;  /* 0x0000002e081c723c */ /* 0x040fe2000004181c */
[----:B------:R-:W1:Y:S07]  /*2a30*/  LDSM.16.M88.4 R44, [R195+0x3000] ;  /* 0x00300000c32c783b */ /* 0x000e6e0000000200 */
        /* <DEDUP_REMOVED lines=8> */
[----:B------:R-:W3:Y:S04]  /*2ac0*/  LDSM.16.M88.4 R8, [R191+0x8800] ;  /* 0x00880000bf08783b */ /* 0x000ee80000000200 */
[----:B------:R-:W3:Y:S03]  /*2ad0*/  LDSM.16.M88.4 R68, [R191+0x9800] ;  /* 0x00980000bf44783b */ /* 0x000ee60000000200 */
[C---:B--2---:R-:W-:Y:S08]  /*2ae0*/  HMMA.16816.F32.BF16 R32, R36.reuse, R52, R32 ;  /* 0x000000342420723c */ /* 0x044ff00000041820 */
[C---:B------:R-:W-:Y:S01]  /*2af0*/  HMMA.16816.F32.BF16 R28, R36.reuse, R54, R28 ;  /* 0x00000036241c723c */ /* 0x040fe2000004181c */
[----:B------:R-:W-:Y:S07]  /*2b00*/  LDSM.16.M88.4 R52, [R193+0x2000] ;  /* 0x00200000c134783b */ /* 0x000fee0000000200 */
[C---:B------:R-:W-:Y:S08]  /*2b10*/  HMMA.16816.F32.BF16 R24, R36.reuse, R48, R24 ;  /* 0x000000302418723c */ /* 0x040ff00000041818 */
[C---:B------:R-:W-:Y:S01]  /*2b20*/  HMMA.16816.F32.BF16 R20, R36.reuse, R50, R20 ;  /* 0x000000322414723c */ /* 0x040fe20000041814 */
[----:B------:R-:W2:Y:S07]  /*2b30*/  LDSM.16.M88.4 R48, [R184+0x2000] ;  /* 0x00200000b830783b */ /* 0x000eae0000000200 */
[C---:B-1----:R-:W-:Y:S08]  /*2b40*/  HMMA.16816.F32.BF16 R16, R36.reuse, R44, R16 ;  /* 0x0000002c2410723c */ /* 0x042ff00000041810 */
[C---:B------:R-:W-:Y:S01]  /*2b50*/  HMMA.16816.F32.BF16 R64, R36.reuse, R46, R64 ;  /* 0x0000002e2440723c */ /* 0x040fe20000041840 */
[----:B------:R-:W1:Y:S07]  /*2b60*/  LDSM.16.M88.4 R44, [R184+0x2800] ;  /* 0x00280000b82c783b */ /* 0x000e6e0000000200 */
[C---:B---3--:R-:W-:Y:S08]  /*2b70*/  HMMA.16816.F32.BF16 R60, R36.reuse, R40, R60 ;  /* 0x00000028243c723c */ /* 0x048ff0000004183c */
[----:B------:R-:W-:Y:S01]  /*2b80*/  HMMA.16816.F32.BF16 R56, R36, R42, R56 ;  /* 0x0000002a2438723c */ /* 0x000fe20000041838 */
[----:B------:R-:W3:Y:S04]  /*2b90*/  LDSM.16.M88.4 R40, [R184+0x3000] ;  /* 0x00300000b828783b */ /* 0x000ee80000000200 */
[----:B------:R-:W1:Y:S03]  /*2ba0*/  LDSM.16.M88.4 R36, [R184+0x3800] ;  /* 0x00380000b824783b */ /* 0x000e660000000200 */
[C---:B----4-:R-:W-:Y:S08]  /*2bb0*/  HMMA.16816.F32.BF16 R32, R72.reuse, R12, R32 ;  /* 0x0000000c4820723c */ /* 0x050ff00000041820 */
[C---:B------:R-:W-:Y:S01]  /*2bc0*/  HMMA.16816.F32.BF16 R28, R72.reuse, R14, R28 ;  /* 0x0000000e481c723c */ /* 0x040fe2000004181c */
[----:B------:R-:W-:Y:S07]  /*2bd0*/  LDSM.16.M88.4 R12, [R198+0x4000] ;  /* 0x00400000c60c783b */ /* 0x000fee0000000200 */
[C---:B------:R-:W-:Y:S08]  /*2be0*/  HMMA.16816.F32.BF16 R24, R72.reuse, R8, R24 ;  /* 0x000000084818723c */ /* 0x040ff00000041818 */
[C---:B------:R-:W-:Y:S01]  /*2bf0*/  HMMA.16816.F32.BF16 R20, R72.reuse, R10, R20 ;  /* 0x0000000a4814723c */ /* 0x040fe20000041814 */
[----:B------:R-:W4:Y:S07]  /*2c00*/  LDSM.16.M88.4 R8, [R197+0xa000] ;  /* 0x00a00000c508783b */ /* 0x000f2e0000000200 */
[C---:B------:R-:W-:Y:S08]  /*2c10*/  HMMA.16816.F32.BF16 R16, R72.reuse, R76, R16 ;  /* 0x0000004c4810723c */ /* 0x040ff00000041810 */
[C---:B------:R-:W-:Y:S08]  /*2c20*/  HMMA.16816.F32.BF16 R64, R72.reuse, R78, R64 ;  /* 0x0000004e4840723c */ /* 0x040ff00000041840 */
[C---:B------:R-:W-:Y:S08]  /*2c30*/  HMMA.16816.F32.BF16 R60, R72.reuse, R68, R60 ;  /* 0x00000044483c723c */ /* 0x040ff0000004183c */
[----:B------:R-:W-:Y:S01]  /*2c40*/  HMMA.16816.F32.BF16 R72, R72, R70, R56 ;  /* 0x000000464848723c */ /* 0x000fe20000041838 */
[----:B------:R-:W4:Y:S04]  /*2c50*/  LDSM.16.M88.4 R68, [R197+0xa800] ;  /* 0x00a80000c544783b */ /* 0x000f280000000200 */
        /* <DEDUP_REMOVED lines=13> */
[----:B------:R-:W1:Y:S03]  /*2d30*/  LDSM.16.M88.4 R36, [R195+0x5000] ;  /* 0x00500000c324783b */ /* 0x000e660000000200 */
[C---:B----4-:R-:W-:Y:S08]  /*2d40*/  HMMA.16816.F32.BF16 R32, R12.reuse, R8, R32 ;  /* 0x000000080c20723c */ /* 0x050ff00000041820 */
[C---:B------:R-:W-:Y:S01]  /*2d50*/  HMMA.16816.F32.BF16 R28, R12.reuse, R10, R28 ;  /* 0x0000000a0c1c723c */ /* 0x040fe2000004181c */
[----:B------:R-:W4:Y:S07]  /*2d60*/  LDSM.16.M88.4 R8, [R195+0x5800] ;  /* 0x00580000c308783b */ /* 0x000f2e0000000200 */
[C---:B------:R-:W-:Y:S08]  /*2d70*/  HMMA.16816.F32.BF16 R24, R12.reuse, R68, R24 ;  /* 0x000000440c18723c */ /* 0x040ff00000041818 */
[C---:B------:R-:W-:Y:S08]  /*2d80*/  HMMA.16816.F32.BF16 R20, R12.reuse, R70, R20 ;  /* 0x000000460c14723c */ /* 0x040ff00000041814 */
[C---:B------:R-:W-:Y:S08]  /*2d90*/  HMMA.16816.F32.BF16 R16, R12.reuse, R56, R16 ;  /* 0x000000380c10723c */ /* 0x040ff00000041810 */
[C---:B------:R-:W-:Y:S01]  /*2da0*/  HMMA.16816.F32.BF16 R64, R12.reuse, R58, R64 ;  /* 0x0000003a0c40723c */ /* 0x040fe20000041840 */
[----:B------:R-:W-:Y:S07]  /*2db0*/  LDSM.16.M88.4 R56, [R184+0x4000] ;  /* 0x00400000b838783b */ /* 0x000fee0000000200 */
[C---:B--2---:R-:W-:Y:S08]  /*2dc0*/  HMMA.16816.F32.BF16 R60, R12.reuse, R48, R60 ;  /* 0x000000300c3c723c */ /* 0x044ff0000004183c */
[----:B------:R-:W-:Y:S01]  /*2dd0*/  HMMA.16816.F32.BF16 R72, R12, R50, R72 ;  /* 0x000000320c48723c */ /* 0x000fe20000041848 */
[----:B------:R-:W-:Y:S04]  /*2de0*/  LDSM.16.M88.4 R12, [R191+0xa000] ;  /* 0x00a00000bf0c783b */ /* 0x000fe80000000200 */
[----:B------:R-:W-:Y:S03]  /*2df0*/  LDSM.16.M88.4 R48, [R191+0xb000] ;  /* 0x00b00000bf30783b */ /* 0x000fe60000000200 */
[C---:B-1----:R-:W-:Y:S08]  /*2e00*/  HMMA.16816.F32.BF16 R32, R44.reuse, R40, R32 ;  /* 0x000000282c20723c */ /* 0x042ff00000041820 */
[C---:B------:R-:W-:Y:S01]  /*2e10*/  HMMA.16816.F32.BF16 R28, R44.reuse, R42, R28 ;  /* 0x0000002a2c1c723c */ /* 0x040fe2000004181c */
[----:B------:R-:W1:Y:S07]  /*2e20*/  LDSM.16.M88.4 R40, [R194+0x4000] ;  /* 0x00400000c228783b */ /* 0x000e6e0000000200 */
[C---:B---3--:R-:W-:Y:S08]  /*2e30*/  HMMA.16816.F32.BF16 R24, R44.reuse, R52, R24 ;  /* 0x000000342c18723c */ /* 0x048ff00000041818 */
[C---:B------:R-:W-:Y:S01]  /*2e40*/  HMMA.16816.F32.BF16 R20, R44.reuse, R54, R20 ;  /* 0x000000362c14723c */ /* 0x040fe20000041814 */
[----:B------:R-:W2:Y:S07]  /*2e50*/  LDSM.16.M88.4 R52, [R191+0xa800] ;  /* 0x00a80000bf34783b */ /* 0x000eae0000000200 */
[C---:B------:R-:W-:Y:S08]  /*2e60*/  HMMA.16816.F32.BF16 R16, R44.reuse, R36, R16 ;  /* 0x000000242c10723c */ /* 0x040ff00000041810 */
[C---:B------:R-:W-:Y:S01]  /*2e70*/  HMMA.16816.F32.BF16 R64, R44.reuse, R38, R64 ;  /* 0x000000262c40723c */ /* 0x040fe20000041840 */
[----:B------:R-:W3:Y:S07]  /*2e80*/  LDSM.16.M88.4 R36, [R191+0xb800] ;  /* 0x00b80000bf24783b */ /* 0x000eee0000000200 */
[C---:B----4-:R-:W-:Y:S01]  /*2e90*/  HMMA.16816.F32.BF16 R68, R44.reuse, R8, R60 ;  /* 0x000000082c44723c */ /* 0x050fe2000004183c */
[----:B------:R-:W4:Y:S07]  /*2ea0*/  LDSM.16.M88.4 R60, [R193+0x4000] ;  /* 0x00400000c13c783b */ /* 0x000f2e0000000200 */
[----:B------:R-:W-:Y:S01]  /*2eb0*/  HMMA.16816.F32.BF16 R72, R44, R10, R72 ;  /* 0x0000000a2c48723c */ /* 0x000fe20000041848 */
[----:B------:R-:W4:Y:S06]  /*2ec0*/  LDSM.16.M88.4 R8, [R184+0x4800] ;  /* 0x00480000b808783b */ /* 0x000f2c0000000200 */
[----:B------:R-:W-:Y:S01]  /*2ed0*/  IADD3 R45, R0, -0x38, RZ ;  /* 0xffffffc8002d7810 */ /* 0x000fe20007ffe0ff */
[----:B-1----:R-:W-:Y:S03]  /*2ee0*/  HMMA.16816.F32.BF16 R32, R40, R12, R32 ;  /* 0x0000000c2820723c */ /* 0x002fe60000041820 */
[----:B------:R-:W-:-:S05]  /*2ef0*/  ISETP.GE.AND P3, PT, R45, R88, PT ;  /* 0x000000582d00720c */ /* 0x000fca0003f66270 */
[C---:B------:R-:W-:Y:S01]  /*2f00*/  HMMA.16816.F32.BF16 R28, R40.reuse, R14, R28 ;  /* 0x0000000e281c723c */ /* 0x040fe2000004181c */
[----:B------:R-:W1:Y:S07]  /*2f10*/  LDSM.16.M88.4 R12, [R184+0x5000] ;  /* 0x00500000b80c783b */ /* 0x000e6e0000000200 */
[C---:B--2---:R-:W-:Y:S08]  /*2f20*/  HMMA.16816.F32.BF16 R24, R40.reuse, R52, R24 ;  /* 0x000000342818723c */ /* 0x044ff00000041818 */
[C---:B---3--:R-:W-:Y:S08]  /*2f30*/  HMMA.16816.F32.BF16 R68, R40.reuse, R36, R68 ;  /* 0x000000242844723c */ /* 0x048ff00000041844 */
[----:B------:R-:W-:Y:S01]  /*2f40*/  HMMA.16816.F32.BF16 R72, R40, R38, R72 ;  /* 0x000000262848723c */ /* 0x000fe20000041848 */
[----:B------:R-:W2:Y:S01]  /*2f50*/  LDSM.16.M88.4 R36, [R184+0x5800] ;  /* 0x00580000b824783b */ /* 0x000ea20000000200 */
[----:B------:R-:W-:-:S06]  /*2f60*/  DEPBAR.LE SB0, 0x0 ;  /* 0x000080000000791a */ /* 0x000fcc0000000000 */
[C---:B------:R-:W-:Y:S08]  /*2f70*/  HMMA.16816.F32.BF16 R64, R40.reuse, R50, R64 ;  /* 0x000000322840723c */ /* 0x040ff00000041840 */
[----:B------:R-:W-:Y:S08]  /*2f80*/  HMMA.16816.F32.BF16 R20, R40, R54, R20 ;  /* 0x000000362814723c */ /* 0x000ff00000041814 */
[----:B----4-:R-:W-:Y:S08]  /*2f90*/  HMMA.16816.F32.BF16 R32, R60, R56, R32 ;  /* 0x000000383c20723c */ /* 0x010ff00000041820 */
[----:B------:R-:W-:Y:S07]  /*2fa0*/  HMMA.16816.F32.BF16 R16, R40, R48, R16 ;  /* 0x000000302810723c */ /* 0x000fee0000041810 */
[C---:B------:R-:W-:Y:S01]  /*2fb0*/  IADD3 R43, R0.reuse, -0x40, RZ ;  /* 0xffffffc0002b7810 */ /* 0x040fe20007ffe0ff */
[----:B------:R-:W-:Y:S01]  /*2fc0*/  HMMA.16816.F32.BF16 R28, R60, R58, R28 ;  /* 0x0000003a3c1c723c */ /* 0x000fe2000004181c */
[----:B------:R-:W-:-:S02]  /*2fd0*/  IADD3 R41, R0, -0x3f, RZ ;  /* 0xffffffc100297810 */ /* 0x000fc40007ffe0ff */
[-C--:B------:R-:W-:Y:S02]  /*2fe0*/  ISETP.GE.AND P5, PT, R43, R88.reuse, PT ;  /* 0x000000582b00720c */ /* 0x080fe40003fa6270 */
[----:B------:R-:W-:Y:S02]  /*2ff0*/  ISETP.GE.AND P4, PT, R41, R88, PT ;  /* 0x000000582900720c */ /* 0x000fe40003f86270 */
[C---:B------:R-:W-:Y:S01]  /*3000*/  IADD3 R41, R0.reuse, -0x30, RZ ;  /* 0xffffffd000297810 */ /* 0x040fe20007ffe0ff */
[----:B------:R-:W-:Y:S01]  /*3010*/  HMMA.16816.F32.BF16 R24, R60, R8, R24 ;  /* 0x000000083c18723c */ /* 0x000fe20000041818 */
[----:B------:R-:W-:Y:S02]  /*3020*/  IADD3 R43, R0, -0x37, RZ ;  /* 0xffffffc9002b7810 */ /* 0x000fe40007ffe0ff */
[----:B------:R-:W-:Y:S02]  /*3030*/  FSEL R34, R34, -INF , !P5 ;  /* 0xff80000022227808 */ /* 0x000fe40006800000 */
[----:B------:R-:W-:-:S02]  /*3040*/  FSEL R40, R32, -INF , !P5 ;  /* 0xff80000020287808 */ /* 0x000fc40006800000 */
[C---:B------:R-:W-:Y:S01]  /*3050*/  IADD3 R9, R0.reuse, -0x2f, RZ ;  /* 0xffffffd100097810 */ /* 0x040fe20007ffe0ff */
[C---:B-1----:R-:W-:Y:S01]  /*3060*/  HMMA.16816.F32.BF16 R64, R60.reuse, R14, R64 ;  /* 0x0000000e3c40723c */ /* 0x042fe20000041840 */
[-C--:B------:R-:W-:Y:S02]  /*3070*/  ISETP.GE.AND P1, PT, R41, R88.reuse, PT ;  /* 0x000000582900720c */ /* 0x080fe40003f26270 */
[----:B------:R-:W-:Y:S02]  /*3080*/  ISETP.GE.AND P6, PT, R9, R88, PT ;  /* 0x000000580900720c */ /* 0x000fe40003fc6270 */
[----:B------:R-:W-:Y:S02]  /*3090*/  IADD3 R9, R0, -0x27, RZ ;  /* 0xffffffd900097810 */ /* 0x000fe40007ffe0ff */
[----:B------:R-:W-:Y:S01]  /*30a0*/  FSEL R32, R35, -INF , !P4 ;  /* 0xff80000023207808 */ /* 0x000fe20006000000 */
[----:B------:R-:W-:Y:S01]  /*30b0*/  HMMA.16816.F32.BF16 R20, R60, R10, R20 ;  /* 0x0000000a3c14723c */ /* 0x000fe20000041814 */
[----:B------:R-:W-:-:S02]  /*30c0*/  FSEL R33, R33, -INF , !P4 ;  /* 0xff80000021217808 */ /* 0x000fc40006000000 */
[-C--:B------:R-:W-:Y:S02]  /*30d0*/  ISETP.GE.AND P2, PT, R43, R88.reuse, PT ;  /* 0x000000582b00720c */ /* 0x080fe40003f46270 */
[-C--:B------:R-:W-:Y:S02]  /*30e0*/  ISETP.GE.AND P4, PT, R9, R88.reuse, PT ;  /* 0x000000580900720c */ /* 0x080fe40003f86270 */
[C---:B------:R-:W-:Y:S01]  /*30f0*/  IADD3 R11, R0.reuse, -0x28, RZ ;  /* 0xffffffd8000b7810 */ /* 0x040fe20007ffe0ff */
[----:B------:R-:W-:Y:S01]  /*3100*/  HMMA.16816.F32.BF16 R16, R60, R12, R16 ;  /* 0x0000000c3c10723c */ /* 0x000fe20000041810 */
[C---:B------:R-:W-:Y:S02]  /*3110*/  IADD3 R15, R0.reuse, -0x18, RZ ;  /* 0xffffffe8000f7810 */ /* 0x040fe40007ffe0ff */
[----:B------:R-:W-:Y:S02]  /*3120*/  ISETP.GE.AND P5, PT, R11, R88, PT ;  /* 0x000000580b00720c */ /* 0x000fe40003fa6270 */
[----:B------:R-:W-:-:S02]  /*3130*/  IADD3 R11, R0, -0x20, RZ ;  /* 0xffffffe0000b7810 */ /* 0x000fc40007ffe0ff */
[----:B------:R-:W-:Y:S01]  /*3140*/  IADD3 R9, R0, -0x1f, RZ ;  /* 0xffffffe100097810 */ /* 0x000fe20007ffe0ff */
[C---:B--2---:R-:W-:Y:S01]  /*3150*/  HMMA.16816.F32.BF16 R68, R60.reuse, R36, R68 ;  /* 0x000000243c44723c */ /* 0x044fe20000041844 */
[----:B------:R-:W-:Y:S02]  /*3160*/  FSEL R30, R30, -INF , !P3 ;  /* 0xff8000001e1e7808 */ /* 0x000fe40005800000 */
[----:B------:R-:W-:Y:S02]  /*3170*/  FSEL R13, R28, -INF , !P3 ;  /* 0xff8000001c0d7808 */ /* 0x000fe40005800000 */
[----:B------:R-:W-:Y:S02]  /*3180*/  ISETP.GE.AND P3, PT, R11, R88, PT ;  /* 0x000000580b00720c */ /* 0x000fe40003f66270 */
[----:B------:R-:W-:Y:S01]  /*3190*/  FSEL R26, R26, -INF , !P1 ;  /* 0xff8000001a1a7808 */ /* 0x000fe20004800000 */
[----:B------:R-:W-:Y:S01]  /*31a0*/  HMMA.16816.F32.BF16 R72, R60, R38, R72 ;  /* 0x000000263c48723c */ /* 0x000fe20000041848 */
[----:B------:R-:W-:-:S02]  /*31b0*/  FSEL R11, R24, -INF , !P1 ;  /* 0xff800000180b7808 */ /* 0x000fc40004800000 */
[----:B------:R-:W-:Y:S02]  /*31c0*/  FSEL R28, R31, -INF , !P2 ;  /* 0xff8000001f1c7808 */ /* 0x000fe40005000000 */
[----:B------:R-:W-:Y:S02]  /*31d0*/  FSEL R29, R29, -INF , !P2 ;  /* 0xff8000001d1d7808 */ /* 0x000fe40005000000 */
[-C--:B------:R-:W-:Y:S02]  /*31e0*/  ISETP.GE.AND P1, PT, R15, R88.reuse, PT ;  /* 0x000000580f00720c */ /* 0x080fe40003f26270 */
[----:B------:R-:W-:Y:S02]  /*31f0*/  ISETP.GE.AND P2, PT, R9, R88, PT ;  /* 0x000000580900720c */ /* 0x000fe40003f46270 */
[C---:B------:R-:W-:Y:S02]  /*3200*/  IADD3 R9, R0.reuse, -0x17, RZ ;  /* 0xffffffe900097810 */ /* 0x040fe40007ffe0ff */
[----:B------:R-:W-:-:S02]  /*3210*/  IADD3 R15, R0, -0x10, RZ ;  /* 0xfffffff0000f7810 */ /* 0x000fc40007ffe0ff */
[----:B------:R-:W-:Y:S02]  /*3220*/  FSEL R164, R66, -INF , !P1 ;  /* 0xff80000042a47808 */ /* 0x000fe40004800000 */
[----:B------:R-:W-:Y:S02]  /*3230*/  FSEL R157, R64, -INF , !P1 ;  /* 0xff800000409d7808 */ /* 0x000fe40004800000 */
[----:B------:R-:W-:Y:S02]  /*3240*/  FSEL R12, R27, -INF , !P6 ;  /* 0xff8000001b0c7808 */ /* 0x000fe40007000000 */
[----:B------:R-:W-:Y:S02]  /*3250*/  FSEL R25, R25, -INF , !P6 ;  /* 0xff80000019197808 */ /* 0x000fe40007000000 */
[----:B------:R-:W-:Y:S02]  /*3260*/  ISETP.GT.AND P1, PT, R2, 0x1, PT ;  /* 0x000000010200780c */ /* 0x000fe40003f24270 */
[----:B------:R-:W-:-:S02]  /*3270*/  ISETP.GE.AND P6, PT, R9, R88, PT ;  /* 0x000000580900720c */ /* 0x000fc40003fc6270 */
[----:B------:R-:W-:Y:S02]  /*3280*/  FSEL R10, R22, -INF , !P5 ;  /* 0xff800000160a7808 */ /* 0x000fe40006800000 */
[----:B------:R-:W-:Y:S02]  /*3290*/  FSEL R9, R20, -INF , !P5 ;  /* 0xff80000014097808 */ /* 0x000fe40006800000 */
[----:B------:R-:W-:Y:S02]  /*32a0*/  ISETP.GE.AND P5, PT, R15, R88, PT ;  /* 0x000000580f00720c */ /* 0x000fe40003fa6270 */
[----:B------:R-:W-:Y:S02]  /*32b0*/  IADD3 R15, R0, -0xf, RZ ;  /* 0xfffffff1000f7810 */ /* 0x000fe40007ffe0ff */
[----:B------:R-:W-:Y:S02]  /*32c0*/  FSEL R8, R23, -INF , !P4 ;  /* 0xff80000017087808 */ /* 0x000fe40006000000 */
[----:B------:R-:W-:-:S02]  /*32d0*/  FSEL R21, R21, -INF , !P4 ;  /* 0xff80000015157808 */ /* 0x000fc40006000000 */
[----:B------:R-:W-:Y:S02]  /*32e0*/  ISETP.GE.AND P4, PT, R15, R88, PT ;  /* 0x000000580f00720c */ /* 0x000fe40003f86270 */
[C---:B------:R-:W-:Y:S02]  /*32f0*/  IADD3 R23, R0.reuse, -0x8, RZ ;  /* 0xfffffff800177810 */ /* 0x040fe40007ffe0ff */
[----:B------:R-:W-:Y:S01]  /*3300*/  IADD3 R15, R0, -0x7, RZ ;  /* 0xfffffff9000f7810 */ /* 0x000fe20007ffe0ff */
[----:B------:R-:W-:Y:S01]  /*3310*/  IMAD.IADD R0, R87, 0x1, R86 ;  /* 0x0000000157007824 */ /* 0x000fe200078e0256 */
[----:B------:R-:W-:Y:S02]  /*3320*/  FSEL R162, R18, -INF , !P3 ;  /* 0xff80000012a27808 */ /* 0x000fe40005800000 */
[----:B------:R-:W-:Y:S02]  /*3330*/  FSEL R165, R16, -INF , !P3 ;  /* 0xff80000010a57808 */ /* 0x000fe40005800000 */
[----:B------:R-:W-:-:S02]  /*3340*/  FSEL R172, R19, -INF , !P2 ;  /* 0xff80000013ac7808 */ /* 0x000fc40005000000 */
[----:B------:R-:W-:Y:S02]  /*3350*/  FSEL R159, R17, -INF , !P2 ;  /* 0xff800000119f7808 */ /* 0x000fe40005000000 */
[----:B------:R-:W-:Y:S02]  /*3360*/  FSEL R142, R71, -INF , !P4 ;  /* 0xff800000478e7808 */ /* 0x000fe40006000000 */
[----:B------:R-:W-:Y:S01]  /*3370*/  FSEL R167, R69, -INF , !P4 ;  /* 0xff80000045a77808 */ /* 0x000fe20006000000 */
[----:B------:R-:W-:Y:S01]  /*3380*/  BAR.SYNC.DEFER_BLOCKING 0x0 ;  /* 0x0000000000007b1d */ /* 0x000fe20000010000 */
[-C--:B------:R-:W-:Y:S02]  /*3390*/  ISETP.GE.AND P3, PT, R23, R88.reuse, PT ;  /* 0x000000581700720c */ /* 0x080fe40003f66270 */
[----:B------:R-:W-:Y:S02]  /*33a0*/  ISETP.GE.AND P2, PT, R15, R88, PT ;  /* 0x000000580f00720c */ /* 0x000fe40003f46270 */
[----:B------:R-:W-:-:S02]  /*33b0*/  @!P1 LEA R210, P4, R82, c[0x0][0x168], 0x1 ;  /* 0x00005a0052d29a11 */ /* 0x000fc400078808ff */
        /* <DEDUP_REMOVED lines=8> */
[----:B------:R-:W-:Y:S01]  /*3440*/  @!P1 LEA.HI.X R211, R82, c[0x0][0x16c], R85, 0x1, P4 ;  /* 0x00005b0052d39a11 */ /* 0x000fe200020f0c55 */
[----:B------:R-:W-:Y:S05]  /*3450*/  @!P1 BRA `(.L_x_3516) ;  /* 0x0000059000009947 */ /* 0x000fea0003800000 */
[----:B------:R-:W-:Y:S05]  /*3460*/  @!P0 BRA `(.L_x_3517) ;  /* 0x0000039000008947 */ /* 0x000fea0003800000 */
[----:B------:R-:W1:Y:S01]  /*3470*/  I2F.RP R19, R80 ;  /* 0x0000005000137306 */ /* 0x000e620000209400 */
[----:B------:R-:W-:Y:S02]  /*3480*/  IADD3 R18, R4, -0x80, RZ ;  /* 0xffffff8004127810 */ /* 0x000fe40007ffe0ff */
[----:B------:R-:W-:Y:S02]  /*3490*/  IABS R14, R3 ;  /* 0x00000003000e7213 */ /* 0x000fe40000000000 */
[----:B------:R-:W-:-:S02]  /*34a0*/  IABS R4, R18 ;  /* 0x0000001200047213 */ /* 0x000fc40000000000 */
[----:B------:R-:W-:Y:S02]  /*34b0*/  LOP3.LUT R3, R3, c[0x0][0x2d0], RZ, 0x3c, !PT ;  /* 0x0000b40003037a12 */ /* 0x000fe400078e3cff */
[----:B------:R-:W-:Y:S02]  /*34c0*/  LOP3.LUT R18, R18, c[0x0][0x2d0], RZ, 0x3c, !PT ;  /* 0x0000b40012127a12 */ /* 0x000fe400078e3cff */
        /* <DEDUP_REMOVED lines=13> */
[C---:B------:R-:W-:Y:S01]  /*35a0*/  IMAD R17, R80.reuse, R17, R14 ;  /* 0x0000001150117224 */ /* 0x040fe200078e020e */
[----:B------:R-:W-:Y:S01]  /*35b0*/  LOP3.LUT R14, RZ, c[0x0][0x2d0], RZ, 0x33, !PT ;  /* 0x0000b400ff0e7a12 */ /* 0x000fe200078e33ff */
        /* <DEDUP_REMOVED lines=36> */
.L_x_3517:
[----:B------:R-:W-:-:S04]  /*3800*/  LEA R4, -R6, RZ, 0x6 ;  /* 0x000000ff06047211 */ /* 0x000fc800078e31ff */
[----:B------:R-:W-:Y:S02]  /*3810*/  SHF.R.S32.HI R3, RZ, 0x1f, R4 ;  /* 0x0000001fff037819 */ /* 0x000fe40000011404 */
.L_x_3518:
[----:B------:R-:W-:Y:S01]  /*3820*/  IADD3 R82, P1, R4, R82, RZ ;  /* 0x0000005204527210 */ /* 0x000fe20007f3e0ff */
[----:B------:R-:W-:Y:S02]  /*3830*/  IMAD.MOV.U32 R17, RZ, RZ, 0x5 ;  /* 0x00000005ff117424 */ /* 0x000fe400078e00ff */
[----:B------:R-:W-:Y:S01]  /*3840*/  IMAD.SHL.U32 R15, R6, 0x20, RZ ;  /* 0x00000020060f7824 */ /* 0x000fe200078e00ff */
[----:B------:R-:W-:Y:S01]  /*3850*/  LEA R210, P2, R82, c[0x0][0x168], 0x1 ;  /* 0x00005a0052d27a11 */ /* 0x000fe200078408ff */
[----:B------:R-:W-:Y:S01]  /*3860*/  IMAD.X R3, R3, 0x1, R85, P1 ;  /* 0x0000000103037824 */ /* 0x000fe200008e0655 */
[----:B------:R-:W-:Y:S02]  /*3870*/  SHF.L.U64.HI R6, R6, R17, c[0x0][0x19c] ;  /* 0x0000670006067619 */ /* 0x000fe40000010211 */
[----:B------:R-:W-:Y:S02]  /*3880*/  IADD3 R16, P1, R15, R210, RZ ;  /* 0x000000d20f107210 */ /* 0x000fe40007f3e0ff */
[----:B------:R-:W-:-:S02]  /*3890*/  LEA.HI.X R211, R82, c[0x0][0x16c], R3, 0x1, P2 ;  /* 0x00005b0052d37a11 */ /* 0x000fc400010f0c03 */
[----:B------:R-:W-:-:S03]  /*38a0*/  IADD3 R14, P2, R15, R16, RZ ;  /* 0x000000100f0e7210 */ /* 0x000fc60007f5e0ff */
[C---:B------:R-:W-:Y:S01]  /*38b0*/  IMAD.X R17, R6.reuse, 0x1, R211, P1 ;  /* 0x0000000106117824 */ /* 0x040fe200008e06d3 */
[----:B------:R-:W-:Y:S01]  /*38c0*/  IADD3 R18, P1, R15, R14, RZ ;  /* 0x0000000e0f127210 */ /* 0x000fe20007f3e0ff */
[----:B------:R-:W-:Y:S01]  /*38d0*/  @!PT LDS RZ, [RZ] ;  /* 0x00000000fffff984 */ /* 0x000fe20000000800 */
[----:B------:R-:W-:Y:S01]  /*38e0*/  @!PT LDS RZ, [RZ] ;  /* 0x00000000fffff984 */ /* 0x000fe20000000800 */
[----:B------:R-:W-:Y:S01]  /*38f0*/  @!PT LDS RZ, [RZ] ;  /* 0x00000000fffff984 */ /* 0x000fe20000000800 */
[----:B------:R1:W-:Y:S02]  /*3900*/  LDGSTS.E.BYPASS.LTC128B.128 [R203+0x6000], [R210.64] ;  /* 0x06000000d2cb7fae */ /* 0x0003e4000b901d4c */
[C---:B------:R-:W-:Y:S02]  /*3910*/  IMAD.X R15, R6.reuse, 0x1, R17, P2 ;  /* 0x00000001060f7824 */ /* 0x040fe400010e0611 */
[----:B------:R1:W-:Y:S02]  /*3920*/  LDGSTS.E.BYPASS.LTC128B.128 [R203+0x8000], [R210.64+0x80] ;  /* 0x08000080d2cb7fae */ /* 0x0003e4000b901d4c */
[----:B------:R-:W-:Y:S02]  /*3930*/  IMAD.X R19, R6, 0x1, R15, P1 ;  /* 0x0000000106137824 */ /* 0x000fe400008e060f */
[----:B------:R1:W-:Y:S04]  /*3940*/  LDGSTS.E.BYPASS.LTC128B.128 [R203+0xa000], [R210.64+0x100] ;  /* 0x0a000100d2cb7fae */ /* 0x0003e8000b901d4c */
[----:B------:R1:W-:Y:S04]  /*3950*/  LDGSTS.E.BYPASS.LTC128B.128 [R203+0x6800], [R16.64] ;  /* 0x0680000010cb7fae */ /* 0x0003e8000b901d4c */
[----:B------:R1:W-:Y:S04]  /*3960*/  LDGSTS.E.BYPASS.LTC128B.128 [R203+0x8800], [R16.64+0x80] ;  /* 0x0880008010cb7fae */ /* 0x0003e8000b901d4c */
[----:B------:R1:W-:Y:S04]  /*3970*/  LDGSTS.E.BYPASS.LTC128B.128 [R203+0xa800], [R16.64+0x100] ;  /* 0x0a80010010cb7fae */ /* 0x0003e8000b901d4c */
[----:B------:R1:W-:Y:S04]  /*3980*/  LDGSTS.E.BYPASS.LTC128B.128 [R203+0x7000], [R14.64] ;  /* 0x070000000ecb7fae */ /* 0x0003e8000b901d4c */
[----:B------:R1:W-:Y:S04]  /*3990*/  LDGSTS.E.BYPASS.LTC128B.128 [R203+0x9000], [R14.64+0x80] ;  /* 0x090000800ecb7fae */ /* 0x0003e8000b901d4c */
[----:B------:R1:W-:Y:S04]  /*39a0*/  LDGSTS.E.BYPASS.LTC128B.128 [R203+0xb000], [R14.64+0x100] ;  /* 0x0b0001000ecb7fae */ /* 0x0003e8000b901d4c */
[----:B------:R1:W-:Y:S04]  /*39b0*/  LDGSTS.E.BYPASS.LTC128B.128 [R203+0x7800], [R18.64] ;  /* 0x0780000012cb7fae */ /* 0x0003e8000b901d4c */
[----:B------:R1:W-:Y:S04]  /*39c0*/  LDGSTS.E.BYPASS.LTC128B.128 [R203+0x9800], [R18.64+0x80] ;  /* 0x0980008012cb7fae */ /* 0x0003e8000b901d4c */
[----:B------:R1:W-:Y:S04]  /*39d0*/  LDGSTS.E.BYPASS.LTC128B.128 [R203+0xb800], [R18.64+0x100] ;  /* 0x0b80010012cb7fae */ /* 0x0003e8000b901d4c */
[----:B------:R-:W0:Y:S02]  /*39e0*/  LDGDEPBAR ;  /* 0x00000000000079af */ /* 0x000e240000000000 */
.L_x_3516:
[----:B------:R-:W-:Y:S02]  /*39f0*/  FMNMX.FTZ R6, R40, R33, !PT ;  /* 0x0000002128067209 */ /* 0x000fe40007810000 */
[----:B-1----:R-:W-:-:S02]  /*3a00*/  FMNMX.FTZ R17, R34, R32, !PT ;  /* 0x0000002022117209 */ /* 0x002fc40007810000 */
        /* <DEDUP_REMOVED lines=28> */
[----:B------:R-:W-:Y:S01]  /*3bd0*/  SHF.L.U32 R192, R0, 0x1, RZ ;  /* 0x0000000100c07819 */ /* 0x000fe200000006ff */
[----:B------:R-:W1:Y:S03]  /*3be0*/  SHFL.BFLY PT, R15, R6, 0x2, 0x1f ;  /* 0x0c401f00060f7f89 */ /* 0x000e6600000e0000 */
        /* <DEDUP_REMOVED lines=32> */
[----:B------:R-:W-:Y:S01]  /*3df0*/  ISETP.GE.AND P1, PT, R2, 0x2, PT ;  /* 0x000000020200780c */ /* 0x000fe20003f26270 */
[----:B------:R-:W-:Y:S01]  /*3e00*/  FFMA.FTZ R146, R29, c[0x0][0x23c], -R168 ;  /* 0x00008f001d927a23 */ /* 0x000fe200000108a8 */
[----:B------:R-:W-:Y:S01]  /*3e10*/  MUFU.EX2 R152, R152 ;  /* 0x0000009800987308 */ /* 0x000fe20000000800 */
[--C-:B------:R-:W-:Y:S01]  /*3e20*/  FFMA.FTZ R153, R34, c[0x0][0x23c], -R161.reuse ;  /* 0x00008f0022997a23 */ /* 0x100fe200000108a1 */
[----:B------:R-:W-:Y:S01]  /*3e30*/  LDSM.16.MT88.4 R136, [R190+0xc800] ;  /* 0x00c80000be88783b */ /* 0x000fe20000004200 */
[----:B------:R-:W-:-:S02]  /*3e40*/  FFMA.FTZ R154, R32, c[0x0][0x23c], -R161 ;  /* 0x00008f00209a7a23 */ /* 0x000fc400000108a1 */
[--C-:B------:R-:W-:Y:S01]  /*3e50*/  FFMA.FTZ R155, R30, c[0x0][0x23c], -R161.reuse ;  /* 0x00008f001e9b7a23 */ /* 0x100fe200000108a1 */
[----:B------:R-:W-:Y:S01]  /*3e60*/  LDSM.16.MT88.4 R32, [R189+0xc800] ;  /* 0x00c80000bd20783b */ /* 0x000fe20000004200 */
[--C-:B------:R-:W-:Y:S01]  /*3e70*/  FFMA.FTZ R148, R28, c[0x0][0x23c], -R161.reuse ;  /* 0x00008f001c947a23 */ /* 0x100fe200000108a1 */
[----:B------:R-:W2:Y:S01]  /*3e80*/  MUFU.EX2 R151, R151 ;  /* 0x0000009700977308 */ /* 0x000ea20000000800 */
[--C-:B------:R-:W-:Y:S01]  /*3e90*/  FFMA.FTZ R150, R11, c[0x0][0x23c], -R168.reuse ;  /* 0x00008f000b967a23 */ /* 0x100fe200000108a8 */
[----:B------:R-:W-:Y:S01]  /*3ea0*/  LDSM.16.MT88.4 R28, [R188+0xc800] ;  /* 0x00c80000bc1c783b */ /* 0x000fe20000004200 */
[--C-:B------:R-:W-:Y:S02]  /*3eb0*/  FFMA.FTZ R144, R9, c[0x0][0x23c], -R168.reuse ;  /* 0x00008f0009907a23 */ /* 0x100fe400000108a8 */
[--C-:B------:R-:W-:Y:S02]  /*3ec0*/  FFMA.FTZ R135, R10, c[0x0][0x23c], -R161.reuse ;  /* 0x00008f000a877a23 */ /* 0x100fe400000108a1 */
[----:B------:R-:W-:Y:S01]  /*3ed0*/  FFMA.FTZ R0, R8, c[0x0][0x23c], -R161 ;  /* 0x00008f0008007a23 */ /* 0x000fe200000108a1 */
[----:B------:R-:W-:Y:S01]  /*3ee0*/  MUFU.EX2 R149, R149 ;  /* 0x0000009500957308 */ /* 0x000fe20000000800 */
[----:B------:R-:W1:Y:S01]  /*3ef0*/  LDSM.16.MT88.4 R8, [R192+0xe800] ;  /* 0x00e80000c008783b */ /* 0x000e620000004200 */
[----:B------:R-:W-:-:S02]  /*3f00*/  FFMA.FTZ R145, R25, c[0x0][0x23c], -R168 ;  /* 0x00008f0019917a23 */ /* 0x000fc400000108a8 */
[--C-:B------:R-:W-:Y:S02]  /*3f10*/  FFMA.FTZ R133, R21, c[0x0][0x23c], -R168.reuse ;  /* 0x00008f0015857a23 */ /* 0x100fe400000108a8 */
[--C-:B------:R-:W-:Y:S01]  /*3f20*/  FFMA.FTZ R147, R26, c[0x0][0x23c], -R161.reuse ;  /* 0x00008f001a937a23 */ /* 0x100fe200000108a1 */
[----:B------:R-:W1:Y:S01]  /*3f30*/  LDSM.16.MT88.4 R20, [R192+0xc800] ;  /* 0x00c80000c014783b */ /* 0x000e620000004200 */
[----:B------:R-:W3:Y:S01]  /*3f40*/  MUFU.EX2 R146, R146 ;  /* 0x0000009200927308 */ /* 0x000ee20000000800 */
[----:B--2---:R-:W-:Y:S01]  /*3f50*/  F2FP.BF16.PACK_AB R116, R151, R152 ;  /* 0x000000989774723e */ /* 0x004fe200000010ff */
[----:B------:R-:W-:Y:S01]  /*3f60*/  FFMA.FTZ R134, R12, c[0x0][0x23c], -R161 ;  /* 0x00008f000c867a23 */ /* 0x000fe200000108a1 */
[----:B------:R-:W-:Y:S01]  /*3f70*/  LDSM.16.MT88.4 R24, [R190+0xe800] ;  /* 0x00e80000be18783b */ /* 0x000fe20000004200 */
[--C-:B------:R-:W-:Y:S02]  /*3f80*/  FFMA.FTZ R156, R165, c[0x0][0x23c], -R168.reuse ;  /* 0x00008f00a59c7a23 */ /* 0x100fe400000108a8 */
[--C-:B------:R-:W-:Y:S01]  /*3f90*/  FFMA.FTZ R158, R163, c[0x0][0x23c], -R168.reuse ;  /* 0x00008f00a39e7a23 */ /* 0x100fe200000108a8 */
[----:B------:R-:W2:Y:S01]  /*3fa0*/  LDSM.16.MT88.4 R12, [R188+0xe800] ;  /* 0x00e80000bc0c783b */ /* 0x000ea20000004200 */
[----:B------:R-:W-:Y:S01]  /*3fb0*/  MUFU.EX2 R153, R153 ;  /* 0x0000009900997308 */ /* 0x000fe20000000800 */
[----:B------:R-:W-:-:S02]  /*3fc0*/  FFMA.FTZ R159, R159, c[0x0][0x23c], -R168 ;  /* 0x00008f009f9f7a23 */ /* 0x000fc400000108a8 */
[--C-:B------:R-:W-:Y:S02]  /*3fd0*/  FFMA.FTZ R157, R157, c[0x0][0x23c], -R168.reuse ;  /* 0x00008f009d9d7a23 */ /* 0x100fe400000108a8 */
[--C-:B------:R-:W-:Y:S02]  /*3fe0*/  FFMA.FTZ R162, R162, c[0x0][0x23c], -R161.reuse ;  /* 0x00008f00a2a27a23 */ /* 0x100fe400000108a1 */
[--C-:B------:R-:W-:Y:S01]  /*3ff0*/  FFMA.FTZ R163, R172, c[0x0][0x23c], -R161.reuse ;  /* 0x00008f00aca37a23 */ /* 0x100fe200000108a1 */
[----:B------:R-:W4:Y:S01]  /*4000*/  MUFU.EX2 R154, R154 ;  /* 0x0000009a009a7308 */ /* 0x000f220000000800 */
[----:B---3--:R-:W-:Y:S01]  /*4010*/  F2FP.BF16.PACK_AB R118, R146, R149 ;  /* 0x000000959276723e */ /* 0x008fe200000010ff */
        /* <DEDUP_REMOVED lines=8> */
[----:B------:R-:W3:Y:S01]  /*40a0*/  MUFU.EX2 R148, R148 ;  /* 0x0000009400947308 */ /* 0x000ee20000000800 */
[----:B----4-:R-:W-:Y:S01]  /*40b0*/  F2FP.BF16.PACK_AB R117, R154, R153 ;  /* 0x000000999a75723e */ /* 0x010fe200000010ff */
        /* <DEDUP_REMOVED lines=199> */
[----:B------:R-:W-:Y:S01]  /*4d30*/  UMOV UR8, 0x5 ;  /* 0x0000000500087882 */ /* 0x000fe20000000000 */
[----:B------:R-:W-:Y:S01]  /*4d40*/  IMAD.MOV.U32 R133, RZ, RZ, R132 ;  /* 0x000000ffff857224 */ /* 0x000fe200078e0084 */
[----:B------:R-:W-:-:S02]  /*4d50*/  USHF.R.S32.HI UR5, URZ, 0x1f, UR4 ;  /* 0x0000001f3f057899 */ /* 0x000fc40008011404 */
[----:B------:R-:W-:Y:S01]  /*4d60*/  ULDC UR9, c[0x0][0x1a4] ;  /* 0x0000690000097ab9 */ /* 0x000fe20000000800 */
[----:B------:R-:W-:Y:S01]  /*4d70*/  MOV R213, UR4 ;  /* 0x0000000400d57c02 */ /* 0x000fe20008000f00 */
[----:B------:R-:W-:Y:S02]  /*4d80*/  USHF.L.U64.HI UR9, UR10, UR8, UR9 ;  /* 0x000000080a097299 */ /* 0x000fe40008010209 */
[----:B------:R-:W-:Y:S01]  /*4d90*/  MOV R212, UR5 ;  /* 0x0000000500d47c02 */ /* 0x000fe20008000f00 */
[----:B------:R-:W-:Y:S02]  /*4da0*/  USHF.L.U32 UR10, UR10, 0x5, URZ ;  /* 0x000000050a0a7899 */ /* 0x000fe4000800063f */
[----:B------:R-:W-:Y:S02]  /*4db0*/  ULDC UR4, c[0x0][0x19c] ;  /* 0x0000670000047ab9 */ /* 0x000fe40000000800 */
.L_x_3523:
        /* <DEDUP_REMOVED lines=59> */
[C---:B------:R-:W-:Y:S01]  /*5170*/  IMAD.WIDE.U32 R6, R4.reuse, c[0x0][0x188], R6 ;  /* 0x0000620004067a25 */ /* 0x040fe200078e0006 */
[----:B------:R-:W-:Y:S05]  /*5180*/  SHF.R.S32.HI R3, RZ, 0x1f, R4 ;  /* 0x0000001fff037819 */ /* 0x000fea0000011404 */
[----:B------:R-:W-:Y:S04]  /*5190*/  IMAD R3, R3, c[0x0][0x188], RZ ;  /* 0x0000620003037a24 */ /* 0x000fe800078e02ff */
[----:B------:R-:W-:Y:S04]  /*51a0*/  IMAD R3, R4, c[0x0][0x18c], R3 ;  /* 0x0000630004037a24 */ /* 0x000fe800078e0203 */
[----:B------:R-:W-:Y:S02]  /*51b0*/  IMAD.IADD R3, R7, 0x1, R3 ;  /* 0x0000000107037824 */ /* 0x000fe400078e0203 */
.L_x_3520:
[C---:B------:R-:W-:Y:S04]  /*51c0*/  LEA R200, P1, R6.reuse, R200, 0x1 ;  /* 0x000000c806c87211 */ /* 0x040fe800078208ff */
[----:B------:R-:W-:Y:S02]  /*51d0*/  LEA.HI.X R201, R6, R201, R3, 0x1, P1 ;  /* 0x000000c906c97211 */ /* 0x000fe400008f0c03 */
[----:B------:R-:W-:Y:S03]  /*51e0*/  IADD3 R218, P1, R200, UR10, RZ ;  /* 0x0000000ac8da7c10 */ /* 0x000fe6000ff3e0ff */
[----:B------:R-:W-:Y:S01]  /*51f0*/  @!PT LDS RZ, [RZ] ;  /* 0x00000000fffff984 */ /* 0x000fe20000000800 */
[----:B------:R-:W-:Y:S01]  /*5200*/  @!PT LDS RZ, [RZ] ;  /* 0x00000000fffff984 */ /* 0x000fe20000000800 */
[----:B------:R-:W-:Y:S01]  /*5210*/  @!PT LDS RZ, [RZ] ;  /* 0x00000000fffff984 */ /* 0x000fe20000000800 */
[----:B------:R1:W-:Y:S01]  /*5220*/  LDGSTS.E.BYPASS.LTC128B.128 [R203+0xc000], [R200.64] ;  /* 0x0c000000c8cb7fae */ /* 0x0003e2000b901d4c */
[----:B------:R-:W-:Y:S02]  /*5230*/  IADD3.X R219, R201, UR9, RZ, P1, !PT ;  /* 0x00000009c9db7c10 */ /* 0x000fe40008ffe4ff */
[----:B------:R-:W-:Y:S01]  /*5240*/  IADD3 R134, P1, R218, UR10, RZ ;  /* 0x0000000ada867c10 */ /* 0x000fe2000ff3e0ff */
[----:B------:R1:W-:Y:S03]  /*5250*/  LDGSTS.E.BYPASS.LTC128B.128 [R203+0xe000], [R200.64+0x80] ;  /* 0x0e000080c8cb7fae */ /* 0x0003e6000b901d4c */
[----:B------:R-:W-:Y:S01]  /*5260*/  IADD3.X R135, R219, UR9, RZ, P1, !PT ;  /* 0x00000009db877c10 */ /* 0x000fe20008ffe4ff */
[----:B------:R1:W-:Y:S01]  /*5270*/  LDGSTS.E.BYPASS.LTC128B.128 [R203+0x10000], [R200.64+0x100] ;  /* 0x10000100c8cb7fae */ /* 0x0003e2000b901d4c */
[----:B------:R-:W-:Y:S03]  /*5280*/  IADD3 R2, P1, R134, UR10, RZ ;  /* 0x0000000a86027c10 */ /* 0x000fe6000ff3e0ff */
[----:B------:R1:W-:Y:S01]  /*5290*/  LDGSTS.E.BYPASS.LTC128B.128 [R203+0xc800], [R218.64] ;  /* 0x0c800000dacb7fae */ /* 0x0003e2000b901d4c */
[----:B------:R-:W-:Y:S02]  /*52a0*/  IADD3.X R3, R135, UR9, RZ, P1, !PT ;  /* 0x0000000987037c10 */ /* 0x000fe40008ffe4ff */
[----:B------:R-:W-:Y:S01]  /*52b0*/  ISETP.GE.AND P1, PT, R214, 0x1, PT ;  /* 0x00000001d600780c */ /* 0x000fe20003f26270 */
        /* <DEDUP_REMOVED lines=8> */
[----:B------:R-:W-:Y:S04]  /*5340*/  LDSM.16.M88.4 R136, [R198] ;  /* 0x00000000c688783b */ /* 0x000fe80000000200 */
[----:B------:R-:W2:Y:S04]  /*5350*/  LDSM.16.M88.4 R140, [R197+0x6000] ;  /* 0x00600000c58c783b */ /* 0x000ea80000000200 */
[----:B------:R-:W3:Y:S04]  /*5360*/  LDSM.16.M88.4 R144, [R197+0x6800] ;  /* 0x00680000c590783b */ /* 0x000ee80000000200 */
[----:B------:R-:W4:Y:S04]  /*5370*/  LDSM.16.M88.4 R148, [R197+0x7000] ;  /* 0x00700000c594783b */ /* 0x000f280000000200 */
[----:B------:R-:W0:Y:S04]  /*5380*/  LDGDEPBAR ;  /* 0x00000000000079af */ /* 0x000e280000000000 */
[----:B------:R-:W5:Y:S04]  /*5390*/  LDSM.16.M88.4 R152, [R197+0x7800] ;  /* 0x00780000c598783b */ /* 0x000f680000000200 */
[----:B------:R-:W-:Y:S04]  /*53a0*/  LDSM.16.M88.4 R156, [R196] ;  /* 0x00000000c49c783b */ /* 0x000fe80000000200 */
[----:B------:R-:W1:Y:S04]  /*53b0*/  LDSM.16.M88.4 R160, [R195] ;  /* 0x00000000c3a0783b */ /* 0x000e680000000200 */
[----:B------:R-:W1:Y:S04]  /*53c0*/  LDSM.16.M88.4 R164, [R187] ;  /* 0x00000000bba4783b */ /* 0x000e680000000200 */
[----:B------:R-:W1:Y:S04]  /*53d0*/  LDSM.16.M88.4 R168, [R186] ;  /* 0x00000000baa8783b */ /* 0x000e680000000200 */
[----:B------:R-:W1:Y:S01]  /*53e0*/  LDSM.16.M88.4 R172, [R185] ;  /* 0x00000000b9ac783b */ /* 0x000e620000000200 */
[C---:B--2---:R-:W-:Y:S08]  /*53f0*/  HMMA.16816.F32.BF16 R4, R136.reuse, R140, RZ ;  /* 0x0000008c8804723c */ /* 0x044ff000000418ff */
[C---:B------:R-:W-:Y:S01]  /*5400*/  HMMA.16816.F32.BF16 R8, R136.reuse, R142, RZ ;  /* 0x0000008e8808723c */ /* 0x040fe200000418ff */
[----:B------:R-:W-:Y:S07]  /*5410*/  LDSM.16.M88.4 R140, [R194] ;  /* 0x00000000c28c783b */ /* 0x000fee0000000200 */
[C---:B---3--:R-:W-:Y:S08]  /*5420*/  HMMA.16816.F32.BF16 R12, R136.reuse, R144, RZ ;  /* 0x00000090880c723c */ /* 0x048ff000000418ff */
[C---:B------:R-:W-:Y:S01]  /*5430*/  HMMA.16816.F32.BF16 R16, R136.reuse, R146, RZ ;  /* 0x000000928810723c */ /* 0x040fe200000418ff */
[----:B------:R-:W2:Y:S07]  /*5440*/  LDSM.16.M88.4 R144, [R191+0x6000] ;  /* 0x00600000bf90783b */ /* 0x000eae0000000200 */
[C---:B----4-:R-:W-:Y:S08]  /*5450*/  HMMA.16816.F32.BF16 R20, R136.reuse, R148, RZ ;  /* 0x000000948814723c */ /* 0x050ff000000418ff */
[C---:B------:R-:W-:Y:S01]  /*5460*/  HMMA.16816.F32.BF16 R24, R136.reuse, R150, RZ ;  /* 0x000000968818723c */ /* 0x040fe200000418ff */
[----:B------:R-:W3:Y:S07]  /*5470*/  LDSM.16.M88.4 R148, [R191+0x6800] ;  /* 0x00680000bf94783b */ /* 0x000eee0000000200 */
[C---:B-----5:R-:W-:Y:S08]  /*5480*/  HMMA.16816.F32.BF16 R28, R136.reuse, R152, RZ ;  /* 0x00000098881c723c */ /* 0x060ff000000418ff */
[----:B------:R-:W-:Y:S01]  /*5490*/  HMMA.16816.F32.BF16 R32, R136, R154, RZ ;  /* 0x0000009a8820723c */ /* 0x000fe200000418ff */
[----:B------:R-:W4:Y:S04]  /*54a0*/  LDSM.16.M88.4 R136, [R191+0x7000] ;  /* 0x00700000bf88783b */ /* 0x000f280000000200 */
[----:B------:R-:W5:Y:S03]  /*54b0*/  LDSM.16.M88.4 R152, [R191+0x7800] ;  /* 0x00780000bf98783b */ /* 0x000f660000000200 */
[C---:B-1----:R-:W-:Y:S08]  /*54c0*/  HMMA.16816.F32.BF16 R4, R156.reuse, R160, R4 ;  /* 0x000000a09c04723c */ /* 0x042ff00000041804 */
[C---:B------:R-:W-:Y:S01]  /*54d0*/  HMMA.16816.F32.BF16 R8, R156.reuse, R162, R8 ;  /* 0x000000a29c08723c */ /* 0x040fe20000041808 */
[----:B------:R-:W-:Y:S07]  /*54e0*/  LDSM.16.M88.4 R160, [R193] ;  /* 0x00000000c1a0783b */ /* 0x000fee0000000200 */
[C---:B------:R-:W-:Y:S08]  /*54f0*/  HMMA.16816.F32.BF16 R12, R156.reuse, R164, R12 ;  /* 0x000000a49c0c723c */ /* 0x040ff0000004180c */
[C---:B------:R-:W-:Y:S01]  /*5500*/  HMMA.16816.F32.BF16 R16, R156.reuse, R166, R16 ;  /* 0x000000a69c10723c */ /* 0x040fe20000041810 */
[----:B------:R-:W1:Y:S07]  /*5510*/  LDSM.16.M88.4 R164, [R184] ;  /* 0x00000000b8a4783b */ /* 0x000e6e0000000200 */
[C---:B------:R-:W-:Y:S08]  /*5520*/  HMMA.16816.F32.BF16 R20, R156.reuse, R168, R20 ;  /* 0x000000a89c14723c */ /* 0x040ff00000041814 */
[C---:B------:R-:W-:Y:S01]  /*5530*/  HMMA.16816.F32.BF16 R24, R156.reuse, R170, R24 ;  /* 0x000000aa9c18723c */ /* 0x040fe20000041818 */
[----:B------:R-:W1:Y:S07]  /*5540*/  LDSM.16.M88.4 R168, [R184+0x800] ;  /* 0x00080000b8a8783b */ /* 0x000e6e0000000200 */
[C---:B------:R-:W-:Y:S08]  /*5550*/  HMMA.16816.F32.BF16 R28, R156.reuse, R172, R28 ;  /* 0x000000ac9c1c723c */ /* 0x040ff0000004181c */
[----:B------:R-:W-:Y:S01]  /*5560*/  HMMA.16816.F32.BF16 R32, R156, R174, R32 ;  /* 0x000000ae9c20723c */ /* 0x000fe20000041820 */
[----:B------:R-:W1:Y:S04]  /*5570*/  LDSM.16.M88.4 R156, [R184+0x1000] ;  /* 0x00100000b89c783b */ /* 0x000e680000000200 */
[----:B------:R-:W1:Y:S03]  /*5580*/  LDSM.16.M88.4 R172, [R184+0x1800] ;  /* 0x00180000b8ac783b */ /* 0x000e660000000200 */
[C---:B--2---:R-:W-:Y:S08]  /*5590*/  HMMA.16816.F32.BF16 R4, R140.reuse, R144, R4 ;  /* 0x000000908c04723c */ /* 0x044ff00000041804 */
[C---:B------:R-:W-:Y:S01]  /*55a0*/  HMMA.16816.F32.BF16 R8, R140.reuse, R146, R8 ;  /* 0x000000928c08723c */ /* 0x040fe20000041808 */
[----:B------:R-:W-:Y:S07]  /*55b0*/  LDSM.16.M88.4 R144, [R197+0x8000] ;  /* 0x00800000c590783b */ /* 0x000fee0000000200 */
[C---:B---3--:R-:W-:Y:S08]  /*55c0*/  HMMA.16816.F32.BF16 R12, R140.reuse, R148, R12 ;  /* 0x000000948c0c723c */ /* 0x048ff0000004180c */
[C---:B------:R-:W-:Y:S01]  /*55d0*/  HMMA.16816.F32.BF16 R16, R140.reuse, R150, R16 ;  /* 0x000000968c10723c */ /* 0x040fe20000041810 */
[----:B------:R-:W-:Y:S07]  /*55e0*/  LDSM.16.M88.4 R148, [R197+0x8800] ;  /* 0x00880000c594783b */ /* 0x000fee0000000200 */
[C---:B----4-:R-:W-:Y:S08]  /*55f0*/  HMMA.16816.F32.BF16 R20, R140.reuse, R136, R20 ;  /* 0x000000888c14723c */ /* 0x050ff00000041814 */
[C---:B------:R-:W-:Y:S01]  /*5600*/  HMMA.16816.F32.BF16 R24, R140.reuse, R138, R24 ;  /* 0x0000008a8c18723c */ /* 0x040fe20000041818 */
[----:B------:R-:W2:Y:S07]  /*5610*/  LDSM.16.M88.4 R136, [R198+0x2000] ;  /* 0x00200000c688783b */ /* 0x000eae0000000200 */
[C---:B-----5:R-:W-:Y:S08]  /*5620*/  HMMA.16816.F32.BF16 R28, R140.reuse, R152, R28 ;  /* 0x000000988c1c723c */ /* 0x060ff0000004181c */
[----:B------:R-:W-:Y:S01]  /*5630*/  HMMA.16816.F32.BF16 R32, R140, R154, R32 ;  /* 0x0000009a8c20723c */ /* 0x000fe20000041820 */
[----:B------:R-:W3:Y:S04]  /*5640*/  LDSM.16.M88.4 R140, [R197+0x9000] ;  /* 0x00900000c58c783b */ /* 0x000ee80000000200 */
[----:B------:R-:W4:Y:S03]  /*5650*/  LDSM.16.M88.4 R152, [R197+0x9800] ;  /* 0x00980000c598783b */ /* 0x000f260000000200 */
[C---:B-1----:R-:W-:Y:S08]  /*5660*/  HMMA.16816.F32.BF16 R4, R160.reuse, R164, R4 ;  /* 0x000000a4a004723c */ /* 0x042ff00000041804 */
[C---:B------:R-:W-:Y:S01]  /*5670*/  HMMA.16816.F32.BF16 R8, R160.reuse, R166, R8 ;  /* 0x000000a6a008723c */ /* 0x040fe20000041808 */
[----:B------:R-:W-:Y:S07]  /*5680*/  LDSM.16.M88.4 R164, [R183] ;  /* 0x00000000b7a4783b */ /* 0x000fee0000000200 */
[C---:B------:R-:W-:Y:S08]  /*5690*/  HMMA.16816.F32.BF16 R12, R160.reuse, R168, R12 ;  /* 0x000000a8a00c723c */ /* 0x040ff0000004180c */
[C---:B------:R-:W-:Y:S01]  /*56a0*/  HMMA.16816.F32.BF16 R16, R160.reuse, R170, R16 ;  /* 0x000000aaa010723c */ /* 0x040fe20000041810 */
[----:B------:R-:W-:Y:S07]  /*56b0*/  LDSM.16.M88.4 R168, [R182] ;  /* 0x00000000b6a8783b */ /* 0x000fee0000000200 */
[C---:B------:R-:W-:Y:S08]  /*56c0*/  HMMA.16816.F32.BF16 R20, R160.reuse, R156, R20 ;  /* 0x0000009ca014723c */ /* 0x040ff00000041814 */
[C---:B------:R-:W-:Y:S01]  /*56d0*/  HMMA.16816.F32.BF16 R24, R160.reuse, R158, R24 ;  /* 0x0000009ea018723c */ /* 0x040fe20000041818 */
[----:B------:R-:W1:Y:S07]  /*56e0*/  LDSM.16.M88.4 R156, [R196+0x2000] ;  /* 0x00200000c49c783b */ /* 0x000e6e0000000200 */
[C---:B------:R-:W-:Y:S08]  /*56f0*/  HMMA.16816.F32.BF16 R28, R160.reuse, R172, R28 ;  /* 0x000000aca01c723c */ /* 0x040ff0000004181c */
[----:B------:R-:W-:Y:S01]  /*5700*/  HMMA.16816.F32.BF16 R32, R160, R174, R32 ;  /* 0x000000aea020723c */ /* 0x000fe20000041820 */
[----:B------:R-:W5:Y:S04]  /*5710*/  LDSM.16.M88.4 R160, [R181] ;  /* 0x00000000b5a0783b */ /* 0x000f680000000200 */
[----:B------:R-:W1:Y:S03]  /*5720*/  LDSM.16.M88.4 R172, [R180] ;  /* 0x00000000b4ac783b */ /* 0x000e660000000200 */
[C---:B--2---:R-:W-:Y:S08]  /*5730*/  HMMA.16816.F32.BF16 R4, R136.reuse, R144, R4 ;  /* 0x000000908804723c */ /* 0x044ff00000041804 */
[C---:B------:R-:W-:Y:S01]  /*5740*/  HMMA.16816.F32.BF16 R8, R136.reuse, R146, R8 ;  /* 0x000000928808723c */ /* 0x040fe20000041808 */
[----:B------:R-:W-:Y:S07]  /*5750*/  LDSM.16.M88.4 R144, [R191+0x8000] ;  /* 0x00800000bf90783b */ /* 0x000fee0000000200 */
[C---:B------:R-:W-:Y:S08]  /*5760*/  HMMA.16816.F32.BF16 R12, R136.reuse, R148, R12 ;  /* 0x00000094880c723c */ /* 0x040ff0000004180c */
[C---:B------:R-:W-:Y:S01]  /*5770*/  HMMA.16816.F32.BF16 R16, R136.reuse, R150, R16 ;  /* 0x000000968810723c */ /* 0x040fe20000041810 */
[----:B------:R-:W-:Y:S07]  /*5780*/  LDSM.16.M88.4 R148, [R191+0x8800] ;  /* 0x00880000bf94783b */ /* 0x000fee0000000200 */
[C---:B---3--:R-:W-:Y:S08]  /*5790*/  HMMA.16816.F32.BF16 R20, R136.reuse, R140, R20 ;  /* 0x0000008c8814723c */ /* 0x048ff00000041814 */
[C---:B------:R-:W-:Y:S01]  /*57a0*/  HMMA.16816.F32.BF16 R24, R136.reuse, R142, R24 ;  /* 0x0000008e8818723c */ /* 0x040fe20000041818 */
[----:B------:R-:W2:Y:S07]  /*57b0*/  LDSM.16.M88.4 R140, [R194+0x2000] ;  /* 0x00200000c28c783b */ /* 0x000eae0000000200 */
[C---:B----4-:R-:W-:Y:S08]  /*57c0*/  HMMA.16816.F32.BF16 R28, R136.reuse, R152, R28 ;  /* 0x00000098881c723c */ /* 0x050ff0000004181c */
[----:B------:R-:W-:Y:S01]  /*57d0*/  HMMA.16816.F32.BF16 R32, R136, R154, R32 ;  /* 0x0000009a8820723c */ /* 0x000fe20000041820 */
[----:B------:R-:W3:Y:S04]  /*57e0*/  LDSM.16.M88.4 R136, [R191+0x9000] ;  /* 0x00900000bf88783b */ /* 0x000ee80000000200 */
[----:B------:R-:W4:Y:S03]  /*57f0*/  LDSM.16.M88.4 R152, [R191+0x9800] ;  /* 0x00980000bf98783b */ /* 0x000f260000000200 */
[C---:B-1----:R-:W-:Y:S08]  /*5800*/  HMMA.16816.F32.BF16 R4, R156.reuse, R164, R4 ;  /* 0x000000a49c04723c */ /* 0x042ff00000041804 */
[C---:B------:R-:W-:Y:S01]  /*5810*/  HMMA.16816.F32.BF16 R8, R156.reuse, R166, R8 ;  /* 0x000000a69c08723c */ /* 0x040fe20000041808 */
[----:B------:R-:W-:Y:S07]  /*5820*/  LDSM.16.M88.4 R164, [R184+0x2000] ;  /* 0x00200000b8a4783b */ /* 0x000fee0000000200 */
[C---:B------:R-:W-:Y:S08]  /*5830*/  HMMA.16816.F32.BF16 R12, R156.reuse, R168, R12 ;  /* 0x000000a89c0c723c */ /* 0x040ff0000004180c */
[C---:B------:R-:W-:Y:S01]  /*5840*/  HMMA.16816.F32.BF16 R16, R156.reuse, R170, R16 ;  /* 0x000000aa9c10723c */ /* 0x040fe20000041810 */
[----:B------:R-:W-:Y:S07]  /*5850*/  LDSM.16.M88.4 R168, [R184+0x2800] ;  /* 0x00280000b8a8783b */ /* 0x000fee0000000200 */
[C---:B-----5:R-:W-:Y:S08]  /*5860*/  HMMA.16816.F32.BF16 R20, R156.reuse, R160, R20 ;  /* 0x000000a09c14723c */ /* 0x060ff00000041814 */
[C---:B------:R-:W-:Y:S01]  /*5870*/  HMMA.16816.F32.BF16 R24, R156.reuse, R162, R24 ;  /* 0x000000a29c18723c */ /* 0x040fe20000041818 */
[----:B------:R-:W1:Y:S07]  /*5880*/  LDSM.16.M88.4 R160, [R193+0x2000] ;  /* 0x00200000c1a0783b */ /* 0x000e6e0000000200 */
[C---:B------:R-:W-:Y:S08]  /*5890*/  HMMA.16816.F32.BF16 R28, R156.reuse, R172, R28 ;  /* 0x000000ac9c1c723c */ /* 0x040ff0000004181c */
[----:B------:R-:W-:Y:S01]  /*58a0*/  HMMA.16816.F32.BF16 R32, R156, R174, R32 ;  /* 0x000000ae9c20723c */ /* 0x000fe20000041820 */
[----:B------:R-:W5:Y:S04]  /*58b0*/  LDSM.16.M88.4 R156, [R184+0x3000] ;  /* 0x00300000b89c783b */ /* 0x000f680000000200 */
[----:B------:R-:W1:Y:S03]  /*58c0*/  LDSM.16.M88.4 R172, [R184+0x3800] ;  /* 0x00380000b8ac783b */ /* 0x000e660000000200 */
        /* <DEDUP_REMOVED lines=19> */
[C---:B-----5:R-:W-:Y:S08]  /*5a00*/  HMMA.16816.F32.BF16 R20, R160.reuse, R156, R20 ;  /* 0x0000009ca014723c */ /* 0x060ff00000041814 */
        /* <DEDUP_REMOVED lines=32> */
[C---:B--2---:R-:W-:Y:S01]  /*5c10*/  HMMA.16816.F32.BF16 R4, R140.reuse, R144, R4 ;  /* 0x000000908c04723c */ /* 0x044fe20000041804 */
        /* <DEDUP_REMOVED lines=9> */
[C---:B-1----:R-:W-:Y:S08]  /*5cb0*/  HMMA.16816.F32.BF16 R4, R160.reuse, R164, R4 ;  /* 0x000000a4a004723c */ /* 0x042ff00000041804 */
        /* <DEDUP_REMOVED lines=14> */
[----:B------:R-:W-:Y:S04]  /*5da0*/  IABS R2, c[0x0][0x2d0] ;  /* 0x0000b40000027a13 */ /* 0x000fe80000000000 */
[----:B------:R-:W1:Y:S10]  /*5db0*/  I2F.RP R135, R2 ;  /* 0x0000000200877306 */ /* 0x000e740000209400 */
[----:B-1----:R-:W1:Y:S02]  /*5dc0*/  MUFU.RCP R3, R135 ;  /* 0x0000008700037308 */ /* 0x002e640000001000 */
[----:B-1----:R-:W-:Y:S01]  /*5dd0*/  IADD3 R136, R3, 0xffffffe, RZ ;  /* 0x0ffffffe03887810 */ /* 0x002fe20007ffe0ff */
[----:B------:R-:W-:Y:S07]  /*5de0*/  IMAD.SHL.U32 R3, R214, 0x40, RZ ;  /* 0x00000040d6037824 */ /* 0x000fee00078e00ff */
[----:B------:R-:W1:Y:S01]  /*5df0*/  F2I.FTZ.U32.TRUNC.NTZ R137, R136 ;  /* 0x0000008800897305 */ /* 0x000e62000021f000 */
[C---:B------:R-:W-:Y:S02]  /*5e00*/  IADD3 R138, R3.reuse, -0x40, RZ ;  /* 0xffffffc0038a7810 */ /* 0x040fe40007ffe0ff */
[----:B------:R-:W-:Y:S02]  /*5e10*/  IABS R134, R3 ;  /* 0x0000000300867213 */ /* 0x000fe40000000000 */
[----:B------:R-:W-:Y:S02]  /*5e20*/  IABS R132, R138 ;  /* 0x0000008a00847213 */ /* 0x000fe40000000000 */
[----:B------:R-:W-:Y:S02]  /*5e30*/  LOP3.LUT R3, R3, c[0x0][0x2d0], RZ, 0x3c, !PT ;  /* 0x0000b40003037a12 */ /* 0x000fe400078e3cff */
        /* <DEDUP_REMOVED lines=30> */
[----:B------:R-:W-:Y:S01]  /*6020*/  LEA R140, P2, R3, R208, 0x2 ;  /* 0x000000d0038c7211 */ /* 0x000fe200078410ff */
[C---:B------:R-:W-:Y:S01]  /*6030*/  IMAD.IADD R2, R139.reuse, 0x1, -R3 ;  /* 0x000000018b027824 */ /* 0x040fe200078e0a03 */
[-C--:B------:R-:W-:Y:S02]  /*6040*/  LEA.HI.X.SX32 R135, R139, R209.reuse, 0x2, P1 ;  /* 0x000000d18b877211 */ /* 0x080fe400008f16ff */
[----:B------:R-:W-:Y:S01]  /*6050*/  LEA.HI.X.SX32 R141, R3, R209, 0x2, P2 ;  /* 0x000000d1038d7211 */ /* 0x000fe200010f16ff */
[----:B------:R-:W-:Y:S03]  /*6060*/  IMAD.MOV.U32 R3, RZ, RZ, 0x40 ;  /* 0x00000040ff037424 */ /* 0x000fe600078e00ff */
[----:B------:R-:W2:Y:S01]  /*6070*/  LDG.E R135, [R134.64] ;  /* 0x0000000c86877981 */ /* 0x000ea2000c1e1900 */
[----:B------:R-:W-:Y:S03]  /*6080*/  IMAD R3, R2, c[0x0][0x2d0], -R3 ;  /* 0x0000b40002037a24 */ /* 0x000fe600078e0a03 */
[----:B------:R-:W2:Y:S01]  /*6090*/  LDG.E R132, [R140.64] ;  /* 0x0000000c8c847981 */ /* 0x000ea2000c1e1900 */
[C---:B------:R-:W-:Y:S01]  /*60a0*/  IMAD.WIDE.U32 R136, R3.reuse, c[0x0][0x198], RZ ;  /* 0x0000660003887a25 */ /* 0x040fe200078e00ff */
        /* <DEDUP_REMOVED lines=10> */
.L_x_3522:
[C---:B------:R-:W-:Y:S01]  /*6150*/  LEA R210, P1, R136.reuse, R210, 0x1 ;  /* 0x000000d288d27211 */ /* 0x040fe200078208ff */
[----:B------:R-:W-:Y:S02]  /*6160*/  USHF.L.U32 UR5, UR7, 0x5, URZ ;  /* 0x0000000507057899 */ /* 0x000fe4000800063f */
[----:B------:R-:W-:Y:S01]  /*6170*/  USHF.L.U64.HI UR7, UR7, UR8, UR4 ;  /* 0x0000000807077299 */ /* 0x000fe20008010204 */
[----:B------:R-:W-:Y:S03]  /*6180*/  LEA.HI.X R211, R136, R211, R3, 0x1, P1 ;  /* 0x000000d388d37211 */ /* 0x000fe600008f0c03 */
[----:B------:R-:W-:Y:S02]  /*6190*/  IADD3 R136, P1, R210, UR5, RZ ;  /* 0x00000005d2887c10 */ /* 0x000fe4000ff3e0ff */
[----:B------:R-:W-:Y:S01]  /*61a0*/  @!PT LDS RZ, [RZ] ;  /* 0x00000000fffff984 */ /* 0x000fe20000000800 */
[----:B------:R-:W-:Y:S01]  /*61b0*/  @!PT LDS RZ, [RZ] ;  /* 0x00000000fffff984 */ /* 0x000fe20000000800 */
[----:B------:R-:W-:Y:S01]  /*61c0*/  @!PT LDS RZ, [RZ] ;  /* 0x00000000fffff984 */ /* 0x000fe20000000800 */
[----:B------:R1:W-:Y:S02]  /*61d0*/  LDGSTS.E.BYPASS.LTC128B.128 [R203+0x6000], [R210.64] ;  /* 0x06000000d2cb7fae */ /* 0x0003e4000b901d4c */
[----:B------:R-:W-:Y:S02]  /*61e0*/  IADD3.X R137, R211, UR7, RZ, P1, !PT ;  /* 0x00000007d3897c10 */ /* 0x000fe40008ffe4ff */
[----:B------:R1:W-:Y:S01]  /*61f0*/  LDGSTS.E.BYPASS.LTC128B.128 [R203+0x8000], [R210.64+0x80] ;  /* 0x08000080d2cb7fae */ /* 0x0003e2000b901d4c */
[----:B------:R-:W-:Y:S03]  /*6200*/  IADD3 R134, P1, R136, UR5, RZ ;  /* 0x0000000588867c10 */ /* 0x000fe6000ff3e0ff */
[----:B------:R1:W-:Y:S01]  /*6210*/  LDGSTS.E.BYPASS.LTC128B.128 [R203+0xa000], [R210.64+0x100] ;  /* 0x0a000100d2cb7fae */ /* 0x0003e2000b901d4c */
[----:B------:R-:W-:Y:S02]  /*6220*/  IADD3.X R135, R137, UR7, RZ, P1, !PT ;  /* 0x0000000789877c10 */ /* 0x000fe40008ffe4ff */
[----:B------:R-:W-:Y:S01]  /*6230*/  IADD3 R2, P1, R134, UR5, RZ ;  /* 0x0000000586027c10 */ /* 0x000fe2000ff3e0ff */
[----:B------:R1:W-:Y:S03]  /*6240*/  LDGSTS.E.BYPASS.LTC128B.128 [R203+0x6800], [R136.64] ;  /* 0x0680000088cb7fae */ /* 0x0003e6000b901d4c */
[----:B------:R-:W-:Y:S01]  /*6250*/  IADD3.X R3, R135, UR7, RZ, P1, !PT ;  /* 0x0000000787037c10 */ /* 0x000fe20008ffe4ff */
        /* <DEDUP_REMOVED lines=9> */
.L_x_3521:
        /* <DEDUP_REMOVED lines=410> */
.L_x_3519:
[----:B------:R-:W1:Y:S01]  /*7c90*/  SHFL.BFLY PT, R2, R217, 0x2, 0x1f ;  /* 0x0c401f00d9027f89 */ /* 0x000e6200000e0000 */
[----:B------:R-:W-:Y:S01]  /*7ca0*/  MOV R4, 0x3f800000 ;  /* 0x3f80000000047802 */ /* 0x000fe20000000f00 */
[----:B------:R-:W-:Y:S01]  /*7cb0*/  BSSY B0, `(.L_x_3524) ;  /* 0x000012d000007945 */ /* 0x000fe20003800000 */
[----:B------:R-:W-:Y:S01]  /*7cc0*/  MOV R5, 0x3f800000 ;  /* 0x3f80000000057802 */ /* 0x000fe20000000f00 */
[----:B------:R-:W2:Y:S01]  /*7cd0*/  SHFL.BFLY PT, R0, R215, 0x2, 0x1f ;  /* 0x0c401f00d7007f89 */ /* 0x000ea200000e0000 */
        /* <DEDUP_REMOVED lines=105> */
[-C--:B------:R-:W-:Y:S01]  /*8370*/  LEA.HI R6, R7, R4.reuse, RZ, 0x2 ;  /* 0x0000000407067211 */ /* 0x080fe200078f10ff */
[----:B------:R-:W-:Y:S01]  /*8380*/  FMUL.FTZ R63, R5, R63 ;  /* 0x0000003f053f7220 */ /* 0x000fe20000410000 */
[----:B------:R-:W-:Y:S01]  /*8390*/  LEA.HI R7, R7, R4, RZ, 0x5 ;  /* 0x0000000407077211 */ /* 0x000fe200078f28ff */
        /* <DEDUP_REMOVED lines=16> */
[----:B------:R-:W-:Y:S01]  /*84a0*/  FMUL.FTZ R78, R5, R78 ;  /* 0x0000004e054e7220 */ /* 0x000fe20000410000 */
[----:B------:R-:W-:Y:S01]  /*84b0*/  F2FP.BF16.PACK_AB R66, R67, R66 ;  /* 0x000000424342723e */ /* 0x000fe200000010ff */
[C---:B------:R-:W-:Y:S01]  /*84c0*/  FMUL.FTZ R83, R5.reuse, R83 ;  /* 0x0000005305537220 */ /* 0x040fe20000410000 */
[C---:B------:R-:W-:Y:S01]  /*84d0*/  SHF.L.U32 R9, R8.reuse, 0x6, RZ ;  /* 0x0000000608097819 */ /* 0x040fe200000006ff */
[C---:B------:R-:W-:Y:S01]  /*84e0*/  FMUL.FTZ R82, R5.reuse, R82 ;  /* 0x0000005205527220 */ /* 0x040fe20000410000 */
[----:B------:R-:W-:Y:S01]  /*84f0*/  LOP3.LUT R10, R8, 0x1, RZ, 0xc0, !PT ;  /* 0x00000001080a7812 */ /* 0x000fe200078ec0ff */
[----:B------:R-:W-:Y:S01]  /*8500*/  FMUL.FTZ R87, R5, R87 ;  /* 0x0000005705577220 */ /* 0x000fe20000410000 */
[----:B------:R-:W-:Y:S01]  /*8510*/  LOP3.LUT R9, R9, 0x1c0, RZ, 0xc0, !PT ;  /* 0x000001c009097812 */ /* 0x000fe200078ec0ff */
[C---:B------:R-:W-:Y:S01]  /*8520*/  FMUL.FTZ R86, R5.reuse, R86 ;  /* 0x0000005605567220 */ /* 0x040fe20000410000 */
[----:B------:R-:W-:Y:S01]  /*8530*/  ISETP.NE.U32.AND P4, PT, R10, 0x1, PT ;  /* 0x000000010a00780c */ /* 0x000fe20003f85070 */
[----:B------:R-:W-:Y:S01]  /*8540*/  FMUL.FTZ R91, R5, R91 ;  /* 0x0000005b055b7220 */ /* 0x000fe20000410000 */
[----:B------:R-:W-:Y:S01]  /*8550*/  LEA.HI R12, R9, R9, RZ, 0x1d ;  /* 0x00000009090c7211 */ /* 0x000fe200078fe8ff */
[C---:B------:R-:W-:Y:S01]  /*8560*/  FMUL.FTZ R90, R5.reuse, R90 ;  /* 0x0000005a055a7220 */ /* 0x040fe20000410000 */
[----:B------:R-:W-:Y:S01]  /*8570*/  R2P PR, R8, 0x6 ;  /* 0x0000000608007804 */ /* 0x000fe20000000000 */
        /* <DEDUP_REMOVED lines=31> */
[----:B------:R-:W-:Y:S01]  /*8770*/  LOP3.LUT R5, R6, 0x3ffffffc, RZ, 0xc0, !PT ;  /* 0x3ffffffc06057812 */ /* 0x000fe200078ec0ff */
[----:B-1----:R-:W-:Y:S01]  /*8780*/  @P3 FMUL.FTZ R59, R2, 0.69314718246459960938 ;  /* 0x3f317218023b3820 */ /* 0x002fe20000410000 */
[----:B------:R-:W-:Y:S01]  /*8790*/  SHF.R.S32.HI R6, RZ, 0x5, R7 ;  /* 0x00000005ff067819 */ /* 0x000fe20000011407 */
[----:B---3--:R-:W-:Y:S01]  /*87a0*/  @P0 FMUL.FTZ R0, R0, 0.69314718246459960938 ;  /* 0x3f31721800000820 */ /* 0x008fe20000410000 */
[----:B------:R-:W-:Y:S02]  /*87b0*/  IADD3 R5, -R5, R4, RZ ;  /* 0x0000000405057210 */ /* 0x000fe40007ffe1ff */
[----:B------:R-:W-:Y:S02]  /*87c0*/  F2FP.BF16.PACK_AB R122, R123, R122 ;  /* 0x0000007a7b7a723e */ /* 0x000fe400000010ff */
[----:B------:R-:W-:Y:S02]  /*87d0*/  LEA R5, R6, R5, 0x9 ;  /* 0x0000000506057211 */ /* 0x000fe400078e48ff */
[----:B------:R-:W-:-:S02]  /*87e0*/  F2FP.BF16.PACK_AB R118, R119, R118 ;  /* 0x000000767776723e */ /* 0x000fc400000010ff */
[----:B------:R-:W-:Y:S02]  /*87f0*/  LEA R5, R5, R12, 0x1 ;  /* 0x0000000c05057211 */ /* 0x000fe400078e08ff */
[----:B------:R-:W-:Y:S02]  /*8800*/  LOP3.LUT R7, R7, 0xffffffe0, RZ, 0xc0, !PT ;  /* 0xffffffe007077812 */ /* 0x000fe400078ec0ff */
[----:B------:R-:W-:Y:S02]  /*8810*/  SHF.L.U32 R9, R5, 0x1, RZ ;  /* 0x0000000105097819 */ /* 0x000fe400000006ff */
[----:B------:R-:W-:Y:S02]  /*8820*/  MOV R5, 0x20 ;  /* 0x0000002000057802 */ /* 0x000fe40000000f00 */
[----:B------:R-:W-:Y:S01]  /*8830*/  IADD3 R11, R9, -0x10, RZ ;  /* 0xfffffff0090b7810 */ /* 0x000fe20007ffe0ff */
[----:B------:R-:W-:Y:S01]  /*8840*/  STS [R9], R128 ;  /* 0x0000008009007388 */ /* 0x000fe20000000800 */
[----:B------:R-:W-:-:S02]  /*8850*/  SEL R8, R5, 0xffffffe0, !P1 ;  /* 0xffffffe005087807 */ /* 0x000fc40004800000 */
[----:B------:R-:W-:Y:S01]  /*8860*/  MOV R5, 0x40 ;  /* 0x0000004000057802 */ /* 0x000fe20000000f00 */
[----:B------:R-:W-:Y:S01]  /*8870*/  STS [R9+0x400], R130 ;  /* 0x0004008209007388 */ /* 0x000fe20000000800 */
[----:B------:R-:W-:Y:S02]  /*8880*/  @P4 IADD3 R11, R9, 0x10, RZ ;  /* 0x00000010090b4810 */ /* 0x000fe40007ffe0ff */
[----:B------:R-:W-:Y:S02]  /*8890*/  SEL R10, R5, 0xffffffc0, !P2 ;  /* 0xffffffc0050a7807 */ /* 0x000fe40005000000 */
[C---:B------:R-:W-:Y:S01]  /*88a0*/  IADD3 R13, R9.reuse, R8, RZ ;  /* 0x00000008090d7210 */ /* 0x040fe20007ffe0ff */
[----:B------:R-:W-:Y:S01]  /*88b0*/  STS [R11], R36 ;  /* 0x000000240b007388 */ /* 0x000fe20000000800 */
[-C--:B------:R-:W-:Y:S02]  /*88c0*/  IADD3 R15, R8, R11.reuse, RZ ;  /* 0x0000000b080f7210 */ /* 0x080fe40007ffe0ff */
[-C--:B------:R-:W-:Y:S01]  /*88d0*/  IADD3 R17, R9, R10.reuse, RZ ;  /* 0x0000000a09117210 */ /* 0x080fe20007ffe0ff */
[----:B------:R-:W-:Y:S01]  /*88e0*/  STS [R11+0x400], R38 ;  /* 0x000400260b007388 */ /* 0x000fe20000000800 */
[----:B------:R-:W-:Y:S01]  /*88f0*/  IADD3 R19, R10, R11, RZ ;  /* 0x0000000b0a137210 */ /* 0x000fe20007ffe0ff */
[----:B------:R-:W1:Y:S01]  /*8900*/  LDC.U8 R8, c[0x0][0x328] ;  /* 0x0000ca00ff087b82 */ /* 0x000e620000000000 */
[-C--:B------:R-:W-:Y:S01]  /*8910*/  IADD3 R21, R13, R10.reuse, RZ ;  /* 0x0000000a0d157210 */ /* 0x080fe20007ffe0ff */
[----:B------:R-:W-:Y:S01]  /*8920*/  STS [R13], R40 ;  /* 0x000000280d007388 */ /* 0x000fe20000000800 */
[----:B------:R-:W-:-:S02]  /*8930*/  IADD3 R23, R15, R10, RZ ;  /* 0x0000000a0f177210 */ /* 0x000fc40007ffe0ff */
[----:B------:R-:W-:Y:S01]  /*8940*/  ISETP.NE.AND P2, PT, R202, -0x1, PT ;  /* 0xffffffffca00780c */ /* 0x000fe20003f45270 */
[----:B------:R-:W-:Y:S01]  /*8950*/  STS [R13+0x400], R42 ;  /* 0x0004002a0d007388 */ /* 0x000fe20000000800 */
[----:B------:R-:W-:-:S03]  /*8960*/  IADD3 R7, -R7, R4, RZ ;  /* 0x0000000407077210 */ /* 0x000fc60007ffe1ff */
[----:B------:R-:W-:Y:S01]  /*8970*/  STS [R15], R44 ;  /* 0x0000002c0f007388 */ /* 0x000fe20000000800 */
[----:B------:R-:W-:-:S03]  /*8980*/  SHF.R.S32.HI R4, RZ, 0x1f, R7 ;  /* 0x0000001fff047819 */ /* 0x000fc60000011407 */
[----:B------:R-:W-:Y:S01]  /*8990*/  STS [R15+0x400], R46 ;  /* 0x0004002e0f007388 */ /* 0x000fe20000000800 */
[----:B------:R-:W-:-:S03]  /*89a0*/  LEA.HI R4, R4, R7, RZ, 0x2 ;  /* 0x0000000704047211 */ /* 0x000fc600078f10ff */
[----:B------:R-:W-:Y:S01]  /*89b0*/  STS [R17], R48 ;  /* 0x0000003011007388 */ /* 0x000fe20000000800 */
[----:B------:R-:W-:-:S03]  /*89c0*/  SHF.R.S32.HI R4, RZ, 0x2, R4 ;  /* 0x00000002ff047819 */ /* 0x000fc60000011404 */
[----:B------:R-:W-:Y:S01]  /*89d0*/  STS [R17+0x400], R50 ;  /* 0x0004003211007388 */ /* 0x000fe20000000800 */
[----:B-1----:R-:W-:-:S03]  /*89e0*/  ISETP.NE.AND P4, PT, R8, RZ, PT ;  /* 0x000000ff0800720c */ /* 0x002fc60003f85270 */
[----:B------:R-:W-:Y:S01]  /*89f0*/  STS [R19], R52 ;  /* 0x0000003413007388 */ /* 0x000fe20000000800 */
[----:B------:R-:W-:-:S03]  /*8a00*/  ISETP.NE.OR P1, PT, R202, -0x1, !P4 ;  /* 0xffffffffca00780c */ /* 0x000fc60006725670 */
[----:B------:R-:W-:Y:S04]  /*8a10*/  STS [R19+0x400], R54 ;  /* 0x0004003613007388 */ /* 0x000fe80000000800 */
[----:B------:R-:W-:Y:S04]  /*8a20*/  STS [R21], R56 ;  /* 0x0000003815007388 */ /* 0x000fe80000000800 */
[----:B------:R-:W-:Y:S04]  /*8a30*/  STS [R21+0x400], R58 ;  /* 0x0004003a15007388 */ /* 0x000fe80000000800 */
[----:B------:R1:W-:Y:S04]  /*8a40*/  STS [R23], R60 ;  /* 0x0000003c17007388 */ /* 0x0003e80000000800 */
[----:B------:R-:W-:Y:S04]  /*8a50*/  STS [R23+0x400], R62 ;  /* 0x0004003e17007388 */ /* 0x000fe80000000800 */
[----:B------:R2:W-:Y:S04]  /*8a60*/  STS [R9+0x2000], R64 ;  /* 0x0020004009007388 */ /* 0x0005e80000000800 */
[----:B------:R3:W-:Y:S04]  /*8a70*/  STS [R9+0x2400], R66 ;  /* 0x0024004209007388 */ /* 0x0007e80000000800 */
[----:B------:R3:W-:Y:S04]  /*8a80*/  STS [R11+0x2000], R68 ;  /* 0x002000440b007388 */ /* 0x0007e80000000800 */
[----:B------:R3:W-:Y:S04]  /*8a90*/  STS [R11+0x2400], R70 ;  /* 0x002400460b007388 */ /* 0x0007e80000000800 */
[----:B------:R3:W-:Y:S01]  /*8aa0*/  STS [R13+0x2000], R72 ;  /* 0x002000480d007388 */ /* 0x0007e20000000800 */
[----:B-1----:R-:W-:-:S03]  /*8ab0*/  @P2 IMAD.WIDE.U32 R60, R202, c[0x0][0x1e8], RZ ;  /* 0x00007a00ca3c2a25 */ /* 0x002fc600078e00ff */
[----:B------:R3:W-:Y:S01]  /*8ac0*/  STS [R13+0x2400], R74 ;  /* 0x0024004a0d007388 */ /* 0x0007e20000000800 */
[----:B------:R-:W-:-:S03]  /*8ad0*/  @P2 IMAD R58, R202, c[0x0][0x1ec], R61 ;  /* 0x00007b00ca3a2a24 */ /* 0x000fc600078e023d */
        /* <DEDUP_REMOVED lines=27> */
[----:B------:R-:W1:Y:S04]  /*8c90*/  S2R R5, SR_CTAID.Y ;  /* 0x0000000000057919 */ /* 0x000e680000002600 */
[----:B------:R-:W4:Y:S04]  /*8ca0*/  S2R R56, SR_CTAID.Z ;  /* 0x0000000000387919 */ /* 0x000f280000002700 */
[----:B------:R3:W3:Y:S04]  /*8cb0*/  LDS.128 R48, [R203] ;  /* 0x00000000cb307984 */ /* 0x0006e80000000c00 */
[----:B------:R3:W3:Y:S01]  /*8cc0*/  LDS.128 R44, [R203+0x800] ;  /* 0x00080000cb2c7984 */ /* 0x0006e20000000c00 */
[----:B-1----:R-:W-:Y:S01]  /*8cd0*/  @!P2 SHF.R.S32.HI R57, RZ, 0x1f, R5 ;  /* 0x0000001fff39a819 */ /* 0x002fe20000011405 */
[----:B------:R-:W-:-:S02]  /*8ce0*/  @!P1 IMAD R202, R5, c[0x0][0x214], RZ ;  /* 0x0000850005ca9a24 */ /* 0x000fc400078e02ff */
[----:B------:R1:W1:Y:S01]  /*8cf0*/  LDS.128 R40, [R203+0x1000] ;  /* 0x00100000cb287984 */ /* 0x0002620000000c00 */
[----:B------:R-:W-:Y:S01]  /*8d00*/  LOP3.LUT P1, RZ, R7, 0x3, RZ, 0xc0, !PT ;  /* 0x0000000307ff7812 */ /* 0x000fe2000782c0ff */
[----:B--2---:R-:W-:Y:S01]  /*8d10*/  @!P2 IMAD.WIDE.U32 R64, R5, c[0x0][0x1e0], RZ ;  /* 0x000078000540aa25 */ /* 0x004fe200078e00ff */
[----:B------:R-:W-:Y:S01]  /*8d20*/  MOV R7, 0x7f800000 ;  /* 0x7f80000000077802 */ /* 0x000fe20000000f00 */
[----:B------:R2:W1:Y:S02]  /*8d30*/  LDS.128 R36, [R203+0x1800] ;  /* 0x00180000cb247984 */ /* 0x0004640000000c00 */
[----:B------:R-:W-:Y:S01]  /*8d40*/  @!P2 IMAD R62, R57, c[0x0][0x1e0], RZ ;  /* 0x00007800393eaa24 */ /* 0x000fe200078e02ff */
[----:B------:R-:W-:Y:S01]  /*8d50*/  SHF.R.S32.HI R57, RZ, 0x1f, R6 ;  /* 0x0000001fff397819 */ /* 0x000fe20000011406 */
[----:B------:R2:W1:Y:S01]  /*8d60*/  LDS.128 R32, [R203+0x2000] ;  /* 0x00200000cb207984 */ /* 0x0004620000000c00 */
[----:B----4-:R-:W-:Y:S01]  /*8d70*/  @P4 IMAD R202, R56, c[0x0][0x234], R202 ;  /* 0x00008d0038ca4a24 */ /* 0x010fe200078e02ca */
[----:B------:R-:W-:Y:S01]  /*8d80*/  @!P2 MOV R60, R64 ;  /* 0x00000040003ca202 */ /* 0x000fe20000000f00 */
[----:B------:R-:W-:Y:S01]  /*8d90*/  @!P2 IMAD R62, R5, c[0x0][0x1e4], R62 ;  /* 0x00007900053eaa24 */ /* 0x000fe200078e023e */
[----:B------:R2:W4:Y:S01]  /*8da0*/  LDS.128 R28, [R203+0x2800] ;  /* 0x00280000cb1c7984 */ /* 0x0005220000000c00 */
[----:B------:R-:W-:Y:S01]  /*8db0*/  LEA.HI R57, R57, R6, RZ, 0x2 ;  /* 0x0000000639397211 */ /* 0x000fe200078f10ff */
[----:B------:R-:W-:-:S02]  /*8dc0*/  @!P4 IMAD R5, R5, c[0x0][0x1c0], R56 ;  /* 0x000070000505ca24 */ /* 0x000fc400078e0238 */
[----:B------:R2:W1:Y:S01]  /*8dd0*/  LDS.128 R24, [R203+0x3000] ;  /* 0x00300000cb187984 */ /* 0x0004620000000c00 */
[----:B------:R-:W-:Y:S01]  /*8de0*/  LOP3.LUT R57, R57, 0xffffffc, RZ, 0xc0, !PT ;  /* 0x0ffffffc39397812 */ /* 0x000fe200078ec0ff */
[----:B------:R-:W-:Y:S01]  /*8df0*/  @P0 FFMA.FTZ R7, R3, c[0x0][0x238], R0 ;  /* 0x00008e0003070a23 */ /* 0x000fe20000010000 */
[----:B------:R-:W-:Y:S01]  /*8e00*/  @!P2 IADD3 R58, R65, R62, RZ ;  /* 0x0000003e413aa210 */ /* 0x000fe20007ffe0ff */
[----:B------:R2:W1:Y:S01]  /*8e10*/  LDS.128 R20, [R203+0x3800] ;  /* 0x00380000cb147984 */ /* 0x0004620000000c00 */
[----:B------:R-:W-:Y:S01]  /*8e20*/  IADD3 R57, -R57, R6, RZ ;  /* 0x0000000639397210 */ /* 0x000fe20007ffe1ff */
[----:B------:R-:W-:Y:S01]  /*8e30*/  @!P4 IMAD R202, R5, c[0x0][0x214], RZ ;  /* 0x0000850005caca24 */ /* 0x000fe200078e02ff */
[----:B------:R-:W-:Y:S01]  /*8e40*/  MOV R6, 0x7f800000 ;  /* 0x7f80000000067802 */ /* 0x000fe20000000f00 */
[----:B------:R2:W1:Y:S01]  /*8e50*/  LDS.128 R16, [R203+0x4000] ;  /* 0x00400000cb107984 */ /* 0x0004620000000c00 */
[----:B------:R-:W-:Y:S01]  /*8e60*/  @P3 FFMA.FTZ R6, R132, c[0x0][0x238], R59 ;  /* 0x00008e0084063a23 */ /* 0x000fe2000001003b */
[----:B------:R-:W-:-:S02]  /*8e70*/  LEA R4, R57, R4, 0x4 ;  /* 0x0000000439047211 */ /* 0x000fc400078e20ff */
[----:B------:R2:W1:Y:S04]  /*8e80*/  LDS.128 R12, [R203+0x4800] ;  /* 0x00480000cb0c7984 */ /* 0x0004680000000c00 */
[----:B------:R2:W1:Y:S04]  /*8e90*/  LDS.128 R8, [R203+0x5000] ;  /* 0x00500000cb087984 */ /* 0x0004680000000c00 */
[----:B------:R2:W1:Y:S01]  /*8ea0*/  LDS.128 R52, [R203+0x5800] ;  /* 0x00580000cb347984 */ /* 0x0004620000000c00 */
[----:B------:R-:W-:Y:S05]  /*8eb0*/  @P1 BRA `(.L_x_3525) ;  /* 0x000000c000001947 */ /* 0x000fea0003800000 */
[----:B---3--:R-:W3:Y:S01]  /*8ec0*/  S2R R5, SR_CTAID.X ;  /* 0x0000000000057919 */ /* 0x008ee20000002500 */
[----:B------:R-:W-:-:S02]  /*8ed0*/  IADD3 R2, R4, 0x8, RZ ;  /* 0x0000000804027810 */ /* 0x000fc40007ffe0ff */
[-C--:B------:R-:W-:Y:S02]  /*8ee0*/  ISETP.GE.AND P2, PT, R4, R199.reuse, PT ;  /* 0x000000c70400720c */ /* 0x080fe40003f46270 */
[----:B------:R-:W-:Y:S01]  /*8ef0*/  ISETP.GE.AND P1, PT, R2, R199, PT ;  /* 0x000000c70200720c */ /* 0x000fe20003f26270 */
[----:B---3--:R-:W-:-:S05]  /*8f00*/  IMAD R5, R5, 0x40, R202 ;  /* 0x0000004005057824 */ /* 0x008fca00078e02ca */
[----:B------:R-:W-:Y:S02]  /*8f10*/  SHF.R.S32.HI R3, RZ, 0x1f, R5 ;  /* 0x0000001fff037819 */ /* 0x000fe40000011405 */
[----:B------:R-:W-:-:S04]  /*8f20*/  IADD3 R0, P0, R4, R5, RZ ;  /* 0x0000000504007210 */ /* 0x000fc80007f1e0ff */
[----:B------:R-:W-:Y:S02]  /*8f30*/  LEA.HI.X.SX32 R3, R4, R3, 0x1, P0 ;  /* 0x0000000304037211 */ /* 0x000fe400000f0eff */
[----:B------:R-:W-:-:S04]  /*8f40*/  LEA R2, P0, R0, c[0x0][0x200], 0x2 ;  /* 0x0000800000027a11 */ /* 0x000fc800078010ff */
[----:B------:R-:W-:-:S05]  /*8f50*/  LEA.HI.X R3, R0, c[0x0][0x204], R3, 0x2, P0 ;  /* 0x0000810000037a11 */ /* 0x000fca00000f1403 */
[----:B------:R3:W-:Y:S04]  /*8f60*/  @!P2 STG.E [R2.64], R6 ;  /* 0x000000060200a986 */ /* 0x0007e8000c10190c */
[----:B------:R3:W-:Y:S02]  /*8f70*/  @!P1 STG.E [R2.64+0x20], R7 ;  /* 0x0000200702009986 */ /* 0x0007e4000c10190c */
.L_x_3525:
[----:B---3--:R-:W-:Y:S05]  /*8f80*/  BSYNC B0 ;  /* 0x0000000000007941 */ /* 0x008fea0003800000 */
.L_x_3524:
[----:B------:R-:W3:Y:S01]  /*8f90*/  S2R R3, SR_CTAID.X ;  /* 0x0000000000037919 */ /* 0x000ee20000002500 */
[----:B------:R-:W-:Y:S01]  /*8fa0*/  SHF.R.S32.HI R205, RZ, 0x1f, R204 ;  /* 0x0000001fffcd7819 */ /* 0x000fe200000114cc */
[----:B------:R-:W-:Y:S01]  /*8fb0*/  BSSY B0, `(.L_x_3526) ;  /* 0x0000019000007945 */ /* 0x000fe20003800000 */
[----:B------:R-:W-:-:S05]  /*8fc0*/  SHF.R.S32.HI R2, RZ, 0x1f, R56 ;  /* 0x0000001fff027819 */ /* 0x000fca0000011438 */
[----:B------:R-:W-:-:S04]  /*8fd0*/  IMAD R5, R2, c[0x0][0x1f0], RZ ;  /* 0x00007c0002057a24 */ /* 0x000fc800078e02ff */
[----:B------:R-:W-:Y:S01]  /*8fe0*/  IMAD R5, R56, c[0x0][0x1f4], R5 ;  /* 0x00007d0038057a24 */ /* 0x000fe200078e0205 */
[----:B---3--:R-:W-:-:S04]  /*8ff0*/  SHF.L.U32 R3, R3, 0x6, RZ ;  /* 0x0000000603037819 */ /* 0x008fc800000006ff */
[----:B------:R-:W-:Y:S01]  /*9000*/  SHF.R.S32.HI R0, RZ, 0x1f, R3 ;  /* 0x0000001fff007819 */ /* 0x000fe20000011403 */
[----:B------:R-:W-:-:S04]  /*9010*/  IMAD.WIDE.U32 R204, R3, c[0x0][0x1e8], R204 ;  /* 0x00007a0003cc7a25 */ /* 0x000fc800078e00cc */
[----:B------:R-:W-:Y:S01]  /*9020*/  IMAD R0, R0, c[0x0][0x1e8], RZ ;  /* 0x00007a0000007a24 */ /* 0x000fe200078e02ff */
[----:B------:R-:W-:-:S03]  /*9030*/  IADD3 R60, P0, R60, R204, RZ ;  /* 0x000000cc3c3c7210 */ /* 0x000fc60007f1e0ff */
[----:B------:R-:W-:-:S05]  /*9040*/  IMAD R3, R3, c[0x0][0x1ec], R0 ;  /* 0x00007b0003037a24 */ /* 0x000fca00078e0200 */
[----:B------:R-:W-:Y:S02]  /*9050*/  IADD3.X R61, R58, R3, R205, P0, !PT ;  /* 0x000000033a3d7210 */ /* 0x000fe400007fe4cd */
[----:B------:R-:W-:-:S03]  /*9060*/  ISETP.GE.AND P0, PT, R206, R199, PT ;  /* 0x000000c7ce00720c */ /* 0x000fc60003f06270 */
[----:B------:R-:W-:-:S05]  /*9070*/  IMAD.WIDE.U32 R56, R56, c[0x0][0x1f0], R60 ;  /* 0x00007c0038387a25 */ /* 0x000fca00078e003c */
[----:B------:R-:W-:-:S05]  /*9080*/  IADD3 R5, R5, R57, RZ ;  /* 0x0000003905057210 */ /* 0x000fca0007ffe0ff */
        /* <DEDUP_REMOVED lines=8> */
[----:B------:R3:W-:Y:S04]  /*9110*/  STG.E.128 [R2.64], R48 ;  /* 0x0000003002007986 */ /* 0x0007e8000c101d0c */
[----:B-1----:R3:W-:Y:S04]  /*9120*/  STG.E.128 [R2.64+0x80], R32 ;  /* 0x0000802002007986 */ /* 0x0027e8000c101d0c */
[----:B------:R3:W-:Y:S02]  /*9130*/  STG.E.128 [R2.64+0x100], R16 ;  /* 0x0001001002007986 */ /* 0x0007e4000c101d0c */
.L_x_3527:
[----:B------:R-:W-:Y:S05]  /*9140*/  BSYNC B0 ;  /* 0x0000000000007941 */ /* 0x000fea0003800000 */
.L_x_3526:
[----:B------:R-:W-:Y:S01]  /*9150*/  IADD3 R0, R206, 0x10, RZ ;  /* 0x00000010ce007810 */ /* 0x000fe20007ffe0ff */
[----:B------:R-:W-:Y:S03]  /*9160*/  BSSY B0, `(.L_x_3528) ;  /* 0x0000010000007945 */ /* 0x000fe60003800000 */
[----:B------:R-:W-:-:S13]  /*9170*/  ISETP.GE.AND P0, PT, R0, R199, PT ;  /* 0x000000c70000720c */ /* 0x000fda0003f06270 */
[----:B------:R-:W-:Y:S05]  /*9180*/  @P0 BRA `(.L_x_3529) ;  /* 0x000000d000000947 */ /* 0x000fea0003800000 */
[----:B---3--:R-:W-:Y:S01]  /*9190*/  IADD3 R3, P0, R206, 0x10, RZ ;  /* 0x00000010ce037810 */ /* 0x008fe20007f1e0ff */
        /* <DEDUP_REMOVED lines=9> */
[----:B------:R3:W-:Y:S04]  /*9230*/  STG.E.128 [R2.64], R44 ;  /* 0x0000002c02007986 */ /* 0x0007e8000c101d0c */
[----:B----4-:R3:W-:Y:S04]  /*9240*/  STG.E.128 [R2.64+0x80], R28 ;  /* 0x0000801c02007986 */ /* 0x0107e8000c101d0c */
[----:B-1----:R3:W-:Y:S02]  /*9250*/  STG.E.128 [R2.64+0x100], R12 ;  /* 0x0001000c02007986 */ /* 0x0027e4000c101d0c */
.L_x_3529:
[----:B------:R-:W-:Y:S05]  /*9260*/  BSYNC B0 ;  /* 0x0000000000007941 */ /* 0x000fea0003800000 */
.L_x_3528:
        /* <DEDUP_REMOVED lines=14> */
[----:B-1----:R1:W-:Y:S04]  /*9350*/  STG.E.128 [R2.64], R40 ;  /* 0x0000002802007986 */ /* 0x0023e8000c101d0c */
[----:B------:R1:W-:Y:S04]  /*9360*/  STG.E.128 [R2.64+0x80], R24 ;  /* 0x0000801802007986 */ /* 0x0003e8000c101d0c */
[----:B------:R1:W-:Y:S02]  /*9370*/  STG.E.128 [R2.64+0x100], R8 ;  /* 0x0001000802007986 */ /* 0x0003e4000c101d0c */
.L_x_3531:
[----:B------:R-:W-:Y:S05]  /*9380*/  BSYNC B0 ;  /* 0x0000000000007941 */ /* 0x000fea0003800000 */
.L_x_3530:
[----:B------:R-:W-:-:S04]  /*9390*/  IADD3 R0, R206, 0x30, RZ ;  /* 0x00000030ce007810 */ /* 0x000fc80007ffe0ff */
[----:B------:R-:W-:-:S13]  /*93a0*/  ISETP.GE.AND P0, PT, R0, R199, PT ;  /* 0x000000c70000720c */ /* 0x000fda0003f06270 */
[----:B------:R-:W-:Y:S05]  /*93b0*/  @P0 EXIT ;  /* 0x000000000000094d */ /* 0x000fea0003800000 */
[----:B------:R-:W-:Y:S02]  /*93c0*/  IADD3 R0, P0, R206, 0x30, RZ ;  /* 0x00000030ce007810 */ /* 0x000fe40007f1e0ff */
[----:B------:R-:W-:Y:S02]  /*93d0*/  MOV R4, R56 ;  /* 0x0000003800047202 */ /* 0x000fe40000000f00 */
[----:B-1-3--:R-:W-:-:S03]  /*93e0*/  IADD3.X R3, RZ, R207, RZ, P0, !PT ;  /* 0x000000cfff037210 */ /* 0x00afc600007fe4ff */
[----:B------:R-:W-:-:S04]  /*93f0*/  IMAD.WIDE.U32 R4, R0, c[0x0][0x1e8], R4 ;  /* 0x00007a0000047a25 */ /* 0x000fc800078e0004 */
[----:B------:R-:W-:Y:S01]  /*9400*/  IMAD R3, R3, c[0x0][0x1e8], RZ ;  /* 0x00007a0003037a24 */ /* 0x000fe200078e02ff */
[----:B------:R-:W-:-:S03]  /*9410*/  LEA R2, P0, R4, c[0x0][0x1d0], 0x1 ;  /* 0x0000740004027a11 */ /* 0x000fc600078008ff */
[----:B------:R-:W-:-:S05]  /*9420*/  IMAD R3, R0, c[0x0][0x1ec], R3 ;  /* 0x00007b0000037a24 */ /* 0x000fca00078e0203 */
[----:B------:R-:W-:-:S04]  /*9430*/  IADD3 R3, R3, R5, RZ ;  /* 0x0000000503037210 */ /* 0x000fc80007ffe0ff */
[----:B------:R-:W-:-:S05]  /*9440*/  LEA.HI.X R3, R4, c[0x0][0x1d4], R3, 0x1, P0 ;  /* 0x0000750004037a11 */ /* 0x000fca00000f0c03 */
[----:B------:R-:W-:Y:S04]  /*9450*/  STG.E.128 [R2.64], R36 ;  /* 0x0000002402007986 */ /* 0x000fe8000c101d0c */
[----:B------:R-:W-:Y:S04]  /*9460*/  STG.E.128 [R2.64+0x80], R20 ;  /* 0x0000801402007986 */ /* 0x000fe8000c101d0c */
[----:B------:R-:W-:Y:S01]  /*9470*/  STG.E.128 [R2.64+0x100], R52 ;  /* 0x0001003402007986 */ /* 0x000fe2000c101d0c */
[----:B------:R-:W-:Y:S05]  /*9480*/  EXIT ;  /* 0x000000000000794d */ /* 0x000fea0003800000 */
.L_x_3532:
        /* <DEDUP_REMOVED lines=15> */
.L_x_7852:


//--------------------- .text._ZN5flash24flash_fwd_splitkv_kernelI23Flash_fwd_kernel_traitsILi192ELi64ELi64ELi4ELb0ELb0EN7cutlass10bfloat16_tE19Flash_kernel_traitsILi192ELi64ELi64ELi4ES3_EELb0ELb0ELb0ELb0ELb1ELb1ELb0ELb0EEEvNS_16Flash_fwd_paramsE --------------------------
	.section	.text._ZN5flash24flash_fwd_splitkv_kernelI23Flash_fwd_kernel_traitsILi192ELi64ELi64ELi4ELb0ELb0EN7cutlass10bfloat16_tE19Flash_kernel_traitsILi192ELi64ELi64ELi4ES3_EELb0ELb0ELb0ELb0ELb1ELb1ELb0ELb0EEEvNS_16Flash_fwd_paramsE,"ax",@progbits
	.sectioninfo	@"SHI_REGISTERS=255"
	.align	128
        .global         _ZN5flash24flash_fwd_splitkv_kernelI23Flash_fwd_kernel_traitsILi192ELi64ELi64ELi4ELb0ELb0EN7cutlass10bfloat16_tE19Flash_kernel_traitsILi192ELi64ELi64ELi4ES3_EELb0ELb0ELb0ELb0ELb1ELb1ELb0ELb0EEEvNS_16Flash_fwd_paramsE
        .type           _ZN5flash24flash_fwd_splitkv_kernelI23Flash_fwd_kernel_traitsILi192ELi64ELi64ELi4ELb0ELb0EN7cutlass10bfloat16_tE19Flash_kernel_traitsILi192ELi64ELi64ELi4ES3_EELb0ELb0ELb0ELb0ELb1ELb1ELb0ELb0EEEvNS_16Flash_fwd_paramsE,@function
        .size           _ZN5flash24flash_fwd_splitkv_kernelI23Flash_fwd_kernel_traitsILi192ELi64ELi64ELi4ELb0ELb0EN7cutlass10bfloat16_tE19Flash_kernel_traitsILi192ELi64ELi64ELi4ES3_EELb0ELb0ELb0ELb0ELb1ELb1ELb0ELb0EEEvNS_16Flash_fwd_paramsE,(.L_x_7853 - _ZN5flash24flash_fwd_splitkv_kernelI23Flash_fwd_kernel_traitsILi192ELi64ELi64ELi4ELb0ELb0EN7cutlass10bfloat16_tE19Flash_kernel_traitsILi192ELi64ELi64ELi4ES3_EELb0ELb0ELb0ELb0ELb1ELb1ELb0ELb0EEEvNS_16Flash_fwd_paramsE)
        .other          _ZN5flash24flash_fwd_splitkv_kernelI23Flash_fwd_kernel_traitsILi192ELi64ELi64ELi4ELb0ELb0EN7cutlass10bfloat16_tE19Flash_kernel_traitsILi192ELi64ELi64ELi4ES3_EELb0ELb0ELb0ELb0ELb1ELb1ELb0ELb0EEEvNS_16Flash_fwd_paramsE,@"STO_CUDA_ENTRY STV_DEFAULT"
_ZN5flash24flash_fwd_splitkv_kernelI23Flash_fwd_kernel_traitsILi192ELi64ELi64ELi4ELb0ELb0EN7cutlass10bfloat16_tE19Flash_kernel_traitsILi192ELi64ELi64ELi4ES3_EELb0ELb0ELb0ELb0ELb1ELb1ELb0ELb0EEEvNS_16Flash_fwd_paramsE:
.text._ZN5flash24flash_fwd_splitkv_kernelI23Flash_fwd_kernel_traitsILi192ELi64ELi64ELi4ELb0ELb0EN7cutlass10bfloat16_tE19Flash_kernel_traitsILi192ELi64ELi64ELi4ES3_EELb0ELb0ELb0ELb0ELb1ELb1ELb0ELb0EEEvNS_16Flash_fwd_paramsE:
        /* <DEDUP_REMOVED lines=34> */
.L_x_3533:
[----:B-1-34-:R-:W-:Y:S02]  /*0220*/  MOV R2, c[0x0][0x218] ;  /* 0x0000860000027a02 */ /* 0x01afe40000000f00 */
.L_x_3534:
        /* <DEDUP_REMOVED lines=68> */
.L_x_3537:
[----:B------:R-:W-:Y:S05]  /*0670*/  BSYNC B0 ;  /* 0x0000000000007941 */ /* 0x000fea0003800000 */
.L_x_3536:
        /* <DEDUP_REMOVED lines=17> */
.L_x_3539:
[----:B------:R-:W-:Y:S05]  /*0790*/  BSYNC B0 ;  /* 0x0000000000007941 */ /* 0x000fea0003800000 */
.L_x_3538:
        /* <DEDUP_REMOVED lines=17> */
.L_x_3541:
[----:B------:R-:W-:Y:S05]  /*08b0*/  BSYNC B0 ;  /* 0x0000000000007941 */ /* 0x000fea0003800000 */
.L_x_3540:
        /* <DEDUP_REMOVED lines=16> */
.L_x_3543:
[----:B------:R-:W-:Y:S05]  /*09c0*/  BSYNC B0 ;  /* 0x0000000000007941 */ /* 0x000fea0003800000 */
.L_x_3542:
        /* <DEDUP_REMOVED lines=19> */
.L_x_3535:
        /* <DEDUP_REMOVED lines=95> */
.L_x_3544:
        /* <DEDUP_REMOVED lines=15> */
.L_x_3546:
        /* <DEDUP_REMOVED lines=51> */
.L_x_3545:
        /* <DEDUP_REMOVED lines=186> */
[----:B------:R-:W-:Y:S01]  /*20b0*/  @!P4 IMAD.MOV.U32 R10, RZ, RZ, c[0x0][0x1a4] ;  /* 0x00006900ff0ac624 */ /* 0x000fe200078e00ff */
[----:B------:R-:W-:Y:S01]  /*20c0*/  LOP3.LUT R12, R12, 0x1c0, RZ, 0xc0, !PT ;  /* 0x000001c00c0c7812 */ /* 0x000fe200078ec0ff */
[----:B------:R-:W-:Y:S02]  /*20d0*/  IMAD.SHL.U32 R205, R205, 0x2, RZ ;  /* 0x00000002cdcd7824 */ /* 0x000fe400078e00ff */
[----:B------:R-:W-:Y:S01]  /*20e0*/  IMAD R206, R9, 0x400, R98 ;  /* 0x0000040009ce7824 */ /* 0x000fe200078e0262 */
[----:B------:R-:W-:Y:S01]  /*20f0*/  LOP3.LUT R93, R12, 0x8, R5, 0xf8, !PT ;  /* 0x000000080c5d7812 */ /* 0x000fe200078ef805 */
[----:B------:R-:W-:Y:S01]  /*2100*/  IMAD.MOV.U32 R5, RZ, RZ, 0x20 ;  /* 0x00000020ff057424 */ /* 0x000fe200078e00ff */
[----:B------:R-:W-:Y:S02]  /*2110*/  SHF.R.U32.HI R12, RZ, 0x3, R12 ;  /* 0x00000003ff0c7819 */ /* 0x000fe4000001160c */
[----:B------:R-:W-:Y:S01]  /*2120*/  IADD3 R203, R205, 0x6020, RZ ;  /* 0x00006020cdcb7810 */ /* 0x000fe20007ffe0ff */
[----:B------:R-:W-:Y:S01]  /*2130*/  IMAD.WIDE.U32 R16, R5, c[0x0][0x1a0], RZ ;  /* 0x0000680005107a25 */ /* 0x000fe200078e00ff */
[----:B------:R-:W-:-:S03]  /*2140*/  LOP3.LUT R93, R93, R12, RZ, 0x3c, !PT ;  /* 0x0000000c5d5d7212 */ /* 0x000fc600078e3cff */
[----:B------:R-:W-:Y:S01]  /*2150*/  IMAD R14, R5, c[0x0][0x1a4], RZ ;  /* 0x00006900050e7a24 */ /* 0x000fe200078e02ff */
[----:B------:R-:W-:Y:S01]  /*2160*/  @!P5 IADD3 R18, P2, R208, R16, RZ ;  /* 0x00000010d012d210 */ /* 0x000fe20007f5e0ff */
[----:B------:R-:W-:Y:S01]  /*2170*/  @!P3 IMAD.MOV.U32 R12, RZ, RZ, c[0x0][0x1a4] ;  /* 0x00006900ff0cb624 */ /* 0x000fe200078e00ff */
        /* <DEDUP_REMOVED lines=9> */
[----:B------:R-:W-:-:S02]  /*2210*/  IMAD.SHL.U32 R206, R206, 0x2, RZ ;  /* 0x00000002cece7824 */ /* 0x000fc400078e00ff */
[----:B------:R-:W-:Y:S02]  /*2220*/  IMAD.IADD R200, R98, 0x1, R93 ;  /* 0x0000000162c87824 */ /* 0x000fe400078e025d */
        /* <DEDUP_REMOVED lines=29> */
[----:B------:R-:W-:-:S02]  /*2400*/  IADD3 R190, R203, 0x2800, RZ ;  /* 0x00002800cbbe7810 */ /* 0x000fc40007ffe0ff */
[C---:B------:R-:W-:Y:S01]  /*2410*/  IADD3 R189, R203.reuse, 0x3000, RZ ;  /* 0x00003000cbbd7810 */ /* 0x040fe20007ffe0ff */
        /* <DEDUP_REMOVED lines=10> */
[----:B------:R-:W-:-:S03]  /*24c0*/  IADD3 R184, R203, 0x5800, RZ ;  /* 0x00005800cbb87810 */ /* 0x000fc60007ffe0ff */
        /* <DEDUP_REMOVED lines=19> */
[----:B----4-:R-:W-:Y:S04]  /*2600*/  LDSM.16.M88.4 R20, [R206] ;  /* 0x00000000ce14783b */ /* 0x010fe80000000200 */
[----:B------:R-:W2:Y:S04]  /*2610*/  LDSM.16.M88.4 R28, [R205+0x6000] ;  /* 0x00600000cd1c783b */ /* 0x000ea80000000200 */
[----:B------:R-:W4:Y:S04]  /*2620*/  LDSM.16.M88.4 R40, [R205+0x6800] ;  /* 0x00680000cd28783b */ /* 0x000f280000000200 */
[----:B------:R-:W-:Y:S04]  /*2630*/  LDSM.16.M88.4 R68, [R204] ;  /* 0x00000000cc44783b */ /* 0x000fe80000000200 */
[----:B------:R-:W-:Y:S04]  /*2640*/  LDSM.16.M88.4 R60, [R205+0x7000] ;  /* 0x00700000cd3c783b */ /* 0x000fe80000000200 */
[----:B---3--:R-:W-:Y:S04]  /*2650*/  LDSM.16.M88.4 R24, [R205+0x7800] ;  /* 0x00780000cd18783b */ /* 0x008fe80000000200 */
[----:B-1----:R-:W1:Y:S04]  /*2660*/  LDSM.16.M88.4 R12, [R203] ;  /* 0x00000000cb0c783b */ /* 0x002e680000000200 */
[----:B------:R-:W3:Y:S04]  /*2670*/  LDSM.16.M88.4 R8, [R203+0x800] ;  /* 0x00080000cb08783b */ /* 0x000ee80000000200 */
[----:B------:R-:W-:Y:S04]  /*2680*/  LDSM.16.M88.4 R76, [R202] ;  /* 0x00000000ca4c783b */ /* 0x000fe80000000200 */
[----:B------:R-:W1:Y:S04]  /*2690*/  LDSM.16.M88.4 R48, [R199+0x6000] ;  /* 0x00600000c730783b */ /* 0x000e680000000200 */
[----:B------:R-:W3:Y:S01]  /*26a0*/  LDSM.16.M88.4 R84, [R203+0x1000] ;  /* 0x00100000cb54783b */ /* 0x000ee20000000200 */
[C---:B--2---:R-:W-:Y:S03]  /*26b0*/  HMMA.16816.F32.BF16 R16, R20.reuse, R28, RZ ;  /* 0x0000001c1410723c */ /* 0x044fe600000418ff */
[----:B------:R-:W2:Y:S04]  /*26c0*/  LDSM.16.M88.4 R80, [R203+0x1800] ;  /* 0x00180000cb50783b */ /* 0x000ea80000000200 */
[----:B------:R-:W2:Y:S01]  /*26d0*/  LDSM.16.M88.4 R32, [R199+0x6800] ;  /* 0x00680000c720783b */ /* 0x000ea20000000200 */
[C---:B------:R-:W-:Y:S03]  /*26e0*/  HMMA.16816.F32.BF16 R28, R20.reuse, R30, RZ ;  /* 0x0000001e141c723c */ /* 0x040fe600000418ff */
[----:B------:R-:W-:Y:S04]  /*26f0*/  LDSM.16.M88.4 R36, [R201] ;  /* 0x00000000c924783b */ /* 0x000fe80000000200 */
[----:B------:R-:W-:Y:S01]  /*2700*/  LDSM.16.M88.4 R72, [R199+0x7000] ;  /* 0x00700000c748783b */ /* 0x000fe20000000200 */
[C---:B----4-:R-:W-:Y:S03]  /*2710*/  HMMA.16816.F32.BF16 R44, R20.reuse, R40, RZ ;  /* 0x00000028142c723c */ /* 0x050fe600000418ff */
[----:B------:R-:W-:Y:S04]  /*2720*/  LDSM.16.M88.4 R52, [R192+0x1000] ;  /* 0x00100000c034783b */ /* 0x000fe80000000200 */
[----:B------:R-:W-:Y:S01]  /*2730*/  LDSM.16.M88.4 R88, [R203+0x4000] ;  /* 0x00400000cb58783b */ /* 0x000fe20000000200 */
[----:B------:R-:W-:Y:S03]  /*2740*/  HMMA.16816.F32.BF16 R40, R20, R42, RZ ;  /* 0x0000002a1428723c */ /* 0x000fe600000418ff */
[----:B------:R-:W0:Y:S05]  /*2750*/  LDGDEPBAR ;  /* 0x00000000000079af */ /* 0x000e2a0000000000 */
[C---:B-1----:R-:W-:Y:S08]  /*2760*/  HMMA.16816.F32.BF16 R16, R68.reuse, R12, R16 ;  /* 0x0000000c4410723c */ /* 0x042ff00000041810 */
[----:B------:R-:W-:Y:S01]  /*2770*/  HMMA.16816.F32.BF16 R28, R68, R14, R28 ;  /* 0x0000000e441c723c */ /* 0x000fe2000004181c */
[----:B------:R-:W1:Y:S07]  /*2780*/  LDSM.16.M88.4 R12, [R192] ;  /* 0x00000000c00c783b */ /* 0x000e6e0000000200 */
[C---:B------:R-:W-:Y:S08]  /*2790*/  HMMA.16816.F32.BF16 R64, R20.reuse, R60, RZ ;  /* 0x0000003c1440723c */ /* 0x040ff000000418ff */
[C---:B------:R-:W-:Y:S08]  /*27a0*/  HMMA.16816.F32.BF16 R60, R20.reuse, R62, RZ ;  /* 0x0000003e143c723c */ /* 0x040ff000000418ff */
[C---:B------:R-:W-:Y:S08]  /*27b0*/  HMMA.16816.F32.BF16 R56, R20.reuse, R24, RZ ;  /* 0x000000181438723c */ /* 0x040ff000000418ff */
[----:B------:R-:W-:Y:S01]  /*27c0*/  HMMA.16816.F32.BF16 R20, R20, R26, RZ ;  /* 0x0000001a1414723c */ /* 0x000fe200000418ff */
[----:B------:R-:W4:Y:S07]  /*27d0*/  LDSM.16.M88.4 R24, [R199+0x7800] ;  /* 0x00780000c718783b */ /* 0x000f2e0000000200 */
[C---:B---3--:R-:W-:Y:S08]  /*27e0*/  HMMA.16816.F32.BF16 R44, R68.reuse, R8, R44 ;  /* 0x00000008442c723c */ /* 0x048ff0000004182c */
[----:B------:R-:W-:Y:S01]  /*27f0*/  HMMA.16816.F32.BF16 R40, R68, R10, R40 ;  /* 0x0000000a4428723c */ /* 0x000fe20000041828 */
[----:B------:R-:W3:Y:S07]  /*2800*/  LDSM.16.M88.4 R8, [R192+0x800] ;  /* 0x00080000c008783b */ /* 0x000eee0000000200 */
[C---:B------:R-:W-:Y:S08]  /*2810*/  HMMA.16816.F32.BF16 R16, R76.reuse, R48, R16 ;  /* 0x000000304c10723c */ /* 0x040ff00000041810 */
[----:B------:R-:W-:Y:S01]  /*2820*/  HMMA.16816.F32.BF16 R28, R76, R50, R28 ;  /* 0x000000324c1c723c */ /* 0x000fe2000004181c */
[----:B------:R-:W-:Y:S07]  /*2830*/  LDSM.16.M88.4 R48, [R205+0x8000] ;  /* 0x00800000cd30783b */ /* 0x000fee0000000200 */
[C---:B------:R-:W-:Y:S08]  /*2840*/  HMMA.16816.F32.BF16 R64, R68.reuse, R84, R64 ;  /* 0x000000544440723c */ /* 0x040ff00000041840 */
[C---:B------:R-:W-:Y:S01]  /*2850*/  HMMA.16816.F32.BF16 R60, R68.reuse, R86, R60 ;  /* 0x00000056443c723c */ /* 0x040fe2000004183c */
[----:B------:R-:W-:Y:S07]  /*2860*/  LDSM.16.M88.4 R84, [R199+0x9800] ;  /* 0x00980000c754783b */ /* 0x000fee0000000200 */
[C---:B--2---:R-:W-:Y:S08]  /*2870*/  HMMA.16816.F32.BF16 R56, R68.reuse, R80, R56 ;  /* 0x000000504438723c */ /* 0x044ff00000041838 */
[----:B------:R-:W-:Y:S01]  /*2880*/  HMMA.16816.F32.BF16 R20, R68, R82, R20 ;  /* 0x000000524414723c */ /* 0x000fe20000041814 */
[----:B------:R-:W-:Y:S04]  /*2890*/  LDSM.16.M88.4 R68, [R192+0x1800] ;  /* 0x00180000c044783b */ /* 0x000fe80000000200 */
[----:B------:R-:W-:Y:S03]  /*28a0*/  LDSM.16.M88.4 R80, [R202+0x2000] ;  /* 0x00200000ca50783b */ /* 0x000fe60000000200 */
[C---:B------:R-:W-:Y:S08]  /*28b0*/  HMMA.16816.F32.BF16 R44, R76.reuse, R32, R44 ;  /* 0x000000204c2c723c */ /* 0x040ff0000004182c */
[----:B------:R-:W-:Y:S01]  /*28c0*/  HMMA.16816.F32.BF16 R40, R76, R34, R40 ;  /* 0x000000224c28723c */ /* 0x000fe20000041828 */
[----:B------:R-:W2:Y:S07]  /*28d0*/  LDSM.16.M88.4 R32, [R206+0x2000] ;  /* 0x00200000ce20783b */ /* 0x000eae0000000200 */
[C---:B-1----:R-:W-:Y:S08]  /*28e0*/  HMMA.16816.F32.BF16 R16, R36.reuse, R12, R16 ;  /* 0x0000000c2410723c */ /* 0x042ff00000041810 */
[----:B------:R-:W-:Y:S01]  /*28f0*/  HMMA.16816.F32.BF16 R28, R36, R14, R28 ;  /* 0x0000000e241c723c */ /* 0x000fe2000004181c */
[----:B------:R-:W1:Y:S07]  /*2900*/  LDSM.16.M88.4 R12, [R205+0x8800] ;  /* 0x00880000cd0c783b */ /* 0x000e6e0000000200 */
[C---:B------:R-:W-:Y:S08]  /*2910*/  HMMA.16816.F32.BF16 R64, R76.reuse, R72, R64 ;  /* 0x000000484c40723c */ /* 0x040ff00000041840 */
[C---:B------:R-:W-:Y:S01]  /*2920*/  HMMA.16816.F32.BF16 R60, R76.reuse, R74, R60 ;  /* 0x0000004a4c3c723c */ /* 0x040fe2000004183c */
[----:B------:R-:W-:Y:S07]  /*2930*/  LDSM.16.M88.4 R72, [R201+0x2000] ;  /* 0x00200000c948783b */ /* 0x000fee0000000200 */
[C---:B----4-:R-:W-:Y:S08]  /*2940*/  HMMA.16816.F32.BF16 R56, R76.reuse, R24, R56 ;  /* 0x000000184c38723c */ /* 0x050ff00000041838 */
[----:B------:R-:W-:Y:S01]  /*2950*/  HMMA.16816.F32.BF16 R76, R76, R26, R20 ;  /* 0x0000001a4c4c723c */ /* 0x000fe20000041814 */
[----:B------:R-:W-:Y:S04]  /*2960*/  LDSM.16.M88.4 R20, [R204+0x2000] ;  /* 0x00200000cc14783b */ /* 0x000fe80000000200 */
[----:B------:R-:W4:Y:S03]  /*2970*/  LDSM.16.M88.4 R24, [R203+0x2000] ;  /* 0x00200000cb18783b */ /* 0x000f260000000200 */
[C---:B---3--:R-:W-:Y:S08]  /*2980*/  HMMA.16816.F32.BF16 R44, R36.reuse, R8, R44 ;  /* 0x00000008242c723c */ /* 0x048ff0000004182c */
[----:B------:R-:W-:Y:S01]  /*2990*/  HMMA.16816.F32.BF16 R40, R36, R10, R40 ;  /* 0x0000000a2428723c */ /* 0x000fe20000041828 */
[----:B------:R-:W3:Y:S07]  /*29a0*/  LDSM.16.M88.4 R8, [R205+0x9000] ;  /* 0x00900000cd08783b */ /* 0x000eee0000000200 */
[C---:B--2---:R-:W-:Y:S08]  /*29b0*/  HMMA.16816.F32.BF16 R16, R32.reuse, R48, R16 ;  /* 0x000000302010723c */ /* 0x044ff00000041810 */
[----:B------:R-:W-:Y:S01]  /*29c0*/  HMMA.16816.F32.BF16 R28, R32, R50, R28 ;  /* 0x00000032201c723c */ /* 0x000fe2000004181c */
        /* <DEDUP_REMOVED lines=10> */
[----:B------:R-:W1:Y:S07]  /*2a70*/  LDSM.16.M88.4 R12, [R203+0x2800] ;  /* 0x00280000cb0c783b */ /* 0x000e6e0000000200 */
[C---:B----4-:R-:W-:Y:S08]  /*2a80*/  HMMA.16816.F32.BF16 R16, R20.reuse, R24, R16 ;  /* 0x000000181410723c */ /* 0x050ff00000041810 */
[----:B------:R-:W-:Y:S01]  /*2a90*/  HMMA.16816.F32.BF16 R28, R20, R26, R28 ;  /* 0x0000001a141c723c */ /* 0x000fe2000004181c */
[----:B------:R-:W-:Y:S07]  /*2aa0*/  LDSM.16.M88.4 R24, [R203+0x3800] ;  /* 0x00380000cb18783b */ /* 0x000fee0000000200 */
[C---:B---3--:R-:W-:Y:S08]  /*2ab0*/  HMMA.16816.F32.BF16 R64, R32.reuse, R8, R64 ;  /* 0x000000082040723c */ /* 0x048ff00000041840 */
[----:B------:R-:W-:Y:S01]  /*2ac0*/  HMMA.16816.F32.BF16 R60, R32, R10, R60 ;  /* 0x0000000a203c723c */ /* 0x000fe2000004183c */
[----:B------:R-:W3:Y:S07]  /*2ad0*/  LDSM.16.M88.4 R8, [R203+0x3000] ;  /* 0x00300000cb08783b */ /* 0x000eee0000000200 */
[C---:B--2---:R-:W-:Y:S08]  /*2ae0*/  HMMA.16816.F32.BF16 R16, R80.reuse, R36, R16 ;  /* 0x000000245010723c */ /* 0x044ff00000041810 */
[----:B------:R-:W-:Y:S01]  /*2af0*/  HMMA.16816.F32.BF16 R28, R80, R38, R28 ;  /* 0x00000026501c723c */ /* 0x000fe2000004181c */
[----:B------:R-:W-:Y:S07]  /*2b00*/  LDSM.16.M88.4 R36, [R204+0x4000] ;  /* 0x00400000cc24783b */ /* 0x000fee0000000200 */
[C---:B------:R-:W-:Y:S08]  /*2b10*/  HMMA.16816.F32.BF16 R56, R32.reuse, R52, R56 ;  /* 0x000000342038723c */ /* 0x040ff00000041838 */
[----:B------:R-:W-:Y:S01]  /*2b20*/  HMMA.16816.F32.BF16 R76, R32, R54, R76 ;  /* 0x00000036204c723c */ /* 0x000fe2000004184c */
[----:B------:R-:W-:Y:S04]  /*2b30*/  LDSM.16.M88.4 R52, [R206+0x4000] ;  /* 0x00400000ce34783b */ /* 0x000fe80000000200 */
[----:B------:R-:W2:Y:S03]  /*2b40*/  LDSM.16.M88.4 R32, [R205+0xa000] ;  /* 0x00a00000cd20783b */ /* 0x000ea60000000200 */
[C---:B-1----:R-:W-:Y:S08]  /*2b50*/  HMMA.16816.F32.BF16 R44, R20.reuse, R12, R44 ;  /* 0x0000000c142c723c */ /* 0x042ff0000004182c */
[C---:B------:R-:W-:Y:S01]  /*2b60*/  HMMA.16816.F32.BF16 R40, R20.reuse, R14, R40 ;  /* 0x0000000e1428723c */ /* 0x040fe20000041828 */
[----:B------:R-:W1:Y:S07]  /*2b70*/  LDSM.16.M88.4 R12, [R192+0x2800] ;  /* 0x00280000c00c783b */ /* 0x000e6e0000000200 */
[----:B---3--:R-:W-:Y:S08]  /*2b80*/  HMMA.16816.F32.BF16 R64, R20, R8, R64 ;  /* 0x000000081440723c */ /* 0x008ff00000041840 */
[----:B------:R-:W-:Y:S08]  /*2b90*/  HMMA.16816.F32.BF16 R16, R72, R48, R16 ;  /* 0x000000304810723c */ /* 0x000ff00000041810 */
[----:B------:R-:W-:Y:S01]  /*2ba0*/  HMMA.16816.F32.BF16 R60, R20, R10, R60 ;  /* 0x0000000a143c723c */ /* 0x000fe2000004183c */
[----:B------:R-:W3:Y:S07]  /*2bb0*/  LDSM.16.M88.4 R8, [R199+0x9000] ;  /* 0x00900000c708783b */ /* 0x000eee0000000200 */
[----:B------:R-:W-:Y:S01]  /*2bc0*/  HMMA.16816.F32.BF16 R28, R72, R50, R28 ;  /* 0x00000032481c723c */ /* 0x000fe2000004181c */
[----:B------:R-:W4:Y:S07]  /*2bd0*/  LDSM.16.M88.4 R48, [R205+0xa800] ;  /* 0x00a80000cd30783b */ /* 0x000f2e0000000200 */
[----:B------:R-:W-:Y:S08]  /*2be0*/  HMMA.16816.F32.BF16 R44, R80, R68, R44 ;  /* 0x00000044502c723c */ /* 0x000ff0000004182c */
[----:B--2---:R-:W-:Y:S08]  /*2bf0*/  HMMA.16816.F32.BF16 R16, R52, R32, R16 ;  /* 0x000000203410723c */ /* 0x004ff00000041810 */
[----:B------:R-:W-:Y:S01]  /*2c00*/  HMMA.16816.F32.BF16 R40, R80, R70, R40 ;  /* 0x000000465028723c */ /* 0x000fe20000041828 */
[----:B------:R-:W2:Y:S07]  /*2c10*/  LDSM.16.M88.4 R68, [R192+0x3000] ;  /* 0x00300000c044783b */ /* 0x000eae0000000200 */
[----:B------:R-:W-:Y:S01]  /*2c20*/  HMMA.16816.F32.BF16 R28, R52, R34, R28 ;  /* 0x00000022341c723c */ /* 0x000fe2000004181c */
[----:B------:R-:W-:Y:S07]  /*2c30*/  LDSM.16.M88.4 R32, [R203+0x4800] ;  /* 0x00480000cb20783b */ /* 0x000fee0000000200 */
[C---:B------:R-:W-:Y:S08]  /*2c40*/  HMMA.16816.F32.BF16 R56, R20.reuse, R24, R56 ;  /* 0x000000181438723c */ /* 0x040ff00000041838 */
[----:B------:R-:W-:Y:S01]  /*2c50*/  HMMA.16816.F32.BF16 R76, R20, R26, R76 ;  /* 0x0000001a144c723c */ /* 0x000fe2000004184c */
[----:B------:R-:W-:Y:S04]  /*2c60*/  LDSM.16.M88.4 R24, [R202+0x4000] ;  /* 0x00400000ca18783b */ /* 0x000fe80000000200 */
[----:B------:R-:W2:Y:S03]  /*2c70*/  LDSM.16.M88.4 R20, [R199+0xa000] ;  /* 0x00a00000c714783b */ /* 0x000ea60000000200 */
[----:B-1----:R-:W-:Y:S08]  /*2c80*/  HMMA.16816.F32.BF16 R44, R72, R12, R44 ;  /* 0x0000000c482c723c */ /* 0x002ff0000004182c */
[----:B---3--:R-:W-:Y:S08]  /*2c90*/  HMMA.16816.F32.BF16 R64, R80, R8, R64 ;  /* 0x000000085040723c */ /* 0x008ff00000041840 */
[----:B------:R-:W-:Y:S08]  /*2ca0*/  HMMA.16816.F32.BF16 R16, R36, R88, R16 ;  /* 0x000000582410723c */ /* 0x000ff00000041810 */
[----:B------:R-:W-:Y:S01]  /*2cb0*/  HMMA.16816.F32.BF16 R40, R72, R14, R40 ;  /* 0x0000000e4828723c */ /* 0x000fe20000041828 */
[----:B------:R-:W-:Y:S07]  /*2cc0*/  LDSM.16.M88.4 R12, [R201+0x4000] ;  /* 0x00400000c90c783b */ /* 0x000fee0000000200 */
[----:B------:R-:W-:Y:S01]  /*2cd0*/  HMMA.16816.F32.BF16 R28, R36, R90, R28 ;  /* 0x0000005a241c723c */ /* 0x000fe2000004181c */
[----:B------:R-:W1:Y:S07]  /*2ce0*/  LDSM.16.M88.4 R88, [R205+0xb000] ;  /* 0x00b00000cd58783b */ /* 0x000e6e0000000200 */
[----:B----4-:R-:W-:Y:S08]  /*2cf0*/  HMMA.16816.F32.BF16 R44, R52, R48, R44 ;  /* 0x00000030342c723c */ /* 0x010ff0000004182c */
[----:B--2---:R-:W-:Y:S08]  /*2d00*/  HMMA.16816.F32.BF16 R64, R72, R68, R64 ;  /* 0x000000444840723c */ /* 0x004ff00000041840 */
[C---:B------:R-:W-:Y:S01]  /*2d10*/  HMMA.16816.F32.BF16 R60, R80.reuse, R10, R60 ;  /* 0x0000000a503c723c */ /* 0x040fe2000004183c */
[----:B------:R-:W2:Y:S07]  /*2d20*/  LDSM.16.M88.4 R8, [R192+0x4000] ;  /* 0x00400000c008783b */ /* 0x000eae0000000200 */
[----:B------:R-:W-:Y:S08]  /*2d30*/  HMMA.16816.F32.BF16 R56, R80, R84, R56 ;  /* 0x000000545038723c */ /* 0x000ff00000041838 */
[----:B------:R-:W-:Y:S08]  /*2d40*/  HMMA.16816.F32.BF16 R16, R24, R20, R16 ;  /* 0x000000141810723c */ /* 0x000ff00000041810 */
[----:B------:R-:W-:Y:S01]  /*2d50*/  HMMA.16816.F32.BF16 R80, R80, R86, R76 ;  /* 0x000000565050723c */ /* 0x000fe2000004184c */
[----:B------:R-:W3:Y:S07]  /*2d60*/  LDSM.16.M88.4 R76, [R199+0xa800] ;  /* 0x00a80000c74c783b */ /* 0x000eee0000000200 */
[----:B------:R-:W-:Y:S01]  /*2d70*/  HMMA.16816.F32.BF16 R40, R52, R50, R40 ;  /* 0x000000323428723c */ /* 0x000fe20000041828 */
[----:B------:R-:W-:Y:S07]  /*2d80*/  LDSM.16.M88.4 R48, [R192+0x3800] ;  /* 0x00380000c030783b */ /* 0x000fee0000000200 */
[----:B------:R-:W-:Y:S01]  /*2d90*/  HMMA.16816.F32.BF16 R28, R24, R22, R28 ;  /* 0x00000016181c723c */ /* 0x000fe2000004181c */
[----:B------:R-:W4:Y:S07]  /*2da0*/  LDSM.16.M88.4 R20, [R203+0x5000] ;  /* 0x00500000cb14783b */ /* 0x000f2e0000000200 */
[----:B------:R-:W-:Y:S08]  /*2db0*/  HMMA.16816.F32.BF16 R44, R36, R32, R44 ;  /* 0x00000020242c723c */ /* 0x000ff0000004182c */
[----:B-1----:R-:W-:Y:S08]  /*2dc0*/  HMMA.16816.F32.BF16 R64, R52, R88, R64 ;  /* 0x000000583440723c */ /* 0x002ff00000041840 */
[----:B------:R-:W-:Y:S01]  /*2dd0*/  HMMA.16816.F32.BF16 R68, R72, R70, R60 ;  /* 0x000000464844723c */ /* 0x000fe2000004183c */
[----:B------:R-:W1:Y:S07]  /*2de0*/  LDSM.16.M88.4 R60, [R192+0x4800] ;  /* 0x00480000c03c783b */ /* 0x000e6e0000000200 */
[----:B------:R-:W-:Y:S01]  /*2df0*/  HMMA.16816.F32.BF16 R40, R36, R34, R40 ;  /* 0x000000222428723c */ /* 0x000fe20000041828 */
[----:B------:R-:W1:Y:S07]  /*2e00*/  LDSM.16.M88.4 R32, [R199+0xb000] ;  /* 0x00b00000c720783b */ /* 0x000e6e0000000200 */
[----:B--2---:R-:W-:Y:S08]  /*2e10*/  HMMA.16816.F32.BF16 R28, R12, R10, R28 ;  /* 0x0000000a0c1c723c */ /* 0x004ff0000004181c */
[----:B---3--:R-:W-:Y:S08]  /*2e20*/  HMMA.16816.F32.BF16 R44, R24, R76, R44 ;  /* 0x0000004c182c723c */ /* 0x008ff0000004182c */
[----:B----4-:R-:W-:Y:S08]  /*2e30*/  HMMA.16816.F32.BF16 R64, R36, R20, R64 ;  /* 0x000000142440723c */ /* 0x010ff00000041840 */
[----:B------:R-:W-:Y:S01]  /*2e40*/  HMMA.16816.F32.BF16 R16, R12, R8, R16 ;  /* 0x000000080c10723c */ /* 0x000fe20000041810 */
[----:B------:R-:W2:Y:S01]  /*2e50*/  LDSM.16.M88.4 R8, [R205+0xb800] ;  /* 0x00b80000cd08783b */ /* 0x000ea20000000200 */
[----:B------:R-:W-:-:S02]  /*2e60*/  FMUL.FTZ R28, R28, c[0x0][0x2ec] ;  /* 0x0000bb001c1c7a20 */ /* 0x000fc40000410000 */
[----:B------:R-:W-:-:S04]  /*2e70*/  FMUL.FTZ R20, R31, c[0x0][0x2ec] ;  /* 0x0000bb001f147a20 */ /* 0x000fc80000410000 */
[----:B------:R-:W-:Y:S08]  /*2e80*/  HMMA.16816.F32.BF16 R56, R72, R48, R56 ;  /* 0x000000304838723c */ /* 0x000ff00000041838 */
[----:B------:R-:W-:Y:S08]  /*2e90*/  HMMA.16816.F32.BF16 R40, R24, R78, R40 ;  /* 0x0000004e1828723c */ /* 0x000ff00000041828 */
[----:B-1----:R-:W-:Y:S01]  /*2ea0*/  HMMA.16816.F32.BF16 R44, R12, R60, R44 ;  /* 0x0000003c0c2c723c */ /* 0x002fe2000004182c */
[----:B------:R1:W-:Y:S01]  /*2eb0*/  MUFU.TANH R60, R28 ;  /* 0x0000001c003c7308 */ /* 0x0003e20000002400 */
[----:B------:R-:W-:-:S02]  /*2ec0*/  FMUL.FTZ R17, R17, c[0x0][0x2ec] ;  /* 0x0000bb0011117a20 */ /* 0x000fc40000410000 */
[----:B------:R-:W-:Y:S02]  /*2ed0*/  FMUL.FTZ R0, R16, c[0x0][0x2ec] ;  /* 0x0000bb0010007a20 */ /* 0x000fe40000410000 */
[----:B------:R-:W-:Y:S02]  /*2ee0*/  FMUL.FTZ R49, R18, c[0x0][0x2ec] ;  /* 0x0000bb0012317a20 */ /* 0x000fe40000410000 */
[----:B------:R-:W-:Y:S01]  /*2ef0*/  HMMA.16816.F32.BF16 R64, R24, R32, R64 ;  /* 0x000000201840723c */ /* 0x000fe20000041840 */
[----:B------:R-:W-:Y:S01]  /*2f00*/  FMUL.FTZ R61, R29, c[0x0][0x2ec] ;  /* 0x0000bb001d3d7a20 */ /* 0x000fe20000410000 */
[----:B------:R3:W-:Y:S01]  /*2f10*/  MUFU.TANH R48, R17 ;  /* 0x0000001100307308 */ /* 0x0007e20000002400 */
[----:B------:R-:W-:-:S04]  /*2f20*/  FMUL.FTZ R76, R19, c[0x0][0x2ec] ;  /* 0x0000bb00134c7a20 */ /* 0x000fc80000410000 */
[----:B------:R-:W-:Y:S01]  /*2f30*/  FMUL.FTZ R32, R30, c[0x0][0x2ec] ;  /* 0x0000bb001e207a20 */ /* 0x000fe20000410000 */
[----:B------:R-:W-:Y:S01]  /*2f40*/  HMMA.16816.F32.BF16 R68, R52, R90, R68 ;  /* 0x0000005a3444723c */ /* 0x000fe20000041844 */
[----:B-1----:R-:W1:Y:S01]  /*2f50*/  LDSM.16.M88.4 R28, [R203+0x5800] ;  /* 0x00580000cb1c783b */ /* 0x002e620000000200 */
[----:B------:R-:W-:Y:S06]  /*2f60*/  MUFU.TANH R0, R0 ;  /* 0x0000000000007308 */ /* 0x000fec0000002400 */
[----:B------:R-:W-:Y:S01]  /*2f70*/  HMMA.16816.F32.BF16 R80, R72, R50, R80 ;  /* 0x000000324850723c */ /* 0x000fe20000041850 */
[----:B------:R-:W-:Y:S01]  /*2f80*/  FMUL.FTZ R33, R44, c[0x0][0x2ec] ;  /* 0x0000bb002c217a20 */ /* 0x000fe20000410000 */
[----:B---3--:R-:W3:Y:S01]  /*2f90*/  LDSM.16.M88.4 R16, [R192+0x5000] ;  /* 0x00500000c010783b */ /* 0x008ee20000000200 */
[----:B------:R-:W4:Y:S01]  /*2fa0*/  MUFU.TANH R49, R49 ;  /* 0x0000003100317308 */ /* 0x000f220000002400 */
[----:B------:R-:W-:-:S02]  /*2fb0*/  FMUL.FTZ R44, R45, c[0x0][0x2ec] ;  /* 0x0000bb002d2c7a20 */ /* 0x000fc40000410000 */
[----:B------:R-:W-:Y:S02]  /*2fc0*/  FMUL.FTZ R45, R46, c[0x0][0x2ec] ;  /* 0x0000bb002e2d7a20 */ /* 0x000fe40000410000 */
[----:B--2---:R-:W-:Y:S01]  /*2fd0*/  HMMA.16816.F32.BF16 R56, R52, R8, R56 ;  /* 0x000000083438723c */ /* 0x004fe20000041838 */
[----:B------:R-:W-:Y:S02]  /*2fe0*/  FMUL.FTZ R46, R47, c[0x0][0x2ec] ;  /* 0x0000bb002f2e7a20 */ /* 0x000fe40000410000 */
[----:B------:R-:W2:Y:S05]  /*2ff0*/  MUFU.TANH R76, R76 ;  /* 0x0000004c004c7308 */ /* 0x000eaa0000002400 */
[----:B------:R-:W-:Y:S03]  /*3000*/  HMMA.16816.F32.BF16 R40, R12, R62, R40 ;  /* 0x0000003e0c28723c */ /* 0x000fe60000041828 */
[----:B------:R1:W-:Y:S05]  /*3010*/  MUFU.TANH R62, R20 ;  /* 0x00000014003e7308 */ /* 0x0003ea0000002400 */
[----:B------:R-:W-:Y:S03]  /*3020*/  HMMA.16816.F32.BF16 R68, R36, R22, R68 ;  /* 0x000000162444723c */ /* 0x000fe60000041844 */
[----:B------:R-:W2:Y:S05]  /*3030*/  MUFU.TANH R32, R32 ;  /* 0x0000002000207308 */ /* 0x000eaa0000002400 */
[----:B------:R-:W-:Y:S01]  /*3040*/  HMMA.16816.F32.BF16 R80, R52, R10, R80 ;  /* 0x0000000a3450723c */ /* 0x000fe20000041850 */
[----:B------:R-:W-:Y:S02]  /*3050*/  LDSM.16.M88.4 R8, [R192+0x5800] ;  /* 0x00580000c008783b */ /* 0x000fe40000000200 */
[----:B------:R-:W2:Y:S02]  /*3060*/  MUFU.TANH R61, R61 ;  /* 0x0000003d003d7308 */ /* 0x000ea40000002400 */
[----:B-1----:R-:W1:Y:S01]  /*3070*/  LDSM.16.M88.4 R20, [R199+0xb800] ;  /* 0x00b80000c714783b */ /* 0x002e620000000200 */
[----:B------:R-:W-:-:S04]  /*3080*/  DEPBAR.LE SB0, 0x0 ;  /* 0x000080000000791a */ /* 0x000fc80000000000 */
[----:B------:R-:W-:Y:S01]  /*3090*/  HMMA.16816.F32.BF16 R56, R36, R28, R56 ;  /* 0x0000001c2438723c */ /* 0x000fe20000041838 */
[----:B------:R-:W-:Y:S01]  /*30a0*/  MUFU.TANH R33, R33 ;  /* 0x0000002100217308 */ /* 0x000fe20000002400 */
[----:B------:R-:W-:-:S05]  /*30b0*/  FMUL.FTZ R40, R40, c[0x0][0x2ec] ;  /* 0x0000bb0028287a20 */ /* 0x000fca0000410000 */
[----:B------:R-:W-:Y:S01]  /*30c0*/  FMUL.FTZ R28, R42, c[0x0][0x2ec] ;  /* 0x0000bb002a1c7a20 */ /* 0x000fe20000410000 */
[----:B------:R-:W-:Y:S01]  /*30d0*/  HMMA.16816.F32.BF16 R68, R24, R34, R68 ;  /* 0x000000221844723c */ /* 0x000fe20000041844 */
[----:B------:R-:W1:Y:S01]  /*30e0*/  MUFU.TANH R45, R45 ;  /* 0x0000002d002d7308 */ /* 0x000e620000002400 */
[----:B------:R-:W-:-:S05]  /*30f0*/  FMUL.FTZ R29, R43, c[0x0][0x2ec] ;  /* 0x0000bb002b1d7a20 */ /* 0x000fca0000410000 */
[----:B------:R-:W-:Y:S01]  /*3100*/  FMUL.FTZ R34, R41, c[0x0][0x2ec] ;  /* 0x0000bb0029227a20 */ /* 0x000fe20000410000 */
[----:B------:R-:W-:Y:S01]  /*3110*/  HMMA.16816.F32.BF16 R80, R36, R30, R80 ;  /* 0x0000001e2450723c */ /* 0x000fe20000041850 */
[----:B------:R-:W-:Y:S07]  /*3120*/  MUFU.TANH R44, R44 ;  /* 0x0000002c002c7308 */ /* 0x000fee0000002400 */
[C---:B---3--:R-:W-:Y:S01]  /*3130*/  HMMA.16816.F32.BF16 R64, R12.reuse, R16, R64 ;  /* 0x000000100c40723c */ /* 0x048fe20000041840 */
[----:B------:R-:W3:Y:S06]  /*3140*/  MUFU.TANH R46, R46 ;  /* 0x0000002e002e7308 */ /* 0x000eec0000002400 */
[----:B------:R-:W-:Y:S01]  /*3150*/  IMAD.SHL.U32 R17, R99, 0x2, RZ ;  /* 0x0000000263117824 */ /* 0x000fe200078e00ff */
[----:B------:R-:W-:Y:S01]  /*3160*/  HMMA.16816.F32.BF16 R68, R12, R18, R68 ;  /* 0x000000120c44723c */ /* 0x000fe20000041844 */
[----:B------:R-:W-:Y:S03]  /*3170*/  MUFU.TANH R40, R40 ;  /* 0x0000002800287308 */ /* 0x000fe60000002400 */
[----:B------:R-:W-:-:S04]  /*3180*/  LOP3.LUT R17, R17, 0x6, RZ, 0xc0, !PT ;  /* 0x0000000611117812 */ /* 0x000fc800078ec0ff */
[C---:B-1----:R-:W-:Y:S01]  /*3190*/  HMMA.16816.F32.BF16 R56, R24.reuse, R20, R56 ;  /* 0x000000141838723c */ /* 0x042fe20000041838 */
[----:B------:R-:W-:Y:S06]  /*31a0*/  MUFU.TANH R28, R28 ;  /* 0x0000001c001c7308 */ /* 0x000fec0000002400 */
[----:B------:R-:W-:Y:S02]  /*31b0*/  IMAD R20, R2, 0x40, R17 ;  /* 0x0000004002147824 */ /* 0x000fe400078e0211 */
[----:B------:R-:W-:Y:S01]  /*31c0*/  FMUL.FTZ R64, R64, c[0x0][0x2ec] ;  /* 0x0000bb0040407a20 */ /* 0x000fe20000410000 */
[----:B------:R-:W-:Y:S01]  /*31d0*/  MUFU.TANH R34, R34 ;  /* 0x0000002200227308 */ /* 0x000fe20000002400 */
[----:B------:R-:W-:Y:S01]  /*31e0*/  FMUL.FTZ R66, R66, c[0x0][0x2ec] ;  /* 0x0000bb0042427a20 */ /* 0x000fe20000410000 */
[C---:B------:R-:W-:Y:S01]  /*31f0*/  IADD3 R19, R20.reuse, -0x40, RZ ;  /* 0xffffffc014137810 */ /* 0x040fe20007ffe0ff */
[----:B------:R-:W-:Y:S01]  /*3200*/  FMUL.FTZ R65, R65, c[0x0][0x2ec] ;  /* 0x0000bb0041417a20 */ /* 0x000fe20000410000 */
[----:B------:R-:W-:Y:S01]  /*3210*/  IADD3 R17, R20, -0x3f, RZ ;  /* 0xffffffc114117810 */ /* 0x000fe20007ffe0ff */
[----:B------:R-:W-:Y:S01]  /*3220*/  FMUL.FTZ R67, R67, c[0x0][0x2ec] ;  /* 0x0000bb0043437a20 */ /* 0x000fe20000410000 */
[-C--:B------:R-:W-:Y:S01]  /*3230*/  ISETP.GE.AND P6, PT, R19, R100.reuse, PT ;  /* 0x000000641300720c */ /* 0x080fe20003fc6270 */
[----:B------:R-:W-:Y:S01]  /*3240*/  FMUL.FTZ R68, R68, c[0x0][0x2ec] ;  /* 0x0000bb0044447a20 */ /* 0x000fe20000410000 */
[-C--:B------:R-:W-:Y:S01]  /*3250*/  ISETP.GE.AND P5, PT, R17, R100.reuse, PT ;  /* 0x000000641100720c */ /* 0x080fe20003fa6270 */
[----:B------:R-:W-:Y:S01]  /*3260*/  MUFU.TANH R165, R64 ;  /* 0x0000004000a57308 */ /* 0x000fe20000002400 */
[----:B------:R-:W-:Y:S01]  /*3270*/  HMMA.16816.F32.BF16 R16, R24, R22, R80 ;  /* 0x000000161810723c */ /* 0x000fe20000041850 */
[----:B------:R-:W-:Y:S01]  /*3280*/  IADD3 R21, R20, -0x2f, RZ ;  /* 0xffffffd114157810 */ /* 0x000fe20007ffe0ff */
[----:B------:R-:W-:Y:S01]  /*3290*/  FMUL.FTZ R69, R69, c[0x0][0x2ec] ;  /* 0x0000bb0045457a20 */ /* 0x000fe20000410000 */
[----:B----4-:R-:W-:Y:S01]  /*32a0*/  FSEL R49, R49, -INF , !P6 ;  /* 0xff80000031317808 */ /* 0x010fe20007000000 */
[----:B------:R-:W-:Y:S01]  /*32b0*/  FMUL.FTZ R70, R70, c[0x0][0x2ec] ;  /* 0x0000bb0046467a20 */ /* 0x000fe20000410000 */
[----:B------:R-:W-:Y:S01]  /*32c0*/  ISETP.GE.AND P1, PT, R21, R100, PT ;  /* 0x000000641500720c */ /* 0x000fe20003f26270 */
[----:B------:R-:W-:Y:S01]  /*32d0*/  FMUL.FTZ R71, R71, c[0x0][0x2ec] ;  /* 0x0000bb0047477a20 */ /* 0x000fe20000410000 */
[----:B------:R-:W-:Y:S01]  /*32e0*/  FSEL R21, R0, -INF , !P6 ;  /* 0xff80000000157808 */ /* 0x000fe20007000000 */
[----:B------:R-:W-:Y:S01]  /*32f0*/  HMMA.16816.F32.BF16 R56, R12, R8, R56 ;  /* 0x000000080c38723c */ /* 0x000fe20000041838 */
[----:B------:R-:W-:Y:S01]  /*3300*/  IADD3 R23, R20, -0x30, RZ ;  /* 0xffffffd014177810 */ /* 0x000fe20007ffe0ff */
[----:B------:R-:W1:Y:S01]  /*3310*/  MUFU.TANH R162, R66 ;  /* 0x0000004200a27308 */ /* 0x000e620000002400 */
[----:B--2---:R-:W-:-:S02]  /*3320*/  FSEL R76, R76, -INF , !P5 ;  /* 0xff8000004c4c7808 */ /* 0x004fc40006800000 */
[----:B------:R-:W-:Y:S02]  /*3330*/  FSEL R48, R48, -INF , !P5 ;  /* 0xff80000030307808 */ /* 0x000fe40006800000 */
[C---:B------:R-:W-:Y:S02]  /*3340*/  IADD3 R9, R20.reuse, -0x38, RZ ;  /* 0xffffffc814097810 */ /* 0x040fe40007ffe0ff */
[-C--:B------:R-:W-:Y:S01]  /*3350*/  ISETP.GE.AND P3, PT, R23, R100.reuse, PT ;  /* 0x000000641700720c */ /* 0x080fe20003f66270 */
[----:B------:R-:W2:Y:S01]  /*3360*/  MUFU.TANH R29, R29 ;  /* 0x0000001d001d7308 */ /* 0x000ea20000002400 */
[-C--:B------:R-:W-:Y:S02]  /*3370*/  ISETP.GE.AND P2, PT, R9, R100.reuse, PT ;  /* 0x000000640900720c */ /* 0x080fe40003f46270 */
[----:B------:R-:W-:Y:S02]  /*3380*/  IADD3 R9, R20, -0x37, RZ ;  /* 0xffffffc914097810 */ /* 0x000fe40007ffe0ff */
[----:B------:R-:W-:Y:S01]  /*3390*/  FSEL R32, R32, -INF , !P2 ;  /* 0xff80000020207808 */ /* 0x000fe20005000000 */
[----:B------:R-:W-:Y:S01]  /*33a0*/  HMMA.16816.F32.BF16 R16, R12, R10, R16 ;  /* 0x0000000a0c10723c */ /* 0x000fe20000041810 */
[----:B------:R-:W-:Y:S01]  /*33b0*/  ISETP.GE.AND P4, PT, R9, R100, PT ;  /* 0x000000640900720c */ /* 0x000fe20003f86270 */
[----:B------:R-:W-:Y:S01]  /*33c0*/  MUFU.TANH R159, R65 ;  /* 0x00000041009f7308 */ /* 0x000fe20000002400 */
[----:B------:R-:W-:-:S02]  /*33d0*/  IADD3 R9, R20, -0x28, RZ ;  /* 0xffffffd814097810 */ /* 0x000fc40007ffe0ff */
[----:B------:R-:W-:Y:S02]  /*33e0*/  FSEL R23, R60, -INF , !P2 ;  /* 0xff8000003c177808 */ /* 0x000fe40005000000 */
[-C--:B------:R-:W-:Y:S01]  /*33f0*/  ISETP.GE.AND P6, PT, R9, R100.reuse, PT ;  /* 0x000000640900720c */ /* 0x080fe20003fc6270 */
[----:B------:R-:W-:Y:S01]  /*3400*/  FMUL.FTZ R56, R56, c[0x0][0x2ec] ;  /* 0x0000bb0038387a20 */ /* 0x000fe20000410000 */
[----:B------:R-:W-:Y:S01]  /*3410*/  IADD3 R9, R20, -0x27, RZ ;  /* 0xffffffd914097810 */ /* 0x000fe20007ffe0ff */
[----:B------:R-:W4:Y:S01]  /*3420*/  MUFU.TANH R172, R67 ;  /* 0x0000004300ac7308 */ /* 0x000f220000002400 */
[----:B------:R-:W-:Y:S01]  /*3430*/  FSEL R62, R62, -INF , !P4 ;  /* 0xff8000003e3e7808 */ /* 0x000fe20006000000 */
[----:B------:R-:W-:Y:S01]  /*3440*/  FMUL.FTZ R58, R58, c[0x0][0x2ec] ;  /* 0x0000bb003a3a7a20 */ /* 0x000fe20000410000 */
[-C--:B------:R-:W-:Y:S01]  /*3450*/  ISETP.GE.AND P5, PT, R9, R100.reuse, PT ;  /* 0x000000640900720c */ /* 0x080fe20003fa6270 */
[----:B------:R-:W-:Y:S01]  /*3460*/  FMUL.FTZ R57, R57, c[0x0][0x2ec] ;  /* 0x0000bb0039397a20 */ /* 0x000fe20000410000 */
[----:B------:R-:W-:Y:S01]  /*3470*/  IADD3 R9, R20, -0x20, RZ ;  /* 0xffffffe014097810 */ /* 0x000fe20007ffe0ff */
[----:B------:R-:W-:Y:S01]  /*3480*/  FMUL.FTZ R59, R59, c[0x0][0x2ec] ;  /* 0x0000bb003b3b7a20 */ /* 0x000fe20000410000 */
[----:B------:R-:W-:Y:S01]  /*3490*/  FSEL R61, R61, -INF , !P4 ;  /* 0xff8000003d3d7808 */ /* 0x000fe20006000000 */
[----:B------:R-:W-:Y:S01]  /*34a0*/  MUFU.TANH R157, R68 ;  /* 0x00000044009d7308 */ /* 0x000fe20000002400 */
[----:B------:R-:W-:-:S02]  /*34b0*/  ISETP.GE.AND P2, PT, R9, R100, PT ;  /* 0x000000640900720c */ /* 0x000fc40003f46270 */
[----:B------:R-:W-:Y:S02]  /*34c0*/  IADD3 R9, R20, -0x1f, RZ ;  /* 0xffffffe114097810 */ /* 0x000fe40007ffe0ff */
[----:B------:R-:W-:Y:S01]  /*34d0*/  FSEL R12, R45, -INF , !P3 ;  /* 0xff8000002d0c7808 */ /* 0x000fe20005800000 */
[----:B------:R-:W-:Y:S01]  /*34e0*/  FMUL.FTZ R16, R16, c[0x0][0x2ec] ;  /* 0x0000bb0010107a20 */ /* 0x000fe20000410000 */
[-C--:B------:R-:W-:Y:S01]  /*34f0*/  ISETP.GE.AND P4, PT, R9, R100.reuse, PT ;  /* 0x000000640900720c */ /* 0x080fe20003f86270 */
[----:B------:R-:W-:Y:S01]  /*3500*/  MUFU.TANH R163, R69 ;  /* 0x0000004500a37308 */ /* 0x000fe20000002400 */
[----:B------:R-:W-:Y:S01]  /*3510*/  IADD3 R9, R20, -0x18, RZ ;  /* 0xffffffe814097810 */ /* 0x000fe20007ffe0ff */
[----:B------:R-:W-:Y:S01]  /*3520*/  FMUL.FTZ R18, R18, c[0x0][0x2ec] ;  /* 0x0000bb0012127a20 */ /* 0x000fe20000410000 */
[----:B------:R-:W-:Y:S01]  /*3530*/  FSEL R15, R33, -INF , !P3 ;  /* 0xff800000210f7808 */ /* 0x000fe20005800000 */
[----:B------:R-:W-:Y:S01]  /*3540*/  FMUL.FTZ R19, R19, c[0x0][0x2ec] ;  /* 0x0000bb0013137a20 */ /* 0x000fe20000410000 */
[----:B------:R-:W-:Y:S01]  /*3550*/  ISETP.GE.AND P3, PT, R9, R100, PT ;  /* 0x000000640900720c */ /* 0x000fe20003f66270 */
[----:B------:R-:W-:Y:S01]  /*3560*/  FMUL.FTZ R17, R17, c[0x0][0x2ec] ;  /* 0x0000bb0011117a20 */ /* 0x000fe20000410000 */
[----:B------:R-:W-:Y:S01]  /*3570*/  IADD3 R9, R20, -0x17, RZ ;  /* 0xffffffe914097810 */ /* 0x000fe20007ffe0ff */
[----:B------:R-:W2:Y:S01]  /*3580*/  MUFU.TANH R164, R70 ;  /* 0x0000004600a47308 */ /* 0x000ea20000002400 */
[----:B---3--:R-:W-:-:S02]  /*3590*/  FSEL R10, R46, -INF , !P1 ;  /* 0xff8000002e0a7808 */ /* 0x008fc40004800000 */
[----:B------:R-:W-:Y:S02]  /*35a0*/  FSEL R13, R44, -INF , !P1 ;  /* 0xff8000002c0d7808 */ /* 0x000fe40004800000 */
[----:B------:R-:W-:Y:S02]  /*35b0*/  ISETP.GE.AND P1, PT, R9, R100, PT ;  /* 0x000000640900720c */ /* 0x000fe40003f26270 */
[C---:B------:R-:W-:Y:S01]  /*35c0*/  IADD3 R9, R20.reuse, -0x10, RZ ;  /* 0xfffffff014097810 */ /* 0x040fe20007ffe0ff */
[----:B------:R-:W3:Y:S01]  /*35d0*/  MUFU.TANH R170, R71 ;  /* 0x0000004700aa7308 */ /* 0x000ee20000002400 */
[----:B------:R-:W-:Y:S02]  /*35e0*/  IADD3 R25, R20, -0xf, RZ ;  /* 0xfffffff114197810 */ /* 0x000fe40007ffe0ff */
[----:B-1----:R-:W-:Y:S02]  /*35f0*/  FSEL R162, R162, -INF , !P2 ;  /* 0xff800000a2a27808 */ /* 0x002fe40005000000 */
[----:B------:R-:W-:-:S02]  /*3600*/  FSEL R165, R165, -INF , !P2 ;  /* 0xff800000a5a57808 */ /* 0x000fc40005000000 */
[----:B------:R-:W-:Y:S01]  /*3610*/  FSEL R8, R28, -INF , !P6 ;  /* 0xff8000001c087808 */ /* 0x000fe20007000000 */
[----:B------:R-:W-:Y:S01]  /*3620*/  MUFU.TANH R169, R56 ;  /* 0x0000003800a97308 */ /* 0x000fe20000002400 */
[----:B------:R-:W-:Y:S02]  /*3630*/  FSEL R11, R40, -INF , !P6 ;  /* 0xff800000280b7808 */ /* 0x000fe40007000000 */
[----:B------:R-:W-:Y:S02]  /*3640*/  ISETP.GT.AND P2, PT, R2, 0x1, PT ;  /* 0x000000010200780c */ /* 0x000fe40003f44270 */
[----:B------:R-:W-:Y:S02]  /*3650*/  ISETP.GE.AND P6, PT, R9, R100, PT ;  /* 0x000000640900720c */ /* 0x000fe40003fc6270 */
[----:B--2---:R-:W-:Y:S01]  /*3660*/  FSEL R0, R29, -INF , !P5 ;  /* 0xff8000001d007808 */ /* 0x004fe20006800000 */
[----:B------:R-:W1:Y:S01]  /*3670*/  MUFU.TANH R166, R58 ;  /* 0x0000003a00a67308 */ /* 0x000e620000002400 */
[----:B------:R-:W-:-:S02]  /*3680*/  FSEL R9, R34, -INF , !P5 ;  /* 0xff80000022097808 */ /* 0x000fc40006800000 */
[-C--:B------:R-:W-:Y:S02]  /*3690*/  ISETP.GE.AND P5, PT, R25, R100.reuse, PT ;  /* 0x000000641900720c */ /* 0x080fe40003fa6270 */
[----:B------:R-:W-:Y:S02]  /*36a0*/  IADD3 R25, R20, -0x8, RZ ;  /* 0xfffffff814197810 */ /* 0x000fe40007ffe0ff */
[----:B----4-:R-:W-:Y:S01]  /*36b0*/  FSEL R172, R172, -INF , !P4 ;  /* 0xff800000acac7808 */ /* 0x010fe20006000000 */
[----:B------:R-:W-:Y:S01]  /*36c0*/  MUFU.TANH R167, R57 ;  /* 0x0000003900a77308 */ /* 0x000fe20000002400 */
[----:B------:R-:W-:Y:S02]  /*36d0*/  FSEL R159, R159, -INF , !P4 ;  /* 0xff8000009f9f7808 */ /* 0x000fe40006000000 */
[----:B------:R-:W-:Y:S02]  /*36e0*/  ISETP.GE.AND P4, PT, R25, R100, PT ;  /* 0x000000641900720c */ /* 0x000fe40003f86270 */
[----:B------:R-:W-:-:S02]  /*36f0*/  IADD3 R25, R20, -0x7, RZ ;  /* 0xfffffff914197810 */ /* 0x000fc40007ffe0ff */
[----:B------:R-:W-:Y:S01]  /*3700*/  FSEL R164, R164, -INF , !P3 ;  /* 0xff800000a4a47808 */ /* 0x000fe20005800000 */
[----:B------:R-:W2:Y:S01]  /*3710*/  MUFU.TANH R142, R59 ;  /* 0x0000003b008e7308 */ /* 0x000ea20000002400 */
[----:B------:R-:W-:Y:S02]  /*3720*/  FSEL R157, R157, -INF , !P3 ;  /* 0xff8000009d9d7808 */ /* 0x000fe40005800000 */
[----:B---3--:R-:W-:Y:S02]  /*3730*/  FSEL R170, R170, -INF , !P1 ;  /* 0xff800000aaaa7808 */ /* 0x008fe40004800000 */
[----:B------:R-:W-:Y:S02]  /*3740*/  FSEL R163, R163, -INF , !P1 ;  /* 0xff800000a3a37808 */ /* 0x000fe40004800000 */
[----:B------:R-:W-:Y:S01]  /*3750*/  ISETP.GE.AND P3, PT, R25, R100, PT ;  /* 0x000000641900720c */ /* 0x000fe20003f66270 */
[----:B------:R-:W3:Y:S01]  /*3760*/  MUFU.TANH R143, R16 ;  /* 0x00000010008f7308 */ /* 0x000ee20000002400 */
[----:B------:R-:W-:-:S02]  /*3770*/  @!P2 LEA R218, P1, R94, c[0x0][0x168], 0x1 ;  /* 0x00005a005edaaa11 */ /* 0x000fc400078208ff */
[----:B-1----:R-:W-:Y:S02]  /*3780*/  FSEL R166, R166, -INF , !P6 ;  /* 0xff800000a6a67808 */ /* 0x002fe40007000000 */
[----:B------:R-:W-:Y:S02]  /*3790*/  @!P2 LEA.HI.X R219, R94, c[0x0][0x16c], R97, 0x1, P1 ;  /* 0x00005b005edbaa11 */ /* 0x000fe400008f0c61 */
[----:B------:R-:W-:Y:S01]  /*37a0*/  FSEL R169, R169, -INF , !P6 ;  /* 0xff800000a9a97808 */ /* 0x000fe20007000000 */
[----:B------:R-:W1:Y:S01]  /*37b0*/  MUFU.TANH R140, R18 ;  /* 0x00000012008c7308 */ /* 0x000e620000002400 */
[----:B--2---:R-:W-:Y:S02]  /*37c0*/  FSEL R142, R142, -INF , !P5 ;  /* 0xff8000008e8e7808 */ /* 0x004fe40006800000 */
[----:B------:R-:W-:-:S05]  /*37d0*/  FSEL R167, R167, -INF , !P5 ;  /* 0xff800000a7a77808 */ /* 0x000fca0006800000 */
[----:B------:R-:W2:Y:S01]  /*37e0*/  MUFU.TANH R160, R19 ;  /* 0x0000001300a07308 */ /* 0x000ea20000002400 */
[----:B---3--:R-:W-:-:S07]  /*37f0*/  FSEL R143, R143, -INF , !P4 ;  /* 0xff8000008f8f7808 */ /* 0x008fce0006000000 */
[----:B------:R-:W3:Y:S01]  /*3800*/  MUFU.TANH R141, R17 ;  /* 0x00000011008d7308 */ /* 0x000ee20000002400 */
[----:B-1----:R-:W-:Y:S02]  /*3810*/  FSEL R140, R140, -INF , !P4 ;  /* 0xff8000008c8c7808 */ /* 0x002fe40006000000 */
[----:B--2---:R-:W-:Y:S02]  /*3820*/  FSEL R160, R160, -INF , !P3 ;  /* 0xff800000a0a07808 */ /* 0x004fe40005800000 */
        /* <DEDUP_REMOVED lines=61> */
.L_x_3548:
[----:B------:R-:W-:-:S04]  /*3c00*/  LEA R3, -R6, RZ, 0x6 ;  /* 0x000000ff06037211 */ /* 0x000fc800078e31ff */
[----:B------:R-:W-:Y:S02]  /*3c10*/  SHF.R.S32.HI R17, RZ, 0x1f, R3 ;  /* 0x0000001fff117819 */ /* 0x000fe40000011403 */
.L_x_3549:
        /* <DEDUP_REMOVED lines=29> */
.L_x_3547:
        /* <DEDUP_REMOVED lines=71> */
[----:B------:R-:W1:Y:S01]  /*4260*/  LDSM.16.MT88.4 R48, [R198+0xe000] ;  /* 0x00e00000c630783b */ /* 0x000e620000004200 */
[--C-:B------:R-:W-:Y:S01]  /*4270*/  FFMA.FTZ R148, R62, c[0x0][0x23c], -R161.reuse ;  /* 0x00008f003e947a23 */ /* 0x100fe200000108a1 */
[----:B------:R-:W2:Y:S01]  /*4280*/  MUFU.EX2 R151, R151 ;  /* 0x0000009700977308 */ /* 0x000ea20000000800 */
[--C-:B------:R-:W-:Y:S01]  /*4290*/  FFMA.FTZ R144, R11, c[0x0][0x23c], -R168.reuse ;  /* 0x00008f000b907a23 */ /* 0x100fe200000108a8 */
[----:B------:R-:W-:Y:S01]  /*42a0*/  LDSM.16.MT88.4 R32, [R197+0xc800] ;  /* 0x00c80000c520783b */ /* 0x000fe20000004200 */
[--C-:B------:R-:W-:Y:S02]  /*42b0*/  FFMA.FTZ R133, R9, c[0x0][0x23c], -R168.reuse ;  /* 0x00008f0009857a23 */ /* 0x100fe400000108a8 */
[--C-:B------:R-:W-:Y:S01]  /*42c0*/  FFMA.FTZ R134, R10, c[0x0][0x23c], -R161.reuse ;  /* 0x00008f000a867a23 */ /* 0x100fe200000108a1 */
[----:B------:R-:W-:Y:S01]  /*42d0*/  LDSM.16.MT88.4 R28, [R196+0xc800] ;  /* 0x00c80000c41c783b */ /* 0x000fe20000004200 */
[----:B------:R-:W-:Y:S01]  /*42e0*/  FFMA.FTZ R135, R8, c[0x0][0x23c], -R161 ;  /* 0x00008f0008877a23 */ /* 0x000fe200000108a1 */
[----:B------:R-:W-:Y:S01]  /*42f0*/  MUFU.EX2 R149, R149 ;  /* 0x0000009500957308 */ /* 0x000fe20000000800 */
[--C-:B------:R-:W-:Y:S01]  /*4300*/  FFMA.FTZ R150, R15, c[0x0][0x23c], -R168.reuse ;  /* 0x00008f000f967a23 */ /* 0x100fe200000108a8 */
[----:B------:R-:W4:Y:S01]  /*4310*/  LDSM.16.MT88.4 R8, [R200+0xe800] ;  /* 0x00e80000c808783b */ /* 0x000f220000004200 */
[----:B------:R-:W-:-:S02]  /*4320*/  FFMA.FTZ R145, R13, c[0x0][0x23c], -R168 ;  /* 0x00008f000d917a23 */ /* 0x000fc400000108a8 */
[--C-:B------:R-:W-:Y:S01]  /*4330*/  FFMA.FTZ R147, R12, c[0x0][0x23c], -R161.reuse ;  /* 0x00008f000c937a23 */ /* 0x100fe200000108a1 */
[----:B------:R-:W-:Y:S01]  /*4340*/  LDSM.16.MT88.4 R24, [R198+0xe800] ;  /* 0x00e80000c618783b */ /* 0x000fe20000004200 */
[----:B------:R-:W-:Y:S01]  /*4350*/  FFMA.FTZ R0, R0, c[0x0][0x23c], -R161 ;  /* 0x00008f0000007a23 */ /* 0x000fe200000108a1 */
[----:B------:R-:W5:Y:S01]  /*4360*/  MUFU.EX2 R146, R146 ;  /* 0x0000009200927308 */ /* 0x000f620000000800 */
[----:B--2---:R-:W-:Y:S01]  /*4370*/  F2FP.BF16.PACK_AB R96, R151, R152 ;  /* 0x000000989760723e */ /* 0x004fe200000010ff */
[----:B------:R-:W2:Y:S01]  /*4380*/  LDSM.16.MT88.4 R12, [R196+0xe800] ;  /* 0x00e80000c40c783b */ /* 0x000ea20000004200 */
[--C-:B------:R-:W-:Y:S02]  /*4390*/  FFMA.FTZ R156, R165, c[0x0][0x23c], -R168.reuse ;  /* 0x00008f00a59c7a23 */ /* 0x100fe400000108a8 */
[--C-:B------:R-:W-:Y:S02]  /*43a0*/  FFMA.FTZ R158, R163, c[0x0][0x23c], -R168.reuse ;  /* 0x00008f00a39e7a23 */ /* 0x100fe400000108a8 */
[--C-:B------:R-:W-:Y:S01]  /*43b0*/  FFMA.FTZ R159, R159, c[0x0][0x23c], -R168.reuse ;  /* 0x00008f009f9f7a23 */ /* 0x100fe200000108a8 */
[----:B------:R-:W-:Y:S01]  /*43c0*/  MUFU.EX2 R153, R153 ;  /* 0x0000009900997308 */ /* 0x000fe20000000800 */
[----:B------:R-:W-:-:S02]  /*43d0*/  FFMA.FTZ R157, R157, c[0x0][0x23c], -R168 ;  /* 0x00008f009d9d7a23 */ /* 0x000fc400000108a8 */
[--C-:B------:R-:W-:Y:S02]  /*43e0*/  FFMA.FTZ R162, R162, c[0x0][0x23c], -R161.reuse ;  /* 0x00008f00a2a27a23 */ /* 0x100fe400000108a1 */
[--C-:B------:R-:W-:Y:S02]  /*43f0*/  FFMA.FTZ R163, R172, c[0x0][0x23c], -R161.reuse ;  /* 0x00008f00aca37a23 */ /* 0x100fe400000108a1 */
[--C-:B------:R-:W-:Y:S01]  /*4400*/  FFMA.FTZ R164, R164, c[0x0][0x23c], -R161.reuse ;  /* 0x00008f00a4a47a23 */ /* 0x100fe200000108a1 */
[----:B------:R-:W1:Y:S01]  /*4410*/  MUFU.EX2 R154, R154 ;  /* 0x0000009a009a7308 */ /* 0x000e620000000800 */
[----:B-----5:R-:W-:Y:S01]  /*4420*/  F2FP.BF16.PACK_AB R98, R146, R149 ;  /* 0x000000959262723e */ /* 0x020fe200000010ff */
[----:B------:R-:W-:Y:S02]  /*4430*/  FFMA.FTZ R165, R170, c[0x0][0x23c], -R161 ;  /* 0x00008f00aaa57a23 */ /* 0x000fe400000108a1 */
[--C-:B------:R-:W-:Y:S02]  /*4440*/  FFMA.FTZ R170, R167, c[0x0][0x23c], -R168.reuse ;  /* 0x00008f00a7aa7a23 */ /* 0x100fe400000108a8 */
[----:B------:R-:W-:-:S02]  /*4450*/  FFMA.FTZ R169, R169, c[0x0][0x23c], -R168 ;  /* 0x00008f00a9a97a23 */ /* 0x000fc400000108a8 */
        /* <DEDUP_REMOVED lines=214> */
.L_x_3554:
        /* <DEDUP_REMOVED lines=64> */
.L_x_3551:
        /* <DEDUP_REMOVED lines=8> */
[----:B------:R-:W-:Y:S03]  /*5640*/  IADD3 R132, P1, R226, UR10, RZ ;  /* 0x0000000ae2847c10 */ /* 0x000fe6000ff3e0ff */
[----:B------:R1:W-:Y:S01]  /*5650*/  LDGSTS.E.BYPASS.LTC128B.128 [R211+0xe000], [R208.64+0x80] ;  /* 0x0e000080d0d37fae */ /* 0x0003e2000b901d4c */
[----:B------:R-:W-:Y:S02]  /*5660*/  IADD3.X R133, R227, UR9, RZ, P1, !PT ;  /* 0x00000009e3857c10 */ /* 0x000fe40008ffe4ff */
[----:B------:R-:W-:Y:S03]  /*5670*/  IADD3 R2, P1, R132, UR10, RZ ;  /* 0x0000000a84027c10 */ /* 0x000fe6000ff3e0ff */
[----:B------:R1:W-:Y:S01]  /*5680*/  LDGSTS.E.BYPASS.LTC128B.128 [R211+0x10000], [R208.64+0x100] ;  /* 0x10000100d0d37fae */ /* 0x0003e2000b901d4c */
[----:B------:R-:W-:Y:S02]  /*5690*/  IADD3.X R3, R133, UR9, RZ, P1, !PT ;  /* 0x0000000985037c10 */ /* 0x000fe40008ffe4ff */
[----:B------:R-:W-:Y:S03]  /*56a0*/  ISETP.GE.AND P1, PT, R222, 0x1, PT ;  /* 0x00000001de00780c */ /* 0x000fe60003f26270 */
[----:B------:R2:W-:Y:S06]  /*56b0*/  LDGSTS.E.BYPASS.LTC128B.128 [R211+0xc800], [R226.64] ;  /* 0x0c800000e2d37fae */ /* 0x0005ec000b901d4c */
[----:B------:R2:W-:Y:S06]  /*56c0*/  LDGSTS.E.BYPASS.LTC128B.128 [R211+0xe800], [R226.64+0x80] ;  /* 0x0e800080e2d37fae */ /* 0x0005ec000b901d4c */
[----:B------:R2:W-:Y:S06]  /*56d0*/  LDGSTS.E.BYPASS.LTC128B.128 [R211+0x10800], [R226.64+0x100] ;  /* 0x10800100e2d37fae */ /* 0x0005ec000b901d4c */
[----:B------:R3:W-:Y:S06]  /*56e0*/  LDGSTS.E.BYPASS.LTC128B.128 [R211+0xd000], [R132.64] ;  /* 0x0d00000084d37fae */ /* 0x0007ec000b901d4c */
[----:B------:R3:W-:Y:S06]  /*56f0*/  LDGSTS.E.BYPASS.LTC128B.128 [R211+0xf000], [R132.64+0x80] ;  /* 0x0f00008084d37fae */ /* 0x0007ec000b901d4c */
[----:B------:R3:W-:Y:S06]  /*5700*/  LDGSTS.E.BYPASS.LTC128B.128 [R211+0x11000], [R132.64+0x100] ;  /* 0x1100010084d37fae */ /* 0x0007ec000b901d4c */
[----:B------:R4:W-:Y:S06]  /*5710*/  LDGSTS.E.BYPASS.LTC128B.128 [R211+0xd800], [R2.64] ;  /* 0x0d80000002d37fae */ /* 0x0009ec000b901d4c */
[----:B------:R4:W-:Y:S06]  /*5720*/  LDGSTS.E.BYPASS.LTC128B.128 [R211+0xf800], [R2.64+0x80] ;  /* 0x0f80008002d37fae */ /* 0x0009ec000b901d4c */
[----:B------:R4:W-:Y:S06]  /*5730*/  LDGSTS.E.BYPASS.LTC128B.128 [R211+0x11800], [R2.64+0x100] ;  /* 0x1180010002d37fae */ /* 0x0009ec000b901d4c */
[----:B------:R-:W-:Y:S06]  /*5740*/  LDSM.16.M88.4 R136, [R206] ;  /* 0x00000000ce88783b */ /* 0x000fec0000000200 */
[----:B------:R-:W5:Y:S06]  /*5750*/  LDSM.16.M88.4 R140, [R205+0x6000] ;  /* 0x00600000cd8c783b */ /* 0x000f6c0000000200 */
[----:B------:R-:W1:Y:S06]  /*5760*/  LDSM.16.M88.4 R144, [R205+0x6800] ;  /* 0x00680000cd90783b */ /* 0x000e6c0000000200 */
[----:B------:R-:W1:Y:S06]  /*5770*/  LDSM.16.M88.4 R148, [R205+0x7000] ;  /* 0x00700000cd94783b */ /* 0x000e6c0000000200 */
[----:B------:R-:W0:Y:S06]  /*5780*/  LDGDEPBAR ;  /* 0x00000000000079af */ /* 0x000e2c0000000000 */
[----:B------:R-:W2:Y:S06]  /*5790*/  LDSM.16.M88.4 R152, [R205+0x7800] ;  /* 0x00780000cd98783b */ /* 0x000eac0000000200 */
[----:B------:R-:W-:Y:S06]  /*57a0*/  LDSM.16.M88.4 R156, [R204] ;  /* 0x00000000cc9c783b */ /* 0x000fec0000000200 */
[----:B------:R-:W2:Y:S01]  /*57b0*/  LDSM.16.M88.4 R160, [R203] ;  /* 0x00000000cba0783b */ /* 0x000ea20000000200 */
[C---:B-----5:R-:W-:Y:S05]  /*57c0*/  HMMA.16816.F32.BF16 R4, R136.reuse, R140, RZ ;  /* 0x0000008c8804723c */ /* 0x060fea00000418ff */
[----:B------:R-:W5:Y:S03]  /*57d0*/  LDSM.16.M88.4 R164, [R195] ;  /* 0x00000000c3a4783b */ /* 0x000f660000000200 */
[C---:B------:R-:W-:Y:S03]  /*57e0*/  HMMA.16816.F32.BF16 R8, R136.reuse, R142, RZ ;  /* 0x0000008e8808723c */ /* 0x040fe600000418ff */
[----:B------:R-:W3:Y:S06]  /*57f0*/  LDSM.16.M88.4 R168, [R194] ;  /* 0x00000000c2a8783b */ /* 0x000eec0000000200 */
[----:B------:R-:W3:Y:S01]  /*5800*/  LDSM.16.M88.4 R172, [R193] ;  /* 0x00000000c1ac783b */ /* 0x000ee20000000200 */
[C---:B-1----:R-:W-:Y:S05]  /*5810*/  HMMA.16816.F32.BF16 R12, R136.reuse, R144, RZ ;  /* 0x00000090880c723c */ /* 0x042fea00000418ff */
[----:B------:R-:W-:Y:S03]  /*5820*/  LDSM.16.M88.4 R176, [R202] ;  /* 0x00000000cab0783b */ /* 0x000fe60000000200 */
[C---:B------:R-:W-:Y:S03]  /*5830*/  HMMA.16816.F32.BF16 R16, R136.reuse, R146, RZ ;  /* 0x000000928810723c */ /* 0x040fe600000418ff */
[----:B------:R-:W1:Y:S05]  /*5840*/  LDSM.16.M88.4 R180, [R199+0x6000] ;  /* 0x00600000c7b4783b */ /* 0x000e6a0000000200 */
[C---:B------:R-:W-:Y:S01]  /*5850*/  HMMA.16816.F32.BF16 R20, R136.reuse, R148, RZ ;  /* 0x000000948814723c */ /* 0x040fe200000418ff */
[----:B------:R-:W-:Y:S06]  /*5860*/  LDSM.16.M88.4 R140, [R199+0x7000] ;  /* 0x00700000c78c783b */ /* 0x000fec0000000200 */
[----:B------:R-:W-:Y:S01]  /*5870*/  LDSM.16.M88.4 R144, [R199+0x7800] ;  /* 0x00780000c790783b */ /* 0x000fe20000000200 */
[C---:B------:R-:W-:Y:S05]  /*5880*/  HMMA.16816.F32.BF16 R24, R136.reuse, R150, RZ ;  /* 0x000000968818723c */ /* 0x040fea00000418ff */
[----:B------:R-:W-:Y:S03]  /*5890*/  LDSM.16.M88.4 R148, [R201] ;  /* 0x00000000c994783b */ /* 0x000fe60000000200 */
[C---:B--2---:R-:W-:Y:S08]  /*58a0*/  HMMA.16816.F32.BF16 R28, R136.reuse, R152, RZ ;  /* 0x00000098881c723c */ /* 0x044ff000000418ff */
[----:B------:R-:W-:Y:S01]  /*58b0*/  HMMA.16816.F32.BF16 R32, R136, R154, RZ ;  /* 0x0000009a8820723c */ /* 0x000fe200000418ff */
[----:B------:R-:W2:Y:S06]  /*58c0*/  LDSM.16.M88.4 R136, [R199+0x6800] ;  /* 0x00680000c788783b */ /* 0x000eac0000000200 */
[----:B------:R-:W1:Y:S01]  /*58d0*/  LDSM.16.M88.4 R152, [R192] ;  /* 0x00000000c098783b */ /* 0x000e620000000200 */
[C---:B------:R-:W-:Y:S08]  /*58e0*/  HMMA.16816.F32.BF16 R4, R156.reuse, R160, R4 ;  /* 0x000000a09c04723c */ /* 0x040ff00000041804 */
[C---:B------:R-:W-:Y:S01]  /*58f0*/  HMMA.16816.F32.BF16 R8, R156.reuse, R162, R8 ;  /* 0x000000a29c08723c */ /* 0x040fe20000041808 */
[----:B------:R-:W-:Y:S07]  /*5900*/  LDSM.16.M88.4 R160, [R192+0x1000] ;  /* 0x00100000c0a0783b */ /* 0x000fee0000000200 */
[C---:B-----5:R-:W-:Y:S08]  /*5910*/  HMMA.16816.F32.BF16 R12, R156.reuse, R164, R12 ;  /* 0x000000a49c0c723c */ /* 0x060ff0000004180c */
[C---:B------:R-:W-:Y:S01]  /*5920*/  HMMA.16816.F32.BF16 R16, R156.reuse, R166, R16 ;  /* 0x000000a69c10723c */ /* 0x040fe20000041810 */
[----:B------:R-:W-:Y:S07]  /*5930*/  LDSM.16.M88.4 R164, [R192+0x1800] ;  /* 0x00180000c0a4783b */ /* 0x000fee0000000200 */
[C---:B---3--:R-:W-:Y:S08]  /*5940*/  HMMA.16816.F32.BF16 R20, R156.reuse, R168, R20 ;  /* 0x000000a89c14723c */ /* 0x048ff00000041814 */
[C---:B------:R-:W-:Y:S01]  /*5950*/  HMMA.16816.F32.BF16 R24, R156.reuse, R170, R24 ;  /* 0x000000aa9c18723c */ /* 0x040fe20000041818 */
[----:B------:R-:W-:Y:S07]  /*5960*/  LDSM.16.M88.4 R168, [R206+0x2000] ;  /* 0x00200000cea8783b */ /* 0x000fee0000000200 */
[C---:B------:R-:W-:Y:S08]  /*5970*/  HMMA.16816.F32.BF16 R28, R156.reuse, R172, R28 ;  /* 0x000000ac9c1c723c */ /* 0x040ff0000004181c */
[----:B------:R-:W-:Y:S01]  /*5980*/  HMMA.16816.F32.BF16 R32, R156, R174, R32 ;  /* 0x000000ae9c20723c */ /* 0x000fe20000041820 */
[----:B------:R-:W3:Y:S06]  /*5990*/  LDSM.16.M88.4 R156, [R192+0x800] ;  /* 0x00080000c09c783b */ /* 0x000eec0000000200 */
[----:B------:R-:W5:Y:S01]  /*59a0*/  LDSM.16.M88.4 R172, [R205+0x8000] ;  /* 0x00800000cdac783b */ /* 0x000f620000000200 */
[C---:B-1----:R-:W-:Y:S08]  /*59b0*/  HMMA.16816.F32.BF16 R4, R176.reuse, R180, R4 ;  /* 0x000000b4b004723c */ /* 0x042ff00000041804 */
[C---:B------:R-:W-:Y:S01]  /*59c0*/  HMMA.16816.F32.BF16 R8, R176.reuse, R182, R8 ;  /* 0x000000b6b008723c */ /* 0x040fe20000041808 */
[----:B------:R-:W-:Y:S07]  /*59d0*/  LDSM.16.M88.4 R180, [R191] ;  /* 0x00000000bfb4783b */ /* 0x000fee0000000200 */
[C---:B--2---:R-:W-:Y:S08]  /*59e0*/  HMMA.16816.F32.BF16 R12, R176.reuse, R136, R12 ;  /* 0x00000088b00c723c */ /* 0x044ff0000004180c */
[C---:B------:R-:W-:Y:S01]  /*59f0*/  HMMA.16816.F32.BF16 R16, R176.reuse, R138, R16 ;  /* 0x0000008ab010723c */ /* 0x040fe20000041810 */
[----:B------:R-:W1:Y:S07]  /*5a00*/  LDSM.16.M88.4 R136, [R205+0x8800] ;  /* 0x00880000cd88783b */ /* 0x000e6e0000000200 */
[C---:B------:R-:W-:Y:S08]  /*5a10*/  HMMA.16816.F32.BF16 R20, R176.reuse, R140, R20 ;  /* 0x0000008cb014723c */ /* 0x040ff00000041814 */
[C---:B------:R-:W-:Y:S01]  /*5a20*/  HMMA.16816.F32.BF16 R24, R176.reuse, R142, R24 ;  /* 0x0000008eb018723c */ /* 0x040fe20000041818 */
[----:B------:R-:W2:Y:S07]  /*5a30*/  LDSM.16.M88.4 R140, [R205+0x9000] ;  /* 0x00900000cd8c783b */ /* 0x000eae0000000200 */
[C---:B------:R-:W-:Y:S08]  /*5a40*/  HMMA.16816.F32.BF16 R28, R176.reuse, R144, R28 ;  /* 0x00000090b01c723c */ /* 0x040ff0000004181c */
[----:B------:R-:W-:Y:S01]  /*5a50*/  HMMA.16816.F32.BF16 R32, R176, R146, R32 ;  /* 0x00000092b020723c */ /* 0x000fe20000041820 */
[----:B------:R-:W1:Y:S06]  /*5a60*/  LDSM.16.M88.4 R144, [R205+0x9800] ;  /* 0x00980000cd90783b */ /* 0x000e6c0000000200 */
[----:B------:R-:W1:Y:S01]  /*5a70*/  LDSM.16.M88.4 R176, [R204+0x2000] ;  /* 0x00200000ccb0783b */ /* 0x000e620000000200 */
[C---:B------:R-:W-:Y:S08]  /*5a80*/  HMMA.16816.F32.BF16 R4, R148.reuse, R152, R4 ;  /* 0x000000989404723c */ /* 0x040ff00000041804 */
[C---:B------:R-:W-:Y:S01]  /*5a90*/  HMMA.16816.F32.BF16 R8, R148.reuse, R154, R8 ;  /* 0x0000009a9408723c */ /* 0x040fe20000041808 */
[----:B------:R-:W-:Y:S07]  /*5aa0*/  LDSM.16.M88.4 R152, [R189] ;  /* 0x00000000bd98783b */ /* 0x000fee0000000200 */
[C---:B---3--:R-:W-:Y:S08]  /*5ab0*/  HMMA.16816.F32.BF16 R12, R148.reuse, R156, R12 ;  /* 0x0000009c940c723c */ /* 0x048ff0000004180c */
[C---:B------:R-:W-:Y:S01]  /*5ac0*/  HMMA.16816.F32.BF16 R16, R148.reuse, R158, R16 ;  /* 0x0000009e9410723c */ /* 0x040fe20000041810 */
[----:B------:R-:W-:Y:S07]  /*5ad0*/  LDSM.16.M88.4 R156, [R188] ;  /* 0x00000000bc9c783b */ /* 0x000fee0000000200 */
[C---:B------:R-:W-:Y:S08]  /*5ae0*/  HMMA.16816.F32.BF16 R20, R148.reuse, R160, R20 ;  /* 0x000000a09414723c */ /* 0x040ff00000041814 */
[C---:B------:R-:W-:Y:S01]  /*5af0*/  HMMA.16816.F32.BF16 R24, R148.reuse, R162, R24 ;  /* 0x000000a29418723c */ /* 0x040fe20000041818 */
[----:B------:R-:W-:Y:S07]  /*5b00*/  LDSM.16.M88.4 R160, [R202+0x2000] ;  /* 0x00200000caa0783b */ /* 0x000fee0000000200 */
[C---:B------:R-:W-:Y:S08]  /*5b10*/  HMMA.16816.F32.BF16 R28, R148.reuse, R164, R28 ;  /* 0x000000a4941c723c */ /* 0x040ff0000004181c */
[----:B------:R-:W-:Y:S01]  /*5b20*/  HMMA.16816.F32.BF16 R32, R148, R166, R32 ;  /* 0x000000a69420723c */ /* 0x000fe20000041820 */
[----:B------:R-:W3:Y:S06]  /*5b30*/  LDSM.16.M88.4 R148, [R190] ;  /* 0x00000000be94783b */ /* 0x000eec0000000200 */
[----:B------:R-:W3:Y:S01]  /*5b40*/  LDSM.16.M88.4 R164, [R199+0x8000] ;  /* 0x00800000c7a4783b */ /* 0x000ee20000000200 */
[C---:B-----5:R-:W-:Y:S08]  /*5b50*/  HMMA.16816.F32.BF16 R4, R168.reuse, R172, R4 ;  /* 0x000000aca804723c */ /* 0x060ff00000041804 */
[C---:B------:R-:W-:Y:S01]  /*5b60*/  HMMA.16816.F32.BF16 R8, R168.reuse, R174, R8 ;  /* 0x000000aea808723c */ /* 0x040fe20000041808 */
[----:B------:R-:W-:Y:S07]  /*5b70*/  LDSM.16.M88.4 R172, [R192+0x2000] ;  /* 0x00200000c0ac783b */ /* 0x000fee0000000200 */
[C---:B-1----:R-:W-:Y:S08]  /*5b80*/  HMMA.16816.F32.BF16 R12, R168.reuse, R136, R12 ;  /* 0x00000088a80c723c */ /* 0x042ff0000004180c */
[C---:B------:R-:W-:Y:S01]  /*5b90*/  HMMA.16816.F32.BF16 R16, R168.reuse, R138, R16 ;  /* 0x0000008aa810723c */ /* 0x040fe20000041810 */
[----:B------:R-:W1:Y:S07]  /*5ba0*/  LDSM.16.M88.4 R136, [R199+0x8800] ;  /* 0x00880000c788783b */ /* 0x000e6e0000000200 */
[C---:B--2---:R-:W-:Y:S08]  /*5bb0*/  HMMA.16816.F32.BF16 R20, R168.reuse, R140, R20 ;  /* 0x0000008ca814723c */ /* 0x044ff00000041814 */
[C---:B------:R-:W-:Y:S01]  /*5bc0*/  HMMA.16816.F32.BF16 R24, R168.reuse, R142, R24 ;  /* 0x0000008ea818723c */ /* 0x040fe20000041818 */
[----:B------:R-:W2:Y:S07]  /*5bd0*/  LDSM.16.M88.4 R140, [R199+0x9000] ;  /* 0x00900000c78c783b */ /* 0x000eae0000000200 */
[C---:B------:R-:W-:Y:S08]  /*5be0*/  HMMA.16816.F32.BF16 R28, R168.reuse, R144, R28 ;  /* 0x00000090a81c723c */ /* 0x040ff0000004181c */
[----:B------:R-:W-:Y:S01]  /*5bf0*/  HMMA.16816.F32.BF16 R32, R168, R146, R32 ;  /* 0x00000092a820723c */ /* 0x000fe20000041820 */
[----:B------:R-:W5:Y:S06]  /*5c00*/  LDSM.16.M88.4 R144, [R199+0x9800] ;  /* 0x00980000c790783b */ /* 0x000f6c0000000200 */
[----:B------:R-:W1:Y:S01]  /*5c10*/  LDSM.16.M88.4 R168, [R201+0x2000] ;  /* 0x00200000c9a8783b */ /* 0x000e620000000200 */
[C---:B------:R-:W-:Y:S08]  /*5c20*/  HMMA.16816.F32.BF16 R4, R176.reuse, R180, R4 ;  /* 0x000000b4b004723c */ /* 0x040ff00000041804 */
[C---:B------:R-:W-:Y:S01]  /*5c30*/  HMMA.16816.F32.BF16 R8, R176.reuse, R182, R8 ;  /* 0x000000b6b008723c */ /* 0x040fe20000041808 */
[----:B------:R-:W-:Y:S07]  /*5c40*/  LDSM.16.M88.4 R180, [R205+0xa000] ;  /* 0x00a00000cdb4783b */ /* 0x000fee0000000200 */
[C---:B---3--:R-:W-:Y:S08]  /*5c50*/  HMMA.16816.F32.BF16 R12, R176.reuse, R148, R12 ;  /* 0x00000094b00c723c */ /* 0x048ff0000004180c */
[C---:B------:R-:W-:Y:S01]  /*5c60*/  HMMA.16816.F32.BF16 R16, R176.reuse, R150, R16 ;  /* 0x00000096b010723c */ /* 0x040fe20000041810 */
[----:B------:R-:W3:Y:S07]  /*5c70*/  LDSM.16.M88.4 R148, [R192+0x2800] ;  /* 0x00280000c094783b */ /* 0x000eee0000000200 */
[C---:B------:R-:W-:Y:S08]  /*5c80*/  HMMA.16816.F32.BF16 R20, R176.reuse, R152, R20 ;  /* 0x00000098b014723c */ /* 0x040ff00000041814 */
[C---:B------:R-:W-:Y:S01]  /*5c90*/  HMMA.16816.F32.BF16 R24, R176.reuse, R154, R24 ;  /* 0x0000009ab018723c */ /* 0x040fe20000041818 */
[----:B------:R-:W2:Y:S07]  /*5ca0*/  LDSM.16.M88.4 R152, [R192+0x3000] ;  /* 0x00300000c098783b */ /* 0x000eae0000000200 */
[C---:B------:R-:W-:Y:S08]  /*5cb0*/  HMMA.16816.F32.BF16 R28, R176.reuse, R156, R28 ;  /* 0x0000009cb01c723c */ /* 0x040ff0000004181c */
[----:B------:R-:W-:Y:S01]  /*5cc0*/  HMMA.16816.F32.BF16 R32, R176, R158, R32 ;  /* 0x0000009eb020723c */ /* 0x000fe20000041820 */
[----:B------:R-:W3:Y:S06]  /*5cd0*/  LDSM.16.M88.4 R156, [R192+0x3800] ;  /* 0x00380000c09c783b */ /* 0x000eec0000000200 */
[----:B------:R-:W3:Y:S01]  /*5ce0*/  LDSM.16.M88.4 R176, [R206+0x4000] ;  /* 0x00400000ceb0783b */ /* 0x000ee20000000200 */
[C---:B------:R-:W-:Y:S08]  /*5cf0*/  HMMA.16816.F32.BF16 R4, R160.reuse, R164, R4 ;  /* 0x000000a4a004723c */ /* 0x040ff00000041804 */
[C---:B------:R-:W-:Y:S01]  /*5d00*/  HMMA.16816.F32.BF16 R8, R160.reuse, R166, R8 ;  /* 0x000000a6a008723c */ /* 0x040fe20000041808 */
[----:B------:R-:W-:Y:S07]  /*5d10*/  LDSM.16.M88.4 R164, [R187] ;  /* 0x00000000bba4783b */ /* 0x000fee0000000200 */
[C---:B-1----:R-:W-:Y:S08]  /*5d20*/  HMMA.16816.F32.BF16 R12, R160.reuse, R136, R12 ;  /* 0x00000088a00c723c */ /* 0x042ff0000004180c */
[C---:B------:R-:W-:Y:S01]  /*5d30*/  HMMA.16816.F32.BF16 R16, R160.reuse, R138, R16 ;  /* 0x0000008aa010723c */ /* 0x040fe20000041810 */
[----:B------:R-:W1:Y:S07]  /*5d40*/  LDSM.16.M88.4 R136, [R205+0xa800] ;  /* 0x00a80000cd88783b */ /* 0x000e6e0000000200 */
[C---:B--2---:R-:W-:Y:S08]  /*5d50*/  HMMA.16816.F32.BF16 R20, R160.reuse, R140, R20 ;  /* 0x0000008ca014723c */ /* 0x044ff00000041814 */
[C---:B------:R-:W-:Y:S01]  /*5d60*/  HMMA.16816.F32.BF16 R24, R160.reuse, R142, R24 ;  /* 0x0000008ea018723c */ /* 0x040fe20000041818 */
[----:B------:R-:W2:Y:S07]  /*5d70*/  LDSM.16.M88.4 R140, [R205+0xb000] ;  /* 0x00b00000cd8c783b */ /* 0x000eae0000000200 */
[C---:B-----5:R-:W-:Y:S08]  /*5d80*/  HMMA.16816.F32.BF16 R28, R160.reuse, R144, R28 ;  /* 0x00000090a01c723c */ /* 0x060ff0000004181c */
        /* <DEDUP_REMOVED lines=8> */
[----:B------:R-:W3:Y:S07]  /*5e10*/  LDSM.16.M88.4 R148, [R186] ;  /* 0x00000000ba94783b */ /* 0x000eee0000000200 */
[C---:B------:R-:W-:Y:S08]  /*5e20*/  HMMA.16816.F32.BF16 R20, R168.reuse, R152, R20 ;  /* 0x00000098a814723c */ /* 0x040ff00000041814 */
[C---:B------:R-:W-:Y:S01]  /*5e30*/  HMMA.16816.F32.BF16 R24, R168.reuse, R154, R24 ;  /* 0x0000009aa818723c */ /* 0x040fe20000041818 */
[----:B------:R-:W2:Y:S07]  /*5e40*/  LDSM.16.M88.4 R152, [R185] ;  /* 0x00000000b998783b */ /* 0x000eae0000000200 */
[C---:B------:R-:W-:Y:S08]  /*5e50*/  HMMA.16816.F32.BF16 R28, R168.reuse, R156, R28 ;  /* 0x0000009ca81c723c */ /* 0x040ff0000004181c */
[----:B------:R-:W-:Y:S01]  /*5e60*/  HMMA.16816.F32.BF16 R32, R168, R158, R32 ;  /* 0x0000009ea820723c */ /* 0x000fe20000041820 */
[----:B------:R-:W3:Y:S06]  /*5e70*/  LDSM.16.M88.4 R156, [R184] ;  /* 0x00000000b89c783b */ /* 0x000eec0000000200 */
[----:B------:R-:W3:Y:S01]  /*5e80*/  LDSM.16.M88.4 R168, [R202+0x4000] ;  /* 0x00400000caa8783b */ /* 0x000ee20000000200 */
[C---:B------:R-:W-:Y:S08]  /*5e90*/  HMMA.16816.F32.BF16 R4, R176.reuse, R180, R4 ;  /* 0x000000b4b004723c */ /* 0x040ff00000041804 */
        /* <DEDUP_REMOVED lines=13> */
[C---:B------:R-:W-:Y:S08]  /*5f70*/  HMMA.16816.F32.BF16 R8, R160.reuse, R166, R8 ;  /* 0x000000a6a008723c */ /* 0x040ff00000041808 */
[C---:B---3--:R-:W-:Y:S08]  /*5f80*/  HMMA.16816.F32.BF16 R12, R160.reuse, R148, R12 ;  /* 0x00000094a00c723c */ /* 0x048ff0000004180c */
        /* <DEDUP_REMOVED lines=10> */
[C---:B--2---:R-:W-:Y:S08]  /*6030*/  HMMA.16816.F32.BF16 R20, R168.reuse, R140, R20 ;  /* 0x0000008ca814723c */ /* 0x044ff00000041814 */
[C---:B------:R-:W-:Y:S01]  /*6040*/  HMMA.16816.F32.BF16 R24, R168.reuse, R142, R24 ;  /* 0x0000008ea818723c */ /* 0x040fe20000041818 */
[----:B------:R-:W2:Y:S07]  /*6050*/  LDSM.16.M88.4 R140, [R192+0x5000] ;  /* 0x00500000c08c783b */ /* 0x000eae0000000200 */
[C---:B-----5:R-:W-:Y:S08]  /*6060*/  HMMA.16816.F32.BF16 R28, R168.reuse, R144, R28 ;  /* 0x00000090a81c723c */ /* 0x060ff0000004181c */
        /* <DEDUP_REMOVED lines=21> */
[----:B------:R-:W-:Y:S02]  /*61c0*/  FMUL.FTZ R245, R14, c[0x0][0x2ec] ;  /* 0x0000bb000ef57a20 */ /* 0x000fe40000410000 */
[----:B------:R-:W-:Y:S02]  /*61d0*/  FMUL.FTZ R243, R15, c[0x0][0x2ec] ;  /* 0x0000bb000ff37a20 */ /* 0x000fe40000410000 */
[----:B------:R-:W-:Y:S01]  /*61e0*/  FMUL.FTZ R242, R16, c[0x0][0x2ec] ;  /* 0x0000bb0010f27a20 */ /* 0x000fe20000410000 */
[C---:B-1----:R-:W-:Y:S02]  /*61f0*/  HMMA.16816.F32.BF16 R28, R176.reuse, R136, R28 ;  /* 0x00000088b01c723c */ /* 0x042fe4000004181c */
[----:B------:R-:W1:Y:S01]  /*6200*/  MUFU.TANH R247, R247 ;  /* 0x000000f700f77308 */ /* 0x000e620000002400 */
[----:B------:R-:W-:Y:S02]  /*6210*/  FMUL.FTZ R240, R17, c[0x0][0x2ec] ;  /* 0x0000bb0011f07a20 */ /* 0x000fe40000410000 */
[----:B------:R-:W-:Y:S02]  /*6220*/  FMUL.FTZ R241, R18, c[0x0][0x2ec] ;  /* 0x0000bb0012f17a20 */ /* 0x000fe40000410000 */
[----:B------:R-:W-:Y:S01]  /*6230*/  FMUL.FTZ R239, R19, c[0x0][0x2ec] ;  /* 0x0000bb0013ef7a20 */ /* 0x000fe20000410000 */
[----:B------:R-:W-:Y:S04]  /*6240*/  HMMA.16816.F32.BF16 R32, R176, R138, R32 ;  /* 0x0000008ab020723c */ /* 0x000fe80000041820 */
[----:B------:R-:W1:Y:S01]  /*6250*/  MUFU.TANH R248, R248 ;  /* 0x000000f800f87308 */ /* 0x000e620000002400 */
        /* <DEDUP_REMOVED lines=18> */
[----:B----4-:R-:W-:Y:S02]  /*6380*/  FMUL.FTZ R3, R9, c[0x0][0x2ec] ;  /* 0x0000bb0009037a20 */ /* 0x010fe40000410000 */
[----:B------:R-:W-:Y:S02]  /*6390*/  FMUL.FTZ R2, R10, c[0x0][0x2ec] ;  /* 0x0000bb000a027a20 */ /* 0x000fe40000410000 */
[----:B------:R-:W-:Y:S03]  /*63a0*/  FMUL.FTZ R35, R35, c[0x0][0x2ec] ;  /* 0x0000bb0023237a20 */ /* 0x000fe60000410000 */
[----:B------:R4:W1:Y:S10]  /*63b0*/  MUFU.TANH R182, R3 ;  /* 0x0000000300b67308 */ /* 0x0008740000002400 */
        /* <DEDUP_REMOVED lines=24> */
[----:B--23--:R-:W-:Y:S02]  /*6540*/  ULDC UR7, c[0x0][0x198] ;  /* 0x0000660000077ab9 */ /* 0x00cfe40000000800 */
[----:B------:R-:W-:Y:S04]  /*6550*/  ULEA UR6, -UR7, URZ, 0x6 ;  /* 0x0000003f07067291 */ /* 0x000fe8000f8e313f */
[----:B------:R-:W-:Y:S02]  /*6560*/  USHF.R.S32.HI UR5, URZ, 0x1f, UR6 ;  /* 0x0000001f3f057899 */ /* 0x000fe40008011406 */
[----:B------:R-:W-:Y:S04]  /*6570*/  MOV R6, UR6 ;  /* 0x0000000600067c02 */ /* 0x000fe80008000f00 */
[----:B----4-:R-:W-:Y:S01]  /*6580*/  MOV R3, UR5 ;  /* 0x0000000500037c02 */ /* 0x010fe20008000f00 */
[----:B------:R-:W-:-:S05]  /*6590*/  @!P0 BRA `(.L_x_3553) ;  /* 0x000003b000008947 */ /* 0x000fca0003800000 */
[----:B------:R-:W-:Y:S04]  /*65a0*/  IABS R2, c[0x0][0x2d0] ;  /* 0x0000b40000027a13 */ /* 0x000fe80000000000 */
[----:B------:R-:W2:Y:S10]  /*65b0*/  I2F.RP R7, R2 ;  /* 0x0000000200077306 */ /* 0x000eb40000209400 */
[----:B--2---:R-:W2:Y:S02]  /*65c0*/  MUFU.RCP R3, R7 ;  /* 0x0000000700037308 */ /* 0x004ea40000001000 */
[----:B--2---:R-:W-:Y:S01]  /*65d0*/  IADD3 R10, R3, 0xffffffe, RZ ;  /* 0x0ffffffe030a7810 */ /* 0x004fe20007ffe0ff */
[----:B------:R-:W-:Y:S07]  /*65e0*/  IMAD.SHL.U32 R3, R222, 0x40, RZ ;  /* 0x00000040de037824 */ /* 0x000fee00078e00ff */
[----:B------:R-:W2:Y:S01]  /*65f0*/  F2I.FTZ.U32.TRUNC.NTZ R11, R10 ;  /* 0x0000000a000b7305 */ /* 0x000ea2000021f000 */
[----:B------:R-:W-:Y:S02]  /*6600*/  IADD3 R9, R3, -0x40, RZ ;  /* 0xffffffc003097810 */ /* 0x000fe40007ffe0ff */
[----:B------:R-:W-:Y:S02]  /*6610*/  IABS R6, R3 ;  /* 0x0000000300067213 */ /* 0x000fe40000000000 */
[----:B------:R-:W-:Y:S02]  /*6620*/  IABS R4, R9 ;  /* 0x0000000900047213 */ /* 0x000fe40000000000 */
[----:B------:R-:W-:Y:S02]  /*6630*/  LOP3.LUT R9, R9, c[0x0][0x2d0], RZ, 0x3c, !PT ;  /* 0x0000b40009097a12 */ /* 0x000fe400078e3cff */
[----:B------:R-:W-:Y:S02]  /*6640*/  LOP3.LUT R3, R3, c[0x0][0x2d0], RZ, 0x3c, !PT ;  /* 0x0000b40003037a12 */ /* 0x000fe400078e3cff */
[----:B------:R-:W-:Y:S02]  /*6650*/  ISETP.GE.AND P1, PT, R9, RZ, PT ;  /* 0x000000ff0900720c */ /* 0x000fe40003f26270 */
[----:B------:R-:W-:Y:S02]  /*6660*/  ISETP.GE.AND P3, PT, R3, RZ, PT ;  /* 0x000000ff0300720c */ /* 0x000fe40003f66270 */
[----:B------:R-:W-:Y:S01]  /*6670*/  LOP3.LUT R3, RZ, c[0x0][0x2d0], RZ, 0x33, !PT ;  /* 0x0000b400ff037a12 */ /* 0x000fe200078e33ff */
[--C-:B--2---:R-:W-:Y:S02]  /*6680*/  IMAD.MOV R5, RZ, RZ, -R11.reuse ;  /* 0x000000ffff057224 */ /* 0x104fe400078e0a0b */
        /* <DEDUP_REMOVED lines=17> */
[----:B------:R-:W-:Y:S09]  /*67a0*/  ISETP.NE.AND P2, PT, RZ, c[0x0][0x2d0], PT ;  /* 0x0000b400ff007a0c */ /* 0x000ff20003f45270 */
        /* <DEDUP_REMOVED lines=9> */
[-C--:B------:R-:W-:Y:S02]  /*6840*/  LEA.HI.X.SX32 R15, R7, R217.reuse, 0x2, P2 ;  /* 0x000000d9070f7211 */ /* 0x080fe400010f16ff */
[----:B------:R-:W-:Y:S01]  /*6850*/  LEA.HI.X.SX32 R13, R3, R217, 0x2, P1 ;  /* 0x000000d9030d7211 */ /* 0x000fe200008f16ff */
[----:B------:R-:W-:Y:S02]  /*6860*/  IMAD.MOV.U32 R3, RZ, RZ, 0x40 ;  /* 0x00000040ff037424 */ /* 0x000fe400078e00ff */
[----:B------:R-:W2:Y:S02]  /*6870*/  LDG.E R4, [R14.64] ;  /* 0x0000000c0e047981 */ /* 0x000ea4000c1e1900 */
[----:B------:R-:W-:Y:S02]  /*6880*/  IMAD R3, R2, c[0x0][0x2d0], -R3 ;  /* 0x0000b40002037a24 */ /* 0x000fe400078e0a03 */
[----:B------:R-:W2:Y:S02]  /*6890*/  LDG.E R5, [R12.64] ;  /* 0x0000000c0c057981 */ /* 0x000ea4000c1e1900 */
        /* <DEDUP_REMOVED lines=11> */
.L_x_3553:
        /* <DEDUP_REMOVED lines=26> */
.L_x_3552:
[----:B--23--:R-:W-:Y:S01]  /*6af0*/  FMNMX.FTZ R11, R252, R135, !PT ;  /* 0x00000087fc0b7209 */ /* 0x00cfe20007810000 */
[----:B------:R-:W-:Y:S01]  /*6b00*/  LDSM.16.MT88.4 R12, [R200+0xc000] ;  /* 0x00c00000c80c783b */ /* 0x000fe20000004200 */
[----:B----4-:R-:W-:Y:S02]  /*6b10*/  FMNMX.FTZ R2, R249, R0, !PT ;  /* 0x00000000f9027209 */ /* 0x010fe40007810000 */
        /* <DEDUP_REMOVED lines=39> */
[----:B------:R-:W-:Y:S08]  /*6d90*/  LDSM.16.MT88.4 R160, [R196+0xf800] ;  /* 0x00f80000c4a0783b */ /* 0x000ff00000004200 */
[----:B------:R-:W-:Y:S01]  /*6da0*/  LDSM.16.MT88.4 R164, [R200+0x11800] ;  /* 0x01180000c8a4783b */ /* 0x000fe20000004200 */
[----:B-1----:R-:W-:Y:S02]  /*6db0*/  FMNMX.FTZ R9, R5, R6, !PT ;  /* 0x0000000605097209 */ /* 0x002fe40007810000 */
[----:B--2---:R-:W-:Y:S05]  /*6dc0*/  FMNMX.FTZ R4, R7, R2, !PT ;  /* 0x0000000207047209 */ /* 0x004fea0007810000 */
[----:B------:R-:W1:Y:S08]  /*6dd0*/  SHFL.BFLY PT, R132, R9, 0x1, 0x1f ;  /* 0x0c201f0009847f89 */ /* 0x000e7000000e0000 */
        /* <DEDUP_REMOVED lines=21> */
[--C-:B------:R-:W-:Y:S02]  /*6f30*/  FFMA.FTZ R172, R182, c[0x0][0x23c], -R145.reuse ;  /* 0x00008f00b6ac7a23 */ /* 0x100fe40000010891 */
        /* <DEDUP_REMOVED lines=197> */
[----:B------:R-:W-:Y:S02]  /*7b90*/  FFMA.FTZ R171, R0, R223, R171 ;  /* 0x000000df00ab7223 */ /* 0x000fe400000100ab */
[C---:B------:R-:W-:Y:S04]  /*7ba0*/  HMMA.16816.F32.BF16 R12, R100.reuse, R116, R12 ;  /* 0x00000074640c723c */ /* 0x040fe8000004180c */
[----:B------:R5:W-:Y:S01]  /*7bb0*/  MUFU.EX2 R133, R144 ;  /* 0x0000009000857308 */ /* 0x000be20000000800 */
[----:B------:R-:W-:Y:S02]  /*7bc0*/  FADD.FTZ R174, R174, R175 ;  /* 0x000000afaeae7221 */ /* 0x000fe40000010000 */
[----:B------:R-:W-:Y:S01]  /*7bd0*/  FADD.FTZ R170, R170, R171 ;  /* 0x000000abaaaa7221 */ /* 0x000fe20000010000 */
[C---:B------:R-:W-:Y:S01]  /*7be0*/  HMMA.16816.F32.BF16 R16, R100.reuse, R118, R16 ;  /* 0x000000766410723c */ /* 0x040fe20000041810 */
[----:B------:R-:W-:Y:S03]  /*7bf0*/  LDSM.16.MT88.4 R116, [R197+0x10800] ;  /* 0x01080000c574783b */ /* 0x000fe60000004200 */
[----:B------:R-:W-:Y:S02]  /*7c00*/  FADD.FTZ R173, R173, R174 ;  /* 0x000000aeadad7221 */ /* 0x000fe40000010000 */
        /* <DEDUP_REMOVED lines=128> */
[----:B------:R-:W-:Y:S01]  /*8410*/  FADD.FTZ R229, R229, R0 ;  /* 0x00000000e5e57221 */ /* 0x000fe20000010000 */
[----:B------:R-:W-:Y:S03]  /*8420*/  IADD3 R0, R222, -0x1, RZ ;  /* 0xffffffffde007810 */ /* 0x000fe60007ffe0ff */
[----:B------:R-:W-:Y:S01]  /*8430*/  FADD.FTZ R229, R230, R229 ;  /* 0x000000e5e6e57221 */ /* 0x000fe20000010000 */
[----:B------:R-:W-:Y:S02]  /*8440*/  MOV R222, R0 ;  /* 0x0000000000de7202 */ /* 0x000fe40000000f00 */
[----:B------:R-:W-:Y:S01]  /*8450*/  MOV R0, R3 ;  /* 0x0000000300007202 */ /* 0x000fe20000000f00 */
[----:B------:R-:W-:Y:S04]  /*8460*/  FADD.FTZ R134, R134, R229 ;  /* 0x000000e586867221 */ /* 0x000fe80000010000 */
[----:B------:R-:W-:Y:S01]  /*8470*/  FADD.FTZ R223, R133, R134 ;  /* 0x0000008685df7221 */ /* 0x000fe20000010000 */
[----:B------:R-:W-:-:S05]  /*8480*/  @P1 BRA `(.L_x_3554) ;  /* 0xffffcd3000001947 */ /* 0x000fca000383ffff */
.L_x_3550:
        /* <DEDUP_REMOVED lines=303> */
.L_x_3556:
[----:B---3--:R-:W-:Y:S05]  /*9780*/  BSYNC B0 ;  /* 0x0000000000007941 */ /* 0x008fea0003800000 */
.L_x_3555:
        /* <DEDUP_REMOVED lines=27> */
.L_x_3558:
[----:B------:R-:W-:Y:S05]  /*9940*/  BSYNC B0 ;  /* 0x0000000000007941 */ /* 0x000fea0003800000 */
.L_x_3557:
        /* <DEDUP_REMOVED lines=17> */
.L_x_3560:
[----:B------:R-:W-:Y:S05]  /*9a60*/  BSYNC B0 ;  /* 0x0000000000007941 */ /* 0x000fea0003800000 */
.L_x_3559:
        /* <DEDUP_REMOVED lines=17> */
.L_x_3562:
[----:B------:R-:W-:Y:S05]  /*9b80*/  BSYNC B0 ;  /* 0x0000000000007941 */ /* 0x000fea0003800000 */
.L_x_3561:
        /* <DEDUP_REMOVED lines=16> */
.L_x_3563:
        /* <DEDUP_REMOVED lines=15> */
.L_x_7853:


//--------------------- .text._ZN5flash24flash_fwd_splitkv_kernelI23Flash_fwd_kernel_traitsILi192ELi64ELi64ELi4ELb0ELb0EN7cutlass10bfloat16_tE19Flash_kernel_traitsILi192ELi64ELi64ELi4ES3_EELb0ELb0ELb1ELb0ELb0ELb0ELb0ELb0EEEvNS_16Flash_fwd_paramsE --------------------------
	.section	.text._ZN5flash24flash_fwd_splitkv_kernelI23Flash_fwd_kernel_traitsILi192ELi64ELi64ELi4ELb0ELb0EN7cutlass10bfloat16_tE19Flash_kernel_traitsILi192ELi64ELi64ELi4ES3_EELb0ELb0ELb1ELb0ELb0ELb0ELb0ELb0EEEvNS_16Flash_fwd_paramsE,"ax",@progbits
	.sectioninfo	@"SHI_REGISTERS=242"
	.align	128
        .global         _ZN5flash24flash_fwd_splitkv_kernelI23Flash_fwd_kernel_traitsILi192ELi64ELi64ELi4ELb0ELb0EN7cutlass10bfloat16_tE19Flash_kernel_traitsILi192ELi64ELi64ELi4ES3_EELb0ELb0ELb1ELb0ELb0ELb0ELb0ELb0EEEvNS_16Flash_fwd_paramsE
        .type           _ZN5flash24flash_fwd_splitkv_kernelI23Flash_fwd_kernel_traitsILi192ELi64ELi64ELi4ELb0ELb0EN7cutlass10bfloat16_tE19Flash_kernel_traitsILi192ELi64ELi64ELi4ES3_EELb0ELb0ELb1ELb0ELb0ELb0ELb0ELb0EEEvNS_16Flash_fwd_paramsE,@function
        .size           _ZN5flash24flash_fwd_splitkv_kernelI23Flash_fwd_kernel_traitsILi192ELi64ELi64ELi4ELb0ELb0EN7cutlass10bfloat16_tE19Flash_kernel_traitsILi192ELi64ELi64ELi4ES3_EELb0ELb0ELb1ELb0ELb0ELb0ELb0ELb0EEEvNS_16Flash_fwd_paramsE,(.L_x_7854 - _ZN5flash24flash_fwd_splitkv_kernelI23Flash_fwd_kernel_traitsILi192ELi64ELi64ELi4ELb0ELb0EN7cutlass10bfloat16_tE19Flash_kernel_traitsILi192ELi64ELi64ELi4ES3_EELb0ELb0ELb1ELb0ELb0ELb0ELb0ELb0EEEvNS_16Flash_fwd_paramsE)
        .other          _ZN5flash24flash_fwd_splitkv_kernelI23Flash_fwd_kernel_traitsILi192ELi64ELi64ELi4ELb0ELb0EN7cutlass10bfloat16_tE19Flash_kernel_traitsILi192ELi64ELi64ELi4ES3_EELb0ELb0ELb1ELb0ELb0ELb0ELb0ELb0EEEvNS_16Flash_fwd_paramsE,@"STO_CUDA_ENTRY STV_DEFAULT"
_ZN5flash24flash_fwd_splitkv_kernelI23Flash_fwd_kernel_traitsILi192ELi64ELi64ELi4ELb0ELb0EN7cutlass10bfloat16_tE19Flash_kernel_traitsILi192ELi64ELi64ELi4ES3_EELb0ELb0ELb1ELb0ELb0ELb0ELb0ELb0EEEvNS_16Flash_fwd_paramsE:
.text._ZN5flash24flash_fwd_splitkv_kernelI23Flash_fwd_kernel_traitsILi192ELi64ELi64ELi4ELb0ELb0EN7cutlass10bfloat16_tE19Flash_kernel_traitsILi192ELi64ELi64ELi4ES3_EELb0ELb0ELb1ELb0ELb0ELb0ELb0ELb0EEEvNS_16Flash_fwd_paramsE:
        /* <DEDUP_REMOVED lines=34> */
.L_x_3564:
[----:B-1-34-:R-:W-:Y:S02]  /*0220*/  MOV R0, c[0x0][0x218] ;  /* 0x0000860000007a02 */ /* 0x01afe40000000f00 */
.L_x_3565:
        /* <DEDUP_REMOVED lines=43> */
[----:B------:R-:W-:-:S04]  /*04e0*/  IMAD.WIDE.U32 R10, R88, c[0x0][0x1e8], R2 ;  /* 0x00007a00580a7a25 */ /* 0x000fc800078e0002 */
[----:B------:R-:W-:Y:S02]  /*04f0*/  @P0 IMAD R7, R208, c[0x0][0x1ec], R7 ;  /* 0x00007b00d0070a24 */ /* 0x000fe400078e0207 */
[----:B------:R-:W-:Y:S01]  /*0500*/  @!P0 IMAD.IADD R7, R15, 0x1, R4 ;  /* 0x000000010f078824 */ /* 0x000fe200078e0204 */
[----:B------:R-:W-:Y:S01]  /*0510*/  IADD3 R6, P0, R6, R10, RZ ;  /* 0x0000000a06067210 */ /* 0x000fe20007f1e0ff */
[----:B------:R-:W-:Y:S02]  /*0520*/  IMAD R4, R88, c[0x0][0x1ec], R9 ;  /* 0x00007b0058047a24 */ /* 0x000fe400078e0209 */
[----:B------:R-:W-:Y:S02]  /*0530*/  IMAD R5, R5, c[0x0][0x1f0], RZ ;  /* 0x00007c0005057a24 */ /* 0x000fe400078e02ff */
[----:B------:R-:W-:Y:S01]  /*0540*/  IMAD R9, R13, c[0x0][0x1c0], R22 ;  /* 0x000070000d097a24 */ /* 0x000fe200078e0216 */
[----:B------:R-:W-:Y:S01]  /*0550*/  IADD3.X R7, R7, R11, R4, P0, !PT ;  /* 0x0000000b07077210 */ /* 0x000fe200007fe404 */
[----:B------:R-:W-:Y:S01]  /*0560*/  IMAD R13, R22, c[0x0][0x1f4], R5 ;  /* 0x00007d00160d7a24 */ /* 0x000fe200078e0205 */
[----:B------:R-:W-:Y:S01]  /*0570*/  ISETP.GE.AND P0, PT, R0, R207, PT ;  /* 0x000000cf0000720c */ /* 0x000fe20003f06270 */
[----:B------:R-:W-:Y:S01]  /*0580*/  IMAD R88, R9, c[0x0][0x214], R88 ;  /* 0x0000850009587a24 */ /* 0x000fe200078e0258 */
[----:B------:R-:W-:Y:S01]  /*0590*/  SHF.R.S32.HI R5, RZ, 0x1f, R0 ;  /* 0x0000001fff057819 */ /* 0x000fe20000011400 */
[----:B------:R-:W-:Y:S01]  /*05a0*/  IMAD.WIDE.U32 R22, R22, c[0x0][0x1f0], R6 ;  /* 0x00007c0016167a25 */ /* 0x000fe200078e0006 */
[----:B------:R-:W-:-:S02]  /*05b0*/  IADD3 R9, R2, 0x40, RZ ;  /* 0x0000004002097810 */ /* 0x000fc40007ffe0ff */
[----:B------:R-:W-:Y:S01]  /*05c0*/  IADD3 R7, R2, 0x80, RZ ;  /* 0x0000008002077810 */ /* 0x000fe20007ffe0ff */
[----:B------:R-:W-:-:S06]  /*05d0*/  IMAD.IADD R13, R23, 0x1, R13 ;  /* 0x00000001170d7824 */ /* 0x000fcc00078e020d */
        /* <DEDUP_REMOVED lines=14> */
.L_x_3568:
[----:B------:R-:W-:Y:S05]  /*06c0*/  BSYNC B0 ;  /* 0x0000000000007941 */ /* 0x000fea0003800000 */
.L_x_3567:
        /* <DEDUP_REMOVED lines=20> */
.L_x_3570:
[----:B------:R-:W-:Y:S05]  /*0810*/  BSYNC B0 ;  /* 0x0000000000007941 */ /* 0x000fea0003800000 */
.L_x_3569:
[----:B------:R-:W-:Y:S01]  /*0820*/  IADD3 R8, R0, 0x20, RZ ;  /* 0x0000002000087810 */ /* 0x000fe20007ffe0ff */
        /* <DEDUP_REMOVED lines=19> */
.L_x_3572:
[----:B------:R-:W-:Y:S05]  /*0960*/  BSYNC B0 ;  /* 0x0000000000007941 */ /* 0x000fea0003800000 */
.L_x_3571:
        /* <DEDUP_REMOVED lines=19> */
.L_x_3574:
[----:B------:R-:W-:Y:S05]  /*0aa0*/  BSYNC B0 ;  /* 0x0000000000007941 */ /* 0x000fea0003800000 */
.L_x_3573:
        /* <DEDUP_REMOVED lines=19> */
.L_x_3566:
        /* <DEDUP_REMOVED lines=30> */
[----:B------:R-:W-:-:S06]  /*0dc0*/  IMAD.HI.U32 R3, R5, R3, R4 ;  /* 0x0000000305037227 */ /* 0x000fcc00078e0004 */
[----:B------:R-:W-:-:S05]  /*0dd0*/  IMAD.HI.U32 R3, R3, R2, RZ ;  /* 0x0000000203037227 */ /* 0x000fca00078e00ff */
[----:B------:R-:W-:-:S05]  /*0de0*/  IADD3 R0, -R3, RZ, RZ ;  /* 0x000000ff03007210 */ /* 0x000fca0007ffe1ff */
[----:B------:R-:W-:-:S05]  /*0df0*/  IMAD R0, R85, R0, R2 ;  /* 0x0000000055007224 */ /* 0x000fca00078e0202 */
[----:B------:R-:W-:-:S13]  /*0e00*/  ISETP.GT.U32.AND P2, PT, R85, R0, PT ;  /* 0x000000005500720c */ /* 0x000fda0003f44070 */
[----:B------:R-:W-:Y:S01]  /*0e10*/  @!P2 IMAD.IADD R0, R0, 0x1, -R85 ;  /* 0x000000010000a824 */ /* 0x000fe200078e0a55 */
[----:B------:R-:W-:Y:S02]  /*0e20*/  @!P2 IADD3 R3, R3, 0x1, RZ ;  /* 0x000000010303a810 */ /* 0x000fe40007ffe0ff */
[----:B------:R-:W-:Y:S02]  /*0e30*/  ISETP.NE.AND P2, PT, RZ, c[0x0][0x2d0], PT ;  /* 0x0000b400ff007a0c */ /* 0x000fe40003f45270 */
[----:B------:R-:W-:Y:S02]  /*0e40*/  ISETP.GE.U32.AND P3, PT, R0, R85, PT ;  /* 0x000000550000720c */ /* 0x000fe40003f66070 */
[----:B------:R-:W-:-:S04]  /*0e50*/  LOP3.LUT R0, R7, c[0x0][0x2d0], RZ, 0x3c, !PT ;  /* 0x0000b40007007a12 */ /* 0x000fc800078e3cff */
[----:B------:R-:W-:-:S07]  /*0e60*/  ISETP.GE.AND P1, PT, R0, RZ, PT ;  /* 0x000000ff0000720c */ /* 0x000fce0003f26270 */
[----:B------:R-:W-:-:S06]  /*0e70*/  @P3 IADD3 R3, R3, 0x1, RZ ;  /* 0x0000000103033810 */ /* 0x000fcc0007ffe0ff */
[----:B------:R-:W-:Y:S02]  /*0e80*/  @!P1 IADD3 R3, -R3, RZ, RZ ;  /* 0x000000ff03039210 */ /* 0x000fe40007ffe1ff */
[----:B------:R-:W-:-:S05]  /*0e90*/  @!P2 LOP3.LUT R3, RZ, c[0x0][0x2d0], RZ, 0x33, !PT ;  /* 0x0000b400ff03aa12 */ /* 0x000fca00078e33ff */
[----:B------:R-:W-:-:S05]  /*0ea0*/  IMAD.WIDE R10, R3, 0x4, R212 ;  /* 0x00000004030a7825 */ /* 0x000fca00078e02d4 */
[----:B------:R-:W2:Y:S01]  /*0eb0*/  LDG.E R0, [R10.64] ;  /* 0x000000060a007981 */ /* 0x000ea2000c1e1900 */
[----:B------:R-:W-:-:S04]  /*0ec0*/  IABS R2, c[0x0][0x1c8] ;  /* 0x0000720000027a13 */ /* 0x000fc80000000000 */
[----:B------:R-:W1:Y:S08]  /*0ed0*/  I2F.RP R6, R2 ;  /* 0x0000000200067306 */ /* 0x000e700000209400 */
        /* <DEDUP_REMOVED lines=12> */
[----:B------:R-:W-:-:S13]  /*0fa0*/  ISETP.GT.U32.AND P1, PT, R2, R9, PT ;  /* 0x000000090200720c */ /* 0x000fda0003f24070 */
[-C--:B------:R-:W-:Y:S02]  /*0fb0*/  @!P1 IADD3 R9, R9, -R2.reuse, RZ ;  /* 0x8000000209099210 */ /* 0x080fe40007ffe0ff */
[----:B------:R-:W-:Y:S02]  /*0fc0*/  @!P1 IADD3 R5, R5, 0x1, RZ ;  /* 0x0000000105059810 */ /* 0x000fe40007ffe0ff */
[----:B------:R-:W-:Y:S01]  /*0fd0*/  ISETP.GE.U32.AND P2, PT, R9, R2, PT ;  /* 0x000000020900720c */ /* 0x000fe20003f46070 */
[----:B------:R-:W-:Y:S01]  /*0fe0*/  IMAD.MOV R2, RZ, RZ, -R3 ;  /* 0x000000ffff027224 */ /* 0x000fe200078e0a03 */
[----:B------:R-:W-:-:S03]  /*0ff0*/  ISETP.GE.AND P1, PT, R4, RZ, PT ;  /* 0x000000ff0400720c */ /* 0x000fc60003f26270 */
[----:B------:R-:W-:-:S05]  /*1000*/  IMAD R7, R2, c[0x0][0x2d0], R7 ;  /* 0x0000b40002077a24 */ /* 0x000fca00078e0207 */
[----:B------:R-:W-:-:S03]  /*1010*/  SHF.R.S32.HI R3, RZ, 0x1f, R7 ;  /* 0x0000001fff037819 */ /* 0x000fc60000011407 */
[----:B------:R-:W-:Y:S02]  /*1020*/  @P2 IADD3 R5, R5, 0x1, RZ ;  /* 0x0000000105052810 */ /* 0x000fe40007ffe0ff */
[----:B------:R-:W-:Y:S01]  /*1030*/  ISETP.NE.AND P2, PT, RZ, c[0x0][0x1c8], PT ;  /* 0x00007200ff007a0c */ /* 0x000fe20003f45270 */
[----:B------:R-:W-:Y:S01]  /*1040*/  IMAD R2, R3, c[0x0][0x198], RZ ;  /* 0x0000660003027a24 */ /* 0x000fe200078e02ff */
[----:B------:R-:W-:-:S03]  /*1050*/  @!P1 IADD3 R5, -R5, RZ, RZ ;  /* 0x000000ff05059210 */ /* 0x000fc60007ffe1ff */
[----:B------:R-:W-:-:S08]  /*1060*/  IMAD R2, R7, c[0x0][0x19c], R2 ;  /* 0x0000670007027a24 */ /* 0x000fd000078e0202 */
[----:B------:R-:W-:-:S04]  /*1070*/  @!P2 LOP3.LUT R5, RZ, c[0x0][0x1c8], RZ, 0x33, !PT ;  /* 0x00007200ff05aa12 */ /* 0x000fc800078e33ff */
[----:B------:R-:W-:Y:S02]  /*1080*/  SHF.R.S32.HI R8, RZ, 0x1f, R5 ;  /* 0x0000001fff087819 */ /* 0x000fe40000011405 */
[----:B--2---:R-:W-:Y:S01]  /*1090*/  SHF.R.S32.HI R11, RZ, 0x1f, R0 ;  /* 0x0000001fff0b7819 */ /* 0x004fe20000011400 */
[----:B------:R-:W-:-:S04]  /*10a0*/  IMAD.WIDE.U32 R14, R0, c[0x0][0x180], RZ ;  /* 0x00006000000e7a25 */ /* 0x000fc800078e00ff */
[C---:B------:R-:W-:Y:S02]  /*10b0*/  IMAD R9, R11.reuse, c[0x0][0x180], RZ ;  /* 0x000060000b097a24 */ /* 0x040fe400078e02ff */
[----:B------:R-:W-:Y:S02]  /*10c0*/  IMAD R11, R11, c[0x0][0x188], RZ ;  /* 0x000062000b0b7a24 */ /* 0x000fe400078e02ff */
[C---:B------:R-:W-:Y:S02]  /*10d0*/  IMAD R4, R0.reuse, c[0x0][0x184], R9 ;  /* 0x0000610000047a24 */ /* 0x040fe400078e0209 */
[C---:B------:R-:W-:Y:S02]  /*10e0*/  IMAD R11, R0.reuse, c[0x0][0x18c], R11 ;  /* 0x00006300000b7a24 */ /* 0x040fe400078e020b */
[----:B------:R-:W-:Y:S02]  /*10f0*/  IMAD.IADD R15, R15, 0x1, R4 ;  /* 0x000000010f0f7824 */ /* 0x000fe400078e0204 */
[----:B------:R-:W-:-:S04]  /*1100*/  IMAD.WIDE.U32 R26, R0, c[0x0][0x188], RZ ;  /* 0x00006200001a7a25 */ /* 0x000fc800078e00ff */
[----:B------:R-:W-:-:S04]  /*1110*/  IMAD.WIDE.U32 R14, R7, c[0x0][0x198], R14 ;  /* 0x00006600070e7a25 */ /* 0x000fc800078e000e */
[----:B------:R-:W-:Y:S01]  /*1120*/  IMAD.IADD R11, R27, 0x1, R11 ;  /* 0x000000011b0b7824 */ /* 0x000fe200078e020b */
[----:B------:R-:W-:Y:S01]  /*1130*/  IADD3 R15, R15, R2, RZ ;  /* 0x000000020f0f7210 */ /* 0x000fe20007ffe0ff */
[----:B------:R-:W-:-:S04]  /*1140*/  IMAD R2, R8, c[0x0][0x1b0], RZ ;  /* 0x00006c0008027a24 */ /* 0x000fc800078e02ff */
[C---:B------:R-:W-:Y:S02]  /*1150*/  IMAD R2, R5.reuse, c[0x0][0x1b4], R2 ;  /* 0x00006d0005027a24 */ /* 0x040fe400078e0202 */
[----:B------:R-:W-:-:S05]  /*1160*/  IMAD.WIDE.U32 R18, R5, c[0x0][0x1b0], R14 ;  /* 0x00006c0005127a25 */ /* 0x000fca00078e000e */
[----:B------:R-:W-:Y:S01]  /*1170*/  IADD3 R9, R19, R2, RZ ;  /* 0x0000000213097210 */ /* 0x000fe20007ffe0ff */
[----:B------:R-:W-:Y:S05]  /*1180*/  BRA `(.L_x_3576) ;  /* 0x0000041000007947 */ /* 0x000fea0003800000 */
.L_x_3575:
        /* <DEDUP_REMOVED lines=16> */
.L_x_3577:
[----:B------:R-:W-:Y:S01]  /*1290*/  IABS R5, c[0x0][0x1c8] ;  /* 0x0000720000057a13 */ /* 0x000fe20000000000 */
[----:B------:R-:W-:Y:S01]  /*12a0*/  @P4 IMAD.IADD R11, R2, 0x1, R11 ;  /* 0x00000001020b4824 */ /* 0x000fe200078e020b */
[----:B------:R-:W-:Y:S02]  /*12b0*/  MOV R6, RZ ;  /* 0x000000ff00067202 */ /* 0x000fe40000000f00 */
[----:B------:R-:W1:Y:S01]  /*12c0*/  I2F.RP R10, R5 ;  /* 0x00000005000a7306 */ /* 0x000e620000209400 */
[----:B------:R-:W-:-:S04]  /*12d0*/  @P4 IMAD.WIDE.U32 R26, R11, c[0x0][0x1a0], RZ ;  /* 0x000068000b1a4a25 */ /* 0x000fc800078e00ff */
[----:B------:R-:W-:-:S03]  /*12e0*/  @P4 IMAD R11, R11, c[0x0][0x1a4], R27 ;  /* 0x000069000b0b4a24 */ /* 0x000fc600078e021b */
[----:B-1----:R-:W1:Y:S02]  /*12f0*/  MUFU.RCP R7, R10 ;  /* 0x0000000a00077308 */ /* 0x002e640000001000 */
[----:B-1----:R-:W-:-:S06]  /*1300*/  IADD3 R7, R7, 0xffffffe, RZ ;  /* 0x0ffffffe07077810 */ /* 0x002fcc0007ffe0ff */
[----:B------:R-:W1:Y:S02]  /*1310*/  F2I.FTZ.U32.TRUNC.NTZ R7, R7 ;  /* 0x0000000700077305 */ /* 0x000e64000021f000 */
[----:B-1----:R-:W-:-:S04]  /*1320*/  IMAD.MOV R3, RZ, RZ, -R7 ;  /* 0x000000ffff037224 */ /* 0x002fc800078e0a07 */
[----:B------:R-:W-:Y:S01]  /*1330*/  IMAD R4, R3, R5, RZ ;  /* 0x0000000503047224 */ /* 0x000fe200078e02ff */
[----:B------:R-:W-:-:S03]  /*1340*/  IABS R3, R22 ;  /* 0x0000001600037213 */ /* 0x000fc60000000000 */
[----:B------:R-:W-:Y:S01]  /*1350*/  IMAD.HI.U32 R4, R7, R4, R6 ;  /* 0x0000000407047227 */ /* 0x000fe200078e0006 */
[----:B------:R-:W-:-:S05]  /*1360*/  LEA R7, R134, 0xffffffc0, 0x6 ;  /* 0xffffffc086077811 */ /* 0x000fca00078e30ff */
[----:B------:R-:W-:-:S04]  /*1370*/  IMAD.HI.U32 R4, R4, R3, RZ ;  /* 0x0000000304047227 */ /* 0x000fc800078e00ff */
[----:B------:R-:W-:Y:S02]  /*1380*/  IMAD.MOV R6, RZ, RZ, -R4 ;  /* 0x000000ffff067224 */ /* 0x000fe400078e0a04 */
[----:B------:R-:W-:-:S04]  /*1390*/  IMAD.WIDE.U32 R14, R7, c[0x0][0x198], R8 ;  /* 0x00006600070e7a25 */ /* 0x000fc800078e0008 */
[----:B------:R-:W-:Y:S01]  /*13a0*/  IMAD R6, R5, R6, R3 ;  /* 0x0000000605067224 */ /* 0x000fe200078e0203 */
[----:B------:R-:W-:-:S04]  /*13b0*/  LOP3.LUT R3, R22, c[0x0][0x1c8], RZ, 0x3c, !PT ;  /* 0x0000720016037a12 */ /* 0x000fc800078e3cff */
[----:B------:R-:W-:Y:S02]  /*13c0*/  ISETP.GT.U32.AND P1, PT, R5, R6, PT ;  /* 0x000000060500720c */ /* 0x000fe40003f24070 */
[----:B------:R-:W-:Y:S02]  /*13d0*/  ISETP.GE.AND P2, PT, R3, RZ, PT ;  /* 0x000000ff0300720c */ /* 0x000fe40003f46270 */
[----:B------:R-:W-:-:S09]  /*13e0*/  SHF.R.S32.HI R3, RZ, 0x1f, R7 ;  /* 0x0000001fff037819 */ /* 0x000fd20000011407 */
[-C--:B------:R-:W-:Y:S02]  /*13f0*/  @!P1 IADD3 R6, R6, -R5.reuse, RZ ;  /* 0x8000000506069210 */ /* 0x080fe40007ffe0ff */
[----:B------:R-:W-:Y:S02]  /*1400*/  @!P1 IADD3 R4, R4, 0x1, RZ ;  /* 0x0000000104049810 */ /* 0x000fe40007ffe0ff */
[----:B------:R-:W-:Y:S02]  /*1410*/  ISETP.GE.U32.AND P3, PT, R6, R5, PT ;  /* 0x000000050600720c */ /* 0x000fe40003f66070 */
[----:B------:R-:W-:-:S11]  /*1420*/  ISETP.NE.AND P1, PT, RZ, c[0x0][0x1c8], PT ;  /* 0x00007200ff007a0c */ /* 0x000fd60003f25270 */
[----:B------:R-:W-:-:S05]  /*1430*/  @P3 IADD3 R4, R4, 0x1, RZ ;  /* 0x0000000104043810 */ /* 0x000fca0007ffe0ff */
[----:B------:R-:W-:Y:S02]  /*1440*/  IMAD.MOV.U32 R5, RZ, RZ, R4 ;  /* 0x000000ffff057224 */ /* 0x000fe400078e0004 */
[----:B------:R-:W-:-:S03]  /*1450*/  IMAD R4, R3, c[0x0][0x198], RZ ;  /* 0x0000660003047a24 */ /* 0x000fc600078e02ff */
[----:B------:R-:W-:Y:S01]  /*1460*/  @!P2 IADD3 R5, -R5, RZ, RZ ;  /* 0x000000ff0505a210 */ /* 0x000fe20007ffe1ff */
[----:B------:R-:W-:Y:S01]  /*1470*/  IMAD R4, R7, c[0x0][0x19c], R4 ;  /* 0x0000670007047a24 */ /* 0x000fe200078e0204 */
[----:B------:R-:W-:-:S04]  /*1480*/  @!P1 LOP3.LUT R5, RZ, c[0x0][0x1c8], RZ, 0x33, !PT ;  /* 0x00007200ff059a12 */ /* 0x000fc800078e33ff */
        /* <DEDUP_REMOVED lines=17> */
.L_x_3576:
[----:B------:R-:W-:Y:S01]  /*15a0*/  ISETP.NE.AND P1, PT, R208, -0x1, PT ;  /* 0xffffffffd000780c */ /* 0x000fe20003f25270 */
[----:B------:R-:W-:Y:S01]  /*15b0*/  IMAD R8, R8, c[0x0][0x1b8], RZ ;  /* 0x00006e0008087a24 */ /* 0x000fe200078e02ff */
[----:B-----5:R-:W-:Y:S01]  /*15c0*/  SHF.R.S32.HI R0, RZ, 0x1f, R87 ;  /* 0x0000001fff007819 */ /* 0x020fe20000011457 */
[----:B------:R-:W-:Y:S01]  /*15d0*/  BSSY B0, `(.L_x_3578) ;  /* 0x0000072000007945 */ /* 0x000fe20003800000 */
[----:B------:R-:W-:Y:S01]  /*15e0*/  IADD3 R199, -R88, R207, RZ ;  /* 0x000000cf58c77210 */ /* 0x000fe20007ffe1ff */
[----:B------:R-:W-:Y:S01]  /*15f0*/  IMAD R8, R5, c[0x0][0x1bc], R8 ;  /* 0x00006f0005087a24 */ /* 0x000fe200078e0208 */
[CC--:B------:R-:W-:Y:S02]  /*1600*/  LEA.HI R10, R0.reuse, R87.reuse, RZ, 0x4 ;  /* 0x00000057000a7211 */ /* 0x0c0fe400078f20ff */
[----:B------:R-:W-:Y:S02]  /*1610*/  LEA.HI R4, R0, R87, RZ, 0x3 ;  /* 0x0000005700047211 */ /* 0x000fe400078f18ff */
[----:B------:R-:W-:-:S02]  /*1620*/  SHF.R.S32.HI R197, RZ, 0x4, R10 ;  /* 0x00000004ffc57819 */ /* 0x000fc4000001140a */
[----:B------:R-:W-:Y:S01]  /*1630*/  SHF.R.S32.HI R20, RZ, 0x3, R4 ;  /* 0x00000003ff147819 */ /* 0x000fe20000011404 */
[----:B------:R-:W-:Y:S01]  /*1640*/  @P1 IMAD.WIDE.U32 R24, R208, c[0x0][0x190], RZ ;  /* 0x00006400d0181a25 */ /* 0x000fe200078e00ff */
[----:B------:R-:W-:Y:S02]  /*1650*/  @!P1 SHF.R.S32.HI R2, RZ, 0x1f, R13 ;  /* 0x0000001fff029819 */ /* 0x000fe4000001140d */
[----:B------:R-:W-:Y:S01]  /*1660*/  LEA.HI R6, R10, R197, RZ, 0x1 ;  /* 0x000000c50a067211 */ /* 0x000fe200078f08ff */
[----:B------:R-:W-:Y:S01]  /*1670*/  @!P1 IMAD.WIDE.U32 R16, R13, c[0x0][0x178], RZ ;  /* 0x00005e000d109a25 */ /* 0x000fe200078e00ff */
[----:B------:R-:W-:Y:S02]  /*1680*/  LOP3.LUT R4, R4, 0xfffffff8, RZ, 0xc0, !PT ;  /* 0xfffffff804047812 */ /* 0x000fe400078ec0ff */
[----:B------:R-:W-:Y:S01]  /*1690*/  LOP3.LUT R10, R10, 0xfffffff0, RZ, 0xc0, !PT ;  /* 0xfffffff00a0a7812 */ /* 0x000fe200078ec0ff */
[----:B------:R-:W-:Y:S01]  /*16a0*/  @!P1 IMAD R2, R2, c[0x0][0x178], RZ ;  /* 0x00005e0002029a24 */ /* 0x000fe200078e02ff */
[----:B------:R-:W-:Y:S01]  /*16b0*/  LOP3.LUT R6, R6, 0xfffffffe, RZ, 0xc0, !PT ;  /* 0xfffffffe06067812 */ /* 0x000fe200078ec0ff */
[----:B------:R-:W-:Y:S01]  /*16c0*/  IMAD.IADD R4, R87, 0x1, -R4 ;  /* 0x0000000157047824 */ /* 0x000fe200078e0a04 */
[----:B------:R-:W-:Y:S01]  /*16d0*/  SHF.R.S32.HI R21, RZ, 0x1f, R20 ;  /* 0x0000001fff157819 */ /* 0x000fe20000011414 */
[----:B------:R-:W-:Y:S01]  /*16e0*/  @!P1 IMAD R2, R13, c[0x0][0x17c], R2 ;  /* 0x00005f000d029a24 */ /* 0x000fe200078e0202 */
[----:B------:R-:W-:Y:S01]  /*16f0*/  LEA.HI R14, R0, R87, RZ, 0x6 ;  /* 0x00000057000e7211 */ /* 0x000fe200078f30ff */
[----:B------:R-:W-:Y:S01]  /*1700*/  IMAD.IADD R10, R87, 0x1, -R10 ;  /* 0x00000001570a7824 */ /* 0x000fe200078e0a0a */
[----:B------:R-:W-:Y:S01]  /*1710*/  SHF.R.S32.HI R23, RZ, 0x1f, R22 ;  /* 0x0000001fff177819 */ /* 0x000fe20000011416 */
[----:B------:R-:W-:-:S02]  /*1720*/  IMAD.SHL.U32 R19, R20, 0x40, RZ ;  /* 0x0000004014137824 */ /* 0x000fc400078e00ff */
[----:B------:R-:W-:Y:S02]  /*1730*/  @P1 IMAD R15, R208, c[0x0][0x194], R25 ;  /* 0x00006500d00f1a24 */ /* 0x000fe400078e0219 */
[----:B------:R-:W-:Y:S01]  /*1740*/  IMAD.SHL.U32 R210, R4, 0x8, RZ ;  /* 0x0000000804d27824 */ /* 0x000fe200078e00ff */
[----:B------:R-:W-:Y:S01]  /*1750*/  LOP3.LUT R19, R19, 0x1c0, RZ, 0xc0, !PT ;  /* 0x000001c013137812 */ /* 0x000fe200078ec0ff */
[----:B------:R-:W-:Y:S01]  /*1760*/  @!P1 IMAD.IADD R15, R17, 0x1, R2 ;  /* 0x00000001110f9824 */ /* 0x000fe200078e0202 */
[----:B------:R-:W-:Y:S01]  /*1770*/  SHF.R.S32.HI R17, RZ, 0x1f, R10 ;  /* 0x0000001fff117819 */ /* 0x000fe2000001140a */
[----:B------:R-:W-:Y:S01]  /*1780*/  IMAD.IADD R197, R197, 0x1, -R6 ;  /* 0x00000001c5c57824 */ /* 0x000fe200078e0a06 */
[----:B------:R-:W-:Y:S01]  /*1790*/  IADD3 R18, P3, R210, R18, RZ ;  /* 0x00000012d2127210 */ /* 0x000fe20007f7e0ff */
[----:B------:R-:W-:Y:S01]  /*17a0*/  @!P1 IMAD.MOV.U32 R24, RZ, RZ, R16 ;  /* 0x000000ffff189224 */ /* 0x000fe200078e0010 */
[----:B------:R-:W-:Y:S01]  /*17b0*/  SHF.R.S32.HI R6, RZ, 0x1f, R210 ;  /* 0x0000001fff067819 */ /* 0x000fe200000114d2 */
[----:B------:R-:W-:Y:S01]  /*17c0*/  IMAD.WIDE R28, R29, 0x40, R20 ;  /* 0x000000401d1c7825 */ /* 0x000fe200078e0214 */
[----:B------:R-:W-:-:S02]  /*17d0*/  LEA.HI R2, R17, R10, RZ, 0x3 ;  /* 0x0000000a11027211 */ /* 0x000fc400078f18ff */
[----:B------:R-:W-:Y:S02]  /*17e0*/  LOP3.LUT R17, R19, 0x38, R210, 0xf8, !PT ;  /* 0x0000003813117812 */ /* 0x000fe400078ef8d2 */
[----:B------:R-:W-:Y:S02]  /*17f0*/  SHF.R.U32.HI R12, RZ, 0x3, R19 ;  /* 0x00000003ff0c7819 */ /* 0x000fe40000011613 */
[----:B------:R-:W-:Y:S02]  /*1800*/  IADD3 R26, P2, R210, R26, RZ ;  /* 0x0000001ad21a7210 */ /* 0x000fe40007f5e0ff */
[----:B------:R-:W-:Y:S02]  /*1810*/  IADD3.X R19, R6, R9, RZ, P3, !PT ;  /* 0x0000000906137210 */ /* 0x000fe40001ffe4ff */
[----:B------:R-:W-:Y:S01]  /*1820*/  LOP3.LUT R9, R2, 0xfffffff8, RZ, 0xc0, !PT ;  /* 0xfffffff802097812 */ /* 0x000fe200078ec0ff */
[----:B------:R-:W-:Y:S01]  /*1830*/  IMAD.X R27, R6, 0x1, R11, P2 ;  /* 0x00000001061b7824 */ /* 0x000fe200010e060b */
[----:B------:R-:W-:Y:S01]  /*1840*/  IADD3 R24, P1, R210, R24, RZ ;  /* 0x00000018d2187210 */ /* 0x000fe20007f3e0ff */
[----:B------:R-:W-:Y:S01]  /*1850*/  IMAD.SHL.U32 R11, R14, 0x8, RZ ;  /* 0x000000080e0b7824 */ /* 0x000fe200078e00ff */
[----:B------:R-:W-:Y:S01]  /*1860*/  LOP3.LUT R12, R17, R12, RZ, 0x3c, !PT ;  /* 0x0000000c110c7212 */ /* 0x000fe200078e3cff */
[----:B------:R-:W-:Y:S01]  /*1870*/  IMAD.IADD R9, R10, 0x1, -R9 ;  /* 0x000000010a097824 */ /* 0x000fe200078e0a09 */
[----:B------:R-:W-:Y:S01]  /*1880*/  IADD3 R201, R210, 0x40, RZ ;  /* 0x00000040d2c97810 */ /* 0x000fe20007ffe0ff */
[----:B------:R-:W-:Y:S01]  /*1890*/  IMAD.WIDE.U32 R26, R5, c[0x0][0x1b8], R26 ;  /* 0x00006e00051a7a25 */ /* 0x000fe200078e001a */
[----:B------:R-:W-:-:S02]  /*18a0*/  LOP3.LUT R206, R12, 0xfffffe00, R11, 0xf8, !PT ;  /* 0xfffffe000cce7812 */ /* 0x000fc400078ef80b */
[----:B------:R-:W-:Y:S01]  /*18b0*/  IADD3 R200, R210, 0x80, RZ ;  /* 0x00000080d2c87810 */ /* 0x000fe20007ffe0ff */
[----:B------:R-:W-:Y:S01]  /*18c0*/  IMAD.SHL.U32 R5, R9, 0x40, RZ ;  /* 0x0000004009057824 */ /* 0x000fe200078e00ff */
[----:B------:R-:W-:Y:S01]  /*18d0*/  IADD3 R27, R27, R8, RZ ;  /* 0x000000081b1b7210 */ /* 0x000fe20007ffe0ff */
[----:B------:R-:W-:Y:S01]  /*18e0*/  IMAD.X R25, R6, 0x1, R15, P1 ;  /* 0x0000000106197824 */ /* 0x000fe200008e060f */
[----:B------:R-:W-:Y:S01]  /*18f0*/  IADD3 R7, P1, R20, R7, RZ ;  /* 0x0000000714077210 */ /* 0x000fe20007f3e0ff */
[----:B------:R-:W-:Y:S01]  /*1900*/  IMAD.SHL.U32 R6, R197, 0x8, RZ ;  /* 0x00000008c5067824 */ /* 0x000fe200078e00ff */
[----:B------:R-:W-:Y:S01]  /*1910*/  LOP3.LUT R5, R5, 0x1c0, RZ, 0xc0, !PT ;  /* 0x000001c005057812 */ /* 0x000fe200078ec0ff */
[----:B------:R-:W-:Y:S01]  /*1920*/  IMAD.SHL.U32 R2, R2, 0x40, RZ ;  /* 0x0000004002027824 */ /* 0x000fe200078e00ff */
[----:B------:R-:W-:Y:S01]  /*1930*/  LEA.HI R15, R0, R87, RZ, 0x5 ;  /* 0x00000057000f7211 */ /* 0x000fe200078f28ff */
[----:B------:R-:W-:Y:S01]  /*1940*/  IMAD.X R3, R21, 0x1, R3, P1 ;  /* 0x0000000115037824 */ /* 0x000fe200008e0603 */
[----:B------:R-:W-:Y:S01]  /*1950*/  R2P PR, R9, 0x6 ;  /* 0x0000000609007804 */ /* 0x000fe20000000000 */
[----:B------:R-:W-:Y:S01]  /*1960*/  IMAD.WIDE.U32 R16, R7, c[0x0][0x1a0], R26 ;  /* 0x0000680007107a25 */ /* 0x000fe200078e001a */
[----:B------:R-:W-:-:S02]  /*1970*/  LOP3.LUT R6, R5, 0x8, R6, 0xf8, !PT ;  /* 0x0000000805067812 */ /* 0x000fc400078ef806 */
[----:B------:R-:W-:Y:S01]  /*1980*/  ISETP.GE.AND P3, PT, R20, R199, PT ;  /* 0x000000c71400720c */ /* 0x000fe20003f66270 */
[----:B------:R-:W-:Y:S01]  /*1990*/  IMAD R8, R3, c[0x0][0x1a0], RZ ;  /* 0x0000680003087a24 */ /* 0x000fe200078e02ff */
[----:B------:R-:W-:Y:S01]  /*19a0*/  SHF.R.U32.HI R5, RZ, 0x3, R5 ;  /* 0x00000003ff057819 */ /* 0x000fe20000011605 */
[----:B------:R-:W-:Y:S01]  /*19b0*/  IMAD R11, R21, c[0x0][0x198], RZ ;  /* 0x00006600150b7a24 */ /* 0x000fe200078e02ff */
[----:B------:R-:W-:Y:S01]  /*19c0*/  SHF.R.S32.HI R89, RZ, 0x5, R15 ;  /* 0x00000005ff597819 */ /* 0x000fe2000001140f */
[----:B------:R-:W-:Y:S01]  /*19d0*/  IMAD R27, R23, c[0x0][0x1a8], RZ ;  /* 0x00006a00171b7a24 */ /* 0x000fe200078e02ff */
[----:B------:R-:W-:Y:S01]  /*19e0*/  LOP3.LUT R3, R6, R5, RZ, 0x3c, !PT ;  /* 0x0000000506037212 */ /* 0x000fe200078e3cff */
[----:B------:R-:W-:-:S03]  /*19f0*/  IMAD.WIDE.U32 R146, R20, c[0x0][0x198], R18 ;  /* 0x0000660014927a25 */ /* 0x000fc600078e0012 */
[----:B------:R-:W-:Y:S01]  /*1a00*/  LOP3.LUT R2, R3, 0xfffffe00, R2, 0xf8, !PT ;  /* 0xfffffe0003027812 */ /* 0x000fe200078ef802 */
[----:B------:R-:W-:Y:S02]  /*1a10*/  IMAD R19, R7, c[0x0][0x1a4], R8 ;  /* 0x0000690007137a24 */ /* 0x000fe400078e0208 */
[----:B------:R-:W-:Y:S02]  /*1a20*/  IMAD.MOV.U32 R5, RZ, RZ, 0x10 ;  /* 0x00000010ff057424 */ /* 0x000fe400078e00ff */
[----:B------:R-:W-:Y:S02]  /*1a30*/  IMAD.MOV.U32 R3, RZ, RZ, 0x20 ;  /* 0x00000020ff037424 */ /* 0x000fe400078e00ff */
[----:B------:R-:W-:Y:S01]  /*1a40*/  IMAD.MOV.U32 R8, RZ, RZ, c[0x0][0x1a0] ;  /* 0x00006800ff087624 */ /* 0x000fe200078e00ff */
[----:B------:R-:W-:Y:S01]  /*1a50*/  SEL R5, R5, 0xfffffff0, !P1 ;  /* 0xfffffff005057807 */ /* 0x000fe20004800000 */
[----:B------:R-:W-:Y:S01]  /*1a60*/  IMAD R11, R20, c[0x0][0x19c], R11 ;  /* 0x00006700140b7a24 */ /* 0x000fe200078e020b */
[----:B------:R-:W-:Y:S01]  /*1a70*/  SEL R3, R3, 0xffffffe0, !P2 ;  /* 0xffffffe003037807 */ /* 0x000fe20005000000 */
[----:B------:R-:W-:Y:S01]  /*1a80*/  IMAD R27, R22, c[0x0][0x1ac], R27 ;  /* 0x00006b00161b7a24 */ /* 0x000fe200078e021b */
[----:B------:R-:W-:Y:S01]  /*1a90*/  SHF.L.U64.HI R202, R8, R204, c[0x0][0x1a4] ;  /* 0x0000690008ca7619 */ /* 0x000fe200000102cc */
[----:B------:R-:W-:-:S04]  /*1aa0*/  IMAD.WIDE.U32 R24, R22, c[0x0][0x1a8], R24 ;  /* 0x00006a0016187a25 */ /* 0x000fc800078e0018 */
[----:B------:R-:W-:Y:S02]  /*1ab0*/  IMAD.IADD R135, R147, 0x1, R11 ;  /* 0x0000000193877824 */ /* 0x000fe400078e020b */
[----:B------:R-:W-:Y:S02]  /*1ac0*/  IMAD.SHL.U32 R203, R8, 0x10, RZ ;  /* 0x0000001008cb7824 */ /* 0x000fe400078e00ff */
        /* <DEDUP_REMOVED lines=34> */
.L_x_3579:
[----:B------:R-:W-:Y:S05]  /*1cf0*/  BSYNC B0 ;  /* 0x0000000000007941 */ /* 0x000fea0003800000 */
.L_x_3578:
[----:B------:R-:W-:Y:S01]  /*1d00*/  IADD3 R14, R20, 0x10, RZ ;  /* 0x00000010140e7810 */ /* 0x000fe20007ffe0ff */
[----:B------:R-:W-:Y:S03]  /*1d10*/  BSSY B0, `(.L_x_3580) ;  /* 0x0000024000007945 */ /* 0x000fe60003800000 */
[----:B------:R-:W-:-:S13]  /*1d20*/  ISETP.GE.AND P1, PT, R14, R199, PT ;  /* 0x000000c70e00720c */ /* 0x000fda0003f26270 */
        /* <DEDUP_REMOVED lines=34> */
.L_x_3581:
[----:B------:R-:W-:Y:S05]  /*1f50*/  BSYNC B0 ;  /* 0x0000000000007941 */ /* 0x000fea0003800000 */
.L_x_3580:
        /* <DEDUP_REMOVED lines=37> */
.L_x_3583:
[----:B------:R-:W-:Y:S05]  /*21b0*/  BSYNC B0 ;  /* 0x0000000000007941 */ /* 0x000fea0003800000 */
.L_x_3582:
[----:B------:R-:W-:Y:S01]  /*21c0*/  IADD3 R10, R20, 0x30, RZ ;  /* 0x00000030140a7810 */ /* 0x000fe20007ffe0ff */
[----:B------:R-:W-:Y:S03]  /*21d0*/  BSSY B0, `(.L_x_3584) ;  /* 0x0000023000007945 */ /* 0x000fe60003800000 */
[----:B------:R-:W-:-:S13]  /*21e0*/  ISETP.GE.AND P1, PT, R10, R199, PT ;  /* 0x000000c70a00720c */ /* 0x000fda0003f26270 */
[----:B------:R-:W-:Y:S05]  /*21f0*/  @P1 BRA `(.L_x_3585) ;  /* 0x0000020000001947 */ /* 0x000fea0003800000 */
[----:B-1----:R-:W-:Y:S01]  /*2200*/  IADD3 R7, P1, R28, 0x30, RZ ;  /* 0x000000301c077810 */ /* 0x002fe20007f3e0ff */
        /* <DEDUP_REMOVED lines=31> */
.L_x_3585:
[----:B------:R-:W-:Y:S05]  /*2400*/  BSYNC B0 ;  /* 0x0000000000007941 */ /* 0x000fea0003800000 */
.L_x_3584:
[----:B-1----:R-:W-:Y:S01]  /*2410*/  IMAD.SHL.U32 R6, R134, 0x40, RZ ;  /* 0x0000004086067824 */ /* 0x002fe200078e00ff */
        /* <DEDUP_REMOVED lines=30> */
.L_x_3587:
[----:B------:R-:W-:Y:S05]  /*2600*/  BSYNC B0 ;  /* 0x0000000000007941 */ /* 0x000fea0003800000 */
.L_x_3586:
        /* <DEDUP_REMOVED lines=8> */
[----:B------:R-:W-:Y:S02]  /*2690*/  IADD3 R9, P2, R205, R146, RZ ;  /* 0x00000092cd097210 */ /* 0x000fe40007f5e0ff */
[----:B------:R-:W-:-:S03]  /*26a0*/  ISETP.GE.AND P1, PT, R200, c[0x0][0x220], PT ;  /* 0x00008800c8007a0c */ /* 0x000fc60003f26270 */
[----:B------:R-:W-:-:S04]  /*26b0*/  IMAD.X R0, R204, 0x1, R135, P2 ;  /* 0x00000001cc007824 */ /* 0x000fc800010e0687 */
        /* <DEDUP_REMOVED lines=22> */
.L_x_3589:
[----:B------:R-:W-:Y:S05]  /*2820*/  BSYNC B0 ;  /* 0x0000000000007941 */ /* 0x000fea0003800000 */
.L_x_3588:
[----:B------:R-:W-:Y:S01]  /*2830*/  ISETP.GE.AND P1, PT, R12, R11, PT ;  /* 0x0000000b0c00720c */ /* 0x000fe20003f26270 */
[----:B------:R-:W-:-:S12]  /*2840*/  BSSY B0, `(.L_x_3590) ;  /* 0x000001e000007945 */ /* 0x000fd80003800000 */
[----:B------:R-:W-:Y:S05]  /*2850*/  @P1 BRA `(.L_x_3591) ;  /* 0x000001c000001947 */ /* 0x000fea0003800000 */
[----:B------:R-:W-:Y:S01]  /*2860*/  ISETP.GE.AND P4, PT, R210, c[0x0][0x220], PT ;  /* 0x00008800d2007a0c */ /* 0x000fe20003f86270 */
[----:B------:R-:W-:Y:S01]  /*2870*/  IMAD.MOV.U32 R0, RZ, RZ, c[0x0][0x19c] ;  /* 0x00006700ff007624 */ /* 0x000fe200078e00ff */
[----:B------:R-:W-:Y:S02]  /*2880*/  ISETP.GE.AND P3, PT, R201, c[0x0][0x220], PT ;  /* 0x00008800c9007a0c */ /* 0x000fe40003f66270 */
[----:B------:R-:W-:Y:S02]  /*2890*/  LEA R9, P2, R84, R146, 0x5 ;  /* 0x0000009254097211 */ /* 0x000fe400078428ff */
[----:B------:R-:W-:Y:S02]  /*28a0*/  ISETP.GE.AND P1, PT, R200, c[0x0][0x220], PT ;  /* 0x00008800c8007a0c */ /* 0x000fe40003f26270 */
[----:B------:R-:W-:-:S05]  /*28b0*/  LEA.HI.X R0, R84, R135, R0, 0x5, P2 ;  /* 0x0000008754007211 */ /* 0x000fca00010f2c00 */
        /* <DEDUP_REMOVED lines=22> */
.L_x_3591:
[----:B------:R-:W-:Y:S05]  /*2a20*/  BSYNC B0 ;  /* 0x0000000000007941 */ /* 0x000fea0003800000 */
.L_x_3590:
[----:B------:R-:W-:Y:S01]  /*2a30*/  ISETP.GE.AND P1, PT, R10, R11, PT ;  /* 0x0000000b0a00720c */ /* 0x000fe20003f26270 */
[----:B------:R-:W-:-:S12]  /*2a40*/  BSSY B0, `(.L_x_3592) ;  /* 0x000001f000007945 */ /* 0x000fd80003800000 */
[----:B------:R-:W-:Y:S05]  /*2a50*/  @P1 BRA `(.L_x_3593) ;  /* 0x000001d000001947 */ /* 0x000fea0003800000 */
[----:B------:R-:W-:Y:S01]  /*2a60*/  ISETP.GE.AND P5, PT, R210, c[0x0][0x220], PT ;  /* 0x00008800d2007a0c */ /* 0x000fe20003fa6270 */
[----:B------:R-:W-:Y:S01]  /*2a70*/  IMAD.MOV.U32 R147, RZ, RZ, R135 ;  /* 0x000000ffff937224 */ /* 0x000fe200078e0087 */
[----:B------:R-:W-:Y:S01]  /*2a80*/  ISETP.GE.AND P4, PT, R201, c[0x0][0x220], PT ;  /* 0x00008800c9007a0c */ /* 0x000fe20003f86270 */
[----:B------:R-:W-:Y:S01]  /*2a90*/  ULDC UR4, c[0x0][0x19c] ;  /* 0x0000670000047ab9 */ /* 0x000fe20000000800 */
[----:B------:R-:W-:Y:S01]  /*2aa0*/  ISETP.GE.AND P2, PT, R200, c[0x0][0x220], PT ;  /* 0x00008800c8007a0c */ /* 0x000fe20003f46270 */
[----:B------:R-:W-:Y:S01]  /*2ab0*/  UIMAD UR4, UR4, 0x30, URZ ;  /* 0x00000030040478a4 */ /* 0x000fe2000f8e023f */
[----:B------:R-:W-:-:S05]  /*2ac0*/  IMAD.WIDE.U32 R28, R84, 0x30, R146 ;  /* 0x00000030541c7825 */ /* 0x000fca00078e0092 */
[----:B------:R-:W-:Y:S02]  /*2ad0*/  IADD3 R0, R29, UR4, RZ ;  /* 0x000000041d007c10 */ /* 0x000fe4000fffe0ff */
[C---:B------:R-:W-:Y:S01]  /*2ae0*/  @!P5 LEA R30, P6, R28.reuse, c[0x0][0x168], 0x1 ;  /* 0x00005a001c1eda11 */ /* 0x040fe200078c08ff */
[----:B------:R2:W-:Y:S01]  /*2af0*/  @P5 STS.128 [R206+0x7800], RZ ;  /* 0x007800ffce005388 */ /* 0x0005e20000000c00 */
[C---:B-1----:R-:W-:Y:S02]  /*2b00*/  @!P4 LEA R26, P3, R28.reuse, c[0x0][0x168], 0x1 ;  /* 0x00005a001c1aca11 */ /* 0x042fe400078608ff */
[C---:B------:R-:W-:Y:S02]  /*2b10*/  @!P2 LEA R24, P1, R28.reuse, c[0x0][0x168], 0x1 ;  /* 0x00005a001c18aa11 */ /* 0x040fe400078208ff */
[C-C-:B------:R-:W-:Y:S02]  /*2b20*/  @!P5 LEA.HI.X R31, R28.reuse, c[0x0][0x16c], R0.reuse, 0x1, P6 ;  /* 0x00005b001c1fda11 */ /* 0x140fe400030f0c00 */
[----:B------:R-:W-:-:S02]  /*2b30*/  @!P4 LEA.HI.X R27, R28, c[0x0][0x16c], R0, 0x1, P3 ;  /* 0x00005b001c1bca11 */ /* 0x000fc400018f0c00 */
        /* <DEDUP_REMOVED lines=14> */
[----:B------:R2:W-:Y:S02]  /*2c20*/  @!P2 LDGSTS.E.BYPASS.LTC128B.128 [R206+0xb800], [R24.64+0x100] ;  /* 0x0b80010018ceafae */ /* 0x0005e4000b901d46 */
.L_x_3593:
[----:B------:R-:W-:Y:S05]  /*2c30*/  BSYNC B0 ;  /* 0x0000000000007941 */ /* 0x000fea0003800000 */
.L_x_3592:
[----:B------:R-:W-:Y:S01]  /*2c40*/  SHF.R.S32.HI R0, RZ, 0x1f, R13 ;  /* 0x0000001fff007819 */ /* 0x000fe2000001140d */
[----:B------:R-:W-:Y:S01]  /*2c50*/  IMAD.WIDE.U32 R22, R13, c[0x0][0x320], R22 ;  /* 0x0000c8000d167a25 */ /* 0x000fe200078e0016 */
[----:B------:R-:W0:Y:S03]  /*2c60*/  LDGDEPBAR ;  /* 0x00000000000079af */ /* 0x000e260000000000 */
[----:B------:R-:W-:Y:S01]  /*2c70*/  IMAD R0, R0, c[0x0][0x320], RZ ;  /* 0x0000c80000007a24 */ /* 0x000fe200078e02ff */
[----:B-12---:R-:W-:-:S03]  /*2c80*/  LEA R24, P1, R22, c[0x0][0x318], 0x2 ;  /* 0x0000c60016187a11 */ /* 0x006fc600078210ff */
[----:B------:R-:W-:-:S04]  /*2c90*/  IMAD R0, R13, c[0x0][0x324], R0 ;  /* 0x0000c9000d007a24 */ /* 0x000fc800078e0200 */
[----:B------:R-:W-:-:S05]  /*2ca0*/  IMAD.IADD R0, R23, 0x1, R0 ;  /* 0x0000000117007824 */ /* 0x000fca00078e0200 */
[----:B------:R-:W-:-:S05]  /*2cb0*/  LEA.HI.X R25, R22, c[0x0][0x31c], R0, 0x2, P1 ;  /* 0x0000c70016197a11 */ /* 0x000fca00008f1400 */
[----:B------:R-:W2:Y:S01]  /*2cc0*/  LDG.E R9, [R24.64] ;  /* 0x0000000618097981 */ /* 0x000ea2000c1e1900 */
[----:B------:R-:W-:Y:S01]  /*2cd0*/  ISETP.GE.AND P2, PT, R20, R11, PT ;  /* 0x0000000b1400720c */ /* 0x000fe20003f46270 */
[----:B------:R-:W2:Y:S01]  /*2ce0*/  MUFU.RCP R0, c[0x0][0x238] ;  /* 0x00008e0000007b08 */ /* 0x000ea20000001000 */
[----:B------:R-:W-:-:S04]  /*2cf0*/  DEPBAR.LE SB0, 0x0 ;  /* 0x000080000000791a */ /* 0x000fc80000000000 */
[----:B------:R-:W-:Y:S01]  /*2d00*/  BAR.SYNC.DEFER_BLOCKING 0x0 ;  /* 0x0000000000007b1d */ /* 0x000fe20000010000 */
[----:B------:R-:W-:-:S04]  /*2d10*/  LEA R222, P1, R16, c[0x0][0x170], 0x1 ;  /* 0x00005c0010de7a11 */ /* 0x000fc800078208ff */
[----:B------:R-:W-:Y:S01]  /*2d20*/  LEA.HI.X R221, R16, c[0x0][0x174], R19, 0x1, P1 ;  /* 0x00005d0010dd7a11 */ /* 0x000fe200008f0c13 */
[----:B------:R-:W-:Y:S01]  /*2d30*/  BSSY B0, `(.L_x_3594) ;  /* 0x000001c000007945 */ /* 0x000fe20003800000 */
[----:B------:R1:W-:Y:S04]  /*2d40*/  @P2 STS.128 [R206+0xc000], RZ ;  /* 0x00c000ffce002388 */ /* 0x0003e80000000c00 */
[----:B------:R1:W-:Y:S04]  /*2d50*/  @P2 STS.128 [R206+0xe000], RZ ;  /* 0x00e000ffce002388 */ /* 0x0003e80000000c00 */
[----:B------:R1:W-:Y:S01]  /*2d60*/  @P2 STS.128 [R206+0x10000], RZ ;  /* 0x010000ffce002388 */ /* 0x0003e20000000c00 */
[----:B--2---:R-:W-:Y:S01]  /*2d70*/  FMUL.FTZ R0, R9, R0 ;  /* 0x0000000009007220 */ /* 0x004fe20000410000 */
[----:B------:R-:W-:Y:S05]  /*2d80*/  @P2 BRA `(.L_x_3595) ;  /* 0x0000016000002947 */ /* 0x000fea0003800000 */
[----:B-1----:R-:W-:Y:S02]  /*2d90*/  ISETP.GE.AND P3, PT, R210, c[0x0][0x220], PT ;  /* 0x00008800d2007a0c */ /* 0x002fe40003f66270 */
[----:B------:R-:W-:-:S02]  /*2da0*/  ISETP.GE.AND P2, PT, R201, c[0x0][0x220], PT ;  /* 0x00008800c9007a0c */ /* 0x000fc40003f46270 */
[----:B------:R-:W-:-:S09]  /*2db0*/  ISETP.GE.AND P1, PT, R200, c[0x0][0x220], PT ;  /* 0x00008800c8007a0c */ /* 0x000fd20003f26270 */
[----:B------:R-:W-:Y:S01]  /*2dc0*/  @!P3 IMAD.MOV.U32 R223, RZ, RZ, R221 ;  /* 0x000000ffffdfb224 */ /* 0x000fe200078e00dd */
[----:B------:R1:W-:Y:S01]  /*2dd0*/  @P3 STS.128 [R206+0xc000], RZ ;  /* 0x00c000ffce003388 */ /* 0x0003e20000000c00 */
[----:B------:R-:W-:-:S03]  /*2de0*/  @!P2 IMAD.MOV.U32 R220, RZ, RZ, R222 ;  /* 0x000000ffffdca224 */ /* 0x000fc600078e00de */
        /* <DEDUP_REMOVED lines=11> */
[----:B-1----:R-:W-:-:S05]  /*2ea0*/  MOV R220, R222 ;  /* 0x000000de00dc7202 */ /* 0x002fca0000000f00 */
[----:B------:R-:W-:Y:S01]  /*2eb0*/  @!PT LDS RZ, [RZ] ;  /* 0x00000000fffff984 */ /* 0x000fe20000000800 */
[----:B------:R-:W-:Y:S01]  /*2ec0*/  @!PT LDS RZ, [RZ] ;  /* 0x00000000fffff984 */ /* 0x000fe20000000800 */
[----:B------:R-:W-:Y:S01]  /*2ed0*/  @!PT LDS RZ, [RZ] ;  /* 0x00000000fffff984 */ /* 0x000fe20000000800 */
[----:B------:R1:W-:Y:S02]  /*2ee0*/  LDGSTS.E.BYPASS.LTC128B.128 [R206+0x10000], [R220.64+0x100] ;  /* 0x10000100dcce7fae */ /* 0x0003e4000b901d46 */
.L_x_3595:
[----:B-1----:R-:W-:Y:S05]  /*2ef0*/  BSYNC B0 ;  /* 0x0000000000007941 */ /* 0x002fea0003800000 */
.L_x_3594:
        /* <DEDUP_REMOVED lines=11> */
[C---:B------:R-:W-:Y:S01]  /*2fb0*/  @!P3 LEA R24, P5, R203.reuse, R222, 0x1 ;  /* 0x000000decb18b211 */ /* 0x040fe200078a08ff */
        /* <DEDUP_REMOVED lines=21> */
.L_x_3597:
[----:B------:R-:W-:Y:S05]  /*3110*/  BSYNC B0 ;  /* 0x0000000000007941 */ /* 0x000fea0003800000 */
.L_x_3596:
        /* <DEDUP_REMOVED lines=36> */
.L_x_3599:
[----:B------:R-:W-:Y:S05]  /*3360*/  BSYNC B0 ;  /* 0x0000000000007941 */ /* 0x000fea0003800000 */
.L_x_3598:
[----:B------:R-:W-:Y:S01]  /*3370*/  ISETP.GE.AND P1, PT, R10, R11, PT ;  /* 0x0000000b0a00720c */ /* 0x000fe20003f26270 */
[----:B------:R-:W-:Y:S01]  /*3380*/  BSSY B0, `(.L_x_3600) ;  /* 0x0000027000007945 */ /* 0x000fe20003800000 */
[----:B------:R-:W-:-:S05]  /*3390*/  LOP3.LUT R86, R15, 0xffffffe0, RZ, 0xc0, !PT ;  /* 0xffffffe00f567812 */ /* 0x000fca00078ec0ff */
[----:B------:R-:W-:-:S06]  /*33a0*/  IMAD.IADD R86, R87, 0x1, -R86 ;  /* 0x0000000157567824 */ /* 0x000fcc00078e0a56 */
[----:B------:R4:W-:Y:S04]  /*33b0*/  @P1 STS.128 [R206+0xd800], RZ ;  /* 0x00d800ffce001388 */ /* 0x0009e80000000c00 */
[----:B------:R4:W-:Y:S04]  /*33c0*/  @P1 STS.128 [R206+0xf800], RZ ;  /* 0x00f800ffce001388 */ /* 0x0009e80000000c00 */
[----:B------:R4:W-:Y:S01]  /*33d0*/  @P1 STS.128 [R206+0x11800], RZ ;  /* 0x011800ffce001388 */ /* 0x0009e20000000c00 */
[----:B------:R-:W-:Y:S05]  /*33e0*/  @P1 BRA `(.L_x_3601) ;  /* 0x0000020000001947 */ /* 0x000fea0003800000 */
[----:B------:R-:W-:Y:S01]  /*33f0*/  ISETP.GE.AND P3, PT, R210, c[0x0][0x220], PT ;  /* 0x00008800d2007a0c */ /* 0x000fe20003f66270 */
[----:B------:R-:W-:Y:S01]  /*3400*/  IMAD.MOV.U32 R9, RZ, RZ, c[0x0][0x1a4] ;  /* 0x00006900ff097624 */ /* 0x000fe200078e00ff */
[----:B------:R-:W-:-:S02]  /*3410*/  ISETP.GE.AND P2, PT, R201, c[0x0][0x220], PT ;  /* 0x00008800c9007a0c */ /* 0x000fc40003f46270 */
[----:B------:R-:W-:Y:S01]  /*3420*/  MOV R18, R16 ;  /* 0x0000001000127202 */ /* 0x000fe20000000f00 */
[----:B------:R-:W-:Y:S01]  /*3430*/  IMAD R10, R9, 0x30, RZ ;  /* 0x00000030090a7824 */ /* 0x000fe200078e02ff */
[----:B------:R-:W-:-:S03]  /*3440*/  ISETP.GE.AND P1, PT, R200, c[0x0][0x220], PT ;  /* 0x00008800c8007a0c */ /* 0x000fc60003f26270 */
[----:B------:R-:W-:-:S04]  /*3450*/  IMAD.WIDE.U32 R18, R8, 0x30, R18 ;  /* 0x0000003008127825 */ /* 0x000fc800078e0012 */
[----:B------:R-:W-:Y:S01]  /*3460*/  @!P3 IMAD.MOV.U32 R220, RZ, RZ, R222 ;  /* 0x000000ffffdcb224 */ /* 0x000fe200078e00de */
[----:B------:R-:W-:Y:S01]  /*3470*/  IADD3 R10, R19, R10, RZ ;  /* 0x0000000a130a7210 */ /* 0x000fe20007ffe0ff */
[----:B------:R-:W-:Y:S01]  /*3480*/  @!P3 IMAD R9, R9, 0x60, RZ ;  /* 0x000000600909b824 */ /* 0x000fe200078e02ff */
[----:B------:R1:W-:Y:S01]  /*3490*/  @P3 STS.128 [R206+0xd800], RZ ;  /* 0x00d800ffce003388 */ /* 0x0003e20000000c00 */
[----:B------:R-:W-:Y:S01]  /*34a0*/  @!P3 IMAD.WIDE.U32 R12, R8, 0x60, R220 ;  /* 0x00000060080cb825 */ /* 0x000fe200078e00dc */
[----:B------:R-:W-:-:S03]  /*34b0*/  @!P2 LEA R8, P4, R18, c[0x0][0x170], 0x1 ;  /* 0x00005c001208aa11 */ /* 0x000fc600078808ff */
[----:B------:R-:W-:Y:S01]  /*34c0*/  @!P3 IMAD.IADD R13, R13, 0x1, R9 ;  /* 0x000000010d0db824 */ /* 0x000fe200078e0209 */
[----:B------:R-:W-:-:S04]  /*34d0*/  @!P2 LEA.HI.X R9, R18, c[0x0][0x174], R10, 0x1, P4 ;  /* 0x00005d001209aa11 */ /* 0x000fc800020f0c0a */
        /* <DEDUP_REMOVED lines=17> */
.L_x_3601:
[----:B------:R-:W-:Y:S05]  /*35f0*/  BSYNC B0 ;  /* 0x0000000000007941 */ /* 0x000fea0003800000 */
.L_x_3600:
[C---:B-1----:R-:W-:Y:S01]  /*3600*/  IMAD.SHL.U32 R8, R4.reuse, 0x40, RZ ;  /* 0x0000004004087824 */ /* 0x042fe200078e00ff */
[----:B------:R-:W-:Y:S01]  /*3610*/  R2P PR, R4, 0x6 ;  /* 0x0000000604007804 */ /* 0x000fe20000000000 */
[----:B------:R-:W-:Y:S01]  /*3620*/  IMAD.SHL.U32 R20, R20, 0x8, RZ ;  /* 0x0000000814147824 */ /* 0x000fe200078e00ff */
[----:B------:R-:W0:Y:S01]  /*3630*/  LDGDEPBAR ;  /* 0x00000000000079af */ /* 0x000e220000000000 */
[----:B------:R-:W-:Y:S01]  /*3640*/  IMAD R198, R89, 0x400, R2 ;  /* 0x0000040059c67824 */ /* 0x000fe200078e0202 */
[----:B------:R-:W-:-:S03]  /*3650*/  LOP3.LUT R9, R8, 0x1c0, RZ, 0xc0, !PT ;  /* 0x000001c008097812 */ /* 0x000fc600078ec0ff */
        /* <DEDUP_REMOVED lines=55> */
[----:B------:R-:W-:Y:S01]  /*39d0*/  HMMA.16816.F32.BF16 R44, R64, R62, R44 ;  /* 0x0000003e402c723c */ /* 0x000fe2000004182c */
[----:B------:R-:W-:Y:S07]  /*39e0*/  LDSM.16.M88.4 R60, [R197+0x9800] ;  /* 0x00980000c53c783b */ /* 0x000fee0000000200 */
[C---:B------:R-:W-:Y:S08]  /*39f0*/  HMMA.16816.F32.BF16 R12, R24.reuse, R20, R12 ;  /* 0x00000014180c723c */ /* 0x040ff0000004180c */
[----:B------:R-:W-:Y:S01]  /*3a00*/  HMMA.16816.F32.BF16 R8, R24, R22, R8 ;  /* 0x000000161808723c */ /* 0x000fe20000041808 */
[----:B------:R-:W2:Y:S07]  /*3a10*/  LDSM.16.M88.4 R20, [R184+0x800] ;  /* 0x00080000b814783b */ /* 0x000eae0000000200 */
[C---:B------:R-:W-:Y:S08]  /*3a20*/  HMMA.16816.F32.BF16 R40, R64.reuse, R56, R40 ;  /* 0x000000384028723c */ /* 0x040ff00000041828 */
[C---:B------:R-:W-:Y:S01]  /*3a30*/  HMMA.16816.F32.BF16 R36, R64.reuse, R58, R36 ;  /* 0x0000003a4024723c */ /* 0x040fe20000041824 */
[----:B------:R-:W-:Y:S07]  /*3a40*/  LDSM.16.M88.4 R56, [R198+0x2000] ;  /* 0x00200000c638783b */ /* 0x000fee0000000200 */
[C---:B------:R-:W-:Y:S08]  /*3a50*/  HMMA.16816.F32.BF16 R32, R64.reuse, R52, R32 ;  /* 0x000000344020723c */ /* 0x040ff00000041820 */
[----:B------:R-:W-:Y:S01]  /*3a60*/  HMMA.16816.F32.BF16 R28, R64, R54, R28 ;  /* 0x00000036401c723c */ /* 0x000fe2000004181c */
[----:B------:R-:W3:Y:S04]  /*3a70*/  LDSM.16.M88.4 R52, [R184+0x1000] ;  /* 0x00100000b834783b */ /* 0x000ee80000000200 */
[----:B------:R-:W-:Y:S03]  /*3a80*/  LDSM.16.M88.4 R64, [R197+0x9000] ;  /* 0x00900000c540783b */ /* 0x000fe60000000200 */
[C---:B-1----:R-:W-:Y:S08]  /*3a90*/  HMMA.16816.F32.BF16 R48, R24.reuse, R16, R48 ;  /* 0x000000101830723c */ /* 0x042ff00000041830 */
[C---:B------:R-:W-:Y:S01]  /*3aa0*/  HMMA.16816.F32.BF16 R44, R24.reuse, R18, R44 ;  /* 0x00000012182c723c */ /* 0x040fe2000004182c */
[----:B------:R-:W1:Y:S07]  /*3ab0*/  LDSM.16.M88.4 R16, [R184+0x1800] ;  /* 0x00180000b810783b */ /* 0x000e6e0000000200 */
[C---:B------:R-:W-:Y:S08]  /*3ac0*/  HMMA.16816.F32.BF16 R40, R24.reuse, R80, R40 ;  /* 0x000000501828723c */ /* 0x040ff00000041828 */
[C---:B------:R-:W-:Y:S08]  /*3ad0*/  HMMA.16816.F32.BF16 R36, R24.reuse, R82, R36 ;  /* 0x000000521824723c */ /* 0x040ff00000041824 */
        /* <DEDUP_REMOVED lines=15> */
[----:B------:R-:W5:Y:S03]  /*3bd0*/  LDSM.16.M88.4 R16, [R195+0x2800] ;  /* 0x00280000c310783b */ /* 0x000f660000000200 */
        /* <DEDUP_REMOVED lines=12> */
[----:B------:R-:W2:Y:S03]  /*3ca0*/  LDSM.16.M88.4 R60, [R191+0x8800] ;  /* 0x00880000bf3c783b */ /* 0x000ea60000000200 */
[C---:B---3--:R-:W-:Y:S08]  /*3cb0*/  HMMA.16816.F32.BF16 R12, R52.reuse, R36, R12 ;  /* 0x00000024340c723c */ /* 0x048ff0000004180c */
[C---:B------:R-:W-:Y:S01]  /*3cc0*/  HMMA.16816.F32.BF16 R8, R52.reuse, R38, R8 ;  /* 0x000000263408723c */ /* 0x040fe20000041808 */
[----:B------:R-:W3:Y:S07]  /*3cd0*/  LDSM.16.M88.4 R36, [R191+0x9800] ;  /* 0x00980000bf24783b */ /* 0x000eee0000000200 */
[C---:B-1----:R-:W-:Y:S08]  /*3ce0*/  HMMA.16816.F32.BF16 R40, R52.reuse, R72, R40 ;  /* 0x000000483428723c */ /* 0x042ff00000041828 */
[C---:B------:R-:W-:Y:S08]  /*3cf0*/  HMMA.16816.F32.BF16 R68, R52.reuse, R74, R68 ;  /* 0x0000004a3444723c */ /* 0x040ff00000041844 */
[C---:B-----5:R-:W-:Y:S08]  /*3d00*/  HMMA.16816.F32.BF16 R48, R52.reuse, R16, R48 ;  /* 0x000000103430723c */ /* 0x060ff00000041830 */
[C---:B------:R-:W-:Y:S01]  /*3d10*/  HMMA.16816.F32.BF16 R44, R52.reuse, R18, R44 ;  /* 0x00000012342c723c */ /* 0x040fe2000004182c */
[----:B------:R-:W-:Y:S07]  /*3d20*/  LDSM.16.M88.4 R16, [R184+0x2000] ;  /* 0x00200000b810783b */ /* 0x000fee0000000200 */
[C---:B----4-:R-:W-:Y:S01]  /*3d30*/  HMMA.16816.F32.BF16 R72, R52.reuse, R24, R32 ;  /* 0x000000183448723c */ /* 0x050fe20000041820 */
[----:B------:R-:W1:Y:S07]  /*3d40*/  LDSM.16.M88.4 R32, [R193+0x2000] ;  /* 0x00200000c120783b */ /* 0x000e6e0000000200 */
[----:B------:R-:W-:Y:S01]  /*3d50*/  HMMA.16816.F32.BF16 R56, R52, R26, R56 ;  /* 0x0000001a3438723c */ /* 0x000fe20000041838 */
[----:B------:R-:W-:Y:S04]  /*3d60*/  LDSM.16.M88.4 R24, [R184+0x3000] ;  /* 0x00300000b818783b */ /* 0x000fe80000000200 */
[----:B------:R-:W-:Y:S03]  /*3d70*/  LDSM.16.M88.4 R52, [R184+0x3800] ;  /* 0x00380000b834783b */ /* 0x000fe60000000200 */
[C---:B--2---:R-:W-:Y:S08]  /*3d80*/  HMMA.16816.F32.BF16 R12, R28.reuse, R20, R12 ;  /* 0x000000141c0c723c */ /* 0x044ff0000004180c */
[C---:B------:R-:W-:Y:S01]  /*3d90*/  HMMA.16816.F32.BF16 R8, R28.reuse, R22, R8 ;  /* 0x000000161c08723c */ /* 0x040fe20000041808 */
[----:B------:R-:W2:Y:S07]  /*3da0*/  LDSM.16.M88.4 R20, [R184+0x2800] ;  /* 0x00280000b814783b */ /* 0x000eae0000000200 */
[C---:B------:R-:W-:Y:S08]  /*3db0*/  HMMA.16816.F32.BF16 R48, R28.reuse, R60, R48 ;  /* 0x0000003c1c30723c */ /* 0x040ff00000041830 */
[C---:B------:R-:W-:Y:S01]  /*3dc0*/  HMMA.16816.F32.BF16 R44, R28.reuse, R62, R44 ;  /* 0x0000003e1c2c723c */ /* 0x040fe2000004182c */
[----:B------:R-:W-:Y:S07]  /*3dd0*/  LDSM.16.M88.4 R60, [R197+0xa800] ;  /* 0x00a80000c53c783b */ /* 0x000fee0000000200 */
[C---:B------:R-:W-:Y:S08]  /*3de0*/  HMMA.16816.F32.BF16 R40, R28.reuse, R64, R40 ;  /* 0x000000401c28723c */ /* 0x040ff00000041828 */
[C---:B------:R-:W-:Y:S08]  /*3df0*/  HMMA.16816.F32.BF16 R68, R28.reuse, R66, R68 ;  /* 0x000000421c44723c */ /* 0x040ff00000041844 */
[C---:B---3--:R-:W-:Y:S08]  /*3e00*/  HMMA.16816.F32.BF16 R72, R28.reuse, R36, R72 ;  /* 0x000000241c48723c */ /* 0x048ff00000041848 */
[----:B------:R-:W-:Y:S01]  /*3e10*/  HMMA.16816.F32.BF16 R56, R28, R38, R56 ;  /* 0x000000261c38723c */ /* 0x000fe20000041838 */
[----:B------:R-:W-:Y:S04]  /*3e20*/  LDSM.16.M88.4 R28, [R198+0x4000] ;  /* 0x00400000c61c783b */ /* 0x000fe80000000200 */
[----:B------:R-:W3:Y:S03]  /*3e30*/  LDSM.16.M88.4 R36, [R197+0xa000] ;  /* 0x00a00000c524783b */ /* 0x000ee60000000200 */
[C---:B-1----:R-:W-:Y:S08]  /*3e40*/  HMMA.16816.F32.BF16 R12, R32.reuse, R16, R12 ;  /* 0x00000010200c723c */ /* 0x042ff0000004180c */
[C---:B------:R-:W-:Y:S01]  /*3e50*/  HMMA.16816.F32.BF16 R8, R32.reuse, R18, R8 ;  /* 0x000000122008723c */ /* 0x040fe20000041808 */
[----:B------:R-:W1:Y:S07]  /*3e60*/  LDSM.16.M88.4 R16, [R197+0xb000] ;  /* 0x00b00000c510783b */ /* 0x000e6e0000000200 */
[C---:B--2---:R-:W-:Y:S08]  /*3e70*/  HMMA.16816.F32.BF16 R48, R32.reuse, R20, R48 ;  /* 0x000000142030723c */ /* 0x044ff00000041830 */
[C---:B------:R-:W-:Y:S01]  /*3e80*/  HMMA.16816.F32.BF16 R44, R32.reuse, R22, R44 ;  /* 0x00000016202c723c */ /* 0x040fe2000004182c */
[----:B------:R-:W2:Y:S07]  /*3e90*/  LDSM.16.M88.4 R20, [R197+0xb800] ;  /* 0x00b80000c514783b */ /* 0x000eae0000000200 */
[C---:B------:R-:W-:Y:S07]  /*3ea0*/  HMMA.16816.F32.BF16 R40, R32.reuse, R24, R40 ;  /* 0x000000182028723c */ /* 0x040fee0000041828 */
[----:B------:R-:W-:Y:S01]  /*3eb0*/  SHF.R.S32.HI R25, RZ, 0x1f, R86 ;  /* 0x0000001fff197819 */ /* 0x000fe20000011456 */
[----:B------:R-:W-:Y:S03]  /*3ec0*/  HMMA.16816.F32.BF16 R68, R32, R26, R68 ;  /* 0x0000001a2044723c */ /* 0x000fe60000041844 */
[----:B------:R-:W-:-:S02]  /*3ed0*/  LEA.HI R86, R25, R86, RZ, 0x2 ;  /* 0x0000005619567211 */ /* 0x000fc400078f10ff */
[----:B------:R-:W-:Y:S02]  /*3ee0*/  LDSM.16.M88.4 R24, [R195+0x4000] ;  /* 0x00400000c318783b */ /* 0x000fe40000000200 */
[----:B------:R-:W-:Y:S01]  /*3ef0*/  SHF.R.S32.HI R86, RZ, 0x2, R86 ;  /* 0x00000002ff567819 */ /* 0x000fe20000011456 */
[----:B------:R-:W-:Y:S04]  /*3f00*/  HMMA.16816.F32.BF16 R72, R32, R52, R72 ;  /* 0x000000342048723c */ /* 0x000fe80000041848 */
[----:B------:R-:W-:-:S04]  /*3f10*/  IMAD R145, R89, 0x10, R86 ;  /* 0x0000001059917824 */ /* 0x000fc800078e0256 */
[----:B------:R-:W-:Y:S01]  /*3f20*/  HMMA.16816.F32.BF16 R56, R32, R54, R56 ;  /* 0x000000362038723c */ /* 0x000fe20000041838 */
[----:B------:R-:W4:Y:S01]  /*3f30*/  LDSM.16.M88.4 R32, [R196+0x4000] ;  /* 0x00400000c420783b */ /* 0x000f220000000200 */
[----:B------:R-:W-:-:S06]  /*3f40*/  IMAD.IADD R145, R88, 0x1, R145 ;  /* 0x0000000158917824 */ /* 0x000fcc00078e0291 */
[C---:B---3--:R-:W-:Y:S07]  /*3f50*/  HMMA.16816.F32.BF16 R12, R28.reuse, R36, R12 ;  /* 0x000000241c0c723c */ /* 0x048fee000004180c */
[----:B------:R-:W-:Y:S01]  /*3f60*/  IMAD.SHL.U32 R37, R87, 0x2, RZ ;  /* 0x0000000257257824 */ /* 0x000fe200078e00ff */
[----:B------:R-:W-:Y:S04]  /*3f70*/  HMMA.16816.F32.BF16 R8, R28, R38, R8 ;  /* 0x000000261c08723c */ /* 0x000fe80000041808 */
[----:B------:R-:W-:-:S04]  /*3f80*/  LOP3.LUT R37, R37, 0x6, RZ, 0xc0, !PT ;  /* 0x0000000625257812 */ /* 0x000fc800078ec0ff */
[C---:B-1----:R-:W-:Y:S01]  /*3f90*/  HMMA.16816.F32.BF16 R40, R28.reuse, R16, R40 ;  /* 0x000000101c28723c */ /* 0x042fe20000041828 */
[----:B------:R-:W-:Y:S02]  /*3fa0*/  IMAD R64, R134, 0x40, R37 ;  /* 0x0000004086407824 */ /* 0x000fe400078e0225 */
[----:B------:R-:W1:Y:S03]  /*3fb0*/  LDSM.16.M88.4 R36, [R195+0x4800] ;  /* 0x00480000c324783b */ /* 0x000e660000000200 */
[C---:B------:R-:W-:Y:S02]  /*3fc0*/  IADD3 R55, R64.reuse, -0x40, RZ ;  /* 0xffffffc040377810 */ /* 0x040fe40007ffe0ff */
[----:B------:R-:W-:Y:S01]  /*3fd0*/  HMMA.16816.F32.BF16 R68, R28, R18, R68 ;  /* 0x000000121c44723c */ /* 0x000fe20000041844 */
[----:B------:R-:W3:Y:S01]  /*3fe0*/  LDSM.16.M88.4 R16, [R195+0x5000] ;  /* 0x00500000c310783b */ /* 0x000ee20000000200 */
[----:B------:R-:W-:-:S02]  /*3ff0*/  IADD3 R67, R64, -0x38, RZ ;  /* 0xffffffc840437810 */ /* 0x000fc40007ffe0ff */
[C---:B------:R-:W-:Y:S02]  /*4000*/  IADD3 R81, R64.reuse, -0x37, RZ ;  /* 0xffffffc940517810 */ /* 0x040fe40007ffe0ff */
[C---:B------:R-:W-:Y:S02]  /*4010*/  IADD3 R95, R64.reuse, -0x30, RZ ;  /* 0xffffffd0405f7810 */ /* 0x040fe40007ffe0ff */
[C---:B------:R-:W-:Y:S01]  /*4020*/  HMMA.16816.F32.BF16 R44, R28.reuse, R62, R44 ;  /* 0x0000003e1c2c723c */ /* 0x040fe2000004182c */
[C---:B------:R-:W-:Y:S02]  /*4030*/  IADD3 R87, R64.reuse, -0x2f, RZ ;  /* 0xffffffd140577810 */ /* 0x040fe40007ffe0ff */
[C---:B------:R-:W-:Y:S02]  /*4040*/  IADD3 R83, R64.reuse, -0x27, RZ ;  /* 0xffffffd940537810 */ /* 0x040fe40007ffe0ff */
[----:B------:R-:W-:Y:S02]  /*4050*/  IADD3 R93, R64, -0x28, RZ ;  /* 0xffffffd8405d7810 */ /* 0x000fe40007ffe0ff */
[----:B------:R-:W-:Y:S01]  /*4060*/  IADD3 R62, R144, R145, -R207 ;  /* 0x00000091903e7210 */ /* 0x000fe20007ffe8cf */
[----:B------:R-:W-:Y:S01]  /*4070*/  HMMA.16816.F32.BF16 R48, R28, R60, R48 ;  /* 0x0000003c1c30723c */ /* 0x000fe20000041830 */
[----:B------:R-:W-:-:S02]  /*4080*/  IADD3 R63, R64, -0x3f, RZ ;  /* 0xffffffc1403f7810 */ /* 0x000fc40007ffe0ff */
[----:B------:R-:W-:Y:S01]  /*4090*/  IADD3 R91, R64, -0x20, RZ ;  /* 0xffffffe0405b7810 */ /* 0x000fe20007ffe0ff */
[----:B------:R-:W-:Y:S01]  /*40a0*/  IMAD.IADD R4, R62, 0x1, -R55 ;  /* 0x000000013e047824 */ /* 0x000fe200078e0a37 */
[C---:B------:R-:W-:Y:S02]  /*40b0*/  IADD3 R99, R64.reuse, -0x1f, RZ ;  /* 0xffffffe140637810 */ /* 0x040fe40007ffe0ff */
[C---:B------:R-:W-:Y:S01]  /*40c0*/  IADD3 R105, R64.reuse, -0x10, RZ ;  /* 0xfffffff040697810 */ /* 0x040fe20007ffe0ff */
[----:B--2---:R-:W-:Y:S01]  /*40d0*/  HMMA.16816.F32.BF16 R72, R28, R20, R72 ;  /* 0x000000141c48723c */ /* 0x004fe20000041848 */
[----:B------:R-:W-:Y:S02]  /*40e0*/  IABS R4, R4 ;  /* 0x0000000400047213 */ /* 0x000fe40000000000 */
[C---:B------:R-:W-:Y:S02]  /*40f0*/  IADD3 R101, R64.reuse, -0x17, RZ ;  /* 0xffffffe940657810 */ /* 0x040fe40007ffe0ff */
[C---:B------:R-:W-:Y:S01]  /*4100*/  IADD3 R103, R64.reuse, -0xf, RZ ;  /* 0xfffffff140677810 */ /* 0x040fe20007ffe0ff */
[----:B------:R-:W-:Y:S01]  /*4110*/  IMAD.MOV.U32 R53, RZ, RZ, R4 ;  /* 0x000000ffff357224 */ /* 0x000fe200078e0004 */
[----:B------:R-:W-:Y:S01]  /*4120*/  IADD3 R97, R64, -0x18, RZ ;  /* 0xffffffe840617810 */ /* 0x000fe20007ffe0ff */
[----:B------:R-:W-:Y:S01]  /*4130*/  IMAD.IADD R20, R62, 0x1, -R63 ;  /* 0x000000013e147824 */ /* 0x000fe200078e0a3f */
[----:B----4-:R-:W-:Y:S01]  /*4140*/  HMMA.16816.F32.BF16 R12, R32, R24, R12 ;  /* 0x00000018200c723c */ /* 0x010fe2000004180c */
[----:B------:R-:W-:-:S02]  /*4150*/  IADD3 R111, R64, -0x8, RZ ;  /* 0xfffffff8406f7810 */ /* 0x000fc40007ffe0ff */
[----:B------:R-:W-:Y:S01]  /*4160*/  IADD3 R109, R64, -0x7, RZ ;  /* 0xfffffff9406d7810 */ /* 0x000fe20007ffe0ff */
[C---:B------:R-:W-:Y:S01]  /*4170*/  IMAD.IADD R89, R62.reuse, 0x1, -R97 ;  /* 0x000000013e597824 */ /* 0x040fe200078e0a61 */
[----:B------:R-:W-:Y:S01]  /*4180*/  IABS R4, R20 ;  /* 0x0000001400047213 */ /* 0x000fe20000000000 */
[C---:B------:R-:W-:Y:S01]  /*4190*/  IMAD.IADD R20, R62.reuse, 0x1, -R67 ;  /* 0x000000013e147824 */ /* 0x040fe200078e0a43 */
[----:B------:R-:W2:Y:S01]  /*41a0*/  I2F R53, R53 ;  /* 0x0000003500357306 */ /* 0x000ea20000201400 */
[C---:B------:R-:W-:Y:S01]  /*41b0*/  IMAD.IADD R24, R62.reuse, 0x1, -R81 ;  /* 0x000000013e187824 */ /* 0x040fe200078e0a51 */
[----:B------:R-:W-:Y:S01]  /*41c0*/  HMMA.16816.F32.BF16 R56, R28, R22, R56 ;  /* 0x000000161c38723c */ /* 0x000fe20000041838 */
[----:B------:R-:W-:Y:S01]  /*41d0*/  IMAD.IADD R25, R62, 0x1, -R95 ;  /* 0x000000013e197824 */ /* 0x000fe200078e0a5f */
[----:B------:R-:W-:Y:S01]  /*41e0*/  IABS R20, R20 ;  /* 0x0000001400147213 */ /* 0x000fe20000000000 */
[----:B------:R-:W-:Y:S01]  /*41f0*/  LDSM.16.M88.4 R28, [R194+0x4000] ;  /* 0x00400000c21c783b */ /* 0x000fe20000000200 */
[----:B------:R-:W-:-:S02]  /*4200*/  IABS R24, R24 ;  /* 0x0000001800187213 */ /* 0x000fc40000000000 */
[-C--:B------:R-:W-:Y:S01]  /*4210*/  ISETP.GE.AND P4, PT, R55, R144.reuse, PT ;  /* 0x000000903700720c */ /* 0x080fe20003f86270 */
[----:B------:R-:W-:Y:S01]  /*4220*/  IMAD.MOV.U32 R61, RZ, RZ, R20 ;  /* 0x000000ffff3d7224 */ /* 0x000fe200078e0014 */
[C---:B-1----:R-:W-:Y:S01]  /*4230*/  HMMA.16816.F32.BF16 R48, R32.reuse, R36, R48 ;  /* 0x000000242030723c */ /* 0x042fe20000041830 */
[----:B------:R-:W1:Y:S01]  /*4240*/  LDSM.16.M88.4 R20, [R195+0x5800] ;  /* 0x00580000c314783b */ /* 0x000e620000000200 */
[----:B------:R-:W-:Y:S01]  /*4250*/  IMAD.MOV.U32 R54, RZ, RZ, R24 ;  /* 0x000000ffff367224 */ /* 0x000fe200078e0018 */
[----:B------:R-:W-:Y:S01]  /*4260*/  IABS R24, R25 ;  /* 0x0000001900187213 */ /* 0x000fe20000000000 */
[----:B------:R-:W-:Y:S01]  /*4270*/  I2F R4, R4 ;  /* 0x0000000400047306 */ /* 0x000fe20000201400 */
[-C--:B------:R-:W-:Y:S02]  /*4280*/  ISETP.GE.AND P5, PT, R87, R144.reuse, PT ;  /* 0x000000905700720c */ /* 0x080fe40003fa6270 */
[C---:B------:R-:W-:Y:S01]  /*4290*/  IMAD.IADD R36, R62.reuse, 0x1, -R87 ;  /* 0x000000013e247824 */ /* 0x040fe200078e0a57 */
[C---:B---3--:R-:W-:Y:S01]  /*42a0*/  HMMA.16816.F32.BF16 R40, R32.reuse, R16, R40 ;  /* 0x000000102028723c */ /* 0x048fe20000041828 */
[----:B------:R-:W-:Y:S01]  /*42b0*/  IMAD.MOV.U32 R65, RZ, RZ, R24 ;  /* 0x000000ffff417224 */ /* 0x000fe200078e0018 */
[----:B------:R-:W-:Y:S01]  /*42c0*/  ISETP.GE.AND P2, PT, R67, R144, PT ;  /* 0x000000904300720c */ /* 0x000fe20003f46270 */
[C---:B------:R-:W-:Y:S01]  /*42d0*/  IMAD.IADD R37, R62.reuse, 0x1, -R93 ;  /* 0x000000013e257824 */ /* 0x040fe200078e0a5d */
[----:B------:R-:W-:Y:S01]  /*42e0*/  IABS R36, R36 ;  /* 0x0000002400247213 */ /* 0x000fe20000000000 */
[----:B------:R-:W3:Y:S01]  /*42f0*/  I2F R61, R61 ;  /* 0x0000003d003d7306 */ /* 0x000ee20000201400 */
[----:B------:R-:W-:Y:S01]  /*4300*/  ISETP.GE.AND P1, PT, R81, R144, PT ;  /* 0x000000905100720c */ /* 0x000fe20003f26270 */
[C---:B------:R-:W-:Y:S01]  /*4310*/  IMAD.IADD R16, R62.reuse, 0x1, -R83 ;  /* 0x000000013e107824 */ /* 0x040fe200078e0a53 */
[C---:B------:R-:W-:Y:S01]  /*4320*/  HMMA.16816.F32.BF16 R8, R32.reuse, R26, R8 ;  /* 0x0000001a2008723c */ /* 0x040fe20000041808 */
[----:B------:R-:W4:Y:S01]  /*4330*/  LDSM.16.M88.4 R24, [R191+0xa000] ;  /* 0x00a00000bf18783b */ /* 0x000f220000000200 */
[C---:B------:R-:W-:Y:S01]  /*4340*/  IMAD.IADD R17, R62.reuse, 0x1, -R91 ;  /* 0x000000013e117824 */ /* 0x040fe200078e0a5b */
[----:B------:R-:W-:Y:S01]  /*4350*/  IABS R89, R89 ;  /* 0x0000005900597213 */ /* 0x000fe20000000000 */
[----:B------:R-:W-:Y:S01]  /*4360*/  IMAD.MOV.U32 R52, RZ, RZ, R36 ;  /* 0x000000ffff347224 */ /* 0x000fe200078e0024 */
[----:B------:R-:W-:Y:S01]  /*4370*/  IABS R16, R16 ;  /* 0x0000001000107213 */ /* 0x000fe20000000000 */
[----:B------:R-:W5:Y:S01]  /*4380*/  I2F R54, R54 ;  /* 0x0000003600367306 */ /* 0x000f620000201400 */
[----:B------:R-:W-:Y:S01]  /*4390*/  IABS R36, R37 ;  /* 0x0000002500247213 */ /* 0x000fe20000000000 */
[C---:B------:R-:W-:Y:S01]  /*43a0*/  HMMA.16816.F32.BF16 R44, R32.reuse, R38, R44 ;  /* 0x00000026202c723c */ /* 0x040fe2000004182c */
[-C--:B------:R-:W-:Y:S01]  /*43b0*/  ISETP.GE.AND P6, PT, R95, R144.reuse, PT ;  /* 0x000000905f00720c */ /* 0x080fe20003fc6270 */
[----:B------:R-:W-:Y:S01]  /*43c0*/  IMAD.MOV.U32 R60, RZ, RZ, R16 ;  /* 0x000000ffff3c7224 */ /* 0x000fe200078e0010 */
[----:B------:R-:W-:Y:S01]  /*43d0*/  IABS R16, R17 ;  /* 0x0000001100107213 */ /* 0x000fe20000000000 */
[C---:B------:R-:W-:Y:S01]  /*43e0*/  IMAD.IADD R17, R62.reuse, 0x1, -R99 ;  /* 0x000000013e117824 */ /* 0x040fe200078e0a63 */
[----:B------:R-:W-:Y:S01]  /*43f0*/  ISETP.GE.AND P3, PT, R63, R144, PT ;  /* 0x000000903f00720c */ /* 0x000fe20003f66270 */
[----:B------:R-:W-:Y:S01]  /*4400*/  IMAD.MOV.U32 R77, RZ, RZ, R36 ;  /* 0x000000ffff4d7224 */ /* 0x000fe200078e0024 */
[----:B------:R-:W-:Y:S01]  /*4410*/  I2F R65, R65 ;  /* 0x0000004100417306 */ /* 0x000fe20000201400 */
[----:B------:R-:W2:Y:S01]  /*4420*/  LDSM.16.M88.4 R36, [R191+0xa800] ;  /* 0x00a80000bf24783b */ /* 0x000ea20000000200 */
[----:B------:R-:W-:Y:S01]  /*4430*/  IMAD.MOV.U32 R79, RZ, RZ, R16 ;  /* 0x000000ffff4f7224 */ /* 0x000fe200078e0010 */
[----:B------:R-:W-:Y:S01]  /*4440*/  IABS R16, R17 ;  /* 0x0000001100107213 */ /* 0x000fe20000000000 */
[C---:B------:R-:W-:Y:S04]  /*4450*/  HMMA.16816.F32.BF16 R68, R32.reuse, R18, R68 ;  /* 0x000000122044723c */ /* 0x040fe80000041844 */
[----:B------:R-:W-:Y:S01]  /*4460*/  IMAD.MOV.U32 R66, RZ, RZ, R16 ;  /* 0x000000ffff427224 */ /* 0x000fe200078e0010 */
[----:B------:R-:W-:Y:S01]  /*4470*/  I2F R89, R89 ;  /* 0x0000005900597306 */ /* 0x000fe20000201400 */
[----:B------:R-:W3:Y:S02]  /*4480*/  LDSM.16.M88.4 R16, [R191+0xb000] ;  /* 0x00b00000bf10783b */ /* 0x000ee40000000200 */
[C---:B-1----:R-:W-:Y:S05]  /*4490*/  HMMA.16816.F32.BF16 R72, R32.reuse, R20, R72 ;  /* 0x000000142048723c */ /* 0x042fea0000041848 */
[----:B------:R-:W-:Y:S03]  /*44a0*/  I2F R52, R52 ;  /* 0x0000003400347306 */ /* 0x000fe60000201400 */
[----:B------:R-:W-:Y:S01]  /*44b0*/  HMMA.16816.F32.BF16 R56, R32, R22, R56 ;  /* 0x000000162038723c */ /* 0x000fe20000041838 */
[----:B------:R-:W-:Y:S04]  /*44c0*/  LDSM.16.M88.4 R32, [R193+0x4000] ;  /* 0x00400000c120783b */ /* 0x000fe80000000200 */
[----:B------:R-:W1:Y:S01]  /*44d0*/  LDSM.16.M88.4 R20, [R184+0x4000] ;  /* 0x00400000b814783b */ /* 0x000e620000000200 */
[----:B------:R-:W-:Y:S02]  /*44e0*/  I2F R77, R77 ;  /* 0x0000004d004d7306 */ /* 0x000fe40000201400 */
[C---:B----4-:R-:W-:Y:S06]  /*44f0*/  HMMA.16816.F32.BF16 R12, R28.reuse, R24, R12 ;  /* 0x000000181c0c723c */ /* 0x050fec000004180c */
[----:B------:R-:W-:Y:S01]  /*4500*/  I2F R60, R60 ;  /* 0x0000003c003c7306 */ /* 0x000fe20000201400 */
[C---:B------:R-:W-:Y:S01]  /*4510*/  IMAD.IADD R24, R62.reuse, 0x1, -R105 ;  /* 0x000000013e187824 */ /* 0x040fe200078e0a69 */
[----:B------:R-:W-:Y:S01]  /*4520*/  HMMA.16816.F32.BF16 R8, R28, R26, R8 ;  /* 0x0000001a1c08723c */ /* 0x000fe20000041808 */
[----:B------:R-:W-:-:S03]  /*4530*/  IMAD.IADD R25, R62, 0x1, -R101 ;  /* 0x000000013e197824 */ /* 0x000fc600078e0a65 */
[----:B------:R-:W-:Y:S01]  /*4540*/  IABS R107, R24 ;  /* 0x00000018006b7213 */ /* 0x000fe20000000000 */
[C---:B------:R-:W-:Y:S01]  /*4550*/  IMAD.IADD R24, R62.reuse, 0x1, -R103 ;  /* 0x000000013e187824 */ /* 0x040fe200078e0a67 */
[----:B------:R-:W-:Y:S01]  /*4560*/  IABS R25, R25 ;  /* 0x0000001900197213 */ /* 0x000fe20000000000 */
[----:B------:R-:W-:Y:S01]  /*4570*/  I2F R79, R79 ;  /* 0x0000004f004f7306 */ /* 0x000fe20000201400 */
[C---:B--2---:R-:W-:Y:S07]  /*4580*/  HMMA.16816.F32.BF16 R48, R28.reuse, R36, R48 ;  /* 0x000000241c30723c */ /* 0x044fee0000041830 */
[----:B------:R2:W-:Y:S01]  /*4590*/  I2F R76, R25 ;  /* 0x00000019004c7306 */ /* 0x0005e20000201400 */
[----:B------:R-:W-:Y:S01]  /*45a0*/  IABS R37, R24 ;  /* 0x0000001800257213 */ /* 0x000fe20000000000 */
[----:B------:R-:W-:Y:S01]  /*45b0*/  HMMA.16816.F32.BF16 R44, R28, R38, R44 ;  /* 0x000000261c2c723c */ /* 0x000fe2000004182c */
[----:B------:R-:W-:-:S05]  /*45c0*/  IMAD.IADD R36, R62, 0x1, -R111 ;  /* 0x000000013e247824 */ /* 0x000fca00078e0a6f */
[----:B------:R-:W-:Y:S01]  /*45d0*/  IABS R36, R36 ;  /* 0x0000002400247213 */ /* 0x000fe20000000000 */
[C---:B------:R-:W-:Y:S01]  /*45e0*/  IMAD.IADD R38, R62.reuse, 0x1, -R109 ;  /* 0x000000013e267824 */ /* 0x040fe200078e0a6d */
[----:B------:R-:W-:Y:S01]  /*45f0*/  IADD3 R62, R62, 0x8, RZ ;  /* 0x000000083e3e7810 */ /* 0x000fe20007ffe0ff */
[----:B---3--:R-:W-:Y:S01]  /*4600*/  HMMA.16816.F32.BF16 R40, R28, R16, R40 ;  /* 0x000000101c28723c */ /* 0x008fe20000041828 */
[----:B------:R-:W-:Y:S01]  /*4610*/  I2F R64, R37 ;  /* 0x0000002500407306 */ /* 0x000fe20000201400 */
[----:B------:R-:W-:Y:S01]  /*4620*/  IMAD.MOV.U32 R113, RZ, RZ, R36 ;  /* 0x000000ffff717224 */ /* 0x000fe200078e0024 */
[----:B------:R-:W-:Y:S01]  /*4630*/  IABS R36, R38 ;  /* 0x0000002600247213 */ /* 0x000fe20000000000 */
[C---:B------:R-:W-:Y:S01]  /*4640*/  IMAD.IADD R87, R62.reuse, 0x1, -R87 ;  /* 0x000000013e577824 */ /* 0x040fe200078e0a57 */
[----:B--2---:R-:W2:Y:S02]  /*4650*/  LDSM.16.M88.4 R24, [R191+0xb800] ;  /* 0x00b80000bf18783b */ /* 0x004ea40000000200 */
[C---:B------:R-:W-:Y:S01]  /*4660*/  IMAD.IADD R16, R62.reuse, 0x1, -R55 ;  /* 0x000000013e107824 */ /* 0x040fe200078e0a37 */
[----:B-1----:R-:W-:Y:S01]  /*4670*/  HMMA.16816.F32.BF16 R12, R32, R20, R12 ;  /* 0x00000014200c723c */ /* 0x002fe2000004180c */
[----:B------:R1:W-:Y:S01]  /*4680*/  I2F R78, R36 ;  /* 0x00000024004e7306 */ /* 0x0003e20000201400 */
[----:B------:R-:W-:-:S02]  /*4690*/  IMAD.IADD R17, R62, 0x1, -R63 ;  /* 0x000000013e117824 */ /* 0x000fc400078e0a3f */
[----:B------:R-:W-:-:S03]  /*46a0*/  IABS R16, R16 ;  /* 0x0000001000107213 */ /* 0x000fc60000000000 */
[----:B------:R-:W-:Y:S01]  /*46b0*/  IABS R20, R17 ;  /* 0x0000001100147213 */ /* 0x000fe20000000000 */
[----:B------:R-:W-:Y:S01]  /*46c0*/  HMMA.16816.F32.BF16 R8, R32, R22, R8 ;  /* 0x000000162008723c */ /* 0x000fe20000041808 */
[----:B------:R-:W-:Y:S01]  /*46d0*/  IMAD.MOV.U32 R21, RZ, RZ, R16 ;  /* 0x000000ffff157224 */ /* 0x000fe200078e0010 */
[----:B------:R-:W-:Y:S01]  /*46e0*/  I2F R66, R66 ;  /* 0x0000004200427306 */ /* 0x000fe20000201400 */
[----:B------:R-:W-:-:S05]  /*46f0*/  IMAD.IADD R16, R62, 0x1, -R67 ;  /* 0x000000013e107824 */ /* 0x000fca00078e0a43 */
[----:B------:R-:W-:Y:S01]  /*4700*/  IABS R80, R16 ;  /* 0x0000001000507213 */ /* 0x000fe20000000000 */
[C---:B------:R-:W-:Y:S01]  /*4710*/  IMAD.IADD R16, R62.reuse, 0x1, -R81 ;  /* 0x000000013e107824 */ /* 0x040fe200078e0a51 */
[----:B-1----:R-:W1:Y:S01]  /*4720*/  LDSM.16.M88.4 R36, [R184+0x4800] ;  /* 0x00480000b824783b */ /* 0x002e620000000200 */
[----:B------:R-:W3:Y:S01]  /*4730*/  I2F R21, R21 ;  /* 0x0000001500157306 */ /* 0x000ee20000201400 */
[----:B------:R-:W-:Y:S02]  /*4740*/  HMMA.16816.F32.BF16 R68, R28, R18, R68 ;  /* 0x000000121c44723c */ /* 0x000fe40000041844 */
[----:B------:R-:W-:Y:S01]  /*4750*/  IABS R55, R16 ;  /* 0x0000001000377213 */ /* 0x000fe20000000000 */
[----:B------:R-:W-:Y:S02]  /*4760*/  IMAD.IADD R16, R62, 0x1, -R95 ;  /* 0x000000013e107824 */ /* 0x000fe400078e0a5f */
[----:B------:R-:W-:Y:S02]  /*4770*/  FFMA.FTZ R12, -R0, R53, R12 ;  /* 0x00000035000c7223 */ /* 0x000fe4000001010c */
[----:B------:R-:W4:Y:S01]  /*4780*/  I2F R20, R20 ;  /* 0x0000001400147306 */ /* 0x000f220000201400 */
[----:B------:R-:W-:-:S02]  /*4790*/  IABS R23, R16 ;  /* 0x0000001000177213 */ /* 0x000fc40000000000 */
[----:B------:R-:W1:Y:S01]  /*47a0*/  LDSM.16.M88.4 R16, [R184+0x5000] ;  /* 0x00500000b810783b */ /* 0x000e620000000200 */
[----:B------:R-:W-:Y:S01]  /*47b0*/  FSEL R22, R12, -INF , !P4 ;  /* 0xff8000000c167808 */ /* 0x000fe20006000000 */
[C---:B------:R-:W-:Y:S02]  /*47c0*/  FFMA.FTZ R8, -R0.reuse, R61, R8 ;  /* 0x0000003d00087223 */ /* 0x040fe40000010108 */
[C---:B-----5:R-:W-:Y:S01]  /*47d0*/  FFMA.FTZ R9, -R0.reuse, R54, R9 ;  /* 0x0000003600097223 */ /* 0x060fe20000010109 */
[----:B------:R-:W-:Y:S01]  /*47e0*/  I2F R55, R55 ;  /* 0x0000003700377306 */ /* 0x000fe20000201400 */
[----:B---3--:R-:W-:Y:S01]  /*47f0*/  FFMA.FTZ R21, -R0, R21, R14 ;  /* 0x0000001500157223 */ /* 0x008fe2000001010e */
[----:B--2---:R-:W-:Y:S01]  /*4800*/  HMMA.16816.F32.BF16 R72, R28, R24, R72 ;  /* 0x000000181c48723c */ /* 0x004fe20000041848 */
[----:B------:R-:W-:-:S03]  /*4810*/  IABS R14, R87 ;  /* 0x00000057000e7213 */ /* 0x000fc60000000000 */
[----:B------:R-:W-:Y:S01]  /*4820*/  FSEL R21, R21, -INF , !P4 ;  /* 0xff80000015157808 */ /* 0x000fe20006000000 */
[----:B----4-:R-:W-:Y:S01]  /*4830*/  FFMA.FTZ R20, -R0, R20, R15 ;  /* 0x0000001400147223 */ /* 0x010fe2000001010f */
[----:B------:R-:W2:Y:S01]  /*4840*/  I2F R25, R80 ;  /* 0x0000005000197306 */ /* 0x000ea20000201400 */
[----:B------:R-:W-:Y:S01]  /*4850*/  IMAD.IADD R24, R62, 0x1, -R93 ;  /* 0x000000013e187824 */ /* 0x000fe200078e0a5d */
[----:B------:R-:W-:Y:S01]  /*4860*/  HMMA.16816.F32.BF16 R56, R28, R26, R56 ;  /* 0x0000001a1c38723c */ /* 0x000fe20000041838 */
[----:B------:R-:W-:Y:S02]  /*4870*/  ISETP.GE.AND P4, PT, R93, R144, PT ;  /* 0x000000905d00720c */ /* 0x000fe40003f86270 */
[----:B------:R-:W-:Y:S02]  /*4880*/  FSEL R20, R20, -INF , !P3 ;  /* 0xff80000014147808 */ /* 0x000fe40005800000 */
[----:B------:R-:W-:Y:S01]  /*4890*/  IABS R12, R24 ;  /* 0x00000018000c7213 */ /* 0x000fe20000000000 */
[----:B------:R3:W-:Y:S01]  /*48a0*/  I2F R27, R14 ;  /* 0x0000000e001b7306 */ /* 0x0007e20000201400 */
[----:B------:R-:W-:Y:S01]  /*48b0*/  FFMA.FTZ R24, -R0, R4, R13 ;  /* 0x0000000400187223 */ /* 0x000fe2000001010d */
[----:B------:R-:W-:Y:S01]  /*48c0*/  FSEL R26, R8, -INF , !P2 ;  /* 0xff800000081a7808 */ /* 0x000fe20005000000 */
[----:B------:R-:W-:-:S02]  /*48d0*/  IMAD.IADD R4, R62, 0x1, -R83 ;  /* 0x000000013e047824 */ /* 0x000fc400078e0a53 */
[----:B------:R-:W-:Y:S01]  /*48e0*/  IMAD.MOV.U32 R29, RZ, RZ, R12 ;  /* 0x000000ffff1d7224 */ /* 0x000fe200078e000c */
[C---:B-1----:R-:W-:Y:S01]  /*48f0*/  HMMA.16816.F32.BF16 R44, R32.reuse, R38, R44 ;  /* 0x00000026202c723c */ /* 0x042fe2000004182c */
[----:B------:R-:W-:Y:S01]  /*4900*/  IMAD.IADD R8, R62, 0x1, -R99 ;  /* 0x000000013e087824 */ /* 0x000fe200078e0a63 */
[----:B------:R-:W-:Y:S01]  /*4910*/  IABS R4, R4 ;  /* 0x0000000400047213 */ /* 0x000fe20000000000 */
[----:B------:R1:W4:Y:S01]  /*4920*/  I2F R53, R23 ;  /* 0x0000001700357306 */ /* 0x0003220000201400 */
[----:B--2---:R-:W-:Y:S01]  /*4930*/  FFMA.FTZ R25, -R0, R25, R10 ;  /* 0x0000001900197223 */ /* 0x004fe2000001010a */
[----:B------:R-:W-:Y:S01]  /*4940*/  FSEL R24, R24, -INF , !P3 ;  /* 0xff80000018187808 */ /* 0x000fe20005800000 */
[----:B------:R-:W-:Y:S01]  /*4950*/  FFMA.FTZ R11, -R0, R55, R11 ;  /* 0x00000037000b7223 */ /* 0x000fe2000001010b */
[----:B------:R-:W-:Y:S01]  /*4960*/  IABS R8, R8 ;  /* 0x0000000800087213 */ /* 0x000fe20000000000 */
[----:B------:R-:W-:Y:S01]  /*4970*/  HMMA.16816.F32.BF16 R48, R32, R36, R48 ;  /* 0x000000242030723c */ /* 0x000fe20000041830 */
[----:B------:R-:W-:Y:S01]  /*4980*/  ISETP.GE.AND P3, PT, R83, R144, PT ;  /* 0x000000905300720c */ /* 0x000fe20003f66270 */
[----:B---3--:R-:W2:Y:S01]  /*4990*/  LDSM.16.M88.4 R12, [R184+0x5800] ;  /* 0x00580000b80c783b */ /* 0x008ea20000000200 */
[----:B------:R-:W-:Y:S01]  /*49a0*/  I2F R29, R29 ;  /* 0x0000001d001d7306 */ /* 0x000fe20000201400 */
[----:B------:R-:W-:-:S04]  /*49b0*/  DEPBAR.LE SB0, 0x0 ;  /* 0x000080000000791a */ /* 0x000fc80000000000 */
[C---:B------:R-:W-:Y:S01]  /*49c0*/  HMMA.16816.F32.BF16 R40, R32.reuse, R16, R40 ;  /* 0x000000102028723c */ /* 0x040fe20000041828 */
[C---:B-1----:R-:W-:Y:S02]  /*49d0*/  IMAD.IADD R23, R62.reuse, 0x1, -R91 ;  /* 0x000000013e177824 */ /* 0x042fe400078e0a5b */
[----:B------:R1:W3:Y:S04]  /*49e0*/  I2F R10, R4 ;  /* 0x00000004000a7306 */ /* 0x0002e80000201400 */
[----:B------:R-:W-:Y:S01]  /*49f0*/  FSEL R16, R9, -INF , !P1 ;  /* 0xff80000009107808 */ /* 0x000fe20004800000 */
[----:B------:R-:W-:Y:S01]  /*4a00*/  IMAD.MOV.U32 R9, RZ, RZ, R8 ;  /* 0x000000ffff097224 */ /* 0x000fe200078e0008 */
[----:B------:R-:W-:Y:S01]  /*4a10*/  IABS R28, R23 ;  /* 0x00000017001c7213 */ /* 0x000fe20000000000 */
[----:B------:R-:W-:Y:S01]  /*4a20*/  HMMA.16816.F32.BF16 R68, R32, R18, R68 ;  /* 0x000000122044723c */ /* 0x000fe20000041844 */
[----:B------:R-:W-:Y:S01]  /*4a30*/  FSEL R23, R25, -INF , !P2 ;  /* 0xff80000019177808 */ /* 0x000fe20005000000 */
[----:B------:R-:W-:Y:S01]  /*4a40*/  I2F R107, R107 ;  /* 0x0000006b006b7306 */ /* 0x000fe20000201400 */
[----:B------:R-:W-:Y:S01]  /*4a50*/  FSEL R25, R11, -INF , !P1 ;  /* 0xff8000000b197808 */ /* 0x000fe20004800000 */
[----:B------:R-:W-:Y:S01]  /*4a60*/  IMAD.IADD R11, R62, 0x1, -R101 ;  /* 0x000000013e0b7824 */ /* 0x000fe200078e0a65 */
[-C--:B------:R-:W-:Y:S01]  /*4a70*/  ISETP.GE.AND P2, PT, R91, R144.reuse, PT ;  /* 0x000000905b00720c */ /* 0x080fe20003f46270 */
[C---:B------:R-:W-:Y:S01]  /*4a80*/  FFMA.FTZ R8, -R0.reuse, R65, R48 ;  /* 0x0000004100087223 */ /* 0x040fe20000010130 */
[----:B------:R-:W-:Y:S01]  /*4a90*/  ISETP.GE.AND P1, PT, R99, R144, PT ;  /* 0x000000906300720c */ /* 0x000fe20003f26270 */
[----:B----4-:R-:W-:-:S02]  /*4aa0*/  FFMA.FTZ R17, -R0, R53, R50 ;  /* 0x0000003500117223 */ /* 0x010fc40000010132 */
[----:B-1----:R-:W-:Y:S01]  /*4ab0*/  IMAD.IADD R4, R62, 0x1, -R97 ;  /* 0x000000013e047824 */ /* 0x002fe200078e0a61 */
[----:B------:R-:W-:Y:S01]  /*4ac0*/  I2F R31, R28 ;  /* 0x0000001c001f7306 */ /* 0x000fe20000201400 */
[----:B------:R-:W-:Y:S01]  /*4ad0*/  FSEL R8, R8, -INF , !P6 ;  /* 0xff80000008087808 */ /* 0x000fe20007000000 */
[C---:B------:R-:W-:Y:S01]  /*4ae0*/  FFMA.FTZ R45, -R0.reuse, R60, R45 ;  /* 0x0000003c002d7223 */ /* 0x040fe2000001012d */
[----:B------:R-:W-:Y:S01]  /*4af0*/  FSEL R17, R17, -INF , !P6 ;  /* 0xff80000011117808 */ /* 0x000fe20007000000 */
[C---:B---3--:R-:W-:Y:S01]  /*4b00*/  FFMA.FTZ R47, -R0.reuse, R10, R47 ;  /* 0x0000000a002f7223 */ /* 0x048fe2000001012f */
[----:B------:R-:W-:Y:S01]  /*4b10*/  IABS R4, R4 ;  /* 0x0000000400047213 */ /* 0x000fe20000000000 */
[C---:B------:R-:W-:Y:S01]  /*4b20*/  FFMA.FTZ R40, -R0.reuse, R79, R40 ;  /* 0x0000004f00287223 */ /* 0x040fe20000010128 */
[----:B------:R-:W-:Y:S01]  /*4b30*/  ISETP.GE.AND P6, PT, R97, R144, PT ;  /* 0x000000906100720c */ /* 0x000fe20003fc6270 */
[----:B------:R1:W3:Y:S01]  /*4b40*/  I2F R28, R9 ;  /* 0x00000009001c7306 */ /* 0x0002e20000201400 */
[C---:B------:R-:W-:Y:S01]  /*4b50*/  FFMA.FTZ R41, -R0.reuse, R66, R41 ;  /* 0x0000004200297223 */ /* 0x040fe20000010129 */
[----:B------:R-:W-:Y:S01]  /*4b60*/  FSEL R10, R45, -INF , !P3 ;  /* 0xff8000002d0a7808 */ /* 0x000fe20005800000 */
[----:B------:R-:W-:Y:S01]  /*4b70*/  IMAD.MOV.U32 R19, RZ, RZ, R4 ;  /* 0x000000ffff137224 */ /* 0x000fe200078e0004 */
[----:B------:R-:W-:Y:S01]  /*4b80*/  IABS R4, R11 ;  /* 0x0000000b00047213 */ /* 0x000fe20000000000 */
[C---:B--2---:R-:W-:Y:S01]  /*4b90*/  HMMA.16816.F32.BF16 R72, R32.reuse, R12, R72 ;  /* 0x0000000c2048723c */ /* 0x044fe20000041848 */
[----:B------:R-:W-:Y:S01]  /*4ba0*/  FFMA.FTZ R68, -R0, R89, R68 ;  /* 0x0000005900447223 */ /* 0x000fe20000010144 */
[----:B------:R-:W-:Y:S01]  /*4bb0*/  FSEL R170, R40, -INF , !P2 ;  /* 0xff80000028aa7808 */ /* 0x000fe20005000000 */
[----:B------:R-:W-:Y:S01]  /*4bc0*/  I2F R113, R113 ;  /* 0x0000007100717306 */ /* 0x000fe20000201400 */
[----:B------:R-:W-:Y:S01]  /*4bd0*/  IMAD.MOV.U32 R18, RZ, RZ, R4 ;  /* 0x000000ffff127224 */ /* 0x000fe200078e0004 */
[----:B------:R-:W-:Y:S01]  /*4be0*/  FSEL R164, R41, -INF , !P1 ;  /* 0xff80000029a47808 */ /* 0x000fe20004800000 */
[----:B------:R-:W-:Y:S01]  /*4bf0*/  FFMA.FTZ R4, -R0, R77, R44 ;  /* 0x0000004d00047223 */ /* 0x000fe2000001012c */
[----:B------:R-:W-:Y:S01]  /*4c00*/  FSEL R162, R68, -INF , !P6 ;  /* 0xff80000044a27808 */ /* 0x000fe20007000000 */
[C---:B------:R-:W-:Y:S01]  /*4c10*/  FFMA.FTZ R13, -R0.reuse, R27, R51 ;  /* 0x0000001b000d7223 */ /* 0x040fe20000010133 */
[----:B------:R-:W-:Y:S01]  /*4c20*/  HMMA.16816.F32.BF16 R56, R32, R14, R56 ;  /* 0x0000000e2038723c */ /* 0x000fe20000041838 */
[----:B------:R-:W-:Y:S01]  /*4c30*/  FFMA.FTZ R12, -R0, R52, R49 ;  /* 0x00000034000c7223 */ /* 0x000fe20000010131 */
[----:B------:R-:W2:Y:S01]  /*4c40*/  I2F R19, R19 ;  /* 0x0000001300137306 */ /* 0x000ea20000201400 */
[----:B-1----:R-:W-:Y:S01]  /*4c50*/  IMAD.IADD R9, R62, 0x1, -R105 ;  /* 0x000000013e097824 */ /* 0x002fe200078e0a69 */
[----:B------:R-:W-:Y:S01]  /*4c60*/  FSEL R13, R13, -INF , !P5 ;  /* 0xff8000000d0d7808 */ /* 0x000fe20006800000 */
[----:B---3--:R-:W-:Y:S01]  /*4c70*/  FFMA.FTZ R43, -R0, R28, R43 ;  /* 0x0000001c002b7223 */ /* 0x008fe2000001012b */
[----:B------:R-:W-:Y:S01]  /*4c80*/  FSEL R12, R12, -INF , !P5 ;  /* 0xff8000000c0c7808 */ /* 0x000fe20006800000 */
[C---:B------:R-:W-:Y:S01]  /*4c90*/  FFMA.FTZ R31, -R0.reuse, R31, R42 ;  /* 0x0000001f001f7223 */ /* 0x040fe2000001012a */
[----:B------:R-:W-:Y:S01]  /*4ca0*/  IABS R11, R9 ;  /* 0x00000009000b7213 */ /* 0x000fe20000000000 */
[----:B------:R-:W-:Y:S01]  /*4cb0*/  FFMA.FTZ R9, -R0, R29, R46 ;  /* 0x0000001d00097223 */ /* 0x000fe2000001012e */
[----:B------:R-:W1:Y:S01]  /*4cc0*/  I2F R18, R18 ;  /* 0x0000001200127306 */ /* 0x000e620000201400 */
[----:B------:R-:W-:Y:S01]  /*4cd0*/  IMAD.IADD R29, R62, 0x1, -R103 ;  /* 0x000000013e1d7824 */ /* 0x000fe200078e0a67 */
[----:B------:R-:W-:Y:S01]  /*4ce0*/  FSEL R4, R4, -INF , !P4 ;  /* 0xff80000004047808 */ /* 0x000fe20006000000 */
[----:B------:R-:W-:Y:S01]  /*4cf0*/  IMAD.MOV.U32 R27, RZ, RZ, R11 ;  /* 0x000000ffff1b7224 */ /* 0x000fe200078e000b */
[----:B------:R-:W-:Y:S01]  /*4d00*/  FSEL R9, R9, -INF , !P4 ;  /* 0xff80000009097808 */ /* 0x000fe20006000000 */
[----:B------:R-:W-:Y:S01]  /*4d10*/  FFMA.FTZ R69, -R0, R76, R69 ;  /* 0x0000004c00457223 */ /* 0x000fe20000010145 */
[----:B------:R-:W-:Y:S01]  /*4d20*/  IABS R11, R29 ;  /* 0x0000001d000b7213 */ /* 0x000fe20000000000 */
[C---:B------:R-:W-:Y:S01]  /*4d30*/  IMAD.IADD R29, R62.reuse, 0x1, -R111 ;  /* 0x000000013e1d7824 */ /* 0x040fe200078e0a6f */
[----:B------:R-:W-:Y:S01]  /*4d40*/  FSEL R167, R31, -INF , !P2 ;  /* 0xff8000001fa77808 */ /* 0x000fe20005000000 */
[----:B------:R-:W-:Y:S01]  /*4d50*/  IMAD.IADD R62, R62, 0x1, -R109 ;  /* 0x000000013e3e7824 */ /* 0x000fe200078e0a6d */
[----:B------:R-:W3:Y:S01]  /*4d60*/  I2F R27, R27 ;  /* 0x0000001b001b7306 */ /* 0x000ee20000201400 */
[C---:B--2---:R-:W-:Y:S01]  /*4d70*/  FFMA.FTZ R19, -R0.reuse, R19, R70 ;  /* 0x0000001300137223 */ /* 0x044fe20000010146 */
[----:B------:R-:W-:Y:S01]  /*4d80*/  IABS R29, R29 ;  /* 0x0000001d001d7213 */ /* 0x000fe20000000000 */
[C---:B------:R-:W-:Y:S01]  /*4d90*/  FFMA.FTZ R72, -R0.reuse, R107, R72 ;  /* 0x0000006b00487223 */ /* 0x040fe20000010148 */
[----:B------:R-:W-:Y:S01]  /*4da0*/  IABS R62, R62 ;  /* 0x0000003e003e7213 */ /* 0x000fe20000000000 */
[C---:B------:R-:W-:Y:S01]  /*4db0*/  FFMA.FTZ R64, -R0.reuse, R64, R73 ;  /* 0x0000004000407223 */ /* 0x040fe20000010149 */
[----:B------:R-:W-:Y:S01]  /*4dc0*/  FSEL R175, R19, -INF , !P6 ;  /* 0xff80000013af7808 */ /* 0x000fe20007000000 */
[----:B------:R-:W-:Y:S01]  /*4dd0*/  FFMA.FTZ R56, -R0, R113, R56 ;  /* 0x0000007100387223 */ /* 0x000fe20000010138 */
[----:B------:R2:W4:Y:S01]  /*4de0*/  I2F R14, R11 ;  /* 0x0000000b000e7306 */ /* 0x0005220000201400 */
[----:B------:R-:W-:Y:S01]  /*4df0*/  ISETP.GE.AND P6, PT, R134, 0x2, PT ;  /* 0x000000028600780c */ /* 0x000fe20003fc6270 */
[C---:B------:R-:W-:Y:S01]  /*4e00*/  FFMA.FTZ R57, -R0.reuse, R78, R57 ;  /* 0x0000004e00397223 */ /* 0x040fe20000010139 */
[----:B------:R-:W-:Y:S01]  /*4e10*/  FSEL R209, R43, -INF , !P1 ;  /* 0xff8000002bd17808 */ /* 0x000fe20004800000 */
[----:B-1----:R-:W-:Y:S01]  /*4e20*/  FFMA.FTZ R18, -R0, R18, R71 ;  /* 0x0000001200127223 */ /* 0x002fe20000010147 */
[----:B------:R-:W-:-:S02]  /*4e30*/  ISETP.GE.AND P5, PT, R101, R144, PT ;  /* 0x000000906500720c */ /* 0x000fc40003fa6270 */
[-C--:B------:R-:W-:Y:S01]  /*4e40*/  ISETP.GE.AND P4, PT, R105, R144.reuse, PT ;  /* 0x000000906900720c */ /* 0x080fe20003f86270 */
[----:B------:R-:W1:Y:S01]  /*4e50*/  I2F R15, R29 ;  /* 0x0000001d000f7306 */ /* 0x000e620000201400 */
[C---:B---3--:R-:W-:Y:S01]  /*4e60*/  FFMA.FTZ R27, -R0.reuse, R27, R74 ;  /* 0x0000001b001b7223 */ /* 0x048fe2000001014a */
[-C--:B------:R-:W-:Y:S02]  /*4e70*/  ISETP.GE.AND P2, PT, R111, R144.reuse, PT ;  /* 0x000000906f00720c */ /* 0x080fe40003f46270 */
[----:B------:R-:W-:Y:S02]  /*4e80*/  ISETP.GE.AND P1, PT, R109, R144, PT ;  /* 0x000000906d00720c */ /* 0x000fe40003f26270 */
[----:B------:R-:W-:Y:S02]  /*4e90*/  FSEL R168, R69, -INF , !P5 ;  /* 0xff80000045a87808 */ /* 0x000fe40006800000 */
[----:B------:R-:W3:Y:S01]  /*4ea0*/  I2F R28, R62 ;  /* 0x0000003e001c7306 */ /* 0x000ee20000201400 */
[----:B--2---:R-:W-:Y:S01]  /*4eb0*/  FSEL R11, R47, -INF , !P3 ;  /* 0xff8000002f0b7808 */ /* 0x004fe20005800000 */
[----:B----4-:R-:W-:Y:S01]  /*4ec0*/  FFMA.FTZ R14, -R0, R14, R75 ;  /* 0x0000000e000e7223 */ /* 0x010fe2000001014b */
[----:B------:R-:W-:-:S02]  /*4ed0*/  ISETP.GE.AND P3, PT, R103, R144, PT ;  /* 0x000000906700720c */ /* 0x000fc40003f66270 */
[----:B------:R-:W-:Y:S02]  /*4ee0*/  FSEL R171, R18, -INF , !P5 ;  /* 0xff80000012ab7808 */ /* 0x000fe40006800000 */
[----:B------:R-:W-:Y:S01]  /*4ef0*/  FSEL R174, R72, -INF , !P4 ;  /* 0xff80000048ae7808 */ /* 0x000fe20006000000 */
[----:B-1----:R-:W-:Y:S01]  /*4f00*/  FFMA.FTZ R15, -R0, R15, R58 ;  /* 0x0000000f000f7223 */ /* 0x002fe2000001013a */
[----:B------:R-:W-:Y:S02]  /*4f10*/  FSEL R169, R27, -INF , !P4 ;  /* 0xff8000001ba97808 */ /* 0x000fe40006000000 */
[----:B------:R-:W-:Y:S02]  /*4f20*/  FSEL R172, R64, -INF , !P3 ;  /* 0xff80000040ac7808 */ /* 0x000fe40005800000 */
[----:B------:R-:W-:Y:S02]  /*4f30*/  FSEL R143, R14, -INF , !P3 ;  /* 0xff8000000e8f7808 */ /* 0x000fe40005800000 */
[----:B------:R-:W-:Y:S01]  /*4f40*/  FSEL R142, R56, -INF , !P2 ;  /* 0xff800000388e7808 */ /* 0x000fe20005000000 */
[----:B---3--:R-:W-:Y:S01]  /*4f50*/  FFMA.FTZ R28, -R0, R28, R59 ;  /* 0x0000001c001c7223 */ /* 0x008fe2000001013b */
[----:B------:R-:W-:-:S02]  /*4f60*/  FSEL R141, R15, -INF , !P2 ;  /* 0xff8000000f8d7808 */ /* 0x000fc40005000000 */
[----:B------:R-:W-:Y:S02]  /*4f70*/  FSEL R140, R57, -INF , !P1 ;  /* 0xff800000398c7808 */ /* 0x000fe40004800000 */
[----:B------:R-:W-:Y:S01]  /*4f80*/  FSEL R165, R28, -INF , !P1 ;  /* 0xff8000001ca57808 */ /* 0x000fe20004800000 */
[----:B------:R-:W-:Y:S06]  /*4f90*/  BAR.SYNC.DEFER_BLOCKING 0x0 ;  /* 0x0000000000007b1d */ /* 0x000fec0000010000 */
[----:B------:R-:W-:Y:S05]  /*4fa0*/  @!P6 BRA `(.L_x_3602) ;  /* 0x00000b700000e947 */ /* 0x000fea0003800000 */
[----:B------:R-:W-:Y:S05]  /*4fb0*/  @!P0 BRA `(.L_x_3603) ;  /* 0x0000039000008947 */ /* 0x000fea0003800000 */
[----:B------:R-:W1:Y:S01]  /*4fc0*/  I2F.RP R18, R85 ;  /* 0x0000005500127306 */ /* 0x000e620000209400 */
[----:B------:R-:W-:-:S02]  /*4fd0*/  IADD3 R27, R6, -0x80, RZ ;  /* 0xffffff80061b7810 */ /* 0x000fc40007ffe0ff */
[----:B------:R-:W-:Y:S02]  /*4fe0*/  IABS R15, R7 ;  /* 0x00000007000f7213 */ /* 0x000fe40000000000 */
[----:B------:R-:W-:-:S04]  /*4ff0*/  LOP3.LUT R7, R7, c[0x0][0x2d0], RZ, 0x3c, !PT ;  /* 0x0000b40007077a12 */ /* 0x000fc800078e3cff */
[----:B------:R-:W-:Y:S01]  /*5000*/  ISETP.GE.AND P3, PT, R7, RZ, PT ;  /* 0x000000ff0700720c */ /* 0x000fe20003f66270 */
[----:B-1----:R-:W1:Y:S02]  /*5010*/  MUFU.RCP R28, R18 ;  /* 0x00000012001c7308 */ /* 0x002e640000001000 */
[----:B-1----:R-:W-:-:S06]  /*5020*/  IADD3 R28, R28, 0xffffffe, RZ ;  /* 0x0ffffffe1c1c7810 */ /* 0x002fcc0007ffe0ff */
[----:B------:R-:W1:Y:S02]  /*5030*/  F2I.FTZ.U32.TRUNC.NTZ R29, R28 ;  /* 0x0000001c001d7305 */ /* 0x000e64000021f000 */
[--C-:B-1----:R-:W-:Y:S02]  /*5040*/  IMAD.MOV R14, RZ, RZ, -R29.reuse ;  /* 0x000000ffff0e7224 */ /* 0x102fe400078e0a1d */
[----:B------:R-:W-:Y:S02]  /*5050*/  IMAD.MOV.U32 R28, RZ, RZ, RZ ;  /* 0x000000ffff1c7224 */ /* 0x000fe400078e00ff */
[----:B------:R-:W-:Y:S01]  /*5060*/  IMAD R19, R14, R85, RZ ;  /* 0x000000550e137224 */ /* 0x000fe200078e02ff */
[----:B------:R-:W-:Y:S02]  /*5070*/  IABS R14, R27 ;  /* 0x0000001b000e7213 */ /* 0x000fe40000000000 */
[----:B------:R-:W-:Y:S01]  /*5080*/  LOP3.LUT R27, R27, c[0x0][0x2d0], RZ, 0x3c, !PT ;  /* 0x0000b4001b1b7a12 */ /* 0x000fe200078e3cff */
        /* <DEDUP_REMOVED lines=16> */
[----:B------:R-:W-:Y:S02]  /*5190*/  ISETP.NE.AND P2, PT, RZ, c[0x0][0x2d0], PT ;  /* 0x0000b400ff007a0c */ /* 0x000fe40003f45270 */
[----:B------:R-:W-:-:S03]  /*51a0*/  LOP3.LUT R6, RZ, c[0x0][0x2d0], RZ, 0x33, !PT ;  /* 0x0000b400ff067a12 */ /* 0x000fc600078e33ff */
        /* <DEDUP_REMOVED lines=26> */
.L_x_3603:
[----:B------:R-:W-:-:S04]  /*5350*/  LEA R19, -R84, RZ, 0x6 ;  /* 0x000000ff54137211 */ /* 0x000fc800078e31ff */
[----:B------:R-:W-:Y:S02]  /*5360*/  SHF.R.S32.HI R28, RZ, 0x1f, R19 ;  /* 0x0000001fff1c7819 */ /* 0x000fe40000011413 */
.L_x_3604:
        /* <DEDUP_REMOVED lines=119> */
.L_x_3606:
[----:B------:R-:W-:Y:S05]  /*5ae0*/  BSYNC B0 ;  /* 0x0000000000007941 */ /* 0x000fea0003800000 */
.L_x_3605:
[----:B------:R-:W0:Y:S01]  /*5af0*/  LDGDEPBAR ;  /* 0x00000000000079af */ /* 0x000e220000000000 */
[----:B------:R-:W-:-:S04]  /*5b00*/  IADD3 R146, P1, R19, R146, RZ ;  /* 0x0000009213927210 */ /* 0x000fc80007f3e0ff */
[----:B------:R-:W-:Y:S02]  /*5b10*/  IADD3.X R135, R28, R135, RZ, P1, !PT ;  /* 0x000000871c877210 */ /* 0x000fe40000ffe4ff */
.L_x_3602:
        /* <DEDUP_REMOVED lines=31> */
[----:B--2---:R-:W2:Y:S03]  /*5d10*/  SHFL.BFLY PT, R6, R15, 0x2, 0x1f ;  /* 0x0c401f000f067f89 */ /* 0x004ea600000e0000 */
[-C--:B------:R-:W-:Y:S01]  /*5d20*/  LEA R189, R3, R192.reuse, 0x1 ;  /* 0x000000c003bd7211 */ /* 0x080fe200078e08ff */
[----:B------:R-:W3:Y:S01]  /*5d30*/  SHFL.BFLY PT, R7, R14, 0x2, 0x1f ;  /* 0x0c401f000e077f89 */ /* 0x000ee200000e0000 */
[----:B------:R-:W-:-:S03]  /*5d40*/  LEA R190, R5, R192, 0x1 ;  /* 0x000000c005be7211 */ /* 0x000fc600078e08ff */
[----:B------:R-:W-:Y:S01]  /*5d50*/  LDSM.16.MT88.4 R64, [R192+0xe000] ;  /* 0x00e00000c040783b */ /* 0x000fe20000004200 */
[----:B------:R-:W-:-:S03]  /*5d60*/  LEA R188, R3, R190, 0x1 ;  /* 0x000000be03bc7211 */ /* 0x000fc600078e08ff */
[----:B------:R-:W-:Y:S04]  /*5d70*/  LDSM.16.MT88.4 R80, [R189+0xe000] ;  /* 0x00e00000bd50783b */ /* 0x000fe80000004200 */
[----:B------:R-:W-:Y:S04]  /*5d80*/  LDSM.16.MT88.4 R124, [R192+0xc000] ;  /* 0x00c00000c07c783b */ /* 0x000fe80000004200 */
[----:B-1----:R-:W-:Y:S01]  /*5d90*/  LDSM.16.MT88.4 R40, [R190+0xc000] ;  /* 0x00c00000be28783b */ /* 0x002fe20000004200 */
[----:B--2---:R-:W-:-:S03]  /*5da0*/  FMNMX.FTZ R6, R15, R6, !PT ;  /* 0x000000060f067209 */ /* 0x004fc60007810000 */
[----:B------:R-:W-:Y:S01]  /*5db0*/  LDSM.16.MT88.4 R48, [R189+0xc000] ;  /* 0x00c00000bd30783b */ /* 0x000fe20000004200 */
[----:B---3--:R-:W-:-:S03]  /*5dc0*/  FMNMX.FTZ R7, R14, R7, !PT ;  /* 0x000000070e077209 */ /* 0x008fc60007810000 */
        /* <DEDUP_REMOVED lines=28> */
[----:B------:R-:W-:-:S02]  /*5f90*/  FFMA.FTZ R160, R23, c[0x0][0x23c], -R166 ;  /* 0x00008f0017a07a23 */ /* 0x000fc400000108a6 */
[--C-:B------:R-:W-:Y:S01]  /*5fa0*/  FFMA.FTZ R153, R25, c[0x0][0x23c], -R166.reuse ;  /* 0x00008f0019997a23 */ /* 0x100fe200000108a6 */
[----:B------:R-:W1:Y:S01]  /*5fb0*/  MUFU.EX2 R156, R156 ;  /* 0x0000009c009c7308 */ /* 0x000e620000000800 */
[--C-:B------:R-:W-:Y:S01]  /*5fc0*/  FFMA.FTZ R148, R4, c[0x0][0x23c], -R173.reuse ;  /* 0x00008f0004947a23 */ /* 0x100fe200000108ad */
[----:B------:R-:W-:Y:S01]  /*5fd0*/  LDSM.16.MT88.4 R20, [R192+0xc800] ;  /* 0x00c80000c014783b */ /* 0x000fe20000004200 */
[--C-:B------:R-:W-:Y:S02]  /*5fe0*/  FFMA.FTZ R154, R8, c[0x0][0x23c], -R173.reuse ;  /* 0x00008f00089a7a23 */ /* 0x100fe400000108ad */
[----:B------:R-:W-:Y:S01]  /*5ff0*/  FFMA.FTZ R3, R10, c[0x0][0x23c], -R173 ;  /* 0x00008f000a037a23 */ /* 0x000fe200000108ad */
[----:B------:R-:W2:Y:S01]  /*6000*/  LDSM.16.MT88.4 R4, [R188+0x10000] ;  /* 0x01000000bc04783b */ /* 0x000ea20000004200 */
[--C-:B------:R-:W-:Y:S01]  /*6010*/  FFMA.FTZ R152, R17, c[0x0][0x23c], -R166.reuse ;  /* 0x00008f0011987a23 */ /* 0x100fe200000108a6 */
[----:B------:R-:W-:Y:S01]  /*6020*/  MUFU.EX2 R155, R155 ;  /* 0x0000009b009b7308 */ /* 0x000fe20000000800 */
[--C-:B------:R-:W-:Y:S01]  /*6030*/  FFMA.FTZ R151, R9, c[0x0][0x23c], -R166.reuse ;  /* 0x00008f0009977a23 */ /* 0x100fe200000108a6 */
[----:B------:R-:W-:Y:S01]  /*6040*/  LDSM.16.MT88.4 R16, [R189+0xe800] ;  /* 0x00e80000bd10783b */ /* 0x000fe20000004200 */
[----:B------:R-:W-:-:S02]  /*6050*/  FFMA.FTZ R2, R11, c[0x0][0x23c], -R166 ;  /* 0x00008f000b027a23 */ /* 0x000fc400000108a6 */
[--C-:B------:R-:W-:Y:S01]  /*6060*/  FFMA.FTZ R149, R12, c[0x0][0x23c], -R173.reuse ;  /* 0x00008f000c957a23 */ /* 0x100fe200000108ad */
[----:B------:R-:W2:Y:S01]  /*6070*/  LDSM.16.MT88.4 R8, [R192+0xe800] ;  /* 0x00e80000c008783b */ /* 0x000ea20000004200 */
[----:B------:R-:W-:Y:S01]  /*6080*/  FFMA.FTZ R147, R13, c[0x0][0x23c], -R166 ;  /* 0x00008f000d937a23 */ /* 0x000fe200000108a6 */
[----:B------:R-:W3:Y:S01]  /*6090*/  MUFU.EX2 R150, R150 ;  /* 0x0000009600967308 */ /* 0x000ee20000000800 */
[----:B-1----:R-:W-:Y:S01]  /*60a0*/  F2FP.BF16.PACK_AB R112, R156, R157 ;  /* 0x0000009d9c70723e */ /* 0x002fe200000010ff */
[----:B------:R-:W1:Y:S01]  /*60b0*/  LDSM.16.MT88.4 R12, [R188+0xe800] ;  /* 0x00e80000bc0c783b */ /* 0x000e620000004200 */
        /* <DEDUP_REMOVED lines=9> */
[----:B------:R-:W4:Y:S01]  /*6150*/  MUFU.EX2 R159, R159 ;  /* 0x0000009f009f7308 */ /* 0x000f220000000800 */
[----:B---3--:R-:W-:Y:S01]  /*6160*/  F2FP.BF16.PACK_AB R114, R150, R155 ;  /* 0x0000009b9672723e */ /* 0x008fe200000010ff */
[----:B------:R-:W-:Y:S02]  /*6170*/  FFMA.FTZ R171, R171, c[0x0][0x23c], -R166 ;  /* 0x00008f00abab7a23 */ /* 0x000fe400000108a6 */
[--C-:B------:R-:W-:Y:S02]  /*6180*/  FFMA.FTZ R175, R172, c[0x0][0x23c], -R173.reuse ;  /* 0x00008f00acaf7a23 */ /* 0x100fe400000108ad */
[----:B------:R-:W-:-:S02]  /*6190*/  FFMA.FTZ R174, R174, c[0x0][0x23c], -R173 ;  /* 0x00008f00aeae7a23 */ /* 0x000fc400000108ad */
[----:B------:R-:W-:Y:S01]  /*61a0*/  MUFU.EX2 R160, R160 ;  /* 0x000000a000a07308 */ /* 0x000fe20000000800 */
[--C-:B------:R-:W-:Y:S02]  /*61b0*/  FFMA.FTZ R172, R142, c[0x0][0x23c], -R173.reuse ;  /* 0x00008f008eac7a23 */ /* 0x100fe400000108ad */
[--C-:B------:R-:W-:Y:S02]  /*61c0*/  FFMA.FTZ R169, R169, c[0x0][0x23c], -R166.reuse ;  /* 0x00008f00a9a97a23 */ /* 0x100fe400000108a6 */
[--C-:B------:R-:W-:Y:S02]  /*61d0*/  FFMA.FTZ R214, R143, c[0x0][0x23c], -R166.reuse ;  /* 0x00008f008fd67a23 */ /* 0x100fe400000108a6 */
[----:B------:R-:W-:Y:S01]  /*61e0*/  FFMA.FTZ R209, R141, c[0x0][0x23c], -R166 ;  /* 0x00008f008dd17a23 */ /* 0x000fe200000108a6 */
        /* <DEDUP_REMOVED lines=36> */
[C---:B------:R-:W-:Y:S02]  /*6430*/  HMMA.16816.F32.BF16 R100, R112.reuse, R104, RZ ;  /* 0x000000687064723c */ /* 0x040fe400000418ff */
[----:B------:R-:W5:Y:S06]  /*6440*/  MUFU.EX2 R168, R168 ;  /* 0x000000a800a87308 */ /* 0x000f6c0000000800 */
        /* <DEDUP_REMOVED lines=158> */
[----:B------:R-:W1:Y:S01]  /*6e30*/  S2R R2, SR_TID.X ;  /* 0x0000000000027919 */ /* 0x000e620000002100 */
[----:B------:R-:W-:Y:S01]  /*6e40*/  ULDC UR4, c[0x0][0x1a0] ;  /* 0x0000680000047ab9 */ /* 0x000fe20000000800 */
[----:B------:R-:W-:Y:S01]  /*6e50*/  IADD3 R218, R134, -0x2, RZ ;  /* 0xfffffffe86da7810 */ /* 0x000fe20007ffe0ff */
[----:B------:R-:W-:Y:S01]  /*6e60*/  ULEA UR4, -UR4, URZ, 0x6 ;  /* 0x0000003f04047291 */ /* 0x000fe2000f8e313f */
[----:B------:R-:W-:Y:S01]  /*6e70*/  IMAD.MOV.U32 R135, RZ, RZ, R132 ;  /* 0x000000ffff877224 */ /* 0x000fe200078e0084 */
[----:B------:R-:W-:-:S02]  /*6e80*/  ULDC.64 UR6, c[0x0][0x118] ;  /* 0x0000460000067ab9 */ /* 0x000fc40000000a00 */
[----:B------:R-:W-:Y:S02]  /*6e90*/  USHF.R.S32.HI UR5, URZ, 0x1f, UR4 ;  /* 0x0000001f3f057899 */ /* 0x000fe40008011404 */
[----:B------:R-:W-:-:S04]  /*6ea0*/  MOV R214, UR4 ;  /* 0x0000000400d67c02 */ /* 0x000fc80008000f00 */
[----:B------:R-:W-:Y:S01]  /*6eb0*/  IMAD.U32 R209, RZ, RZ, UR5 ;  /* 0x00000005ffd17e24 */ /* 0x000fe2000f8e00ff */
[----:B-1----:R-:W-:-:S05]  /*6ec0*/  LOP3.LUT R2, R2, 0x3, RZ, 0xc0, !PT ;  /* 0x0000000302027812 */ /* 0x002fca00078ec0ff */
[----:B------:R-:W-:Y:S02]  /*6ed0*/  IMAD R215, R2, -0x2, R145 ;  /* 0xfffffffe02d77824 */ /* 0x000fe400078e0291 */
[----:B------:R-:W-:-:S03]  /*6ee0*/  IMAD.MOV.U32 R2, RZ, RZ, R133 ;  /* 0x000000ffff027224 */ /* 0x000fc600078e0085 */
[----:B------:R-:W-:Y:S02]  /*6ef0*/  IADD3 R215, R144, R215, -R207 ;  /* 0x000000d790d77210 */ /* 0x000fe40007ffe8cf */
.L_x_3611:
        /* <DEDUP_REMOVED lines=64> */
.L_x_3608:
        /* <DEDUP_REMOVED lines=42> */
[CC--:B------:R-:W-:Y:S01]  /*75a0*/  @!P4 LEA R236, P2, R3.reuse, R222.reuse, 0x1 ;  /* 0x000000de03ecc211 */ /* 0x0c0fe200078408ff */
        /* <DEDUP_REMOVED lines=16> */
[----:B------:R-:W-:Y:S01]  /*76b0*/  ISETP.GE.AND P1, PT, R218, 0x1, PT ;  /* 0x00000001da00780c */ /* 0x000fe20003f26270 */
[----:B------:R-:W-:Y:S02]  /*76c0*/  IMAD.MOV.U32 R221, RZ, RZ, R133 ;  /* 0x000000ffffdd7224 */ /* 0x000fe400078e0085 */
        /* <DEDUP_REMOVED lines=37> */
[----:B------:R-:W-:Y:S04]  /*7920*/  LDSM.16.M88.4 R156, [R196] ;  /* 0x00000000c49c783b */ /* 0x000fe80000000200 */
        /* <DEDUP_REMOVED lines=219> */
.L_x_3610:
        /* <DEDUP_REMOVED lines=23> */
[C---:B------:R-:W-:Y:S01]  /*8850*/  IMAD.X R132, R204.reuse, 0x1, R132, P6 ;  /* 0x00000001cc847824 */ /* 0x040fe200030e0684 */
        /* <DEDUP_REMOVED lines=65> */
.L_x_3609:
[----:B-1----:R-:W-:Y:S01]  /*8c70*/  IMAD R148, R218, -0x40, R215 ;  /* 0xffffffc0da947824 */ /* 0x002fe200078e02d7 */
[----:B------:R-:W-:Y:S04]  /*8c80*/  LDSM.16.MT88.4 R152, [R190+0xe800] ;  /* 0x00e80000be98783b */ /* 0x000fe80000004200 */
[C---:B------:R-:W-:Y:S02]  /*8c90*/  IADD3 R149, R148.reuse, 0x8, RZ ;  /* 0x0000000894957810 */ /* 0x040fe40007ffe0ff */
[----:B------:R-:W-:Y:S02]  /*8ca0*/  IADD3 R144, R148, -0x1, RZ ;  /* 0xffffffff94907810 */ /* 0x000fe40007ffe0ff */
[----:B------:R-:W-:Y:S01]  /*8cb0*/  ISETP.GE.AND P2, PT, R149, RZ, PT ;  /* 0x000000ff9500720c */ /* 0x000fe20003f46270 */
[----:B------:R-:W-:Y:S01]  /*8cc0*/  LDSM.16.MT88.4 R156, [R189+0xe800] ;  /* 0x00e80000bd9c783b */ /* 0x000fe20000004200 */
[----:B------:R-:W-:Y:S02]  /*8cd0*/  ISETP.GE.AND P1, PT, R144, RZ, PT ;  /* 0x000000ff9000720c */ /* 0x000fe40003f26270 */
[C---:B------:R-:W-:Y:S02]  /*8ce0*/  IADD3 R146, R148.reuse, 0x7, RZ ;  /* 0x0000000794927810 */ /* 0x040fe40007ffe0ff */
[C---:B------:R-:W-:Y:S02]  /*8cf0*/  IADD3 R147, R148.reuse, -0x8, RZ ;  /* 0xfffffff894937810 */ /* 0x040fe40007ffe0ff */
[C---:B------:R-:W-:Y:S02]  /*8d00*/  IADD3 R142, R148.reuse, -0x9, RZ ;  /* 0xfffffff7948e7810 */ /* 0x040fe40007ffe0ff */
[C---:B------:R-:W-:Y:S02]  /*8d10*/  IADD3 R145, R148.reuse, -0x10, RZ ;  /* 0xfffffff094917810 */ /* 0x040fe40007ffe0ff */
[C---:B------:R-:W-:Y:S02]  /*8d20*/  IADD3 R140, R148.reuse, -0x11, RZ ;  /* 0xffffffef948c7810 */ /* 0x040fe40007ffe0ff */
[C---:B------:R-:W-:Y:S02]  /*8d30*/  @!P2 IADD3 R149, -R148.reuse, -0x8, RZ ;  /* 0xfffffff89495a810 */ /* 0x040fe40007ffe1ff */
[----:B------:R-:W-:Y:S02]  /*8d40*/  @!P1 IADD3 R144, -R148, 0x1, RZ ;  /* 0x0000000194909810 */ /* 0x000fe40007ffe1ff */
[----:B------:R-:W-:Y:S02]  /*8d50*/  ISETP.GE.AND P2, PT, R146, RZ, PT ;  /* 0x000000ff9200720c */ /* 0x000fe40003f46270 */
[----:B------:R-:W-:Y:S01]  /*8d60*/  ISETP.GE.AND P1, PT, R147, RZ, PT ;  /* 0x000000ff9300720c */ /* 0x000fe20003f26270 */
[----:B------:R-:W-:Y:S01]  /*8d70*/  I2F R149, R149 ;  /* 0x0000009500957306 */ /* 0x000fe20000201400 */
[C---:B------:R-:W-:Y:S02]  /*8d80*/  IADD3 R141, R148.reuse, -0x18, RZ ;  /* 0xffffffe8948d7810 */ /* 0x040fe40007ffe0ff */
[C---:B------:R-:W-:Y:S02]  /*8d90*/  IADD3 R136, R148.reuse, -0x19, RZ ;  /* 0xffffffe794887810 */ /* 0x040fe40007ffe0ff */
[C---:B------:R-:W-:Y:S02]  /*8da0*/  IADD3 R139, R148.reuse, -0x20, RZ ;  /* 0xffffffe0948b7810 */ /* 0x040fe40007ffe0ff */
[----:B------:R-:W-:Y:S02]  /*8db0*/  IABS R151, R148 ;  /* 0x0000009400977213 */ /* 0x000fe40000000000 */
[C---:B------:R-:W-:Y:S01]  /*8dc0*/  IADD3 R134, R148.reuse, -0x21, RZ ;  /* 0xffffffdf94867810 */ /* 0x040fe20007ffe0ff */
[----:B------:R-:W-:Y:S01]  /*8dd0*/  I2F R144, R144 ;  /* 0x0000009000907306 */ /* 0x000fe20000201400 */
[C---:B------:R-:W-:Y:S02]  /*8de0*/  @!P2 IADD3 R146, -R148.reuse, -0x7, RZ ;  /* 0xfffffff99492a810 */ /* 0x040fe40007ffe1ff */
[----:B------:R-:W-:Y:S02]  /*8df0*/  @!P1 IADD3 R147, -R148, 0x8, RZ ;  /* 0x0000000894939810 */ /* 0x000fe40007ffe1ff */
[----:B------:R-:W-:Y:S02]  /*8e00*/  ISETP.GE.AND P2, PT, R142, RZ, PT ;  /* 0x000000ff8e00720c */ /* 0x000fe40003f46270 */
[----:B------:R-:W-:Y:S02]  /*8e10*/  ISETP.GE.AND P1, PT, R145, RZ, PT ;  /* 0x000000ff9100720c */ /* 0x000fe40003f26270 */
[C---:B------:R-:W-:Y:S01]  /*8e20*/  IADD3 R137, R148.reuse, -0x28, RZ ;  /* 0xffffffd894897810 */ /* 0x040fe20007ffe0ff */
[----:B------:R-:W-:Y:S01]  /*8e30*/  I2F R151, R151 ;  /* 0x0000009700977306 */ /* 0x000fe20000201400 */
[C---:B------:R-:W-:Y:S02]  /*8e40*/  IADD3 R133, R148.reuse, -0x29, RZ ;  /* 0xffffffd794857810 */ /* 0x040fe40007ffe0ff */
[C---:B------:R-:W-:Y:S02]  /*8e50*/  IADD3 R3, R148.reuse, -0x30, RZ ;  /* 0xffffffd094037810 */ /* 0x040fe40007ffe0ff */
[C---:B------:R-:W-:Y:S02]  /*8e60*/  IADD3 R132, R148.reuse, -0x31, RZ ;  /* 0xffffffcf94847810 */ /* 0x040fe40007ffe0ff */
[C---:B------:R-:W-:Y:S02]  /*8e70*/  IADD3 R143, R148.reuse, -0x38, RZ ;  /* 0xffffffc8948f7810 */ /* 0x040fe40007ffe0ff */
[C---:B------:R-:W-:Y:S01]  /*8e80*/  @!P2 IADD3 R142, -R148.reuse, 0x9, RZ ;  /* 0x00000009948ea810 */ /* 0x040fe20007ffe1ff */
[----:B------:R-:W-:Y:S01]  /*8e90*/  I2F R146, R146 ;  /* 0x0000009200927306 */ /* 0x000fe20000201400 */
[----:B------:R-:W-:Y:S02]  /*8ea0*/  @!P1 IADD3 R145, -R148, 0x10, RZ ;  /* 0x0000001094919810 */ /* 0x000fe40007ffe1ff */
[----:B------:R-:W-:Y:S02]  /*8eb0*/  ISETP.GE.AND P2, PT, R140, RZ, PT ;  /* 0x000000ff8c00720c */ /* 0x000fe40003f46270 */
[----:B------:R-:W-:Y:S02]  /*8ec0*/  ISETP.GE.AND P1, PT, R141, RZ, PT ;  /* 0x000000ff8d00720c */ /* 0x000fe40003f26270 */
[----:B------:R-:W-:Y:S02]  /*8ed0*/  IADD3 R138, R148, -0x39, RZ ;  /* 0xffffffc7948a7810 */ /* 0x000fe40007ffe0ff */
[----:B------:R-:W-:Y:S01]  /*8ee0*/  ISETP.GE.AND P5, PT, R133, RZ, PT ;  /* 0x000000ff8500720c */ /* 0x000fe20003fa6270 */
[----:B------:R-:W-:Y:S01]  /*8ef0*/  I2F R147, R147 ;  /* 0x0000009300937306 */ /* 0x000fe20000201400 */
[----:B------:R-:W-:Y:S02]  /*8f00*/  ISETP.GE.AND P4, PT, R3, RZ, PT ;  /* 0x000000ff0300720c */ /* 0x000fe40003f86270 */
[----:B------:R-:W-:Y:S03]  /*8f10*/  ISETP.GE.AND P3, PT, R132, RZ, PT ;  /* 0x000000ff8400720c */ /* 0x000fe60003f66270 */
[C---:B------:R-:W-:Y:S02]  /*8f20*/  @!P2 IADD3 R140, -R148.reuse, 0x11, RZ ;  /* 0x00000011948ca810 */ /* 0x040fe40007ffe1ff */
[----:B------:R-:W-:Y:S02]  /*8f30*/  @!P1 IADD3 R141, -R148, 0x18, RZ ;  /* 0x00000018948d9810 */ /* 0x000fe40007ffe1ff */
[----:B------:R-:W-:Y:S01]  /*8f40*/  ISETP.GE.AND P2, PT, R136, RZ, PT ;  /* 0x000000ff8800720c */ /* 0x000fe20003f46270 */
[----:B------:R-:W-:Y:S01]  /*8f50*/  I2F R142, R142 ;  /* 0x0000008e008e7306 */ /* 0x000fe20000201400 */
[----:B------:R-:W-:Y:S02]  /*8f60*/  ISETP.GE.AND P1, PT, R139, RZ, PT ;  /* 0x000000ff8b00720c */ /* 0x000fe40003f26270 */
[C---:B------:R-:W-:Y:S02]  /*8f70*/  @!P5 IADD3 R133, -R148.reuse, 0x29, RZ ;  /* 0x000000299485d810 */ /* 0x040fe40007ffe1ff */
[C---:B------:R-:W-:Y:S02]  /*8f80*/  @!P4 IADD3 R3, -R148.reuse, 0x30, RZ ;  /* 0x000000309403c810 */ /* 0x040fe40007ffe1ff */
[C---:B------:R-:W-:Y:S03]  /*8f90*/  @!P3 IADD3 R132, -R148.reuse, 0x31, RZ ;  /* 0x000000319484b810 */ /* 0x040fe60007ffe1ff */
[----:B------:R-:W-:Y:S02]  /*8fa0*/  I2F R145, R145 ;  /* 0x0000009100917306 */ /* 0x000fe40000201400 */
[C---:B------:R-:W-:Y:S02]  /*8fb0*/  @!P2 IADD3 R136, -R148.reuse, 0x19, RZ ;  /* 0x000000199488a810 */ /* 0x040fe40007ffe1ff */
[----:B------:R-:W-:Y:S02]  /*8fc0*/  @!P1 IADD3 R139, -R148, 0x20, RZ ;  /* 0x00000020948b9810 */ /* 0x000fe40007ffe1ff */
[----:B------:R-:W-:Y:S02]  /*8fd0*/  ISETP.GE.AND P2, PT, R134, RZ, PT ;  /* 0x000000ff8600720c */ /* 0x000fe40003f46270 */
[----:B------:R-:W-:Y:S02]  /*8fe0*/  ISETP.GE.AND P1, PT, R137, RZ, PT ;  /* 0x000000ff8900720c */ /* 0x000fe40003f26270 */
[----:B------:R-:W-:Y:S09]  /*8ff0*/  I2F R140, R140 ;  /* 0x0000008c008c7306 */ /* 0x000ff20000201400 */
[C---:B------:R-:W-:Y:S01]  /*9000*/  @!P2 IADD3 R134, -R148.reuse, 0x21, RZ ;  /* 0x000000219486a810 */ /* 0x040fe20007ffe1ff */
[----:B------:R-:W-:Y:S01]  /*9010*/  I2F R141, R141 ;  /* 0x0000008d008d7306 */ /* 0x000fe20000201400 */
[----:B------:R-:W-:Y:S02]  /*9020*/  @!P1 IADD3 R137, -R148, 0x28, RZ ;  /* 0x0000002894899810 */ /* 0x000fe40007ffe1ff */
[----:B------:R-:W-:Y:S02]  /*9030*/  ISETP.GE.AND P2, PT, R143, RZ, PT ;  /* 0x000000ff8f00720c */ /* 0x000fe40003f46270 */
[----:B------:R-:W-:Y:S05]  /*9040*/  ISETP.GE.AND P1, PT, R138, RZ, PT ;  /* 0x000000ff8a00720c */ /* 0x000fea0003f26270 */
[----:B------:R-:W-:Y:S06]  /*9050*/  I2F R136, R136 ;  /* 0x0000008800887306 */ /* 0x000fec0000201400 */
[C---:B------:R-:W-:Y:S02]  /*9060*/  @!P2 IADD3 R143, -R148.reuse, 0x38, RZ ;  /* 0x00000038948fa810 */ /* 0x040fe40007ffe1ff */
[----:B------:R-:W-:Y:S02]  /*9070*/  @!P1 IADD3 R138, -R148, 0x39, RZ ;  /* 0x00000039948a9810 */ /* 0x000fe40007ffe1ff */
[----:B------:R-:W-:Y:S10]  /*9080*/  I2F R139, R139 ;  /* 0x0000008b008b7306 */ /* 0x000ff40000201400 */
[----:B------:R-:W-:Y:S10]  /*9090*/  I2F R134, R134 ;  /* 0x0000008600867306 */ /* 0x000ff40000201400 */
[----:B------:R-:W-:Y:S10]  /*90a0*/  I2F R137, R137 ;  /* 0x0000008900897306 */ /* 0x000ff40000201400 */
[----:B------:R-:W-:Y:S10]  /*90b0*/  I2F R133, R133 ;  /* 0x0000008500857306 */ /* 0x000ff40000201400 */
[----:B------:R-:W-:Y:S10]  /*90c0*/  I2F R3, R3 ;  /* 0x0000000300037306 */ /* 0x000ff40000201400 */
[----:B------:R-:W-:Y:S10]  /*90d0*/  I2F R132, R132 ;  /* 0x0000008400847306 */ /* 0x000ff40000201400 */
[----:B------:R-:W-:Y:S10]  /*90e0*/  I2F R143, R143 ;  /* 0x0000008f008f7306 */ /* 0x000ff40000201400 */
[----:B------:R-:W1:Y:S02]  /*90f0*/  I2F R138, R138 ;  /* 0x0000008a008a7306 */ /* 0x000e640000201400 */
[C---:B-1----:R-:W-:Y:S02]  /*9100*/  FFMA.FTZ R33, -R0.reuse, R138, R33 ;  /* 0x0000008a00217223 */ /* 0x042fe40000010121 */
[C---:B------:R-:W-:Y:S02]  /*9110*/  FFMA.FTZ R4, -R0.reuse, R151, R4 ;  /* 0x0000009700047223 */ /* 0x040fe40000010104 */
[C---:B------:R-:W-:Y:S02]  /*9120*/  FFMA.FTZ R6, -R0.reuse, R149, R6 ;  /* 0x0000009500067223 */ /* 0x040fe40000010106 */
[----:B------:R-:W-:Y:S01]  /*9130*/  FFMA.FTZ R5, -R0, R144, R5 ;  /* 0x0000009000057223 */ /* 0x000fe20000010105 */
[----:B------:R-:W-:Y:S01]  /*9140*/  FMNMX.FTZ R148, R4, R2, !PT ;  /* 0x0000000204947209 */ /* 0x000fe20007810000 */
[C---:B------:R-:W-:Y:S02]  /*9150*/  FFMA.FTZ R7, -R0.reuse, R146, R7 ;  /* 0x0000009200077223 */ /* 0x040fe40000010107 */
[C---:B------:R-:W-:Y:S01]  /*9160*/  FFMA.FTZ R8, -R0.reuse, R147, R8 ;  /* 0x0000009300087223 */ /* 0x040fe20000010108 */
[----:B------:R-:W-:Y:S01]  /*9170*/  FMNMX.FTZ R149, R5, R148, !PT ;  /* 0x0000009405957209 */ /* 0x000fe20007810000 */
[----:B------:R-:W-:Y:S01]  /*9180*/  FFMA.FTZ R11, -R0, R144, R11 ;  /* 0x00000090000b7223 */ /* 0x000fe2000001010b */
[----:B------:R-:W-:Y:S01]  /*9190*/  FMNMX.FTZ R144, R6, R135, !PT ;  /* 0x0000008706907209 */ /* 0x000fe20007810000 */
[----:B------:R-:W-:Y:S01]  /*91a0*/  FFMA.FTZ R10, -R0, R151, R10 ;  /* 0x00000097000a7223 */ /* 0x000fe2000001010a */
[----:B------:R-:W-:Y:S01]  /*91b0*/  FMNMX.FTZ R146, R8, R149, !PT ;  /* 0x0000009508927209 */ /* 0x000fe20007810000 */
[C---:B------:R-:W-:Y:S02]  /*91c0*/  FFMA.FTZ R9, -R0.reuse, R142, R9 ;  /* 0x0000008e00097223 */ /* 0x040fe40000010109 */
[C---:B------:R-:W-:Y:S01]  /*91d0*/  FFMA.FTZ R14, -R0.reuse, R147, R14 ;  /* 0x00000093000e7223 */ /* 0x040fe2000001010e */
[----:B------:R-:W-:Y:S01]  /*91e0*/  FMNMX.FTZ R147, R7, R144, !PT ;  /* 0x0000009007937209 */ /* 0x000fe20007810000 */
[C---:B------:R-:W-:Y:S01]  /*91f0*/  FFMA.FTZ R12, -R0.reuse, R145, R12 ;  /* 0x00000091000c7223 */ /* 0x040fe2000001010c */
[----:B------:R-:W-:Y:S01]  /*9200*/  FMNMX.FTZ R149, R9, R146, !PT ;  /* 0x0000009209957209 */ /* 0x000fe20007810000 */
[----:B------:R-:W-:Y:S01]  /*9210*/  FFMA.FTZ R15, -R0, R142, R15 ;  /* 0x0000008e000f7223 */ /* 0x000fe2000001010f */
[----:B------:R-:W-:Y:S01]  /*9220*/  FMNMX.FTZ R142, R10, R147, !PT ;  /* 0x000000930a8e7209 */ /* 0x000fe20007810000 */
[----:B------:R-:W-:Y:S01]  /*9230*/  FFMA.FTZ R13, -R0, R140, R13 ;  /* 0x0000008c000d7223 */ /* 0x000fe2000001010d */
[----:B------:R-:W-:Y:S01]  /*9240*/  FMNMX.FTZ R144, R12, R149, !PT ;  /* 0x000000950c907209 */ /* 0x000fe20007810000 */
        /* <DEDUP_REMOVED lines=38> */
[----:B------:R-:W-:Y:S01]  /*94b0*/  LDSM.16.MT88.4 R140, [R190+0xc000] ;  /* 0x00c00000be8c783b */ /* 0x000fe20000004200 */
[----:B------:R-:W-:Y:S02]  /*94c0*/  FMNMX.FTZ R138, R32, R139, !PT ;  /* 0x0000008b208a7209 */ /* 0x000fe40007810000 */
[----:B------:R-:W-:Y:S02]  /*94d0*/  FMNMX.FTZ R3, R31, R136, !PT ;  /* 0x000000881f037209 */ /* 0x000fe40007810000 */
[----:B------:R-:W-:Y:S02]  /*94e0*/  FMNMX.FTZ R134, R33, R138, !PT ;  /* 0x0000008a21867209 */ /* 0x000fe40007810000 */
[----:B------:R-:W-:Y:S01]  /*94f0*/  FMNMX.FTZ R132, R34, R3, !PT ;  /* 0x0000000322847209 */ /* 0x000fe20007810000 */
[----:B------:R-:W-:Y:S03]  /*9500*/  LDSM.16.MT88.4 R144, [R189+0xc000] ;  /* 0x00c00000bd90783b */ /* 0x000fe60000004200 */
[----:B------:R-:W-:Y:S05]  /*9510*/  FMNMX.FTZ R139, R35, R132, !PT ;  /* 0x00000084238b7209 */ /* 0x000fea0007810000 */
        /* <DEDUP_REMOVED lines=9> */
[C---:B------:R-:W-:Y:S02]  /*95b0*/  FADD.FTZ R2, -R133.reuse, R2 ;  /* 0x0000000285027221 */ /* 0x040fe40000010100 */
[----:B------:R-:W-:Y:S01]  /*95c0*/  FMUL.FTZ R167, R133, c[0x0][0x23c] ;  /* 0x00008f0085a77a20 */ /* 0x000fe20000410000 */
[----:B--2---:R-:W-:Y:S01]  /*95d0*/  FMNMX.FTZ R132, R137, R132, !PT ;  /* 0x0000008489847209 */ /* 0x004fe20007810000 */
[----:B------:R-:W-:Y:S01]  /*95e0*/  FMUL.FTZ R3, R2, c[0x0][0x23c] ;  /* 0x00008f0002037a20 */ /* 0x000fe20000410000 */
[----:B------:R-:W1:Y:S02]  /*95f0*/  LDSM.16.MT88.4 R136, [R192+0xc000] ;  /* 0x00c00000c088783b */ /* 0x000e640000004200 */
[----:B------:R-:W-:Y:S01]  /*9600*/  FSEL R167, R167, RZ, P1 ;  /* 0x000000ffa7a77208 */ /* 0x000fe20000800000 */
[C---:B------:R-:W-:Y:S01]  /*9610*/  FADD.FTZ R2, -R132.reuse, R135 ;  /* 0x0000008784027221 */ /* 0x040fe20000010100 */
[C---:B------:R-:W-:Y:S01]  /*9620*/  FSETP.NEU.FTZ.AND P1, PT, R132.reuse, -INF , PT ;  /* 0xff8000008400780b */ /* 0x040fe20003f3d000 */
[----:B------:R-:W-:Y:S01]  /*9630*/  FMUL.FTZ R166, R132, c[0x0][0x23c] ;  /* 0x00008f0084a67a20 */ /* 0x000fe20000410000 */
[----:B------:R-:W2:Y:S01]  /*9640*/  MUFU.EX2 R3, R3 ;  /* 0x0000000300037308 */ /* 0x000ea20000000800 */
[----:B------:R-:W-:Y:S02]  /*9650*/  FMUL.FTZ R134, R2, c[0x0][0x23c] ;  /* 0x00008f0002867a20 */ /* 0x000fe40000410000 */
[--C-:B------:R-:W-:Y:S01]  /*9660*/  FFMA.FTZ R165, R4, c[0x0][0x23c], -R167.reuse ;  /* 0x00008f0004a57a23 */ /* 0x100fe200000108a7 */
[----:B------:R-:W-:Y:S01]  /*9670*/  FSEL R166, R166, RZ, P1 ;  /* 0x000000ffa6a67208 */ /* 0x000fe20000800000 */
[--C-:B------:R-:W-:Y:S01]  /*9680*/  FFMA.FTZ R164, R5, c[0x0][0x23c], -R167.reuse ;  /* 0x00008f0005a47a23 */ /* 0x100fe200000108a7 */
[----:B------:R-:W-:Y:S01]  /*9690*/  ISETP.GT.AND P1, PT, R218, RZ, PT ;  /* 0x000000ffda00720c */ /* 0x000fe20003f24270 */
[--C-:B------:R-:W-:Y:S02]  /*96a0*/  FFMA.FTZ R163, R8, c[0x0][0x23c], -R167.reuse ;  /* 0x00008f0008a37a23 */ /* 0x100fe400000108a7 */
[--C-:B------:R-:W-:Y:S01]  /*96b0*/  FFMA.FTZ R162, R9, c[0x0][0x23c], -R167.reuse ;  /* 0x00008f0009a27a23 */ /* 0x100fe200000108a7 */
[----:B------:R3:W4:Y:S01]  /*96c0*/  MUFU.EX2 R2, R134 ;  /* 0x0000008600027308 */ /* 0x0007220000000800 */
[--C-:B------:R-:W-:Y:S02]  /*96d0*/  FFMA.FTZ R161, R6, c[0x0][0x23c], -R166.reuse ;  /* 0x00008f0006a17a23 */ /* 0x100fe400000108a6 */
[--C-:B------:R-:W-:Y:S02]  /*96e0*/  FFMA.FTZ R160, R7, c[0x0][0x23c], -R166.reuse ;  /* 0x00008f0007a07a23 */ /* 0x100fe400000108a6 */
[--C-:B------:R-:W-:Y:S02]  /*96f0*/  FFMA.FTZ R135, R10, c[0x0][0x23c], -R166.reuse ;  /* 0x00008f000a877a23 */ /* 0x100fe400000108a6 */
[--C-:B------:R-:W-:Y:S02]  /*9700*/  FFMA.FTZ R223, R28, c[0x0][0x23c], -R167.reuse ;  /* 0x00008f001cdf7a23 */ /* 0x100fe400000108a7 */
[--C-:B------:R-:W-:Y:S01]  /*9710*/  FFMA.FTZ R224, R29, c[0x0][0x23c], -R167.reuse ;  /* 0x00008f001de07a23 */ /* 0x100fe200000108a7 */
[----:B------:R-:W-:Y:S01]  /*9720*/  MUFU.EX2 R165, R165 ;  /* 0x000000a500a57308 */ /* 0x000fe20000000800 */
[--C-:B------:R-:W-:Y:S02]  /*9730*/  FFMA.FTZ R225, R32, c[0x0][0x23c], -R167.reuse ;  /* 0x00008f0020e17a23 */ /* 0x100fe400000108a7 */
[--C-:B------:R-:W-:Y:S02]  /*9740*/  FFMA.FTZ R227, R30, c[0x0][0x23c], -R166.reuse ;  /* 0x00008f001ee37a23 */ /* 0x100fe400000108a6 */
[C---:B--2---:R-:W-:Y:S02]  /*9750*/  FMUL.FTZ R4, R3.reuse, R128 ;  /* 0x0000008003047220 */ /* 0x044fe40000410000 */
[C---:B------:R-:W-:Y:S02]  /*9760*/  FMUL.FTZ R5, R3.reuse, R129 ;  /* 0x0000008103057220 */ /* 0x040fe40000410000 */
[C---:B------:R-:W-:Y:S01]  /*9770*/  FMUL.FTZ R8, R3.reuse, R124 ;  /* 0x0000007c03087220 */ /* 0x040fe20000410000 */
[----:B------:R-:W2:Y:S01]  /*9780*/  MUFU.EX2 R164, R164 ;  /* 0x000000a400a47308 */ /* 0x000ea20000000800 */
[C---:B------:R-:W-:Y:S02]  /*9790*/  FMUL.FTZ R9, R3.reuse, R125 ;  /* 0x0000007d03097220 */ /* 0x040fe40000410000 */
[----:B------:R-:W-:Y:S02]  /*97a0*/  FMUL.FTZ R36, R3, R36 ;  /* 0x0000002403247220 */ /* 0x000fe40000410000 */
[--C-:B---3--:R-:W-:Y:S02]  /*97b0*/  FFMA.FTZ R134, R11, c[0x0][0x23c], -R166.reuse ;  /* 0x00008f000b867a23 */ /* 0x108fe400000108a6 */
[C---:B----4-:R-:W-:Y:S02]  /*97c0*/  FMUL.FTZ R6, R2.reuse, R130 ;  /* 0x0000008202067220 */ /* 0x050fe40000410000 */
[C---:B------:R-:W-:Y:S01]  /*97d0*/  FMUL.FTZ R7, R2.reuse, R131 ;  /* 0x0000008302077220 */ /* 0x040fe20000410000 */
[----:B------:R-:W-:Y:S01]  /*97e0*/  MUFU.EX2 R163, R163 ;  /* 0x000000a300a37308 */ /* 0x000fe20000000800 */
[C---:B------:R-:W-:Y:S02]  /*97f0*/  FMUL.FTZ R10, R2.reuse, R126 ;  /* 0x0000007e020a7220 */ /* 0x040fe40000410000 */
[C---:B------:R-:W-:Y:S02]  /*9800*/  FMUL.FTZ R11, R2.reuse, R127 ;  /* 0x0000007f020b7220 */ /* 0x040fe40000410000 */
[----:B------:R-:W3:Y:S01]  /*9810*/  LDSM.16.MT88.4 R124, [R188+0xc000] ;  /* 0x00c00000bc7c783b */ /* 0x000ee20000004200 */
[C---:B------:R-:W-:Y:S02]  /*9820*/  FMUL.FTZ R37, R3.reuse, R37 ;  /* 0x0000002503257220 */ /* 0x040fe40000410000 */
[C---:B------:R-:W-:Y:S02]  /*9830*/  FMUL.FTZ R38, R2.reuse, R38 ;  /* 0x0000002602267220 */ /* 0x040fe40000410000 */
[----:B------:R-:W4:Y:S01]  /*9840*/  MUFU.EX2 R162, R162 ;  /* 0x000000a200a27308 */ /* 0x000f220000000800 */
[----:B------:R-:W-:Y:S02]  /*9850*/  FMUL.FTZ R39, R2, R39 ;  /* 0x0000002702277220 */ /* 0x000fe40000410000 */
[C---:B------:R-:W-:Y:S01]  /*9860*/  FMUL.FTZ R40, R3.reuse, R40 ;  /* 0x0000002803287220 */ /* 0x040fe20000410000 */
[----:B--2---:R-:W-:Y:S01]  /*9870*/  F2FP.BF16.PACK_AB R128, R164, R165 ;  /* 0x000000a5a480723e */ /* 0x004fe200000010ff */
[----:B------:R-:W-:Y:S02]  /*9880*/  FMUL.FTZ R41, R3, R41 ;  /* 0x0000002903297220 */ /* 0x000fe40000410000 */
[C---:B------:R-:W-:Y:S02]  /*9890*/  FMUL.FTZ R42, R2.reuse, R42 ;  /* 0x0000002a022a7220 */ /* 0x040fe40000410000 */
[----:B------:R-:W-:Y:S01]  /*98a0*/  FMUL.FTZ R43, R2, R43 ;  /* 0x0000002b022b7220 */ /* 0x000fe20000410000 */
[----:B------:R-:W-:Y:S01]  /*98b0*/  MUFU.EX2 R161, R161 ;  /* 0x000000a100a17308 */ /* 0x000fe20000000800 */
[--C-:B------:R-:W-:Y:S02]  /*98c0*/  FFMA.FTZ R228, R31, c[0x0][0x23c], -R166.reuse ;  /* 0x00008f001fe47a23 */ /* 0x100fe400000108a6 */
[----:B------:R-:W-:Y:S01]  /*98d0*/  LDSM.16.MT88.4 R28, [R190+0xd800] ;  /* 0x00d80000be1c783b */ /* 0x000fe20000004200 */
[--C-:B------:R-:W-:Y:S02]  /*98e0*/  FFMA.FTZ R229, R34, c[0x0][0x23c], -R166.reuse ;  /* 0x00008f0022e57a23 */ /* 0x100fe400000108a6 */
[C---:B------:R-:W-:Y:S02]  /*98f0*/  FMUL.FTZ R44, R3.reuse, R44 ;  /* 0x0000002c032c7220 */ /* 0x040fe40000410000 */
[C---:B------:R-:W-:Y:S02]  /*9900*/  FMUL.FTZ R45, R3.reuse, R45 ;  /* 0x0000002d032d7220 */ /* 0x040fe40000410000 */
[----:B------:R-:W2:Y:S01]  /*9910*/  MUFU.EX2 R160, R160 ;  /* 0x000000a000a07308 */ /* 0x000ea20000000800 */
[C---:B------:R-:W-:Y:S02]  /*9920*/  FMUL.FTZ R46, R2.reuse, R46 ;  /* 0x0000002e022e7220 */ /* 0x040fe40000410000 */
[----:B------:R-:W-:Y:S01]  /*9930*/  FMUL.FTZ R47, R2, R47 ;  /* 0x0000002f022f7220 */ /* 0x000fe20000410000 */
[----:B----4-:R-:W-:Y:S01]  /*9940*/  F2FP.BF16.PACK_AB R130, R162, R163 ;  /* 0x000000a3a282723e */ /* 0x010fe200000010ff */
[C---:B------:R-:W-:Y:S02]  /*9950*/  FMUL.FTZ R48, R3.reuse, R48 ;  /* 0x0000003003307220 */ /* 0x040fe40000410000 */
[C---:B------:R-:W-:Y:S02]  /*9960*/  FMUL.FTZ R49, R3.reuse, R49 ;  /* 0x0000003103317220 */ /* 0x040fe40000410000 */
[C---:B------:R-:W-:Y:S01]  /*9970*/  FMUL.FTZ R50, R2.reuse, R50 ;  /* 0x0000003202327220 */ /* 0x040fe20000410000 */
[----:B------:R-:W-:Y:S01]  /*9980*/  MUFU.EX2 R135, R135 ;  /* 0x0000008700877308 */ /* 0x000fe20000000800 */
[C---:B------:R-:W-:Y:S02]  /*9990*/  FMUL.FTZ R51, R2.reuse, R51 ;  /* 0x0000003302337220 */ /* 0x040fe40000410000 */
[C---:B------:R-:W-:Y:S02]  /*99a0*/  FMUL.FTZ R52, R3.reuse, R52 ;  /* 0x0000003403347220 */ /* 0x040fe40000410000 */
[C---:B------:R-:W-:Y:S02]  /*99b0*/  FMUL.FTZ R53, R3.reuse, R53 ;  /* 0x0000003503357220 */ /* 0x040fe40000410000 */
[C---:B------:R-:W-:Y:S02]  /*99c0*/  FMUL.FTZ R54, R2.reuse, R54 ;  /* 0x0000003602367220 */ /* 0x040fe40000410000 */
[----:B------:R-:W-:Y:S01]  /*99d0*/  FMUL.FTZ R55, R2, R55 ;  /* 0x0000003702377220 */ /* 0x000fe20000410000 */
[----:B------:R-:W4:Y:S01]  /*99e0*/  MUFU.EX2 R134, R134 ;  /* 0x0000008600867308 */ /* 0x000f220000000800 */
[C---:B------:R-:W-:Y:S02]  /*99f0*/  FMUL.FTZ R56, R3.reuse, R56 ;  /* 0x0000003803387220 */ /* 0x040fe40000410000 */
[C---:B------:R-:W-:Y:S01]  /*9a00*/  FMUL.FTZ R57, R3.reuse, R57 ;  /* 0x0000003903397220 */ /* 0x040fe20000410000 */
[----:B--2---:R-:W-:Y:S01]  /*9a10*/  F2FP.BF16.PACK_AB R129, R160, R161 ;  /* 0x000000a1a081723e */ /* 0x004fe200000010ff */
        /* <DEDUP_REMOVED lines=12> */
[----:B----4-:R-:W-:Y:S01]  /*9ae0*/  F2FP.BF16.PACK_AB R131, R134, R135 ;  /* 0x000000878683723e */ /* 0x010fe200000010ff */
[C---:B------:R-:W-:Y:S02]  /*9af0*/  FMUL.FTZ R68, R3.reuse, R68 ;  /* 0x0000004403447220 */ /* 0x040fe40000410000 */
[C---:B------:R-:W-:Y:S02]  /*9b00*/  FMUL.FTZ R69, R3.reuse, R69 ;  /* 0x0000004503457220 */ /* 0x040fe40000410000 */
[C---:B------:R-:W-:Y:S01]  /*9b10*/  FMUL.FTZ R70, R2.reuse, R70 ;  /* 0x0000004602467220 */ /* 0x040fe20000410000 */
[----:B------:R-:W-:Y:S01]  /*9b20*/  MUFU.EX2 R225, R225 ;  /* 0x000000e100e17308 */ /* 0x000fe20000000800 */
[C---:B-1----:R-:W-:Y:S05]  /*9b30*/  HMMA.16816.F32.BF16 R4, R128.reuse, R136, R4 ;  /* 0x000000888004723c */ /* 0x042fea0000041804 */
[C---:B------:R-:W-:Y:S02]  /*9b40*/  FMUL.FTZ R71, R2.reuse, R71 ;  /* 0x0000004702477220 */ /* 0x040fe40000410000 */
[C---:B------:R-:W-:Y:S01]  /*9b50*/  FMUL.FTZ R72, R3.reuse, R72 ;  /* 0x0000004803487220 */ /* 0x040fe20000410000 */
[C---:B------:R-:W-:Y:S01]  /*9b60*/  HMMA.16816.F32.BF16 R8, R128.reuse, R138, R8 ;  /* 0x0000008a8008723c */ /* 0x040fe20000041808 */
[----:B------:R-:W1:Y:S01]  /*9b70*/  LDSM.16.MT88.4 R136, [R192+0xe000] ;  /* 0x00e00000c088783b */ /* 0x000e620000004200 */
[----:B------:R-:W-:Y:S02]  /*9b80*/  MUFU.EX2 R227, R227 ;  /* 0x000000e300e37308 */ /* 0x000fe40000000800 */
[C---:B------:R-:W-:Y:S02]  /*9b90*/  FMUL.FTZ R73, R3.reuse, R73 ;  /* 0x0000004903497220 */ /* 0x040fe40000410000 */
[C---:B------:R-:W-:Y:S02]  /*9ba0*/  FMUL.FTZ R74, R2.reuse, R74 ;  /* 0x0000004a024a7220 */ /* 0x040fe40000410000 */
[C---:B------:R-:W-:Y:S04]  /*9bb0*/  HMMA.16816.F32.BF16 R36, R128.reuse, R140, R36 ;  /* 0x0000008c8024723c */ /* 0x040fe80000041824 */
[C---:B------:R-:W-:Y:S01]  /*9bc0*/  FMUL.FTZ R75, R2.reuse, R75 ;  /* 0x0000004b024b7220 */ /* 0x040fe20000410000 */
[----:B------:R-:W-:Y:S01]  /*9bd0*/  MUFU.EX2 R228, R228 ;  /* 0x000000e400e47308 */ /* 0x000fe20000000800 */
[C---:B------:R-:W-:Y:S02]  /*9be0*/  FMUL.FTZ R76, R3.reuse, R76 ;  /* 0x0000004c034c7220 */ /* 0x040fe40000410000 */
[C---:B------:R-:W-:Y:S01]  /*9bf0*/  HMMA.16816.F32.BF16 R40, R128.reuse, R142, R40 ;  /* 0x0000008e8028723c */ /* 0x040fe20000041828 */
[----:B------:R-:W2:Y:S03]  /*9c00*/  LDSM.16.MT88.4 R140, [R190+0xe000] ;  /* 0x00e00000be8c783b */ /* 0x000ea60000004200 */
[C---:B------:R-:W-:Y:S02]  /*9c10*/  FMUL.FTZ R77, R3.reuse, R77 ;  /* 0x0000004d034d7220 */ /* 0x040fe40000410000 */
[C---:B------:R-:W-:Y:S01]  /*9c20*/  FMUL.FTZ R78, R2.reuse, R78 ;  /* 0x0000004e024e7220 */ /* 0x040fe20000410000 */
[----:B------:R-:W-:Y:S01]  /*9c30*/  MUFU.EX2 R229, R229 ;  /* 0x000000e500e57308 */ /* 0x000fe20000000800 */
[C---:B------:R-:W-:Y:S04]  /*9c40*/  HMMA.16816.F32.BF16 R44, R128.reuse, R144, R44 ;  /* 0x00000090802c723c */ /* 0x040fe8000004182c */
[C---:B------:R-:W-:Y:S02]  /*9c50*/  FMUL.FTZ R79, R2.reuse, R79 ;  /* 0x0000004f024f7220 */ /* 0x040fe40000410000 */
[C---:B------:R-:W-:Y:S02]  /*9c60*/  FMUL.FTZ R80, R3.reuse, R80 ;  /* 0x0000005003507220 */ /* 0x040fe40000410000 */
[C---:B------:R-:W-:Y:S01]  /*9c70*/  HMMA.16816.F32.BF16 R48, R128.reuse, R146, R48 ;  /* 0x000000928030723c */ /* 0x040fe20000041830 */
[----:B------:R-:W-:Y:S03]  /*9c80*/  LDSM.16.MT88.4 R144, [R188+0xc800] ;  /* 0x00c80000bc90783b */ /* 0x000fe60000004200 */
[C---:B------:R-:W-:Y:S02]  /*9c90*/  FMUL.FTZ R81, R3.reuse, R81 ;  /* 0x0000005103517220 */ /* 0x040fe40000410000 */
[C---:B------:R-:W-:Y:S02]  /*9ca0*/  FMUL.FTZ R82, R2.reuse, R82 ;  /* 0x0000005202527220 */ /* 0x040fe40000410000 */
[C---:B---3--:R-:W-:Y:S04]  /*9cb0*/  HMMA.16816.F32.BF16 R52, R128.reuse, R124, R52 ;  /* 0x0000007c8034723c */ /* 0x048fe80000041834 */
[C---:B------:R-:W-:Y:S02]  /*9cc0*/  FMUL.FTZ R83, R2.reuse, R83 ;  /* 0x0000005302537220 */ /* 0x040fe40000410000 */
[C---:B------:R-:W-:Y:S02]  /*9cd0*/  FMUL.FTZ R84, R3.reuse, R84 ;  /* 0x0000005403547220 */ /* 0x040fe40000410000 */
[C---:B------:R-:W-:Y:S01]  /*9ce0*/  HMMA.16816.F32.BF16 R56, R128.reuse, R126, R56 ;  /* 0x0000007e8038723c */ /* 0x040fe20000041838 */
[----:B------:R-:W3:Y:S03]  /*9cf0*/  LDSM.16.MT88.4 R124, [R189+0xe000] ;  /* 0x00e00000bd7c783b */ /* 0x000ee60000004200 */
[C---:B------:R-:W-:Y:S02]  /*9d00*/  FMUL.FTZ R85, R3.reuse, R85 ;  /* 0x0000005503557220 */ /* 0x040fe40000410000 */
[C---:B------:R-:W-:Y:S02]  /*9d10*/  FMUL.FTZ R86, R2.reuse, R86 ;  /* 0x0000005602567220 */ /* 0x040fe40000410000 */
[C---:B-1----:R-:W-:Y:S04]  /*9d20*/  HMMA.16816.F32.BF16 R60, R128.reuse, R136, R60 ;  /* 0x00000088803c723c */ /* 0x042fe8000004183c */
[C---:B------:R-:W-:Y:S02]  /*9d30*/  FMUL.FTZ R87, R2.reuse, R87 ;  /* 0x0000005702577220 */ /* 0x040fe40000410000 */
[C---:B------:R-:W-:Y:S02]  /*9d40*/  FMUL.FTZ R88, R3.reuse, R88 ;  /* 0x0000005803587220 */ /* 0x040fe40000410000 */
[C---:B------:R-:W-:Y:S01]  /*9d50*/  HMMA.16816.F32.BF16 R64, R128.reuse, R138, R64 ;  /* 0x0000008a8040723c */ /* 0x040fe20000041840 */
[----:B------:R-:W1:Y:S03]  /*9d60*/  LDSM.16.MT88.4 R136, [R188+0xe000] ;  /* 0x00e00000bc88783b */ /* 0x000e660000004200 */
[C---:B------:R-:W-:Y:S02]  /*9d70*/  FMUL.FTZ R89, R3.reuse, R89 ;  /* 0x0000005903597220 */ /* 0x040fe40000410000 */
[C---:B------:R-:W-:Y:S02]  /*9d80*/  FMUL.FTZ R90, R2.reuse, R90 ;  /* 0x0000005a025a7220 */ /* 0x040fe40000410000 */
[C---:B--2---:R-:W-:Y:S04]  /*9d90*/  HMMA.16816.F32.BF16 R68, R128.reuse, R140, R68 ;  /* 0x0000008c8044723c */ /* 0x044fe80000041844 */
[C---:B------:R-:W-:Y:S02]  /*9da0*/  FMUL.FTZ R91, R2.reuse, R91 ;  /* 0x0000005b025b7220 */ /* 0x040fe40000410000 */
[C---:B------:R-:W-:Y:S02]  /*9db0*/  FMUL.FTZ R92, R3.reuse, R92 ;  /* 0x0000005c035c7220 */ /* 0x040fe40000410000 */
[C---:B------:R-:W-:Y:S01]  /*9dc0*/  HMMA.16816.F32.BF16 R72, R128.reuse, R142, R72 ;  /* 0x0000008e8048723c */ /* 0x040fe20000041848 */
[----:B------:R-:W2:Y:S03]  /*9dd0*/  LDSM.16.MT88.4 R140, [R192+0x10000] ;  /* 0x01000000c08c783b */ /* 0x000ea60000004200 */
[C---:B------:R-:W-:Y:S02]  /*9de0*/  FMUL.FTZ R93, R3.reuse, R93 ;  /* 0x0000005d035d7220 */ /* 0x040fe40000410000 */
[C---:B------:R-:W-:Y:S02]  /*9df0*/  FMUL.FTZ R94, R2.reuse, R94 ;  /* 0x0000005e025e7220 */ /* 0x040fe40000410000 */
[C---:B------:R-:W-:Y:S01]  /*9e00*/  FMUL.FTZ R95, R2.reuse, R95 ;  /* 0x0000005f025f7220 */ /* 0x040fe20000410000 */
[C---:B---3--:R-:W-:Y:S03]  /*9e10*/  HMMA.16816.F32.BF16 R76, R128.reuse, R124, R76 ;  /* 0x0000007c804c723c */ /* 0x048fe6000004184c */
[C---:B------:R-:W-:Y:S02]  /*9e20*/  FMUL.FTZ R96, R3.reuse, R96 ;  /* 0x0000006003607220 */ /* 0x040fe40000410000 */
[C---:B------:R-:W-:Y:S02]  /*9e30*/  FMUL.FTZ R97, R3.reuse, R97 ;  /* 0x0000006103617220 */ /* 0x040fe40000410000 */
[C---:B------:R-:W-:Y:S01]  /*9e40*/  FMUL.FTZ R98, R2.reuse, R98 ;  /* 0x0000006202627220 */ /* 0x040fe20000410000 */
        /* <DEDUP_REMOVED lines=16> */
[----:B------:R-:W-:Y:S02]  /*9f50*/  FMUL.FTZ R107, R2, R107 ;  /* 0x0000006b026b7220 */ /* 0x000fe40000410000 */
[--C-:B------:R-:W-:Y:S02]  /*9f60*/  FFMA.FTZ R168, R12, c[0x0][0x23c], -R167.reuse ;  /* 0x00008f000ca87a23 */ /* 0x100fe400000108a7 */
[----:B------:R-:W-:Y:S01]  /*9f70*/  FMUL.FTZ R12, R3, R120 ;  /* 0x00000078030c7220 */ /* 0x000fe20000410000 */
[C---:B---3--:R-:W-:Y:S03]  /*9f80*/  HMMA.16816.F32.BF16 R100, R128.reuse, R124, R100 ;  /* 0x0000007c8064723c */ /* 0x048fe60000041864 */
[--C-:B------:R-:W-:Y:S01]  /*9f90*/  FFMA.FTZ R169, R13, c[0x0][0x23c], -R167.reuse ;  /* 0x00008f000da97a23 */ /* 0x100fe200000108a7 */
[----:B------:R-:W-:Y:S01]  /*9fa0*/  MUFU.EX2 R168, R168 ;  /* 0x000000a800a87308 */ /* 0x000fe20000000800 */
[----:B------:R-:W-:Y:S02]  /*9fb0*/  FMUL.FTZ R13, R3, R121 ;  /* 0x00000079030d7220 */ /* 0x000fe40000410000 */
[--C-:B------:R-:W-:Y:S01]  /*9fc0*/  FFMA.FTZ R172, R14, c[0x0][0x23c], -R166.reuse ;  /* 0x00008f000eac7a23 */ /* 0x100fe200000108a6 */
[C---:B------:R-:W-:Y:S01]  /*9fd0*/  HMMA.16816.F32.BF16 R104, R128.reuse, R126, R104 ;  /* 0x0000007e8068723c */ /* 0x040fe20000041868 */
[----:B------:R-:W-:Y:S03]  /*9fe0*/  LDSM.16.MT88.4 R124, [R190+0xc800] ;  /* 0x00c80000be7c783b */ /* 0x000fe60000004200 */
[C---:B------:R-:W-:Y:S02]  /*9ff0*/  FMUL.FTZ R14, R2.reuse, R122 ;  /* 0x0000007a020e7220 */ /* 0x040fe40000410000 */
[--C-:B------:R-:W-:Y:S01]  /*a000*/  FFMA.FTZ R173, R15, c[0x0][0x23c], -R166.reuse ;  /* 0x00008f000fad7a23 */ /* 0x100fe200000108a6 */
[----:B------:R-:W3:Y:S01]  /*a010*/  MUFU.EX2 R169, R169 ;  /* 0x000000a900a97308 */ /* 0x000ee20000000800 */
[C---:B------:R-:W-:Y:S02]  /*a020*/  FMUL.FTZ R15, R2.reuse, R123 ;  /* 0x0000007b020f7220 */ /* 0x040fe40000410000 */
[----:B------:R-:W4:Y:S02]  /*a030*/  LDSM.16.MT88.4 R120, [R192+0xc800] ;  /* 0x00c80000c078783b */ /* 0x000f240000004200 */
[C---:B------:R-:W-:Y:S02]  /*a040*/  FMUL.FTZ R108, R3.reuse, R108 ;  /* 0x0000006c036c7220 */ /* 0x040fe40000410000 */
[----:B------:R-:W-:Y:S02]  /*a050*/  FMUL.FTZ R109, R3, R109 ;  /* 0x0000006d036d7220 */ /* 0x000fe40000410000 */
[C---:B------:R-:W-:Y:S01]  /*a060*/  FMUL.FTZ R110, R2.reuse, R110 ;  /* 0x0000006e026e7220 */ /* 0x040fe20000410000 */
[----:B------:R-:W-:Y:S01]  /*a070*/  MUFU.EX2 R172, R172 ;  /* 0x000000ac00ac7308 */ /* 0x000fe20000000800 */
[----:B------:R-:W-:Y:S02]  /*a080*/  FMUL.FTZ R111, R2, R111 ;  /* 0x0000006f026f7220 */ /* 0x000fe40000410000 */
[--C-:B------:R-:W-:Y:S02]  /*a090*/  FFMA.FTZ R170, R16, c[0x0][0x23c], -R167.reuse ;  /* 0x00008f0010aa7a23 */ /* 0x100fe400000108a7 */
[----:B------:R-:W-:Y:S02]  /*a0a0*/  FFMA.FTZ R171, R17, c[0x0][0x23c], -R167 ;  /* 0x00008f0011ab7a23 */ /* 0x000fe400000108a7 */
[--C-:B------:R-:W-:Y:S01]  /*a0b0*/  FFMA.FTZ R174, R18, c[0x0][0x23c], -R166.reuse ;  /* 0x00008f0012ae7a23 */ /* 0x100fe200000108a6 */
[C---:B-1----:R-:W-:Y:S02]  /*a0c0*/  HMMA.16816.F32.BF16 R108, R128.reuse, R136, R108 ;  /* 0x00000088806c723c */ /* 0x042fe4000004186c */
[----:B------:R-:W-:Y:S01]  /*a0d0*/  MUFU.EX2 R170, R170 ;  /* 0x000000aa00aa7308 */ /* 0x000fe20000000800 */
[----:B------:R-:W-:Y:S02]  /*a0e0*/  FFMA.FTZ R175, R19, c[0x0][0x23c], -R166 ;  /* 0x00008f0013af7a23 */ /* 0x000fe400000108a6 */
[----:B------:R-:W-:Y:S01]  /*a0f0*/  FMUL.FTZ R16, R3, R116 ;  /* 0x0000007403107220 */ /* 0x000fe20000410000 */
[----:B---3--:R-:W-:Y:S01]  /*a100*/  F2FP.BF16.PACK_AB R116, R169, R168 ;  /* 0x000000a8a974723e */ /* 0x008fe200000010ff */
[C---:B------:R-:W-:Y:S01]  /*a110*/  FMUL.FTZ R17, R3.reuse, R117 ;  /* 0x0000007503117220 */ /* 0x040fe20000410000 */
[C---:B------:R-:W-:Y:S01]  /*a120*/  HMMA.16816.F32.BF16 R12, R128.reuse, R138, R12 ;  /* 0x0000008a800c723c */ /* 0x040fe2000004180c */
[----:B------:R-:W1:Y:S03]  /*a130*/  LDSM.16.MT88.4 R136, [R189+0xc800] ;  /* 0x00c80000bd88783b */ /* 0x000e660000004200 */
[----:B------:R-:W3:Y:S01]  /*a140*/  MUFU.EX2 R171, R171 ;  /* 0x000000ab00ab7308 */ /* 0x000ee20000000800 */
[C---:B------:R-:W-:Y:S02]  /*a150*/  FMUL.FTZ R18, R2.reuse, R118 ;  /* 0x0000007602127220 */ /* 0x040fe40000410000 */
[C---:B------:R-:W-:Y:S02]  /*a160*/  FMUL.FTZ R19, R2.reuse, R119 ;  /* 0x0000007702137220 */ /* 0x040fe40000410000 */
[C---:B------:R-:W-:Y:S03]  /*a170*/  FMUL.FTZ R112, R3.reuse, R112 ;  /* 0x0000007003707220 */ /* 0x040fe60000410000 */
[C---:B------:R-:W-:Y:S02]  /*a180*/  FMUL.FTZ R113, R3.reuse, R113 ;  /* 0x0000007103717220 */ /* 0x040fe40000410000 */
[C---:B--2---:R-:W-:Y:S01]  /*a190*/  HMMA.16816.F32.BF16 R16, R128.reuse, R140, R16 ;  /* 0x0000008c8010723c */ /* 0x044fe20000041810 */
[----:B------:R-:W2:Y:S02]  /*a1a0*/  MUFU.EX2 R173, R173 ;  /* 0x000000ad00ad7308 */ /* 0x000ea40000000800 */
[C---:B------:R-:W-:Y:S02]  /*a1b0*/  FMUL.FTZ R114, R2.reuse, R114 ;  /* 0x0000007202727220 */ /* 0x040fe40000410000 */
[C---:B------:R-:W-:Y:S02]  /*a1c0*/  FMUL.FTZ R115, R2.reuse, R115 ;  /* 0x0000007302737220 */ /* 0x040fe40000410000 */
[----:B------:R-:W-:Y:S02]  /*a1d0*/  FFMA.FTZ R165, R3, R220, R165 ;  /* 0x000000dc03a57223 */ /* 0x000fe400000100a5 */
[----:B------:R-:W-:Y:S02]  /*a1e0*/  FFMA.FTZ R161, R2, R219, R161 ;  /* 0x000000db02a17223 */ /* 0x000fe400000100a1 */
[----:B------:R-:W-:Y:S01]  /*a1f0*/  MUFU.EX2 R174, R174 ;  /* 0x000000ae00ae7308 */ /* 0x000fe20000000800 */
[----:B------:R-:W-:Y:S01]  /*a200*/  HMMA.16816.F32.BF16 R112, R128, R142, R112 ;  /* 0x0000008e8070723c */ /* 0x000fe20000041870 */
[----:B------:R-:W-:Y:S02]  /*a210*/  LDSM.16.MT88.4 R128, [R190+0x10800] ;  /* 0x01080000be80783b */ /* 0x000fe40000004200 */
[----:B---3--:R-:W-:Y:S01]  /*a220*/  F2FP.BF16.PACK_AB R118, R171, R170 ;  /* 0x000000aaab76723e */ /* 0x008fe200000010ff */
[----:B------:R-:W-:Y:S02]  /*a230*/  FADD.FTZ R164, R164, R165 ;  /* 0x000000a5a4a47221 */ /* 0x000fe40000010000 */
[----:B------:R-:W-:Y:S02]  /*a240*/  FADD.FTZ R160, R160, R161 ;  /* 0x000000a1a0a07221 */ /* 0x000fe40000010000 */
[----:B------:R-:W-:Y:S01]  /*a250*/  FADD.FTZ R163, R163, R164 ;  /* 0x000000a4a3a37221 */ /* 0x000fe20000010000 */
[----:B------:R-:W3:Y:S01]  /*a260*/  MUFU.EX2 R175, R175 ;  /* 0x000000af00af7308 */ /* 0x000ee20000000800 */
[----:B------:R-:W-:Y:S02]  /*a270*/  LDSM.16.MT88.4 R140, [R190+0xd000] ;  /* 0x00d00000be8c783b */ /* 0x000fe40000004200 */
[----:B------:R-:W-:Y:S01]  /*a280*/  FADD.FTZ R3, R135, R160 ;  /* 0x000000a087037221 */ /* 0x000fe20000010000 */
[----:B--2---:R-:W-:Y:S01]  /*a290*/  F2FP.BF16.PACK_AB R117, R173, R172 ;  /* 0x000000acad75723e */ /* 0x004fe200000010ff */
[----:B------:R-:W-:Y:S01]  /*a2a0*/  FADD.FTZ R163, R162, R163 ;  /* 0x000000a3a2a37221 */ /* 0x000fe20000010000 */
[----:B------:R-:W-:Y:S01]  /*a2b0*/  MOV R135, R132 ;  /* 0x0000008400877202 */ /* 0x000fe20000000f00 */
[----:B------:R-:W-:Y:S02]  /*a2c0*/  FADD.FTZ R3, R134, R3 ;  /* 0x0000000386037221 */ /* 0x000fe40000010000 */
[----:B------:R-:W-:Y:S02]  /*a2d0*/  FADD.FTZ R168, R168, R163 ;  /* 0x000000a3a8a87221 */ /* 0x000fe40000010000 */
[----:B------:R-:W-:Y:S02]  /*a2e0*/  FADD.FTZ R172, R172, R3 ;  /* 0x00000003acac7221 */ /* 0x000fe40000010000 */
[----:B------:R-:W-:Y:S02]  /*a2f0*/  FADD.FTZ R169, R169, R168 ;  /* 0x000000a8a9a97221 */ /* 0x000fe40000010000 */
[----:B------:R-:W-:Y:S02]  /*a300*/  FADD.FTZ R173, R173, R172 ;  /* 0x000000acadad7221 */ /* 0x000fe40000010000 */
[----:B------:R-:W-:Y:S04]  /*a310*/  FADD.FTZ R170, R170, R169 ;  /* 0x000000a9aaaa7221 */ /* 0x000fe80000010000 */
[----:B------:R-:W-:Y:S01]  /*a320*/  FADD.FTZ R171, R171, R170 ;  /* 0x000000aaabab7221 */ /* 0x000fe20000010000 */
[C---:B---3--:R-:W-:Y:S01]  /*a330*/  F2FP.BF16.PACK_AB R119, R175.reuse, R174 ;  /* 0x000000aeaf77723e */ /* 0x048fe200000010ff */
[----:B------:R-:W-:Y:S04]  /*a340*/  FADD.FTZ R174, R174, R173 ;  /* 0x000000adaeae7221 */ /* 0x000fe80000010000 */
[----:B------:R-:W-:Y:S02]  /*a350*/  FADD.FTZ R175, R175, R174 ;  /* 0x000000aeafaf7221 */ /* 0x000fe40000010000 */
[C---:B----4-:R-:W-:Y:S08]  /*a360*/  HMMA.16816.F32.BF16 R4, R116.reuse, R120, R4 ;  /* 0x000000787404723c */ /* 0x050ff00000041804 */
        /* <DEDUP_REMOVED lines=22> */
[----:B------:R-:W-:Y:S01]  /*a4d0*/  FFMA.FTZ R167, R33, c[0x0][0x23c], -R167 ;  /* 0x00008f0021a77a23 */ /* 0x000fe200000108a7 */
[----:B------:R-:W4:Y:S01]  /*a4e0*/  MUFU.EX2 R153, R153 ;  /* 0x0000009900997308 */ /* 0x000f220000000800 */
[C---:B------:R-:W-:Y:S04]  /*a4f0*/  HMMA.16816.F32.BF16 R80, R116.reuse, R158, R80 ;  /* 0x0000009e7450723c */ /* 0x040fe80000041850 */
[--C-:B------:R-:W-:Y:S02]  /*a500*/  FFMA.FTZ R156, R22, c[0x0][0x23c], -R166.reuse ;  /* 0x00008f00169c7a23 */ /* 0x100fe400000108a6 */
[--C-:B------:R-:W-:Y:S02]  /*a510*/  FFMA.FTZ R157, R23, c[0x0][0x23c], -R166.reuse ;  /* 0x00008f00179d7a23 */ /* 0x100fe400000108a6 */
[C---:B--2---:R-:W-:Y:S01]  /*a520*/  HMMA.16816.F32.BF16 R84, R116.reuse, R120, R84 ;  /* 0x000000787454723c */ /* 0x044fe20000041854 */
[----:B------:R-:W-:Y:S03]  /*a530*/  MUFU.EX2 R154, R154 ;  /* 0x0000009a009a7308 */ /* 0x000fe60000000800 */
[--C-:B------:R-:W-:Y:S02]  /*a540*/  FFMA.FTZ R158, R26, c[0x0][0x23c], -R166.reuse ;  /* 0x00008f001a9e7a23 */ /* 0x100fe400000108a6 */
[--C-:B------:R-:W-:Y:S02]  /*a550*/  FFMA.FTZ R159, R27, c[0x0][0x23c], -R166.reuse ;  /* 0x00008f001b9f7a23 */ /* 0x100fe400000108a6 */
[C---:B------:R-:W-:Y:S01]  /*a560*/  HMMA.16816.F32.BF16 R88, R116.reuse, R122, R88 ;  /* 0x0000007a7458723c */ /* 0x040fe20000041858 */
[----:B------:R-:W2:Y:S02]  /*a570*/  LDSM.16.MT88.4 R120, [R188+0x10800] ;  /* 0x01080000bc78783b */ /* 0x000ea40000004200 */
[----:B------:R-:W5:Y:S01]  /*a580*/  MUFU.EX2 R155, R155 ;  /* 0x0000009b009b7308 */ /* 0x000f620000000800 */
[----:B------:R-:W-:Y:S01]  /*a590*/  FFMA.FTZ R166, R35, c[0x0][0x23c], -R166 ;  /* 0x00008f0023a67a23 */ /* 0x000fe200000108a6 */
[C---:B----4-:R-:W-:Y:S03]  /*a5a0*/  F2FP.BF16.PACK_AB R20, R153.reuse, R152 ;  /* 0x000000989914723e */ /* 0x050fe600000010ff */
[C---:B---3--:R-:W-:Y:S01]  /*a5b0*/  HMMA.16816.F32.BF16 R92, R116.reuse, R124, R92 ;  /* 0x0000007c745c723c */ /* 0x048fe2000004185c */
[----:B------:R-:W-:Y:S03]  /*a5c0*/  LDSM.16.MT88.4 R24, [R189+0xd000] ;  /* 0x00d00000bd18783b */ /* 0x000fe60000004200 */
[----:B------:R-:W-:Y:S01]  /*a5d0*/  FADD.FTZ R152, R152, R171 ;  /* 0x000000ab98987221 */ /* 0x000fe20000010000 */
[----:B------:R-:W-:Y:S03]  /*a5e0*/  MUFU.EX2 R156, R156 ;  /* 0x0000009c009c7308 */ /* 0x000fe60000000800 */
[C---:B------:R-:W-:Y:S01]  /*a5f0*/  HMMA.16816.F32.BF16 R96, R116.reuse, R126, R96 ;  /* 0x0000007e7460723c */ /* 0x040fe20000041860 */
[----:B------:R-:W3:Y:S03]  /*a600*/  LDSM.16.MT88.4 R124, [R192+0xd000] ;  /* 0x00d00000c07c783b */ /* 0x000ee60000004200 */
[----:B------:R-:W-:Y:S03]  /*a610*/  FADD.FTZ R153, R153, R152 ;  /* 0x0000009899997221 */ /* 0x000fe60000010000 */
[----:B------:R-:W4:Y:S01]  /*a620*/  MUFU.EX2 R157, R157 ;  /* 0x0000009d009d7308 */ /* 0x000f220000000800 */
[C---:B------:R-:W-:Y:S01]  /*a630*/  HMMA.16816.F32.BF16 R100, R116.reuse, R128, R100 ;  /* 0x000000807464723c */ /* 0x040fe20000041864 */
[----:B------:R-:W-:Y:S03]  /*a640*/  LDSM.16.MT88.4 R32, [R189+0xd800] ;  /* 0x00d80000bd20783b */ /* 0x000fe60000004200 */
[C---:B-----5:R-:W-:Y:S01]  /*a650*/  F2FP.BF16.PACK_AB R22, R155.reuse, R154 ;  /* 0x0000009a9b16723e */ /* 0x060fe200000010ff */
[----:B------:R-:W-:Y:S03]  /*a660*/  FADD.FTZ R154, R154, R153 ;  /* 0x000000999a9a7221 */ /* 0x000fe60000010000 */
[C---:B------:R-:W-:Y:S01]  /*a670*/  HMMA.16816.F32.BF16 R104, R116.reuse, R130, R104 ;  /* 0x000000827468723c */ /* 0x040fe20000041868 */
[----:B------:R-:W5:Y:S01]  /*a680*/  LDSM.16.MT88.4 R128, [R188+0xd000] ;  /* 0x00d00000bc80783b */ /* 0x000f620000004200 */
[----:B------:R-:W-:Y:S02]  /*a690*/  MUFU.EX2 R158, R158 ;  /* 0x0000009e009e7308 */ /* 0x000fe40000000800 */
[----:B------:R-:W-:Y:S04]  /*a6a0*/  FADD.FTZ R154, R155, R154 ;  /* 0x0000009a9b9a7221 */ /* 0x000fe80000010000 */
[C---:B-1----:R-:W-:Y:S04]  /*a6b0*/  HMMA.16816.F32.BF16 R108, R116.reuse, R136, R108 ;  /* 0x00000088746c723c */ /* 0x042fe8000004186c */
[----:B------:R-:W1:Y:S01]  /*a6c0*/  MUFU.EX2 R159, R159 ;  /* 0x0000009f009f7308 */ /* 0x000e620000000800 */
[C---:B----4-:R-:W-:Y:S03]  /*a6d0*/  F2FP.BF16.PACK_AB R21, R157.reuse, R156 ;  /* 0x0000009c9d15723e */ /* 0x050fe600000010ff */
[C---:B------:R-:W-:Y:S01]  /*a6e0*/  HMMA.16816.F32.BF16 R12, R116.reuse, R138, R12 ;  /* 0x0000008a740c723c */ /* 0x040fe2000004180c */
[----:B------:R-:W4:Y:S03]  /*a6f0*/  LDSM.16.MT88.4 R136, [R192+0xf000] ;  /* 0x00f00000c088783b */ /* 0x000f260000004200 */
[----:B------:R-:W-:Y:S02]  /*a700*/  FADD.FTZ R156, R156, R175 ;  /* 0x000000af9c9c7221 */ /* 0x000fe40000010000 */
[----:B------:R-:W4:Y:S02]  /*a710*/  MUFU.EX2 R226, R167 ;  /* 0x000000a700e27308 */ /* 0x000f240000000800 */
[C---:B--2---:R-:W-:Y:S04]  /*a720*/  HMMA.16816.F32.BF16 R16, R116.reuse, R120, R16 ;  /* 0x000000787410723c */ /* 0x044fe80000041810 */
[----:B------:R-:W-:Y:S04]  /*a730*/  FADD.FTZ R157, R157, R156 ;  /* 0x0000009c9d9d7221 */ /* 0x000fe80000010000 */
[----:B------:R-:W-:Y:S01]  /*a740*/  HMMA.16816.F32.BF16 R112, R116, R122, R112 ;  /* 0x0000007a7470723c */ /* 0x000fe20000041870 */
[----:B------:R-:W2:Y:S01]  /*a750*/  LDSM.16.MT88.4 R116, [R188+0xf000] ;  /* 0x00f00000bc74783b */ /* 0x000ea20000004200 */
[----:B------:R-:W2:Y:S02]  /*a760*/  MUFU.EX2 R166, R166 ;  /* 0x000000a600a67308 */ /* 0x000ea40000000800 */
[C---:B-1----:R-:W-:Y:S01]  /*a770*/  F2FP.BF16.PACK_AB R23, R159.reuse, R158 ;  /* 0x0000009e9f17723e */ /* 0x042fe200000010ff */
[----:B------:R-:W-:Y:S04]  /*a780*/  FADD.FTZ R2, R158, R157 ;  /* 0x0000009d9e027221 */ /* 0x000fe80000010000 */
[----:B------:R-:W-:Y:S02]  /*a790*/  LDSM.16.MT88.4 R120, [R190+0x11000] ;  /* 0x01100000be78783b */ /* 0x000fe40000004200 */
[C---:B---3--:R-:W-:Y:S05]  /*a7a0*/  HMMA.16816.F32.BF16 R4, R20.reuse, R124, R4 ;  /* 0x0000007c1404723c */ /* 0x048fea0000041804 */
[----:B------:R-:W-:Y:S03]  /*a7b0*/  FADD.FTZ R2, R159, R2 ;  /* 0x000000029f027221 */ /* 0x000fe60000010000 */
[C---:B------:R-:W-:Y:S01]  /*a7c0*/  HMMA.16816.F32.BF16 R8, R20.reuse, R126, R8 ;  /* 0x0000007e1408723c */ /* 0x040fe20000041808 */
[----:B------:R-:W-:Y:S07]  /*a7d0*/  LDSM.16.MT88.4 R124, [R189+0x11000] ;  /* 0x01100000bd7c783b */ /* 0x000fee0000004200 */
[C---:B------:R-:W-:Y:S08]  /*a7e0*/  HMMA.16816.F32.BF16 R36, R20.reuse, R140, R36 ;  /* 0x0000008c1424723c */ /* 0x040ff00000041824 */
[C---:B------:R-:W-:Y:S01]  /*a7f0*/  HMMA.16816.F32.BF16 R40, R20.reuse, R142, R40 ;  /* 0x0000008e1428723c */ /* 0x040fe20000041828 */
[----:B------:R-:W-:Y:S07]  /*a800*/  LDSM.16.MT88.4 R140, [R190+0xf800] ;  /* 0x00f80000be8c783b */ /* 0x000fee0000004200 */
[C---:B------:R-:W-:Y:S08]  /*a810*/  HMMA.16816.F32.BF16 R44, R20.reuse, R24, R44 ;  /* 0x00000018142c723c */ /* 0x040ff0000004182c */
[C---:B------:R-:W-:Y:S01]  /*a820*/  HMMA.16816.F32.BF16 R48, R20.reuse, R26, R48 ;  /* 0x0000001a1430723c */ /* 0x040fe20000041830 */
[----:B------:R-:W1:Y:S07]  /*a830*/  LDSM.16.MT88.4 R24, [R192+0x11000] ;  /* 0x01100000c018783b */ /* 0x000e6e0000004200 */
[C---:B-----5:R-:W-:Y:S08]  /*a840*/  HMMA.16816.F32.BF16 R52, R20.reuse, R128, R52 ;  /* 0x000000801434723c */ /* 0x060ff00000041834 */
[C---:B------:R-:W-:Y:S08]  /*a850*/  HMMA.16816.F32.BF16 R56, R20.reuse, R130, R56 ;  /* 0x000000821438723c */ /* 0x040ff00000041838 */
[C---:B----4-:R-:W-:Y:S08]  /*a860*/  HMMA.16816.F32.BF16 R60, R20.reuse, R136, R60 ;  /* 0x00000088143c723c */ /* 0x050ff0000004183c */
        /* <DEDUP_REMOVED lines=17> */
[C---:B------:R-:W-:Y:S08]  /*a980*/  HMMA.16816.F32.BF16 R108, R20.reuse, R124, R108 ;  /* 0x0000007c146c723c */ /* 0x040ff0000004186c */
[C---:B------:R-:W-:Y:S08]  /*a990*/  HMMA.16816.F32.BF16 R12, R20.reuse, R126, R12 ;  /* 0x0000007e140c723c */ /* 0x040ff0000004180c */
[C---:B--2---:R-:W-:Y:S08]  /*a9a0*/  HMMA.16816.F32.BF16 R16, R20.reuse, R116, R16 ;  /* 0x000000741410723c */ /* 0x044ff00000041810 */
[----:B------:R-:W-:Y:S01]  /*a9b0*/  HMMA.16816.F32.BF16 R112, R20, R118, R112 ;  /* 0x000000761470723c */ /* 0x000fe20000041870 */
[----:B------:R-:W2:Y:S06]  /*a9c0*/  LDSM.16.MT88.4 R116, [R189+0xf800] ;  /* 0x00f80000bd74783b */ /* 0x000eac0000004200 */
[----:B------:R-:W-:Y:S01]  /*a9d0*/  F2FP.BF16.PACK_AB R20, R224, R223 ;  /* 0x000000dfe014723e */ /* 0x000fe200000010ff */
[----:B------:R-:W-:Y:S01]  /*a9e0*/  FADD.FTZ R223, R223, R154 ;  /* 0x0000009adfdf7221 */ /* 0x000fe20000010000 */
[----:B------:R-:W-:Y:S03]  /*a9f0*/  F2FP.BF16.PACK_AB R22, R226, R225 ;  /* 0x000000e1e216723e */ /* 0x000fe600000010ff */
[----:B------:R-:W-:Y:S01]  /*aa00*/  F2FP.BF16.PACK_AB R21, R228, R227 ;  /* 0x000000e3e415723e */ /* 0x000fe200000010ff */
[----:B------:R-:W-:Y:S01]  /*aa10*/  FADD.FTZ R227, R227, R2 ;  /* 0x00000002e3e37221 */ /* 0x000fe20000010000 */
[----:B------:R-:W-:Y:S01]  /*aa20*/  F2FP.BF16.PACK_AB R23, R166, R229 ;  /* 0x000000e5a617723e */ /* 0x000fe200000010ff */
[----:B------:R-:W-:Y:S01]  /*aa30*/  FADD.FTZ R224, R224, R223 ;  /* 0x000000dfe0e07221 */ /* 0x000fe20000010000 */
[----:B------:R-:W-:Y:S01]  /*aa40*/  IADD3 R2, R218, -0x1, RZ ;  /* 0xffffffffda027810 */ /* 0x000fe20007ffe0ff */
[----:B------:R-:W-:Y:S02]  /*aa50*/  FADD.FTZ R228, R228, R227 ;  /* 0x000000e3e4e47221 */ /* 0x000fe40000010000 */
[----:B------:R-:W-:Y:S01]  /*aa60*/  FADD.FTZ R225, R225, R224 ;  /* 0x000000e0e1e17221 */ /* 0x000fe20000010000 */
[----:B------:R-:W-:Y:S01]  /*aa70*/  MOV R218, R2 ;  /* 0x0000000200da7202 */ /* 0x000fe20000000f00 */
[C---:B-1----:R-:W-:Y:S01]  /*aa80*/  HMMA.16816.F32.BF16 R128, R20.reuse, R24, R4 ;  /* 0x000000181480723c */ /* 0x042fe20000041804 */
[----:B------:R-:W1:Y:S02]  /*aa90*/  LDSM.16.MT88.4 R4, [R190+0x11800] ;  /* 0x01180000be04783b */ /* 0x000e640000004200 */
[----:B------:R-:W-:Y:S01]  /*aaa0*/  FADD.FTZ R219, R229, R228 ;  /* 0x000000e4e5db7221 */ /* 0x000fe20000010000 */
[----:B------:R-:W-:Y:S01]  /*aab0*/  MOV R2, R133 ;  /* 0x0000008500027202 */ /* 0x000fe20000000f00 */
[----:B------:R-:W-:Y:S02]  /*aac0*/  FADD.FTZ R220, R226, R225 ;  /* 0x000000e1e2dc7221 */ /* 0x000fe40000010000 */
[----:B------:R-:W-:Y:S01]  /*aad0*/  FADD.FTZ R219, R166, R219 ;  /* 0x000000dba6db7221 */ /* 0x000fe20000010000 */
[C---:B------:R-:W-:Y:S01]  /*aae0*/  HMMA.16816.F32.BF16 R124, R20.reuse, R26, R8 ;  /* 0x0000001a147c723c */ /* 0x040fe20000041808 */
[----:B------:R-:W-:Y:S07]  /*aaf0*/  LDSM.16.MT88.4 R8, [R188+0x11800] ;  /* 0x01180000bc08783b */ /* 0x000fee0000004200 */
[C---:B------:R-:W-:Y:S08]  /*ab00*/  HMMA.16816.F32.BF16 R36, R20.reuse, R28, R36 ;  /* 0x0000001c1424723c */ /* 0x040ff00000041824 */
[C---:B------:R-:W-:Y:S08]  /*ab10*/  HMMA.16816.F32.BF16 R40, R20.reuse, R30, R40 ;  /* 0x0000001e1428723c */ /* 0x040ff00000041828 */
[C---:B------:R-:W-:Y:S08]  /*ab20*/  HMMA.16816.F32.BF16 R44, R20.reuse, R32, R44 ;  /* 0x00000020142c723c */ /* 0x040ff0000004182c */
[C---:B------:R-:W-:Y:S08]  /*ab30*/  HMMA.16816.F32.BF16 R48, R20.reuse, R34, R48 ;  /* 0x000000221430723c */ /* 0x040ff00000041830 */
[C---:B---3--:R-:W-:Y:S08]  /*ab40*/  HMMA.16816.F32.BF16 R52, R20.reuse, R120, R52 ;  /* 0x000000781434723c */ /* 0x048ff00000041834 */
        /* <DEDUP_REMOVED lines=16> */
[C---:B------:R-:W-:Y:S08]  /*ac50*/  HMMA.16816.F32.BF16 R116, R20.reuse, R8, R16 ;  /* 0x000000081474723c */ /* 0x040ff00000041810 */
[----:B------:R-:W-:Y:S01]  /*ac60*/  HMMA.16816.F32.BF16 R112, R20, R10, R112 ;  /* 0x0000000a1470723c */ /* 0x000fe20000041870 */
[----:B------:R-:W-:-:S07]  /*ac70*/  @P1 BRA `(.L_x_3611) ;  /* 0xffffc28000001947 */ /* 0x000fce000383ffff */
.L_x_3607:
[----:B------:R-:W1:Y:S01]  /*ac80*/  SHFL.BFLY PT, R0, R219, 0x2, 0x1f ;  /* 0x0c401f00db007f89 */ /* 0x000e6200000e0000 */
[----:B------:R-:W-:Y:S01]  /*ac90*/  MOV R3, 0x3f800000 ;  /* 0x3f80000000037802 */ /* 0x000fe20000000f00 */
[----:B------:R-:W-:Y:S01]  /*aca0*/  ULDC.U8 UR4, c[0x0][0x328] ;  /* 0x0000ca0000047ab9 */ /* 0x000fe20000000000 */
[----:B------:R-:W-:Y:S01]  /*acb0*/  MOV R4, 0x3f800000 ;  /* 0x3f80000000047802 */ /* 0x000fe20000000f00 */
[----:B------:R-:W2:Y:S01]  /*acc0*/  SHFL.BFLY PT, R7, R220, 0x2, 0x1f ;  /* 0x0c401f00dc077f89 */ /* 0x000ea200000e0000 */
[----:B-1----:R-:W-:-:S02]  /*acd0*/  FADD.FTZ R5, R0, R219 ;  /* 0x000000db00057221 */ /* 0x002fc40000010000 */
[----:B--2---:R-:W-:-:S03]  /*ace0*/  FADD.FTZ R7, R7, R220 ;  /* 0x000000dc07077221 */ /* 0x004fc60000010000 */
[----:B------:R-:W1:Y:S04]  /*acf0*/  SHFL.BFLY PT, R0, R5, 0x1, 0x1f ;  /* 0x0c201f0005007f89 */ /* 0x000e6800000e0000 */
[----:B------:R-:W2:Y:S01]  /*ad00*/  SHFL.BFLY PT, R2, R7, 0x1, 0x1f ;  /* 0x0c201f0007027f89 */ /* 0x000ea200000e0000 */
[----:B-1----:R-:W-:-:S03]  /*ad10*/  FADD.FTZ R0, R5, R0 ;  /* 0x0000000005007221 */ /* 0x002fc60000010000 */
[----:B------:R-:W1:Y:S01]  /*ad20*/  S2R R5, SR_TID.X ;  /* 0x0000000000057919 */ /* 0x000e620000002100 */
[----:B--2---:R-:W-:Y:S01]  /*ad30*/  FADD.FTZ R2, R7, R2 ;  /* 0x0000000207027221 */ /* 0x004fe20000010000 */
[----:B------:R-:W-:-:S04]  /*ad40*/  FSETP.NE.FTZ.AND P3, PT, R0, RZ, PT ;  /* 0x000000ff0000720b */ /* 0x000fc80003f75000 */
[----:B------:R-:W-:-:S09]  /*ad50*/  FSETP.NE.FTZ.AND P4, PT, R2, RZ, PT ;  /* 0x000000ff0200720b */ /* 0x000fd20003f95000 */
[----:B------:R-:W2:Y:S01]  /*ad60*/  @P3 MUFU.RCP R4, R0 ;  /* 0x0000000000043308 */ /* 0x000ea20000001000 */
[----:B-1----:R-:W-:-:S07]  /*ad70*/  SHF.R.S32.HI R6, RZ, 0x1f, R5 ;  /* 0x0000001fff067819 */ /* 0x002fce0000011405 */
[----:B------:R-:W1:Y:S01]  /*ad80*/  @P4 MUFU.RCP R3, R2 ;  /* 0x0000000200034308 */ /* 0x000e620000001000 */
[----:B------:R-:W-:-:S04]  /*ad90*/  LEA.HI R7, R6, R5, RZ, 0x2 ;  /* 0x0000000506077211 */ /* 0x000fc800078f10ff */
[--C-:B------:R-:W-:Y:S01]  /*ada0*/  SHF.R.S32.HI R9, RZ, 0x2, R7.reuse ;  /* 0x00000002ff097819 */ /* 0x100fe20000011407 */
[C---:B--2---:R-:W-:Y:S01]  /*adb0*/  FMUL.FTZ R131, R4.reuse, R131 ;  /* 0x0000008304837220 */ /* 0x044fe20000410000 */
[----:B------:R-:W-:Y:S01]  /*adc0*/  SHF.R.S32.HI R8, RZ, 0x1f, R7 ;  /* 0x0000001fff087819 */ /* 0x000fe20000011407 */
[C---:B------:R-:W-:Y:S01]  /*add0*/  FMUL.FTZ R130, R4.reuse, R130 ;  /* 0x0000008204827220 */ /* 0x040fe20000410000 */
[----:B------:R-:W-:Y:S01]  /*ade0*/  LOP3.LUT R10, R7, 0x3ffffffc, RZ, 0xc0, !PT ;  /* 0x3ffffffc070a7812 */ /* 0x000fe200078ec0ff */
[----:B------:R-:W-:Y:S01]  /*adf0*/  FMUL.FTZ R127, R4, R127 ;  /* 0x0000007f047f7220 */ /* 0x000fe20000410000 */
[----:B------:R-:W-:Y:S01]  /*ae00*/  LEA.HI R8, R8, R9, RZ, 0x3 ;  /* 0x0000000908087211 */ /* 0x000fe200078f18ff */
[----:B------:R-:W-:Y:S01]  /*ae10*/  FMUL.FTZ R126, R4, R126 ;  /* 0x0000007e047e7220 */ /* 0x000fe20000410000 */
[----:B------:R-:W-:Y:S01]  /*ae20*/  IADD3 R10, -R10, R5, RZ ;  /* 0x000000050a0a7210 */ /* 0x000fe20007ffe1ff */
[C---:B-1----:R-:W-:Y:S01]  /*ae30*/  FMUL.FTZ R128, R3.reuse, R128 ;  /* 0x0000008003807220 */ /* 0x042fe20000410000 */
[----:B------:R-:W-:Y:S01]  /*ae40*/  LOP3.LUT R8, R8, 0xfffffff8, RZ, 0xc0, !PT ;  /* 0xfffffff808087812 */ /* 0x000fe200078ec0ff */
[----:B------:R-:W-:Y:S01]  /*ae50*/  FMUL.FTZ R129, R3, R129 ;  /* 0x0000008103817220 */ /* 0x000fe20000410000 */
[----:B------:R-:W-:Y:S01]  /*ae60*/  F2FP.BF16.PACK_AB R130, R131, R130 ;  /* 0x000000828382723e */ /* 0x000fe200000010ff */
[----:B------:R-:W-:Y:S01]  /*ae70*/  FMUL.FTZ R124, R3, R124 ;  /* 0x0000007c037c7220 */ /* 0x000fe20000410000 */
[----:B------:R-:W-:Y:S01]  /*ae80*/  IADD3 R8, R9, -R8, RZ ;  /* 0x8000000809087210 */ /* 0x000fe20007ffe0ff */
[C---:B------:R-:W-:Y:S01]  /*ae90*/  FMUL.FTZ R125, R3.reuse, R125 ;  /* 0x0000007d037d7220 */ /* 0x040fe20000410000 */
[----:B------:R-:W-:Y:S01]  /*aea0*/  LEA.HI R9, R6, R5, RZ, 0x5 ;  /* 0x0000000506097211 */ /* 0x000fe200078f28ff */
[C---:B------:R-:W-:Y:S01]  /*aeb0*/  FMUL.FTZ R36, R3.reuse, R36 ;  /* 0x0000002403247220 */ /* 0x040fe20000410000 */
[C---:B------:R-:W-:Y:S01]  /*aec0*/  SHF.L.U32 R11, R8.reuse, 0x6, RZ ;  /* 0x00000006080b7819 */ /* 0x040fe200000006ff */
[C---:B------:R-:W-:Y:S01]  /*aed0*/  FMUL.FTZ R37, R3.reuse, R37 ;  /* 0x0000002503257220 */ /* 0x040fe20000410000 */
[----:B------:R-:W-:Y:S01]  /*aee0*/  SHF.R.S32.HI R7, RZ, 0x5, R9 ;  /* 0x00000005ff077819 */ /* 0x000fe20000011409 */
[----:B------:R-:W-:Y:S01]  /*aef0*/  FMUL.FTZ R40, R3, R40 ;  /* 0x0000002803287220 */ /* 0x000fe20000410000 */
[----:B------:R-:W-:Y:S01]  /*af00*/  LOP3.LUT R11, R11, 0x1c0, RZ, 0xc0, !PT ;  /* 0x000001c00b0b7812 */ /* 0x000fe200078ec0ff */
[C---:B------:R-:W-:Y:S01]  /*af10*/  FMUL.FTZ R41, R3.reuse, R41 ;  /* 0x0000002903297220 */ /* 0x040fe20000410000 */
[----:B------:R-:W-:Y:S01]  /*af20*/  LOP3.LUT R12, R8, 0x1, RZ, 0xc0, !PT ;  /* 0x00000001080c7812 */ /* 0x000fe200078ec0ff */
[----:B------:R-:W-:Y:S01]  /*af30*/  FMUL.FTZ R44, R3, R44 ;  /* 0x0000002c032c7220 */ /* 0x000fe20000410000 */
[----:B------:R-:W-:Y:S01]  /*af40*/  LEA R10, R7, R10, 0x9 ;  /* 0x0000000a070a7211 */ /* 0x000fe200078e48ff */
[----:B------:R-:W-:Y:S01]  /*af50*/  FMUL.FTZ R45, R3, R45 ;  /* 0x0000002d032d7220 */ /* 0x000fe20000410000 */
[----:B------:R-:W-:Y:S01]  /*af60*/  LEA.HI R11, R11, R11, RZ, 0x1d ;  /* 0x0000000b0b0b7211 */ /* 0x000fe200078fe8ff */
[C---:B------:R-:W-:Y:S01]  /*af70*/  FMUL.FTZ R48, R3.reuse, R48 ;  /* 0x0000003003307220 */ /* 0x040fe20000410000 */
[----:B------:R-:W-:Y:S01]  /*af80*/  ISETP.NE.U32.AND P0, PT, R12, 0x1, PT ;  /* 0x000000010c00780c */ /* 0x000fe20003f05070 */
[C---:B------:R-:W-:Y:S01]  /*af90*/  FMUL.FTZ R49, R3.reuse, R49 ;  /* 0x0000003103317220 */ /* 0x040fe20000410000 */
[----:B------:R-:W-:Y:S01]  /*afa0*/  LEA R10, R10, R11, 0x1 ;  /* 0x0000000b0a0a7211 */ /* 0x000fe200078e08ff */
[C---:B------:R-:W-:Y:S01]  /*afb0*/  FMUL.FTZ R52, R3.reuse, R52 ;  /* 0x0000003403347220 */ /* 0x040fe20000410000 */
[----:B------:R-:W-:Y:S01]  /*afc0*/  R2P PR, R8, 0x6 ;  /* 0x0000000608007804 */ /* 0x000fe20000000000 */
[C---:B------:R-:W-:Y:S01]  /*afd0*/  FMUL.FTZ R53, R3.reuse, R53 ;  /* 0x0000003503357220 */ /* 0x040fe20000410000 */
[----:B------:R-:W-:Y:S01]  /*afe0*/  SHF.L.U32 R11, R10, 0x1, RZ ;  /* 0x000000010a0b7819 */ /* 0x000fe200000006ff */
[C---:B------:R-:W-:Y:S01]  /*aff0*/  FMUL.FTZ R56, R3.reuse, R56 ;  /* 0x0000003803387220 */ /* 0x040fe20000410000 */
[----:B------:R-:W-:Y:S01]  /*b000*/  MOV R8, 0x20 ;  /* 0x0000002000087802 */ /* 0x000fe20000000f00 */
[----:B------:R-:W-:Y:S01]  /*b010*/  FMUL.FTZ R57, R3, R57 ;  /* 0x0000003903397220 */ /* 0x000fe20000410000 */
[----:B------:R-:W-:Y:S01]  /*b020*/  IADD3 R13, R11, -0x10, RZ ;  /* 0xfffffff00b0d7810 */ /* 0x000fe20007ffe0ff */
[C---:B------:R-:W-:Y:S01]  /*b030*/  FMUL.FTZ R60, R3.reuse, R60 ;  /* 0x0000003c033c7220 */ /* 0x040fe20000410000 */
[----:B------:R-:W-:Y:S01]  /*b040*/  SEL R8, R8, 0xffffffe0, !P1 ;  /* 0xffffffe008087807 */ /* 0x000fe20004800000 */
[----:B------:R-:W-:Y:S01]  /*b050*/  FMUL.FTZ R61, R3, R61 ;  /* 0x0000003d033d7220 */ /* 0x000fe20000410000 */
[----:B------:R-:W-:Y:S01]  /*b060*/  @P0 IADD3 R13, R11, 0x10, RZ ;  /* 0x000000100b0d0810 */ /* 0x000fe20007ffe0ff */
        /* <DEDUP_REMOVED lines=9> */
[----:B------:R-:W-:Y:S01]  /*b100*/  IADD3 R15, R11, R8, RZ ;  /* 0x000000080b0f7210 */ /* 0x000fe20007ffe0ff */
[----:B------:R-:W-:Y:S01]  /*b110*/  FMUL.FTZ R73, R3, R73 ;  /* 0x0000004903497220 */ /* 0x000fe20000410000 */
[----:B------:R-:W-:Y:S01]  /*b120*/  F2FP.BF16.PACK_AB R40, R41, R40 ;  /* 0x000000282928723e */ /* 0x000fe200000010ff */
[----:B------:R-:W-:Y:S01]  /*b130*/  FMUL.FTZ R76, R3, R76 ;  /* 0x0000004c034c7220 */ /* 0x000fe20000410000 */
[----:B------:R-:W-:Y:S01]  /*b140*/  F2FP.BF16.PACK_AB R44, R45, R44 ;  /* 0x0000002c2d2c723e */ /* 0x000fe200000010ff */
[----:B------:R-:W-:Y:S01]  /*b150*/  FMUL.FTZ R77, R3, R77 ;  /* 0x0000004d034d7220 */ /* 0x000fe20000410000 */
[----:B------:R-:W-:Y:S01]  /*b160*/  F2FP.BF16.PACK_AB R48, R49, R48 ;  /* 0x000000303130723e */ /* 0x000fe200000010ff */
[C---:B------:R-:W-:Y:S01]  /*b170*/  FMUL.FTZ R80, R3.reuse, R80 ;  /* 0x0000005003507220 */ /* 0x040fe20000410000 */
[----:B------:R-:W-:Y:S01]  /*b180*/  STS [R11], R128 ;  /* 0x000000800b007388 */ /* 0x000fe20000000800 */
[----:B------:R-:W-:Y:S01]  /*b190*/  FMUL.FTZ R81, R3, R81 ;  /* 0x0000005103517220 */ /* 0x000fe20000410000 */
[----:B------:R-:W-:Y:S01]  /*b1a0*/  F2FP.BF16.PACK_AB R52, R53, R52 ;  /* 0x000000343534723e */ /* 0x000fe200000010ff */
[C---:B------:R-:W-:Y:S01]  /*b1b0*/  FMUL.FTZ R84, R3.reuse, R84 ;  /* 0x0000005403547220 */ /* 0x040fe20000410000 */
[----:B------:R-:W-:Y:S01]  /*b1c0*/  STS [R11+0x400], R130 ;  /* 0x000400820b007388 */ /* 0x000fe20000000800 */
        /* <DEDUP_REMOVED lines=38> */
[C---:B------:R-:W-:Y:S01]  /*b430*/  FMUL.FTZ R39, R4.reuse, R39 ;  /* 0x0000002704277220 */ /* 0x040fe20000410000 */
[----:B------:R-:W-:Y:S01]  /*b440*/  @P3 MUFU.LG2 R0, R0 ;  /* 0x0000000000003308 */ /* 0x000fe20000000c00 */
[C---:B------:R-:W-:Y:S01]  /*b450*/  FMUL.FTZ R38, R4.reuse, R38 ;  /* 0x0000002604267220 */ /* 0x040fe20000410000 */
[----:B------:R-:W-:Y:S01]  /*b460*/  F2FP.BF16.PACK_AB R112, R3, R112 ;  /* 0x000000700370723e */ /* 0x000fe200000010ff */
[C---:B------:R-:W-:Y:S01]  /*b470*/  FMUL.FTZ R43, R4.reuse, R43 ;  /* 0x0000002b042b7220 */ /* 0x040fe20000410000 */
[----:B------:R-:W-:Y:S01]  /*b480*/  MOV R3, 0x40 ;  /* 0x0000004000037802 */ /* 0x000fe20000000f00 */
[C---:B------:R-:W-:Y:S01]  /*b490*/  FMUL.FTZ R42, R4.reuse, R42 ;  /* 0x0000002a042a7220 */ /* 0x040fe20000410000 */
[----:B------:R-:W-:Y:S01]  /*b4a0*/  F2FP.BF16.PACK_AB R38, R39, R38 ;  /* 0x000000262726723e */ /* 0x000fe200000010ff */
[C---:B------:R-:W-:Y:S01]  /*b4b0*/  FMUL.FTZ R47, R4.reuse, R47 ;  /* 0x0000002f042f7220 */ /* 0x040fe20000410000 */
[----:B------:R-:W-:Y:S01]  /*b4c0*/  SEL R10, R3, 0xffffffc0, !P2 ;  /* 0xffffffc0030a7807 */ /* 0x000fe20005000000 */
        /* <DEDUP_REMOVED lines=19> */
[----:B------:R-:W-:Y:S01]  /*b600*/  STS [R15+0x400], R38 ;  /* 0x000400260f007388 */ /* 0x000fe20000000800 */
[C---:B------:R-:W-:Y:S01]  /*b610*/  FMUL.FTZ R66, R4.reuse, R66 ;  /* 0x0000004204427220 */ /* 0x040fe20000410000 */
[----:B------:R-:W-:Y:S01]  /*b620*/  IADD3 R23, R3, R10, RZ ;  /* 0x0000000a03177210 */ /* 0x000fe20007ffe0ff */
        /* <DEDUP_REMOVED lines=54> */
[----:B------:R-:W-:Y:S01]  /*b990*/  FMUL.FTZ R4, R4, R114 ;  /* 0x0000007204047220 */ /* 0x000fe20000410000 */
[----:B------:R-:W-:Y:S01]  /*b9a0*/  STS [R13+0x2400], R66 ;  /* 0x002400420d007388 */ /* 0x000fe20000000800 */
[----:B------:R-:W-:Y:S01]  /*b9b0*/  F2FP.BF16.PACK_AB R118, R119, R118 ;  /* 0x000000767776723e */ /* 0x000fe200000010ff */
[----:B------:R-:W1:Y:S01]  /*b9c0*/  @P4 MUFU.LG2 R8, R2 ;  /* 0x0000000200084308 */ /* 0x000e620000000c00 */
[----:B------:R-:W-:Y:S01]  /*b9d0*/  ISETP.NE.AND P0, PT, RZ, UR4, PT ;  /* 0x00000004ff007c0c */ /* 0x000fe2000bf05270 */
[----:B------:R-:W-:Y:S01]  /*b9e0*/  STS [R15+0x2000], R68 ;  /* 0x002000440f007388 */ /* 0x000fe20000000800 */
[----:B------:R-:W-:-:S03]  /*b9f0*/  F2FP.BF16.PACK_AB R4, R115, R4 ;  /* 0x000000047304723e */ /* 0x000fc600000010ff */
[----:B------:R-:W-:Y:S04]  /*ba00*/  STS [R15+0x2400], R70 ;  /* 0x002400460f007388 */ /* 0x000fe80000000800 */
[----:B------:R-:W-:Y:S04]  /*ba10*/  STS [R3+0x2000], R72 ;  /* 0x0020004803007388 */ /* 0x000fe80000000800 */
[----:B------:R-:W-:Y:S01]  /*ba20*/  STS [R3+0x2400], R74 ;  /* 0x0024004a03007388 */ /* 0x000fe20000000800 */
[----:B-1----:R-:W-:Y:S01]  /*ba30*/  @P4 FMUL.FTZ R8, R8, 0.69314718246459960938 ;  /* 0x3f31721808084820 */ /* 0x002fe20000410000 */
[----:B------:R-:W-:-:S02]  /*ba40*/  MOV R2, 0x7f800000 ;  /* 0x7f80000000027802 */ /* 0x000fc40000000f00 */
[----:B------:R-:W-:Y:S01]  /*ba50*/  STS [R17+0x2000], R76 ;  /* 0x0020004c11007388 */ /* 0x000fe20000000800 */
[----:B------:R-:W-:-:S03]  /*ba60*/  @P4 FFMA.FTZ R2, R133, c[0x0][0x238], R8 ;  /* 0x00008e0085024a23 */ /* 0x000fc60000010008 */
        /* <DEDUP_REMOVED lines=14> */
[----:B------:R2:W-:Y:S01]  /*bb50*/  STS [R3+0x4400], R106 ;  /* 0x0044006a03007388 */ /* 0x0005e20000000800 */
[----:B-1----:R-:W-:-:S03]  /*bb60*/  @P3 FMUL.FTZ R11, R0, 0.69314718246459960938 ;  /* 0x3f317218000b3820 */ /* 0x002fc60000410000 */
[----:B------:R1:W-:Y:S04]  /*bb70*/  STS [R17+0x4000], R108 ;  /* 0x0040006c11007388 */ /* 0x0003e80000000800 */
[----:B------:R1:W-:Y:S04]  /*bb80*/  STS [R17+0x4400], R110 ;  /* 0x0044006e11007388 */ /* 0x0003e80000000800 */
[----:B------:R1:W-:Y:S04]  /*bb90*/  STS [R19+0x4000], R120 ;  /* 0x0040007813007388 */ /* 0x0003e80000000800 */
[----:B------:R1:W-:Y:S04]  /*bba0*/  STS [R19+0x4400], R122 ;  /* 0x0044007a13007388 */ /* 0x0003e80000000800 */
[----:B------:R1:W-:Y:S04]  /*bbb0*/  STS [R21+0x4000], R116 ;  /* 0x0040007415007388 */ /* 0x0003e80000000800 */
[----:B------:R1:W-:Y:S01]  /*bbc0*/  STS [R21+0x4400], R118 ;  /* 0x0044007615007388 */ /* 0x0003e20000000800 */
[----:B--2---:R-:W-:Y:S01]  /*bbd0*/  MOV R3, 0x7f800000 ;  /* 0x7f80000000037802 */ /* 0x004fe20000000f00 */
[----:B------:R-:W-:-:S02]  /*bbe0*/  @P3 FFMA.FTZ R3, R132, c[0x0][0x238], R11 ;  /* 0x00008e0084033a23 */ /* 0x000fc4000001000b */
[----:B------:R1:W-:Y:S04]  /*bbf0*/  STS [R23+0x4000], R112 ;  /* 0x0040007017007388 */ /* 0x0003e80000000800 */
[----:B------:R1:W-:Y:S01]  /*bc00*/  STS [R23+0x4400], R4 ;  /* 0x0044000417007388 */ /* 0x0003e20000000800 */
[----:B------:R-:W-:Y:S05]  /*bc10*/  @!P0 BRA `(.L_x_3612) ;  /* 0x0000007000008947 */ /* 0x000fea0003800000 */
[----:B-1----:R-:W1:Y:S01]  /*bc20*/  S2R R4, SR_CTAID.Y ;  /* 0x0000000000047919 */ /* 0x002e620000002600 */
[----:B------:R-:W-:-:S03]  /*bc30*/  ISETP.NE.AND P0, PT, R208, -0x1, PT ;  /* 0xffffffffd000780c */ /* 0x000fc60003f05270 */
[----:B------:R-:W2:Y:S01]  /*bc40*/  S2R R11, SR_CTAID.Z ;  /* 0x00000000000b7919 */ /* 0x000ea20000002700 */
[----:B-1----:R-:W-:-:S05]  /*bc50*/  IMAD R13, R4, c[0x0][0x214], RZ ;  /* 0x00008500040d7a24 */ /* 0x002fca00078e02ff */
[----:B------:R-:W-:-:S05]  /*bc60*/  SEL R8, R13, R208, !P0 ;  /* 0x000000d00d087207 */ /* 0x000fca0004000000 */
[----:B--2---:R-:W-:Y:S01]  /*bc70*/  IMAD R8, R11, c[0x0][0x234], R8 ;  /* 0x00008d000b087a24 */ /* 0x004fe200078e0208 */
[----:B------:R-:W-:Y:S05]  /*bc80*/  BRA `(.L_x_3613) ;  /* 0x0000004000007947 */ /* 0x000fea0003800000 */
.L_x_3612:
[----:B------:R-:W2:Y:S04]  /*bc90*/  S2R R11, SR_CTAID.Z ;  /* 0x00000000000b7919 */ /* 0x000ea80000002700 */
[----:B-1----:R-:W2:Y:S02]  /*bca0*/  S2R R4, SR_CTAID.Y ;  /* 0x0000000000047919 */ /* 0x002ea40000002600 */
[----:B--2---:R-:W-:-:S04]  /*bcb0*/  IMAD R8, R4, c[0x0][0x1c0], R11 ;  /* 0x0000700004087a24 */ /* 0x004fc800078e020b */
[----:B------:R-:W-:Y:S02]  /*bcc0*/  IMAD R8, R8, c[0x0][0x214], RZ ;  /* 0x0000850008087a24 */ /* 0x000fe400078e02ff */
.L_x_3613:
[----:B------:R-:W-:Y:S01]  /*bcd0*/  BAR.SYNC.DEFER_BLOCKING 0x0 ;  /* 0x0000000000007b1d */ /* 0x000fe20000010000 */
[----:B------:R-:W-:Y:S01]  /*bce0*/  LOP3.LUT R10, R9, 0xffffffe0, RZ, 0xc0, !PT ;  /* 0xffffffe0090a7812 */ /* 0x000fe200078ec0ff */
[C---:B------:R-:W-:Y:S01]  /*bcf0*/  IMAD.WIDE.U32 R64, R208.reuse, c[0x0][0x1e8], RZ ;  /* 0x00007a00d0407a25 */ /* 0x040fe200078e00ff */
[----:B------:R-:W-:Y:S02]  /*bd00*/  SHF.R.S32.HI R60, RZ, 0x1f, R7 ;  /* 0x0000001fff3c7819 */ /* 0x000fe40000011407 */
[----:B------:R-:W-:Y:S01]  /*bd10*/  ISETP.NE.AND P0, PT, R208, -0x1, PT ;  /* 0xffffffffd000780c */ /* 0x000fe20003f05270 */
[----:B------:R-:W1:Y:S01]  /*bd20*/  S2R R0, SR_TID.X ;  /* 0x0000000000007919 */ /* 0x000e620000002100 */
[----:B------:R-:W-:Y:S01]  /*bd30*/  IMAD.IADD R9, R5, 0x1, -R10 ;  /* 0x0000000105097824 */ /* 0x000fe200078e0a0a */
[----:B------:R-:W-:Y:S01]  /*bd40*/  LEA.HI R60, R60, R7, RZ, 0x2 ;  /* 0x000000073c3c7211 */ /* 0x000fe200078f10ff */
[----:B------:R-:W-:Y:S01]  /*bd50*/  IMAD.WIDE.U32 R66, R4, c[0x0][0x1e0], RZ ;  /* 0x0000780004427a25 */ /* 0x000fe200078e00ff */
[----:B------:R-:W-:Y:S01]  /*bd60*/  ULDC.64 UR4, c[0x0][0x118] ;  /* 0x0000460000047ab9 */ /* 0x000fe20000000a00 */
[----:B------:R-:W-:Y:S01]  /*bd70*/  BSSY B0, `(.L_x_3614) ;  /* 0x000002b000007945 */ /* 0x000fe20003800000 */
[----:B------:R-:W-:Y:S01]  /*bd80*/  LOP3.LUT P1, RZ, R9, 0x3, RZ, 0xc0, !PT ;  /* 0x0000000309ff7812 */ /* 0x000fe2000782c0ff */
[----:B------:R-:W-:Y:S01]  /*bd90*/  IMAD R208, R208, c[0x0][0x1ec], R65 ;  /* 0x00007b00d0d07a24 */ /* 0x000fe200078e0241 */
[----:B------:R-:W-:-:S05]  /*bda0*/  LOP3.LUT R60, R60, 0xffffffc, RZ, 0xc0, !PT ;  /* 0x0ffffffc3c3c7812 */ /* 0x000fca00078ec0ff */
[----:B------:R-:W-:Y:S01]  /*bdb0*/  IMAD.IADD R60, R7, 0x1, -R60 ;  /* 0x00000001073c7824 */ /* 0x000fe200078e0a3c */
[----:B------:R2:W3:Y:S04]  /*bdc0*/  LDS.128 R52, [R206] ;  /* 0x00000000ce347984 */ /* 0x0004e80000000c00 */
[----:B------:R2:W4:Y:S01]  /*bdd0*/  LDS.128 R48, [R206+0x800] ;  /* 0x00080000ce307984 */ /* 0x0005220000000c00 */
[----:B-1----:R-:W-:-:S03]  /*bde0*/  SHF.R.S32.HI R61, RZ, 0x1f, R0 ;  /* 0x0000001fff3d7819 */ /* 0x002fc60000011400 */
[----:B------:R2:W1:Y:S01]  /*bdf0*/  LDS.128 R44, [R206+0x1000] ;  /* 0x00100000ce2c7984 */ /* 0x0004620000000c00 */
[----:B------:R-:W-:-:S03]  /*be00*/  LEA.HI R63, R61, R0, RZ, 0x5 ;  /* 0x000000003d3f7211 */ /* 0x000fc600078f28ff */
[----:B------:R2:W1:Y:S01]  /*be10*/  LDS.128 R40, [R206+0x1800] ;  /* 0x00180000ce287984 */ /* 0x0004620000000c00 */
[----:B------:R-:W-:-:S03]  /*be20*/  LOP3.LUT R63, R63, 0xffffffe0, RZ, 0xc0, !PT ;  /* 0xffffffe03f3f7812 */ /* 0x000fc600078ec0ff */
[----:B------:R2:W1:Y:S02]  /*be30*/  LDS.128 R36, [R206+0x2000] ;  /* 0x00200000ce247984 */ /* 0x0004640000000c00 */
[----:B------:R-:W-:Y:S02]  /*be40*/  IMAD.IADD R10, R0, 0x1, -R63 ;  /* 0x00000001000a7824 */ /* 0x000fe400078e0a3f */
[----:B------:R2:W1:Y:S01]  /*be50*/  LDS.128 R32, [R206+0x2800] ;  /* 0x00280000ce207984 */ /* 0x0004620000000c00 */
[----:B------:R-:W-:-:S03]  /*be60*/  SHF.R.S32.HI R63, RZ, 0x1f, R4 ;  /* 0x0000001fff3f7819 */ /* 0x000fc60000011404 */
[----:B------:R2:W1:Y:S01]  /*be70*/  LDS.128 R28, [R206+0x3000] ;  /* 0x00300000ce1c7984 */ /* 0x0004620000000c00 */
[----:B------:R-:W-:Y:S01]  /*be80*/  SHF.R.S32.HI R9, RZ, 0x1f, R10 ;  /* 0x0000001fff097819 */ /* 0x000fe2000001140a */
[----:B------:R-:W-:Y:S02]  /*be90*/  IMAD R63, R63, c[0x0][0x1e0], RZ ;  /* 0x000078003f3f7a24 */ /* 0x000fe400078e02ff */
[----:B------:R2:W1:Y:S01]  /*bea0*/  LDS.128 R24, [R206+0x3800] ;  /* 0x00380000ce187984 */ /* 0x0004620000000c00 */
[----:B------:R-:W-:Y:S01]  /*beb0*/  LEA.HI R9, R9, R10, RZ, 0x2 ;  /* 0x0000000a09097211 */ /* 0x000fe200078f10ff */
[----:B------:R-:W-:Y:S01]  /*bec0*/  IMAD R63, R4, c[0x0][0x1e4], R63 ;  /* 0x00007900043f7a24 */ /* 0x000fe200078e023f */
[----:B------:R-:W-:Y:S01]  /*bed0*/  SEL R4, R66, R64, !P0 ;  /* 0x0000004042047207 */ /* 0x000fe20004000000 */
[----:B------:R2:W1:Y:S01]  /*bee0*/  LDS.128 R20, [R206+0x4000] ;  /* 0x00400000ce147984 */ /* 0x0004620000000c00 */
[----:B------:R-:W-:Y:S01]  /*bef0*/  SHF.R.S32.HI R9, RZ, 0x2, R9 ;  /* 0x00000002ff097819 */ /* 0x000fe20000011409 */
[----:B------:R-:W-:-:S02]  /*bf00*/  @!P0 IMAD.IADD R208, R67, 0x1, R63 ;  /* 0x0000000143d08824 */ /* 0x000fc400078e023f */
[----:B------:R2:W1:Y:S02]  /*bf10*/  LDS.128 R16, [R206+0x4800] ;  /* 0x00480000ce107984 */ /* 0x0004640000000c00 */
[----:B------:R-:W-:Y:S02]  /*bf20*/  IMAD R60, R60, 0x10, R9 ;  /* 0x000000103c3c7824 */ /* 0x000fe400078e0209 */
[----:B------:R2:W1:Y:S04]  /*bf30*/  LDS.128 R12, [R206+0x5000] ;  /* 0x00500000ce0c7984 */ /* 0x0004680000000c00 */
[----:B------:R2:W1:Y:S01]  /*bf40*/  LDS.128 R56, [R206+0x5800] ;  /* 0x00580000ce387984 */ /* 0x0004620000000c00 */
[----:B------:R-:W-:Y:S05]  /*bf50*/  @P1 BRA `(.L_x_3615) ;  /* 0x000000c000001947 */ /* 0x000fea0003800000 */
[----:B---34-:R-:W3:Y:S01]  /*bf60*/  S2R R7, SR_CTAID.X ;  /* 0x0000000000077919 */ /* 0x018ee20000002500 */
[C---:B------:R-:W-:Y:S01]  /*bf70*/  ISETP.GE.AND P2, PT, R60.reuse, R199, PT ;  /* 0x000000c73c00720c */ /* 0x040fe20003f46270 */
[----:B---3--:R-:W-:Y:S01]  /*bf80*/  IMAD R7, R7, 0x40, R8 ;  /* 0x0000004007077824 */ /* 0x008fe200078e0208 */
[----:B------:R-:W-:-:S04]  /*bf90*/  IADD3 R8, R60, 0x8, RZ ;  /* 0x000000083c087810 */ /* 0x000fc80007ffe0ff */
[----:B------:R-:W-:Y:S02]  /*bfa0*/  SHF.R.S32.HI R9, RZ, 0x1f, R7 ;  /* 0x0000001fff097819 */ /* 0x000fe40000011407 */
[----:B------:R-:W-:Y:S02]  /*bfb0*/  IADD3 R7, P0, R60, R7, RZ ;  /* 0x000000073c077210 */ /* 0x000fe40007f1e0ff */
[----:B------:R-:W-:Y:S02]  /*bfc0*/  ISETP.GE.AND P1, PT, R8, R199, PT ;  /* 0x000000c70800720c */ /* 0x000fe40003f26270 */
[----:B------:R-:W-:Y:S02]  /*bfd0*/  LEA.HI.X.SX32 R60, R60, R9, 0x1, P0 ;  /* 0x000000093c3c7211 */ /* 0x000fe400000f0eff */
[----:B------:R-:W-:-:S04]  /*bfe0*/  LEA R8, P0, R7, c[0x0][0x200], 0x2 ;  /* 0x0000800007087a11 */ /* 0x000fc800078010ff */
[----:B------:R-:W-:-:S05]  /*bff0*/  LEA.HI.X R9, R7, c[0x0][0x204], R60, 0x2, P0 ;  /* 0x0000810007097a11 */ /* 0x000fca00000f143c */
[----:B------:R3:W-:Y:S04]  /*c000*/  @!P2 STG.E [R8.64], R2 ;  /* 0x000000020800a986 */ /* 0x0007e8000c101904 */
[----:B------:R3:W-:Y:S02]  /*c010*/  @!P1 STG.E [R8.64+0x20], R3 ;  /* 0x0000200308009986 */ /* 0x0007e4000c101904 */
.L_x_3615:
[----:B---34-:R-:W-:Y:S05]  /*c020*/  BSYNC B0 ;  /* 0x0000000000007941 */ /* 0x018fea0003800000 */
.L_x_3614:
[----:B------:R-:W3:Y:S01]  /*c030*/  S2R R3, SR_CTAID.X ;  /* 0x0000000000037919 */ /* 0x000ee20000002500 */
[----:B------:R-:W-:Y:S01]  /*c040*/  SHF.R.S32.HI R211, RZ, 0x1f, R210 ;  /* 0x0000001fffd37819 */ /* 0x000fe200000114d2 */
[----:B------:R-:W-:Y:S01]  /*c050*/  BSSY B0, `(.L_x_3616) ;  /* 0x0000022000007945 */ /* 0x000fe20003800000 */
[----:B------:R-:W-:Y:S02]  /*c060*/  LEA.HI R5, R6, R5, RZ, 0x3 ;  /* 0x0000000506057211 */ /* 0x000fe400078f18ff */
[----:B------:R-:W-:-:S04]  /*c070*/  LEA.HI R0, R61, R0, RZ, 0x3 ;  /* 0x000000003d007211 */ /* 0x000fc800078f18ff */
[----:B------:R-:W-:-:S04]  /*c080*/  SHF.R.S32.HI R0, RZ, 0x3, R0 ;  /* 0x00000003ff007819 */ /* 0x000fc80000011400 */
[----:B------:R-:W-:Y:S01]  /*c090*/  SHF.R.S32.HI R0, RZ, 0x1f, R0 ;  /* 0x0000001fff007819 */ /* 0x000fe20000011400 */
[----:B---3--:R-:W-:-:S04]  /*c0a0*/  IMAD.SHL.U32 R3, R3, 0x40, RZ ;  /* 0x0000004003037824 */ /* 0x008fc800078e00ff */
[----:B------:R-:W-:Y:S01]  /*c0b0*/  IMAD.WIDE.U32 R8, R3, c[0x0][0x1e8], R210 ;  /* 0x00007a0003087a25 */ /* 0x000fe200078e00d2 */
[----:B------:R-:W-:-:S04]  /*c0c0*/  SHF.R.S32.HI R2, RZ, 0x1f, R3 ;  /* 0x0000001fff027819 */ /* 0x000fc80000011403 */
[----:B------:R-:W-:Y:S01]  /*c0d0*/  IADD3 R6, P0, R4, R8, RZ ;  /* 0x0000000804067210 */ /* 0x000fe20007f1e0ff */
[----:B------:R-:W-:Y:S01]  /*c0e0*/  IMAD R2, R2, c[0x0][0x1e8], RZ ;  /* 0x00007a0002027a24 */ /* 0x000fe200078e02ff */
[----:B------:R-:W-:-:S03]  /*c0f0*/  SHF.R.S32.HI R4, RZ, 0x3, R5 ;  /* 0x00000003ff047819 */ /* 0x000fc60000011405 */
[----:B------:R-:W-:Y:S01]  /*c100*/  IMAD R7, R3, c[0x0][0x1ec], R2 ;  /* 0x00007b0003077a24 */ /* 0x000fe200078e0202 */
[----:B------:R-:W-:Y:S01]  /*c110*/  SHF.R.S32.HI R2, RZ, 0x1f, R11 ;  /* 0x0000001fff027819 */ /* 0x000fe2000001140b */
[----:B------:R-:W-:-:S03]  /*c120*/  IMAD.IADD R3, R207, 0x1, -R3 ;  /* 0x00000001cf037824 */ /* 0x000fc600078e0a03 */
[----:B------:R-:W-:Y:S01]  /*c130*/  IADD3.X R7, R208, R9, R7, P0, !PT ;  /* 0x00000009d0077210 */ /* 0x000fe200007fe407 */
[----:B------:R-:W-:Y:S01]  /*c140*/  IMAD R2, R2, c[0x0][0x1f0], RZ ;  /* 0x00007c0002027a24 */ /* 0x000fe200078e02ff */
[----:B------:R-:W-:-:S03]  /*c150*/  ISETP.GE.AND P0, PT, R4, R3, PT ;  /* 0x000000030400720c */ /* 0x000fc60003f06270 */
[C---:B------:R-:W-:Y:S02]  /*c160*/  IMAD R2, R11.reuse, c[0x0][0x1f4], R2 ;  /* 0x00007d000b027a24 */ /* 0x040fe400078e0202 */
[----:B------:R-:W-:-:S04]  /*c170*/  IMAD.WIDE.U32 R6, R11, c[0x0][0x1f0], R6 ;  /* 0x00007c000b067a25 */ /* 0x000fc800078e0006 */
[----:B------:R-:W-:-:S04]  /*c180*/  IMAD.IADD R9, R2, 0x1, R7 ;  /* 0x0000000102097824 */ /* 0x000fc800078e0207 */
        /* <DEDUP_REMOVED lines=14> */
.L_x_3617:
[----:B------:R-:W-:Y:S05]  /*c270*/  BSYNC B0 ;  /* 0x0000000000007941 */ /* 0x000fea0003800000 */
.L_x_3616:
        /* <DEDUP_REMOVED lines=13> */
[----:B-1-3--:R-:W-:-:S03]  /*c350*/  LEA R20, P3, R10, c[0x0][0x1d0], 0x1 ;  /* 0x000074000a147a11 */ /* 0x00afc600078608ff */
[----:B------:R-:W-:-:S04]  /*c360*/  IMAD R2, R3, c[0x0][0x1ec], R2 ;  /* 0x00007b0003027a24 */ /* 0x000fc800078e0202 */
[----:B------:R-:W-:-:S05]  /*c370*/  IMAD.IADD R2, R2, 0x1, R11 ;  /* 0x0000000102027824 */ /* 0x000fca00078e020b */
[----:B------:R-:W-:-:S05]  /*c380*/  LEA.HI.X R21, R10, c[0x0][0x1d4], R2, 0x1, P3 ;  /* 0x000075000a157a11 */ /* 0x000fca00018f0c02 */
[----:B------:R1:W-:Y:S04]  /*c390*/  @!P2 STG.E.128 [R20.64], R48 ;  /* 0x000000301400a986 */ /* 0x0003e8000c101d04 */
[----:B------:R1:W-:Y:S04]  /*c3a0*/  @!P1 STG.E.128 [R20.64+0x80], R32 ;  /* 0x0000802014009986 */ /* 0x0003e8000c101d04 */
[----:B------:R1:W-:Y:S02]  /*c3b0*/  @!P0 STG.E.128 [R20.64+0x100], R16 ;  /* 0x0001001014008986 */ /* 0x0003e4000c101d04 */
.L_x_3619:
[----:B------:R-:W-:Y:S05]  /*c3c0*/  BSYNC B0 ;  /* 0x0000000000007941 */ /* 0x000fea0003800000 */
.L_x_3618:
        /* <DEDUP_REMOVED lines=17> */
[----:B------:R1:W-:Y:S04]  /*c4e0*/  @!P2 STG.E.128 [R16.64], R44 ;  /* 0x0000002c1000a986 */ /* 0x0003e8000c101d04 */
[----:B------:R1:W-:Y:S04]  /*c4f0*/  @!P1 STG.E.128 [R16.64+0x80], R28 ;  /* 0x0000801c10009986 */ /* 0x0003e8000c101d04 */
[----:B------:R1:W-:Y:S02]  /*c500*/  @!P0 STG.E.128 [R16.64+0x100], R12 ;  /* 0x0001000c10008986 */ /* 0x0003e4000c101d04 */
.L_x_3621:
[----:B------:R-:W-:Y:S05]  /*c510*/  BSYNC B0 ;  /* 0x0000000000007941 */ /* 0x000fea0003800000 */
.L_x_3620:
[----:B------:R-:W-:-:S04]  /*c520*/  IADD3 R2, R4, 0x30, RZ ;  /* 0x0000003004027810 */ /* 0x000fc80007ffe0ff */
[----:B------:R-:W-:-:S13]  /*c530*/  ISETP.GE.AND P0, PT, R2, R199, PT ;  /* 0x000000c70200720c */ /* 0x000fda0003f06270 */
        /* <DEDUP_REMOVED lines=18> */
.L_x_3622:
        /* <DEDUP_REMOVED lines=10> */
.L_x_7854:


//--------------------- .text._ZN5flash24flash_fwd_splitkv_kernelI23Flash_fwd_kernel_traitsILi192ELi64ELi64ELi4ELb0ELb0EN7cutlass10bfloat16_tE19Flash_kernel_traitsILi192ELi64ELi64ELi4ES3_EELb0ELb0ELb1ELb0ELb0ELb1ELb0ELb0EEEvNS_16Flash_fwd_paramsE --------------------------
	.section	.text._ZN5flash24flash_fwd_splitkv_kernelI23Flash_fwd_kernel_traitsILi192ELi64ELi64ELi4ELb0ELb0EN7cutlass10bfloat16_tE19Flash_kernel_traitsILi192ELi64ELi64ELi4ES3_EELb0ELb0ELb1ELb0ELb0ELb1ELb0ELb0EEEvNS_16Flash_fwd_paramsE,"ax",@progbits
	.sectioninfo	@"SHI_REGISTERS=254"
	.align	128
        .global         _ZN5flash24flash_fwd_splitkv_kernelI23Flash_fwd_kernel_traitsILi192ELi64ELi64ELi4ELb0ELb0EN7cutlass10bfloat16_tE19Flash_kernel_traitsILi192ELi64ELi64ELi4ES3_EELb0ELb0ELb1ELb0ELb0ELb1ELb0ELb0EEEvNS_16Flash_fwd_paramsE
        .type           _ZN5flash24flash_fwd_splitkv_kernelI23Flash_fwd_kernel_traitsILi192ELi64ELi64ELi4ELb0ELb0EN7cutlass10bfloat16_tE19Flash_kernel_traitsILi192ELi64ELi64ELi4ES3_EELb0ELb0ELb1ELb0ELb0ELb1ELb0ELb0EEEvNS_16Flash_fwd_paramsE,@function
        .size           _ZN5flash24flash_fwd_splitkv_kernelI23Flash_fwd_kernel_traitsILi192ELi64ELi64ELi4ELb0ELb0EN7cutlass10bfloat16_tE19Flash_kernel_traitsILi192ELi64ELi64ELi4ES3_EELb0ELb0ELb1ELb0ELb0ELb1ELb0ELb0EEEvNS_16Flash_fwd_paramsE,(.L_x_7855 - _ZN5flash24flash_fwd_splitkv_kernelI23Flash_fwd_kernel_traitsILi192ELi64ELi64ELi4ELb0ELb0EN7cutlass10bfloat16_tE19Flash_kernel_traitsILi192ELi64ELi64ELi4ES3_EELb0ELb0ELb1ELb0ELb0ELb1ELb0ELb0EEEvNS_16Flash_fwd_paramsE)
        .other          _ZN5flash24flash_fwd_splitkv_kernelI23Flash_fwd_kernel_traitsILi192ELi64ELi64ELi4ELb0ELb0EN7cutlass10bfloat16_tE19Flash_kernel_traitsILi192ELi64ELi64ELi4ES3_EELb0ELb0ELb1ELb0ELb0ELb1ELb0ELb0EEEvNS_16Flash_fwd_paramsE,@"STO_CUDA_ENTRY STV_DEFAULT"
_ZN5flash24flash_fwd_splitkv_kernelI23Flash_fwd_kernel_traitsILi192ELi64ELi64ELi4ELb0ELb0EN7cutlass10bfloat16_tE19Flash_kernel_traitsILi192ELi64ELi64ELi4ES3_EELb0ELb0ELb1ELb0ELb0ELb1ELb0ELb0EEEvNS_16Flash_fwd_paramsE:
.text._ZN5flash24flash_fwd_splitkv_kernelI23Flash_fwd_kernel_traitsILi192ELi64ELi64ELi4ELb0ELb0EN7cutlass10bfloat16_tE19Flash_kernel_traitsILi192ELi64ELi64ELi4ES3_EELb0ELb0ELb1ELb0ELb0ELb1ELb0ELb0EEEvNS_16Flash_fwd_paramsE:
        /* <DEDUP_REMOVED lines=34> */
.L_x_3623:
[----:B-1-34-:R-:W-:Y:S02]  /*0220*/  MOV R0, c[0x0][0x218] ;  /* 0x0000860000007a02 */ /* 0x01afe40000000f00 */
.L_x_3624:
        /* <DEDUP_REMOVED lines=73> */
.L_x_3627:
[----:B------:R-:W-:Y:S05]  /*06c0*/  BSYNC B0 ;  /* 0x0000000000007941 */ /* 0x000fea0003800000 */
.L_x_3626:
        /* <DEDUP_REMOVED lines=20> */
.L_x_3629:
[----:B------:R-:W-:Y:S05]  /*0810*/  BSYNC B0 ;  /* 0x0000000000007941 */ /* 0x000fea0003800000 */
.L_x_3628:
        /* <DEDUP_REMOVED lines=20> */
.L_x_3631:
[----:B------:R-:W-:Y:S05]  /*0960*/  BSYNC B0 ;  /* 0x0000000000007941 */ /* 0x000fea0003800000 */
.L_x_3630:
        /* <DEDUP_REMOVED lines=19> */
.L_x_3633:
[----:B------:R-:W-:Y:S05]  /*0aa0*/  BSYNC B0 ;  /* 0x0000000000007941 */ /* 0x000fea0003800000 */
.L_x_3632:
        /* <DEDUP_REMOVED lines=19> */
.L_x_3625:
        /* <DEDUP_REMOVED lines=91> */
.L_x_3634:
        /* <DEDUP_REMOVED lines=16> */
.L_x_3636:
        /* <DEDUP_REMOVED lines=49> */
.L_x_3635:
        /* <DEDUP_REMOVED lines=117> */
.L_x_3638:
[----:B------:R-:W-:Y:S05]  /*1cf0*/  BSYNC B0 ;  /* 0x0000000000007941 */ /* 0x000fea0003800000 */
.L_x_3637:
        /* <DEDUP_REMOVED lines=37> */
.L_x_3640:
[----:B------:R-:W-:Y:S05]  /*1f50*/  BSYNC B0 ;  /* 0x0000000000007941 */ /* 0x000fea0003800000 */
.L_x_3639:
        /* <DEDUP_REMOVED lines=37> */
.L_x_3642:
[----:B------:R-:W-:Y:S05]  /*21b0*/  BSYNC B0 ;  /* 0x0000000000007941 */ /* 0x000fea0003800000 */
.L_x_3641:
        /* <DEDUP_REMOVED lines=36> */
.L_x_3644:
[----:B------:R-:W-:Y:S05]  /*2400*/  BSYNC B0 ;  /* 0x0000000000007941 */ /* 0x000fea0003800000 */
.L_x_3643:
        /* <DEDUP_REMOVED lines=31> */
.L_x_3646:
[----:B------:R-:W-:Y:S05]  /*2600*/  BSYNC B0 ;  /* 0x0000000000007941 */ /* 0x000fea0003800000 */
.L_x_3645:
        /* <DEDUP_REMOVED lines=33> */
.L_x_3648:
[----:B------:R-:W-:Y:S05]  /*2820*/  BSYNC B0 ;  /* 0x0000000000007941 */ /* 0x000fea0003800000 */
.L_x_3647:
        /* <DEDUP_REMOVED lines=31> */
.L_x_3650:
[----:B------:R-:W-:Y:S05]  /*2a20*/  BSYNC B0 ;  /* 0x0000000000007941 */ /* 0x000fea0003800000 */
.L_x_3649:
        /* <DEDUP_REMOVED lines=32> */
.L_x_3652:
[----:B------:R-:W-:Y:S05]  /*2c30*/  BSYNC B0 ;  /* 0x0000000000007941 */ /* 0x000fea0003800000 */
.L_x_3651:
        /* <DEDUP_REMOVED lines=43> */
.L_x_3654:
[----:B-1----:R-:W-:Y:S05]  /*2ef0*/  BSYNC B0 ;  /* 0x0000000000007941 */ /* 0x002fea0003800000 */
.L_x_3653:
        /* <DEDUP_REMOVED lines=33> */
.L_x_3656:
[----:B------:R-:W-:Y:S05]  /*3110*/  BSYNC B0 ;  /* 0x0000000000007941 */ /* 0x000fea0003800000 */
.L_x_3655:
        /* <DEDUP_REMOVED lines=36> */
.L_x_3658:
[----:B------:R-:W-:Y:S05]  /*3360*/  BSYNC B0 ;  /* 0x0000000000007941 */ /* 0x000fea0003800000 */
.L_x_3657:
        /* <DEDUP_REMOVED lines=40> */
.L_x_3660:
[----:B------:R-:W-:Y:S05]  /*35f0*/  BSYNC B0 ;  /* 0x0000000000007941 */ /* 0x000fea0003800000 */
.L_x_3659:
[C---:B-1----:R-:W-:Y:S01]  /*3600*/  IMAD.SHL.U32 R8, R4.reuse, 0x40, RZ ;  /* 0x0000004004087824 */ /* 0x042fe200078e00ff */
        /* <DEDUP_REMOVED lines=14> */
[----:B------:R-:W-:Y:S01]  /*36f0*/  LDSM.16.M88.4 R64, [R208] ;  /* 0x00000000d040783b */ /* 0x000fe20000000200 */
[----:B------:R-:W-:-:S02]  /*3700*/  LOP3.LUT R141, R141, 0x6, RZ, 0xc0, !PT ;  /* 0x000000068d8d7812 */ /* 0x000fc400078ec0ff */
[----:B------:R-:W-:Y:S01]  /*3710*/  IMAD R209, R209, 0x200, R8 ;  /* 0x00000200d1d17824 */ /* 0x000fe200078e0208 */
[----:B------:R-:W-:Y:S02]  /*3720*/  LDSM.16.M88.4 R48, [R206] ;  /* 0x00000000ce30783b */ /* 0x000fe40000000200 */
[----:B------:R-:W-:Y:S02]  /*3730*/  IMAD R141, R134, 0x40, R141 ;  /* 0x00000040868d7824 */ /* 0x000fe400078e028d */
[----:B------:R-:W-:Y:S01]  /*3740*/  IMAD.SHL.U32 R209, R209, 0x2, RZ ;  /* 0x00000002d1d17824 */ /* 0x000fe200078e00ff */
[----:B------:R-:W-:Y:S02]  /*3750*/  LDSM.16.M88.4 R72, [R205] ;  /* 0x00000000cd48783b */ /* 0x000fe40000000200 */
[----:B------:R-:W-:Y:S02]  /*3760*/  IADD3 R83, R141, -0x40, RZ ;  /* 0xffffffc08d537810 */ /* 0x000fe40007ffe0ff */
[----:B------:R-:W1:Y:S01]  /*3770*/  LDSM.16.M88.4 R8, [R209+0x6000] ;  /* 0x00600000d108783b */ /* 0x000e620000000200 */
[----:B------:R-:W-:-:S02]  /*3780*/  IADD3 R4, R209, 0x6000, RZ ;  /* 0x00006000d1047810 */ /* 0x000fc40007ffe0ff */
[----:B------:R-:W-:Y:S01]  /*3790*/  IADD3 R207, R209, 0x6020, RZ ;  /* 0x00006020d1cf7810 */ /* 0x000fe20007ffe0ff */
[----:B------:R-:W2:Y:S01]  /*37a0*/  LDSM.16.M88.4 R28, [R209+0x6800] ;  /* 0x00680000d11c783b */ /* 0x000ea20000000200 */
[----:B------:R-:W-:Y:S01]  /*37b0*/  @P1 IADD3 R207, R4, -0x20, RZ ;  /* 0xffffffe004cf1810 */ /* 0x000fe20007ffe0ff */
[----:B------:R-:W-:Y:S01]  /*37c0*/  IMAD.MOV.U32 R4, RZ, RZ, 0x40 ;  /* 0x00000040ff047424 */ /* 0x000fe200078e00ff */
[C---:B------:R-:W-:Y:S01]  /*37d0*/  IADD3 R87, R141.reuse, -0x38, RZ ;  /* 0xffffffc88d577810 */ /* 0x040fe20007ffe0ff */
[----:B------:R-:W5:Y:S01]  /*37e0*/  LDSM.16.M88.4 R56, [R209+0x7000] ;  /* 0x00700000d138783b */ /* 0x000f620000000200 */
[C---:B------:R-:W-:Y:S02]  /*37f0*/  IADD3 R101, R141.reuse, -0x2f, RZ ;  /* 0xffffffd18d657810 */ /* 0x040fe40007ffe0ff */
[----:B------:R-:W-:Y:S01]  /*3800*/  SEL R4, R4, 0xffffffc0, !P2 ;  /* 0xffffffc004047807 */ /* 0x000fe20005000000 */
[----:B------:R-:W3:Y:S01]  /*3810*/  LDSM.16.M88.4 R32, [R209+0x7800] ;  /* 0x00780000d120783b */ /* 0x000ee20000000200 */
[----:B------:R-:W-:-:S02]  /*3820*/  IADD3 R99, R141, -0x28, RZ ;  /* 0xffffffd88d637810 */ /* 0x000fc40007ffe0ff */
[----:B------:R-:W-:Y:S01]  /*3830*/  IADD3 R196, R4, R207, RZ ;  /* 0x000000cf04c47210 */ /* 0x000fe20007ffe0ff */
[----:B------:R-:W4:Y:S01]  /*3840*/  LDSM.16.M88.4 R20, [R207] ;  /* 0x00000000cf14783b */ /* 0x000f220000000200 */
[----:B------:R-:W-:Y:S01]  /*3850*/  IMAD.IADD R203, R209, 0x1, R4 ;  /* 0x00000001d1cb7824 */ /* 0x000fe200078e0204 */
[C---:B------:R-:W-:Y:S02]  /*3860*/  IADD3 R107, R141.reuse, -0x27, RZ ;  /* 0xffffffd98d6b7810 */ /* 0x040fe40007ffe0ff */
[----:B------:R-:W3:Y:S01]  /*3870*/  LDSM.16.M88.4 R44, [R207+0x800] ;  /* 0x00080000cf2c783b */ /* 0x000ee20000000200 */
[C---:B------:R-:W-:Y:S02]  /*3880*/  IADD3 R111, R141.reuse, -0x20, RZ ;  /* 0xffffffe08d6f7810 */ /* 0x040fe40007ffe0ff */
[C---:B------:R-:W-:Y:S01]  /*3890*/  IADD3 R119, R141.reuse, -0x18, RZ ;  /* 0xffffffe88d777810 */ /* 0x040fe20007ffe0ff */
[----:B------:R-:W3:Y:S01]  /*38a0*/  LDSM.16.M88.4 R40, [R207+0x1000] ;  /* 0x00100000cf28783b */ /* 0x000ee20000000200 */
[----:B------:R-:W-:-:S02]  /*38b0*/  IADD3 R123, R141, -0x17, RZ ;  /* 0xffffffe98d7b7810 */ /* 0x000fc40007ffe0ff */
[C---:B------:R-:W-:Y:S01]  /*38c0*/  IADD3 R133, R141.reuse, -0xf, RZ ;  /* 0xfffffff18d857810 */ /* 0x040fe20007ffe0ff */
[----:B------:R-:W3:Y:S01]  /*38d0*/  LDSM.16.M88.4 R68, [R207+0x1800] ;  /* 0x00180000cf44783b */ /* 0x000ee20000000200 */
[C---:B------:R-:W-:Y:S02]  /*38e0*/  IADD3 R115, R141.reuse, -0x1f, RZ ;  /* 0xffffffe18d737810 */ /* 0x040fe40007ffe0ff */
[C---:B------:R-:W-:Y:S01]  /*38f0*/  IADD3 R91, R141.reuse, -0x37, RZ ;  /* 0xffffffc98d5b7810 */ /* 0x040fe20007ffe0ff */
[----:B------:R-:W-:Y:S01]  /*3900*/  LDSM.16.M88.4 R60, [R203+0x6000] ;  /* 0x00600000cb3c783b */ /* 0x000fe20000000200 */
[C---:B------:R-:W-:Y:S02]  /*3910*/  IADD3 R95, R141.reuse, -0x30, RZ ;  /* 0xffffffd08d5f7810 */ /* 0x040fe40007ffe0ff */
[C---:B------:R-:W-:Y:S01]  /*3920*/  IADD3 R129, R141.reuse, -0x10, RZ ;  /* 0xfffffff08d817810 */ /* 0x040fe20007ffe0ff */
[----:B------:R-:W-:Y:S01]  /*3930*/  LDSM.16.M88.4 R76, [R196+0x1800] ;  /* 0x00180000c44c783b */ /* 0x000fe20000000200 */
[----:B------:R-:W-:-:S02]  /*3940*/  IADD3 R139, R141, -0x8, RZ ;  /* 0xfffffff88d8b7810 */ /* 0x000fc40007ffe0ff */
[-C--:B------:R-:W-:Y:S01]  /*3950*/  ISETP.GE.AND P6, PT, R95, R144.reuse, PT ;  /* 0x000000905f00720c */ /* 0x080fe20003fc6270 */
[C---:B-1----:R-:W-:Y:S01]  /*3960*/  HMMA.16816.F32.BF16 R12, R24.reuse, R8, RZ ;  /* 0x00000008180c723c */ /* 0x042fe200000418ff */
[-C--:B------:R-:W-:Y:S02]  /*3970*/  ISETP.GE.AND P4, PT, R83, R144.reuse, PT ;  /* 0x000000905300720c */ /* 0x080fe40003f86270 */
[-C--:B------:R-:W-:Y:S02]  /*3980*/  ISETP.GE.AND P2, PT, R87, R144.reuse, PT ;  /* 0x000000905700720c */ /* 0x080fe40003f46270 */
[-C--:B------:R-:W-:Y:S02]  /*3990*/  ISETP.GE.AND P1, PT, R91, R144.reuse, PT ;  /* 0x000000905b00720c */ /* 0x080fe40003f26270 */
[----:B------:R-:W-:Y:S01]  /*39a0*/  ISETP.GE.AND P5, PT, R101, R144, PT ;  /* 0x000000906500720c */ /* 0x000fe20003fa6270 */
[----:B------:R-:W-:Y:S01]  /*39b0*/  HMMA.16816.F32.BF16 R8, R24, R10, RZ ;  /* 0x0000000a1808723c */ /* 0x000fe200000418ff */
[----:B------:R-:W-:-:S02]  /*39c0*/  IADD3 R199, R207, 0x800, RZ ;  /* 0x00000800cfc77810 */ /* 0x000fc40007ffe0ff */
[C---:B------:R-:W-:Y:S02]  /*39d0*/  IADD3 R198, R207.reuse, 0x1000, RZ ;  /* 0x00001000cfc67810 */ /* 0x040fe40007ffe0ff */
[C---:B------:R-:W-:Y:S02]  /*39e0*/  IADD3 R197, R207.reuse, 0x1800, RZ ;  /* 0x00001800cfc57810 */ /* 0x040fe40007ffe0ff */
[C---:B------:R-:W-:Y:S01]  /*39f0*/  IADD3 R195, R207.reuse, 0x2000, RZ ;  /* 0x00002000cfc37810 */ /* 0x040fe20007ffe0ff */
[----:B--2---:R-:W-:Y:S01]  /*3a00*/  HMMA.16816.F32.BF16 R16, R24, R28, RZ ;  /* 0x0000001c1810723c */ /* 0x004fe200000418ff */
[C---:B------:R-:W-:Y:S02]  /*3a10*/  IADD3 R194, R207.reuse, 0x2800, RZ ;  /* 0x00002800cfc27810 */ /* 0x040fe40007ffe0ff */
[C---:B------:R-:W-:Y:S02]  /*3a20*/  IADD3 R193, R207.reuse, 0x3000, RZ ;  /* 0x00003000cfc17810 */ /* 0x040fe40007ffe0ff */
[----:B------:R-:W-:-:S02]  /*3a30*/  IADD3 R192, R207, 0x3800, RZ ;  /* 0x00003800cfc07810 */ /* 0x000fc40007ffe0ff */
[C---:B------:R-:W-:Y:S01]  /*3a40*/  IADD3 R191, R207.reuse, 0x4000, RZ ;  /* 0x00004000cfbf7810 */ /* 0x040fe20007ffe0ff */
[----:B------:R-:W-:Y:S01]  /*3a50*/  HMMA.16816.F32.BF16 R28, R24, R30, RZ ;  /* 0x0000001e181c723c */ /* 0x000fe200000418ff */
[C---:B------:R-:W-:Y:S02]  /*3a60*/  IADD3 R190, R207.reuse, 0x4800, RZ ;  /* 0x00004800cfbe7810 */ /* 0x040fe40007ffe0ff */
[C---:B------:R-:W-:Y:S02]  /*3a70*/  IADD3 R189, R207.reuse, 0x5000, RZ ;  /* 0x00005000cfbd7810 */ /* 0x040fe40007ffe0ff */
[----:B------:R-:W-:-:S03]  /*3a80*/  IADD3 R188, R207, 0x5800, RZ ;  /* 0x00005800cfbc7810 */ /* 0x000fc60007ffe0ff */
[C---:B-----5:R-:W-:Y:S08]  /*3a90*/  HMMA.16816.F32.BF16 R36, R24.reuse, R56, RZ ;  /* 0x000000381824723c */ /* 0x060ff000000418ff */
[C---:B------:R-:W-:Y:S08]  /*3aa0*/  HMMA.16816.F32.BF16 R56, R24.reuse, R58, RZ ;  /* 0x0000003a1838723c */ /* 0x040ff000000418ff */
[C---:B---3--:R-:W-:Y:S08]  /*3ab0*/  HMMA.16816.F32.BF16 R52, R24.reuse, R32, RZ ;  /* 0x000000201834723c */ /* 0x048ff000000418ff */
[----:B------:R-:W-:Y:S01]  /*3ac0*/  HMMA.16816.F32.BF16 R24, R24, R34, RZ ;  /* 0x000000221818723c */ /* 0x000fe200000418ff */
[----:B------:R-:W1:Y:S07]  /*3ad0*/  LDSM.16.M88.4 R32, [R203+0x6800] ;  /* 0x00680000cb20783b */ /* 0x000e6e0000000200 */
        /* <DEDUP_REMOVED lines=8> */
[----:B------:R-:W4:Y:S07]  /*3b60*/  LDSM.16.M88.4 R40, [R196] ;  /* 0x00000000c428783b */ /* 0x000f2e0000000200 */
[C---:B------:R-:W-:Y:S08]  /*3b70*/  HMMA.16816.F32.BF16 R52, R64.reuse, R68, R52 ;  /* 0x000000444034723c */ /* 0x040ff00000041834 */
        /* <DEDUP_REMOVED lines=8> */
[----:B------:R-:W-:Y:S07]  /*3c00*/  LDSM.16.M88.4 R60, [R207+0x2800] ;  /* 0x00280000cf3c783b */ /* 0x000fee0000000200 */
[C---:B--2---:R-:W-:Y:S08]  /*3c10*/  HMMA.16816.F32.BF16 R36, R48.reuse, R20, R36 ;  /* 0x000000143024723c */ /* 0x044ff00000041824 */
[C---:B------:R-:W-:Y:S01]  /*3c20*/  HMMA.16816.F32.BF16 R56, R48.reuse, R22, R56 ;  /* 0x000000163038723c */ /* 0x040fe20000041838 */
[----:B------:R-:W2:Y:S07]  /*3c30*/  LDSM.16.M88.4 R20, [R196+0x1000] ;  /* 0x00100000c414783b */ /* 0x000eae0000000200 */
[C---:B---3--:R-:W-:Y:S08]  /*3c40*/  HMMA.16816.F32.BF16 R52, R48.reuse, R44, R52 ;  /* 0x0000002c3034723c */ /* 0x048ff00000041834 */
[----:B------:R-:W-:Y:S01]  /*3c50*/  HMMA.16816.F32.BF16 R48, R48, R46, R24 ;  /* 0x0000002e3030723c */ /* 0x000fe20000041818 */
[----:B------:R-:W-:Y:S04]  /*3c60*/  LDSM.16.M88.4 R24, [R210+0x2000] ;  /* 0x00200000d218783b */ /* 0x000fe80000000200 */
[----:B------:R-:W3:Y:S03]  /*3c70*/  LDSM.16.M88.4 R44, [R209+0x8000] ;  /* 0x00800000d12c783b */ /* 0x000ee60000000200 */
[C---:B----4-:R-:W-:Y:S08]  /*3c80*/  HMMA.16816.F32.BF16 R12, R72.reuse, R40, R12 ;  /* 0x00000028480c723c */ /* 0x050ff0000004180c */
[C---:B------:R-:W-:Y:S01]  /*3c90*/  HMMA.16816.F32.BF16 R8, R72.reuse, R42, R8 ;  /* 0x0000002a4808723c */ /* 0x040fe20000041808 */
[----:B------:R-:W4:Y:S07]  /*3ca0*/  LDSM.16.M88.4 R40, [R209+0x9000] ;  /* 0x00900000d128783b */ /* 0x000f2e0000000200 */
[C---:B-1----:R-:W-:Y:S08]  /*3cb0*/  HMMA.16816.F32.BF16 R16, R72.reuse, R32, R16 ;  /* 0x000000204810723c */ /* 0x042ff00000041810 */
[C---:B------:R-:W-:Y:S01]  /*3cc0*/  HMMA.16816.F32.BF16 R28, R72.reuse, R34, R28 ;  /* 0x00000022481c723c */ /* 0x040fe2000004181c */
[----:B------:R-:W1:Y:S07]  /*3cd0*/  LDSM.16.M88.4 R32, [R208+0x2000] ;  /* 0x00200000d020783b */ /* 0x000e6e0000000200 */
[C---:B--2---:R-:W-:Y:S08]  /*3ce0*/  HMMA.16816.F32.BF16 R36, R72.reuse, R20, R36 ;  /* 0x000000144824723c */ /* 0x044ff00000041824 */
[----:B------:R-:W-:Y:S01]  /*3cf0*/  HMMA.16816.F32.BF16 R56, R72, R22, R56 ;  /* 0x000000164838723c */ /* 0x000fe20000041838 */
[----:B------:R-:W2:Y:S07]  /*3d00*/  LDSM.16.M88.4 R20, [R207+0x2000] ;  /* 0x00200000cf14783b */ /* 0x000eae0000000200 */
[C---:B---3--:R-:W-:Y:S08]  /*3d10*/  HMMA.16816.F32.BF16 R12, R24.reuse, R44, R12 ;  /* 0x0000002c180c723c */ /* 0x048ff0000004180c */
[C---:B------:R-:W-:Y:S01]  /*3d20*/  HMMA.16816.F32.BF16 R8, R24.reuse, R46, R8 ;  /* 0x0000002e1808723c */ /* 0x040fe20000041808 */
[----:B------:R-:W3:Y:S07]  /*3d30*/  LDSM.16.M88.4 R44, [R207+0x3000] ;  /* 0x00300000cf2c783b */ /* 0x000eee0000000200 */
[----:B------:R-:W-:Y:S08]  /*3d40*/  HMMA.16816.F32.BF16 R16, R24, R68, R16 ;  /* 0x000000441810723c */ /* 0x000ff00000041810 */
[C---:B------:R-:W-:Y:S08]  /*3d50*/  HMMA.16816.F32.BF16 R52, R72.reuse, R76, R52 ;  /* 0x0000004c4834723c */ /* 0x040ff00000041834 */
[----:B------:R-:W-:Y:S01]  /*3d60*/  HMMA.16816.F32.BF16 R48, R72, R78, R48 ;  /* 0x0000004e4830723c */ /* 0x000fe20000041830 */
[----:B------:R-:W-:Y:S04]  /*3d70*/  LDSM.16.M88.4 R72, [R207+0x4000] ;  /* 0x00400000cf48783b */ /* 0x000fe80000000200 */
[----:B------:R-:W-:Y:S03]  /*3d80*/  LDSM.16.M88.4 R76, [R209+0xb000] ;  /* 0x00b00000d14c783b */ /* 0x000fe60000000200 */
[C---:B----4-:R-:W-:Y:S08]  /*3d90*/  HMMA.16816.F32.BF16 R36, R24.reuse, R40, R36 ;  /* 0x000000281824723c */ /* 0x050ff00000041824 */
[----:B------:R-:W-:Y:S01]  /*3da0*/  HMMA.16816.F32.BF16 R56, R24, R42, R56 ;  /* 0x0000002a1838723c */ /* 0x000fe20000041838 */
[----:B------:R-:W4:Y:S07]  /*3db0*/  LDSM.16.M88.4 R40, [R207+0x3800] ;  /* 0x00380000cf28783b */ /* 0x000f2e0000000200 */
[----:B-1----:R-:W-:Y:S07]  /*3dc0*/  HMMA.16816.F32.BF16 R16, R32, R60, R16 ;  /* 0x0000003c2010723c */ /* 0x002fee0000041810 */
[----:B------:R-:W-:Y:S01]  /*3dd0*/  SHF.R.S32.HI R61, RZ, 0x1f, R84 ;  /* 0x0000001fff3d7819 */ /* 0x000fe20000011454 */
[----:B------:R-:W-:Y:S03]  /*3de0*/  HMMA.16816.F32.BF16 R52, R24, R64, R52 ;  /* 0x000000401834723c */ /* 0x000fe60000041834 */
[----:B------:R-:W-:-:S04]  /*3df0*/  LEA.HI R84, R61, R84, RZ, 0x2 ;  /* 0x000000543d547211 */ /* 0x000fc800078f10ff */
[----:B------:R-:W-:Y:S01]  /*3e00*/  SHF.R.S32.HI R84, RZ, 0x2, R84 ;  /* 0x00000002ff547819 */ /* 0x000fe20000011454 */
[C---:B------:R-:W-:Y:S01]  /*3e10*/  HMMA.16816.F32.BF16 R28, R24.reuse, R70, R28 ;  /* 0x00000046181c723c */ /* 0x040fe2000004181c */
[----:B------:R-:W-:Y:S03]  /*3e20*/  LDSM.16.M88.4 R68, [R196+0x4000] ;  /* 0x00400000c444783b */ /* 0x000fe60000000200 */
[----:B------:R-:W-:Y:S01]  /*3e30*/  IMAD R145, R85, 0x10, R84 ;  /* 0x0000001055917824 */ /* 0x000fe200078e0254 */
[C---:B------:R-:W-:Y:S02]  /*3e40*/  IADD3 R85, R141.reuse, -0x3f, RZ ;  /* 0xffffffc18d557810 */ /* 0x040fe40007ffe0ff */
[----:B------:R-:W-:Y:S01]  /*3e50*/  IADD3 R141, R141, -0x7, RZ ;  /* 0xfffffff98d8d7810 */ /* 0x000fe20007ffe0ff */
[----:B------:R-:W-:Y:S01]  /*3e60*/  HMMA.16816.F32.BF16 R48, R24, R66, R48 ;  /* 0x000000421830723c */ /* 0x000fe20000041830 */
[----:B------:R-:W-:Y:S01]  /*3e70*/  LDSM.16.M88.4 R24, [R206+0x2000] ;  /* 0x00200000ce18783b */ /* 0x000fe20000000200 */
[----:B------:R-:W-:Y:S01]  /*3e80*/  IMAD.IADD R145, R82, 0x1, R145 ;  /* 0x0000000152917824 */ /* 0x000fe200078e0291 */
[----:B------:R-:W-:-:S02]  /*3e90*/  ISETP.GE.AND P3, PT, R85, R144, PT ;  /* 0x000000905500720c */ /* 0x000fc40003f66270 */
[----:B------:R-:W-:Y:S02]  /*3ea0*/  LDSM.16.M88.4 R64, [R210+0x4000] ;  /* 0x00400000d240783b */ /* 0x000fe40000000200 */
[----:B------:R-:W-:Y:S01]  /*3eb0*/  IADD3 R4, R144, R145, -R219 ;  /* 0x0000009190047210 */ /* 0x000fe20007ffe8db */
[----:B--2---:R-:W-:Y:S03]  /*3ec0*/  HMMA.16816.F32.BF16 R12, R32, R20, R12 ;  /* 0x00000014200c723c */ /* 0x004fe6000004180c */
[C---:B------:R-:W-:Y:S01]  /*3ed0*/  IADD3 R103, R4.reuse, -R95, RZ ;  /* 0x8000005f04677210 */ /* 0x040fe20007ffe0ff */
[----:B------:R-:W-:-:S03]  /*3ee0*/  IMAD.IADD R105, R4, 0x1, -R91 ;  /* 0x0000000104697824 */ /* 0x000fc600078e0a5b */
[----:B------:R-:W-:Y:S01]  /*3ef0*/  IABS R103, R103 ;  /* 0x0000006700677213 */ /* 0x000fe20000000000 */
[----:B------:R-:W-:Y:S01]  /*3f00*/  HMMA.16816.F32.BF16 R8, R32, R22, R8 ;  /* 0x000000162008723c */ /* 0x000fe20000041808 */
[----:B------:R-:W1:Y:S01]  /*3f10*/  LDSM.16.M88.4 R20, [R203+0x8000] ;  /* 0x00800000cb14783b */ /* 0x000e620000000200 */
[----:B------:R-:W-:-:S03]  /*3f20*/  IABS R105, R105 ;  /* 0x0000006900697213 */ /* 0x000fc60000000000 */
[----:B------:R-:W-:Y:S03]  /*3f30*/  I2F R103, R103 ;  /* 0x0000006700677306 */ /* 0x000fe60000201400 */
[C---:B---3--:R-:W-:Y:S05]  /*3f40*/  HMMA.16816.F32.BF16 R36, R32.reuse, R44, R36 ;  /* 0x0000002c2024723c */ /* 0x048fea0000041824 */
[----:B------:R-:W-:Y:S03]  /*3f50*/  I2F R105, R105 ;  /* 0x0000006900697306 */ /* 0x000fe60000201400 */
[C---:B------:R-:W-:Y:S01]  /*3f60*/  HMMA.16816.F32.BF16 R56, R32.reuse, R46, R56 ;  /* 0x0000002e2038723c */ /* 0x040fe20000041838 */
[----:B------:R-:W2:Y:S07]  /*3f70*/  LDSM.16.M88.4 R44, [R203+0x8800] ;  /* 0x00880000cb2c783b */ /* 0x000eae0000000200 */
[C---:B----4-:R-:W-:Y:S07]  /*3f80*/  HMMA.16816.F32.BF16 R52, R32.reuse, R40, R52 ;  /* 0x000000282034723c */ /* 0x050fee0000041834 */
[----:B------:R-:W-:Y:S01]  /*3f90*/  IMAD.IADD R40, R4, 0x1, -R83 ;  /* 0x0000000104287824 */ /* 0x000fe200078e0a53 */
[----:B------:R-:W-:Y:S04]  /*3fa0*/  HMMA.16816.F32.BF16 R48, R32, R42, R48 ;  /* 0x0000002a2030723c */ /* 0x000fe80000041830 */
[----:B------:R-:W-:-:S04]  /*3fb0*/  IABS R40, R40 ;  /* 0x0000002800287213 */ /* 0x000fc80000000000 */
[----:B------:R-:W-:Y:S01]  /*3fc0*/  HMMA.16816.F32.BF16 R28, R32, R62, R28 ;  /* 0x0000003e201c723c */ /* 0x000fe2000004181c */
[----:B------:R-:W-:Y:S01]  /*3fd0*/  IMAD.MOV.U32 R89, RZ, RZ, R40 ;  /* 0x000000ffff597224 */ /* 0x000fe200078e0028 */
[----:B------:R-:W3:Y:S04]  /*3fe0*/  LDSM.16.M88.4 R60, [R203+0x9800] ;  /* 0x00980000cb3c783b */ /* 0x000ee80000000200 */
[----:B------:R-:W4:Y:S01]  /*3ff0*/  LDSM.16.M88.4 R40, [R203+0x9000] ;  /* 0x00900000cb28783b */ /* 0x000f220000000200 */
[----:B------:R-:W-:Y:S01]  /*4000*/  IMAD.IADD R32, R4, 0x1, -R85 ;  /* 0x0000000104207824 */ /* 0x000fe200078e0a55 */
[----:B-1----:R-:W-:Y:S01]  /*4010*/  HMMA.16816.F32.BF16 R12, R24, R20, R12 ;  /* 0x00000014180c723c */ /* 0x002fe2000004180c */
[----:B------:R-:W-:Y:S03]  /*4020*/  I2F R89, R89 ;  /* 0x0000005900597306 */ /* 0x000fe60000201400 */
[----:B------:R-:W-:-:S03]  /*4030*/  IABS R32, R32 ;  /* 0x0000002000207213 */ /* 0x000fc60000000000 */
[----:B------:R-:W-:Y:S01]  /*4040*/  IMAD.IADD R20, R4, 0x1, -R87 ;  /* 0x0000000104147824 */ /* 0x000fe200078e0a57 */
[----:B------:R-:W-:Y:S01]  /*4050*/  HMMA.16816.F32.BF16 R8, R24, R22, R8 ;  /* 0x000000161808723c */ /* 0x000fe20000041808 */
[----:B------:R1:W-:Y:S03]  /*4060*/  I2F R93, R32 ;  /* 0x00000020005d7306 */ /* 0x0003e60000201400 */
[----:B------:R-:W-:-:S04]  /*4070*/  IABS R20, R20 ;  /* 0x0000001400147213 */ /* 0x000fc80000000000 */
[C---:B--2---:R-:W-:Y:S01]  /*4080*/  HMMA.16816.F32.BF16 R16, R24.reuse, R44, R16 ;  /* 0x0000002c1810723c */ /* 0x044fe20000041810 */
[----:B------:R2:W-:Y:S06]  /*4090*/  I2F R97, R20 ;  /* 0x0000001400617306 */ /* 0x0005ec0000201400 */
[C---:B------:R-:W-:Y:S01]  /*40a0*/  IMAD.IADD R44, R4.reuse, 0x1, -R101 ;  /* 0x00000001042c7824 */ /* 0x040fe200078e0a65 */
[----:B------:R-:W-:Y:S01]  /*40b0*/  HMMA.16816.F32.BF16 R28, R24, R46, R28 ;  /* 0x0000002e181c723c */ /* 0x000fe2000004181c */
[----:B-1----:R-:W-:Y:S01]  /*40c0*/  LDSM.16.M88.4 R32, [R196+0x2000] ;  /* 0x00200000c420783b */ /* 0x002fe20000000200 */
[----:B------:R-:W-:-:S02]  /*40d0*/  IMAD.IADD R45, R4, 0x1, -R99 ;  /* 0x00000001042d7824 */ /* 0x000fc400078e0a63 */
[----:B------:R-:W-:Y:S01]  /*40e0*/  IABS R44, R44 ;  /* 0x0000002c002c7213 */ /* 0x000fe20000000000 */
[----:B--2---:R-:W1:Y:S04]  /*40f0*/  LDSM.16.M88.4 R20, [R205+0x2000] ;  /* 0x00200000cd14783b */ /* 0x004e680000000200 */
[----:B------:R-:W-:Y:S01]  /*4100*/  IMAD.MOV.U32 R109, RZ, RZ, R44 ;  /* 0x000000ffff6d7224 */ /* 0x000fe200078e002c */
[----:B------:R-:W-:Y:S01]  /*4110*/  IABS R44, R45 ;  /* 0x0000002d002c7213 */ /* 0x000fe20000000000 */
[C---:B---3--:R-:W-:Y:S04]  /*4120*/  HMMA.16816.F32.BF16 R52, R24.reuse, R60, R52 ;  /* 0x0000003c1834723c */ /* 0x048fe80000041834 */
[----:B------:R-:W-:Y:S01]  /*4130*/  IMAD.MOV.U32 R113, RZ, RZ, R44 ;  /* 0x000000ffff717224 */ /* 0x000fe200078e002c */
[----:B------:R-:W-:Y:S01]  /*4140*/  I2F R109, R109 ;  /* 0x0000006d006d7306 */ /* 0x000fe20000201400 */
[----:B------:R-:W2:Y:S01]  /*4150*/  LDSM.16.M88.4 R44, [R196+0x2800] ;  /* 0x00280000c42c783b */ /* 0x000ea20000000200 */
[C---:B------:R-:W-:Y:S01]  /*4160*/  IMAD.IADD R60, R4.reuse, 0x1, -R115 ;  /* 0x00000001043c7824 */ /* 0x040fe200078e0a73 */
[C---:B----4-:R-:W-:Y:S04]  /*4170*/  HMMA.16816.F32.BF16 R36, R24.reuse, R40, R36 ;  /* 0x000000281824723c */ /* 0x050fe80000041824 */
[----:B------:R-:W-:Y:S01]  /*4180*/  IABS R60, R60 ;  /* 0x0000003c003c7213 */ /* 0x000fe20000000000 */
[----:B------:R-:W-:Y:S02]  /*4190*/  I2F R113, R113 ;  /* 0x0000007100717306 */ /* 0x000fe40000201400 */
[C---:B------:R-:W-:Y:S01]  /*41a0*/  IMAD.IADD R40, R4.reuse, 0x1, -R107 ;  /* 0x0000000104287824 */ /* 0x040fe200078e0a6b */
[----:B------:R-:W-:Y:S01]  /*41b0*/  HMMA.16816.F32.BF16 R56, R24, R42, R56 ;  /* 0x0000002a1838723c */ /* 0x000fe20000041838 */
[----:B------:R-:W-:-:S03]  /*41c0*/  IMAD.IADD R41, R4, 0x1, -R111 ;  /* 0x0000000104297824 */ /* 0x000fc600078e0a6f */
[----:B------:R-:W-:Y:S01]  /*41d0*/  IABS R40, R40 ;  /* 0x0000002800287213 */ /* 0x000fe20000000000 */
[----:B------:R3:W-:Y:S03]  /*41e0*/  I2F R125, R60 ;  /* 0x0000003c007d7306 */ /* 0x0007e60000201400 */
[----:B------:R-:W-:Y:S01]  /*41f0*/  HMMA.16816.F32.BF16 R48, R24, R62, R48 ;  /* 0x0000003e1830723c */ /* 0x000fe20000041830 */
[----:B------:R-:W-:Y:S01]  /*4200*/  IMAD.MOV.U32 R117, RZ, RZ, R40 ;  /* 0x000000ffff757224 */ /* 0x000fe200078e0028 */
[----:B------:R-:W-:-:S05]  /*4210*/  IABS R40, R41 ;  /* 0x0000002900287213 */ /* 0x000fca0000000000 */
[C---:B------:R-:W-:Y:S01]  /*4220*/  IADD3 R24, R4.reuse, -R119, RZ ;  /* 0x8000007704187210 */ /* 0x040fe20007ffe0ff */
[----:B------:R-:W-:Y:S01]  /*4230*/  IMAD.MOV.U32 R121, RZ, RZ, R40 ;  /* 0x000000ffff797224 */ /* 0x000fe200078e0028 */
[----:B------:R-:W-:Y:S01]  /*4240*/  I2F R117, R117 ;  /* 0x0000007500757306 */ /* 0x000fe20000201400 */
[----:B------:R-:W4:Y:S01]  /*4250*/  LDSM.16.M88.4 R40, [R196+0x3000] ;  /* 0x00300000c428783b */ /* 0x000f220000000200 */
[----:B------:R-:W-:Y:S01]  /*4260*/  IABS R24, R24 ;  /* 0x0000001800187213 */ /* 0x000fe20000000000 */
[----:B-1----:R-:W-:Y:S01]  /*4270*/  HMMA.16816.F32.BF16 R12, R20, R32, R12 ;  /* 0x00000020140c723c */ /* 0x002fe2000004180c */
[----:B---3--:R-:W-:-:S03]  /*4280*/  IMAD.IADD R60, R4, 0x1, -R129 ;  /* 0x00000001043c7824 */ /* 0x008fc600078e0a81 */
[----:B------:R-:W-:Y:S01]  /*4290*/  IMAD.MOV.U32 R127, RZ, RZ, R24 ;  /* 0x000000ffff7f7224 */ /* 0x000fe200078e0018 */
[----:B------:R-:W-:Y:S01]  /*42a0*/  I2F R121, R121 ;  /* 0x0000007900797306 */ /* 0x000fe20000201400 */
[----:B------:R-:W1:Y:S01]  /*42b0*/  LDSM.16.M88.4 R24, [R209+0xa000] ;  /* 0x00a00000d118783b */ /* 0x000e620000000200 */
[----:B------:R-:W-:Y:S01]  /*42c0*/  IABS R60, R60 ;  /* 0x0000003c003c7213 */ /* 0x000fe20000000000 */
[C---:B------:R-:W-:Y:S01]  /*42d0*/  IMAD.IADD R32, R4.reuse, 0x1, -R123 ;  /* 0x0000000104207824 */ /* 0x040fe200078e0a7b */
[C---:B------:R-:W-:Y:S03]  /*42e0*/  HMMA.16816.F32.BF16 R8, R20.reuse, R34, R8 ;  /* 0x000000221408723c */ /* 0x040fe60000041808 */
[----:B------:R-:W-:Y:S01]  /*42f0*/  IMAD.MOV.U32 R137, RZ, RZ, R60 ;  /* 0x000000ffff897224 */ /* 0x000fe200078e003c */
[----:B------:R-:W-:Y:S01]  /*4300*/  IABS R32, R32 ;  /* 0x0000002000207213 */ /* 0x000fe20000000000 */
[C---:B------:R-:W-:Y:S01]  /*4310*/  IMAD.IADD R60, R4.reuse, 0x1, -R139 ;  /* 0x00000001043c7824 */ /* 0x040fe200078e0a8b */
[----:B------:R-:W-:Y:S02]  /*4320*/  I2F R127, R127 ;  /* 0x0000007f007f7306 */ /* 0x000fe40000201400 */
[C---:B--2---:R-:W-:Y:S01]  /*4330*/  HMMA.16816.F32.BF16 R16, R20.reuse, R44, R16 ;  /* 0x0000002c1410723c */ /* 0x044fe20000041810 */
[----:B------:R-:W-:Y:S01]  /*4340*/  IMAD.MOV.U32 R131, RZ, RZ, R32 ;  /* 0x000000ffff837224 */ /* 0x000fe200078e0020 */
[----:B------:R-:W-:Y:S01]  /*4350*/  IABS R60, R60 ;  /* 0x0000003c003c7213 */ /* 0x000fe20000000000 */
[----:B------:R-:W2:Y:S03]  /*4360*/  LDSM.16.M88.4 R32, [R196+0x3800] ;  /* 0x00380000c420783b */ /* 0x000ea60000000200 */
[----:B------:R-:W-:Y:S01]  /*4370*/  I2F R137, R137 ;  /* 0x0000008900897306 */ /* 0x000fe20000201400 */
[----:B------:R-:W-:Y:S01]  /*4380*/  IMAD.IADD R44, R4, 0x1, -R133 ;  /* 0x00000001042c7824 */ /* 0x000fe200078e0a85 */
[----:B------:R-:W-:Y:S01]  /*4390*/  HMMA.16816.F32.BF16 R28, R20, R46, R28 ;  /* 0x0000002e141c723c */ /* 0x000fe2000004181c */
[----:B------:R-:W-:-:S03]  /*43a0*/  IMAD.MOV.U32 R147, RZ, RZ, R60 ;  /* 0x000000ffff937224 */ /* 0x000fc600078e003c */
[----:B------:R-:W-:Y:S02]  /*43b0*/  IABS R44, R44 ;  /* 0x0000002c002c7213 */ /* 0x000fe40000000000 */
[----:B------:R-:W-:Y:S02]  /*43c0*/  I2F R131, R131 ;  /* 0x0000008300837306 */ /* 0x000fe40000201400 */
[----:B----4-:R-:W-:Y:S06]  /*43d0*/  HMMA.16816.F32.BF16 R36, R20, R40, R36 ;  /* 0x000000281424723c */ /* 0x010fec0000041824 */
[----:B------:R3:W-:Y:S01]  /*43e0*/  I2F R143, R44 ;  /* 0x0000002c008f7306 */ /* 0x0007e20000201400 */
[C---:B------:R-:W-:Y:S01]  /*43f0*/  IMAD.IADD R40, R4.reuse, 0x1, -R141 ;  /* 0x0000000104287824 */ /* 0x040fe200078e0a8d */
[----:B-1----:R-:W-:Y:S01]  /*4400*/  HMMA.16816.F32.BF16 R12, R64, R24, R12 ;  /* 0x00000018400c723c */ /* 0x002fe2000004180c */
[----:B------:R-:W-:-:S05]  /*4410*/  IADD3 R4, R4, 0x8, RZ ;  /* 0x0000000804047810 */ /* 0x000fca0007ffe0ff */
[----:B------:R-:W-:Y:S01]  /*4420*/  I2F R147, R147 ;  /* 0x0000009300937306 */ /* 0x000fe20000201400 */
[----:B------:R-:W-:Y:S02]  /*4430*/  IABS R40, R40 ;  /* 0x0000002800287213 */ /* 0x000fe40000000000 */
[----:B------:R-:W-:Y:S01]  /*4440*/  IADD3 R60, -R83, R4, RZ ;  /* 0x00000004533c7210 */ /* 0x000fe20007ffe1ff */
[C---:B------:R-:W-:Y:S01]  /*4450*/  IMAD.IADD R24, R4.reuse, 0x1, -R85 ;  /* 0x0000000104187824 */ /* 0x040fe200078e0a55 */
[C---:B------:R-:W-:Y:S01]  /*4460*/  HMMA.16816.F32.BF16 R56, R20.reuse, R42, R56 ;  /* 0x0000002a1438723c */ /* 0x040fe20000041838 */
[----:B---3--:R-:W1:Y:S02]  /*4470*/  LDSM.16.M88.4 R44, [R208+0x4000] ;  /* 0x00400000d02c783b */ /* 0x008e640000000200 */
[----:B------:R3:W-:Y:S01]  /*4480*/  I2F R149, R40 ;  /* 0x0000002800957306 */ /* 0x0007e20000201400 */
[C---:B------:R-:W-:Y:S01]  /*4490*/  IMAD.IADD R25, R4.reuse, 0x1, -R87 ;  /* 0x0000000104197824 */ /* 0x040fe200078e0a57 */
[----:B------:R-:W-:Y:S01]  /*44a0*/  IABS R24, R24 ;  /* 0x0000001800187213 */ /* 0x000fe20000000000 */
[C---:B------:R-:W-:Y:S01]  /*44b0*/  IMAD.IADD R163, R4.reuse, 0x1, -R101 ;  /* 0x0000000104a37824 */ /* 0x040fe200078e0a65 */
[----:B------:R-:W-:Y:S01]  /*44c0*/  IABS R60, R60 ;  /* 0x0000003c003c7213 */ /* 0x000fe20000000000 */
[C---:B------:R-:W-:Y:S01]  /*44d0*/  IMAD.IADD R161, R4.reuse, 0x1, -R99 ;  /* 0x0000000104a17824 */ /* 0x040fe200078e0a63 */
[----:B--2---:R-:W-:Y:S01]  /*44e0*/  HMMA.16816.F32.BF16 R52, R20, R32, R52 ;  /* 0x000000201434723c */ /* 0x004fe20000041834 */
[----:B------:R-:W-:Y:S01]  /*44f0*/  IMAD.MOV.U32 R153, RZ, RZ, R24 ;  /* 0x000000ffff997224 */ /* 0x000fe200078e0018 */
[----:B------:R-:W-:Y:S01]  /*4500*/  IABS R24, R25 ;  /* 0x0000001900187213 */ /* 0x000fe20000000000 */
[----:B------:R-:W-:Y:S01]  /*4510*/  IMAD.IADD R25, R4, 0x1, -R91 ;  /* 0x0000000104197824 */ /* 0x000fe200078e0a5b */
[----:B------:R2:W-:Y:S01]  /*4520*/  I2F R151, R60 ;  /* 0x0000003c00977306 */ /* 0x0005e20000201400 */
[----:B------:R-:W-:-:S02]  /*4530*/  IABS R163, R163 ;  /* 0x000000a300a37213 */ /* 0x000fc40000000000 */
[----:B------:R-:W-:Y:S01]  /*4540*/  IMAD.MOV.U32 R155, RZ, RZ, R24 ;  /* 0x000000ffff9b7224 */ /* 0x000fe200078e0018 */
[----:B------:R-:W-:Y:S01]  /*4550*/  HMMA.16816.F32.BF16 R48, R20, R34, R48 ;  /* 0x000000221430723c */ /* 0x000fe20000041830 */
[----:B------:R-:W-:Y:S01]  /*4560*/  LDSM.16.M88.4 R32, [R206+0x4000] ;  /* 0x00400000ce20783b */ /* 0x000fe20000000200 */
[----:B------:R-:W-:Y:S01]  /*4570*/  IABS R24, R25 ;  /* 0x0000001900187213 */ /* 0x000fe20000000000 */
[----:B------:R-:W-:Y:S01]  /*4580*/  IMAD.IADD R25, R4, 0x1, -R95 ;  /* 0x0000000104197824 */ /* 0x000fe200078e0a5f */
[----:B------:R-:W-:Y:S01]  /*4590*/  IABS R161, R161 ;  /* 0x000000a100a17213 */ /* 0x000fe20000000000 */
[----:B---3--:R-:W3:Y:S01]  /*45a0*/  LDSM.16.M88.4 R40, [R209+0xa800] ;  /* 0x00a80000d128783b */ /* 0x008ee20000000200 */
[----:B------:R-:W-:Y:S01]  /*45b0*/  I2F R153, R153 ;  /* 0x0000009900997306 */ /* 0x000fe20000201400 */
[----:B------:R-:W-:Y:S01]  /*45c0*/  IMAD.MOV.U32 R157, RZ, RZ, R24 ;  /* 0x000000ffff9d7224 */ /* 0x000fe200078e0018 */
[----:B------:R-:W-:Y:S01]  /*45d0*/  HMMA.16816.F32.BF16 R8, R64, R26, R8 ;  /* 0x0000001a4008723c */ /* 0x000fe20000041808 */
[----:B------:R-:W4:Y:S01]  /*45e0*/  LDSM.16.M88.4 R20, [R203+0xa000] ;  /* 0x00a00000cb14783b */ /* 0x000f220000000200 */
[----:B------:R-:W-:-:S03]  /*45f0*/  IABS R24, R25 ;  /* 0x0000001900187213 */ /* 0x000fc60000000000 */
[----:B--2---:R-:W2:Y:S01]  /*4600*/  LDSM.16.M88.4 R60, [R207+0x4800] ;  /* 0x00480000cf3c783b */ /* 0x004ea20000000200 */
[----:B------:R5:W-:Y:S02]  /*4610*/  I2F R159, R24 ;  /* 0x00000018009f7306 */ /* 0x000be40000201400 */
[C---:B------:R-:W-:Y:S06]  /*4620*/  HMMA.16816.F32.BF16 R36, R64.reuse, R76, R36 ;  /* 0x0000004c4024723c */ /* 0x040fec0000041824 */
[----:B------:R-:W-:Y:S02]  /*4630*/  I2F R155, R155 ;  /* 0x0000009b009b7306 */ /* 0x000fe40000201400 */
[----:B------:R-:W-:Y:S01]  /*4640*/  HMMA.16816.F32.BF16 R56, R64, R78, R56 ;  /* 0x0000004e4038723c */ /* 0x000fe20000041838 */
[----:B-----5:R-:W5:Y:S05]  /*4650*/  LDSM.16.M88.4 R24, [R205+0x4000] ;  /* 0x00400000cd18783b */ /* 0x020f6a0000000200 */
[----:B------:R-:W-:Y:S02]  /*4660*/  I2F R157, R157 ;  /* 0x0000009d009d7306 */ /* 0x000fe40000201400 */
[C---:B-1----:R-:W-:Y:S06]  /*4670*/  HMMA.16816.F32.BF16 R12, R44.reuse, R72, R12 ;  /* 0x000000482c0c723c */ /* 0x042fec000004180c */
[----:B------:R-:W-:Y:S02]  /*4680*/  I2F R163, R163 ;  /* 0x000000a300a37306 */ /* 0x000fe40000201400 */
[----:B------:R-:W-:Y:S01]  /*4690*/  HMMA.16816.F32.BF16 R8, R44, R74, R8 ;  /* 0x0000004a2c08723c */ /* 0x000fe20000041808 */
[----:B------:R-:W1:Y:S05]  /*46a0*/  LDSM.16.M88.4 R72, [R203+0xa800] ;  /* 0x00a80000cb48783b */ /* 0x000e6a0000000200 */
[----:B------:R-:W-:Y:S02]  /*46b0*/  I2F R161, R161 ;  /* 0x000000a100a17306 */ /* 0x000fe40000201400 */
[----:B---3--:R-:W-:Y:S07]  /*46c0*/  HMMA.16816.F32.BF16 R16, R64, R40, R16 ;  /* 0x000000284010723c */ /* 0x008fee0000041810 */
[----:B------:R-:W-:Y:S01]  /*46d0*/  IADD3 R40, -R107, R4, RZ ;  /* 0x000000046b287210 */ /* 0x000fe20007ffe1ff */
[----:B----4-:R-:W-:Y:S01]  /*46e0*/  HMMA.16816.F32.BF16 R12, R32, R20, R12 ;  /* 0x00000014200c723c */ /* 0x010fe2000004180c */
[----:B------:R-:W-:-:S02]  /*46f0*/  IMAD.IADD R41, R4, 0x1, -R111 ;  /* 0x0000000104297824 */ /* 0x000fc400078e0a6f */
[----:B------:R-:W-:-:S04]  /*4700*/  IABS R40, R40 ;  /* 0x0000002800287213 */ /* 0x000fc80000000000 */
[C---:B------:R-:W-:Y:S01]  /*4710*/  IMAD.IADD R20, R4.reuse, 0x1, -R115 ;  /* 0x0000000104147824 */ /* 0x040fe200078e0a73 */
[----:B------:R-:W-:Y:S01]  /*4720*/  HMMA.16816.F32.BF16 R28, R64, R42, R28 ;  /* 0x0000002a401c723c */ /* 0x000fe2000004181c */
[C---:B------:R-:W-:Y:S02]  /*4730*/  IMAD.IADD R21, R4.reuse, 0x1, -R119 ;  /* 0x0000000104157824 */ /* 0x040fe400078e0a77 */
[----:B------:R-:W-:Y:S01]  /*4740*/  IMAD.MOV.U32 R165, RZ, RZ, R40 ;  /* 0x000000ffffa57224 */ /* 0x000fe200078e0028 */
[----:B------:R-:W-:Y:S02]  /*4750*/  IABS R20, R20 ;  /* 0x0000001400147213 */ /* 0x000fe40000000000 */
[----:B------:R-:W-:Y:S02]  /*4760*/  IABS R40, R41 ;  /* 0x0000002900287213 */ /* 0x000fe40000000000 */
[----:B--2---:R-:W-:Y:S01]  /*4770*/  HMMA.16816.F32.BF16 R16, R44, R60, R16 ;  /* 0x0000003c2c10723c */ /* 0x004fe20000041810 */
[----:B------:R-:W-:Y:S01]  /*4780*/  IMAD.MOV.U32 R169, RZ, RZ, R20 ;  /* 0x000000ffffa97224 */ /* 0x000fe200078e0014 */
[----:B------:R-:W-:Y:S01]  /*4790*/  IABS R20, R21 ;  /* 0x0000001500147213 */ /* 0x000fe20000000000 */
[C---:B------:R-:W-:Y:S01]  /*47a0*/  IMAD.IADD R21, R4.reuse, 0x1, -R123 ;  /* 0x0000000104157824 */ /* 0x040fe200078e0a7b */
[----:B------:R2:W-:Y:S03]  /*47b0*/  I2F R167, R40 ;  /* 0x0000002800a77306 */ /* 0x0005e60000201400 */
[----:B------:R-:W-:Y:S01]  /*47c0*/  IMAD.MOV.U32 R171, RZ, RZ, R20 ;  /* 0x000000ffffab7224 */ /* 0x000fe200078e0014 */
[----:B------:R-:W-:Y:S01]  /*47d0*/  IABS R20, R21 ;  /* 0x0000001500147213 */ /* 0x000fe20000000000 */
[C---:B------:R-:W-:Y:S01]  /*47e0*/  IMAD.IADD R21, R4.reuse, 0x1, -R129 ;  /* 0x0000000104157824 */ /* 0x040fe200078e0a81 */
[----:B------:R-:W-:Y:S01]  /*47f0*/  HMMA.16816.F32.BF16 R8, R32, R22, R8 ;  /* 0x000000162008723c */ /* 0x000fe20000041808 */
[C---:B------:R-:W-:Y:S01]  /*4800*/  IMAD.IADD R60, R4.reuse, 0x1, -R139 ;  /* 0x00000001043c7824 */ /* 0x040fe200078e0a8b */
[----:B------:R-:W-:Y:S01]  /*4810*/  MOV R173, R20 ;  /* 0x0000001400ad7202 */ /* 0x000fe20000000f00 */
[----:B------:R-:W-:Y:S01]  /*4820*/  I2F R169, R169 ;  /* 0x000000a900a97306 */ /* 0x000fe20000201400 */
[----:B------:R-:W-:Y:S01]  /*4830*/  IABS R20, R21 ;  /* 0x0000001500147213 */ /* 0x000fe20000000000 */
[C---:B------:R-:W-:Y:S01]  /*4840*/  IMAD.IADD R21, R4.reuse, 0x1, -R133 ;  /* 0x0000000104157824 */ /* 0x040fe200078e0a85 */
[----:B------:R-:W-:Y:S01]  /*4850*/  IABS R60, R60 ;  /* 0x0000003c003c7213 */ /* 0x000fe20000000000 */
[----:B------:R-:W-:Y:S01]  /*4860*/  IMAD.IADD R4, R4, 0x1, -R141 ;  /* 0x0000000104047824 */ /* 0x000fe200078e0a8d */
[----:B-----5:R-:W-:Y:S01]  /*4870*/  HMMA.16816.F32.BF16 R12, R24, R68, R12 ;  /* 0x00000044180c723c */ /* 0x020fe2000004180c */
[----:B------:R-:W-:Y:S01]  /*4880*/  IMAD.MOV.U32 R175, RZ, RZ, R20 ;  /* 0x000000ffffaf7224 */ /* 0x000fe200078e0014 */
[----:B--2---:R-:W2:Y:S01]  /*4890*/  LDSM.16.M88.4 R40, [R207+0x5000] ;  /* 0x00500000cf28783b */ /* 0x004ea20000000200 */
[----:B------:R-:W-:Y:S01]  /*48a0*/  IABS R20, R21 ;  /* 0x0000001500147213 */ /* 0x000fe20000000000 */
[----:B------:R-:W-:Y:S01]  /*48b0*/  IMAD.MOV.U32 R179, RZ, RZ, R60 ;  /* 0x000000ffffb37224 */ /* 0x000fe200078e003c */
[----:B------:R-:W-:Y:S01]  /*48c0*/  IABS R4, R4 ;  /* 0x0000000400047213 */ /* 0x000fe20000000000 */
[----:B------:R-:W-:Y:S02]  /*48d0*/  I2F R171, R171 ;  /* 0x000000ab00ab7306 */ /* 0x000fe40000201400 */
[----:B------:R-:W-:Y:S01]  /*48e0*/  HMMA.16816.F32.BF16 R28, R44, R62, R28 ;  /* 0x0000003e2c1c723c */ /* 0x000fe2000004181c */
[----:B------:R-:W3:Y:S01]  /*48f0*/  LDSM.16.M88.4 R60, [R209+0xb800] ;  /* 0x00b80000d13c783b */ /* 0x000ee20000000200 */
[----:B------:R-:W-:-:S02]  /*4900*/  IMAD.MOV.U32 R77, RZ, RZ, R20 ;  /* 0x000000ffff4d7224 */ /* 0x000fc400078e0014 */
[----:B------:R-:W-:Y:S01]  /*4910*/  IMAD.MOV.U32 R181, RZ, RZ, R4 ;  /* 0x000000ffffb57224 */ /* 0x000fe200078e0004 */
[----:B------:R-:W4:Y:S01]  /*4920*/  LDSM.16.M88.4 R20, [R196+0x4800] ;  /* 0x00480000c414783b */ /* 0x000f220000000200 */
[----:B------:R-:W-:Y:S02]  /*4930*/  I2F R175, R175 ;  /* 0x000000af00af7306 */ /* 0x000fe40000201400 */
[----:B-1----:R-:W-:Y:S06]  /*4940*/  HMMA.16816.F32.BF16 R16, R32, R72, R16 ;  /* 0x000000482010723c */ /* 0x002fec0000041810 */
[----:B------:R-:W-:Y:S02]  /*4950*/  I2F R165, R165 ;  /* 0x000000a500a57306 */ /* 0x000fe40000201400 */
[----:B------:R-:W-:Y:S01]  /*4960*/  HMMA.16816.F32.BF16 R8, R24, R70, R8 ;  /* 0x000000461808723c */ /* 0x000fe20000041808 */
[----:B------:R-:W-:Y:S01]  /*4970*/  FMUL.FTZ R4, R12, c[0x0][0x2ec] ;  /* 0x0000bb000c047a20 */ /* 0x000fe20000410000 */
[----:B------:R-:W1:Y:S01]  /*4980*/  LDSM.16.M88.4 R68, [R203+0xb000] ;  /* 0x00b00000cb44783b */ /* 0x000e620000000200 */
[----:B------:R-:W-:-:S03]  /*4990*/  FMUL.FTZ R76, R13, c[0x0][0x2ec] ;  /* 0x0000bb000d4c7a20 */ /* 0x000fc60000410000 */
[----:B------:R-:W-:Y:S02]  /*49a0*/  I2F R173, R173 ;  /* 0x000000ad00ad7306 */ /* 0x000fe40000201400 */
[----:B------:R-:W-:Y:S01]  /*49b0*/  HMMA.16816.F32.BF16 R28, R32, R74, R28 ;  /* 0x0000004a201c723c */ /* 0x000fe2000004181c */
[----:B------:R-:W-:Y:S05]  /*49c0*/  LDSM.16.M88.4 R72, [R196+0x5000] ;  /* 0x00500000c448783b */ /* 0x000fea0000000200 */
[----:B------:R-:W5:Y:S02]  /*49d0*/  MUFU.TANH R4, R4 ;  /* 0x0000000400047308 */ /* 0x000f640000002400 */
[----:B--2---:R-:W-:Y:S06]  /*49e0*/  HMMA.16816.F32.BF16 R36, R44, R40, R36 ;  /* 0x000000282c24723c */ /* 0x004fec0000041824 */
[----:B------:R-:W-:Y:S01]  /*49f0*/  MUFU.TANH R76, R76 ;  /* 0x0000004c004c7308 */ /* 0x000fe20000002400 */
[----:B------:R-:W-:Y:S01]  /*4a00*/  FMUL.FTZ R40, R14, c[0x0][0x2ec] ;  /* 0x0000bb000e287a20 */ /* 0x000fe20000410000 */
[----:B---3--:R-:W-:Y:S01]  /*4a10*/  HMMA.16816.F32.BF16 R52, R64, R60, R52 ;  /* 0x0000003c4034723c */ /* 0x008fe20000041834 */
[----:B------:R-:W-:-:S02]  /*4a20*/  FMUL.FTZ R41, R15, c[0x0][0x2ec] ;  /* 0x0000bb000f297a20 */ /* 0x000fc40000410000 */
[----:B------:R-:W2:Y:S03]  /*4a30*/  LDSM.16.M88.4 R12, [R207+0x5800] ;  /* 0x00580000cf0c783b */ /* 0x000ea60000000200 */
[----:B------:R-:W-:Y:S01]  /*4a40*/  I2F R77, R77 ;  /* 0x0000004d004d7306 */ /* 0x000fe20000201400 */
[----:B-----5:R-:W-:Y:S01]  /*4a50*/  FFMA.FTZ R4, -R0, R89, R4 ;  /* 0x0000005900047223 */ /* 0x020fe20000010104 */
[----:B----4-:R-:W-:Y:S06]  /*4a60*/  HMMA.16816.F32.BF16 R16, R24, R20, R16 ;  /* 0x000000141810723c */ /* 0x010fec0000041810 */
[----:B------:R-:W-:Y:S01]  /*4a70*/  MUFU.TANH R40, R40 ;  /* 0x0000002800287308 */ /* 0x000fe20000002400 */
[----:B------:R-:W-:Y:S01]  /*4a80*/  FMUL.FTZ R20, R8, c[0x0][0x2ec] ;  /* 0x0000bb0008147a20 */ /* 0x000fe20000410000 */
[----:B------:R-:W-:Y:S01]  /*4a90*/  HMMA.16816.F32.BF16 R56, R44, R42, R56 ;  /* 0x0000002a2c38723c */ /* 0x000fe20000041838 */
[----:B------:R-:W-:-:S05]  /*4aa0*/  FMUL.FTZ R21, R9, c[0x0][0x2ec] ;  /* 0x0000bb0009157a20 */ /* 0x000fca0000410000 */
[----:B------:R-:W-:Y:S01]  /*4ab0*/  MUFU.TANH R41, R41 ;  /* 0x0000002900297308 */ /* 0x000fe20000002400 */
[----:B------:R-:W-:Y:S01]  /*4ac0*/  FMUL.FTZ R42, R10, c[0x0][0x2ec] ;  /* 0x0000bb000a2a7a20 */ /* 0x000fe20000410000 */
[----:B------:R-:W-:Y:S01]  /*4ad0*/  HMMA.16816.F32.BF16 R48, R64, R62, R48 ;  /* 0x0000003e4030723c */ /* 0x000fe20000041830 */
[----:B------:R-:W-:Y:S02]  /*4ae0*/  FMUL.FTZ R43, R11, c[0x0][0x2ec] ;  /* 0x0000bb000b2b7a20 */ /* 0x000fe40000410000 */
[----:B------:R-:W3:Y:S03]  /*4af0*/  LDSM.16.M88.4 R8, [R203+0xb800] ;  /* 0x00b80000cb08783b */ /* 0x000ee60000000200 */
[----:B------:R-:W4:Y:S02]  /*4b00*/  MUFU.TANH R21, R21 ;  /* 0x0000001500157308 */ /* 0x000f240000002400 */
[----:B------:R-:W-:Y:S01]  /*4b10*/  FMUL.FTZ R16, R16, c[0x0][0x2ec] ;  /* 0x0000bb0010107a20 */ /* 0x000fe20000410000 */
[----:B------:R-:W-:Y:S05]  /*4b20*/  HMMA.16816.F32.BF16 R28, R24, R22, R28 ;  /* 0x00000016181c723c */ /* 0x000fea000004181c */
[----:B------:R-:W5:Y:S02]  /*4b30*/  MUFU.TANH R22, R16 ;  /* 0x0000001000167308 */ /* 0x000f640000002400 */
[----:B------:R-:W-:Y:S01]  /*4b40*/  FMUL.FTZ R23, R17, c[0x0][0x2ec] ;  /* 0x0000bb0011177a20 */ /* 0x000fe20000410000 */
[----:B-1----:R-:W-:Y:S01]  /*4b50*/  HMMA.16816.F32.BF16 R36, R32, R68, R36 ;  /* 0x000000442024723c */ /* 0x002fe20000041824 */
[----:B----4-:R-:W-:-:S04]  /*4b60*/  FFMA.FTZ R105, -R0, R105, R21 ;  /* 0x0000006900697223 */ /* 0x010fc80000010115 */
[----:B------:R-:W1:Y:S03]  /*4b70*/  MUFU.TANH R20, R20 ;  /* 0x0000001400147308 */ /* 0x000e660000002400 */
[----:B--2---:R-:W-:Y:S01]  /*4b80*/  HMMA.16816.F32.BF16 R52, R44, R12, R52 ;  /* 0x0000000c2c34723c */ /* 0x004fe20000041834 */
[----:B-----5:R-:W-:-:S04]  /*4b90*/  FFMA.FTZ R103, -R0, R103, R22 ;  /* 0x0000006700677223 */ /* 0x020fc80000010116 */
[----:B------:R-:W-:Y:S02]  /*4ba0*/  MUFU.TANH R23, R23 ;  /* 0x0000001700177308 */ /* 0x000fe40000002400 */
[----:B------:R-:W-:Y:S01]  /*4bb0*/  FMUL.FTZ R12, R18, c[0x0][0x2ec] ;  /* 0x0000bb00120c7a20 */ /* 0x000fe20000410000 */
[----:B------:R-:W-:Y:S01]  /*4bc0*/  HMMA.16816.F32.BF16 R48, R44, R14, R48 ;  /* 0x0000000e2c30723c */ /* 0x000fe20000041830 */
[----:B------:R-:W-:Y:S02]  /*4bd0*/  FMUL.FTZ R13, R19, c[0x0][0x2ec] ;  /* 0x0000bb00130d7a20 */ /* 0x000fe40000410000 */
[----:B------:R-:W2:Y:S01]  /*4be0*/  LDSM.16.M88.4 R16, [R196+0x5800] ;  /* 0x00580000c410783b */ /* 0x000ea20000000200 */
[----:B------:R-:W-:Y:S01]  /*4bf0*/  FMUL.FTZ R28, R28, c[0x0][0x2ec] ;  /* 0x0000bb001c1c7a20 */ /* 0x000fe20000410000 */
[----:B------:R-:W4:Y:S01]  /*4c00*/  MUFU.TANH R12, R12 ;  /* 0x0000000c000c7308 */ /* 0x000f220000002400 */
[----:B------:R-:W-:Y:S01]  /*4c10*/  FMUL.FTZ R29, R29, c[0x0][0x2ec] ;  /* 0x0000bb001d1d7a20 */ /* 0x000fe20000410000 */
[----:B------:R-:W-:-:S04]  /*4c20*/  DEPBAR.LE SB0, 0x0 ;  /* 0x000080000000791a */ /* 0x000fc80000000000 */
[C---:B------:R-:W-:Y:S01]  /*4c30*/  HMMA.16816.F32.BF16 R56, R32.reuse, R70, R56 ;  /* 0x000000462038723c */ /* 0x040fe20000041838 */
[C---:B-1----:R-:W-:Y:S01]  /*4c40*/  FFMA.FTZ R20, -R0.reuse, R97, R20 ;  /* 0x0000006100147223 */ /* 0x042fe20000010114 */
[----:B------:R-:W1:Y:S06]  /*4c50*/  MUFU.TANH R28, R28 ;  /* 0x0000001c001c7308 */ /* 0x000e6c0000002400 */
[----:B---3--:R-:W-:Y:S02]  /*4c60*/  HMMA.16816.F32.BF16 R52, R32, R8, R52 ;  /* 0x000000082034723c */ /* 0x008fe40000041834 */
[----:B------:R-:W-:Y:S01]  /*4c70*/  MUFU.TANH R42, R42 ;  /* 0x0000002a002a7308 */ /* 0x000fe20000002400 */
[----:B----4-:R-:W-:Y:S01]  /*4c80*/  FFMA.FTZ R15, -R0, R159, R12 ;  /* 0x0000009f000f7223 */ /* 0x010fe2000001010c */
[----:B------:R-:W-:-:S03]  /*4c90*/  FSEL R12, R103, -INF , !P6 ;  /* 0xff800000670c7808 */ /* 0x000fc60007000000 */
[----:B------:R-:W-:Y:S01]  /*4ca0*/  FMUL.FTZ R8, R30, c[0x0][0x2ec] ;  /* 0x0000bb001e087a20 */ /* 0x000fe20000410000 */
[----:B------:R-:W-:Y:S01]  /*4cb0*/  HMMA.16816.F32.BF16 R48, R32, R10, R48 ;  /* 0x0000000a2030723c */ /* 0x000fe20000041830 */
[----:B------:R-:W-:Y:S01]  /*4cc0*/  FMUL.FTZ R9, R31, c[0x0][0x2ec] ;  /* 0x0000bb001f097a20 */ /* 0x000fe20000410000 */
[----:B------:R-:W-:Y:S01]  /*4cd0*/  MUFU.TANH R43, R43 ;  /* 0x0000002b002b7308 */ /* 0x000fe20000002400 */
[C---:B-1----:R-:W-:Y:S01]  /*4ce0*/  FFMA.FTZ R113, -R0.reuse, R113, R28 ;  /* 0x0000007100717223 */ /* 0x042fe2000001011c */
[----:B------:R-:W-:Y:S02]  /*4cf0*/  FSEL R15, R15, -INF , !P6 ;  /* 0xff8000000f0f7808 */ /* 0x000fe40007000000 */
[----:B------:R-:W-:Y:S01]  /*4d00*/  ISETP.GE.AND P6, PT, R119, R144, PT ;  /* 0x000000907700720c */ /* 0x000fe20003fc6270 */
[----:B------:R-:W-:Y:S01]  /*4d10*/  FFMA.FTZ R10, -R0, R109, R23 ;  /* 0x0000006d000a7223 */ /* 0x000fe20000010117 */
[----:B------:R-:W-:Y:S02]  /*4d20*/  HMMA.16816.F32.BF16 R36, R24, R72, R36 ;  /* 0x000000481824723c */ /* 0x000fe40000041824 */
[----:B------:R-:W1:Y:S02]  /*4d30*/  MUFU.TANH R13, R13 ;  /* 0x0000000d000d7308 */ /* 0x000e640000002400 */
[----:B------:R-:W-:-:S04]  /*4d40*/  FSEL R10, R10, -INF , !P5 ;  /* 0xff8000000a0a7808 */ /* 0x000fc80006800000 */
[C---:B------:R-:W-:Y:S02]  /*4d50*/  HMMA.16816.F32.BF16 R56, R24.reuse, R74, R56 ;  /* 0x0000004a1838723c */ /* 0x040fe40000041838 */
[----:B------:R-:W-:Y:S06]  /*4d60*/  MUFU.TANH R29, R29 ;  /* 0x0000001d001d7308 */ /* 0x000fec0000002400 */
[----:B--2---:R-:W-:Y:S02]  /*4d70*/  HMMA.16816.F32.BF16 R52, R24, R16, R52 ;  /* 0x000000101834723c */ /* 0x004fe40000041834 */
[----:B------:R-:W-:Y:S01]  /*4d80*/  MUFU.TANH R8, R8 ;  /* 0x0000000800087308 */ /* 0x000fe20000002400 */
[----:B-1----:R-:W-:-:S04]  /*4d90*/  FFMA.FTZ R13, -R0, R163, R13 ;  /* 0x000000a3000d7223 */ /* 0x002fc8000001010d */
[----:B------:R-:W-:Y:S01]  /*4da0*/  FFMA.FTZ R17, -R0, R157, R43 ;  /* 0x0000009d00117223 */ /* 0x000fe2000001012b */
[----:B------:R-:W-:Y:S01]  /*4db0*/  HMMA.16816.F32.BF16 R48, R24, R18, R48 ;  /* 0x000000121830723c */ /* 0x000fe20000041830 */
[----:B------:R-:W-:Y:S01]  /*4dc0*/  FMUL.FTZ R14, R36, c[0x0][0x2ec] ;  /* 0x0000bb00240e7a20 */ /* 0x000fe20000410000 */
[----:B------:R-:W-:Y:S01]  /*4dd0*/  MUFU.TANH R9, R9 ;  /* 0x0000000900097308 */ /* 0x000fe20000002400 */
[----:B------:R-:W-:Y:S01]  /*4de0*/  FMUL.FTZ R16, R39, c[0x0][0x2ec] ;  /* 0x0000bb0027107a20 */ /* 0x000fe20000410000 */
[----:B------:R-:W-:Y:S01]  /*4df0*/  FSEL R36, R20, -INF , !P2 ;  /* 0xff80000014247808 */ /* 0x000fe20005000000 */
[----:B------:R-:W-:Y:S01]  /*4e00*/  FMUL.FTZ R30, R37, c[0x0][0x2ec] ;  /* 0x0000bb00251e7a20 */ /* 0x000fe20000410000 */
[----:B------:R-:W-:Y:S01]  /*4e10*/  FSEL R20, R105, -INF , !P1 ;  /* 0xff80000069147808 */ /* 0x000fe20004800000 */
[----:B------:R-:W-:Y:S01]  /*4e20*/  FMUL.FTZ R31, R38, c[0x0][0x2ec] ;  /* 0x0000bb00261f7a20 */ /* 0x000fe20000410000 */
[----:B------:R-:W-:Y:S01]  /*4e30*/  FSEL R26, R4, -INF , !P4 ;  /* 0xff800000041a7808 */ /* 0x000fe20006000000 */
[----:B------:R-:W-:Y:S01]  /*4e40*/  FMUL.FTZ R34, R58, c[0x0][0x2ec] ;  /* 0x0000bb003a227a20 */ /* 0x000fe20000410000 */
[----:B------:R-:W1:Y:S01]  /*4e50*/  MUFU.TANH R14, R14 ;  /* 0x0000000e000e7308 */ /* 0x000e620000002400 */
[----:B------:R-:W-:Y:S01]  /*4e60*/  FMUL.FTZ R56, R56, c[0x0][0x2ec] ;  /* 0x0000bb0038387a20 */ /* 0x000fe20000410000 */
[----:B------:R-:W-:Y:S01]  /*4e70*/  FSEL R17, R17, -INF , !P1 ;  /* 0xff80000011117808 */ /* 0x000fe20004800000 */
[----:B------:R-:W-:Y:S01]  /*4e80*/  FMUL.FTZ R33, R57, c[0x0][0x2ec] ;  /* 0x0000bb0039217a20 */ /* 0x000fe20000410000 */
[-C--:B------:R-:W-:Y:S01]  /*4e90*/  ISETP.GE.AND P1, PT, R115, R144.reuse, PT ;  /* 0x000000907300720c */ /* 0x080fe20003f26270 */
[----:B------:R-:W-:Y:S01]  /*4ea0*/  FMUL.FTZ R35, R59, c[0x0][0x2ec] ;  /* 0x0000bb003b237a20 */ /* 0x000fe20000410000 */
[----:B------:R-:W-:Y:S01]  /*4eb0*/  FSEL R13, R13, -INF , !P5 ;  /* 0xff8000000d0d7808 */ /* 0x000fe20006800000 */
[----:B------:R-:W-:Y:S01]  /*4ec0*/  FMUL.FTZ R54, R54, c[0x0][0x2ec] ;  /* 0x0000bb0036367a20 */ /* 0x000fe20000410000 */
[----:B------:R-:W2:Y:S01]  /*4ed0*/  MUFU.TANH R16, R16 ;  /* 0x0000001000107308 */ /* 0x000ea20000002400 */
[----:B------:R-:W-:Y:S01]  /*4ee0*/  FMUL.FTZ R37, R53, c[0x0][0x2ec] ;  /* 0x0000bb0035257a20 */ /* 0x000fe20000410000 */
[----:B------:R-:W-:Y:S01]  /*4ef0*/  ISETP.GE.AND P5, PT, R123, R144, PT ;  /* 0x000000907b00720c */ /* 0x000fe20003fa6270 */
[----:B------:R-:W-:-:S02]  /*4f00*/  FMUL.FTZ R52, R52, c[0x0][0x2ec] ;  /* 0x0000bb0034347a20 */ /* 0x000fc40000410000 */
[----:B------:R-:W-:Y:S02]  /*4f10*/  FMUL.FTZ R55, R55, c[0x0][0x2ec] ;  /* 0x0000bb0037377a20 */ /* 0x000fe40000410000 */
[----:B------:R-:W-:Y:S01]  /*4f20*/  FMUL.FTZ R23, R48, c[0x0][0x2ec] ;  /* 0x0000bb0030177a20 */ /* 0x000fe20000410000 */
[----:B------:R-:W3:Y:S01]  /*4f30*/  MUFU.TANH R32, R56 ;  /* 0x0000003800207308 */ /* 0x000ee20000002400 */
[----:B------:R-:W-:Y:S02]  /*4f40*/  FMUL.FTZ R28, R49, c[0x0][0x2ec] ;  /* 0x0000bb00311c7a20 */ /* 0x000fe40000410000 */
[----:B------:R-:W-:Y:S02]  /*4f50*/  FMUL.FTZ R50, R50, c[0x0][0x2ec] ;  /* 0x0000bb0032327a20 */ /* 0x000fe40000410000 */
[----:B------:R-:W-:Y:S02]  /*4f60*/  FMUL.FTZ R51, R51, c[0x0][0x2ec] ;  /* 0x0000bb0033337a20 */ /* 0x000fe40000410000 */
[C---:B-1----:R-:W-:Y:S01]  /*4f70*/  FFMA.FTZ R121, -R0.reuse, R121, R14 ;  /* 0x0000007900797223 */ /* 0x042fe2000001010e */
[----:B------:R-:W1:Y:S01]  /*4f80*/  MUFU.TANH R34, R34 ;  /* 0x0000002200227308 */ /* 0x000e620000002400 */
[----:B--2---:R-:W-:-:S02]  /*4f90*/  FFMA.FTZ R169, -R0, R169, R16 ;  /* 0x000000a900a97223 */ /* 0x004fc40000010110 */
[C---:B------:R-:W-:Y:S02]  /*4fa0*/  FFMA.FTZ R18, -R0.reuse, R151, R40 ;  /* 0x0000009700127223 */ /* 0x040fe40000010128 */
[C---:B------:R-:W-:Y:S01]  /*4fb0*/  FFMA.FTZ R24, -R0.reuse, R93, R76 ;  /* 0x0000005d00187223 */ /* 0x040fe2000001014c */
[----:B------:R-:W-:Y:S01]  /*4fc0*/  FSEL R177, R169, -INF , !P1 ;  /* 0xff800000a9b17808 */ /* 0x000fe20004800000 */
[C---:B------:R-:W-:Y:S01]  /*4fd0*/  FFMA.FTZ R25, -R0.reuse, R153, R41 ;  /* 0x0000009900197223 */ /* 0x040fe20000010129 */
[----:B------:R-:W2:Y:S01]  /*4fe0*/  MUFU.TANH R21, R54 ;  /* 0x0000003600157308 */ /* 0x000ea20000002400 */
[----:B---3--:R-:W-:Y:S01]  /*4ff0*/  FFMA.FTZ R32, -R0, R127, R32 ;  /* 0x0000007f00207223 */ /* 0x008fe20000010120 */
[----:B------:R-:W-:Y:S01]  /*5000*/  FSEL R18, R18, -INF , !P4 ;  /* 0xff80000012127808 */ /* 0x000fe20006000000 */
[----:B------:R-:W-:Y:S01]  /*5010*/  FFMA.FTZ R19, -R0, R155, R42 ;  /* 0x0000009b00137223 */ /* 0x000fe2000001012a */
[----:B------:R-:W-:Y:S01]  /*5020*/  FSEL R24, R24, -INF , !P3 ;  /* 0xff80000018187808 */ /* 0x000fe20005800000 */
[----:B------:R-:W-:Y:S01]  /*5030*/  FFMA.FTZ R11, -R0, R161, R8 ;  /* 0x000000a1000b7223 */ /* 0x000fe20000010108 */
[----:B------:R-:W-:Y:S01]  /*5040*/  FSEL R162, R32, -INF , !P6 ;  /* 0xff80000020a27808 */ /* 0x000fe20007000000 */
[C---:B------:R-:W-:Y:S01]  /*5050*/  FFMA.FTZ R4, -R0.reuse, R117, R29 ;  /* 0x0000007500047223 */ /* 0x040fe2000001011d */
[----:B------:R-:W3:Y:S01]  /*5060*/  MUFU.TANH R30, R30 ;  /* 0x0000001e001e7308 */ /* 0x000ee20000002400 */
[C---:B-1----:R-:W-:Y:S01]  /*5070*/  FFMA.FTZ R34, -R0.reuse, R171, R34 ;  /* 0x000000ab00227223 */ /* 0x042fe20000010122 */
[----:B------:R-:W-:Y:S01]  /*5080*/  FSEL R25, R25, -INF , !P3 ;  /* 0xff80000019197808 */ /* 0x000fe20005800000 */
[----:B------:R-:W-:Y:S01]  /*5090*/  FFMA.FTZ R9, -R0, R165, R9 ;  /* 0x000000a500097223 */ /* 0x000fe20000010109 */
[----:B------:R-:W-:-:S02]  /*50a0*/  FSEL R19, R19, -INF , !P2 ;  /* 0xff80000013137808 */ /* 0x000fc40005000000 */
[-C--:B------:R-:W-:Y:S02]  /*50b0*/  ISETP.GE.AND P4, PT, R99, R144.reuse, PT ;  /* 0x000000906300720c */ /* 0x080fe40003f86270 */
[----:B------:R-:W1:Y:S01]  /*50c0*/  MUFU.TANH R31, R31 ;  /* 0x0000001f001f7308 */ /* 0x000e620000002400 */
[----:B--2---:R-:W-:Y:S01]  /*50d0*/  FFMA.FTZ R21, -R0, R175, R21 ;  /* 0x000000af00157223 */ /* 0x004fe20000010115 */
[----:B------:R-:W-:Y:S02]  /*50e0*/  FSEL R175, R34, -INF , !P6 ;  /* 0xff80000022af7808 */ /* 0x000fe40007000000 */
[----:B------:R-:W-:Y:S02]  /*50f0*/  ISETP.GE.AND P6, PT, R134, 0x2, PT ;  /* 0x000000028600780c */ /* 0x000fe40003fc6270 */
[-C--:B------:R-:W-:Y:S02]  /*5100*/  ISETP.GE.AND P3, PT, R107, R144.reuse, PT ;  /* 0x000000906b00720c */ /* 0x080fe40003f66270 */
[----:B------:R-:W-:Y:S01]  /*5110*/  I2F R179, R179 ;  /* 0x000000b300b37306 */ /* 0x000fe20000201400 */
[----:B---3--:R-:W-:Y:S01]  /*5120*/  FFMA.FTZ R30, -R0, R125, R30 ;  /* 0x0000007d001e7223 */ /* 0x008fe2000001011e */
[----:B------:R-:W-:-:S02]  /*5130*/  ISETP.GE.AND P2, PT, R111, R144, PT ;  /* 0x000000906f00720c */ /* 0x000fc40003f46270 */
[----:B------:R-:W-:Y:S02]  /*5140*/  FSEL R8, R113, -INF , !P4 ;  /* 0xff80000071087808 */ /* 0x000fe40006000000 */
[----:B------:R-:W-:Y:S02]  /*5150*/  FSEL R11, R11, -INF , !P4 ;  /* 0xff8000000b0b7808 */ /* 0x000fe40006000000 */
[----:B------:R-:W-:Y:S01]  /*5160*/  I2F R181, R181 ;  /* 0x000000b500b57306 */ /* 0x000fe20000201400 */
[----:B-1----:R-:W-:Y:S01]  /*5170*/  FFMA.FTZ R167, -R0, R167, R31 ;  /* 0x000000a700a77223 */ /* 0x002fe2000001011f */
[----:B------:R-:W-:Y:S02]  /*5180*/  FSEL R4, R4, -INF , !P3 ;  /* 0xff80000004047808 */ /* 0x000fe40005800000 */
[----:B------:R-:W-:Y:S02]  /*5190*/  FSEL R9, R9, -INF , !P3 ;  /* 0xff80000009097808 */ /* 0x000fe40005800000 */
[----:B------:R-:W-:-:S02]  /*51a0*/  FSEL R170, R121, -INF , !P2 ;  /* 0xff80000079aa7808 */ /* 0x000fc40005000000 */
[----:B------:R-:W1:Y:S01]  /*51b0*/  MUFU.TANH R33, R33 ;  /* 0x0000002100217308 */ /* 0x000e620000002400 */
[----:B------:R-:W-:Y:S02]  /*51c0*/  FSEL R167, R167, -INF , !P2 ;  /* 0xff800000a7a77808 */ /* 0x000fe40005000000 */
[----:B------:R-:W-:Y:S02]  /*51d0*/  FSEL R164, R30, -INF , !P1 ;  /* 0xff8000001ea47808 */ /* 0x000fe40004800000 */
[-C--:B------:R-:W-:Y:S02]  /*51e0*/  ISETP.GE.AND P4, PT, R129, R144.reuse, PT ;  /* 0x000000908100720c */ /* 0x080fe40003f86270 */
[-C--:B------:R-:W-:Y:S01]  /*51f0*/  ISETP.GE.AND P3, PT, R133, R144.reuse, PT ;  /* 0x000000908500720c */ /* 0x080fe20003f66270 */
[----:B------:R-:W2:Y:S01]  /*5200*/  MUFU.TANH R35, R35 ;  /* 0x0000002300237308 */ /* 0x000ea20000002400 */
[-C--:B------:R-:W-:Y:S02]  /*5210*/  ISETP.GE.AND P2, PT, R139, R144.reuse, PT ;  /* 0x000000908b00720c */ /* 0x080fe40003f46270 */
[----:B------:R-:W-:-:S02]  /*5220*/  ISETP.GE.AND P1, PT, R141, R144, PT ;  /* 0x000000908d00720c */ /* 0x000fc40003f26270 */
[----:B------:R-:W-:-:S03]  /*5230*/  FSEL R169, R21, -INF , !P4 ;  /* 0xff80000015a97808 */ /* 0x000fc60006000000 */
[----:B------:R-:W3:Y:S01]  /*5240*/  MUFU.TANH R27, R52 ;  /* 0x00000034001b7308 */ /* 0x000ee20000002400 */
[----:B-1----:R-:W-:-:S05]  /*5250*/  FFMA.FTZ R33, -R0, R131, R33 ;  /* 0x0000008300217223 */ /* 0x002fca0000010121 */
[----:B------:R-:W-:Y:S02]  /*5260*/  FSEL R168, R33, -INF , !P5 ;  /* 0xff80000021a87808 */ /* 0x000fe40006800000 */
[----:B------:R-:W1:Y:S01]  /*5270*/  MUFU.TANH R37, R37 ;  /* 0x0000002500257308 */ /* 0x000e620000002400 */
[----:B--2---:R-:W-:-:S05]  /*5280*/  FFMA.FTZ R35, -R0, R173, R35 ;  /* 0x000000ad00237223 */ /* 0x004fca0000010123 */
[----:B------:R-:W-:Y:S02]  /*5290*/  FSEL R171, R35, -INF , !P5 ;  /* 0xff80000023ab7808 */ /* 0x000fe40006800000 */
[----:B------:R-:W2:Y:S01]  /*52a0*/  MUFU.TANH R22, R55 ;  /* 0x0000003700167308 */ /* 0x000ea20000002400 */
[----:B---3--:R-:W-:-:S05]  /*52b0*/  FFMA.FTZ R27, -R0, R137, R27 ;  /* 0x00000089001b7223 */ /* 0x008fca000001011b */
[----:B------:R-:W-:Y:S02]  /*52c0*/  FSEL R174, R27, -INF , !P4 ;  /* 0xff8000001bae7808 */ /* 0x000fe40006000000 */
        /* <DEDUP_REMOVED lines=11> */
[----:B------:R-:W-:Y:S01]  /*5380*/  FSEL R140, R28, -INF , !P1 ;  /* 0xff8000001c8c7808 */ /* 0x000fe20004800000 */
[----:B--2---:R-:W-:-:S05]  /*5390*/  FFMA.FTZ R14, -R0, R179, R14 ;  /* 0x000000b3000e7223 */ /* 0x004fca000001010e */
[----:B------:R-:W-:Y:S01]  /*53a0*/  FSEL R141, R14, -INF , !P2 ;  /* 0xff8000000e8d7808 */ /* 0x000fe20005000000 */
[----:B---3--:R-:W-:-:S05]  /*53b0*/  FFMA.FTZ R16, -R0, R181, R16 ;  /* 0x000000b500107223 */ /* 0x008fca0000010110 */
[----:B------:R-:W-:Y:S01]  /*53c0*/  FSEL R165, R16, -INF , !P1 ;  /* 0xff80000010a57808 */ /* 0x000fe20004800000 */
[----:B------:R-:W-:Y:S06]  /*53d0*/  BAR.SYNC.DEFER_BLOCKING 0x0 ;  /* 0x0000000000007b1d */ /* 0x000fec0000010000 */
[----:B------:R-:W-:Y:S05]  /*53e0*/  @!P6 BRA `(.L_x_3661) ;  /* 0x00000b700000e947 */ /* 0x000fea0003800000 */
[----:B------:R-:W-:Y:S05]  /*53f0*/  @!P0 BRA `(.L_x_3662) ;  /* 0x0000039000008947 */ /* 0x000fea0003800000 */
[----:B------:R-:W1:Y:S01]  /*5400*/  I2F.RP R16, R81 ;  /* 0x0000005100107306 */ /* 0x000e620000209400 */
[----:B------:R-:W-:Y:S02]  /*5410*/  IADD3 R23, R6, -0x80, RZ ;  /* 0xffffff8006177810 */ /* 0x000fe40007ffe0ff */
[----:B------:R-:W-:-:S02]  /*5420*/  IABS R21, R7 ;  /* 0x0000000700157213 */ /* 0x000fc40000000000 */
        /* <DEDUP_REMOVED lines=54> */
.L_x_3662:
[----:B------:R-:W-:-:S04]  /*5790*/  LEA R23, -R80, RZ, 0x6 ;  /* 0x000000ff50177211 */ /* 0x000fc800078e31ff */
[----:B------:R-:W-:Y:S02]  /*57a0*/  SHF.R.S32.HI R22, RZ, 0x1f, R23 ;  /* 0x0000001fff167819 */ /* 0x000fe40000011417 */
.L_x_3663:
        /* <DEDUP_REMOVED lines=119> */
.L_x_3665:
[----:B------:R-:W-:Y:S05]  /*5f20*/  BSYNC B0 ;  /* 0x0000000000007941 */ /* 0x000fea0003800000 */
.L_x_3664:
[----:B------:R-:W0:Y:S01]  /*5f30*/  LDGDEPBAR ;  /* 0x00000000000079af */ /* 0x000e220000000000 */
[----:B------:R-:W-:-:S04]  /*5f40*/  IADD3 R146, P1, R23, R146, RZ ;  /* 0x0000009217927210 */ /* 0x000fc80007f3e0ff */
[----:B------:R-:W-:Y:S02]  /*5f50*/  IADD3.X R135, R22, R135, RZ, P1, !PT ;  /* 0x0000008716877210 */ /* 0x000fe40000ffe4ff */
.L_x_3661:
        /* <DEDUP_REMOVED lines=74> */
[----:B------:R-:W1:Y:S01]  /*6400*/  MUFU.EX2 R156, R156 ;  /* 0x0000009c009c7308 */ /* 0x000e620000000800 */
[--C-:B------:R-:W-:Y:S01]  /*6410*/  FFMA.FTZ R3, R4, c[0x0][0x23c], -R173.reuse ;  /* 0x00008f0004037a23 */ /* 0x100fe200000108ad */
[----:B------:R-:W-:Y:S01]  /*6420*/  LDSM.16.MT88.4 R16, [R201+0xe800] ;  /* 0x00e80000c910783b */ /* 0x000fe20000004200 */
[----:B------:R-:W-:-:S02]  /*6430*/  FFMA.FTZ R149, R10, c[0x0][0x23c], -R173 ;  /* 0x00008f000a957a23 */ /* 0x000fc400000108ad */
[--C-:B------:R-:W-:Y:S01]  /*6440*/  FFMA.FTZ R148, R8, c[0x0][0x23c], -R173.reuse ;  /* 0x00008f0008947a23 */ /* 0x100fe200000108ad */
[----:B------:R-:W2:Y:S01]  /*6450*/  LDSM.16.MT88.4 R4, [R200+0x10000] ;  /* 0x01000000c804783b */ /* 0x000ea20000004200 */
[--C-:B------:R-:W-:Y:S01]  /*6460*/  FFMA.FTZ R151, R11, c[0x0][0x23c], -R166.reuse ;  /* 0x00008f000b977a23 */ /* 0x100fe200000108a6 */
[----:B------:R-:W-:Y:S01]  /*6470*/  MUFU.EX2 R155, R155 ;  /* 0x0000009b009b7308 */ /* 0x000fe20000000800 */
[--C-:B------:R-:W-:Y:S01]  /*6480*/  FFMA.FTZ R2, R9, c[0x0][0x23c], -R166.reuse ;  /* 0x00008f0009027a23 */ /* 0x100fe200000108a6 */
[----:B------:R-:W-:Y:S01]  /*6490*/  LDSM.16.MT88.4 R24, [R202+0xe800] ;  /* 0x00e80000ca18783b */ /* 0x000fe20000004200 */
[--C-:B------:R-:W-:Y:S02]  /*64a0*/  FFMA.FTZ R154, R12, c[0x0][0x23c], -R173.reuse ;  /* 0x00008f000c9a7a23 */ /* 0x100fe400000108ad */
[--C-:B------:R-:W-:Y:S01]  /*64b0*/  FFMA.FTZ R152, R15, c[0x0][0x23c], -R166.reuse ;  /* 0x00008f000f987a23 */ /* 0x100fe200000108a6 */
[----:B------:R-:W2:Y:S01]  /*64c0*/  LDSM.16.MT88.4 R8, [R204+0xe800] ;  /* 0x00e80000cc08783b */ /* 0x000ea20000004200 */
[----:B------:R-:W-:Y:S01]  /*64d0*/  FFMA.FTZ R147, R13, c[0x0][0x23c], -R166 ;  /* 0x00008f000d937a23 */ /* 0x000fe200000108a6 */
[----:B------:R-:W3:Y:S01]  /*64e0*/  MUFU.EX2 R150, R150 ;  /* 0x0000009600967308 */ /* 0x000ee20000000800 */
[----:B-1----:R-:W-:Y:S01]  /*64f0*/  F2FP.BF16.PACK_AB R96, R156, R157 ;  /* 0x0000009d9c60723e */ /* 0x002fe200000010ff */
[----:B------:R-:W1:Y:S01]  /*6500*/  LDSM.16.MT88.4 R12, [R200+0xe800] ;  /* 0x00e80000c80c783b */ /* 0x000e620000004200 */
        /* <DEDUP_REMOVED lines=227> */
.L_x_3670:
        /* <DEDUP_REMOVED lines=64> */
.L_x_3667:
[----:B------:R-:W-:Y:S02]  /*7740*/  ISETP.GE.AND P5, PT, R222, c[0x0][0x220], PT ;  /* 0x00008800de007a0c */ /* 0x000fe40003fa6270 */
[CC--:B------:R-:W-:Y:S02]  /*7750*/  LEA R138, P1, R134.reuse, R234.reuse, 0x1 ;  /* 0x000000ea868a7211 */ /* 0x0c0fe400078208ff */
[----:B------:R-:W-:Y:S02]  /*7760*/  ISETP.GE.AND P4, PT, R213, c[0x0][0x220], PT ;  /* 0x00008800d5007a0c */ /* 0x000fe40003f86270 */
[----:B------:R-:W-:Y:S02]  /*7770*/  LEA.HI.X R139, R134, R233, R133, 0x1, P1 ;  /* 0x000000e9868b7211 */ /* 0x000fe400008f0c85 */
[----:B------:R-:W-:Y:S02]  /*7780*/  ISETP.GE.AND P3, PT, R212, c[0x0][0x220], PT ;  /* 0x00008800d4007a0c */ /* 0x000fe40003f66270 */
[----:B------:R-:W-:Y:S03]  /*7790*/  IADD3 R3, P2, R134, R215, RZ ;  /* 0x000000d786037210 */ /* 0x000fe60007f5e0ff */
[----:B------:R-:W-:Y:S01]  /*77a0*/  @P5 STS.128 [R218+0xc000], RZ ;  /* 0x00c000ffda005388 */ /* 0x000fe20000000c00 */
[----:B------:R-:W-:Y:S02]  /*77b0*/  @!P5 LEA R238, P6, R3, R234, 0x1 ;  /* 0x000000ea03eed211 */ /* 0x000fe400078c08ff */
[----:B------:R-:W-:Y:S02]  /*77c0*/  IADD3.X R132, R133, R214, RZ, P2, !PT ;  /* 0x000000d685847210 */ /* 0x000fe400017fe4ff */
[CC--:B------:R-:W-:Y:S01]  /*77d0*/  @!P4 LEA R236, P2, R3.reuse, R234.reuse, 0x1 ;  /* 0x000000ea03ecc211 */ /* 0x0c0fe200078408ff */
[----:B------:R-:W-:Y:S01]  /*77e0*/  @!PT LDS RZ, [RZ] ;  /* 0x00000000fffff984 */ /* 0x000fe20000000800 */
[----:B------:R-:W-:Y:S01]  /*77f0*/  @!PT LDS RZ, [RZ] ;  /* 0x00000000fffff984 */ /* 0x000fe20000000800 */
[----:B------:R-:W-:Y:S01]  /*7800*/  @!PT LDS RZ, [RZ] ;  /* 0x00000000fffff984 */ /* 0x000fe20000000800 */
[----:B------:R1:W-:Y:S01]  /*7810*/  @!P5 LDGSTS.E.BYPASS.LTC128B.128 [R218+0xc000], [R138.64] ;  /* 0x0c0000008adadfae */ /* 0x0003e2000b901d46 */
[CCC-:B------:R-:W-:Y:S02]  /*7820*/  @!P5 LEA.HI.X R239, R3.reuse, R233.reuse, R132.reuse, 0x1, P6 ;  /* 0x000000e903efd211 */ /* 0x1c0fe400030f0c84 */
[C-C-:B------:R-:W-:Y:S02]  /*7830*/  @!P4 LEA.HI.X R237, R3.reuse, R233, R132.reuse, 0x1, P2 ;  /* 0x000000e903edc211 */ /* 0x140fe400010f0c84 */
[C---:B------:R-:W-:Y:S01]  /*7840*/  @!P3 LEA R134, P1, R3.reuse, R234, 0x1 ;  /* 0x000000ea0386b211 */ /* 0x040fe200078208ff */
[----:B------:R-:W-:Y:S01]  /*7850*/  @P4 STS.128 [R218+0xe000], RZ ;  /* 0x00e000ffda004388 */ /* 0x000fe20000000c00 */
[C---:B------:R-:W-:Y:S02]  /*7860*/  IADD3 R133, P6, R3.reuse, R215, RZ ;  /* 0x000000d703857210 */ /* 0x040fe40007fde0ff */
[-C--:B------:R-:W-:Y:S02]  /*7870*/  @!P3 LEA.HI.X R135, R3, R233.reuse, R132, 0x1, P1 ;  /* 0x000000e90387b211 */ /* 0x080fe400008f0c84 */
[----:B------:R-:W-:Y:S01]  /*7880*/  IADD3.X R132, R132, R214, RZ, P6, !PT ;  /* 0x000000d684847210 */ /* 0x000fe200037fe4ff */
[----:B------:R-:W-:Y:S01]  /*7890*/  @!PT LDS RZ, [RZ] ;  /* 0x00000000fffff984 */ /* 0x000fe20000000800 */
[----:B------:R-:W-:Y:S01]  /*78a0*/  @!PT LDS RZ, [RZ] ;  /* 0x00000000fffff984 */ /* 0x000fe20000000800 */
[----:B------:R-:W-:Y:S01]  /*78b0*/  @!PT LDS RZ, [RZ] ;  /* 0x00000000fffff984 */ /* 0x000fe20000000800 */
[----:B------:R1:W-:Y:S01]  /*78c0*/  @!P4 LDGSTS.E.BYPASS.LTC128B.128 [R218+0xe000], [R138.64+0x80] ;  /* 0x0e0000808adacfae */ /* 0x0003e2000b901d46 */
[CC--:B------:R-:W-:Y:S02]  /*78d0*/  @!P5 LEA R244, P6, R133.reuse, R234.reuse, 0x1 ;  /* 0x000000ea85f4d211 */ /* 0x0c0fe400078c08ff */
        /* <DEDUP_REMOVED lines=86> */
[C---:B---3--:R-:W-:Y:S03]  /*7e40*/  HMMA.16816.F32.BF16 R28, R140.reuse, R156, RZ ;  /* 0x0000009c8c1c723c */ /* 0x048fe600000418ff */
[----:B----4-:R-:W-:Y:S05]  /*7e50*/  LDSM.16.M88.4 R132, [R196+0x800] ;  /* 0x00080000c484783b */ /* 0x010fea0000000200 */
[----:B------:R-:W-:Y:S01]  /*7e60*/  HMMA.16816.F32.BF16 R32, R140, R158, RZ ;  /* 0x0000009e8c20723c */ /* 0x000fe200000418ff */
[----:B------:R-:W3:Y:S06]  /*7e70*/  LDSM.16.M88.4 R140, [R203+0x6800] ;  /* 0x00680000cb8c783b */ /* 0x000eec0000000200 */
[----:B------:R-:W4:Y:S01]  /*7e80*/  LDSM.16.M88.4 R156, [R196] ;  /* 0x00000000c49c783b */ /* 0x000f220000000200 */
        /* <DEDUP_REMOVED lines=12> */
[----:B------:R-:W-:Y:S01]  /*7f50*/  LDSM.16.M88.4 R176, [R208+0x2000] ;  /* 0x00200000d0b0783b */ /* 0x000fe20000000200 */
[C---:B--2---:R-:W-:Y:S08]  /*7f60*/  HMMA.16816.F32.BF16 R4, R180.reuse, R184, R4 ;  /* 0x000000b8b404723c */ /* 0x044ff00000041804 */
        /* <DEDUP_REMOVED lines=10> */
[----:B------:R-:W2:Y:S01]  /*8010*/  LDSM.16.M88.4 R180, [R195] ;  /* 0x00000000c3b4783b */ /* 0x000ea20000000200 */
[C---:B----4-:R-:W-:Y:S08]  /*8020*/  HMMA.16816.F32.BF16 R4, R152.reuse, R156, R4 ;  /* 0x0000009c9804723c */ /* 0x050ff00000041804 */
[C---:B------:R-:W-:Y:S01]  /*8030*/  HMMA.16816.F32.BF16 R8, R152.reuse, R158, R8 ;  /* 0x0000009e9808723c */ /* 0x040fe20000041808 */
[----:B------:R-:W-:Y:S07]  /*8040*/  LDSM.16.M88.4 R156, [R192] ;  /* 0x00000000c09c783b */ /* 0x000fee0000000200 */
[C---:B------:R-:W-:Y:S08]  /*8050*/  HMMA.16816.F32.BF16 R12, R152.reuse, R132, R12 ;  /* 0x00000084980c723c */ /* 0x040ff0000004180c */
[C---:B------:R-:W-:Y:S01]  /*8060*/  HMMA.16816.F32.BF16 R16, R152.reuse, R134, R16 ;  /* 0x000000869810723c */ /* 0x040fe20000041810 */
[----:B------:R-:W4:Y:S07]  /*8070*/  LDSM.16.M88.4 R132, [R194] ;  /* 0x00000000c284783b */ /* 0x000f2e0000000200 */
[C---:B-1----:R-:W-:Y:S08]  /*8080*/  HMMA.16816.F32.BF16 R20, R152.reuse, R160, R20 ;  /* 0x000000a09814723c */ /* 0x042ff00000041814 */
        /* <DEDUP_REMOVED lines=22> */
[C---:B----4-:R-:W-:Y:S08]  /*81f0*/  HMMA.16816.F32.BF16 R12, R176.reuse, R132, R12 ;  /* 0x00000084b00c723c */ /* 0x050ff0000004180c */
[C---:B------:R-:W-:Y:S01]  /*8200*/  HMMA.16816.F32.BF16 R16, R176.reuse, R134, R16 ;  /* 0x00000086b010723c */ /* 0x040fe20000041810 */
[----:B------:R-:W4:Y:S07]  /*8210*/  LDSM.16.M88.4 R132, [R196+0x2800] ;  /* 0x00280000c484783b */ /* 0x000f2e0000000200 */
[C---:B-1----:R-:W-:Y:S08]  /*8220*/  HMMA.16816.F32.BF16 R20, R176.reuse, R152, R20 ;  /* 0x00000098b014723c */ /* 0x042ff00000041814 */
        /* <DEDUP_REMOVED lines=24> */
[----:B------:R-:W4:Y:S07]  /*83b0*/  LDSM.16.M88.4 R132, [R190] ;  /* 0x00000000be84783b */ /* 0x000f2e0000000200 */
[C---:B-1----:R-:W-:Y:S08]  /*83c0*/  HMMA.16816.F32.BF16 R20, R168.reuse, R152, R20 ;  /* 0x00000098a814723c */ /* 0x042ff00000041814 */
        /* <DEDUP_REMOVED lines=21> */
[C---:B----4-:R-:W-:Y:S08]  /*8520*/  HMMA.16816.F32.BF16 R12, R160.reuse, R132, R12 ;  /* 0x00000084a00c723c */ /* 0x050ff0000004180c */
[C---:B------:R-:W-:Y:S01]  /*8530*/  HMMA.16816.F32.BF16 R16, R160.reuse, R134, R16 ;  /* 0x00000086a010723c */ /* 0x040fe20000041810 */
[----:B------:R-:W4:Y:S07]  /*8540*/  LDSM.16.M88.4 R132, [R196+0x4800] ;  /* 0x00480000c484783b */ /* 0x000f2e0000000200 */
[C---:B-1----:R-:W-:Y:S08]  /*8550*/  HMMA.16816.F32.BF16 R20, R160.reuse, R152, R20 ;  /* 0x00000098a014723c */ /* 0x042ff00000041814 */
        /* <DEDUP_REMOVED lines=9> */
[C---:B------:R-:W-:Y:S08]  /*85f0*/  HMMA.16816.F32.BF16 R24, R168.reuse, R146, R24 ;  /* 0x00000092a818723c */ /* 0x040ff00000041818 */
[C---:B------:R-:W-:Y:S08]  /*8600*/  HMMA.16816.F32.BF16 R28, R168.reuse, R148, R28 ;  /* 0x00000094a81c723c */ /* 0x040ff0000004181c */
[----:B------:R-:W-:Y:S08]  /*8610*/  HMMA.16816.F32.BF16 R32, R168, R150, R32 ;  /* 0x00000096a820723c */ /* 0x000ff00000041820 */
[C---:B------:R-:W-:Y:S08]  /*8620*/  HMMA.16816.F32.BF16 R4, R176.reuse, R180, R4 ;  /* 0x000000b4b004723c */ /* 0x040ff00000041804 */
[C---:B------:R-:W-:Y:S08]  /*8630*/  HMMA.16816.F32.BF16 R8, R176.reuse, R182, R8 ;  /* 0x000000b6b008723c */ /* 0x040ff00000041808 */
[C---:B----4-:R-:W-:Y:S08]  /*8640*/  HMMA.16816.F32.BF16 R12, R176.reuse, R132, R12 ;  /* 0x00000084b00c723c */ /* 0x050ff0000004180c */
[C---:B------:R-:W-:Y:S01]  /*8650*/  HMMA.16816.F32.BF16 R16, R176.reuse, R134, R16 ;  /* 0x00000086b010723c */ /* 0x040fe20000041810 */
[----:B------:R-:W2:Y:S01]  /*8660*/  LDSM.16.M88.4 R132, [R196+0x5800] ;  /* 0x00580000c484783b */ /* 0x000ea20000000200 */
[----:B------:R-:W-:Y:S04]  /*8670*/  DEPBAR.LE SB0, 0x0 ;  /* 0x000080000000791a */ /* 0x000fe80000000000 */
[----:B------:R-:W-:Y:S02]  /*8680*/  FMUL.FTZ R3, R4, c[0x0][0x2ec] ;  /* 0x0000bb0004037a20 */ /* 0x000fe40000410000 */
[C---:B-1----:R-:W-:Y:S04]  /*8690*/  HMMA.16816.F32.BF16 R20, R176.reuse, R140, R20 ;  /* 0x0000008cb014723c */ /* 0x042fe80000041814 */
[----:B------:R-:W1:Y:S01]  /*86a0*/  MUFU.TANH R3, R3 ;  /* 0x0000000300037308 */ /* 0x000e620000002400 */
        /* <DEDUP_REMOVED lines=9> */
[----:B------:R4:W1:Y:S01]  /*8740*/  MUFU.TANH R161, R233 ;  /* 0x000000e900a17308 */ /* 0x0008620000002400 */
[----:B------:R-:W-:Y:S02]  /*8750*/  FMUL.FTZ R242, R23, c[0x0][0x2ec] ;  /* 0x0000bb0017f27a20 */ /* 0x000fe40000410000 */
[----:B------:R-:W-:Y:S02]  /*8760*/  FMUL.FTZ R243, R9, c[0x0][0x2ec] ;  /* 0x0000bb0009f37a20 */ /* 0x000fe40000410000 */
[----:B-----5:R-:W-:Y:S02]  /*8770*/  FMUL.FTZ R245, R10, c[0x0][0x2ec] ;  /* 0x0000bb000af57a20 */ /* 0x020fe40000410000 */
[----:B------:R-:W-:Y:S01]  /*8780*/  FMUL.FTZ R247, R11, c[0x0][0x2ec] ;  /* 0x0000bb000bf77a20 */ /* 0x000fe20000410000 */
[C---:B--2---:R-:W-:Y:S02]  /*8790*/  HMMA.16816.F32.BF16 R28, R176.reuse, R132, R28 ;  /* 0x00000084b01c723c */ /* 0x044fe4000004181c */
[----:B------:R2:W1:Y:S01]  /*87a0*/  MUFU.TANH R141, R234 ;  /* 0x000000ea008d7308 */ /* 0x0004620000002400 */
[----:B------:R-:W-:Y:S02]  /*87b0*/  FMUL.FTZ R251, R12, c[0x0][0x2ec] ;  /* 0x0000bb000cfb7a20 */ /* 0x000fe40000410000 */
[----:B------:R-:W-:Y:S02]  /*87c0*/  FMUL.FTZ R249, R13, c[0x0][0x2ec] ;  /* 0x0000bb000df97a20 */ /* 0x000fe40000410000 */
[----:B------:R-:W-:Y:S01]  /*87d0*/  FMUL.FTZ R133, R27, c[0x0][0x2ec] ;  /* 0x0000bb001b857a20 */ /* 0x000fe20000410000 */
[----:B------:R-:W-:Y:S04]  /*87e0*/  HMMA.16816.F32.BF16 R32, R176, R134, R32 ;  /* 0x00000086b020723c */ /* 0x000fe80000041820 */
[----:B------:R5:W1:Y:S01]  /*87f0*/  MUFU.TANH R157, R242 ;  /* 0x000000f2009d7308 */ /* 0x000a620000002400 */
[----:B------:R-:W-:Y:S02]  /*8800*/  FMUL.FTZ R238, R15, c[0x0][0x2ec] ;  /* 0x0000bb000fee7a20 */ /* 0x000fe40000410000 */
[----:B------:R-:W-:Y:S02]  /*8810*/  FMUL.FTZ R236, R16, c[0x0][0x2ec] ;  /* 0x0000bb0010ec7a20 */ /* 0x000fe40000410000 */
[----:B----4-:R-:W-:Y:S03]  /*8820*/  FMUL.FTZ R233, R20, c[0x0][0x2ec] ;  /* 0x0000bb0014e97a20 */ /* 0x010fe60000410000 */
[----:B------:R-:W-:Y:S02]  /*8830*/  FMUL.FTZ R136, R17, c[0x0][0x2ec] ;  /* 0x0000bb0011887a20 */ /* 0x000fe40000410000 */
[----:B------:R4:W1:Y:S01]  /*8840*/  MUFU.TANH R158, R233 ;  /* 0x000000e9009e7308 */ /* 0x0008620000002400 */
[----:B------:R-:W-:Y:S02]  /*8850*/  FMUL.FTZ R240, R19, c[0x0][0x2ec] ;  /* 0x0000bb0013f07a20 */ /* 0x000fe40000410000 */
[----:B------:R-:W-:Y:S02]  /*8860*/  FMUL.FTZ R134, R29, c[0x0][0x2ec] ;  /* 0x0000bb001d867a20 */ /* 0x000fe40000410000 */
[----:B--2---:R-:W-:Y:S02]  /*8870*/  FMUL.FTZ R234, R25, c[0x0][0x2ec] ;  /* 0x0000bb0019ea7a20 */ /* 0x004fe40000410000 */
[----:B------:R-:W-:Y:S02]  /*8880*/  FMUL.FTZ R132, R28, c[0x0][0x2ec] ;  /* 0x0000bb001c847a20 */ /* 0x000fe40000410000 */
[----:B------:R-:W-:Y:S01]  /*8890*/  FMUL.FTZ R246, R21, c[0x0][0x2ec] ;  /* 0x0000bb0015f67a20 */ /* 0x000fe20000410000 */
[----:B------:R2:W1:Y:S01]  /*88a0*/  MUFU.TANH R152, R234 ;  /* 0x000000ea00987308 */ /* 0x0004620000002400 */
[----:B------:R-:W-:Y:S02]  /*88b0*/  FMUL.FTZ R135, R34, c[0x0][0x2ec] ;  /* 0x0000bb0022877a20 */ /* 0x000fe40000410000 */
[----:B------:R-:W-:Y:S02]  /*88c0*/  FMUL.FTZ R244, R22, c[0x0][0x2ec] ;  /* 0x0000bb0016f47a20 */ /* 0x000fe40000410000 */
[----:B------:R-:W-:Y:S02]  /*88d0*/  FMUL.FTZ R248, R24, c[0x0][0x2ec] ;  /* 0x0000bb0018f87a20 */ /* 0x000fe40000410000 */
[----:B-----5:R-:W-:Y:S03]  /*88e0*/  FMUL.FTZ R242, R30, c[0x0][0x2ec] ;  /* 0x0000bb001ef27a20 */ /* 0x020fe60000410000 */
[----:B------:R5:W1:Y:S01]  /*88f0*/  MUFU.TANH R149, R134 ;  /* 0x0000008600957308 */ /* 0x000a620000002400 */
[----:B----4-:R-:W-:Y:S09]  /*8900*/  FMUL.FTZ R233, R26, c[0x0][0x2ec] ;  /* 0x0000bb001ae97a20 */ /* 0x010ff20000410000 */
[----:B------:R4:W1:Y:S01]  /*8910*/  MUFU.TANH R153, R133 ;  /* 0x0000008500997308 */ /* 0x0008620000002400 */
[----:B--2---:R-:W-:Y:S09]  /*8920*/  FMUL.FTZ R234, R31, c[0x0][0x2ec] ;  /* 0x0000bb001fea7a20 */ /* 0x004ff20000410000 */
[----:B------:R2:W1:Y:S01]  /*8930*/  MUFU.TANH R150, R132 ;  /* 0x0000008400967308 */ /* 0x0004620000002400 */
[----:B-----5:R-:W-:Y:S09]  /*8940*/  FMUL.FTZ R134, R35, c[0x0][0x2ec] ;  /* 0x0000bb0023867a20 */ /* 0x020ff20000410000 */
[----:B------:R5:W1:Y:S01]  /*8950*/  MUFU.TANH R155, R233 ;  /* 0x000000e9009b7308 */ /* 0x000a620000002400 */
[----:B----4-:R-:W-:Y:S09]  /*8960*/  FMUL.FTZ R133, R32, c[0x0][0x2ec] ;  /* 0x0000bb0020857a20 */ /* 0x010ff20000410000 */
[----:B------:R4:W1:Y:S01]  /*8970*/  MUFU.TANH R145, R234 ;  /* 0x000000ea00917308 */ /* 0x0008620000002400 */
[----:B--2---:R-:W-:Y:S09]  /*8980*/  FMUL.FTZ R132, R33, c[0x0][0x2ec] ;  /* 0x0000bb0021847a20 */ /* 0x004ff20000410000 */
[----:B------:R-:W2:Y:S01]  /*8990*/  MUFU.TANH R237, R237 ;  /* 0x000000ed00ed7308 */ /* 0x000ea20000002400 */
[----:B-----5:R-:W-:Y:S09]  /*89a0*/  MOV R233, R139 ;  /* 0x0000008b00e97202 */ /* 0x020ff20000000f00 */
[----:B------:R-:W1:Y:S01]  /*89b0*/  MUFU.TANH R239, R239 ;  /* 0x000000ef00ef7308 */ /* 0x000e620000002400 */
[----:B----4-:R-:W-:Y:S09]  /*89c0*/  MOV R234, R138 ;  /* 0x0000008a00ea7202 */ /* 0x010ff20000000f00 */
[----:B------:R-:W4:Y:S10]  /*89d0*/  MUFU.TANH R241, R241 ;  /* 0x000000f100f17308 */ /* 0x000f340000002400 */
        /* <DEDUP_REMOVED lines=9> */
[----:B------:R1:W1:Y:S10]  /*8a70*/  MUFU.TANH R156, R246 ;  /* 0x000000f6009c7308 */ /* 0x0002740000002400 */
[----:B------:R1:W1:Y:S10]  /*8a80*/  MUFU.TANH R159, R244 ;  /* 0x000000f4009f7308 */ /* 0x0002740000002400 */
[----:B------:R1:W1:Y:S10]  /*8a90*/  MUFU.TANH R154, R248 ;  /* 0x000000f8009a7308 */ /* 0x0002740000002400 */
[----:B------:R1:W1:Y:S10]  /*8aa0*/  MUFU.TANH R147, R242 ;  /* 0x000000f200937308 */ /* 0x0002740000002400 */
[----:B------:R1:W1:Y:S10]  /*8ab0*/  MUFU.TANH R148, R133 ;  /* 0x0000008500947308 */ /* 0x0002740000002400 */
[----:B------:R1:W1:Y:S10]  /*8ac0*/  MUFU.TANH R146, R132 ;  /* 0x0000008400927308 */ /* 0x0002740000002400 */
[----:B------:R-:W1:Y:S10]  /*8ad0*/  MUFU.TANH R135, R135 ;  /* 0x0000008700877308 */ /* 0x000e740000002400 */
[----:B------:R-:W1:Y:S01]  /*8ae0*/  MUFU.TANH R134, R134 ;  /* 0x0000008600867308 */ /* 0x000e620000002400 */
        /* <DEDUP_REMOVED lines=66> */
.L_x_3669:
        /* <DEDUP_REMOVED lines=89> */
.L_x_3668:
[----:B--234-:R-:W-:Y:S01]  /*94a0*/  IMAD R21, R230, -0x40, R227 ;  /* 0xffffffc0e6157824 */ /* 0x01cfe200078e02e3 */
[----:B------:R-:W-:Y:S04]  /*94b0*/  LDSM.16.MT88.4 R28, [R201+0xc000] ;  /* 0x00c00000c91c783b */ /* 0x000fe80000004200 */
[C---:B------:R-:W-:Y:S02]  /*94c0*/  IADD3 R18, R21.reuse, 0x8, RZ ;  /* 0x0000000815127810 */ /* 0x040fe40007ffe0ff */
[C---:B------:R-:W-:Y:S02]  /*94d0*/  IADD3 R14, R21.reuse, -0x1, RZ ;  /* 0xffffffff150e7810 */ /* 0x040fe40007ffe0ff */
        /* <DEDUP_REMOVED lines=9> */
[C---:B------:R-:W-:Y:S02]  /*9570*/  @!P1 IADD3 R14, -R21.reuse, 0x1, RZ ;  /* 0x00000001150e9810 */ /* 0x040fe40007ffe1ff */
[----:B------:R-:W-:Y:S02]  /*9580*/  ISETP.GE.AND P2, PT, R16, RZ, PT ;  /* 0x000000ff1000720c */ /* 0x000fe40003f46270 */
[----:B------:R-:W-:Y:S01]  /*9590*/  ISETP.GE.AND P1, PT, R10, RZ, PT ;  /* 0x000000ff0a00720c */ /* 0x000fe20003f26270 */
[----:B------:R-:W-:Y:S01]  /*95a0*/  I2F R18, R18 ;  /* 0x0000001200127306 */ /* 0x000fe20000201400 */
[C---:B------:R-:W-:Y:S02]  /*95b0*/  IADD3 R17, R21.reuse, -0x18, RZ ;  /* 0xffffffe815117810 */ /* 0x040fe40007ffe0ff */
[----:B------:R-:W-:Y:S02]  /*95c0*/  IABS R20, R21 ;  /* 0x0000001500147213 */ /* 0x000fe40000000000 */
[C---:B------:R-:W-:Y:S02]  /*95d0*/  IADD3 R15, R21.reuse, -0x19, RZ ;  /* 0xffffffe7150f7810 */ /* 0x040fe40007ffe0ff */
[C---:B------:R-:W-:Y:S02]  /*95e0*/  IADD3 R13, R21.reuse, -0x20, RZ ;  /* 0xffffffe0150d7810 */ /* 0x040fe40007ffe0ff */
        /* <DEDUP_REMOVED lines=22> */
[----:B------:R-:W-:Y:S02]  /*9750*/  @!P2 IADD3 R139, -R21, 0x11, RZ ;  /* 0x00000011158ba810 */ /* 0x000fe40007ffe1ff */
[----:B------:R-:W-:Y:S02]  /*9760*/  ISETP.GE.AND P2, PT, R15, RZ, PT ;  /* 0x000000ff0f00720c */ /* 0x000fe40003f46270 */
[----:B------:R-:W-:Y:S01]  /*9770*/  @!P1 IADD3 R17, -R21, 0x18, RZ ;  /* 0x0000001815119810 */ /* 0x000fe20007ffe1ff */
[----:B------:R-:W-:Y:S01]  /*9780*/  I2F R143, R143 ;  /* 0x0000008f008f7306 */ /* 0x000fe20000201400 */
[----:B------:R-:W-:Y:S02]  /*9790*/  ISETP.GE.AND P1, PT, R13, RZ, PT ;  /* 0x000000ff0d00720c */ /* 0x000fe40003f26270 */
[C---:B------:R-:W-:Y:S02]  /*97a0*/  @!P3 IADD3 R12, -R21.reuse, 0x31, RZ ;  /* 0x00000031150cb810 */ /* 0x040fe40007ffe1ff */
[C---:B------:R-:W-:Y:S02]  /*97b0*/  @!P5 IADD3 R7, -R21.reuse, 0x29, RZ ;  /* 0x000000291507d810 */ /* 0x040fe40007ffe1ff */
[C---:B------:R-:W-:Y:S03]  /*97c0*/  @!P4 IADD3 R5, -R21.reuse, 0x30, RZ ;  /* 0x000000301505c810 */ /* 0x040fe60007ffe1ff */
[----:B------:R-:W-:Y:S01]  /*97d0*/  @!P2 IADD3 R15, -R21, 0x19, RZ ;  /* 0x00000019150fa810 */ /* 0x000fe20007ffe1ff */
[----:B------:R-:W-:Y:S01]  /*97e0*/  I2F R8, R8 ;  /* 0x0000000800087306 */ /* 0x000fe20000201400 */
[----:B------:R-:W-:Y:S02]  /*97f0*/  ISETP.GE.AND P2, PT, R11, RZ, PT ;  /* 0x000000ff0b00720c */ /* 0x000fe40003f46270 */
[----:B------:R-:W-:Y:S02]  /*9800*/  @!P1 IADD3 R13, -R21, 0x20, RZ ;  /* 0x00000020150d9810 */ /* 0x000fe40007ffe1ff */
[----:B------:R-:W-:Y:S05]  /*9810*/  ISETP.GE.AND P1, PT, R9, RZ, PT ;  /* 0x000000ff0900720c */ /* 0x000fea0003f26270 */
[----:B------:R-:W-:Y:S04]  /*9820*/  I2F R139, R139 ;  /* 0x0000008b008b7306 */ /* 0x000fe80000201400 */
[----:B------:R-:W-:Y:S02]  /*9830*/  @!P2 IADD3 R11, -R21, 0x21, RZ ;  /* 0x00000021150ba810 */ /* 0x000fe40007ffe1ff */
[----:B------:R-:W-:Y:S02]  /*9840*/  ISETP.GE.AND P2, PT, R19, RZ, PT ;  /* 0x000000ff1300720c */ /* 0x000fe40003f46270 */
[C---:B------:R-:W-:Y:S02]  /*9850*/  @!P1 IADD3 R9, -R21.reuse, 0x28, RZ ;  /* 0x0000002815099810 */ /* 0x040fe40007ffe1ff */
[----:B------:R-:W-:Y:S01]  /*9860*/  I2F R17, R17 ;  /* 0x0000001100117306 */ /* 0x000fe20000201400 */
[----:B------:R-:W-:Y:S08]  /*9870*/  ISETP.GE.AND P1, PT, R4, RZ, PT ;  /* 0x000000ff0400720c */ /* 0x000ff00003f26270 */
[C---:B------:R-:W-:Y:S01]  /*9880*/  @!P2 IADD3 R19, -R21.reuse, 0x38, RZ ;  /* 0x000000381513a810 */ /* 0x040fe20007ffe1ff */
[----:B------:R-:W-:Y:S04]  /*9890*/  I2F R15, R15 ;  /* 0x0000000f000f7306 */ /* 0x000fe80000201400 */
[----:B------:R-:W-:Y:S06]  /*98a0*/  @!P1 IADD3 R4, -R21, 0x39, RZ ;  /* 0x0000003915049810 */ /* 0x000fec0007ffe1ff */
[----:B------:R-:W-:Y:S10]  /*98b0*/  I2F R13, R13 ;  /* 0x0000000d000d7306 */ /* 0x000ff40000201400 */
[----:B------:R-:W-:Y:S10]  /*98c0*/  I2F R11, R11 ;  /* 0x0000000b000b7306 */ /* 0x000ff40000201400 */
[----:B------:R-:W-:Y:S10]  /*98d0*/  I2F R9, R9 ;  /* 0x0000000900097306 */ /* 0x000ff40000201400 */
[----:B------:R-:W-:Y:S10]  /*98e0*/  I2F R7, R7 ;  /* 0x0000000700077306 */ /* 0x000ff40000201400 */
[----:B------:R-:W-:Y:S10]  /*98f0*/  I2F R5, R5 ;  /* 0x0000000500057306 */ /* 0x000ff40000201400 */
[----:B------:R-:W2:Y:S02]  /*9900*/  I2F R19, R19 ;  /* 0x0000001300137306 */ /* 0x000ea40000201400 */
[C---:B-12---:R-:W-:Y:S02]  /*9910*/  FFMA.FTZ R148, -R0.reuse, R19, R148 ;  /* 0x0000001300947223 */ /* 0x046fe40000010194 */
[C---:B------:R-:W-:Y:S02]  /*9920*/  FFMA.FTZ R6, -R0.reuse, R20, R3 ;  /* 0x0000001400067223 */ /* 0x040fe40000010103 */
[C---:B------:R-:W-:Y:S04]  /*9930*/  FFMA.FTZ R235, -R0.reuse, R14, R235 ;  /* 0x0000000e00eb7223 */ /* 0x040fe800000101eb */
[----:B------:R-:W1:Y:S01]  /*9940*/  I2F R3, R12 ;  /* 0x0000000c00037306 */ /* 0x000e620000201400 */
[----:B------:R-:W-:Y:S01]  /*9950*/  FFMA.FTZ R237, -R0, R18, R237 ;  /* 0x0000001200ed7223 */ /* 0x000fe200000101ed */
[----:B------:R-:W-:Y:S01]  /*9960*/  FMNMX.FTZ R18, R6, R2, !PT ;  /* 0x0000000206127209 */ /* 0x000fe20007810000 */
[C---:B------:R-:W-:Y:S02]  /*9970*/  FFMA.FTZ R241, -R0.reuse, R10, R241 ;  /* 0x0000000a00f17223 */ /* 0x040fe400000101f1 */
[C---:B------:R-:W-:Y:S01]  /*9980*/  FFMA.FTZ R239, -R0.reuse, R16, R239 ;  /* 0x0000001000ef7223 */ /* 0x040fe200000101ef */
[----:B------:R-:W-:Y:S01]  /*9990*/  FMNMX.FTZ R16, R235, R18, !PT ;  /* 0x00000012eb107209 */ /* 0x000fe20007810000 */
[C---:B------:R-:W-:Y:S02]  /*99a0*/  FFMA.FTZ R243, -R0.reuse, R143, R243 ;  /* 0x0000008f00f37223 */ /* 0x040fe400000101f3 */
[C---:B------:R-:W-:Y:S01]  /*99b0*/  FFMA.FTZ R247, -R0.reuse, R14, R247 ;  /* 0x0000000e00f77223 */ /* 0x040fe200000101f7 */
[----:B------:R-:W-:Y:S01]  /*99c0*/  FMNMX.FTZ R16, R241, R16, !PT ;  /* 0x00000010f1107209 */ /* 0x000fe20007810000 */
[C---:B------:R-:W-:Y:S01]  /*99d0*/  FFMA.FTZ R142, -R0.reuse, R8, R251 ;  /* 0x00000008008e7223 */ /* 0x040fe200000101fb */
[----:B------:R-:W-:Y:S01]  /*99e0*/  FMNMX.FTZ R14, R237, R137, !PT ;  /* 0x00000089ed0e7209 */ /* 0x000fe20007810000 */
[C---:B------:R-:W-:Y:S01]  /*99f0*/  FFMA.FTZ R245, -R0.reuse, R20, R245 ;  /* 0x0000001400f57223 */ /* 0x040fe200000101f5 */
[----:B------:R-:W-:Y:S01]  /*9a00*/  FMNMX.FTZ R21, R243, R16, !PT ;  /* 0x00000010f3157209 */ /* 0x000fe20007810000 */
[C---:B------:R-:W-:Y:S01]  /*9a10*/  FFMA.FTZ R140, -R0.reuse, R139, R249 ;  /* 0x0000008b008c7223 */ /* 0x040fe200000101f9 */
[----:B------:R-:W-:Y:S01]  /*9a20*/  FMNMX.FTZ R14, R239, R14, !PT ;  /* 0x0000000eef0e7209 */ /* 0x000fe20007810000 */
[----:B------:R-:W-:Y:S01]  /*9a30*/  FFMA.FTZ R138, -R0, R17, R236 ;  /* 0x00000011008a7223 */ /* 0x000fe200000101ec */
        /* <DEDUP_REMOVED lines=15> */
[----:B------:R2:W3:Y:S01]  /*9b30*/  I2F R21, R4 ;  /* 0x0000000400157306 */ /* 0x0004e20000201400 */
        /* <DEDUP_REMOVED lines=14> */
[C---:B-1----:R-:W-:Y:S01]  /*9c20*/  FFMA.FTZ R149, -R0.reuse, R3, R149 ;  /* 0x0000000300957223 */ /* 0x042fe20000010195 */
[----:B------:R-:W-:Y:S01]  /*9c30*/  FMNMX.FTZ R14, R157, R14, !PT ;  /* 0x0000000e9d0e7209 */ /* 0x000fe20007810000 */
[C---:B------:R-:W-:Y:S02]  /*9c40*/  FFMA.FTZ R147, -R0.reuse, R9, R147 ;  /* 0x0000000900937223 */ /* 0x040fe40000010193 */
[C---:B------:R-:W-:Y:S01]  /*9c50*/  FFMA.FTZ R145, -R0.reuse, R7, R145 ;  /* 0x0000000700917223 */ /* 0x040fe20000010191 */
[----:B------:R-:W-:Y:S01]  /*9c60*/  FMNMX.FTZ R14, R155, R14, !PT ;  /* 0x0000000e9b0e7209 */ /* 0x000fe20007810000 */
[C---:B------:R-:W-:Y:S02]  /*9c70*/  FFMA.FTZ R135, -R0.reuse, R5, R135 ;  /* 0x0000000500877223 */ /* 0x040fe40000010187 */
[----:B------:R-:W-:Y:S01]  /*9c80*/  FFMA.FTZ R134, -R0, R3, R134 ;  /* 0x0000000300867223 */ /* 0x000fe20000010186 */
[----:B--2---:R-:W-:Y:S01]  /*9c90*/  FMNMX.FTZ R4, R150, R23, !PT ;  /* 0x0000001796047209 */ /* 0x004fe20007810000 */
[----:B---3--:R-:W-:Y:S01]  /*9ca0*/  FFMA.FTZ R146, -R0, R21, R146 ;  /* 0x0000001500927223 */ /* 0x008fe20000010192 */
        /* <DEDUP_REMOVED lines=10> */
[----:B------:R-:W1:Y:S08]  /*9d50*/  SHFL.BFLY PT, R9, R8, 0x2, 0x1f ;  /* 0x0c401f0008097f89 */ /* 0x000e7000000e0000 */
[----:B------:R-:W2:Y:S01]  /*9d60*/  SHFL.BFLY PT, R4, R7, 0x2, 0x1f ;  /* 0x0c401f0007047f89 */ /* 0x000ea200000e0000 */
        /* <DEDUP_REMOVED lines=12> */
[C---:B------:R-:W-:Y:S02]  /*9e30*/  FMUL.FTZ R144, R132.reuse, c[0x0][0x23c] ;  /* 0x00008f0084907a20 */ /* 0x040fe40000410000 */
[----:B------:R-:W-:Y:S02]  /*9e40*/  FADD.FTZ R2, -R132, R137 ;  /* 0x0000008984027221 */ /* 0x000fe40000010100 */
[--C-:B------:R-:W-:Y:S01]  /*9e50*/  FFMA.FTZ R175, R6, c[0x0][0x23c], -R151.reuse ;  /* 0x00008f0006af7a23 */ /* 0x100fe20000010897 */
[----:B------:R-:W-:Y:S01]  /*9e60*/  FSEL R144, R144, RZ, P1 ;  /* 0x000000ff90907208 */ /* 0x000fe20000800000 */
[--C-:B------:R-:W-:Y:S01]  /*9e70*/  FFMA.FTZ R174, R235, c[0x0][0x23c], -R151.reuse ;  /* 0x00008f00ebae7a23 */ /* 0x100fe20000010897 */
[----:B------:R-:W1:Y:S01]  /*9e80*/  MUFU.EX2 R3, R3 ;  /* 0x0000000300037308 */ /* 0x000e620000000800 */
[--C-:B------:R-:W-:Y:S01]  /*9e90*/  FFMA.FTZ R173, R241, c[0x0][0x23c], -R151.reuse ;  /* 0x00008f00f1ad7a23 */ /* 0x100fe20000010897 */
[----:B------:R-:W-:Y:S01]  /*9ea0*/  ISETP.GT.AND P1, PT, R230, RZ, PT ;  /* 0x000000ffe600720c */ /* 0x000fe20003f24270 */
[--C-:B------:R-:W-:Y:S02]  /*9eb0*/  FFMA.FTZ R172, R243, c[0x0][0x23c], -R151.reuse ;  /* 0x00008f00f3ac7a23 */ /* 0x100fe40000010897 */
[--C-:B------:R-:W-:Y:S02]  /*9ec0*/  FFMA.FTZ R171, R237, c[0x0][0x23c], -R144.reuse ;  /* 0x00008f00edab7a23 */ /* 0x100fe40000010890 */
[--C-:B------:R-:W-:Y:S02]  /*9ed0*/  FFMA.FTZ R170, R239, c[0x0][0x23c], -R144.reuse ;  /* 0x00008f00efaa7a23 */ /* 0x100fe40000010890 */
[--C-:B------:R-:W-:Y:S01]  /*9ee0*/  FFMA.FTZ R169, R245, c[0x0][0x23c], -R144.reuse ;  /* 0x00008f00f5a97a23 */ /* 0x100fe20000010890 */
[----:B------:R-:W-:Y:S01]  /*9ef0*/  MUFU.EX2 R175, R175 ;  /* 0x000000af00af7308 */ /* 0x000fe20000000800 */
[--C-:B------:R-:W-:Y:S02]  /*9f00*/  FFMA.FTZ R168, R247, c[0x0][0x23c], -R144.reuse ;  /* 0x00008f00f7a87a23 */ /* 0x100fe40000010890 */
[----:B------:R-:W-:Y:S02]  /*9f10*/  FMUL.FTZ R4, R2, c[0x0][0x23c] ;  /* 0x00008f0002047a20 */ /* 0x000fe40000410000 */
[--C-:B------:R-:W-:Y:S02]  /*9f20*/  FFMA.FTZ R176, R142, c[0x0][0x23c], -R151.reuse ;  /* 0x00008f008eb07a23 */ /* 0x100fe40000010897 */
[--C-:B------:R-:W-:Y:S02]  /*9f30*/  FFMA.FTZ R177, R140, c[0x0][0x23c], -R151.reuse ;  /* 0x00008f008cb17a23 */ /* 0x100fe40000010897 */
[--C-:B------:R-:W-:Y:S01]  /*9f40*/  FFMA.FTZ R178, R138, c[0x0][0x23c], -R151.reuse ;  /* 0x00008f008ab27a23 */ /* 0x100fe20000010897 */
[----:B------:R2:W3:Y:S01]  /*9f50*/  MUFU.EX2 R2, R4 ;  /* 0x0000000400027308 */ /* 0x0004e20000000800 */
[--C-:B------:R-:W-:Y:S02]  /*9f60*/  FFMA.FTZ R179, R136, c[0x0][0x23c], -R151.reuse ;  /* 0x00008f0088b37a23 */ /* 0x100fe40000010897 */
[--C-:B------:R-:W-:Y:S02]  /*9f70*/  FFMA.FTZ R180, R161, c[0x0][0x23c], -R144.reuse ;  /* 0x00008f00a1b47a23 */ /* 0x100fe40000010890 */
[C---:B-1----:R-:W-:Y:S01]  /*9f80*/  FMUL.FTZ R5, R3.reuse, R129 ;  /* 0x0000008103057220 */ /* 0x042fe20000410000 */
[----:B------:R-:W-:Y:S01]  /*9f90*/  LDSM.16.MT88.4 R160, [R200+0xf800] ;  /* 0x00f80000c8a0783b */ /* 0x000fe20000004200 */
        /* <DEDUP_REMOVED lines=9> */
[----:B------:R-:W-:Y:S02]  /*a030*/  FMUL.FTZ R33, R3, R101 ;  /* 0x0000006503217220 */ /* 0x000fe40000410000 */
[--C-:B------:R-:W-:Y:S02]  /*a040*/  FFMA.FTZ R181, R143, c[0x0][0x23c], -R144.reuse ;  /* 0x00008f008fb57a23 */ /* 0x100fe40000010890 */
[----:B--2---:R-:W-:Y:S02]  /*a050*/  FMUL.FTZ R4, R3, R128 ;  /* 0x0000008003047220 */ /* 0x004fe40000410000 */
[C---:B---3--:R-:W-:Y:S02]  /*a060*/  FMUL.FTZ R6, R2.reuse, R130 ;  /* 0x0000008202067220 */ /* 0x048fe40000410000 */
[C---:B------:R-:W-:Y:S01]  /*a070*/  FMUL.FTZ R7, R2.reuse, R131 ;  /* 0x0000008302077220 */ /* 0x040fe20000410000 */
[----:B------:R-:W2:Y:S01]  /*a080*/  MUFU.EX2 R172, R172 ;  /* 0x000000ac00ac7308 */ /* 0x000ea20000000800 */
[C---:B------:R-:W-:Y:S02]  /*a090*/  FMUL.FTZ R10, R2.reuse, R126 ;  /* 0x0000007e020a7220 */ /* 0x040fe40000410000 */
[----:B------:R-:W-:Y:S01]  /*a0a0*/  FMUL.FTZ R11, R2, R127 ;  /* 0x0000007f020b7220 */ /* 0x000fe20000410000 */
[----:B-1----:R-:W-:Y:S01]  /*a0b0*/  F2FP.BF16.PACK_AB R128, R174, R175 ;  /* 0x000000afae80723e */ /* 0x002fe200000010ff */
[C---:B------:R-:W-:Y:S01]  /*a0c0*/  FMUL.FTZ R18, R2.reuse, R118 ;  /* 0x0000007602127220 */ /* 0x040fe20000410000 */
[----:B------:R-:W-:Y:S01]  /*a0d0*/  LDSM.16.MT88.4 R124, [R204+0xe800] ;  /* 0x00e80000cc7c783b */ /* 0x000fe20000004200 */
[C---:B------:R-:W-:Y:S02]  /*a0e0*/  FMUL.FTZ R19, R2.reuse, R119 ;  /* 0x0000007702137220 */ /* 0x040fe40000410000 */
[C---:B------:R-:W-:Y:S01]  /*a0f0*/  FMUL.FTZ R26, R2.reuse, R110 ;  /* 0x0000006e021a7220 */ /* 0x040fe20000410000 */
[----:B------:R-:W-:Y:S01]  /*a100*/  MUFU.EX2 R171, R171 ;  /* 0x000000ab00ab7308 */ /* 0x000fe20000000800 */
[C---:B------:R-:W-:Y:S02]  /*a110*/  FMUL.FTZ R27, R2.reuse, R111 ;  /* 0x0000006f021b7220 */ /* 0x040fe40000410000 */
[C---:B------:R-:W-:Y:S01]  /*a120*/  FMUL.FTZ R34, R2.reuse, R102 ;  /* 0x0000006602227220 */ /* 0x040fe20000410000 */
[----:B------:R-:W-:Y:S01]  /*a130*/  LDSM.16.MT88.4 R108, [R200+0xe000] ;  /* 0x00e00000c86c783b */ /* 0x000fe20000004200 */
[----:B------:R-:W-:Y:S02]  /*a140*/  FMUL.FTZ R35, R2, R103 ;  /* 0x0000006702237220 */ /* 0x000fe40000410000 */
[--C-:B------:R-:W-:Y:S02]  /*a150*/  FFMA.FTZ R182, R141, c[0x0][0x23c], -R144.reuse ;  /* 0x00008f008db67a23 */ /* 0x100fe40000010890 */
[--C-:B------:R-:W-:Y:S01]  /*a160*/  FFMA.FTZ R183, R139, c[0x0][0x23c], -R144.reuse ;  /* 0x00008f008bb77a23 */ /* 0x100fe20000010890 */
[----:B------:R-:W1:Y:S01]  /*a170*/  MUFU.EX2 R170, R170 ;  /* 0x000000aa00aa7308 */ /* 0x000e620000000800 */
[--C-:B------:R-:W-:Y:S01]  /*a180*/  FFMA.FTZ R184, R158, c[0x0][0x23c], -R151.reuse ;  /* 0x00008f009eb87a23 */ /* 0x100fe20000010897 */
[----:B------:R-:W-:Y:S01]  /*a190*/  LDSM.16.MT88.4 R100, [R201+0xe000] ;  /* 0x00e00000c964783b */ /* 0x000fe20000004200 */
[--C-:B------:R-:W-:Y:S01]  /*a1a0*/  FFMA.FTZ R185, R156, c[0x0][0x23c], -R151.reuse ;  /* 0x00008f009cb97a23 */ /* 0x100fe20000010897 */
[----:B--2---:R-:W-:Y:S01]  /*a1b0*/  F2FP.BF16.PACK_AB R130, R172, R173 ;  /* 0x000000adac82723e */ /* 0x004fe200000010ff */
[--C-:B------:R-:W-:Y:S02]  /*a1c0*/  FFMA.FTZ R186, R154, c[0x0][0x23c], -R151.reuse ;  /* 0x00008f009aba7a23 */ /* 0x100fe40000010897 */
[--C-:B------:R-:W-:Y:S02]  /*a1d0*/  FFMA.FTZ R187, R152, c[0x0][0x23c], -R151.reuse ;  /* 0x00008f0098bb7a23 */ /* 0x100fe40000010897 */
[--C-:B------:R-:W-:Y:S01]  /*a1e0*/  FFMA.FTZ R235, R159, c[0x0][0x23c], -R144.reuse ;  /* 0x00008f009feb7a23 */ /* 0x100fe20000010890 */
[----:B------:R-:W-:Y:S01]  /*a1f0*/  MUFU.EX2 R169, R169 ;  /* 0x000000a900a97308 */ /* 0x000fe20000000800 */
[----:B------:R-:W-:Y:S01]  /*a200*/  LDSM.16.MT88.4 R116, [R202+0xc800] ;  /* 0x00c80000ca74783b */ /* 0x000fe20000004200 */
[--C-:B------:R-:W-:Y:S02]  /*a210*/  FFMA.FTZ R236, R157, c[0x0][0x23c], -R144.reuse ;  /* 0x00008f009dec7a23 */ /* 0x100fe40000010890 */
[--C-:B------:R-:W-:Y:S02]  /*a220*/  FFMA.FTZ R237, R155, c[0x0][0x23c], -R144.reuse ;  /* 0x00008f009bed7a23 */ /* 0x100fe40000010890 */
[--C-:B------:R-:W-:Y:S02]  /*a230*/  FFMA.FTZ R238, R153, c[0x0][0x23c], -R144.reuse ;  /* 0x00008f0099ee7a23 */ /* 0x100fe40000010890 */
[--C-:B------:R-:W-:Y:S01]  /*a240*/  FFMA.FTZ R239, R150, c[0x0][0x23c], -R151.reuse ;  /* 0x00008f0096ef7a23 */ /* 0x100fe20000010897 */
        /* <DEDUP_REMOVED lines=8> */
[----:B------:R-:W-:Y:S01]  /*a2d0*/  FFMA.FTZ R151, R146, c[0x0][0x23c], -R151 ;  /* 0x00008f0092977a23 */ /* 0x000fe20000010897 */
[----:B------:R-:W-:Y:S01]  /*a2e0*/  MUFU.EX2 R176, R176 ;  /* 0x000000b000b07308 */ /* 0x000fe20000000800 */
[C---:B------:R-:W-:Y:S02]  /*a2f0*/  FMUL.FTZ R36, R3.reuse, R36 ;  /* 0x0000002403247220 */ /* 0x040fe40000410000 */
[C---:B------:R-:W-:Y:S01]  /*a300*/  FMUL.FTZ R37, R3.reuse, R37 ;  /* 0x0000002503257220 */ /* 0x040fe20000410000 */
[----:B------:R-:W-:Y:S01]  /*a310*/  LDSM.16.MT88.4 R152, [R202+0xf800] ;  /* 0x00f80000ca98783b */ /* 0x000fe20000004200 */
[C---:B------:R-:W-:Y:S02]  /*a320*/  FMUL.FTZ R38, R2.reuse, R38 ;  /* 0x0000002602267220 */ /* 0x040fe40000410000 */
[----:B------:R-:W-:Y:S02]  /*a330*/  FMUL.FTZ R39, R2, R39 ;  /* 0x0000002702277220 */ /* 0x000fe40000410000 */
[C---:B------:R-:W-:Y:S01]  /*a340*/  FMUL.FTZ R40, R3.reuse, R40 ;  /* 0x0000002803287220 */ /* 0x040fe20000410000 */
[----:B------:R1:W-:Y:S01]  /*a350*/  MUFU.EX2 R242, R151 ;  /* 0x0000009700f27308 */ /* 0x0003e20000000800 */
[C---:B------:R-:W-:Y:S01]  /*a360*/  FMUL.FTZ R41, R3.reuse, R41 ;  /* 0x0000002903297220 */ /* 0x040fe20000410000 */
[----:B------:R-:W-:Y:S01]  /*a370*/  LDSM.16.MT88.4 R156, [R201+0xf800] ;  /* 0x00f80000c99c783b */ /* 0x000fe20000004200 */
[----:B--2---:R-:W-:Y:S01]  /*a380*/  F2FP.BF16.PACK_AB R131, R168, R169 ;  /* 0x000000a9a883723e */ /* 0x004fe200000010ff */
[C---:B------:R-:W-:Y:S02]  /*a390*/  FMUL.FTZ R42, R2.reuse, R42 ;  /* 0x0000002a022a7220 */ /* 0x040fe40000410000 */
[C---:B------:R-:W-:Y:S02]  /*a3a0*/  FMUL.FTZ R43, R2.reuse, R43 ;  /* 0x0000002b022b7220 */ /* 0x040fe40000410000 */
[C---:B------:R-:W-:Y:S02]  /*a3b0*/  FMUL.FTZ R44, R3.reuse, R44 ;  /* 0x0000002c032c7220 */ /* 0x040fe40000410000 */
[C---:B------:R-:W-:Y:S01]  /*a3c0*/  HMMA.16816.F32.BF16 R4, R128.reuse, R12, R4 ;  /* 0x0000000c8004723c */ /* 0x040fe20000041804 */
[----:B------:R-:W2:Y:S04]  /*a3d0*/  MUFU.EX2 R177, R177 ;  /* 0x000000b100b17308 */ /* 0x000ea80000000800 */
[C---:B------:R-:W-:Y:S02]  /*a3e0*/  FMUL.FTZ R45, R3.reuse, R45 ;  /* 0x0000002d032d7220 */ /* 0x040fe40000410000 */
[C---:B------:R-:W-:Y:S01]  /*a3f0*/  FMUL.FTZ R12, R3.reuse, R120 ;  /* 0x00000078030c7220 */ /* 0x040fe20000410000 */
[C---:B------:R-:W-:Y:S03]  /*a400*/  HMMA.16816.F32.BF16 R8, R128.reuse, R14, R8 ;  /* 0x0000000e8008723c */ /* 0x040fe60000041808 */
[----:B------:R-:W-:Y:S01]  /*a410*/  MUFU.EX2 R178, R178 ;  /* 0x000000b200b27308 */ /* 0x000fe20000000800 */
[C---:B------:R-:W-:Y:S01]  /*a420*/  FMUL.FTZ R13, R3.reuse, R121 ;  /* 0x00000079030d7220 */ /* 0x040fe20000410000 */
[----:B-1----:R-:W-:Y:S02]  /*a430*/  LDSM.16.MT88.4 R148, [R204+0xf800] ;  /* 0x00f80000cc94783b */ /* 0x002fe40000004200 */
[C---:B------:R-:W-:Y:S02]  /*a440*/  FMUL.FTZ R14, R2.reuse, R122 ;  /* 0x0000007a020e7220 */ /* 0x040fe40000410000 */
[C---:B------:R-:W-:Y:S03]  /*a450*/  FMUL.FTZ R15, R2.reuse, R123 ;  /* 0x0000007b020f7220 */ /* 0x040fe60000410000 */
[C---:B------:R-:W-:Y:S01]  /*a460*/  FMUL.FTZ R46, R2.reuse, R46 ;  /* 0x0000002e022e7220 */ /* 0x040fe20000410000 */
[----:B------:R-:W-:Y:S01]  /*a470*/  MUFU.EX2 R179, R179 ;  /* 0x000000b300b37308 */ /* 0x000fe20000000800 */
[----:B------:R-:W1:Y:S01]  /*a480*/  LDSM.16.MT88.4 R120, [R200+0xc000] ;  /* 0x00c00000c878783b */ /* 0x000e620000004200 */
[C---:B------:R-:W-:Y:S01]  /*a490*/  FMUL.FTZ R47, R2.reuse, R47 ;  /* 0x0000002f022f7220 */ /* 0x040fe20000410000 */
[C---:B------:R-:W-:Y:S03]  /*a4a0*/  HMMA.16816.F32.BF16 R12, R128.reuse, R20, R12 ;  /* 0x00000014800c723c */ /* 0x040fe6000004180c */
[C---:B------:R-:W-:Y:S02]  /*a4b0*/  FMUL.FTZ R48, R3.reuse, R48 ;  /* 0x0000003003307220 */ /* 0x040fe40000410000 */
[C---:B------:R-:W-:Y:S02]  /*a4c0*/  FMUL.FTZ R49, R3.reuse, R49 ;  /* 0x0000003103317220 */ /* 0x040fe40000410000 */
[C---:B------:R-:W-:Y:S01]  /*a4d0*/  FMUL.FTZ R20, R3.reuse, R112 ;  /* 0x0000007003147220 */ /* 0x040fe20000410000 */
[C---:B------:R-:W-:Y:S01]  /*a4e0*/  HMMA.16816.F32.BF16 R16, R128.reuse, R22, R16 ;  /* 0x000000168010723c */ /* 0x040fe20000041810 */
[----:B------:R-:W-:Y:S03]  /*a4f0*/  MUFU.EX2 R180, R180 ;  /* 0x000000b400b47308 */ /* 0x000fe60000000800 */
[C---:B------:R-:W-:Y:S02]  /*a500*/  FMUL.FTZ R21, R3.reuse, R113 ;  /* 0x0000007103157220 */ /* 0x040fe40000410000 */
[C---:B------:R-:W-:Y:S02]  /*a510*/  FMUL.FTZ R50, R2.reuse, R50 ;  /* 0x0000003202327220 */ /* 0x040fe40000410000 */
[C---:B------:R-:W-:Y:S03]  /*a520*/  FMUL.FTZ R22, R2.reuse, R114 ;  /* 0x0000007202167220 */ /* 0x040fe60000410000 */
[----:B------:R-:W3:Y:S01]  /*a530*/  MUFU.EX2 R181, R181 ;  /* 0x000000b500b57308 */ /* 0x000ee20000000800 */
[C---:B------:R-:W-:Y:S02]  /*a540*/  FMUL.FTZ R23, R2.reuse, R115 ;  /* 0x0000007302177220 */ /* 0x040fe40000410000 */
[----:B------:R-:W4:Y:S01]  /*a550*/  LDSM.16.MT88.4 R112, [R204+0xe000] ;  /* 0x00e00000cc70783b */ /* 0x000f220000004200 */
[C---:B------:R-:W-:Y:S02]  /*a560*/  FMUL.FTZ R51, R2.reuse, R51 ;  /* 0x0000003302337220 */ /* 0x040fe40000410000 */
[C---:B------:R-:W-:Y:S02]  /*a570*/  FMUL.FTZ R52, R3.reuse, R52 ;  /* 0x0000003403347220 */ /* 0x040fe40000410000 */
[C---:B------:R-:W-:Y:S02]  /*a580*/  HMMA.16816.F32.BF16 R20, R128.reuse, R28, R20 ;  /* 0x0000001c8014723c */ /* 0x040fe40000041814 */
[----:B------:R-:W-:Y:S01]  /*a590*/  MUFU.EX2 R182, R182 ;  /* 0x000000b600b67308 */ /* 0x000fe20000000800 */
[C---:B------:R-:W-:Y:S02]  /*a5a0*/  FMUL.FTZ R53, R3.reuse, R53 ;  /* 0x0000003503357220 */ /* 0x040fe40000410000 */
[C---:B------:R-:W-:Y:S02]  /*a5b0*/  FMUL.FTZ R54, R2.reuse, R54 ;  /* 0x0000003602367220 */ /* 0x040fe40000410000 */
[C---:B------:R-:W-:Y:S01]  /*a5c0*/  FMUL.FTZ R28, R3.reuse, R104 ;  /* 0x00000068031c7220 */ /* 0x040fe20000410000 */
[C---:B------:R-:W-:Y:S04]  /*a5d0*/  HMMA.16816.F32.BF16 R24, R128.reuse, R30, R24 ;  /* 0x0000001e8018723c */ /* 0x040fe80000041818 */
[C---:B------:R-:W-:Y:S01]  /*a5e0*/  FMUL.FTZ R29, R3.reuse, R105 ;  /* 0x00000069031d7220 */ /* 0x040fe20000410000 */
[----:B------:R-:W5:Y:S01]  /*a5f0*/  MUFU.EX2 R183, R183 ;  /* 0x000000b700b77308 */ /* 0x000f620000000800 */
[C---:B------:R-:W-:Y:S02]  /*a600*/  FMUL.FTZ R55, R2.reuse, R55 ;  /* 0x0000003702377220 */ /* 0x040fe40000410000 */
[C---:B------:R-:W-:Y:S04]  /*a610*/  FMUL.FTZ R30, R2.reuse, R106 ;  /* 0x0000006a021e7220 */ /* 0x040fe80000410000 */
[C---:B------:R-:W-:Y:S02]  /*a620*/  FMUL.FTZ R31, R2.reuse, R107 ;  /* 0x0000006b021f7220 */ /* 0x040fe40000410000 */
[----:B------:R-:W2:Y:S01]  /*a630*/  LDSM.16.MT88.4 R104, [R202+0xe000] ;  /* 0x00e00000ca68783b */ /* 0x000ea20000004200 */
[C---:B------:R-:W-:Y:S01]  /*a640*/  FMUL.FTZ R56, R3.reuse, R56 ;  /* 0x0000003803387220 */ /* 0x040fe20000410000 */
[----:B------:R-:W-:Y:S01]  /*a650*/  MUFU.EX2 R184, R184 ;  /* 0x000000b800b87308 */ /* 0x000fe20000000800 */
[C---:B------:R-:W-:Y:S02]  /*a660*/  FMUL.FTZ R57, R3.reuse, R57 ;  /* 0x0000003903397220 */ /* 0x040fe40000410000 */
[C---:B-1----:R-:W-:Y:S03]  /*a670*/  HMMA.16816.F32.BF16 R28, R128.reuse, R120, R28 ;  /* 0x00000078801c723c */ /* 0x042fe6000004181c */
[C---:B------:R-:W-:Y:S02]  /*a680*/  FMUL.FTZ R58, R2.reuse, R58 ;  /* 0x0000003a023a7220 */ /* 0x040fe40000410000 */
[C---:B------:R-:W-:Y:S02]  /*a690*/  FMUL.FTZ R59, R2.reuse, R59 ;  /* 0x0000003b023b7220 */ /* 0x040fe40000410000 */
[C---:B------:R-:W-:Y:S01]  /*a6a0*/  FMUL.FTZ R60, R3.reuse, R60 ;  /* 0x0000003c033c7220 */ /* 0x040fe20000410000 */
[C---:B------:R-:W-:Y:S01]  /*a6b0*/  HMMA.16816.F32.BF16 R32, R128.reuse, R122, R32 ;  /* 0x0000007a8020723c */ /* 0x040fe20000041820 */
[----:B------:R-:W-:Y:S01]  /*a6c0*/  LDSM.16.MT88.4 R120, [R200+0xc800] ;  /* 0x00c80000c878783b */ /* 0x000fe20000004200 */
[----:B------:R-:W1:Y:S02]  /*a6d0*/  MUFU.EX2 R185, R185 ;  /* 0x000000b900b97308 */ /* 0x000e640000000800 */
[C---:B------:R-:W-:Y:S02]  /*a6e0*/  FMUL.FTZ R61, R3.reuse, R61 ;  /* 0x0000003d033d7220 */ /* 0x040fe40000410000 */
[C---:B------:R-:W-:Y:S02]  /*a6f0*/  FMUL.FTZ R62, R2.reuse, R62 ;  /* 0x0000003e023e7220 */ /* 0x040fe40000410000 */
[C---:B----4-:R-:W-:Y:S04]  /*a700*/  HMMA.16816.F32.BF16 R36, R128.reuse, R112, R36 ;  /* 0x000000708024723c */ /* 0x050fe80000041824 */
[C---:B------:R-:W-:Y:S01]  /*a710*/  FMUL.FTZ R63, R2.reuse, R63 ;  /* 0x0000003f023f7220 */ /* 0x040fe20000410000 */
[----:B------:R-:W-:Y:S01]  /*a720*/  MUFU.EX2 R186, R186 ;  /* 0x000000ba00ba7308 */ /* 0x000fe20000000800 */
[C---:B------:R-:W-:Y:S02]  /*a730*/  FMUL.FTZ R64, R3.reuse, R64 ;  /* 0x0000004003407220 */ /* 0x040fe40000410000 */
[C---:B------:R-:W-:Y:S01]  /*a740*/  HMMA.16816.F32.BF16 R40, R128.reuse, R114, R40 ;  /* 0x000000728028723c */ /* 0x040fe20000041828 */
[----:B------:R-:W-:Y:S03]  /*a750*/  LDSM.16.MT88.4 R112, [R204+0xc800] ;  /* 0x00c80000cc70783b */ /* 0x000fe60000004200 */
[C---:B------:R-:W-:Y:S02]  /*a760*/  FMUL.FTZ R65, R3.reuse, R65 ;  /* 0x0000004103417220 */ /* 0x040fe40000410000 */
[C---:B------:R-:W-:Y:S01]  /*a770*/  FMUL.FTZ R66, R2.reuse, R66 ;  /* 0x0000004202427220 */ /* 0x040fe20000410000 */
[----:B------:R-:W4:Y:S01]  /*a780*/  MUFU.EX2 R187, R187 ;  /* 0x000000bb00bb7308 */ /* 0x000f220000000800 */
[C---:B------:R-:W-:Y:S01]  /*a790*/  FMUL.FTZ R67, R2.reuse, R67 ;  /* 0x0000004302437220 */ /* 0x040fe20000410000 */
[C---:B--2---:R-:W-:Y:S03]  /*a7a0*/  HMMA.16816.F32.BF16 R44, R128.reuse, R104, R44 ;  /* 0x00000068802c723c */ /* 0x044fe6000004182c */
[C---:B------:R-:W-:Y:S02]  /*a7b0*/  FMUL.FTZ R68, R3.reuse, R68 ;  /* 0x0000004403447220 */ /* 0x040fe40000410000 */
[C---:B------:R-:W-:Y:S03]  /*a7c0*/  FMUL.FTZ R69, R3.reuse, R69 ;  /* 0x0000004503457220 */ /* 0x040fe60000410000 */
[----:B------:R-:W-:Y:S01]  /*a7d0*/  MUFU.EX2 R235, R235 ;  /* 0x000000eb00eb7308 */ /* 0x000fe20000000800 */
[C---:B------:R-:W-:Y:S01]  /*a7e0*/  FMUL.FTZ R70, R2.reuse, R70 ;  /* 0x0000004602467220 */ /* 0x040fe20000410000 */
[C---:B------:R-:W-:Y:S01]  /*a7f0*/  HMMA.16816.F32.BF16 R48, R128.reuse, R106, R48 ;  /* 0x0000006a8030723c */ /* 0x040fe20000041830 */
[----:B------:R-:W2:Y:S02]  /*a800*/  LDSM.16.MT88.4 R104, [R204+0x10000] ;  /* 0x01000000cc68783b */ /* 0x000ea40000004200 */
[C---:B------:R-:W-:Y:S02]  /*a810*/  FMUL.FTZ R71, R2.reuse, R71 ;  /* 0x0000004702477220 */ /* 0x040fe40000410000 */
[C---:B------:R-:W-:Y:S03]  /*a820*/  FMUL.FTZ R72, R3.reuse, R72 ;  /* 0x0000004803487220 */ /* 0x040fe60000410000 */
[C---:B------:R-:W-:Y:S01]  /*a830*/  HMMA.16816.F32.BF16 R52, R128.reuse, R100, R52 ;  /* 0x000000648034723c */ /* 0x040fe20000041834 */
[----:B------:R-:W1:Y:S03]  /*a840*/  MUFU.EX2 R236, R236 ;  /* 0x000000ec00ec7308 */ /* 0x000e660000000800 */
[C---:B------:R-:W-:Y:S02]  /*a850*/  FMUL.FTZ R73, R3.reuse, R73 ;  /* 0x0000004903497220 */ /* 0x040fe40000410000 */
[C---:B------:R-:W-:Y:S02]  /*a860*/  FMUL.FTZ R74, R2.reuse, R74 ;  /* 0x0000004a024a7220 */ /* 0x040fe40000410000 */
[C---:B------:R-:W-:Y:S01]  /*a870*/  HMMA.16816.F32.BF16 R56, R128.reuse, R102, R56 ;  /* 0x000000668038723c */ /* 0x040fe20000041838 */
[----:B------:R-:W1:Y:S02]  /*a880*/  LDSM.16.MT88.4 R100, [R202+0x10000] ;  /* 0x01000000ca64783b */ /* 0x000e640000004200 */
[----:B------:R-:W-:Y:S01]  /*a890*/  MUFU.EX2 R237, R237 ;  /* 0x000000ed00ed7308 */ /* 0x000fe20000000800 */
[C---:B------:R-:W-:Y:S02]  /*a8a0*/  FMUL.FTZ R75, R2.reuse, R75 ;  /* 0x0000004b024b7220 */ /* 0x040fe40000410000 */
[C---:B------:R-:W-:Y:S02]  /*a8b0*/  FMUL.FTZ R76, R3.reuse, R76 ;  /* 0x0000004c034c7220 */ /* 0x040fe40000410000 */
[C---:B------:R-:W-:Y:S04]  /*a8c0*/  HMMA.16816.F32.BF16 R60, R128.reuse, R108, R60 ;  /* 0x0000006c803c723c */ /* 0x040fe8000004183c */
[C---:B------:R-:W-:Y:S01]  /*a8d0*/  FMUL.FTZ R77, R3.reuse, R77 ;  /* 0x0000004d034d7220 */ /* 0x040fe20000410000 */
[----:B------:R-:W1:Y:S01]  /*a8e0*/  MUFU.EX2 R238, R238 ;  /* 0x000000ee00ee7308 */ /* 0x000e620000000800 */
[C---:B------:R-:W-:Y:S02]  /*a8f0*/  FMUL.FTZ R78, R2.reuse, R78 ;  /* 0x0000004e024e7220 */ /* 0x040fe40000410000 */
[C---:B------:R-:W-:Y:S01]  /*a900*/  HMMA.16816.F32.BF16 R64, R128.reuse, R110, R64 ;  /* 0x0000006e8040723c */ /* 0x040fe20000041840 */
[----:B------:R-:W4:Y:S03]  /*a910*/  LDSM.16.MT88.4 R108, [R201+0x10000] ;  /* 0x01000000c96c783b */ /* 0x000f260000004200 */
[C---:B------:R-:W-:Y:S02]  /*a920*/  FMUL.FTZ R79, R2.reuse, R79 ;  /* 0x0000004f024f7220 */ /* 0x040fe40000410000 */
[C---:B------:R-:W-:Y:S01]  /*a930*/  FMUL.FTZ R80, R3.reuse, R80 ;  /* 0x0000005003507220 */ /* 0x040fe20000410000 */
[----:B------:R-:W-:Y:S01]  /*a940*/  MUFU.EX2 R239, R239 ;  /* 0x000000ef00ef7308 */ /* 0x000fe20000000800 */
[C---:B------:R-:W-:Y:S01]  /*a950*/  FMUL.FTZ R81, R3.reuse, R81 ;  /* 0x0000005103517220 */ /* 0x040fe20000410000 */
[C---:B--2---:R-:W-:Y:S03]  /*a960*/  HMMA.16816.F32.BF16 R68, R128.reuse, R104, R68 ;  /* 0x000000688044723c */ /* 0x044fe60000041844 */
[C---:B------:R-:W-:Y:S02]  /*a970*/  FMUL.FTZ R82, R2.reuse, R82 ;  /* 0x0000005202527220 */ /* 0x040fe40000410000 */
[C---:B------:R-:W-:Y:S02]  /*a980*/  FMUL.FTZ R83, R2.reuse, R83 ;  /* 0x0000005302537220 */ /* 0x040fe40000410000 */
[C---:B------:R-:W-:Y:S01]  /*a990*/  FMUL.FTZ R84, R3.reuse, R84 ;  /* 0x0000005403547220 */ /* 0x040fe20000410000 */
[C---:B------:R-:W-:Y:S01]  /*a9a0*/  HMMA.16816.F32.BF16 R72, R128.reuse, R106, R72 ;  /* 0x0000006a8048723c */ /* 0x040fe20000041848 */
[----:B------:R-:W2:Y:S01]  /*a9b0*/  LDSM.16.MT88.4 R104, [R200+0x10000] ;  /* 0x01000000c868783b */ /* 0x000ea20000004200 */
[----:B------:R-:W2:Y:S02]  /*a9c0*/  MUFU.EX2 R240, R240 ;  /* 0x000000f000f07308 */ /* 0x000ea40000000800 */
[C---:B------:R-:W-:Y:S02]  /*a9d0*/  FMUL.FTZ R85, R3.reuse, R85 ;  /* 0x0000005503557220 */ /* 0x040fe40000410000 */
[C---:B------:R-:W-:Y:S02]  /*a9e0*/  FMUL.FTZ R86, R2.reuse, R86 ;  /* 0x0000005602567220 */ /* 0x040fe40000410000 */
[C---:B-1----:R-:W-:Y:S04]  /*a9f0*/  HMMA.16816.F32.BF16 R76, R128.reuse, R100, R76 ;  /* 0x00000064804c723c */ /* 0x042fe8000004184c */
[C---:B------:R-:W-:Y:S01]  /*aa00*/  FMUL.FTZ R87, R2.reuse, R87 ;  /* 0x0000005702577220 */ /* 0x040fe20000410000 */
[----:B------:R-:W-:Y:S01]  /*aa10*/  MUFU.EX2 R241, R241 ;  /* 0x000000f100f17308 */ /* 0x000fe20000000800 */
[----:B------:R-:W-:Y:S01]  /*aa20*/  FMUL.FTZ R88, R3, R88 ;  /* 0x0000005803587220 */ /* 0x000fe20000410000 */
[----:B------:R-:W-:Y:S01]  /*aa30*/  F2FP.BF16.PACK_AB R100, R177, R176 ;  /* 0x000000b0b164723e */ /* 0x000fe200000010ff */
[C---:B------:R-:W-:Y:S04]  /*aa40*/  HMMA.16816.F32.BF16 R80, R128.reuse, R102, R80 ;  /* 0x000000668050723c */ /* 0x040fe80000041850 */
[----:B------:R-:W-:Y:S01]  /*aa50*/  FMUL.FTZ R89, R3, R89 ;  /* 0x0000005903597220 */ /* 0x000fe20000410000 */
[----:B---3--:R-:W-:Y:S01]  /*aa60*/  F2FP.BF16.PACK_AB R101, R181, R180 ;  /* 0x000000b4b565723e */ /* 0x008fe200000010ff */
[C---:B------:R-:W-:Y:S01]  /*aa70*/  FMUL.FTZ R90, R2.reuse, R90 ;  /* 0x0000005a025a7220 */ /* 0x040fe20000410000 */
[----:B------:R-:W-:Y:S01]  /*aa80*/  F2FP.BF16.PACK_AB R102, R179, R178 ;  /* 0x000000b2b366723e */ /* 0x000fe200000010ff */
[C---:B----4-:R-:W-:Y:S01]  /*aa90*/  HMMA.16816.F32.BF16 R84, R128.reuse, R108, R84 ;  /* 0x0000006c8054723c */ /* 0x050fe20000041854 */
[----:B------:R-:W-:Y:S03]  /*aaa0*/  MUFU.EX2 R243, R243 ;  /* 0x000000f300f37308 */ /* 0x000fe60000000800 */
[C---:B------:R-:W-:Y:S01]  /*aab0*/  FMUL.FTZ R91, R2.reuse, R91 ;  /* 0x0000005b025b7220 */ /* 0x040fe20000410000 */
[----:B-----5:R-:W-:Y:S01]  /*aac0*/  F2FP.BF16.PACK_AB R103, R183, R182 ;  /* 0x000000b6b767723e */ /* 0x020fe200000010ff */
[C---:B------:R-:W-:Y:S02]  /*aad0*/  FMUL.FTZ R92, R3.reuse, R92 ;  /* 0x0000005c035c7220 */ /* 0x040fe40000410000 */
[C---:B------:R-:W-:Y:S03]  /*aae0*/  FMUL.FTZ R93, R3.reuse, R93 ;  /* 0x0000005d035d7220 */ /* 0x040fe60000410000 */
[C---:B------:R-:W-:Y:S01]  /*aaf0*/  HMMA.16816.F32.BF16 R88, R128.reuse, R110, R88 ;  /* 0x0000006e8058723c */ /* 0x040fe20000041858 */
[----:B------:R-:W1:Y:S01]  /*ab00*/  LDSM.16.MT88.4 R108, [R201+0xc800] ;  /* 0x00c80000c96c783b */ /* 0x000e620000004200 */
[----:B------:R-:W3:Y:S01]  /*ab10*/  MUFU.EX2 R244, R244 ;  /* 0x000000f400f47308 */ /* 0x000ee20000000800 */
[C---:B------:R-:W-:Y:S02]  /*ab20*/  FMUL.FTZ R94, R2.reuse, R94 ;  /* 0x0000005e025e7220 */ /* 0x040fe40000410000 */
[C---:B------:R-:W-:Y:S02]  /*ab30*/  FMUL.FTZ R95, R2.reuse, R95 ;  /* 0x0000005f025f7220 */ /* 0x040fe40000410000 */
[C---:B------:R-:W-:Y:S02]  /*ab40*/  FMUL.FTZ R96, R3.reuse, R96 ;  /* 0x0000006003607220 */ /* 0x040fe40000410000 */
[----:B------:R-:W-:Y:S03]  /*ab50*/  FMUL.FTZ R97, R3, R97 ;  /* 0x0000006103617220 */ /* 0x000fe60000410000 */
[C---:B--2---:R-:W-:Y:S03]  /*ab60*/  HMMA.16816.F32.BF16 R92, R128.reuse, R104, R92 ;  /* 0x00000068805c723c */ /* 0x044fe6000004185c */
[C---:B------:R-:W-:Y:S02]  /*ab70*/  FMUL.FTZ R98, R2.reuse, R98 ;  /* 0x0000006202627220 */ /* 0x040fe40000410000 */
[----:B------:R-:W-:Y:S02]  /*ab80*/  FMUL.FTZ R99, R2, R99 ;  /* 0x0000006302637220 */ /* 0x000fe40000410000 */
[--C-:B------:R-:W-:Y:S02]  /*ab90*/  FFMA.FTZ R135, R135, c[0x0][0x23c], -R144.reuse ;  /* 0x00008f0087877a23 */ /* 0x100fe40000010890 */
[----:B------:R-:W-:Y:S03]  /*aba0*/  FFMA.FTZ R144, R134, c[0x0][0x23c], -R144 ;  /* 0x00008f0086907a23 */ /* 0x000fe60000010890 */
[----:B------:R-:W-:Y:S01]  /*abb0*/  HMMA.16816.F32.BF16 R96, R128, R106, R96 ;  /* 0x0000006a8060723c */ /* 0x000fe20000041860 */
[----:B------:R-:W2:Y:S01]  /*abc0*/  LDSM.16.MT88.4 R104, [R200+0xe800] ;  /* 0x00e80000c868783b */ /* 0x000ea20000004200 */
[----:B------:R4:W-:Y:S01]  /*abd0*/  MUFU.EX2 R134, R144 ;  /* 0x0000009000867308 */ /* 0x0009e20000000800 */
[----:B------:R-:W-:Y:S02]  /*abe0*/  FFMA.FTZ R175, R3, R232, R175 ;  /* 0x000000e803af7223 */ /* 0x000fe400000100af */
[----:B------:R-:W-:Y:S02]  /*abf0*/  FFMA.FTZ R171, R2, R231, R171 ;  /* 0x000000e702ab7223 */ /* 0x000fe400000100ab */
[----:B------:R-:W-:Y:S01]  /*ac00*/  FADD.FTZ R174, R174, R175 ;  /* 0x000000afaeae7221 */ /* 0x000fe20000010000 */
[C---:B------:R-:W-:Y:S01]  /*ac10*/  HMMA.16816.F32.BF16 R4, R100.reuse, R112, R4 ;  /* 0x000000706404723c */ /* 0x040fe20000041804 */
[----:B------:R-:W-:Y:S03]  /*ac20*/  LDSM.16.MT88.4 R128, [R202+0xf000] ;  /* 0x00f00000ca80783b */ /* 0x000fe60000004200 */
[----:B------:R-:W5:Y:S01]  /*ac30*/  MUFU.EX2 R135, R135 ;  /* 0x0000008700877308 */ /* 0x000f620000000800 */
[----:B------:R-:W-:Y:S02]  /*ac40*/  FADD.FTZ R170, R170, R171 ;  /* 0x000000abaaaa7221 */ /* 0x000fe40000010000 */
[----:B------:R-:W-:Y:S01]  /*ac50*/  FADD.FTZ R173, R173, R174 ;  /* 0x000000aeadad7221 */ /* 0x000fe20000010000 */
[C---:B------:R-:W-:Y:S01]  /*ac60*/  HMMA.16816.F32.BF16 R8, R100.reuse, R114, R8 ;  /* 0x000000726408723c */ /* 0x040fe20000041808 */
[----:B------:R-:W-:Y:S03]  /*ac70*/  LDSM.16.MT88.4 R112, [R202+0x10800] ;  /* 0x01080000ca70783b */ /* 0x000fe60000004200 */
[----:B------:R-:W-:Y:S02]  /*ac80*/  FADD.FTZ R3, R169, R170 ;  /* 0x000000aaa9037221 */ /* 0x000fe40000010000 */
[----:B------:R-:W-:Y:S02]  /*ac90*/  FADD.FTZ R173, R172, R173 ;  /* 0x000000adacad7221 */ /* 0x000fe40000010000 */
[C---:B------:R-:W-:Y:S01]  /*aca0*/  HMMA.16816.F32.BF16 R12, R100.reuse, R116, R12 ;  /* 0x00000074640c723c */ /* 0x040fe2000004180c */
[----:B----4-:R-:W-:Y:S03]  /*acb0*/  LDSM.16.MT88.4 R144, [R200+0xd800] ;  /* 0x00d80000c890783b */ /* 0x010fe60000004200 */
        /* <DEDUP_REMOVED lines=10> */
[----:B------:R-:W1:Y:S03]  /*ad60*/  LDSM.16.MT88.4 R108, [R204+0x10800] ;  /* 0x01080000cc6c783b */ /* 0x000e660000004200 */
[----:B------:R-:W-:Y:S02]  /*ad70*/  FADD.FTZ R2, R182, R181 ;  /* 0x000000b5b6027221 */ /* 0x000fe40000010000 */
[----:B------:R-:W-:Y:S02]  /*ad80*/  FADD.FTZ R179, R179, R178 ;  /* 0x000000b2b3b37221 */ /* 0x000fe40000010000 */
[C---:B------:R-:W-:Y:S04]  /*ad90*/  HMMA.16816.F32.BF16 R28, R100.reuse, R120, R28 ;  /* 0x00000078641c723c */ /* 0x040fe8000004181c */
[----:B------:R-:W-:Y:S04]  /*ada0*/  FADD.FTZ R2, R183, R2 ;  /* 0x00000002b7027221 */ /* 0x000fe80000010000 */
        /* <DEDUP_REMOVED lines=19> */
[----:B------:R-:W4:Y:S07]  /*aee0*/  LDSM.16.MT88.4 R112, [R201+0xd000] ;  /* 0x00d00000c970783b */ /* 0x000f2e0000004200 */
[C---:B------:R-:W-:Y:S08]  /*aef0*/  HMMA.16816.F32.BF16 R84, R100.reuse, R116, R84 ;  /* 0x000000746454723c */ /* 0x040ff00000041854 */
[C---:B------:R-:W-:Y:S01]  /*af00*/  HMMA.16816.F32.BF16 R88, R100.reuse, R118, R88 ;  /* 0x000000766458723c */ /* 0x040fe20000041858 */
[----:B------:R-:W3:Y:S07]  /*af10*/  LDSM.16.MT88.4 R116, [R204+0xf000] ;  /* 0x00f00000cc74783b */ /* 0x000eee0000004200 */
        /* <DEDUP_REMOVED lines=14> */
[C---:B-1----:R-:W-:Y:S03]  /*b000*/  HMMA.16816.F32.BF16 R4, R100.reuse, R108, R4 ;  /* 0x0000006c6404723c */ /* 0x042fe60000041804 */
[----:B------:R-:W-:Y:S01]  /*b010*/  FADD.FTZ R237, R237, R236 ;  /* 0x000000eceded7221 */ /* 0x000fe20000010000 */
[----:B------:R-:W-:Y:S01]  /*b020*/  MOV R2, R133 ;  /* 0x0000008500027202 */ /* 0x000fe20000000f00 */
[----:B------:R-:W-:Y:S02]  /*b030*/  FADD.FTZ R186, R187, R186 ;  /* 0x000000babbba7221 */ /* 0x000fe40000010000 */
[----:B------:R-:W-:Y:S01]  /*b040*/  FADD.FTZ R238, R238, R237 ;  /* 0x000000edeeee7221 */ /* 0x000fe20000010000 */
[C---:B------:R-:W-:Y:S01]  /*b050*/  HMMA.16816.F32.BF16 R8, R100.reuse, R110, R8 ;  /* 0x0000006e6408723c */ /* 0x040fe20000041808 */
[----:B------:R-:W1:Y:S07]  /*b060*/  LDSM.16.MT88.4 R108, [R204+0x11000] ;  /* 0x01100000cc6c783b */ /* 0x000e6e0000004200 */
[C---:B------:R-:W-:Y:S08]  /*b070*/  HMMA.16816.F32.BF16 R12, R100.reuse, R120, R12 ;  /* 0x00000078640c723c */ /* 0x040ff0000004180c */
[C---:B------:R-:W-:Y:S08]  /*b080*/  HMMA.16816.F32.BF16 R16, R100.reuse, R122, R16 ;  /* 0x0000007a6410723c */ /* 0x040ff00000041810 */
[C---:B----4-:R-:W-:Y:S08]  /*b090*/  HMMA.16816.F32.BF16 R20, R100.reuse, R112, R20 ;  /* 0x000000706414723c */ /* 0x050ff00000041814 */
[C---:B------:R-:W-:Y:S01]  /*b0a0*/  HMMA.16816.F32.BF16 R24, R100.reuse, R114, R24 ;  /* 0x000000726418723c */ /* 0x040fe20000041818 */
[----:B------:R-:W4:Y:S07]  /*b0b0*/  LDSM.16.MT88.4 R112, [R202+0x11000] ;  /* 0x01100000ca70783b */ /* 0x000f2e0000004200 */
[C---:B------:R-:W-:Y:S08]  /*b0c0*/  HMMA.16816.F32.BF16 R28, R100.reuse, R124, R28 ;  /* 0x0000007c641c723c */ /* 0x040ff0000004181c */
[C---:B------:R-:W-:Y:S01]  /*b0d0*/  HMMA.16816.F32.BF16 R32, R100.reuse, R126, R32 ;  /* 0x0000007e6420723c */ /* 0x040fe20000041820 */
[----:B------:R-:W-:Y:S07]  /*b0e0*/  LDSM.16.MT88.4 R124, [R204+0xd800] ;  /* 0x00d80000cc7c783b */ /* 0x000fee0000004200 */
[C---:B---3--:R-:W-:Y:S08]  /*b0f0*/  HMMA.16816.F32.BF16 R36, R100.reuse, R116, R36 ;  /* 0x000000746424723c */ /* 0x048ff00000041824 */
[C---:B------:R-:W-:Y:S01]  /*b100*/  HMMA.16816.F32.BF16 R40, R100.reuse, R118, R40 ;  /* 0x000000766428723c */ /* 0x040fe20000041828 */
[----:B------:R-:W3:Y:S07]  /*b110*/  LDSM.16.MT88.4 R116, [R201+0x11000] ;  /* 0x01100000c974783b */ /* 0x000eee0000004200 */
        /* <DEDUP_REMOVED lines=9> */
[----:B-----5:R-:W-:Y:S01]  /*b1b0*/  F2FP.BF16.PACK_AB R139, R134, R135 ;  /* 0x00000087868b723e */ /* 0x020fe200000010ff */
[----:B------:R-:W-:Y:S02]  /*b1c0*/  FADD.FTZ R243, R243, R238 ;  /* 0x000000eef3f37221 */ /* 0x000fe40000010000 */
[----:B------:R-:W-:Y:S01]  /*b1d0*/  FADD.FTZ R240, R240, R239 ;  /* 0x000000eff0f07221 */ /* 0x000fe20000010000 */
[C---:B------:R-:W-:Y:S01]  /*b1e0*/  HMMA.16816.F32.BF16 R64, R100.reuse, R106, R64 ;  /* 0x0000006a6440723c */ /* 0x040fe20000041840 */
[----:B------:R-:W2:Y:S03]  /*b1f0*/  LDSM.16.MT88.4 R104, [R200+0x11000] ;  /* 0x01100000c868783b */ /* 0x000ea60000004200 */
[----:B------:R-:W-:Y:S02]  /*b200*/  FADD.FTZ R244, R244, R243 ;  /* 0x000000f3f4f47221 */ /* 0x000fe40000010000 */
[----:B------:R-:W-:Y:S02]  /*b210*/  FADD.FTZ R241, R241, R240 ;  /* 0x000000f0f1f17221 */ /* 0x000fe40000010000 */
[C---:B-1----:R-:W-:Y:S04]  /*b220*/  HMMA.16816.F32.BF16 R68, R100.reuse, R108, R68 ;  /* 0x0000006c6444723c */ /* 0x042fe80000041844 */
[----:B------:R-:W-:Y:S02]  /*b230*/  FADD.FTZ R135, R135, R244 ;  /* 0x000000f487877221 */ /* 0x000fe40000010000 */
[----:B------:R-:W-:Y:S02]  /*b240*/  FADD.FTZ R232, R242, R241 ;  /* 0x000000f1f2e87221 */ /* 0x000fe40000010000 */
[C---:B------:R-:W-:Y:S01]  /*b250*/  HMMA.16816.F32.BF16 R72, R100.reuse, R110, R72 ;  /* 0x0000006e6448723c */ /* 0x040fe20000041848 */
[----:B------:R-:W1:Y:S03]  /*b260*/  LDSM.16.MT88.4 R108, [R202+0xd800] ;  /* 0x00d80000ca6c783b */ /* 0x000e660000004200 */
[----:B------:R-:W-:Y:S04]  /*b270*/  FADD.FTZ R231, R134, R135 ;  /* 0x0000008786e77221 */ /* 0x000fe80000010000 */
[C---:B----4-:R-:W-:Y:S08]  /*b280*/  HMMA.16816.F32.BF16 R76, R100.reuse, R112, R76 ;  /* 0x00000070644c723c */ /* 0x050ff0000004184c */
[C---:B------:R-:W-:Y:S08]  /*b290*/  HMMA.16816.F32.BF16 R80, R100.reuse, R114, R80 ;  /* 0x000000726450723c */ /* 0x040ff00000041850 */
[C---:B---3--:R-:W-:Y:S08]  /*b2a0*/  HMMA.16816.F32.BF16 R84, R100.reuse, R116, R84 ;  /* 0x000000746454723c */ /* 0x048ff00000041854 */
        /* <DEDUP_REMOVED lines=28> */
[C---:B-1----:R-:W-:Y:S08]  /*b470*/  HMMA.16816.F32.BF16 R92, R136.reuse, R12, R92 ;  /* 0x0000000c885c723c */ /* 0x042ff0000004185c */
[----:B------:R-:W-:Y:S07]  /*b480*/  HMMA.16816.F32.BF16 R96, R136, R14, R96 ;  /* 0x0000000e8860723c */ /* 0x000fee0000041860 */
[----:B------:R-:W-:Y:S01]  /*b490*/  MOV R137, R132 ;  /* 0x0000008400897202 */ /* 0x000fe20000000f00 */
[----:B------:R-:W-:-:S05]  /*b4a0*/  @P1 BRA `(.L_x_3670) ;  /* 0xffffbe9000001947 */ /* 0x000fca000383ffff */
.L_x_3666:
        /* <DEDUP_REMOVED lines=257> */
.L_x_3671:
[----:B------:R-:W2:Y:S04]  /*c4c0*/  S2R R11, SR_CTAID.Z ;  /* 0x00000000000b7919 */ /* 0x000ea80000002700 */
[----:B-1----:R-:W2:Y:S02]  /*c4d0*/  S2R R4, SR_CTAID.Y ;  /* 0x0000000000047919 */ /* 0x002ea40000002600 */
[----:B--2---:R-:W-:-:S04]  /*c4e0*/  IMAD R8, R4, c[0x0][0x1c0], R11 ;  /* 0x0000700004087a24 */ /* 0x004fc800078e020b */
[----:B------:R-:W-:Y:S02]  /*c4f0*/  IMAD R8, R8, c[0x0][0x214], RZ ;  /* 0x0000850008087a24 */ /* 0x000fe400078e02ff */
.L_x_3672:
        /* <DEDUP_REMOVED lines=53> */
.L_x_3674:
[----:B---34-:R-:W-:Y:S05]  /*c850*/  BSYNC B0 ;  /* 0x0000000000007941 */ /* 0x018fea0003800000 */
.L_x_3673:
        /* <DEDUP_REMOVED lines=36> */
.L_x_3676:
[----:B------:R-:W-:Y:S05]  /*caa0*/  BSYNC B0 ;  /* 0x0000000000007941 */ /* 0x000fea0003800000 */
.L_x_3675:
        /* <DEDUP_REMOVED lines=20> */
.L_x_3678:
[----:B------:R-:W-:Y:S05]  /*cbf0*/  BSYNC B0 ;  /* 0x0000000000007941 */ /* 0x000fea0003800000 */
.L_x_3677:
        /* <DEDUP_REMOVED lines=20> */
.L_x_3680:
[----:B------:R-:W-:Y:S05]  /*cd40*/  BSYNC B0 ;  /* 0x0000000000007941 */ /* 0x000fea0003800000 */
.L_x_3679:
        /* <DEDUP_REMOVED lines=20> */
.L_x_3681:
        /* <DEDUP_REMOVED lines=15> */
.L_x_7855:


//--------------------- .text._ZN5flash24flash_fwd_splitkv_kernelI23Flash_fwd_kernel_traitsILi192ELi64ELi64ELi4ELb0ELb0EN7cutlass10bfloat16_tE19Flash_kernel_traitsILi192ELi64ELi64ELi4ES3_EELb0ELb0ELb0ELb0ELb1ELb0ELb0ELb1EEEvNS_16Flash_fwd_paramsE --------------------------
	.section	.text._ZN5flash24flash_fwd_splitkv_kernelI23Flash_fwd_kernel_traitsILi192ELi64ELi64ELi4ELb0ELb0EN7cutlass10bfloat16_tE19Flash_kernel_traitsILi192ELi64ELi64ELi4ES3_EELb0ELb0ELb0ELb0ELb1ELb0ELb0ELb1EEEvNS_16Flash_fwd_paramsE,"ax",@progbits
	.sectioninfo	@"SHI_REGISTERS=220"
	.align	128
        .global         _ZN5flash24flash_fwd_splitkv_kernelI23Flash_fwd_kernel_traitsILi192ELi64ELi64ELi4ELb0ELb0EN7cutlass10bfloat16_tE19Flash_kernel_traitsILi192ELi64ELi64ELi4ES3_EELb0ELb0ELb0ELb0ELb1ELb0ELb0ELb1EEEvNS_16Flash_fwd_paramsE
        .type           _ZN5flash24flash_fwd_splitkv_kernelI23Flash_fwd_kernel_traitsILi192ELi64ELi64ELi4ELb0ELb0EN7cutlass10bfloat16_tE19Flash_kernel_traitsILi192ELi64ELi64ELi4ES3_EELb0ELb0ELb0ELb0ELb1ELb0ELb0ELb1EEEvNS_16Flash_fwd_paramsE,@function
        .size           _ZN5flash24flash_fwd_splitkv_kernelI23Flash_fwd_kernel_traitsILi192ELi64ELi64ELi4ELb0ELb0EN7cutlass10bfloat16_tE19Flash_kernel_traitsILi192ELi64ELi64ELi4ES3_EELb0ELb0ELb0ELb0ELb1ELb0ELb0ELb1EEEvNS_16Flash_fwd_paramsE,(.L_x_7856 - _ZN5flash24flash_fwd_splitkv_kernelI23Flash_fwd_kernel_traitsILi192ELi64ELi64ELi4ELb0ELb0EN7cutlass10bfloat16_tE19Flash_kernel_traitsILi192ELi64ELi64ELi4ES3_EELb0ELb0ELb0ELb0ELb1ELb0ELb0ELb1EEEvNS_16Flash_fwd_paramsE)
        .other          _ZN5flash24flash_fwd_splitkv_kernelI23Flash_fwd_kernel_traitsILi192ELi64ELi64ELi4ELb0ELb0EN7cutlass10bfloat16_tE19Flash_kernel_traitsILi192ELi64ELi64ELi4ES3_EELb0ELb0ELb0ELb0ELb1ELb0ELb0ELb1EEEvNS_16Flash_fwd_paramsE,@"STO_CUDA_ENTRY STV_DEFAULT"
_ZN5flash24flash_fwd_splitkv_kernelI23Flash_fwd_kernel_traitsILi192ELi64ELi64ELi4ELb0ELb0EN7cutlass10bfloat16_tE19Flash_kernel_traitsILi192ELi64ELi64ELi4ES3_EELb0ELb0ELb0ELb0ELb1ELb0ELb0ELb1EEEvNS_16Flash_fwd_paramsE:
.text._ZN5flash24flash_fwd_splitkv_kernelI23Flash_fwd_kernel_traitsILi192ELi64ELi64ELi4ELb0ELb0EN7cutlass10bfloat16_tE19Flash_kernel_traitsILi192ELi64ELi64ELi4ES3_EELb0ELb0ELb0ELb0ELb1ELb0ELb0ELb1EEEvNS_16Flash_fwd_paramsE:
[----:B------:R-:W-:Y:S02]  /*0000*/  MOV R1, c[0x0][0x28] ;  /* 0x00000a0000017a02 */ /* 0x000fe40000000f00 */
[----:B------:R-:W1:Y:S01]  /*0010*/  LDC.U8 R2, c[0x0][0x312] ;  /* 0x0000c480ff027b82 */ /* 0x000e620000000000 */
[----:B------:R-:W2:Y:S01]  /*0020*/  S2R R0, SR_CTAID.Y ;  /* 0x0000000000007919 */ /* 0x000ea20000002600 */
[----:B------:R-:W-:Y:S01]  /*0030*/  ISETP.NE.U32.AND P1, PT, RZ, c[0x0][0x240], PT ;  /* 0x00009000ff007a0c */ /* 0x000fe20003f25070 */
[----:B------:R-:W-:Y:S01]  /*0040*/  IMAD.MOV.U32 R123, RZ, RZ, 0x4 ;  /* 0x00000004ff7b7424 */ /* 0x000fe200078e00ff */
[----:B------:R-:W-:Y:S01]  /*0050*/  ISETP.NE.U32.AND P5, PT, RZ, c[0x0][0x250], PT ;  /* 0x00009400ff007a0c */ /* 0x000fe20003fa5070 */
[----:B------:R-:W-:Y:S01]  /*0060*/  IMAD.MOV.U32 R205, RZ, RZ, -0x1 ;  /* 0xffffffffffcd7424 */ /* 0x000fe200078e00ff */
[----:B------:R-:W-:Y:S01]  /*0070*/  ISETP.NE.AND.EX P1, PT, RZ, c[0x0][0x244], PT, P1 ;  /* 0x00009100ff007a0c */ /* 0x000fe20003f25310 */
[----:B------:R-:W-:Y:S01]  /*0080*/  ULDC.64 UR6, c[0x0][0x118] ;  /* 0x0000460000067ab9 */ /* 0x000fe20000000a00 */
[----:B------:R-:W-:Y:S01]  /*0090*/  ISETP.NE.AND.EX P5, PT, RZ, c[0x0][0x254], PT, P5 ;  /* 0x00009500ff007a0c */ /* 0x000fe20003fa5350 */
[----:B------:R-:W-:Y:S01]  /*00a0*/  IMAD.MOV.U32 R4, RZ, RZ, RZ ;  /* 0x000000ffff047224 */ /* 0x000fe200078e00ff */
[----:B------:R-:W-:-:S02]  /*00b0*/  ISETP.EQ.U32.AND P0, PT, RZ, c[0x0][0x248], PT ;  /* 0x00009200ff007a0c */ /* 0x000fc40003f02070 */
[----:B-1----:R-:W-:Y:S01]  /*00c0*/  ISETP.NE.AND P2, PT, R2, RZ, PT ;  /* 0x000000ff0200720c */ /* 0x002fe20003f45270 */
[----:B--2---:R-:W-:-:S03]  /*00d0*/  IMAD.WIDE R2, R0, R123, c[0x0][0x240] ;  /* 0x0000900000027625 */ /* 0x004fc600078e027b */
[----:B------:R-:W-:Y:S01]  /*00e0*/  ISETP.EQ.OR.EX P0, PT, RZ, c[0x0][0x24c], !P2, P0 ;  /* 0x00009300ff007a0c */ /* 0x000fe20005702700 */
[CC--:B------:R-:W-:Y:S02]  /*00f0*/  IMAD.WIDE R146, R0.reuse, R123.reuse, c[0x0][0x250] ;  /* 0x0000940000927625 */ /* 0x0c0fe400078e027b */
[----:B------:R1:W2:Y:S04]  /*0100*/  @P1 LDG.E R205, [R2.64] ;  /* 0x0000000602cd1981 */ /* 0x0002a8000c1e1900 */
[----:B------:R1:W2:Y:S01]  /*0110*/  @P1 LDG.E R204, [R2.64+0x4] ;  /* 0x0000040602cc1981 */ /* 0x0002a2000c1e1900 */
[----:B------:R-:W-:Y:S02]  /*0120*/  IMAD.MOV.U32 R23, RZ, RZ, -0x1 ;  /* 0xffffffffff177424 */ /* 0x000fe400078e00ff */
[----:B------:R-:W-:Y:S01]  /*0130*/  IMAD.WIDE R6, R0, R123, c[0x0][0x248] ;  /* 0x0000920000067625 */ /* 0x000fe200078e027b */
[----:B------:R3:W5:Y:S04]  /*0140*/  @P5 LDG.E R4, [R146.64] ;  /* 0x0000000692045981 */ /* 0x000768000c1e1900 */
[----:B------:R3:W5:Y:S01]  /*0150*/  @!P0 LDG.E R23, [R6.64] ;  /* 0x0000000606178981 */ /* 0x000762000c1e1900 */
[----:B------:R-:W-:-:S02]  /*0160*/  ISETP.NE.U32.AND P0, PT, RZ, c[0x0][0x248], PT ;  /* 0x00009200ff007a0c */ /* 0x000fc40003f05070 */
[----:B------:R-:W-:Y:S01]  /*0170*/  MOV R9, R0 ;  /* 0x0000000000097202 */ /* 0x000fe20000000f00 */
[----:B------:R-:W4:Y:S01]  /*0180*/  S2R R21, SR_CTAID.X ;  /* 0x0000000000157919 */ /* 0x000f220000002500 */
[----:B------:R-:W-:-:S03]  /*0190*/  ISETP.NE.AND.EX P0, PT, RZ, c[0x0][0x24c], PT, P0 ;  /* 0x00009300ff007a0c */ /* 0x000fc60003f05300 */
[----:B------:R-:W2:Y:S01]  /*01a0*/  S2R R142, SR_CTAID.Z ;  /* 0x00000000008e7919 */ /* 0x000ea20000002700 */
[----:B------:R-:W-:-:S03]  /*01b0*/  IMAD.MOV.U32 R5, RZ, RZ, R9 ;  /* 0x000000ffff057224 */ /* 0x000fc600078e0009 */
[----:B------:R-:W2:Y:S01]  /*01c0*/  S2R R60, SR_TID.X ;  /* 0x00000000003c7919 */ /* 0x000ea20000002100 */
[----:B-1----:R-:W-:Y:S01]  /*01d0*/  SHF.R.S32.HI R3, RZ, 0x1f, R9 ;  /* 0x0000001fff037819 */ /* 0x002fe20000011409 */
[----:B--2---:R-:W-:Y:S01]  /*01e0*/  @P1 IMAD.IADD R204, R204, 0x1, -R205 ;  /* 0x00000001cccc1824 */ /* 0x004fe200078e0acd */
[----:B------:R-:W-:-:S03]  /*01f0*/  @!P1 MOV R204, c[0x0][0x214] ;  /* 0x0000850000cc9a02 */ /* 0x000fc60000000f00 */
[----:B------:R-:W-:Y:S05]  /*0200*/  @!P0 BRA `(.L_x_3682) ;  /* 0x0000004000008947 */ /* 0x000fea0003800000 */
[----:B---34-:R-:W2:Y:S02]  /*0210*/  @P2 LDG.E R2, [R6.64+0x4] ;  /* 0x0000040606022981 */ /* 0x018ea4000c1e1900 */
[----:B--2--5:R-:W-:-:S06]  /*0220*/  @P2 IADD3 R65, R2, -R23, RZ ;  /* 0x8000001702412210 */ /* 0x024fcc0007ffe0ff */
[----:B------:R1:W5:Y:S01]  /*0230*/  @!P2 LDG.E R65, [R6.64] ;  /* 0x000000060641a981 */ /* 0x000362000c1e1900 */
[----:B------:R-:W-:Y:S05]  /*0240*/  BRA `(.L_x_3683) ;  /* 0x0000001000007947 */ /* 0x000fea0003800000 */
.L_x_3682:
[----:B---34-:R-:W-:Y:S02]  /*0250*/  MOV R65, c[0x0][0x218] ;  /* 0x0000860000417a02 */ /* 0x018fe40000000f00 */
.L_x_3683:
[----:B------:R-:W-:-:S04]  /*0260*/  ISETP.NE.U32.AND P2, PT, RZ, c[0x0][0x258], PT ;  /* 0x00009600ff007a0c */ /* 0x000fc80003f45070 */
[----:B------:R-:W-:-:S13]  /*0270*/  ISETP.NE.AND.EX P2, PT, RZ, c[0x0][0x25c], PT, P2 ;  /* 0x00009700ff007a0c */ /* 0x000fda0003f45320 */
[----:B-1----:R-:W-:-:S05]  /*0280*/  @P2 IMAD.WIDE R6, R0, R123, c[0x0][0x258] ;  /* 0x0000960000062625 */ /* 0x002fca00078e027b */
[----:B------:R-:W2:Y:S01]  /*0290*/  @P2 LDG.E R61, [R6.64] ;  /* 0x00000006063d2981 */ /* 0x000ea2000c1e1900 */
[----:B------:R-:W-:Y:S01]  /*02a0*/  IMAD.SHL.U32 R73, R21, 0x40, RZ ;  /* 0x0000004015497824 */ /* 0x000fe200078e00ff */
[----:B------:R-:W-:Y:S01]  /*02b0*/  @!P2 ISETP.NE.U32.AND P1, PT, RZ, c[0x0][0x268], PT ;  /* 0x00009a00ff00aa0c */ /* 0x000fe20003f25070 */
[----:B-----5:R-:W-:-:S03]  /*02c0*/  IMAD.IADD R65, R65, 0x1, -R4 ;  /* 0x0000000141417824 */ /* 0x020fc600078e0a04 */
[----:B------:R-:W-:Y:S02]  /*02d0*/  ISETP.GT.AND P0, PT, R204, R73, PT ;  /* 0x00000049cc00720c */ /* 0x000fe40003f04270 */
[----:B------:R-:W-:-:S04]  /*02e0*/  @!P2 ISETP.NE.AND.EX P1, PT, RZ, c[0x0][0x26c], PT, P1 ;  /* 0x00009b00ff00aa0c */ /* 0x000fc80003f25310 */
[----:B------:R-:W-:Y:S01]  /*02f0*/  @!P2 SEL R2, RZ, c[0x0][0x21c], !P1 ;  /* 0x00008700ff02aa07 */ /* 0x000fe20004800000 */
[----:B--2---:R-:W-:-:S04]  /*0300*/  @P2 IMAD.IADD R61, R61, 0x1, -R4 ;  /* 0x000000013d3d2824 */ /* 0x004fc800078e0a04 */
[----:B------:R-:W-:Y:S02]  /*0310*/  @!P2 IMAD.IADD R61, R65, 0x1, R2 ;  /* 0x00000001413da824 */ /* 0x000fe400078e0202 */
        /* <DEDUP_REMOVED lines=21> */
[----:B------:R-:W-:-:S03]  /*0470*/  IADD3 R4, -R5, R60, RZ ;  /* 0x0000003c05047210 */ /* 0x000fc60007ffe1ff */
[----:B------:R-:W-:Y:S01]  /*0480*/  @P0 IMAD.WIDE.U32 R10, R205, c[0x0][0x1e8], RZ ;  /* 0x00007a00cd0a0a25 */ /* 0x000fe200078e00ff */
[----:B------:R-:W-:-:S03]  /*0490*/  SHF.L.U32 R4, R4, 0x3, RZ ;  /* 0x0000000304047819 */ /* 0x000fc600000006ff */
[----:B------:R-:W-:Y:S01]  /*04a0*/  @P0 IMAD R205, R205, c[0x0][0x1ec], R11 ;  /* 0x00007b00cdcd0a24 */ /* 0x000fe200078e020b */
[----:B------:R-:W-:Y:S01]  /*04b0*/  SHF.R.S32.HI R5, RZ, 0x1f, R4 ;  /* 0x0000001fff057819 */ /* 0x000fe20000011404 */
[----:B------:R-:W-:Y:S02]  /*04c0*/  @P0 IMAD.MOV.U32 R8, RZ, RZ, R10 ;  /* 0x000000ffff080224 */ /* 0x000fe400078e000a */
[----:B------:R-:W-:Y:S01]  /*04d0*/  @!P0 IMAD R6, R3, c[0x0][0x1e0], RZ ;  /* 0x0000780003068a24 */ /* 0x000fe200078e02ff */
[----:B------:R-:W-:Y:S01]  /*04e0*/  SHF.R.S32.HI R3, RZ, 0x1f, R142 ;  /* 0x0000001fff037819 */ /* 0x000fe2000001148e */
[----:B------:R-:W-:-:S04]  /*04f0*/  @!P0 IMAD.WIDE.U32 R10, R9, c[0x0][0x1e0], RZ ;  /* 0x00007800090a8a25 */ /* 0x000fc800078e00ff */
[----:B------:R-:W-:Y:S01]  /*0500*/  @!P0 IMAD R6, R9, c[0x0][0x1e4], R6 ;  /* 0x0000790009068a24 */ /* 0x000fe200078e0206 */
[----:B------:R-:W-:Y:S01]  /*0510*/  @!P0 MOV R8, R10 ;  /* 0x0000000a00088202 */ /* 0x000fe20000000f00 */
[----:B------:R-:W-:-:S04]  /*0520*/  IMAD.WIDE.U32 R4, R73, c[0x0][0x1e8], R4 ;  /* 0x00007a0049047a25 */ /* 0x000fc800078e0004 */
[----:B------:R-:W-:Y:S01]  /*0530*/  @!P0 IMAD.IADD R205, R11, 0x1, R6 ;  /* 0x000000010bcd8824 */ /* 0x000fe200078e0206 */
[----:B------:R-:W-:Y:S01]  /*0540*/  IADD3 R4, P0, R8, R4, RZ ;  /* 0x0000000408047210 */ /* 0x000fe20007f1e0ff */
[----:B------:R-:W-:Y:S02]  /*0550*/  IMAD R0, R73, c[0x0][0x1ec], R0 ;  /* 0x00007b0049007a24 */ /* 0x000fe400078e0200 */
[----:B------:R-:W-:Y:S01]  /*0560*/  IMAD R7, R3, c[0x0][0x1f0], RZ ;  /* 0x00007c0003077a24 */ /* 0x000fe200078e02ff */
[----:B------:R-:W-:Y:S02]  /*0570*/  SHF.R.S32.HI R3, RZ, 0x3, R2 ;  /* 0x00000003ff037819 */ /* 0x000fe40000011402 */
[----:B------:R-:W-:Y:S01]  /*0580*/  IADD3.X R5, R205, R5, R0, P0, !PT ;  /* 0x00000005cd057210 */ /* 0x000fe200007fe400 */
[----:B------:R-:W-:Y:S01]  /*0590*/  IMAD R0, R9, c[0x0][0x1c0], R142 ;  /* 0x0000700009007a24 */ /* 0x000fe200078e028e */
[----:B------:R-:W-:Y:S01]  /*05a0*/  ISETP.GE.AND P0, PT, R3, R204, PT ;  /* 0x000000cc0300720c */ /* 0x000fe20003f06270 */
[C---:B------:R-:W-:Y:S01]  /*05b0*/  IMAD R15, R142.reuse, c[0x0][0x1f4], R7 ;  /* 0x00007d008e0f7a24 */ /* 0x040fe200078e0207 */
[----:B------:R-:W-:Y:S01]  /*05c0*/  SHF.R.S32.HI R7, RZ, 0x1f, R3 ;  /* 0x0000001fff077819 */ /* 0x000fe20000011403 */
[----:B------:R-:W-:-:S04]  /*05d0*/  IMAD.WIDE.U32 R142, R142, c[0x0][0x1f0], R4 ;  /* 0x00007c008e8e7a25 */ /* 0x000fc800078e0004 */
[----:B------:R-:W-:Y:S02]  /*05e0*/  IMAD R0, R0, c[0x0][0x214], R73 ;  /* 0x0000850000007a24 */ /* 0x000fe400078e0249 */
[----:B------:R-:W-:-:S04]  /*05f0*/  IMAD.IADD R15, R143, 0x1, R15 ;  /* 0x000000018f0f7824 */ /* 0x000fc800078e020f */
        /* <DEDUP_REMOVED lines=11> */
.L_x_3686:
[----:B------:R-:W-:Y:S05]  /*06b0*/  BSYNC B0 ;  /* 0x0000000000007941 */ /* 0x000fea0003800000 */
.L_x_3685:
        /* <DEDUP_REMOVED lines=17> */
.L_x_3688:
[----:B------:R-:W-:Y:S05]  /*07d0*/  BSYNC B0 ;  /* 0x0000000000007941 */ /* 0x000fea0003800000 */
.L_x_3687:
        /* <DEDUP_REMOVED lines=17> */
.L_x_3690:
[----:B------:R-:W-:Y:S05]  /*08f0*/  BSYNC B0 ;  /* 0x0000000000007941 */ /* 0x000fea0003800000 */
.L_x_3689:
[----:B------:R-:W-:Y:S01]  /*0900*/  IADD3 R13, R3, 0x30, RZ ;  /* 0x00000030030d7810 */ /* 0x000fe20007ffe0ff */
[----:B------:R-:W-:Y:S03]  /*0910*/  BSSY B0, `(.L_x_3691) ;  /* 0x000000f000007945 */ /* 0x000fe60003800000 */
[----:B------:R-:W-:-:S13]  /*0920*/  ISETP.GE.AND P0, PT, R13, R204, PT ;  /* 0x000000cc0d00720c */ /* 0x000fda0003f06270 */
[----:B------:R-:W-:Y:S05]  /*0930*/  @P0 BRA `(.L_x_3692) ;  /* 0x000000c000000947 */ /* 0x000fea0003800000 */
[----:B-1----:R-:W-:Y:S02]  /*0940*/  IADD3 R5, P0, R3, 0x30, RZ ;  /* 0x0000003003057810 */ /* 0x002fe40007f1e0ff */
        /* <DEDUP_REMOVED lines=11> */
.L_x_3692:
[----:B------:R-:W-:Y:S05]  /*0a00*/  BSYNC B0 ;  /* 0x0000000000007941 */ /* 0x000fea0003800000 */
.L_x_3691:
[----:B------:R-:W-:-:S04]  /*0a10*/  LOP3.LUT P4, RZ, R60, 0x7, RZ, 0xc0, !PT ;  /* 0x000000073cff7812 */ /* 0x000fc8000788c0ff */
[-C--:B------:R-:W-:Y:S02]  /*0a20*/  ISETP.GE.OR P3, PT, R3, R204.reuse, P4 ;  /* 0x000000cc0300720c */ /* 0x080fe40002766670 */
[-C--:B------:R-:W-:Y:S02]  /*0a30*/  ISETP.GE.OR P2, PT, R11, R204.reuse, P4 ;  /* 0x000000cc0b00720c */ /* 0x080fe40002746670 */
[-C--:B------:R-:W-:Y:S02]  /*0a40*/  ISETP.GE.OR P1, PT, R9, R204.reuse, P4 ;  /* 0x000000cc0900720c */ /* 0x080fe40002726670 */
[C---:B------:R-:W-:Y:S02]  /*0a50*/  IADD3 R3, P0, R0.reuse, R3, RZ ;  /* 0x0000000300037210 */ /* 0x040fe40007f1e0ff */
[----:B------:R-:W-:Y:S02]  /*0a60*/  ISETP.GE.OR P4, PT, R13, R204, P4 ;  /* 0x000000cc0d00720c */ /* 0x000fe40002786670 */
[----:B------:R-:W-:-:S02]  /*0a70*/  LEA.HI.X.SX32 R0, R0, R7, 0x1, P0 ;  /* 0x0000000700007211 */ /* 0x000fc400000f0eff */
[----:B-1----:R-:W-:-:S03]  /*0a80*/  LEA R4, P0, R3, c[0x0][0x200], 0x2 ;  /* 0x0000800003047a11 */ /* 0x002fc600078010ff */
[----:B------:R-:W-:Y:S01]  /*0a90*/  @!P2 IMAD.MOV.U32 R2, RZ, RZ, 0x7f800000 ;  /* 0x7f800000ff02a424 */ /* 0x000fe200078e00ff */
[----:B------:R-:W-:Y:S01]  /*0aa0*/  LEA.HI.X R5, R3, c[0x0][0x204], R0, 0x2, P0 ;  /* 0x0000810003057a11 */ /* 0x000fe200000f1400 */
[----:B------:R-:W-:Y:S02]  /*0ab0*/  @!P3 IMAD.MOV.U32 R3, RZ, RZ, 0x7f800000 ;  /* 0x7f800000ff03b424 */ /* 0x000fe400078e00ff */
[----:B------:R-:W-:Y:S02]  /*0ac0*/  @!P1 IMAD.MOV.U32 R0, RZ, RZ, 0x7f800000 ;  /* 0x7f800000ff009424 */ /* 0x000fe400078e00ff */
[----:B------:R1:W-:Y:S04]  /*0ad0*/  @!P2 STG.E [R4.64+0x40], R2 ;  /* 0x000040020400a986 */ /* 0x0003e8000c101906 */
[----:B------:R1:W-:Y:S04]  /*0ae0*/  @!P3 STG.E [R4.64], R3 ;  /* 0x000000030400b986 */ /* 0x0003e8000c101906 */
[----:B------:R1:W-:Y:S01]  /*0af0*/  @!P1 STG.E [R4.64+0x80], R0 ;  /* 0x0000800004009986 */ /* 0x0003e2000c101906 */
[----:B------:R-:W-:Y:S05]  /*0b00*/  @P4 EXIT ;  /* 0x000000000000494d */ /* 0x000fea0003800000 */
[----:B-1----:R-:W-:-:S05]  /*0b10*/  MOV R3, 0x7f800000 ;  /* 0x7f80000000037802 */ /* 0x002fca0000000f00 */
[----:B------:R-:W-:Y:S01]  /*0b20*/  STG.E [R4.64+0xc0], R3 ;  /* 0x0000c00304007986 */ /* 0x000fe2000c101906 */
[----:B------:R-:W-:Y:S05]  /*0b30*/  EXIT ;  /* 0x000000000000794d */ /* 0x000fea0003800000 */
.L_x_3684:
[----:B------:R-:W-:Y:S02]  /*0b40*/  ISETP.NE.U32.AND P0, PT, RZ, c[0x0][0x2b8], PT ;  /* 0x0000ae00ff007a0c */ /* 0x000fe40003f05070 */
[----:B------:R-:W-:Y:S02]  /*0b50*/  ISETP.NE.U32.AND P1, PT, RZ, c[0x0][0x2c0], PT ;  /* 0x0000b000ff007a0c */ /* 0x000fe40003f25070 */
[----:B------:R-:W-:Y:S02]  /*0b60*/  ISETP.NE.AND.EX P0, PT, RZ, c[0x0][0x2bc], PT, P0 ;  /* 0x0000af00ff007a0c */ /* 0x000fe40003f05300 */
[----:B------:R-:W-:-:S11]  /*0b70*/  ISETP.NE.AND.EX P1, PT, RZ, c[0x0][0x2c4], PT, P1 ;  /* 0x0000b100ff007a0c */ /* 0x000fd60003f25310 */
[----:B------:R-:W-:-:S04]  /*0b80*/  @P0 IMAD.WIDE R10, R0, R123, c[0x0][0x2b8] ;  /* 0x0000ae00000a0625 */ /* 0x000fc800078e027b */
[----:B------:R-:W-:Y:S01]  /*0b90*/  @P1 IMAD R0, R3, c[0x0][0x2c8], RZ ;  /* 0x0000b20003001a24 */ /* 0x000fe200078e02ff */
[----:B------:R-:W-:Y:S01]  /*0ba0*/  CS2R R208, SRZ ;  /* 0x0000000000d07805 */ /* 0x000fe2000001ff00 */
[C---:B------:R-:W-:Y:S01]  /*0bb0*/  @P1 IMAD.WIDE.U32 R6, R5.reuse, c[0x0][0x2c8], RZ ;  /* 0x0000b20005061a25 */ /* 0x040fe200078e00ff */
[----:B------:R1:W5:Y:S01]  /*0bc0*/  @P0 LDG.E R9, [R10.64] ;  /* 0x000000060a090981 */ /* 0x000362000c1e1900 */
[----:B------:R-:W-:Y:S02]  /*0bd0*/  PLOP3.LUT P3, PT, PT, PT, PT, 0x8, 0x0 ;  /* 0x000000000000781c */ /* 0x000fe40003f6e170 */
[----:B------:R-:W-:Y:S01]  /*0be0*/  @P1 IMAD R0, R5, c[0x0][0x2cc], R0 ;  /* 0x0000b30005001a24 */ /* 0x000fe200078e0200 */
[----:B------:R-:W-:-:S03]  /*0bf0*/  @P1 LEA R208, P0, R6, c[0x0][0x2c0], 0x2 ;  /* 0x0000b00006d01a11 */ /* 0x000fc600078010ff */
[----:B------:R-:W-:-:S05]  /*0c00*/  @P1 IMAD.IADD R0, R7, 0x1, R0 ;  /* 0x0000000107001824 */ /* 0x000fca00078e0200 */
[----:B------:R-:W-:-:S04]  /*0c10*/  @P1 SHF.L.U64.HI R0, R6, 0x2, R0 ;  /* 0x0000000206001819 */ /* 0x000fc80000010200 */
[----:B------:R-:W-:Y:S02]  /*0c20*/  @P1 IADD3.X R209, R0, c[0x0][0x2c4], RZ, P0, !PT ;  /* 0x0000b10000d11a10 */ /* 0x000fe400007fe4ff */
[----:B------:R-:W-:-:S04]  /*0c30*/  @P1 ISETP.NE.U32.AND P0, PT, R208, RZ, PT ;  /* 0x000000ffd000120c */ /* 0x000fc80003f05070 */
[----:B------:R-:W-:-:S13]  /*0c40*/  @P1 ISETP.NE.AND.EX P3, PT, R209, RZ, PT, P0 ;  /* 0x000000ffd100120c */ /* 0x000fda0003f65300 */
[----:B------:R-:W-:Y:S05]  /*0c50*/  @!P3 BRA `(.L_x_3693) ;  /* 0x000004c00000b947 */ /* 0x000fea0003800000 */
[----:B-1----:R-:W-:Y:S02]  /*0c60*/  IABS R2, c[0x0][0x2d0] ;  /* 0x0000b40000027a13 */ /* 0x002fe40000000000 */
[----:B------:R-:W-:Y:S02]  /*0c70*/  LEA R11, R133, 0xffffffc0, 0x6 ;  /* 0xffffffc0850b7811 */ /* 0x000fe400078e30ff */
[----:B------:R-:W1:Y:S08]  /*0c80*/  I2F.RP R0, R2 ;  /* 0x0000000200007306 */ /* 0x000e700000209400 */
[----:B-1----:R-:W1:Y:S02]  /*0c90*/  MUFU.RCP R8, R0 ;  /* 0x0000000000087308 */ /* 0x002e640000001000 */
[----:B-1----:R-:W-:-:S06]  /*0ca0*/  IADD3 R8, R8, 0xffffffe, RZ ;  /* 0x0ffffffe08087810 */ /* 0x002fcc0007ffe0ff */
[----:B-----5:R-:W1:Y:S02]  /*0cb0*/  F2I.FTZ.U32.TRUNC.NTZ R9, R8 ;  /* 0x0000000800097305 */ /* 0x020e64000021f000 */
[----:B-1----:R-:W-:Y:S02]  /*0cc0*/  IMAD.MOV R7, RZ, RZ, -R9 ;  /* 0x000000ffff077224 */ /* 0x002fe400078e0a09 */
[----:B------:R-:W-:Y:S02]  /*0cd0*/  IMAD.MOV.U32 R8, RZ, RZ, RZ ;  /* 0x000000ffff087224 */ /* 0x000fe400078e00ff */
[----:B------:R-:W-:Y:S01]  /*0ce0*/  IMAD R4, R7, R2, RZ ;  /* 0x0000000207047224 */ /* 0x000fe200078e02ff */
[----:B------:R-:W-:-:S03]  /*0cf0*/  IABS R7, R11 ;  /* 0x0000000b00077213 */ /* 0x000fc60000000000 */
        /* <DEDUP_REMOVED lines=11> */
[----:B------:R-:W-:-:S05]  /*0db0*/  @P2 IADD3 R4, R4, 0x1, RZ ;  /* 0x0000000104042810 */ /* 0x000fca0007ffe0ff */
[----:B------:R-:W-:-:S05]  /*0dc0*/  IMAD.MOV.U32 R7, RZ, RZ, R4 ;  /* 0x000000ffff077224 */ /* 0x000fca00078e0004 */
        /* <DEDUP_REMOVED lines=30> */
[----:B------:R-:W-:Y:S02]  /*0fb0*/  @!P0 IMAD.MOV R2, RZ, RZ, -R2 ;  /* 0x000000ffff028224 */ /* 0x000fe400078e0a02 */
        /* <DEDUP_REMOVED lines=11> */
[----:B------:R-:W-:Y:S01]  /*1070*/  IMAD.MOV.U32 R22, RZ, RZ, R12 ;  /* 0x000000ffff167224 */ /* 0x000fe200078e000c */
[----:B------:R-:W-:Y:S01]  /*1080*/  IADD3 R23, R13, R23, RZ ;  /* 0x000000170d177210 */ /* 0x000fe20007ffe0ff */
[----:B------:R-:W-:-:S04]  /*1090*/  IMAD.WIDE.U32 R6, R11, c[0x0][0x198], R8 ;  /* 0x000066000b067a25 */ /* 0x000fc800078e0008 */
[----:B------:R-:W-:Y:S01]  /*10a0*/  IMAD.IADD R9, R7, 0x1, R4 ;  /* 0x0000000107097824 */ /* 0x000fe200078e0204 */
[----:B------:R-:W-:Y:S01]  /*10b0*/  MOV R8, R6 ;  /* 0x0000000600087202 */ /* 0x000fe20000000f00 */
[----:B------:R-:W-:-:S04]  /*10c0*/  IMAD R7, R135, c[0x0][0x1b0], RZ ;  /* 0x00006c0087077a24 */ /* 0x000fc800078e02ff */
[----:B------:R-:W-:-:S04]  /*10d0*/  IMAD.WIDE.U32 R8, R2, c[0x0][0x1b0], R8 ;  /* 0x00006c0002087a25 */ /* 0x000fc800078e0008 */
[----:B------:R-:W-:Y:S01]  /*10e0*/  IMAD R7, R2, c[0x0][0x1b4], R7 ;  /* 0x00006d0002077a24 */ /* 0x000fe200078e0207 */
[----:B------:R-:W-:-:S03]  /*10f0*/  MOV R0, R8 ;  /* 0x0000000800007202 */ /* 0x000fc60000000f00 */
[----:B------:R-:W-:Y:S01]  /*1100*/  IMAD.IADD R7, R9, 0x1, R7 ;  /* 0x0000000109077824 */ /* 0x000fe200078e0207 */
[----:B------:R-:W-:Y:S05]  /*1110*/  BRA `(.L_x_3694) ;  /* 0x0000043000007947 */ /* 0x000fea0003800000 */
.L_x_3693:
        /* <DEDUP_REMOVED lines=16> */
.L_x_3695:
[----:B------:R-:W-:Y:S02]  /*1220*/  IABS R8, c[0x0][0x1c8] ;  /* 0x0000720000087a13 */ /* 0x000fe40000000000 */
[----:B------:R-:W-:Y:S02]  /*1230*/  @P4 IADD3 R23, R4, R23, RZ ;  /* 0x0000001704174210 */ /* 0x000fe40007ffe0ff */
[----:B------:R-:W1:Y:S03]  /*1240*/  I2F.RP R12, R8 ;  /* 0x00000008000c7306 */ /* 0x000e660000209400 */
[----:B------:R-:W-:-:S04]  /*1250*/  @P4 IMAD.WIDE.U32 R16, R23, c[0x0][0x1a0], RZ ;  /* 0x0000680017104a25 */ /* 0x000fc800078e00ff */
[----:B------:R-:W-:Y:S02]  /*1260*/  @P4 IMAD R23, R23, c[0x0][0x1a4], R17 ;  /* 0x0000690017174a24 */ /* 0x000fe400078e0211 */
[----:B------:R-:W-:Y:S01]  /*1270*/  @P4 IMAD.MOV.U32 R22, RZ, RZ, R16 ;  /* 0x000000ffff164224 */ /* 0x000fe200078e0010 */
        /* <DEDUP_REMOVED lines=22> */
[----:B------:R-:W-:Y:S01]  /*13e0*/  IMAD R0, R15, c[0x0][0x198], RZ ;  /* 0x000066000f007a24 */ /* 0x000fe200078e02ff */
[----:B------:R-:W-:-:S03]  /*13f0*/  MOV R12, R6 ;  /* 0x00000006000c7202 */ /* 0x000fc60000000f00 */
[----:B------:R-:W-:Y:S01]  /*1400*/  @!P1 IMAD.MOV R2, RZ, RZ, -R2 ;  /* 0x000000ffff029224 */ /* 0x000fe200078e0a02 */
[----:B------:R-:W-:Y:S01]  /*1410*/  @!P0 LOP3.LUT R2, RZ, c[0x0][0x1c8], RZ, 0x33, !PT ;  /* 0x00007200ff028a12 */ /* 0x000fe200078e33ff */
[----:B------:R-:W-:-:S03]  /*1420*/  IMAD R0, R11, c[0x0][0x19c], R0 ;  /* 0x000067000b007a24 */ /* 0x000fc600078e0200 */
[----:B------:R-:W-:Y:S01]  /*1430*/  SHF.R.S32.HI R135, RZ, 0x1f, R2 ;  /* 0x0000001fff877819 */ /* 0x000fe20000011402 */
[----:B------:R-:W-:-:S04]  /*1440*/  IMAD.IADD R13, R7, 0x1, R0 ;  /* 0x00000001070d7824 */ /* 0x000fc800078e0200 */
        /* <DEDUP_REMOVED lines=16> */
.L_x_3694:
[----:B------:R1:W5:Y:S01]  /*1550*/  @P5 LDG.E R10, [R146.64] ;  /* 0x00000006920a5981 */ /* 0x000362000c1e1900 */
[----:B------:R-:W-:Y:S01]  /*1560*/  ISETP.NE.AND P0, PT, R205, -0x1, PT ;  /* 0xffffffffcd00780c */ /* 0x000fe20003f05270 */
[----:B-----5:R-:W-:Y:S01]  /*1570*/  IMAD.MOV.U32 R9, RZ, RZ, 0x2 ;  /* 0x00000002ff097424 */ /* 0x020fe200078e00ff */
[----:B------:R-:W-:Y:S01]  /*1580*/  SHF.R.S32.HI R13, RZ, 0x1f, R60 ;  /* 0x0000001fff0d7819 */ /* 0x000fe2000001143c */
[----:B------:R-:W-:Y:S01]  /*1590*/  IMAD.MOV.U32 R68, RZ, RZ, c[0x0][0x230] ;  /* 0x00008c00ff447624 */ /* 0x000fe200078e00ff */
[----:B------:R-:W-:Y:S01]  /*15a0*/  MOV R17, c[0x0][0x230] ;  /* 0x00008c0000117a02 */ /* 0x000fe20000000f00 */
[----:B------:R-:W-:Y:S01]  /*15b0*/  IMAD.MOV.U32 R16, RZ, RZ, RZ ;  /* 0x000000ffff107224 */ /* 0x000fe200078e00ff */
[CC--:B------:R-:W-:Y:S01]  /*15c0*/  LEA.HI R206, R13.reuse, R60.reuse, RZ, 0x3 ;  /* 0x0000003c0dce7211 */ /* 0x0c0fe200078f18ff */
[----:B------:R-:W-:Y:S01]  /*15d0*/  IMAD.MOV.U32 R150, RZ, RZ, c[0x0][0x198] ;  /* 0x00006600ff967624 */ /* 0x000fe200078e00ff */
[----:B------:R-:W-:Y:S01]  /*15e0*/  LEA.HI R71, R13, R60, RZ, 0x4 ;  /* 0x0000003c0d477211 */ /* 0x000fe200078f20ff */
[----:B------:R-:W-:Y:S01]  /*15f0*/  IMAD.HI.U32 R68, R9, R68, R16 ;  /* 0x0000004409447227 */ /* 0x000fe200078e0010 */
[----:B------:R-:W-:-:S02]  /*1600*/  LOP3.LUT R17, R206, 0xfffffff8, RZ, 0xc0, !PT ;  /* 0xfffffff8ce117812 */ /* 0x000fc400078ec0ff */
[----:B------:R-:W-:Y:S01]  /*1610*/  SHF.R.S32.HI R206, RZ, 0x3, R206 ;  /* 0x00000003ffce7819 */ /* 0x000fe200000114ce */
[----:B------:R-:W-:Y:S01]  /*1620*/  @P0 IMAD.WIDE.U32 R8, R205, c[0x0][0x190], RZ ;  /* 0x00006400cd080a25 */ /* 0x000fe200078e00ff */
[----:B------:R-:W-:Y:S02]  /*1630*/  SHF.R.S32.HI R96, RZ, 0x1f, R65 ;  /* 0x0000001fff607819 */ /* 0x000fe40000011441 */
[----:B------:R-:W-:Y:S01]  /*1640*/  SHF.R.S32.HI R207, RZ, 0x1f, R206 ;  /* 0x0000001fffcf7819 */ /* 0x000fe200000114ce */
[----:B------:R-:W-:Y:S01]  /*1650*/  @!P0 IMAD R6, R3, c[0x0][0x178], RZ ;  /* 0x00005e0003068a24 */ /* 0x000fe200078e02ff */
[----:B------:R-:W-:Y:S01]  /*1660*/  LEA.HI R96, R96, R65, RZ, 0x6 ;  /* 0x0000004160607211 */ /* 0x000fe200078f30ff */
[----:B------:R-:W-:Y:S01]  /*1670*/  @!P0 IMAD.WIDE.U32 R18, R5, c[0x0][0x178], RZ ;  /* 0x00005e0005128a25 */ /* 0x000fe200078e00ff */
[----:B------:R-:W-:Y:S02]  /*1680*/  LEA.HI R13, R13, R60, RZ, 0x6 ;  /* 0x0000003c0d0d7211 */ /* 0x000fe400078f30ff */
[----:B------:R-:W-:Y:S01]  /*1690*/  SHF.R.S32.HI R96, RZ, 0x6, R96 ;  /* 0x00000006ff607819 */ /* 0x000fe20000011460 */
[----:B------:R-:W-:Y:S01]  /*16a0*/  IMAD.IADD R62, R60, 0x1, -R17 ;  /* 0x000000013c3e7824 */ /* 0x000fe200078e0a11 */
[----:B------:R-:W-:Y:S01]  /*16b0*/  SHF.L.U32 R13, R13, 0x3, RZ ;  /* 0x000000030d0d7819 */ /* 0x000fe200000006ff */
[----:B------:R-:W-:Y:S01]  /*16c0*/  IMAD.SHL.U32 R17, R206, 0x40, RZ ;  /* 0x00000040ce117824 */ /* 0x000fe200078e00ff */
[----:B------:R-:W-:Y:S01]  /*16d0*/  IMNMX R96, RZ, R96, !PT ;  /* 0x00000060ff607217 */ /* 0x000fe20007800200 */
[----:B------:R-:W-:Y:S01]  /*16e0*/  @P0 IMAD.MOV.U32 R4, RZ, RZ, R8 ;  /* 0x000000ffff040224 */ /* 0x000fe200078e0008 */
[----:B------:R-:W-:Y:S01]  /*16f0*/  SHF.L.U64.HI R54, R150, R123, c[0x0][0x19c] ;  /* 0x0000670096367619 */ /* 0x000fe2000001027b */
[----:B------:R-:W-:Y:S01]  /*1700*/  @!P0 IMAD R6, R5, c[0x0][0x17c], R6 ;  /* 0x00005f0005068a24 */ /* 0x000fe200078e0206 */
[----:B------:R-:W-:Y:S01]  /*1710*/  LOP3.LUT R17, R17, 0x1c0, RZ, 0xc0, !PT ;  /* 0x000001c011117812 */ /* 0x000fe200078ec0ff */
[----:B------:R-:W-:Y:S01]  /*1720*/  @!P0 IMAD.MOV.U32 R4, RZ, RZ, R18 ;  /* 0x000000ffff048224 */ /* 0x000fe200078e0012 */
[----:B------:R-:W-:Y:S01]  /*1730*/  ISETP.GT.AND P2, PT, R133, R96, PT ;  /* 0x000000608500720c */ /* 0x000fe20003f44270 */
[----:B------:R-:W-:Y:S01]  /*1740*/  IMAD.SHL.U32 R18, R62, 0x8, RZ ;  /* 0x000000083e127824 */ /* 0x000fe200078e00ff */
[----:B------:R-:W-:Y:S01]  /*1750*/  SHF.R.U32.HI R132, RZ, 0x3, R17 ;  /* 0x00000003ff847819 */ /* 0x000fe20000011611 */
[----:B------:R-:W-:Y:S01]  /*1760*/  @P0 IMAD R9, R205, c[0x0][0x194], R9 ;  /* 0x00006500cd090a24 */ /* 0x000fe200078e0209 */
[----:B------:R-:W-:Y:S01]  /*1770*/  @!P0 IADD3 R9, R19, R6, RZ ;  /* 0x0000000613098210 */ /* 0x000fe20007ffe0ff */
[----:B------:R-:W-:Y:S01]  /*1780*/  IMAD R51, R207, c[0x0][0x198], RZ ;  /* 0x00006600cf337a24 */ /* 0x000fe200078e02ff */
[----:B------:R-:W-:Y:S01]  /*1790*/  IADD3 R22, P0, R18, R22, RZ ;  /* 0x0000001612167210 */ /* 0x000fe20007f1e0ff */
[----:B------:R-:W-:Y:S01]  /*17a0*/  IMAD.WIDE R20, R21, 0x40, R206 ;  /* 0x0000004015147825 */ /* 0x000fe200078e02ce */
[----:B------:R-:W-:-:S02]  /*17b0*/  SHF.R.S32.HI R19, RZ, 0x1f, R18 ;  /* 0x0000001fff137819 */ /* 0x000fc40000011412 */
[----:B------:R-:W-:Y:S01]  /*17c0*/  LOP3.LUT R25, R17, 0x38, R18, 0xf8, !PT ;  /* 0x0000003811197812 */ /* 0x000fe200078ef812 */
[----:B------:R-:W-:Y:S01]  /*17d0*/  IMAD R17, R135, c[0x0][0x1b8], RZ ;  /* 0x00006e0087117a24 */ /* 0x000fe200078e02ff */
[----:B------:R-:W-:Y:S01]  /*17e0*/  IADD3 R24, P1, R18, R4, RZ ;  /* 0x0000000412187210 */ /* 0x000fe20007f3e0ff */
[----:B------:R-:W-:Y:S01]  /*17f0*/  IMAD R51, R206, c[0x0][0x19c], R51 ;  /* 0x00006700ce337a24 */ /* 0x000fe200078e0233 */
[----:B------:R-:W-:Y:S01]  /*1800*/  IADD3.X R23, R19, R23, RZ, P0, !PT ;  /* 0x0000001713177210 */ /* 0x000fe200007fe4ff */
[----:B------:R-:W-:Y:S01]  /*1810*/  IMAD R16, R2, c[0x0][0x1bc], R17 ;  /* 0x00006f0002107a24 */ /* 0x000fe200078e0211 */
[----:B------:R-:W-:Y:S01]  /*1820*/  IADD3 R11, P0, R206, R11, RZ ;  /* 0x0000000bce0b7210 */ /* 0x000fe20007f1e0ff */
[----:B------:R-:W-:Y:S01]  /*1830*/  IMAD R8, R21, c[0x0][0x190], RZ ;  /* 0x0000640015087a24 */ /* 0x000fe200078e02ff */
[----:B------:R-:W-:Y:S01]  /*1840*/  LOP3.LUT R132, R25, R132, RZ, 0x3c, !PT ;  /* 0x0000008419847212 */ /* 0x000fe200078e3cff */
[----:B------:R-:W-:Y:S01]  /*1850*/  IMAD.X R25, R19, 0x1, R9, P1 ;  /* 0x0000000113197824 */ /* 0x000fe200008e0609 */
[----:B------:R-:W-:Y:S01]  /*1860*/  LOP3.LUT R17, R71, 0xfffffff0, RZ, 0xc0, !PT ;  /* 0xfffffff047117812 */ /* 0x000fe200078ec0ff */
[----:B------:R-:W-:Y:S01]  /*1870*/  IMAD.WIDE.U32 R22, R2, c[0x0][0x1b8], R22 ;  /* 0x00006e0002167a25 */ /* 0x000fe200078e0016 */
[----:B------:R-:W-:-:S02]  /*1880*/  IADD3.X R4, R207, R15, RZ, P0, !PT ;  /* 0x0000000fcf047210 */ /* 0x000fc400007fe4ff */
[----:B------:R-:W-:Y:S01]  /*1890*/  IADD3 R140, P1, R18, R0, RZ ;  /* 0x00000000128c7210 */ /* 0x000fe20007f3e0ff */
[----:B------:R-:W-:Y:S01]  /*18a0*/  IMAD.IADD R9, R60, 0x1, -R17 ;  /* 0x000000013c097824 */ /* 0x000fe200078e0a11 */
[----:B------:R-:W-:Y:S01]  /*18b0*/  MOV R0, c[0x0][0x1a0] ;  /* 0x0000680000007a02 */ /* 0x000fe20000000f00 */
[----:B------:R-:W-:Y:S01]  /*18c0*/  IMAD.IADD R17, R23, 0x1, R16 ;  /* 0x0000000117117824 */ /* 0x000fe200078e0210 */
[----:B------:R-:W-:Y:S01]  /*18d0*/  LOP3.LUT R132, R132, 0xfffffe00, R13, 0xf8, !PT ;  /* 0xfffffe0084847812 */ /* 0x000fe200078ef80d */
[----:B------:R-:W-:Y:S01]  /*18e0*/  IMAD.MOV.U32 R16, RZ, RZ, R22 ;  /* 0x000000ffff107224 */ /* 0x000fe200078e0016 */
[----:B------:R-:W-:Y:S01]  /*18f0*/  SHF.R.S32.HI R6, RZ, 0x1f, R9 ;  /* 0x0000001fff067819 */ /* 0x000fe20000011409 */
[----:B------:R-:W-:Y:S01]  /*1900*/  IMAD R4, R4, c[0x0][0x1a0], RZ ;  /* 0x0000680004047a24 */ /* 0x000fe200078e02ff */
[----:B------:R-:W-:Y:S01]  /*1910*/  SHF.L.U64.HI R64, R0, R123, c[0x0][0x1a4] ;  /* 0x0000690000407619 */ /* 0x000fe2000001027b */
[----:B------:R-:W-:Y:S01]  /*1920*/  IMAD.X R141, R19, 0x1, R7, P1 ;  /* 0x00000001138d7824 */ /* 0x000fe200008e0607 */
[----:B------:R-:W-:Y:S01]  /*1930*/  LEA.HI R63, R6, R9, RZ, 0x3 ;  /* 0x00000009063f7211 */ /* 0x000fe200078f18ff */
[C---:B------:R-:W-:Y:S01]  /*1940*/  IMAD R4, R11.reuse, c[0x0][0x1a4], R4 ;  /* 0x000069000b047a24 */ /* 0x040fe200078e0204 */
[----:B------:R-:W-:Y:S01]  /*1950*/  SHF.R.S32.HI R6, RZ, 0x1f, R142 ;  /* 0x0000001fff067819 */ /* 0x000fe2000001148e */
[----:B------:R-:W-:Y:S01]  /*1960*/  IMAD.WIDE.U32 R16, R11, c[0x0][0x1a0], R16 ;  /* 0x000068000b107a25 */ /* 0x000fe200078e0010 */
[----:B------:R-:W-:-:S02]  /*1970*/  LOP3.LUT R70, R63, 0xfffffff8, RZ, 0xc0, !PT ;  /* 0xfffffff83f467812 */ /* 0x000fc400078ec0ff */
[----:B------:R-:W-:Y:S01]  /*1980*/  SHF.R.S32.HI R69, RZ, 0x1, R68 ;  /* 0x00000001ff457819 */ /* 0x000fe20000011444 */
[----:B------:R-:W-:Y:S01]  /*1990*/  IMAD.WIDE.U32 R140, R206, c[0x0][0x198], R140 ;  /* 0x00006600ce8c7a25 */ /* 0x000fe200078e008c */
[----:B------:R-:W-:Y:S02]  /*19a0*/  IADD3 R97, R17, R4, RZ ;  /* 0x0000000411617210 */ /* 0x000fe40007ffe0ff */
[----:B------:R-:W-:Y:S01]  /*19b0*/  LEA R100, P0, R16, c[0x0][0x170], 0x1 ;  /* 0x00005c0010647a11 */ /* 0x000fe200078008ff */
[C---:B------:R-:W-:Y:S01]  /*19c0*/  IMAD R8, R20.reuse, c[0x0][0x194], R8 ;  /* 0x0000650014087a24 */ /* 0x040fe200078e0208 */
[----:B------:R-:W-:Y:S01]  /*19d0*/  IADD3 R51, R141, R51, RZ ;  /* 0x000000338d337210 */ /* 0x000fe20007ffe0ff */
[----:B------:R-:W-:Y:S01]  /*19e0*/  IMAD.WIDE.U32 R14, R20, c[0x0][0x190], R24 ;  /* 0x00006400140e7a25 */ /* 0x000fe200078e0018 */
[----:B------:R-:W-:Y:S02]  /*19f0*/  SHF.L.U64.HI R97, R16, 0x1, R97 ;  /* 0x0000000110617819 */ /* 0x000fe40000010261 */
[----:B------:R-:W-:Y:S01]  /*1a00*/  LEA R98, P1, R140, c[0x0][0x168], 0x1 ;  /* 0x00005a008c627a11 */ /* 0x000fe200078208ff */
[----:B------:R-:W-:Y:S01]  /*1a10*/  IMAD R145, R6, c[0x0][0x1a8], RZ ;  /* 0x00006a0006917a24 */ /* 0x000fe200078e02ff */
[----:B------:R-:W-:Y:S01]  /*1a20*/  SHF.L.U64.HI R95, R140, 0x1, R51 ;  /* 0x000000018c5f7819 */ /* 0x000fe20000010233 */
[----:B------:R-:W-:Y:S01]  /*1a30*/  IMAD.IADD R15, R15, 0x1, R8 ;  /* 0x000000010f0f7824 */ /* 0x000fe200078e0208 */
[----:B------:R-:W-:Y:S01]  /*1a40*/  IADD3.X R97, R97, c[0x0][0x174], RZ, P0, !PT ;  /* 0x00005d0061617a10 */ /* 0x000fe200007fe4ff */
[C---:B------:R-:W-:Y:S01]  /*1a50*/  IMAD R145, R142.reuse, c[0x0][0x1ac], R145 ;  /* 0x00006b008e917a24 */ /* 0x040fe200078e0291 */
[----:B------:R-:W-:Y:S01]  /*1a60*/  IADD3.X R95, R95, c[0x0][0x16c], RZ, P1, !PT ;  /* 0x00005b005f5f7a10 */ /* 0x000fe20000ffe4ff */
[----:B------:R-:W-:Y:S01]  /*1a70*/  IMAD.WIDE.U32 R142, R142, c[0x0][0x1a8], R14 ;  /* 0x00006a008e8e7a25 */ /* 0x000fe200078e000e */
[----:B------:R-:W-:-:S02]  /*1a80*/  MOV R200, R98 ;  /* 0x0000006200c87202 */ /* 0x000fc40000000f00 */
[----:B------:R-:W-:Y:S01]  /*1a90*/  MOV R202, R100 ;  /* 0x0000006400ca7202 */ /* 0x000fe20000000f00 */
[----:B------:R-:W-:Y:S02]  /*1aa0*/  IMAD.IADD R70, R9, 0x1, -R70 ;  /* 0x0000000109467824 */ /* 0x000fe400078e0a46 */
[----:B------:R-:W-:Y:S02]  /*1ab0*/  IMAD.SHL.U32 R55, R150, 0x10, RZ ;  /* 0x0000001096377824 */ /* 0x000fe400078e00ff */
[----:B------:R-:W-:Y:S02]  /*1ac0*/  IMAD.SHL.U32 R67, R0, 0x10, RZ ;  /* 0x0000001000437824 */ /* 0x000fe400078e00ff */
[----:B------:R-:W-:Y:S02]  /*1ad0*/  IMAD.SHL.U32 R66, R62, 0x4, RZ ;  /* 0x000000043e427824 */ /* 0x000fe400078e00ff */
[----:B------:R-:W-:Y:S02]  /*1ae0*/  IMAD.IADD R145, R143, 0x1, R145 ;  /* 0x000000018f917824 */ /* 0x000fe400078e0291 */
[----:B------:R-:W-:-:S02]  /*1af0*/  IMAD.MOV.U32 R199, RZ, RZ, R95 ;  /* 0x000000ffffc77224 */ /* 0x000fc400078e005f */
[----:B------:R-:W-:Y:S02]  /*1b00*/  IMAD.MOV.U32 R203, RZ, RZ, R97 ;  /* 0x000000ffffcb7224 */ /* 0x000fe400078e0061 */
[----:B------:R-:W-:Y:S01]  /*1b10*/  @!P5 IMAD.MOV.U32 R10, RZ, RZ, RZ ;  /* 0x000000ffff0ad224 */ /* 0x000fe200078e00ff */
[----:B------:R-:W-:Y:S05]  /*1b20*/  @!P2 BRA `(.L_x_3696) ;  /* 0x000080200000a947 */ /* 0x000fea0003800000 */
[----:B-1----:R-:W-:Y:S01]  /*1b30*/  LEA R9, R133, 0xffffffc0, 0x6 ;  /* 0xffffffc085097811 */ /* 0x002fe200078e30ff */
[C---:B------:R-:W-:Y:S01]  /*1b40*/  IMAD R4, R3.reuse, c[0x0][0x280], RZ ;  /* 0x0000a00003047a24 */ /* 0x040fe200078e02ff */
[----:B------:R-:W-:Y:S01]  /*1b50*/  SHF.R.S32.HI R8, RZ, 0x1f, R65 ;  /* 0x0000001fff087819 */ /* 0x000fe20000011441 */
[----:B------:R-:W-:Y:S01]  /*1b60*/  IMAD R3, R3, c[0x0][0x278], RZ ;  /* 0x00009e0003037a24 */ /* 0x000fe200078e02ff */
[----:B------:R-:W-:Y:S01]  /*1b70*/  SHF.R.S32.HI R7, RZ, 0x1f, R9 ;  /* 0x0000001fff077819 */ /* 0x000fe20000011409 */
[----:B------:R-:W-:Y:S01]  /*1b80*/  IMAD R4, R5, c[0x0][0x284], R4 ;  /* 0x0000a10005047a24 */ /* 0x000fe200078e0204 */
[----:B------:R-:W-:Y:S01]  /*1b90*/  IADD3 R6, P1, P0, R9, R206, -R65 ;  /* 0x000000ce09067210 */ /* 0x000fe2000783e841 */
[----:B------:R-:W-:Y:S01]  /*1ba0*/  IMAD.WIDE.U32 R16, R5, c[0x0][0x280], R18 ;  /* 0x0000a00005107a25 */ /* 0x000fe200078e0012 */
[----:B------:R-:W-:Y:S01]  /*1bb0*/  IADD3 R113, P2, R55, R55, RZ ;  /* 0x0000003737717210 */ /* 0x000fe20007f5e0ff */
[----:B------:R-:W-:Y:S01]  /*1bc0*/  UMOV UR9, 0x20 ;  /* 0x0000002000097882 */ /* 0x000fe20000000000 */
[----:B------:R-:W-:Y:S01]  /*1bd0*/  IADD3.X R7, R7, R207, ~R8, P1, P0 ;  /* 0x000000cf07077210 */ /* 0x000fe20000fe0c08 */
[C---:B------:R-:W-:Y:S01]  /*1be0*/  IMAD.WIDE.U32 R12, R5.reuse, c[0x0][0x278], R18 ;  /* 0x00009e00050c7a25 */ /* 0x040fe200078e0012 */
[----:B------:R-:W-:Y:S01]  /*1bf0*/  ULDC.64 UR4, c[0x0][0x1a0] ;  /* 0x0000680000047ab9 */ /* 0x000fe20000000a00 */
[C---:B------:R-:W-:Y:S01]  /*1c00*/  IADD3 R75, R206.reuse, 0x10, RZ ;  /* 0x00000010ce4b7810 */ /* 0x040fe20007ffe0ff */
[----:B------:R-:W-:Y:S01]  /*1c10*/  UIMAD UR8, UR9, UR5, URZ ;  /* 0x00000005090872a4 */ /* 0x000fe2000f8e023f */
[----:B------:R-:W-:Y:S01]  /*1c20*/  IMAD R3, R5, c[0x0][0x27c], R3 ;  /* 0x00009f0005037a24 */ /* 0x000fe200078e0203 */
[----:B------:R-:W-:Y:S01]  /*1c30*/  ULDC UR10, c[0x0][0x19c] ;  /* 0x00006700000a7ab9 */ /* 0x000fe20000000800 */
[----:B------:R-:W-:Y:S01]  /*1c40*/  IMAD.IADD R17, R17, 0x1, R4 ;  /* 0x0000000111117824 */ /* 0x000fe200078e0204 */
[----:B------:R-:W-:Y:S01]  /*1c50*/  UIMAD UR10, UR9, UR10, URZ ;  /* 0x0000000a090a72a4 */ /* 0x000fe2000f8e023f */
[----:B------:R-:W-:Y:S01]  /*1c60*/  IMAD.IADD R13, R13, 0x1, R3 ;  /* 0x000000010d0d7824 */ /* 0x000fe200078e0203 */
[C---:B------:R-:W-:Y:S01]  /*1c70*/  IADD3 R74, R206.reuse, 0x20, RZ ;  /* 0x00000020ce4a7810 */ /* 0x040fe20007ffe0ff */
[C---:B------:R-:W-:Y:S01]  /*1c80*/  IMAD R5, R7.reuse, c[0x0][0x290], RZ ;  /* 0x0000a40007057a24 */ /* 0x040fe200078e02ff */
[----:B------:R-:W-:Y:S01]  /*1c90*/  IADD3 R72, R206, 0x30, RZ ;  /* 0x00000030ce487810 */ /* 0x000fe20007ffe0ff */
[----:B------:R-:W-:-:S02]  /*1ca0*/  IMAD R3, R7, c[0x0][0x288], RZ ;  /* 0x0000a20007037a24 */ /* 0x000fc400078e02ff */
[----:B------:R-:W-:-:S04]  /*1cb0*/  IMAD.WIDE.U32 R16, R6, c[0x0][0x290], R16 ;  /* 0x0000a40006107a25 */ /* 0x000fc800078e0010 */
[C---:B------:R-:W-:Y:S02]  /*1cc0*/  IMAD R4, R6.reuse, c[0x0][0x294], R5 ;  /* 0x0000a50006047a24 */ /* 0x040fe400078e0205 */
[----:B------:R-:W-:-:S04]  /*1cd0*/  IMAD.WIDE.U32 R12, R6, c[0x0][0x288], R12 ;  /* 0x0000a200060c7a25 */ /* 0x000fc800078e000c */
[----:B------:R-:W-:Y:S02]  /*1ce0*/  IMAD R6, R6, c[0x0][0x28c], R3 ;  /* 0x0000a30006067a24 */ /* 0x000fe400078e0203 */
[----:B------:R-:W-:Y:S02]  /*1cf0*/  IMAD.IADD R10, R9, 0x1, R10 ;  /* 0x00000001090a7824 */ /* 0x000fe400078e020a */
[----:B------:R-:W-:Y:S02]  /*1d00*/  IMAD R3, R206, R69, R66 ;  /* 0x00000045ce037224 */ /* 0x000fe400078e0242 */
[----:B------:R-:W-:-:S04]  /*1d10*/  IMAD.WIDE.U32 R14, R0, 0x20, RZ ;  /* 0x00000020000e7825 */ /* 0x000fc800078e00ff */
[----:B------:R-:W-:Y:S01]  /*1d20*/  IMAD.IADD R5, R17, 0x1, R4 ;  /* 0x0000000111057824 */ /* 0x000fe200078e0204 */
[----:B------:R-:W-:Y:S01]  /*1d30*/  IADD3 R128, R15, UR8, RZ ;  /* 0x000000080f807c10 */ /* 0x000fe2000fffe0ff */
[----:B------:R-:W-:Y:S01]  /*1d40*/  IMAD R138, R69, R10, RZ ;  /* 0x0000000a458a7224 */ /* 0x000fe200078e02ff */
[----:B------:R-:W-:Y:S01]  /*1d50*/  UMOV UR8, 0x60 ;  /* 0x0000006000087882 */ /* 0x000fe20000000000 */
[----:B------:R-:W-:Y:S01]  /*1d60*/  IMAD.IADD R7, R13, 0x1, R6 ;  /* 0x000000010d077824 */ /* 0x000fe200078e0206 */
[----:B------:R-:W-:Y:S01]  /*1d70*/  UIMAD UR11, UR8, UR5, URZ ;  /* 0x00000005080b72a4 */ /* 0x000fe2000f8e023f */
[----:B------:R-:W-:Y:S01]  /*1d80*/  IMAD.MOV.U32 R4, RZ, RZ, R16 ;  /* 0x000000ffff047224 */ /* 0x000fe200078e0010 */
[----:B------:R-:W-:Y:S01]  /*1d90*/  SHF.R.S32.HI R139, RZ, 0x1f, R138 ;  /* 0x0000001fff8b7819 */ /* 0x000fe2000001148a */
[----:B------:R-:W-:Y:S01]  /*1da0*/  IMAD R131, R135, c[0x0][0x2a0], RZ ;  /* 0x0000a80087837a24 */ /* 0x000fe200078e02ff */
[----:B------:R-:W-:Y:S01]  /*1db0*/  IADD3 R52, P1, R138, R3, RZ ;  /* 0x000000038a347210 */ /* 0x000fe20007f3e0ff */
[----:B------:R-:W-:Y:S01]  /*1dc0*/  IMAD.IADD R0, R66, 0x1, R3 ;  /* 0x0000000142007824 */ /* 0x000fe200078e0203 */
[----:B------:R-:W-:Y:S01]  /*1dd0*/  ULDC UR5, c[0x0][0x294] ;  /* 0x0000a50000057ab9 */ /* 0x000fe20000000800 */
[----:B------:R-:W-:Y:S01]  /*1de0*/  IMAD.MOV.U32 R6, RZ, RZ, R12 ;  /* 0x000000ffff067224 */ /* 0x000fe200078e000c */
[-C--:B------:R-:W-:Y:S01]  /*1df0*/  LEA.HI.X.SX32 R3, R3, R139.reuse, 0x1, P1 ;  /* 0x0000008b03037211 */ /* 0x080fe200008f0eff */
[----:B------:R-:W-:Y:S01]  /*1e00*/  IMAD R135, R135, c[0x0][0x298], RZ ;  /* 0x0000a60087877a24 */ /* 0x000fe200078e02ff */
[----:B------:R-:W-:Y:S01]  /*1e10*/  IADD3 R138, P0, R138, R0, RZ ;  /* 0x000000008a8a7210 */ /* 0x000fe20007f1e0ff */
[C---:B------:R-:W-:Y:S01]  /*1e20*/  IMAD R131, R2.reuse, c[0x0][0x2a4], R131 ;  /* 0x0000a90002837a24 */ /* 0x040fe200078e0283 */
[----:B------:R-:W-:Y:S01]  /*1e30*/  UIMAD UR5, UR8, UR5, URZ ;  /* 0x00000005080572a4 */ /* 0x000fe2000f8e023f */
[----:B------:R-:W-:Y:S01]  /*1e40*/  IMAD.WIDE.U32 R4, R2, c[0x0][0x2a0], R4 ;  /* 0x0000a80002047a25 */ /* 0x000fe200078e0004 */
[----:B------:R-:W-:Y:S01]  /*1e50*/  LEA.HI.X.SX32 R139, R0, R139, 0x1, P0 ;  /* 0x0000008b008b7211 */ /* 0x000fe200000f0eff */
[----:B------:R-:W-:Y:S01]  /*1e60*/  UIMAD.WIDE.U32 UR12, UR8, UR4, URZ ;  /* 0x00000004080c72a5 */ /* 0x000fe2000f8e003f */
[----:B------:R-:W-:Y:S01]  /*1e70*/  SHF.L.U64.HI R0, R52, 0x1, R3 ;  /* 0x0000000134007819 */ /* 0x000fe20000010203 */
[----:B------:R-:W-:Y:S01]  /*1e80*/  IMAD R135, R2, c[0x0][0x29c], R135 ;  /* 0x0000a70002877a24 */ /* 0x000fe200078e0287 */
[----:B------:R-:W-:Y:S01]  /*1e90*/  LEA R130, P1, R4, c[0x0][0x270], 0x1 ;  /* 0x00009c0004827a11 */ /* 0x000fe200078208ff */
[----:B------:R-:W-:Y:S01]  /*1ea0*/  IMAD.WIDE.U32 R6, R2, c[0x0][0x298], R6 ;  /* 0x0000a60002067a25 */ /* 0x000fe200078e0006 */
[C---:B------:R-:W-:Y:S01]  /*1eb0*/  SHF.L.U64.HI R139, R138.reuse, 0x1, R139 ;  /* 0x000000018a8b7819 */ /* 0x040fe2000001028b */
[----:B------:R-:W-:Y:S01]  /*1ec0*/  ULDC UR4, c[0x0][0x230] ;  /* 0x00008c0000047ab9 */ /* 0x000fe20000000800 */
[----:B------:R-:W-:Y:S01]  /*1ed0*/  SHF.L.U32 R138, R138, 0x1, RZ ;  /* 0x000000018a8a7819 */ /* 0x000fe200000006ff */
[----:B------:R-:W-:Y:S01]  /*1ee0*/  IMAD.IADD R131, R5, 0x1, R131 ;  /* 0x0000000105837824 */ /* 0x000fe200078e0283 */
[----:B------:R-:W-:Y:S01]  /*1ef0*/  IADD3 R135, R7, R135, RZ ;  /* 0x0000008707877210 */ /* 0x000fe20007ffe0ff */
[----:B------:R-:W-:Y:S01]  /*1f00*/  IMAD.MOV.U32 R105, RZ, RZ, c[0x0][0x288] ;  /* 0x0000a200ff697624 */ /* 0x000fe200078e00ff */
[----:B------:R-:W-:Y:S01]  /*1f10*/  LEA R134, P0, R6, c[0x0][0x268], 0x1 ;  /* 0x00009a0006867a11 */ /* 0x000fe200078008ff */
[----:B------:R-:W-:Y:S01]  /*1f20*/  IMAD.X R114, R54, 0x1, R54, P2 ;  /* 0x0000000136727824 */ /* 0x000fe200010e0636 */
[----:B------:R-:W-:Y:S01]  /*1f30*/  LEA.HI.X R131, R4, c[0x0][0x274], R131, 0x1, P1 ;  /* 0x00009d0004837a11 */ /* 0x000fe200008f0c83 */
[----:B------:R-:W-:Y:S01]  /*1f40*/  IMAD.SHL.U32 R103, R105, 0x10, RZ ;  /* 0x0000001069677824 */ /* 0x000fe200078e00ff */
[----:B------:R-:W-:Y:S01]  /*1f50*/  LEA.HI.X R135, R6, c[0x0][0x26c], R135, 0x1, P0 ;  /* 0x00009b0006877a11 */ /* 0x000fe200000f0c87 */
[----:B------:R-:W-:Y:S01]  /*1f60*/  IMAD.SHL.U32 R94, R69, 0x10, RZ ;  /* 0x00000010455e7824 */ /* 0x000fe200078e00ff */
[C---:B------:R-:W-:Y:S01]  /*1f70*/  IADD3 R109, P1, R113.reuse, 0x40, RZ ;  /* 0x00000040716d7810 */ /* 0x040fe20007f3e0ff */
[----:B------:R-:W-:Y:S01]  /*1f80*/  IMAD.MOV.U32 R148, RZ, RZ, c[0x0][0x290] ;  /* 0x0000a400ff947624 */ /* 0x000fe200078e00ff */
[----:B------:R-:W-:Y:S01]  /*1f90*/  IADD3 R113, P0, R113, 0x80, RZ ;  /* 0x0000008071717810 */ /* 0x000fe20007f1e0ff */
[----:B------:R-:W-:Y:S01]  /*1fa0*/  IMAD.MOV.U32 R104, RZ, RZ, 0x5 ;  /* 0x00000005ff687424 */ /* 0x000fe200078e00ff */
[----:B------:R-:W-:Y:S01]  /*1fb0*/  SHF.L.U64.HI R102, R105, R123, c[0x0][0x28c] ;  /* 0x0000a30069667619 */ /* 0x000fe2000001027b */
[--C-:B------:R-:W-:Y:S01]  /*1fc0*/  IMAD.X R110, RZ, RZ, R114.reuse, P1 ;  /* 0x000000ffff6e7224 */ /* 0x100fe200008e0672 */
[----:B------:R-:W-:Y:S01]  /*1fd0*/  IADD3 R112, P5, R103, R103, RZ ;  /* 0x0000006767707210 */ /* 0x000fe20007fbe0ff */
[----:B------:R-:W-:Y:S01]  /*1fe0*/  IMAD.X R114, RZ, RZ, R114, P0 ;  /* 0x000000ffff727224 */ /* 0x000fe200000e0672 */
[C---:B------:R-:W-:Y:S01]  /*1ff0*/  IADD3 R121, P0, R55.reuse, R113, RZ ;  /* 0x0000007137797210 */ /* 0x040fe20007f1e0ff */
[----:B------:R-:W-:Y:S01]  /*2000*/  IMAD.SHL.U32 R52, R52, 0x2, RZ ;  /* 0x0000000234347824 */ /* 0x000fe200078e00ff */
[----:B------:R-:W-:Y:S01]  /*2010*/  IADD3 R89, R94, 0x40, RZ ;  /* 0x000000405e597810 */ /* 0x000fe20007ffe0ff */
[----:B------:R-:W-:Y:S01]  /*2020*/  IMAD.X R111, R102, 0x1, R102, P5 ;  /* 0x00000001666f7824 */ /* 0x000fe200028e0666 */
[----:B------:R-:W-:Y:S01]  /*2030*/  IADD3 R85, R94, 0x80, RZ ;  /* 0x000000805e557810 */ /* 0x000fe20007ffe0ff */
[----:B------:R-:W-:Y:S01]  /*2040*/  IMAD.X R122, R54, 0x1, R114, P0 ;  /* 0x00000001367a7824 */ /* 0x000fe200000e0672 */
[----:B------:R-:W-:Y:S01]  /*2050*/  IADD3 R108, P4, R112, 0x40, RZ ;  /* 0x00000040706c7810 */ /* 0x000fe20007f9e0ff */
[----:B------:R-:W-:Y:S01]  /*2060*/  IMAD.SHL.U32 R126, R148, 0x20, RZ ;  /* 0x00000020947e7824 */ /* 0x000fe200078e00ff */
[----:B------:R-:W-:Y:S01]  /*2070*/  IADD3 R117, P1, R55, R109, RZ ;  /* 0x0000006d37757210 */ /* 0x000fe20007f3e0ff */
[C---:B------:R-:W-:Y:S01]  /*2080*/  IMAD.IADD R81, R94.reuse, 0x1, R85 ;  /* 0x000000015e517824 */ /* 0x040fe200078e0255 */
[----:B------:R-:W-:Y:S01]  /*2090*/  IADD3 R83, R94, R89, RZ ;  /* 0x000000595e537210 */ /* 0x000fe20007ffe0ff */
[----:B------:R-:W-:Y:S01]  /*20a0*/  IMAD.X R107, RZ, RZ, R111, P4 ;  /* 0x000000ffff6b7224 */ /* 0x000fe200020e066f */
[----:B------:R-:W-:Y:S01]  /*20b0*/  IADD3 R112, P2, R112, 0x80, RZ ;  /* 0x0000008070707810 */ /* 0x000fe20007f5e0ff */
[----:B------:R-:W-:Y:S01]  /*20c0*/  IMAD.SHL.U32 R124, R148, 0x10, RZ ;  /* 0x00000010947c7824 */ /* 0x000fe200078e00ff */
[----:B------:R-:W-:Y:S01]  /*20d0*/  IADD3 R116, P0, R108, R103, RZ ;  /* 0x000000676c747210 */ /* 0x000fe20007f1e0ff */
[----:B------:R-:W-:Y:S01]  /*20e0*/  IMAD.X R118, R54, 0x1, R110, P1 ;  /* 0x0000000136767824 */ /* 0x000fe200008e066e */
[----:B------:R-:W-:Y:S01]  /*20f0*/  SHF.L.U64.HI R123, R148, R123, c[0x0][0x294] ;  /* 0x0000a500947b7619 */ /* 0x000fe2000001027b */
[----:B------:R-:W-:Y:S01]  /*2100*/  IMAD.WIDE.U32 R150, R150, 0x20, RZ ;  /* 0x0000002096967825 */ /* 0x000fe200078e00ff */
[-C--:B------:R-:W-:Y:S01]  /*2110*/  SHF.L.U64.HI R125, R148, R104.reuse, c[0x0][0x294] ;  /* 0x0000a500947d7619 */ /* 0x080fe20000010268 */
[----:B------:R-:W-:Y:S01]  /*2120*/  UIADD3 UR11, UR13, UR11, URZ ;  /* 0x0000000b0d0b7290 */ /* 0x000fe2000fffe03f */
[----:B------:R-:W-:Y:S01]  /*2130*/  IADD3 R120, P5, R112, R103, RZ ;  /* 0x0000006770787210 */ /* 0x000fe20007fbe0ff */
[C---:B------:R-:W-:Y:S01]  /*2140*/  IMAD.SHL.U32 R91, R69.reuse, 0x20, RZ ;  /* 0x00000020455b7824 */ /* 0x040fe200078e00ff */
[----:B------:R-:W-:Y:S01]  /*2150*/  IADD3 R136, P4, R138, c[0x0][0x2b0], RZ ;  /* 0x0000ac008a887a10 */ /* 0x000fe20007f9e0ff */
[----:B------:R-:W-:Y:S01]  /*2160*/  IMAD R87, R69, 0x30, RZ ;  /* 0x0000003045577824 */ /* 0x000fe200078e02ff */
[----:B------:R-:W-:Y:S01]  /*2170*/  IADD3 R20, P1, R52, c[0x0][0x2b0], RZ ;  /* 0x0000ac0034147a10 */ /* 0x000fe20007f3e0ff */
[----:B------:R-:W-:Y:S01]  /*2180*/  IMAD.WIDE.U32 R148, R148, 0x60, RZ ;  /* 0x0000006094947825 */ /* 0x000fe200078e00ff */
[----:B------:R-:W-:Y:S01]  /*2190*/  SHF.L.U64.HI R128, R14, 0x1, R128 ;  /* 0x000000010e807819 */ /* 0x000fe20000010280 */
[----:B------:R-:W-:Y:S01]  /*21a0*/  ULDC.U8 UR8, c[0x0][0x313] ;  /* 0x0000c4c000087ab9 */ /* 0x000fe20000000000 */
[----:B------:R-:W-:Y:S01]  /*21b0*/  SHF.L.U64.HI R104, R105, R104, c[0x0][0x28c] ;  /* 0x0000a30069687619 */ /* 0x000fe20000010268 */
[----:B------:R-:W-:Y:S01]  /*21c0*/  IMAD.IADD R79, R94, 0x1, R83 ;  /* 0x000000015e4f7824 */ /* 0x000fe200078e0253 */
[----:B------:R-:W-:Y:S01]  /*21d0*/  SHF.L.U64.HI R125, R126, 0x1, R125 ;  /* 0x000000017e7d7819 */ /* 0x000fe2000001027d */
[----:B------:R-:W-:Y:S01]  /*21e0*/  IMAD.IADD R77, R94, 0x1, R81 ;  /* 0x000000015e4d7824 */ /* 0x000fe200078e0251 */
[----:B------:R-:W-:Y:S01]  /*21f0*/  SHF.L.U64.HI R123, R124, 0x1, R123 ;  /* 0x000000017c7b7819 */ /* 0x000fe2000001027b */
[----:B------:R-:W-:Y:S01]  /*2200*/  IMAD.X R111, RZ, RZ, R111, P2 ;  /* 0x000000ffff6f7224 */ /* 0x000fe200010e066f */
[----:B------:R-:W-:Y:S01]  /*2210*/  IADD3 R138, P2, R138, c[0x0][0x2a8], RZ ;  /* 0x0000aa008a8a7a10 */ /* 0x000fe20007f5e0ff */
[----:B------:R-:W-:Y:S01]  /*2220*/  IMAD.X R115, R107, 0x1, R102, P0 ;  /* 0x000000016b737824 */ /* 0x000fe200000e0666 */
[----:B------:R-:W-:Y:S01]  /*2230*/  IADD3 R52, P0, R52, c[0x0][0x2a8], RZ ;  /* 0x0000aa0034347a10 */ /* 0x000fe20007f1e0ff */
[----:B------:R-:W-:Y:S01]  /*2240*/  IMAD.MOV.U32 R93, RZ, RZ, c[0x0][0x290] ;  /* 0x0000a400ff5d7624 */ /* 0x000fe200078e00ff */
[----:B------:R-:W-:Y:S01]  /*2250*/  IADD3.X R137, R139, c[0x0][0x2b4], RZ, P4, !PT ;  /* 0x0000ad008b897a10 */ /* 0x000fe200027fe4ff */
[----:B------:R-:W-:Y:S01]  /*2260*/  IMAD.SHL.U32 R127, R14, 0x2, RZ ;  /* 0x000000020e7f7824 */ /* 0x000fe200078e00ff */
[C---:B------:R-:W-:Y:S01]  /*2270*/  IADD3 R15, R18.reuse, 0x40, RZ ;  /* 0x00000040120f7810 */ /* 0x040fe20007ffe0ff */
[----:B------:R-:W-:Y:S01]  /*2280*/  IMAD.MOV.U32 R13, RZ, RZ, R133 ;  /* 0x000000ffff0d7224 */ /* 0x000fe200078e0085 */
[----:B------:R-:W-:Y:S01]  /*2290*/  IADD3 R14, R18, 0x80, RZ ;  /* 0x00000080120e7810 */ /* 0x000fe20007ffe0ff */
[----:B------:R-:W-:Y:S01]  /*22a0*/  IMAD.SHL.U32 R126, R126, 0x2, RZ ;  /* 0x000000027e7e7824 */ /* 0x000fe200078e00ff */
[----:B------:R-:W-:Y:S01]  /*22b0*/  SHF.L.U32 R105, R105, 0x5, RZ ;  /* 0x0000000569697819 */ /* 0x000fe200000006ff */
[----:B------:R-:W-:Y:S01]  /*22c0*/  IMAD.SHL.U32 R124, R124, 0x2, RZ ;  /* 0x000000027c7c7824 */ /* 0x000fe200078e00ff */
[----:B------:R-:W-:Y:S01]  /*22d0*/  SHF.R.S32.HI R92, RZ, 0x1f, R94 ;  /* 0x0000001fff5c7819 */ /* 0x000fe2000001145e */
[----:B------:R-:W-:Y:S01]  /*22e0*/  IMAD.X R119, R111, 0x1, R102, P5 ;  /* 0x000000016f777824 */ /* 0x000fe200028e0666 */
[----:B------:R-:W-:Y:S01]  /*22f0*/  SHF.R.S32.HI R90, RZ, 0x1f, R91 ;  /* 0x0000001fff5a7819 */ /* 0x000fe2000001145b */
[----:B------:R-:W-:Y:S01]  /*2300*/  IMAD.U32 R93, R93, -0x40, RZ ;  /* 0xffffffc05d5d7824 */ /* 0x000fe200078e00ff */
[----:B------:R-:W-:-:S02]  /*2310*/  SHF.R.S32.HI R86, RZ, 0x1f, R87 ;  /* 0x0000001fff567819 */ /* 0x000fc40000011457 */
[----:B------:R-:W-:Y:S02]  /*2320*/  IADD3 R106, R151, UR10, RZ ;  /* 0x0000000a976a7c10 */ /* 0x000fe4000fffe0ff */
[----:B------:R-:W-:Y:S02]  /*2330*/  SHF.R.S32.HI R88, RZ, 0x1f, R89 ;  /* 0x0000001fff587819 */ /* 0x000fe40000011459 */
[----:B------:R-:W-:Y:S02]  /*2340*/  SHF.R.S32.HI R84, RZ, 0x1f, R85 ;  /* 0x0000001fff547819 */ /* 0x000fe40000011455 */
[----:B------:R-:W-:Y:S02]  /*2350*/  IADD3 R129, R149, UR5, RZ ;  /* 0x0000000595817c10 */ /* 0x000fe4000fffe0ff */
[----:B------:R-:W-:Y:S02]  /*2360*/  SHF.R.S32.HI R82, RZ, 0x1f, R83 ;  /* 0x0000001fff527819 */ /* 0x000fe40000011453 */
[----:B------:R-:W-:-:S02]  /*2370*/  SHF.R.S32.HI R80, RZ, 0x1f, R81 ;  /* 0x0000001fff507819 */ /* 0x000fc40000011451 */
[----:B------:R-:W-:Y:S02]  /*2380*/  SHF.R.S32.HI R78, RZ, 0x1f, R79 ;  /* 0x0000001fff4e7819 */ /* 0x000fe4000001144f */
[----:B------:R-:W-:Y:S02]  /*2390*/  SHF.R.S32.HI R76, RZ, 0x1f, R77 ;  /* 0x0000001fff4c7819 */ /* 0x000fe4000001144d */
[----:B------:R-:W-:Y:S02]  /*23a0*/  IADD3.X R139, R139, c[0x0][0x2ac], RZ, P2, !PT ;  /* 0x0000ab008b8b7a10 */ /* 0x000fe400017fe4ff */
[C---:B------:R-:W-:Y:S02]  /*23b0*/  IADD3.X R21, R0.reuse, c[0x0][0x2b4], RZ, P1, !PT ;  /* 0x0000ad0000157a10 */ /* 0x040fe40000ffe4ff */
[----:B------:R-:W-:Y:S02]  /*23c0*/  IADD3.X R53, R0, c[0x0][0x2ac], RZ, P0, !PT ;  /* 0x0000ab0000357a10 */ /* 0x000fe400007fe4ff */
.L_x_3742:
[----:B------:R-:W-:Y:S01]  /*23d0*/  IMAD.SHL.U32 R17, R13, 0x40, RZ ;  /* 0x000000400d117824 */ /* 0x000fe200078e00ff */
[----:B------:R-:W-:Y:S04]  /*23e0*/  ISETP.NE.AND P6, PT, RZ, UR4, PT ;  /* 0x00000004ff007c0c */ /* 0x000fe8000bfc5270 */
[----:B------:R-:W-:Y:S05]  /*23f0*/  IADD3 R16, R17, -0x40, RZ ;  /* 0xffffffc011107810 */ /* 0x000fea0007ffe0ff */
[--C-:B----4-:R-:W-:Y:S02]  /*2400*/  IMAD.IADD R23, R61, 0x1, -R16.reuse ;  /* 0x000000013d177824 */ /* 0x110fe400078e0a10 */
[----:B------:R-:W-:Y:S03]  /*2410*/  IMAD.IADD R3, R65, 0x1, -R16 ;  /* 0x0000000141037824 */ /* 0x000fe600078e0a10 */
[CC--:B------:R-:W-:Y:S02]  /*2420*/  ISETP.GE.AND P1, PT, R206.reuse, R23.reuse, PT ;  /* 0x00000017ce00720c */ /* 0x0c0fe40003f26270 */
[C---:B------:R-:W-:Y:S02]  /*2430*/  ISETP.GE.AND P5, PT, R75.reuse, R23, PT ;  /* 0x000000174b00720c */ /* 0x040fe40003fa6270 */
[-C--:B------:R-:W-:Y:S02]  /*2440*/  ISETP.GE.AND P1, PT, R206, R3.reuse, !P1 ;  /* 0x00000003ce00720c */ /* 0x080fe40004f26270 */
[----:B------:R-:W-:Y:S02]  /*2450*/  ISETP.GE.AND P5, PT, R75, R3, !P5 ;  /* 0x000000034b00720c */ /* 0x000fe40006fa6270 */
[-C--:B------:R-:W-:Y:S02]  /*2460*/  ISETP.GE.AND P4, PT, R74, R23.reuse, PT ;  /* 0x000000174a00720c */ /* 0x080fe40003f86270 */
[----:B------:R-:W-:Y:S02]  /*2470*/  ISETP.GE.AND P2, PT, R72, R23, PT ;  /* 0x000000174800720c */ /* 0x000fe40003f46270 */
[-C--:B------:R-:W-:Y:S02]  /*2480*/  ISETP.GE.AND P4, PT, R74, R3.reuse, !P4 ;  /* 0x000000034a00720c */ /* 0x080fe40006786270 */
[----:B------:R-:W-:Y:S03]  /*2490*/  ISETP.GE.AND P2, PT, R72, R3, !P2 ;  /* 0x000000034800720c */ /* 0x000fe60005746270 */
[----:B-12---:R-:W2:Y:S01]  /*24a0*/  @P1 LDG.E.128 R24, [R130.64] ;  /* 0x0000000682181981 */ /* 0x006ea2000c1e1d00 */
[----:B------:R-:W-:Y:S01]  /*24b0*/  @P1 IMAD.MOV.U32 R101, RZ, RZ, R97 ;  /* 0x000000ffff651224 */ /* 0x000fe200078e0061 */
[C---:B------:R-:W-:Y:S05]  /*24c0*/  @P5 IADD3 R32, P0, R130.reuse, R124, RZ ;  /* 0x0000007c82205210 */ /* 0x040fea0007f1e0ff */
[----:B------:R-:W-:Y:S01]  /*24d0*/  @P5 IMAD.X R33, R131, 0x1, R123, P0 ;  /* 0x0000000183215824 */ /* 0x000fe200000e067b */
[C---:B------:R-:W-:Y:S04]  /*24e0*/  @P5 LEA R34, P0, R67.reuse, R100, 0x1 ;  /* 0x0000006443225211 */ /* 0x040fe800078008ff */
[----:B------:R-:W-:Y:S02]  /*24f0*/  @P5 LEA.HI.X R35, R67, R97, R64, 0x1, P0 ;  /* 0x0000006143235211 */ /* 0x000fe400000f0c40 */
[----:B------:R-:W-:Y:S05]  /*2500*/  @P4 IADD3 R36, P0, R130, R126, RZ ;  /* 0x0000007e82244210 */ /* 0x000fea0007f1e0ff */
[----:B------:R-:W-:Y:S01]  /*2510*/  @P4 IMAD.X R37, R131, 0x1, R125, P0 ;  /* 0x0000000183254824 */ /* 0x000fe200000e067d */
[----:B------:R-:W-:Y:S05]  /*2520*/  @P4 IADD3 R38, P0, R127, R100, RZ ;  /* 0x000000647f264210 */ /* 0x000fea0007f1e0ff */
[----:B------:R-:W-:Y:S01]  /*2530*/  @P4 IMAD.X R39, R128, 0x1, R97, P0 ;  /* 0x0000000180274824 */ /* 0x000fe200000e0661 */
[----:B------:R-:W-:Y:S05]  /*2540*/  @P2 IADD3 R2, P0, R130, R148, RZ ;  /* 0x0000009482022210 */ /* 0x000fea0007f1e0ff */
[----:B------:R-:W-:Y:S01]  /*2550*/  @P2 IMAD.X R3, R131, 0x1, R129, P0 ;  /* 0x0000000183032824 */ /* 0x000fe200000e0681 */
[----:B------:R-:W-:Y:S04]  /*2560*/  @P2 IADD3 R22, P0, R100, UR12, RZ ;  /* 0x0000000c64162c10 */ /* 0x000fe8000ff1e0ff */
[----:B------:R-:W-:Y:S01]  /*2570*/  @P2 IADD3.X R23, R97, UR11, RZ, P0, !PT ;  /* 0x0000000b61172c10 */ /* 0x000fe200087fe4ff */
[----:B--2---:R-:W-:Y:S04]  /*2580*/  @P1 STG.E.128 [R100.64], R24 ;  /* 0x0000001864001986 */ /* 0x004fe8000c101d06 */
[----:B------:R-:W2:Y:S04]  /*2590*/  @P1 LDG.E.128 R4, [R130.64+0x80] ;  /* 0x0000800682041981 */ /* 0x000ea8000c1e1d00 */
[----:B--2---:R1:W-:Y:S04]  /*25a0*/  @P1 STG.E.128 [R100.64+0x80], R4 ;  /* 0x0000800464001986 */ /* 0x0043e8000c101d06 */
[----:B------:R2:W3:Y:S02]  /*25b0*/  @P1 LDG.E.128 R8, [R130.64+0x100] ;  /* 0x0001000682081981 */ /* 0x0004e4000c1e1d00 */
[C---:B--2---:R-:W-:Y:S04]  /*25c0*/  LEA R130, P0, R93.reuse, R130, 0x1 ;  /* 0x000000825d827211 */ /* 0x044fe800078008ff */
[----:B------:R-:W-:Y:S01]  /*25d0*/  LEA.HI.X.SX32 R131, R93, R131, 0x1, P0 ;  /* 0x000000835d837211 */ /* 0x000fe200000f0eff */
[----:B---3--:R2:W-:Y:S04]  /*25e0*/  @P1 STG.E.128 [R100.64+0x100], R8 ;  /* 0x0001000864001986 */ /* 0x0085e8000c101d06 */
[----:B------:R-:W3:Y:S04]  /*25f0*/  @P5 LDG.E.128 R28, [R32.64] ;  /* 0x00000006201c5981 */ /* 0x000ee8000c1e1d00 */
[----:B---3--:R-:W-:Y:S04]  /*2600*/  @P5 STG.E.128 [R34.64], R28 ;  /* 0x0000001c22005986 */ /* 0x008fe8000c101d06 */
[----:B-1----:R-:W3:Y:S04]  /*2610*/  @P5 LDG.E.128 R4, [R32.64+0x80] ;  /* 0x0000800620045981 */ /* 0x002ee8000c1e1d00 */
[----:B---3--:R1:W-:Y:S04]  /*2620*/  @P5 STG.E.128 [R34.64+0x80], R4 ;  /* 0x0000800422005986 */ /* 0x0083e8000c101d06 */
[----:B------:R-:W3:Y:S04]  /*2630*/  @P5 LDG.E.128 R24, [R32.64+0x100] ;  /* 0x0001000620185981 */ /* 0x000ee8000c1e1d00 */
[----:B---3--:R3:W-:Y:S04]  /*2640*/  @P5 STG.E.128 [R34.64+0x100], R24 ;  /* 0x0001001822005986 */ /* 0x0087e8000c101d06 */
[----:B--2---:R-:W2:Y:S04]  /*2650*/  @P4 LDG.E.128 R8, [R36.64] ;  /* 0x0000000624084981 */ /* 0x004ea8000c1e1d00 */
[----:B--2---:R2:W-:Y:S04]  /*2660*/  @P4 STG.E.128 [R38.64], R8 ;  /* 0x0000000826004986 */ /* 0x0045e8000c101d06 */
[----:B-1----:R-:W4:Y:S04]  /*2670*/  @P4 LDG.E.128 R4, [R36.64+0x80] ;  /* 0x0000800624044981 */ /* 0x002f28000c1e1d00 */
[----:B----4-:R1:W-:Y:S04]  /*2680*/  @P4 STG.E.128 [R38.64+0x80], R4 ;  /* 0x0000800426004986 */ /* 0x0103e8000c101d06 */
[----:B------:R-:W4:Y:S04]  /*2690*/  @P4 LDG.E.128 R28, [R36.64+0x100] ;  /* 0x00010006241c4981 */ /* 0x000f28000c1e1d00 */
[----:B----4-:R4:W-:Y:S04]  /*26a0*/  @P4 STG.E.128 [R38.64+0x100], R28 ;  /* 0x0001001c26004986 */ /* 0x0109e8000c101d06 */
[----:B---3--:R-:W3:Y:S04]  /*26b0*/  @P2 LDG.E.128 R24, [R2.64] ;  /* 0x0000000602182981 */ /* 0x008ee8000c1e1d00 */
[----:B---3--:R4:W-:Y:S04]  /*26c0*/  @P2 STG.E.128 [R22.64], R24 ;  /* 0x0000001816002986 */ /* 0x0089e8000c101d06 */
[----:B--2---:R-:W2:Y:S04]  /*26d0*/  @P2 LDG.E.128 R8, [R2.64+0x80] ;  /* 0x0000800602082981 */ /* 0x004ea8000c1e1d00 */
[----:B--2---:R4:W-:Y:S04]  /*26e0*/  @P2 STG.E.128 [R22.64+0x80], R8 ;  /* 0x0000800816002986 */ /* 0x0049e8000c101d06 */
[----:B-1----:R-:W2:Y:S04]  /*26f0*/  @P2 LDG.E.128 R4, [R2.64+0x100] ;  /* 0x0001000602042981 */ /* 0x002ea8000c1e1d00 */
[----:B--2---:R4:W-:Y:S01]  /*2700*/  @P2 STG.E.128 [R22.64+0x100], R4 ;  /* 0x0001000416002986 */ /* 0x0049e2000c101d06 */
[----:B------:R-:W-:-:S05]  /*2710*/  @!P6 BRA `(.L_x_3697) ;  /* 0x00006bb00000e947 */ /* 0x000fca0003800000 */
[----:B------:R-:W-:Y:S11]  /*2720*/  ISETP.NE.AND P0, PT, RZ, UR8, PT ;  /* 0x00000008ff007c0c */ /* 0x000ff6000bf05270 */
[----:B------:R-:W-:Y:S02]  /*2730*/  @!UPT UIADD3 URZ, URZ, URZ, URZ ;  /* 0x0000003f3f3ff290 */ /* 0x000fe4000fffe03f */
[----:B------:R-:W-:-:S05]  /*2740*/  @!P0 BRA `(.L_x_3698) ;  /* 0x0000264000008947 */ /* 0x000fca0003800000 */
[----:B------:R-:W-:Y:S01]  /*2750*/  BSSY B0, `(.L_x_3699) ;  /* 0x000008a000007945 */ /* 0x000fe20003800000 */
[----:B------:R-:W-:-:S05]  /*2760*/  @!P1 BRA `(.L_x_3700) ;  /* 0x0000088000009947 */ /* 0x000fca0003800000 */
[----:B------:R-:W-:Y:S01]  /*2770*/  ISETP.GE.AND P0, PT, R18, UR4, PT ;  /* 0x0000000412007c0c */ /* 0x000fe2000bf06270 */
[----:B----4-:R-:W2:Y:S01]  /*2780*/  LDG.E.128 R24, [R134.64] ;  /* 0x0000000686187981 */ /* 0x010ea2000c1e1d00 */
[----:B------:R-:W-:Y:S02]  /*2790*/  ISETP.GE.AND P1, PT, R15, UR4, PT ;  /* 0x000000040f007c0c */ /* 0x000fe4000bf26270 */
[----:B------:R-:W-:Y:S09]  /*27a0*/  MOV R99, R95 ;  /* 0x0000005f00637202 */ /* 0x000ff20000000f00 */
[----:B------:R-:W3:Y:S06]  /*27b0*/  @!P0 LDG.E.64 R22, [R20.64] ;  /* 0x0000000614168981 */ /* 0x000eec000c1e1b00 */
[----:B------:R-:W4:Y:S01]  /*27c0*/  @!P0 LDG.E.64 R38, [R52.64] ;  /* 0x0000000634268981 */ /* 0x000f22000c1e1b00 */
[----:B--2---:R-:W-:Y:S01]  /*27d0*/  @!P0 IMAD.U32 R30, R25, 0x10000, RZ ;  /* 0x00010000191e8824 */ /* 0x004fe200078e00ff */
[C---:B------:R-:W-:Y:S02]  /*27e0*/  @!P0 SHF.L.U32 R28, R24.reuse, 0x10, RZ ;  /* 0x00000010181c8819 */ /* 0x040fe400000006ff */
[----:B------:R-:W-:Y:S01]  /*27f0*/  @!P0 LOP3.LUT R34, R24, 0xffff0000, RZ, 0xc0, !PT ;  /* 0xffff000018228812 */ /* 0x000fe200078ec0ff */
[C---:B---3--:R-:W-:Y:S01]  /*2800*/  @!P0 IMAD.U32 R31, R22.reuse, 0x10000, RZ ;  /* 0x00010000161f8824 */ /* 0x048fe200078e00ff */
[----:B------:R-:W-:Y:S02]  /*2810*/  @!P0 LOP3.LUT R29, R22, 0xffff0000, RZ, 0xc0, !PT ;  /* 0xffff0000161d8812 */ /* 0x000fe400078ec0ff */
[C---:B------:R-:W-:Y:S01]  /*2820*/  @!P0 SHF.L.U32 R22, R23.reuse, 0x10, RZ ;  /* 0x0000001017168819 */ /* 0x040fe200000006ff */
[-C--:B------:R-:W-:Y:S01]  /*2830*/  @!P0 FMUL.FTZ R0, R28, R31.reuse ;  /* 0x0000001f1c008220 */ /* 0x080fe20000410000 */
[----:B------:R-:W-:Y:S01]  /*2840*/  @!P0 LOP3.LUT R23, R23, 0xffff0000, RZ, 0xc0, !PT ;  /* 0xffff000017178812 */ /* 0x000fe200078ec0ff */
[----:B------:R-:W-:Y:S01]  /*2850*/  @!P0 FMUL.FTZ R41, R34, R31 ;  /* 0x0000001f22298220 */ /* 0x000fe20000410000 */
[----:B----4-:R-:W-:Y:S01]  /*2860*/  @!P0 SHF.L.U32 R35, R38, 0x10, RZ ;  /* 0x0000001026238819 */ /* 0x010fe200000006ff */
[----:B------:R-:W-:Y:S01]  /*2870*/  @!P0 FMUL.FTZ R2, R30, R29 ;  /* 0x0000001d1e028220 */ /* 0x000fe20000410000 */
[----:B------:R-:W-:Y:S01]  /*2880*/  @!P0 SHF.L.U32 R31, R26, 0x10, RZ ;  /* 0x000000101a1f8819 */ /* 0x000fe200000006ff */
[C---:B------:R-:W-:Y:S01]  /*2890*/  @!P0 IMAD.U32 R36, R39.reuse, 0x10000, RZ ;  /* 0x0001000027248824 */ /* 0x040fe200078e00ff */
[----:B------:R-:W-:Y:S01]  /*28a0*/  @!P0 LOP3.LUT R39, R39, 0xffff0000, RZ, 0xc0, !PT ;  /* 0xffff000027278812 */ /* 0x000fe200078ec0ff */
[-C--:B------:R-:W-:Y:S01]  /*28b0*/  @!P0 FFMA.FTZ R0, R34, R35.reuse, R0 ;  /* 0x0000002322008223 */ /* 0x080fe20000010000 */
[----:B------:R-:W-:Y:S01]  /*28c0*/  @!P0 LOP3.LUT R37, R38, 0xffff0000, RZ, 0xc0, !PT ;  /* 0xffff000026258812 */ /* 0x000fe200078ec0ff */
[----:B------:R-:W-:Y:S01]  /*28d0*/  @!P0 FFMA.FTZ R41, R28, R35, -R41 ;  /* 0x000000231c298223 */ /* 0x000fe20000010829 */
[C---:B------:R-:W-:Y:S01]  /*28e0*/  @!P0 LOP3.LUT R38, R27.reuse, 0xffff0000, RZ, 0xc0, !PT ;  /* 0xffff00001b268812 */ /* 0x040fe200078ec0ff */
[----:B------:R-:W-:Y:S01]  /*28f0*/  @!P0 IMAD.U32 R28, R27, 0x10000, RZ ;  /* 0x000100001b1c8824 */ /* 0x000fe200078e00ff */
[----:B------:R-:W-:Y:S01]  /*2900*/  @!P0 LOP3.LUT R34, R25, 0xffff0000, RZ, 0xc0, !PT ;  /* 0xffff000019228812 */ /* 0x000fe200078ec0ff */
[-C--:B------:R-:W-:Y:S01]  /*2910*/  @!P0 FMUL.FTZ R3, R31, R22.reuse ;  /* 0x000000161f038220 */ /* 0x080fe20000410000 */
[----:B------:R-:W-:Y:S01]  /*2920*/  @!P0 LOP3.LUT R35, R26, 0xffff0000, RZ, 0xc0, !PT ;  /* 0xffff00001a238812 */ /* 0x000fe200078ec0ff */
[----:B------:R-:W-:Y:S01]  /*2930*/  @!P0 FMUL.FTZ R42, R38, R23 ;  /* 0x00000017262a8220 */ /* 0x000fe20000410000 */
[----:B------:R-:W-:Y:S01]  /*2940*/  @!P0 F2FP.BF16.PACK_AB R41, R0, R41 ;  /* 0x000000290029823e */ /* 0x000fe200000010ff */
[----:B------:R-:W-:Y:S02]  /*2950*/  @!P0 FMUL.FTZ R43, R34, R29 ;  /* 0x0000001d222b8220 */ /* 0x000fe40000410000 */
[----:B------:R-:W-:Y:S01]  /*2960*/  @!P0 FMUL.FTZ R4, R28, R23 ;  /* 0x000000171c048220 */ /* 0x000fe20000410000 */
[----:B------:R-:W-:Y:S01]  /*2970*/  @!P0 MOV R24, R41 ;  /* 0x0000002900188202 */ /* 0x000fe20000000f00 */
[-C--:B------:R-:W-:Y:S02]  /*2980*/  @!P0 FFMA.FTZ R2, R34, R37.reuse, R2 ;  /* 0x0000002522028223 */ /* 0x080fe40000010002 */
[C---:B------:R-:W-:Y:S02]  /*2990*/  @!P0 FMUL.FTZ R40, R35.reuse, R22 ;  /* 0x0000001623288220 */ /* 0x040fe40000410000 */
[-C--:B------:R-:W-:Y:S02]  /*29a0*/  @!P0 FFMA.FTZ R3, R35, R36.reuse, R3 ;  /* 0x0000002423038223 */ /* 0x080fe40000010003 */
[----:B------:R-:W-:Y:S02]  /*29b0*/  @!P0 FFMA.FTZ R43, R30, R37, -R43 ;  /* 0x000000251e2b8223 */ /* 0x000fe4000001082b */
[-C--:B------:R-:W-:Y:S02]  /*29c0*/  @!P0 FFMA.FTZ R42, R28, R39.reuse, -R42 ;  /* 0x000000271c2a8223 */ /* 0x080fe4000001082a */
[----:B------:R-:W-:Y:S01]  /*29d0*/  @!P0 FFMA.FTZ R4, R38, R39, R4 ;  /* 0x0000002726048223 */ /* 0x000fe20000010004 */
[----:B------:R-:W-:Y:S01]  /*29e0*/  @!P0 F2FP.BF16.PACK_AB R44, R2, R43 ;  /* 0x0000002b022c823e */ /* 0x000fe200000010ff */
[----:B------:R-:W-:Y:S03]  /*29f0*/  @!P0 FFMA.FTZ R40, R31, R36, -R40 ;  /* 0x000000241f288223 */ /* 0x000fe60000010828 */
[----:B------:R-:W-:Y:S01]  /*2a00*/  @!P0 F2FP.BF16.PACK_AB R43, R4, R42 ;  /* 0x0000002a042b823e */ /* 0x000fe200000010ff */
[----:B------:R-:W-:Y:S01]  /*2a10*/  @!P0 IMAD.MOV.U32 R25, RZ, RZ, R44 ;  /* 0x000000ffff198224 */ /* 0x000fe200078e002c */
[----:B------:R-:W-:Y:S03]  /*2a20*/  @!P0 F2FP.BF16.PACK_AB R40, R3, R40 ;  /* 0x000000280328823e */ /* 0x000fe600000010ff */
[----:B------:R-:W-:Y:S01]  /*2a30*/  @!P0 IMAD.MOV.U32 R27, RZ, RZ, R43 ;  /* 0x000000ffff1b8224 */ /* 0x000fe200078e002b */
[----:B------:R-:W-:Y:S02]  /*2a40*/  @!P0 MOV R26, R40 ;  /* 0x00000028001a8202 */ /* 0x000fe40000000f00 */
[----:B------:R-:W-:Y:S03]  /*2a50*/  ISETP.GE.AND P0, PT, R14, UR4, PT ;  /* 0x000000040e007c0c */ /* 0x000fe6000bf06270 */
[----:B------:R1:W-:Y:S08]  /*2a60*/  STG.E.128 [R98.64], R24 ;  /* 0x0000001862007986 */ /* 0x0003f0000c101d06 */
[----:B------:R-:W2:Y:S06]  /*2a70*/  @!P1 LDG.E.64 R22, [R20.64+0x40] ;  /* 0x0000400614169981 */ /* 0x000eac000c1e1b00 */
[----:B------:R-:W3:Y:S08]  /*2a80*/  LDG.E.128 R28, [R134.64+0x80] ;  /* 0x00008006861c7981 */ /* 0x000ef0000c1e1d00 */
[----:B------:R-:W4:Y:S01]  /*2a90*/  @!P1 LDG.E.64 R38, [R52.64+0x40] ;  /* 0x0000400634269981 */ /* 0x000f22000c1e1b00 */
[C---:B--2---:R-:W-:Y:S02]  /*2aa0*/  @!P1 SHF.L.U32 R33, R22.reuse, 0x10, RZ ;  /* 0x0000001016219819 */ /* 0x044fe400000006ff */
[----:B-1----:R-:W-:Y:S02]  /*2ab0*/  @!P1 LOP3.LUT R25, R22, 0xffff0000, RZ, 0xc0, !PT ;  /* 0xffff000016199812 */ /* 0x002fe400078ec0ff */
[----:B------:R-:W-:Y:S01]  /*2ac0*/  @!P1 SHF.L.U32 R22, R23, 0x10, RZ ;  /* 0x0000001017169819 */ /* 0x000fe200000006ff */
[----:B---3--:R-:W-:Y:S01]  /*2ad0*/  @!P1 IMAD.U32 R27, R30, 0x10000, RZ ;  /* 0x000100001e1b9824 */ /* 0x008fe200078e00ff */
[C---:B------:R-:W-:Y:S02]  /*2ae0*/  @!P1 SHF.L.U32 R32, R28.reuse, 0x10, RZ ;  /* 0x000000101c209819 */ /* 0x040fe400000006ff */
[----:B------:R-:W-:Y:S01]  /*2af0*/  @!P1 LOP3.LUT R34, R28, 0xffff0000, RZ, 0xc0, !PT ;  /* 0xffff00001c229812 */ /* 0x000fe200078ec0ff */
[----:B------:R-:W-:Y:S01]  /*2b00*/  @!P1 FMUL.FTZ R7, R27, R22 ;  /* 0x000000161b079220 */ /* 0x000fe20000410000 */
[----:B------:R-:W-:Y:S01]  /*2b10*/  @!P1 SHF.L.U32 R26, R29, 0x10, RZ ;  /* 0x000000101d1a9819 */ /* 0x000fe200000006ff */
[-C--:B------:R-:W-:Y:S01]  /*2b20*/  @!P1 FMUL.FTZ R5, R32, R33.reuse ;  /* 0x0000002120059220 */ /* 0x080fe20000410000 */
[----:B------:R-:W-:Y:S01]  /*2b30*/  @!P1 LOP3.LUT R23, R23, 0xffff0000, RZ, 0xc0, !PT ;  /* 0xffff000017179812 */ /* 0x000fe200078ec0ff */
[----:B----4-:R-:W-:Y:S01]  /*2b40*/  @!P1 IMAD.U32 R35, R38, 0x10000, RZ ;  /* 0x0001000026239824 */ /* 0x010fe200078e00ff */
[----:B------:R-:W-:Y:S01]  /*2b50*/  @!P1 SHF.L.U32 R24, R31, 0x10, RZ ;  /* 0x000000101f189819 */ /* 0x000fe200000006ff */
[----:B------:R-:W-:Y:S01]  /*2b60*/  @!P1 FMUL.FTZ R40, R34, R33 ;  /* 0x0000002122289220 */ /* 0x000fe20000410000 */
[----:B------:R-:W-:Y:S01]  /*2b70*/  @!P1 LOP3.LUT R37, R38, 0xffff0000, RZ, 0xc0, !PT ;  /* 0xffff000026259812 */ /* 0x000fe200078ec0ff */
[-C--:B------:R-:W-:Y:S01]  /*2b80*/  @!P1 FFMA.FTZ R5, R34, R35.reuse, R5 ;  /* 0x0000002322059223 */ /* 0x080fe20000010005 */
[----:B------:R-:W-:Y:S01]  /*2b90*/  @!P1 LOP3.LUT R34, R29, 0xffff0000, RZ, 0xc0, !PT ;  /* 0xffff00001d229812 */ /* 0x000fe200078ec0ff */
[----:B------:R-:W-:Y:S01]  /*2ba0*/  @!P1 FFMA.FTZ R40, R32, R35, -R40 ;  /* 0x0000002320289223 */ /* 0x000fe20000010828 */
[----:B------:R-:W-:Y:S01]  /*2bb0*/  @!P1 LOP3.LUT R38, R31, 0xffff0000, RZ, 0xc0, !PT ;  /* 0xffff00001f269812 */ /* 0x000fe200078ec0ff */
[-C--:B------:R-:W-:Y:S01]  /*2bc0*/  @!P1 FMUL.FTZ R6, R26, R25.reuse ;  /* 0x000000191a069220 */ /* 0x080fe20000410000 */
[----:B------:R-:W-:Y:S01]  /*2bd0*/  @!P1 LOP3.LUT R35, R30, 0xffff0000, RZ, 0xc0, !PT ;  /* 0xffff00001e239812 */ /* 0x000fe200078ec0ff */
[C---:B------:R-:W-:Y:S01]  /*2be0*/  @!P1 IMAD.U32 R36, R39.reuse, 0x10000, RZ ;  /* 0x0001000027249824 */ /* 0x040fe200078e00ff */
[----:B------:R-:W-:Y:S01]  /*2bf0*/  @!P1 LOP3.LUT R39, R39, 0xffff0000, RZ, 0xc0, !PT ;  /* 0xffff000027279812 */ /* 0x000fe200078ec0ff */
[----:B------:R-:W-:Y:S01]  /*2c00*/  @!P1 FMUL.FTZ R41, R34, R25 ;  /* 0x0000001922299220 */ /* 0x000fe20000410000 */
[----:B------:R-:W-:Y:S01]  /*2c10*/  @!P1 F2FP.BF16.PACK_AB R40, R5, R40 ;  /* 0x000000280528923e */ /* 0x000fe200000010ff */
[C---:B------:R-:W-:Y:S02]  /*2c20*/  @!P1 FMUL.FTZ R42, R35.reuse, R22 ;  /* 0x00000016232a9220 */ /* 0x040fe40000410000 */
[-C--:B------:R-:W-:Y:S01]  /*2c30*/  @!P1 FMUL.FTZ R43, R38, R23.reuse ;  /* 0x00000017262b9220 */ /* 0x080fe20000410000 */
[----:B------:R-:W-:Y:S01]  /*2c40*/  @!P1 MOV R28, R40 ;  /* 0x00000028001c9202 */ /* 0x000fe20000000f00 */
[----:B------:R-:W-:Y:S02]  /*2c50*/  @!P1 FMUL.FTZ R8, R24, R23 ;  /* 0x0000001718089220 */ /* 0x000fe40000410000 */
[-C--:B------:R-:W-:Y:S02]  /*2c60*/  @!P1 FFMA.FTZ R6, R34, R37.reuse, R6 ;  /* 0x0000002522069223 */ /* 0x080fe40000010006 */
[-C--:B------:R-:W-:Y:S02]  /*2c70*/  @!P1 FFMA.FTZ R7, R35, R36.reuse, R7 ;  /* 0x0000002423079223 */ /* 0x080fe40000010007 */
        /* <DEDUP_REMOVED lines=10> */
[----:B------:R1:W-:Y:S08]  /*2d20*/  STG.E.128 [R98.64+0x80], R28 ;  /* 0x0000801c62007986 */ /* 0x0003f0000c101d06 */
        /* <DEDUP_REMOVED lines=12> */
[C---:B------:R-:W-:Y:S01]  /*2df0*/  @!P0 SHF.L.U32 R28, R27.reuse, 0x10, RZ ;  /* 0x000000101b1c8819 */ /* 0x040fe200000006ff */
[C---:B----4-:R-:W-:Y:S01]  /*2e00*/  @!P0 IMAD.U32 R35, R38.reuse, 0x10000, RZ ;  /* 0x0001000026238824 */ /* 0x050fe200078e00ff */
[----:B------:R-:W-:Y:S01]  /*2e10*/  @!P0 LOP3.LUT R37, R38, 0xffff0000, RZ, 0xc0, !PT ;  /* 0xffff000026258812 */ /* 0x000fe200078ec0ff */
[C---:B------:R-:W-:Y:S01]  /*2e20*/  @!P0 FMUL.FTZ R40, R34.reuse, R33 ;  /* 0x0000002122288220 */ /* 0x040fe20000410000 */
[----:B------:R-:W-:Y:S01]  /*2e30*/  @!P0 LOP3.LUT R38, R27, 0xffff0000, RZ, 0xc0, !PT ;  /* 0xffff00001b268812 */ /* 0x000fe200078ec0ff */
[-C--:B------:R-:W-:Y:S01]  /*2e40*/  @!P0 FFMA.FTZ R9, R34, R35.reuse, R9 ;  /* 0x0000002322098223 */ /* 0x080fe20000010009 */
[----:B------:R-:W-:Y:S01]  /*2e50*/  @!P0 LOP3.LUT R34, R25, 0xffff0000, RZ, 0xc0, !PT ;  /* 0xffff000019228812 */ /* 0x000fe200078ec0ff */
[----:B------:R-:W-:Y:S01]  /*2e60*/  @!P0 FFMA.FTZ R40, R32, R35, -R40 ;  /* 0x0000002320288223 */ /* 0x000fe20000010828 */
[----:B------:R-:W-:Y:S01]  /*2e70*/  @!P0 LOP3.LUT R35, R26, 0xffff0000, RZ, 0xc0, !PT ;  /* 0xffff00001a238812 */ /* 0x000fe200078ec0ff */
[-C--:B------:R-:W-:Y:S01]  /*2e80*/  @!P0 FMUL.FTZ R10, R30, R29.reuse ;  /* 0x0000001d1e0a8220 */ /* 0x080fe20000410000 */
[----:B------:R-:W-:Y:S01]  /*2e90*/  @!P0 LOP3.LUT R23, R23, 0xffff0000, RZ, 0xc0, !PT ;  /* 0xffff000017178812 */ /* 0x000fe200078ec0ff */
[----:B------:R-:W-:Y:S01]  /*2ea0*/  @!P0 IMAD.U32 R36, R39, 0x10000, RZ ;  /* 0x0001000027248824 */ /* 0x000fe200078e00ff */
[----:B------:R-:W-:Y:S01]  /*2eb0*/  @!P0 F2FP.BF16.PACK_AB R40, R9, R40 ;  /* 0x000000280928823e */ /* 0x000fe200000010ff */
[----:B------:R-:W-:Y:S01]  /*2ec0*/  @!P0 FMUL.FTZ R41, R34, R29 ;  /* 0x0000001d22298220 */ /* 0x000fe20000410000 */
[----:B------:R-:W-:Y:S01]  /*2ed0*/  @!P0 LOP3.LUT R39, R39, 0xffff0000, RZ, 0xc0, !PT ;  /* 0xffff000027278812 */ /* 0x000fe200078ec0ff */
[C---:B------:R-:W-:Y:S01]  /*2ee0*/  @!P0 FMUL.FTZ R42, R35.reuse, R22 ;  /* 0x00000016232a8220 */ /* 0x040fe20000410000 */
[----:B------:R-:W-:Y:S01]  /*2ef0*/  @!P0 MOV R24, R40 ;  /* 0x0000002800188202 */ /* 0x000fe20000000f00 */
[-C--:B------:R-:W-:Y:S02]  /*2f00*/  @!P0 FMUL.FTZ R43, R38, R23.reuse ;  /* 0x00000017262b8220 */ /* 0x080fe40000410000 */
        /* <DEDUP_REMOVED lines=13> */
[----:B------:R1:W-:Y:S02]  /*2fe0*/  STG.E.128 [R98.64+0x100], R24 ;  /* 0x0001001862007986 */ /* 0x0003e4000c101d06 */
.L_x_3700:
[----:B------:R-:W-:Y:S05]  /*2ff0*/  BSYNC B0 ;  /* 0x0000000000007941 */ /* 0x000fea0003800000 */
.L_x_3699:
[----:B------:R-:W-:Y:S01]  /*3000*/  BSSY B0, `(.L_x_3701) ;  /* 0x0000093000007945 */ /* 0x000fe20003800000 */
[----:B------:R-:W-:-:S05]  /*3010*/  @!P5 BRA `(.L_x_3702) ;  /* 0x000009100000d947 */ /* 0x000fca0003800000 */
[----:B------:R-:W-:Y:S02]  /*3020*/  SHF.L.U32 R49, R94, 0x1, RZ ;  /* 0x000000015e317819 */ /* 0x000fe400000006ff */
[----:B------:R-:W-:Y:S02]  /*3030*/  ISETP.GE.AND P0, PT, R18, UR4, PT ;  /* 0x0000000412007c0c */ /* 0x000fe4000bf06270 */
[C---:B------:R-:W-:Y:S02]  /*3040*/  LEA R46, P6, R103.reuse, R134, 0x1 ;  /* 0x00000086672e7211 */ /* 0x040fe400078c08ff */
[-C--:B------:R-:W-:Y:S02]  /*3050*/  IADD3 R32, P1, R20, R49.reuse, RZ ;  /* 0x0000003114207210 */ /* 0x080fe40007f3e0ff */
[----:B------:R-:W-:Y:S02]  /*3060*/  SHF.L.U64.HI R45, R94, 0x1, R92 ;  /* 0x000000015e2d7819 */ /* 0x000fe4000001025c */
[----:B------:R-:W-:Y:S02]  /*3070*/  IADD3 R42, P5, R52, R49, RZ ;  /* 0x00000031342a7210 */ /* 0x000fe40007fbe0ff */
[----:B------:R-:W-:Y:S02]  /*3080*/  LEA.HI.X R47, R103, R135, R102, 0x1, P6 ;  /* 0x00000087672f7211 */ /* 0x000fe400030f0c66 */
[----:B------:R-:W-:Y:S01]  /*3090*/  IADD3.X R33, R21, R45, RZ, P1, !PT ;  /* 0x0000002d15217210 */ /* 0x000fe20000ffe4ff */
[----:B------:R-:W-:Y:S01]  /*30a0*/  IMAD.X R43, R53, 0x1, R45, P5 ;  /* 0x00000001352b7824 */ /* 0x000fe200028e062d */
[----:B------:R-:W-:Y:S01]  /*30b0*/  LEA R44, P5, R55, R98, 0x1 ;  /* 0x00000062372c7211 */ /* 0x000fe200078a08ff */
[----:B-1--4-:R-:W2:Y:S01]  /*30c0*/  LDG.E.128 R24, [R46.64] ;  /* 0x000000062e187981 */ /* 0x012ea2000c1e1d00 */
[----:B------:R-:W-:Y:S07]  /*30d0*/  ISETP.GE.AND P1, PT, R15, UR4, PT ;  /* 0x000000040f007c0c */ /* 0x000fee000bf26270 */
[----:B------:R-:W3:Y:S06]  /*30e0*/  @!P0 LDG.E.64 R22, [R32.64] ;  /* 0x0000000620168981 */ /* 0x000eec000c1e1b00 */
[----:B------:R-:W4:Y:S01]  /*30f0*/  @!P0 LDG.E.64 R40, [R42.64] ;  /* 0x000000062a288981 */ /* 0x000f22000c1e1b00 */
[C---:B--2---:R-:W-:Y:S01]  /*3100*/  @!P0 IMAD.U32 R28, R24.reuse, 0x10000, RZ ;  /* 0x00010000181c8824 */ /* 0x044fe200078e00ff */
[----:B------:R-:W-:Y:S02]  /*3110*/  @!P0 LOP3.LUT R36, R24, 0xffff0000, RZ, 0xc0, !PT ;  /* 0xffff000018248812 */ /* 0x000fe400078ec0ff */
[----:B------:R-:W-:Y:S01]  /*3120*/  @!P0 SHF.L.U32 R30, R25, 0x10, RZ ;  /* 0x00000010191e8819 */ /* 0x000fe200000006ff */
[C---:B---3--:R-:W-:Y:S01]  /*3130*/  @!P0 IMAD.U32 R31, R22.reuse, 0x10000, RZ ;  /* 0x00010000161f8824 */ /* 0x048fe200078e00ff */
[----:B------:R-:W-:Y:S01]  /*3140*/  @!P0 LOP3.LUT R29, R22, 0xffff0000, RZ, 0xc0, !PT ;  /* 0xffff0000161d8812 */ /* 0x000fe200078ec0ff */
[C---:B------:R-:W-:Y:S01]  /*3150*/  @!P0 IMAD.U32 R22, R23.reuse, 0x10000, RZ ;  /* 0x0001000017168824 */ /* 0x040fe200078e00ff */
[----:B------:R-:W-:Y:S01]  /*3160*/  @!P0 LOP3.LUT R23, R23, 0xffff0000, RZ, 0xc0, !PT ;  /* 0xffff000017178812 */ /* 0x000fe200078ec0ff */
[-C--:B------:R-:W-:Y:S02]  /*3170*/  @!P0 FMUL.FTZ R45, R36, R31.reuse ;  /* 0x0000001f242d8220 */ /* 0x080fe40000410000 */
[----:B------:R-:W-:Y:S01]  /*3180*/  @!P0 FMUL.FTZ R0, R28, R31 ;  /* 0x0000001f1c008220 */ /* 0x000fe20000410000 */
[----:B----4-:R-:W-:Y:S01]  /*3190*/  @!P0 SHF.L.U32 R37, R40, 0x10, RZ ;  /* 0x0000001028258819 */ /* 0x010fe200000006ff */
[----:B------:R-:W-:Y:S01]  /*31a0*/  @!P0 IMAD.U32 R31, R26, 0x10000, RZ ;  /* 0x000100001a1f8824 */ /* 0x000fe200078e00ff */
[----:B------:R-:W-:Y:S01]  /*31b0*/  @!P0 LOP3.LUT R39, R40, 0xffff0000, RZ, 0xc0, !PT ;  /* 0xffff000028278812 */ /* 0x000fe200078ec0ff */
[----:B------:R-:W-:Y:S01]  /*31c0*/  @!P0 FMUL.FTZ R2, R30, R29 ;  /* 0x0000001d1e028220 */ /* 0x000fe20000410000 */
[C---:B------:R-:W-:Y:S01]  /*31d0*/  @!P0 LOP3.LUT R40, R27.reuse, 0xffff0000, RZ, 0xc0, !PT ;  /* 0xffff00001b288812 */ /* 0x040fe200078ec0ff */
[-C--:B------:R-:W-:Y:S01]  /*31e0*/  @!P0 FFMA.FTZ R45, R28, R37.reuse, -R45 ;  /* 0x000000251c2d8223 */ /* 0x080fe2000001082d */
[----:B------:R-:W-:Y:S01]  /*31f0*/  @!P0 SHF.L.U32 R28, R27, 0x10, RZ ;  /* 0x000000101b1c8819 */ /* 0x000fe200000006ff */
[----:B------:R-:W-:Y:S01]  /*3200*/  @!P0 FFMA.FTZ R0, R36, R37, R0 ;  /* 0x0000002524008223 */ /* 0x000fe20000010000 */
[----:B------:R-:W-:Y:S01]  /*3210*/  @!P0 LOP3.LUT R37, R26, 0xffff0000, RZ, 0xc0, !PT ;  /* 0xffff00001a258812 */ /* 0x000fe200078ec0ff */
[-C--:B------:R-:W-:Y:S01]  /*3220*/  @!P0 FMUL.FTZ R3, R31, R22.reuse ;  /* 0x000000161f038220 */ /* 0x080fe20000410000 */
[----:B------:R-:W-:Y:S01]  /*3230*/  @!P0 LOP3.LUT R36, R25, 0xffff0000, RZ, 0xc0, !PT ;  /* 0xffff000019248812 */ /* 0x000fe200078ec0ff */
[----:B------:R-:W-:Y:S01]  /*3240*/  @!P0 FMUL.FTZ R57, R40, R23 ;  /* 0x0000001728398220 */ /* 0x000fe20000410000 */
[----:B------:R-:W-:Y:S01]  /*3250*/  @!P0 SHF.L.U32 R38, R41, 0x10, RZ ;  /* 0x0000001029268819 */ /* 0x000fe200000006ff */
[----:B------:R-:W-:Y:S01]  /*3260*/  @!P0 FMUL.FTZ R48, R37, R22 ;  /* 0x0000001625308220 */ /* 0x000fe20000410000 */
[----:B------:R-:W-:Y:S01]  /*3270*/  @!P0 LOP3.LUT R41, R41, 0xffff0000, RZ, 0xc0, !PT ;  /* 0xffff000029298812 */ /* 0x000fe200078ec0ff */
[----:B------:R-:W-:Y:S01]  /*3280*/  @!P0 FMUL.FTZ R49, R36, R29 ;  /* 0x0000001d24318220 */ /* 0x000fe20000410000 */
[----:B------:R-:W-:Y:S01]  /*3290*/  @!P0 F2FP.BF16.PACK_AB R50, R0, R45 ;  /* 0x0000002d0032823e */ /* 0x000fe200000010ff */
[----:B------:R-:W-:Y:S01]  /*32a0*/  @!P0 FMUL.FTZ R4, R28, R23 ;  /* 0x000000171c048220 */ /* 0x000fe20000410000 */
[----:B------:R-:W-:Y:S01]  /*32b0*/  LEA.HI.X R45, R55, R95, R54, 0x1, P5 ;  /* 0x0000005f372d7211 */ /* 0x000fe200028f0c36 */
[-C--:B------:R-:W-:Y:S02]  /*32c0*/  @!P0 FFMA.FTZ R2, R36, R39.reuse, R2 ;  /* 0x0000002724028223 */ /* 0x080fe40000010002 */
[-C--:B------:R-:W-:Y:S02]  /*32d0*/  @!P0 FFMA.FTZ R3, R37, R38.reuse, R3 ;  /* 0x0000002625038223 */ /* 0x080fe40000010003 */
[----:B------:R-:W-:Y:S02]  /*32e0*/  @!P0 FFMA.FTZ R48, R31, R38, -R48 ;  /* 0x000000261f308223 */ /* 0x000fe40000010830 */
[----:B------:R-:W-:Y:S02]  /*32f0*/  @!P0 FFMA.FTZ R49, R30, R39, -R49 ;  /* 0x000000271e318223 */ /* 0x000fe40000010831 */
[-C--:B------:R-:W-:Y:S01]  /*3300*/  @!P0 FFMA.FTZ R57, R28, R41.reuse, -R57 ;  /* 0x000000291c398223 */ /* 0x080fe20000010839 */
[----:B------:R-:W-:Y:S01]  /*3310*/  @!P0 F2FP.BF16.PACK_AB R48, R3, R48 ;  /* 0x000000300330823e */ /* 0x000fe200000010ff */
[----:B------:R-:W-:Y:S01]  /*3320*/  @!P0 FFMA.FTZ R4, R40, R41, R4 ;  /* 0x0000002928048223 */ /* 0x000fe20000010004 */
[----:B------:R-:W-:Y:S01]  /*3330*/  @!P0 F2FP.BF16.PACK_AB R49, R2, R49 ;  /* 0x000000310231823e */ /* 0x000fe200000010ff */
[----:B------:R-:W-:Y:S02]  /*3340*/  @!P0 IMAD.MOV.U32 R24, RZ, RZ, R50 ;  /* 0x000000ffff188224 */ /* 0x000fe400078e0032 */
[----:B------:R-:W-:Y:S01]  /*3350*/  @!P0 IMAD.MOV.U32 R26, RZ, RZ, R48 ;  /* 0x000000ffff1a8224 */ /* 0x000fe200078e0030 */
[----:B------:R-:W-:Y:S02]  /*3360*/  @!P0 F2FP.BF16.PACK_AB R57, R4, R57 ;  /* 0x000000390439823e */ /* 0x000fe400000010ff */
[----:B------:R-:W-:Y:S02]  /*3370*/  @!P0 MOV R25, R49 ;  /* 0x0000003100198202 */ /* 0x000fe40000000f00 */
[----:B------:R-:W-:Y:S02]  /*3380*/  @!P0 MOV R27, R57 ;  /* 0x00000039001b8202 */ /* 0x000fe40000000f00 */
[----:B------:R-:W-:Y:S03]  /*3390*/  ISETP.GE.AND P0, PT, R14, UR4, PT ;  /* 0x000000040e007c0c */ /* 0x000fe6000bf06270 */
[----:B------:R1:W-:Y:S08]  /*33a0*/  STG.E.128 [R44.64], R24 ;  /* 0x000000182c007986 */ /* 0x0003f0000c101d06 */
[----:B------:R-:W2:Y:S06]  /*33b0*/  @!P1 LDG.E.64 R22, [R32.64+0x40] ;  /* 0x0000400620169981 */ /* 0x000eac000c1e1b00 */
[----:B------:R-:W3:Y:S08]  /*33c0*/  LDG.E.128 R28, [R46.64+0x80] ;  /* 0x000080062e1c7981 */ /* 0x000ef0000c1e1d00 */
[----:B------:R-:W4:Y:S01]  /*33d0*/  @!P1 LDG.E.64 R40, [R42.64+0x40] ;  /* 0x000040062a289981 */ /* 0x000f22000c1e1b00 */
[C---:B--2---:R-:W-:Y:S02]  /*33e0*/  @!P1 SHF.L.U32 R35, R22.reuse, 0x10, RZ ;  /* 0x0000001016239819 */ /* 0x044fe400000006ff */
[----:B-1----:R-:W-:Y:S01]  /*33f0*/  @!P1 LOP3.LUT R25, R22, 0xffff0000, RZ, 0xc0, !PT ;  /* 0xffff000016199812 */ /* 0x002fe200078ec0ff */
[C---:B------:R-:W-:Y:S01]  /*3400*/  @!P1 IMAD.U32 R22, R23.reuse, 0x10000, RZ ;  /* 0x0001000017169824 */ /* 0x040fe200078e00ff */
[----:B------:R-:W-:Y:S01]  /*3410*/  @!P1 LOP3.LUT R23, R23, 0xffff0000, RZ, 0xc0, !PT ;  /* 0xffff000017179812 */ /* 0x000fe200078ec0ff */
[C---:B---3--:R-:W-:Y:S01]  /*3420*/  @!P1 IMAD.U32 R34, R28.reuse, 0x10000, RZ ;  /* 0x000100001c229824 */ /* 0x048fe200078e00ff */
[----:B------:R-:W-:Y:S01]  /*3430*/  @!P1 LOP3.LUT R36, R28, 0xffff0000, RZ, 0xc0, !PT ;  /* 0xffff00001c249812 */ /* 0x000fe200078ec0ff */
[----:B------:R-:W-:Y:S01]  /*3440*/  @!P1 IMAD.U32 R27, R30, 0x10000, RZ ;  /* 0x000100001e1b9824 */ /* 0x000fe200078e00ff */
[----:B------:R-:W-:Y:S01]  /*3450*/  @!P1 SHF.L.U32 R26, R29, 0x10, RZ ;  /* 0x000000101d1a9819 */ /* 0x000fe200000006ff */
[-C--:B------:R-:W-:Y:S01]  /*3460*/  @!P1 FMUL.FTZ R5, R34, R35.reuse ;  /* 0x0000002322059220 */ /* 0x080fe20000410000 */
[C---:B------:R-:W-:Y:S01]  /*3470*/  @!P1 SHF.L.U32 R24, R31.reuse, 0x10, RZ ;  /* 0x000000101f189819 */ /* 0x040fe200000006ff */
[----:B------:R-:W-:Y:S02]  /*3480*/  @!P1 FMUL.FTZ R48, R36, R35 ;  /* 0x0000002324309220 */ /* 0x000fe40000410000 */
[C---:B----4-:R-:W-:Y:S01]  /*3490*/  @!P1 IMAD.U32 R37, R40.reuse, 0x10000, RZ ;  /* 0x0001000028259824 */ /* 0x050fe200078e00ff */
[----:B------:R-:W-:Y:S01]  /*34a0*/  @!P1 LOP3.LUT R39, R40, 0xffff0000, RZ, 0xc0, !PT ;  /* 0xffff000028279812 */ /* 0x000fe200078ec0ff */
[----:B------:R-:W-:Y:S01]  /*34b0*/  @!P1 FMUL.FTZ R6, R26, R25 ;  /* 0x000000191a069220 */ /* 0x000fe20000410000 */
[----:B------:R-:W-:Y:S01]  /*34c0*/  @!P1 LOP3.LUT R40, R31, 0xffff0000, RZ, 0xc0, !PT ;  /* 0xffff00001f289812 */ /* 0x000fe200078ec0ff */
[-C--:B------:R-:W-:Y:S01]  /*34d0*/  @!P1 FFMA.FTZ R48, R34, R37.reuse, -R48 ;  /* 0x0000002522309223 */ /* 0x080fe20000010830 */
[----:B------:R-:W-:Y:S01]  /*34e0*/  @!P1 SHF.L.U32 R38, R41, 0x10, RZ ;  /* 0x0000001029269819 */ /* 0x000fe200000006ff */
[----:B------:R-:W-:Y:S01]  /*34f0*/  @!P1 FFMA.FTZ R5, R36, R37, R5 ;  /* 0x0000002524059223 */ /* 0x000fe20000010005 */
[----:B------:R-:W-:Y:S01]  /*3500*/  @!P1 LOP3.LUT R37, R30, 0xffff0000, RZ, 0xc0, !PT ;  /* 0xffff00001e259812 */ /* 0x000fe200078ec0ff */
[-C--:B------:R-:W-:Y:S01]  /*3510*/  @!P1 FMUL.FTZ R7, R27, R22.reuse ;  /* 0x000000161b079220 */ /* 0x080fe20000410000 */
[----:B------:R-:W-:Y:S01]  /*3520*/  @!P1 LOP3.LUT R36, R29, 0xffff0000, RZ, 0xc0, !PT ;  /* 0xffff00001d249812 */ /* 0x000fe200078ec0ff */
[----:B------:R-:W-:Y:S01]  /*3530*/  @!P1 FMUL.FTZ R56, R40, R23 ;  /* 0x0000001728389220 */ /* 0x000fe20000410000 */
[----:B------:R-:W-:Y:S01]  /*3540*/  @!P1 LOP3.LUT R41, R41, 0xffff0000, RZ, 0xc0, !PT ;  /* 0xffff000029299812 */ /* 0x000fe200078ec0ff */
[----:B------:R-:W-:Y:S01]  /*3550*/  @!P1 FMUL.FTZ R50, R37, R22 ;  /* 0x0000001625329220 */ /* 0x000fe20000410000 */
[----:B------:R-:W-:Y:S01]  /*3560*/  @!P1 F2FP.BF16.PACK_AB R48, R5, R48 ;  /* 0x000000300530923e */ /* 0x000fe200000010ff */
[----:B------:R-:W-:Y:S02]  /*3570*/  @!P1 FMUL.FTZ R49, R36, R25 ;  /* 0x0000001924319220 */ /* 0x000fe40000410000 */
[----:B------:R-:W-:Y:S02]  /*3580*/  @!P1 FMUL.FTZ R8, R24, R23 ;  /* 0x0000001718089220 */ /* 0x000fe40000410000 */
[-C--:B------:R-:W-:Y:S02]  /*3590*/  @!P1 FFMA.FTZ R50, R27, R38.reuse, -R50 ;  /* 0x000000261b329223 */ /* 0x080fe40000010832 */
[----:B------:R-:W-:Y:S02]  /*35a0*/  @!P1 FFMA.FTZ R49, R26, R39, -R49 ;  /* 0x000000271a319223 */ /* 0x000fe40000010831 */
[----:B------:R-:W-:Y:S02]  /*35b0*/  @!P1 FFMA.FTZ R56, R24, R41, -R56 ;  /* 0x0000002918389223 */ /* 0x000fe40000010838 */
[----:B------:R-:W-:Y:S02]  /*35c0*/  @!P1 FFMA.FTZ R6, R36, R39, R6 ;  /* 0x0000002724069223 */ /* 0x000fe40000010006 */
[----:B------:R-:W-:Y:S02]  /*35d0*/  @!P1 FFMA.FTZ R7, R37, R38, R7 ;  /* 0x0000002625079223 */ /* 0x000fe40000010007 */
[----:B------:R-:W-:Y:S01]  /*35e0*/  @!P1 FFMA.FTZ R8, R40, R41, R8 ;  /* 0x0000002928089223 */ /* 0x000fe20000010008 */
[----:B------:R-:W-:Y:S01]  /*35f0*/  @!P1 F2FP.BF16.PACK_AB R49, R6, R49 ;  /* 0x000000310631923e */ /* 0x000fe200000010ff */
[----:B------:R-:W-:Y:S01]  /*3600*/  @!P1 IMAD.MOV.U32 R28, RZ, RZ, R48 ;  /* 0x000000ffff1c9224 */ /* 0x000fe200078e0030 */
[----:B------:R-:W-:Y:S02]  /*3610*/  @!P1 F2FP.BF16.PACK_AB R50, R7, R50 ;  /* 0x000000320732923e */ /* 0x000fe400000010ff */
[----:B------:R-:W-:Y:S02]  /*3620*/  @!P1 F2FP.BF16.PACK_AB R57, R8, R56 ;  /* 0x000000380839923e */ /* 0x000fe400000010ff */
[----:B------:R-:W-:Y:S01]  /*3630*/  @!P1 MOV R29, R49 ;  /* 0x00000031001d9202 */ /* 0x000fe20000000f00 */
[----:B------:R-:W-:Y:S01]  /*3640*/  @!P1 IMAD.MOV.U32 R30, RZ, RZ, R50 ;  /* 0x000000ffff1e9224 */ /* 0x000fe200078e0032 */
[----:B------:R-:W-:Y:S05]  /*3650*/  @!P1 MOV R31, R57 ;  /* 0x00000039001f9202 */ /* 0x000fea0000000f00 */
[----:B------:R1:W-:Y:S08]  /*3660*/  STG.E.128 [R44.64+0x80], R28 ;  /* 0x0000801c2c007986 */ /* 0x0003f0000c101d06 */
        /* <DEDUP_REMOVED lines=12> */
[C---:B------:R-:W-:Y:S01]  /*3730*/  @!P0 LOP3.LUT R40, R27.reuse, 0xffff0000, RZ, 0xc0, !PT ;  /* 0xffff00001b288812 */ /* 0x040fe200078ec0ff */
[----:B------:R-:W-:Y:S01]  /*3740*/  @!P0 FMUL.FTZ R46, R36, R35 ;  /* 0x00000023242e8220 */ /* 0x000fe20000410000 */
[----:B------:R-:W-:Y:S01]  /*3750*/  @!P0 SHF.L.U32 R28, R27, 0x10, RZ ;  /* 0x000000101b1c8819 */ /* 0x000fe200000006ff */
[C---:B----4-:R-:W-:Y:S01]  /*3760*/  @!P0 IMAD.U32 R37, R42.reuse, 0x10000, RZ ;  /* 0x000100002a258824 */ /* 0x050fe200078e00ff */
[----:B------:R-:W-:Y:S01]  /*3770*/  @!P0 LOP3.LUT R39, R42, 0xffff0000, RZ, 0xc0, !PT ;  /* 0xffff00002a278812 */ /* 0x000fe200078ec0ff */
[----:B------:R-:W-:Y:S01]  /*3780*/  @!P0 FMUL.FTZ R10, R30, R29 ;  /* 0x0000001d1e0a8220 */ /* 0x000fe20000410000 */
[----:B------:R-:W-:Y:S01]  /*3790*/  @!P0 SHF.L.U32 R38, R43, 0x10, RZ ;  /* 0x000000102b268819 */ /* 0x000fe200000006ff */
[-C--:B------:R-:W-:Y:S01]  /*37a0*/  @!P0 FFMA.FTZ R9, R36, R37.reuse, R9 ;  /* 0x0000002524098223 */ /* 0x080fe20000010009 */
[----:B------:R-:W-:Y:S01]  /*37b0*/  @!P0 LOP3.LUT R36, R25, 0xffff0000, RZ, 0xc0, !PT ;  /* 0xffff000019248812 */ /* 0x000fe200078ec0ff */
[----:B------:R-:W-:Y:S01]  /*37c0*/  @!P0 FFMA.FTZ R46, R34, R37, -R46 ;  /* 0x00000025222e8223 */ /* 0x000fe2000001082e */
[----:B------:R-:W-:Y:S01]  /*37d0*/  @!P0 LOP3.LUT R37, R26, 0xffff0000, RZ, 0xc0, !PT ;  /* 0xffff00001a258812 */ /* 0x000fe200078ec0ff */
[----:B------:R-:W-:Y:S01]  /*37e0*/  @!P0 FMUL.FTZ R11, R31, R22 ;  /* 0x000000161f0b8220 */ /* 0x000fe20000410000 */
        /* <DEDUP_REMOVED lines=20> */
.L_x_3702:
[----:B------:R-:W-:Y:S05]  /*3930*/  BSYNC B0 ;  /* 0x0000000000007941 */ /* 0x000fea0003800000 */
.L_x_3701:
[----:B------:R-:W-:Y:S01]  /*3940*/  BSSY B0, `(.L_x_3703) ;  /* 0x000009b000007945 */ /* 0x000fe20003800000 */
[----:B------:R-:W-:-:S05]  /*3950*/  @!P4 BRA `(.L_x_3704) ;  /* 0x000009900000c947 */ /* 0x000fca0003800000 */
[----:B------:R-:W-:Y:S01]  /*3960*/  ISETP.GE.AND P0, PT, R18, UR4, PT ;  /* 0x0000000412007c0c */ /* 0x000fe2000bf06270 */
[----:B------:R-:W-:Y:S01]  /*3970*/  IMAD.SHL.U32 R47, R91, 0x2, RZ ;  /* 0x000000025b2f7824 */ /* 0x000fe200078e00ff */
[----:B------:R-:W-:Y:S02]  /*3980*/  LEA R48, P5, R105, R134, 0x1 ;  /* 0x0000008669307211 */ /* 0x000fe400078a08ff */
[----:B-1----:R-:W-:Y:S02]  /*3990*/  SHF.L.U64.HI R45, R91, 0x1, R90 ;  /* 0x000000015b2d7819 */ /* 0x002fe4000001025a */
[-C--:B------:R-:W-:Y:S02]  /*39a0*/  IADD3 R32, P1, R20, R47.reuse, RZ ;  /* 0x0000002f14207210 */ /* 0x080fe40007f3e0ff */
[----:B------:R-:W-:Y:S02]  /*39b0*/  IADD3 R42, P4, R52, R47, RZ ;  /* 0x0000002f342a7210 */ /* 0x000fe40007f9e0ff */
[----:B------:R-:W-:Y:S02]  /*39c0*/  LEA.HI.X R49, R105, R135, R104, 0x1, P5 ;  /* 0x0000008769317211 */ /* 0x000fe400028f0c68 */
[----:B------:R-:W-:Y:S01]  /*39d0*/  IADD3.X R33, R21, R45, RZ, P1, !PT ;  /* 0x0000002d15217210 */ /* 0x000fe20000ffe4ff */
[----:B------:R-:W-:Y:S01]  /*39e0*/  IMAD.X R43, R53, 0x1, R45, P4 ;  /* 0x00000001352b7824 */ /* 0x000fe200020e062d */
[----:B------:R-:W-:Y:S01]  /*39f0*/  LEA R58, P5, R150, R98, 0x1 ;  /* 0x00000062963a7211 */ /* 0x000fe200078a08ff */
[----:B----4-:R-:W2:Y:S01]  /*3a00*/  LDG.E.128 R24, [R48.64] ;  /* 0x0000000630187981 */ /* 0x010ea2000c1e1d00 */
[----:B------:R-:W-:Y:S02]  /*3a10*/  ISETP.GE.AND P1, PT, R15, UR4, PT ;  /* 0x000000040f007c0c */ /* 0x000fe4000bf26270 */
[----:B------:R-:W-:Y:S02]  /*3a20*/  LEA R56, P4, R108, R134, 0x1 ;  /* 0x000000866c387211 */ /* 0x000fe400078808ff */
[----:B------:R-:W-:Y:S02]  /*3a30*/  LEA.HI.X R59, R150, R95, R106, 0x1, P5 ;  /* 0x0000005f963b7211 */ /* 0x000fe400028f0c6a */
[----:B------:R-:W-:Y:S01]  /*3a40*/  LEA.HI.X R57, R108, R135, R107, 0x1, P4 ;  /* 0x000000876c397211 */ /* 0x000fe200020f0c6b */
[----:B------:R-:W3:Y:S06]  /*3a50*/  @!P0 LDG.E.64 R22, [R32.64] ;  /* 0x0000000620168981 */ /* 0x000eec000c1e1b00 */
[----:B------:R-:W4:Y:S01]  /*3a60*/  @!P0 LDG.E.64 R40, [R42.64] ;  /* 0x000000062a288981 */ /* 0x000f22000c1e1b00 */
[C---:B--2---:R-:W-:Y:S01]  /*3a70*/  @!P0 IMAD.U32 R28, R24.reuse, 0x10000, RZ ;  /* 0x00010000181c8824 */ /* 0x044fe200078e00ff */
[----:B------:R-:W-:Y:S02]  /*3a80*/  @!P0 LOP3.LUT R36, R24, 0xffff0000, RZ, 0xc0, !PT ;  /* 0xffff000018248812 */ /* 0x000fe400078ec0ff */
[----:B------:R-:W-:Y:S02]  /*3a90*/  @!P0 SHF.L.U32 R30, R25, 0x10, RZ ;  /* 0x00000010191e8819 */ /* 0x000fe400000006ff */
[C---:B---3--:R-:W-:Y:S02]  /*3aa0*/  @!P0 SHF.L.U32 R31, R22.reuse, 0x10, RZ ;  /* 0x00000010161f8819 */ /* 0x048fe400000006ff */
[----:B------:R-:W-:Y:S01]  /*3ab0*/  @!P0 LOP3.LUT R29, R22, 0xffff0000, RZ, 0xc0, !PT ;  /* 0xffff0000161d8812 */ /* 0x000fe200078ec0ff */
[C---:B------:R-:W-:Y:S01]  /*3ac0*/  @!P0 IMAD.U32 R22, R23.reuse, 0x10000, RZ ;  /* 0x0001000017168824 */ /* 0x040fe200078e00ff */
[----:B------:R-:W-:Y:S01]  /*3ad0*/  @!P0 LOP3.LUT R23, R23, 0xffff0000, RZ, 0xc0, !PT ;  /* 0xffff000017178812 */ /* 0x000fe200078ec0ff */
[-C--:B------:R-:W-:Y:S01]  /*3ae0*/  @!P0 FMUL.FTZ R45, R36, R31.reuse ;  /* 0x0000001f242d8220 */ /* 0x080fe20000410000 */
[C---:B----4-:R-:W-:Y:S01]  /*3af0*/  @!P0 LOP3.LUT R39, R40.reuse, 0xffff0000, RZ, 0xc0, !PT ;  /* 0xffff000028278812 */ /* 0x050fe200078ec0ff */
[----:B------:R-:W-:Y:S01]  /*3b00*/  @!P0 IMAD.U32 R37, R40, 0x10000, RZ ;  /* 0x0001000028258824 */ /* 0x000fe200078e00ff */
[C---:B------:R-:W-:Y:S01]  /*3b10*/  @!P0 LOP3.LUT R40, R27.reuse, 0xffff0000, RZ, 0xc0, !PT ;  /* 0xffff00001b288812 */ /* 0x040fe200078ec0ff */
[C---:B------:R-:W-:Y:S02]  /*3b20*/  @!P0 FMUL.FTZ R0, R28.reuse, R31 ;  /* 0x0000001f1c008220 */ /* 0x040fe40000410000 */
[-C--:B------:R-:W-:Y:S01]  /*3b30*/  @!P0 FFMA.FTZ R45, R28, R37.reuse, -R45 ;  /* 0x000000251c2d8223 */ /* 0x080fe2000001082d */
[----:B------:R-:W-:Y:S01]  /*3b40*/  @!P0 SHF.L.U32 R28, R27, 0x10, RZ ;  /* 0x000000101b1c8819 */ /* 0x000fe200000006ff */
[----:B------:R-:W-:Y:S01]  /*3b50*/  @!P0 FFMA.FTZ R0, R36, R37, R0 ;  /* 0x0000002524008223 */ /* 0x000fe20000010000 */
[C---:B------:R-:W-:Y:S01]  /*3b60*/  @!P0 LOP3.LUT R37, R26.reuse, 0xffff0000, RZ, 0xc0, !PT ;  /* 0xffff00001a258812 */ /* 0x040fe200078ec0ff */
[----:B------:R-:W-:Y:S01]  /*3b70*/  @!P0 IMAD.U32 R31, R26, 0x10000, RZ ;  /* 0x000100001a1f8824 */ /* 0x000fe200078e00ff */
[----:B------:R-:W-:Y:S01]  /*3b80*/  @!P0 LOP3.LUT R36, R25, 0xffff0000, RZ, 0xc0, !PT ;  /* 0xffff000019248812 */ /* 0x000fe200078ec0ff */
[----:B------:R-:W-:Y:S01]  /*3b90*/  @!P0 FMUL.FTZ R2, R30, R29 ;  /* 0x0000001d1e028220 */ /* 0x000fe20000410000 */
[----:B------:R-:W-:Y:S01]  /*3ba0*/  @!P0 F2FP.BF16.PACK_AB R45, R0, R45 ;  /* 0x0000002d002d823e */ /* 0x000fe200000010ff */
[C---:B------:R-:W-:Y:S01]  /*3bb0*/  @!P0 IMAD.U32 R38, R41.reuse, 0x10000, RZ ;  /* 0x0001000029268824 */ /* 0x040fe200078e00ff */
[----:B------:R-:W-:Y:S01]  /*3bc0*/  @!P0 LOP3.LUT R41, R41, 0xffff0000, RZ, 0xc0, !PT ;  /* 0xffff000029298812 */ /* 0x000fe200078ec0ff */
[-C--:B------:R-:W-:Y:S02]  /*3bd0*/  @!P0 FMUL.FTZ R3, R31, R22.reuse ;  /* 0x000000161f038220 */ /* 0x080fe40000410000 */
[C---:B------:R-:W-:Y:S02]  /*3be0*/  @!P0 FMUL.FTZ R44, R37.reuse, R22 ;  /* 0x00000016252c8220 */ /* 0x040fe40000410000 */
[----:B------:R-:W-:Y:S02]  /*3bf0*/  @!P0 FMUL.FTZ R47, R36, R29 ;  /* 0x0000001d242f8220 */ /* 0x000fe40000410000 */
[-C--:B------:R-:W-:Y:S02]  /*3c00*/  @!P0 FMUL.FTZ R46, R40, R23.reuse ;  /* 0x00000017282e8220 */ /* 0x080fe40000410000 */
[----:B------:R-:W-:Y:S02]  /*3c10*/  @!P0 FMUL.FTZ R4, R28, R23 ;  /* 0x000000171c048220 */ /* 0x000fe40000410000 */
        /* <DEDUP_REMOVED lines=13> */
[----:B------:R-:W-:Y:S02]  /*3cf0*/  ISETP.GE.AND P0, PT, R14, UR4, PT ;  /* 0x000000040e007c0c */ /* 0x000fe4000bf06270 */
[C---:B------:R-:W-:Y:S01]  /*3d00*/  LEA R48, P4, R112.reuse, R134, 0x1 ;  /* 0x0000008670307211 */ /* 0x040fe200078808ff */
[----:B------:R1:W-:Y:S03]  /*3d10*/  STG.E.128 [R58.64], R24 ;  /* 0x000000183a007986 */ /* 0x0003e6000c101d06 */
[----:B------:R-:W-:Y:S05]  /*3d20*/  LEA.HI.X R49, R112, R135, R111, 0x1, P4 ;  /* 0x0000008770317211 */ /* 0x000fea00020f0c6f */
[----:B------:R-:W2:Y:S06]  /*3d30*/  @!P1 LDG.E.64 R22, [R32.64+0x40] ;  /* 0x0000400620169981 */ /* 0x000eac000c1e1b00 */
[----:B------:R3:W4:Y:S08]  /*3d40*/  LDG.E.128 R28, [R56.64] ;  /* 0x00000006381c7981 */ /* 0x000730000c1e1d00 */
[----:B------:R-:W5:Y:S01]  /*3d50*/  @!P1 LDG.E.64 R40, [R42.64+0x40] ;  /* 0x000040062a289981 */ /* 0x000f62000c1e1b00 */
[C---:B---3--:R-:W-:Y:S04]  /*3d60*/  LEA R56, P5, R109.reuse, R98, 0x1 ;  /* 0x000000626d387211 */ /* 0x048fe800078a08ff */
[----:B------:R-:W-:Y:S02]  /*3d70*/  LEA.HI.X R57, R109, R95, R110, 0x1, P5 ;  /* 0x0000005f6d397211 */ /* 0x000fe400028f0c6e */
[C---:B--2---:R-:W-:Y:S02]  /*3d80*/  @!P1 SHF.L.U32 R35, R22.reuse, 0x10, RZ ;  /* 0x0000001016239819 */ /* 0x044fe400000006ff */
[----:B-1----:R-:W-:Y:S01]  /*3d90*/  @!P1 LOP3.LUT R25, R22, 0xffff0000, RZ, 0xc0, !PT ;  /* 0xffff000016199812 */ /* 0x002fe200078ec0ff */
[C---:B------:R-:W-:Y:S01]  /*3da0*/  @!P1 IMAD.U32 R22, R23.reuse, 0x10000, RZ ;  /* 0x0001000017169824 */ /* 0x040fe200078e00ff */
[----:B------:R-:W-:Y:S01]  /*3db0*/  @!P1 LOP3.LUT R23, R23, 0xffff0000, RZ, 0xc0, !PT ;  /* 0xffff000017179812 */ /* 0x000fe200078ec0ff */
[C---:B----4-:R-:W-:Y:S01]  /*3dc0*/  @!P1 IMAD.U32 R34, R28.reuse, 0x10000, RZ ;  /* 0x000100001c229824 */ /* 0x050fe200078e00ff */
[----:B------:R-:W-:Y:S01]  /*3dd0*/  @!P1 LOP3.LUT R36, R28, 0xffff0000, RZ, 0xc0, !PT ;  /* 0xffff00001c249812 */ /* 0x000fe200078ec0ff */
[----:B------:R-:W-:Y:S01]  /*3de0*/  @!P1 IMAD.U32 R27, R30, 0x10000, RZ ;  /* 0x000100001e1b9824 */ /* 0x000fe200078e00ff */
[----:B------:R-:W-:Y:S01]  /*3df0*/  @!P1 SHF.L.U32 R26, R29, 0x10, RZ ;  /* 0x000000101d1a9819 */ /* 0x000fe200000006ff */
[-C--:B------:R-:W-:Y:S01]  /*3e00*/  @!P1 FMUL.FTZ R5, R34, R35.reuse ;  /* 0x0000002322059220 */ /* 0x080fe20000410000 */
[C---:B------:R-:W-:Y:S01]  /*3e10*/  @!P1 SHF.L.U32 R24, R31.reuse, 0x10, RZ ;  /* 0x000000101f189819 */ /* 0x040fe200000006ff */
[----:B------:R-:W-:Y:S02]  /*3e20*/  @!P1 FMUL.FTZ R44, R36, R35 ;  /* 0x00000023242c9220 */ /* 0x000fe40000410000 */
[C---:B-----5:R-:W-:Y:S01]  /*3e30*/  @!P1 IMAD.U32 R37, R40.reuse, 0x10000, RZ ;  /* 0x0001000028259824 */ /* 0x060fe200078e00ff */
        /* <DEDUP_REMOVED lines=28> */
[----:B------:R1:W-:Y:S08]  /*4000*/  STG.E.128 [R56.64], R28 ;  /* 0x0000001c38007986 */ /* 0x0003f0000c101d06 */
        /* <DEDUP_REMOVED lines=14> */
[C---:B------:R-:W-:Y:S01]  /*40f0*/  @!P0 LOP3.LUT R40, R27.reuse, 0xffff0000, RZ, 0xc0, !PT ;  /* 0xffff00001b288812 */ /* 0x040fe200078ec0ff */
[----:B------:R-:W-:Y:S01]  /*4100*/  @!P0 FMUL.FTZ R44, R36, R35 ;  /* 0x00000023242c8220 */ /* 0x000fe20000410000 */
[----:B------:R-:W-:Y:S01]  /*4110*/  @!P0 SHF.L.U32 R28, R27, 0x10, RZ ;  /* 0x000000101b1c8819 */ /* 0x000fe200000006ff */
[C---:B-----5:R-:W-:Y:S01]  /*4120*/  @!P0 IMAD.U32 R37, R42.reuse, 0x10000, RZ ;  /* 0x000100002a258824 */ /* 0x060fe200078e00ff */
[----:B------:R-:W-:Y:S01]  /*4130*/  @!P0 LOP3.LUT R39, R42, 0xffff0000, RZ, 0xc0, !PT ;  /* 0xffff00002a278812 */ /* 0x000fe200078ec0ff */
[----:B------:R-:W-:Y:S01]  /*4140*/  @!P0 FMUL.FTZ R10, R30, R29 ;  /* 0x0000001d1e0a8220 */ /* 0x000fe20000410000 */
[C---:B------:R-:W-:Y:S01]  /*4150*/  @!P0 SHF.L.U32 R38, R43.reuse, 0x10, RZ ;  /* 0x000000102b268819 */ /* 0x040fe200000006ff */
[-C--:B------:R-:W-:Y:S01]  /*4160*/  @!P0 FFMA.FTZ R44, R34, R37.reuse, -R44 ;  /* 0x00000025222c8223 */ /* 0x080fe2000001082c */
[----:B------:R-:W-:Y:S01]  /*4170*/  @!P0 LOP3.LUT R41, R43, 0xffff0000, RZ, 0xc0, !PT ;  /* 0xffff00002b298812 */ /* 0x000fe200078ec0ff */
[----:B------:R-:W-:Y:S01]  /*4180*/  @!P0 FFMA.FTZ R9, R36, R37, R9 ;  /* 0x0000002524098223 */ /* 0x000fe20000010009 */
[----:B------:R-:W-:Y:S01]  /*4190*/  @!P0 LOP3.LUT R37, R26, 0xffff0000, RZ, 0xc0, !PT ;  /* 0xffff00001a258812 */ /* 0x000fe200078ec0ff */
[----:B------:R-:W-:Y:S01]  /*41a0*/  @!P0 FMUL.FTZ R11, R31, R22 ;  /* 0x000000161f0b8220 */ /* 0x000fe20000410000 */
[----:B------:R-:W-:Y:S01]  /*41b0*/  @!P0 LOP3.LUT R36, R25, 0xffff0000, RZ, 0xc0, !PT ;  /* 0xffff000019248812 */ /* 0x000fe200078ec0ff */
[----:B------:R-:W-:Y:S01]  /*41c0*/  @!P0 FMUL.FTZ R47, R40, R23 ;  /* 0x00000017282f8220 */ /* 0x000fe20000410000 */
[----:B------:R-:W-:Y:S01]  /*41d0*/  @!P0 F2FP.BF16.PACK_AB R44, R9, R44 ;  /* 0x0000002c092c823e */ /* 0x000fe200000010ff */
[C---:B------:R-:W-:Y:S02]  /*41e0*/  @!P0 FMUL.FTZ R46, R37.reuse, R22 ;  /* 0x00000016252e8220 */ /* 0x040fe40000410000 */
[----:B------:R-:W-:Y:S02]  /*41f0*/  @!P0 FMUL.FTZ R45, R36, R29 ;  /* 0x0000001d242d8220 */ /* 0x000fe40000410000 */
        /* <DEDUP_REMOVED lines=13> */
[----:B------:R-:W-:Y:S05]  /*42d0*/  @!P0 MOV R27, R47 ;  /* 0x0000002f001b8202 */ /* 0x000fea0000000f00 */
[----:B------:R1:W-:Y:S02]  /*42e0*/  STG.E.128 [R48.64], R24 ;  /* 0x0000001830007986 */ /* 0x0003e4000c101d06 */
.L_x_3704:
[----:B------:R-:W-:Y:S05]  /*42f0*/  BSYNC B0 ;  /* 0x0000000000007941 */ /* 0x000fea0003800000 */
.L_x_3703:
[----:B------:R-:W-:Y:S01]  /*4300*/  BSSY B0, `(.L_x_3705) ;  /* 0x00000a0000007945 */ /* 0x000fe20003800000 */
[----:B------:R-:W-:-:S05]  /*4310*/  @!P2 BRA `(.L_x_3706) ;  /* 0x000009e00000a947 */ /* 0x000fca0003800000 */
[----:B-1----:R-:W-:Y:S01]  /*4320*/  IMAD.SHL.U32 R49, R87, 0x2, RZ ;  /* 0x0000000257317824 */ /* 0x002fe200078e00ff */
[----:B------:R-:W-:Y:S02]  /*4330*/  MOV R45, 0x60 ;  /* 0x00000060002d7802 */ /* 0x000fe40000000f00 */
[----:B------:R-:W-:Y:S02]  /*4340*/  ISETP.GE.AND P0, PT, R18, UR4, PT ;  /* 0x0000000412007c0c */ /* 0x000fe4000bf06270 */
[-C--:B------:R-:W-:Y:S01]  /*4350*/  IADD3 R32, P1, R20, R49.reuse, RZ ;  /* 0x0000003114207210 */ /* 0x080fe20007f3e0ff */
[----:B------:R-:W-:Y:S01]  /*4360*/  IMAD.WIDE.U32 R56, R45, c[0x0][0x288], R134 ;  /* 0x0000a2002d387a25 */ /* 0x000fe200078e0086 */
[----:B------:R-:W-:Y:S02]  /*4370*/  IADD3 R42, P2, R52, R49, RZ ;  /* 0x00000031342a7210 */ /* 0x000fe40007f5e0ff */
[----:B------:R-:W-:Y:S01]  /*4380*/  SHF.L.U64.HI R47, R87, 0x1, R86 ;  /* 0x00000001572f7819 */ /* 0x000fe20000010256 */
[----:B------:R-:W-:Y:S01]  /*4390*/  IMAD R44, R45, c[0x0][0x28c], RZ ;  /* 0x0000a3002d2c7a24 */ /* 0x000fe200078e02ff */
[----:B------:R-:W-:Y:S01]  /*43a0*/  MOV R99, R95 ;  /* 0x0000005f00637202 */ /* 0x000fe20000000f00 */
[----:B------:R-:W-:Y:S01]  /*43b0*/  IMAD.MOV.U32 R48, RZ, RZ, R56 ;  /* 0x000000ffff307224 */ /* 0x000fe200078e0038 */
[----:B------:R-:W-:Y:S01]  /*43c0*/  IADD3.X R33, R21, R47, RZ, P1, !PT ;  /* 0x0000002f15217210 */ /* 0x000fe20000ffe4ff */
[----:B------:R-:W-:Y:S01]  /*43d0*/  IMAD.X R43, R53, 0x1, R47, P2 ;  /* 0x00000001352b7824 */ /* 0x000fe200010e062f */
[----:B------:R-:W-:Y:S01]  /*43e0*/  IADD3 R49, R57, R44, RZ ;  /* 0x0000002c39317210 */ /* 0x000fe20007ffe0ff */
[----:B------:R-:W-:Y:S01]  /*43f0*/  IMAD.WIDE.U32 R56, R45, c[0x0][0x198], R98 ;  /* 0x000066002d387a25 */ /* 0x000fe200078e0062 */
[----:B------:R-:W-:Y:S01]  /*4400*/  ISETP.GE.AND P1, PT, R15, UR4, PT ;  /* 0x000000040f007c0c */ /* 0x000fe2000bf26270 */
[----:B----4-:R-:W2:Y:S01]  /*4410*/  @!P0 LDG.E.64 R22, [R32.64] ;  /* 0x0000000620168981 */ /* 0x010ea2000c1e1b00 */
[C---:B------:R-:W-:Y:S01]  /*4420*/  LEA R58, P2, R116.reuse, R134, 0x1 ;  /* 0x00000086743a7211 */ /* 0x040fe200078408ff */
[----:B------:R-:W-:Y:S03]  /*4430*/  IMAD R45, R45, c[0x0][0x19c], RZ ;  /* 0x000067002d2d7a24 */ /* 0x000fe600078e02ff */
[----:B------:R-:W-:Y:S01]  /*4440*/  LEA.HI.X R59, R116, R135, R115, 0x1, P2 ;  /* 0x00000087743b7211 */ /* 0x000fe200010f0c73 */
[----:B------:R-:W-:Y:S01]  /*4450*/  IMAD.IADD R57, R57, 0x1, R45 ;  /* 0x0000000139397824 */ /* 0x000fe200078e022d */
[----:B------:R-:W3:Y:S08]  /*4460*/  LDG.E.128 R24, [R48.64] ;  /* 0x0000000630187981 */ /* 0x000ef0000c1e1d00 */
[----:B------:R-:W4:Y:S01]  /*4470*/  @!P0 LDG.E.64 R40, [R42.64] ;  /* 0x000000062a288981 */ /* 0x000f22000c1e1b00 */
[C---:B--2---:R-:W-:Y:S01]  /*4480*/  @!P0 IMAD.U32 R31, R22.reuse, 0x10000, RZ ;  /* 0x00010000161f8824 */ /* 0x044fe200078e00ff */
[----:B------:R-:W-:Y:S02]  /*4490*/  @!P0 LOP3.LUT R29, R22, 0xffff0000, RZ, 0xc0, !PT ;  /* 0xffff0000161d8812 */ /* 0x000fe400078ec0ff */
[C---:B------:R-:W-:Y:S02]  /*44a0*/  @!P0 SHF.L.U32 R22, R23.reuse, 0x10, RZ ;  /* 0x0000001017168819 */ /* 0x040fe400000006ff */
[----:B------:R-:W-:Y:S01]  /*44b0*/  @!P0 LOP3.LUT R23, R23, 0xffff0000, RZ, 0xc0, !PT ;  /* 0xffff000017178812 */ /* 0x000fe200078ec0ff */
[----:B---3--:R-:W-:Y:S01]  /*44c0*/  @!P0 IMAD.U32 R30, R25, 0x10000, RZ ;  /* 0x00010000191e8824 */ /* 0x008fe200078e00ff */
[C---:B------:R-:W-:Y:S02]  /*44d0*/  @!P0 SHF.L.U32 R28, R24.reuse, 0x10, RZ ;  /* 0x00000010181c8819 */ /* 0x040fe400000006ff */
[----:B------:R-:W-:Y:S01]  /*44e0*/  @!P0 LOP3.LUT R36, R24, 0xffff0000, RZ, 0xc0, !PT ;  /* 0xffff000018248812 */ /* 0x000fe200078ec0ff */
[----:B------:R-:W-:Y:S02]  /*44f0*/  @!P0 FMUL.FTZ R2, R30, R29 ;  /* 0x0000001d1e028220 */ /* 0x000fe40000410000 */
[-C--:B------:R-:W-:Y:S02]  /*4500*/  @!P0 FMUL.FTZ R0, R28, R31.reuse ;  /* 0x0000001f1c008220 */ /* 0x080fe40000410000 */
[----:B------:R-:W-:Y:S01]  /*4510*/  @!P0 FMUL.FTZ R47, R36, R31 ;  /* 0x0000001f242f8220 */ /* 0x000fe20000410000 */
[----:B----4-:R-:W-:Y:S01]  /*4520*/  @!P0 SHF.L.U32 R37, R40, 0x10, RZ ;  /* 0x0000001028258819 */ /* 0x010fe200000006ff */
[C---:B------:R-:W-:Y:S01]  /*4530*/  @!P0 IMAD.U32 R38, R41.reuse, 0x10000, RZ ;  /* 0x0001000029268824 */ /* 0x040fe200078e00ff */
[----:B------:R-:W-:Y:S02]  /*4540*/  @!P0 SHF.L.U32 R31, R26, 0x10, RZ ;  /* 0x000000101a1f8819 */ /* 0x000fe400000006ff */
        /* <DEDUP_REMOVED lines=24> */
[----:B------:R-:W-:Y:S02]  /*46d0*/  @!P0 F2FP.BF16.PACK_AB R44, R3, R44 ;  /* 0x0000002c032c823e */ /* 0x000fe400000010ff */
[----:B------:R-:W-:Y:S01]  /*46e0*/  LEA R48, P2, R120, R134, 0x1 ;  /* 0x0000008678307211 */ /* 0x000fe200078408ff */
[----:B------:R-:W-:Y:S01]  /*46f0*/  @!P0 IMAD.MOV.U32 R27, RZ, RZ, R45 ;  /* 0x000000ffff1b8224 */ /* 0x000fe200078e002d */
[----:B------:R-:W-:Y:S02]  /*4700*/  @!P0 MOV R26, R44 ;  /* 0x0000002c001a8202 */ /* 0x000fe40000000f00 */
[----:B------:R-:W-:Y:S02]  /*4710*/  ISETP.GE.AND P0, PT, R14, UR4, PT ;  /* 0x000000040e007c0c */ /* 0x000fe4000bf06270 */
[----:B------:R-:W-:Y:S01]  /*4720*/  LEA.HI.X R49, R120, R135, R119, 0x1, P2 ;  /* 0x0000008778317211 */ /* 0x000fe200010f0c77 */
[----:B------:R1:W-:Y:S08]  /*4730*/  STG.E.128 [R56.64], R24 ;  /* 0x0000001838007986 */ /* 0x0003f0000c101d06 */
[----:B------:R-:W2:Y:S08]  /*4740*/  LDG.E.128 R28, [R58.64] ;  /* 0x000000063a1c7981 */ /* 0x000eb0000c1e1d00 */
[----:B------:R-:W3:Y:S06]  /*4750*/  @!P1 LDG.E.64 R22, [R32.64+0x40] ;  /* 0x0000400620169981 */ /* 0x000eec000c1e1b00 */
[----:B------:R-:W4:Y:S01]  /*4760*/  @!P1 LDG.E.64 R40, [R42.64+0x40] ;  /* 0x000040062a289981 */ /* 0x000f22000c1e1b00 */
[C---:B-1----:R-:W-:Y:S04]  /*4770*/  LEA R56, P4, R117.reuse, R98, 0x1 ;  /* 0x0000006275387211 */ /* 0x042fe800078808ff */
[----:B------:R-:W-:Y:S01]  /*4780*/  LEA.HI.X R57, R117, R95, R118, 0x1, P4 ;  /* 0x0000005f75397211 */ /* 0x000fe200020f0c76 */
[----:B--2---:R-:W-:Y:S01]  /*4790*/  @!P1 IMAD.U32 R26, R29, 0x10000, RZ ;  /* 0x000100001d1a9824 */ /* 0x004fe200078e00ff */
[----:B------:R-:W-:Y:S01]  /*47a0*/  @!P1 SHF.L.U32 R34, R28, 0x10, RZ ;  /* 0x000000101c229819 */ /* 0x000fe200000006ff */
[----:B------:R-:W-:Y:S01]  /*47b0*/  @!P1 IMAD.U32 R24, R31, 0x10000, RZ ;  /* 0x000100001f189824 */ /* 0x000fe200078e00ff */
[----:B------:R-:W-:Y:S02]  /*47c0*/  @!P1 SHF.L.U32 R27, R30, 0x10, RZ ;  /* 0x000000101e1b9819 */ /* 0x000fe400000006ff */
        /* <DEDUP_REMOVED lines=9> */
[----:B------:R-:W-:Y:S01]  /*4860*/  @!P1 LOP3.LUT R39, R40, 0xffff0000, RZ, 0xc0, !PT ;  /* 0xffff000028279812 */ /* 0x000fe200078ec0ff */
[----:B------:R-:W-:Y:S01]  /*4870*/  @!P1 IMAD.U32 R38, R41, 0x10000, RZ ;  /* 0x0001000029269824 */ /* 0x000fe200078e00ff */
[----:B------:R-:W-:Y:S01]  /*4880*/  @!P1 LOP3.LUT R40, R31, 0xffff0000, RZ, 0xc0, !PT ;  /* 0xffff00001f289812 */ /* 0x000fe200078ec0ff */
        /* <DEDUP_REMOVED lines=8> */
[-C--:B------:R-:W-:Y:S02]  /*4910*/  @!P1 FMUL.FTZ R47, R40, R23.reuse ;  /* 0x00000017282f9220 */ /* 0x080fe40000410000 */
[----:B------:R-:W-:Y:S01]  /*4920*/  @!P1 FMUL.FTZ R8, R24, R23 ;  /* 0x0000001718089220 */ /* 0x000fe20000410000 */
[----:B------:R-:W-:Y:S01]  /*4930*/  @!P1 MOV R28, R44 ;  /* 0x0000002c001c9202 */ /* 0x000fe20000000f00 */
[----:B------:R-:W-:Y:S02]  /*4940*/  @!P1 FMUL.FTZ R46, R37, R22 ;  /* 0x00000016252e9220 */ /* 0x000fe40000410000 */
[----:B------:R-:W-:Y:S02]  /*4950*/  @!P1 FFMA.FTZ R45, R26, R39, -R45 ;  /* 0x000000271a2d9223 */ /* 0x000fe4000001082d */
[----:B------:R-:W-:Y:S02]  /*4960*/  @!P1 FFMA.FTZ R47, R24, R41, -R47 ;  /* 0x00000029182f9223 */ /* 0x000fe4000001082f */
[-C--:B------:R-:W-:Y:S02]  /*4970*/  @!P1 FFMA.FTZ R46, R27, R38.reuse, -R46 ;  /* 0x000000261b2e9223 */ /* 0x080fe4000001082e */
[----:B------:R-:W-:Y:S02]  /*4980*/  @!P1 FFMA.FTZ R6, R36, R39, R6 ;  /* 0x0000002724069223 */ /* 0x000fe40000010006 */
[----:B------:R-:W-:Y:S02]  /*4990*/  @!P1 FFMA.FTZ R7, R37, R38, R7 ;  /* 0x0000002625079223 */ /* 0x000fe40000010007 */
[----:B------:R-:W-:Y:S01]  /*49a0*/  @!P1 FFMA.FTZ R8, R40, R41, R8 ;  /* 0x0000002928089223 */ /* 0x000fe20000010008 */
[----:B------:R-:W-:Y:S02]  /*49b0*/  @!P1 F2FP.BF16.PACK_AB R45, R6, R45 ;  /* 0x0000002d062d923e */ /* 0x000fe400000010ff */
[----:B------:R-:W-:Y:S02]  /*49c0*/  @!P1 F2FP.BF16.PACK_AB R46, R7, R46 ;  /* 0x0000002e072e923e */ /* 0x000fe400000010ff */
[----:B------:R-:W-:Y:S01]  /*49d0*/  @!P1 F2FP.BF16.PACK_AB R47, R8, R47 ;  /* 0x0000002f082f923e */ /* 0x000fe200000010ff */
[----:B------:R-:W-:Y:S01]  /*49e0*/  @!P1 IMAD.MOV.U32 R29, RZ, RZ, R45 ;  /* 0x000000ffff1d9224 */ /* 0x000fe200078e002d */
[----:B------:R-:W-:Y:S03]  /*49f0*/  @!P1 MOV R30, R46 ;  /* 0x0000002e001e9202 */ /* 0x000fe60000000f00 */
[----:B------:R-:W-:Y:S05]  /*4a00*/  @!P1 IMAD.MOV.U32 R31, RZ, RZ, R47 ;  /* 0x000000ffff1f9224 */ /* 0x000fea00078e002f */
[----:B------:R1:W-:Y:S08]  /*4a10*/  STG.E.128 [R56.64], R28 ;  /* 0x0000001c38007986 */ /* 0x0003f0000c101d06 */
[----:B------:R2:W1:Y:S08]  /*4a20*/  LDG.E.128 R24, [R48.64] ;  /* 0x0000000630187981 */ /* 0x000470000c1e1d00 */
[----:B------:R-:W3:Y:S06]  /*4a30*/  @!P0 LDG.E.64 R22, [R32.64+0x80] ;  /* 0x0000800620168981 */ /* 0x000eec000c1e1b00 */
[----:B------:R-:W4:Y:S01]  /*4a40*/  @!P0 LDG.E.64 R42, [R42.64+0x80] ;  /* 0x000080062a2a8981 */ /* 0x000f22000c1e1b00 */
[C---:B--2---:R-:W-:Y:S04]  /*4a50*/  LEA R48, P1, R121.reuse, R98, 0x1 ;  /* 0x0000006279307211 */ /* 0x044fe800078208ff */
[----:B------:R-:W-:Y:S01]  /*4a60*/  LEA.HI.X R49, R121, R95, R122, 0x1, P1 ;  /* 0x0000005f79317211 */ /* 0x000fe200008f0c7a */
[----:B-1----:R-:W-:Y:S01]  /*4a70*/  @!P0 IMAD.U32 R30, R25, 0x10000, RZ ;  /* 0x00010000191e8824 */ /* 0x002fe200078e00ff */
[C---:B------:R-:W-:Y:S01]  /*4a80*/  @!P0 SHF.L.U32 R34, R24.reuse, 0x10, RZ ;  /* 0x0000001018228819 */ /* 0x040fe200000006ff */
[C---:B------:R-:W-:Y:S01]  /*4a90*/  @!P0 IMAD.U32 R28, R27.reuse, 0x10000, RZ ;  /* 0x000100001b1c8824 */ /* 0x040fe200078e00ff */
[----:B------:R-:W-:Y:S02]  /*4aa0*/  @!P0 LOP3.LUT R36, R24, 0xffff0000, RZ, 0xc0, !PT ;  /* 0xffff000018248812 */ /* 0x000fe400078ec0ff */
        /* <DEDUP_REMOVED lines=11> */
[C---:B------:R-:W-:Y:S01]  /*4b60*/  @!P0 IMAD.U32 R38, R43.reuse, 0x10000, RZ ;  /* 0x000100002b268824 */ /* 0x040fe200078e00ff */
[----:B------:R-:W-:Y:S01]  /*4b70*/  @!P0 LOP3.LUT R41, R43, 0xffff0000, RZ, 0xc0, !PT ;  /* 0xffff00002b298812 */ /* 0x000fe200078ec0ff */
[-C--:B------:R-:W-:Y:S01]  /*4b80*/  @!P0 FFMA.FTZ R9, R36, R37.reuse, R9 ;  /* 0x0000002524098223 */ /* 0x080fe20000010009 */
[----:B------:R-:W-:Y:S01]  /*4b90*/  @!P0 LOP3.LUT R36, R25, 0xffff0000, RZ, 0xc0, !PT ;  /* 0xffff000019248812 */ /* 0x000fe200078ec0ff */
[----:B------:R-:W-:Y:S01]  /*4ba0*/  @!P0 FFMA.FTZ R44, R34, R37, -R44 ;  /* 0x00000025222c8223 */ /* 0x000fe2000001082c */
[----:B------:R-:W-:Y:S01]  /*4bb0*/  @!P0 LOP3.LUT R37, R26, 0xffff0000, RZ, 0xc0, !PT ;  /* 0xffff00001a258812 */ /* 0x000fe200078ec0ff */
[----:B------:R-:W-:Y:S02]  /*4bc0*/  @!P0 FMUL.FTZ R11, R31, R22 ;  /* 0x000000161f0b8220 */ /* 0x000fe40000410000 */
        /* <DEDUP_REMOVED lines=18> */
[----:B------:R1:W-:Y:S02]  /*4cf0*/  STG.E.128 [R48.64], R24 ;  /* 0x0000001830007986 */ /* 0x0003e4000c101d06 */
.L_x_3706:
[----:B------:R-:W-:Y:S05]  /*4d00*/  BSYNC B0 ;  /* 0x0000000000007941 */ /* 0x000fea0003800000 */
.L_x_3705:
[----:B------:R-:W-:Y:S01]  /*4d10*/  IMAD.MOV.U32 R3, RZ, RZ, c[0x0][0x230] ;  /* 0x00008c00ff037624 */ /* 0x000fe200078e00ff */
[----:B------:R-:W-:Y:S03]  /*4d20*/  ULDC UR4, c[0x0][0x230] ;  /* 0x00008c0000047ab9 */ /* 0x000fe60000000800 */
[----:B------:R-:W-:Y:S05]  /*4d30*/  IMAD.U32 R3, R3, -0x20, RZ ;  /* 0xffffffe003037824 */ /* 0x000fea00078e00ff */
[C---:B------:R-:W-:Y:S02]  /*4d40*/  LEA R52, P1, R3.reuse, R52, 0x1 ;  /* 0x0000003403347211 */ /* 0x040fe400078208ff */
[C---:B------:R-:W-:Y:S02]  /*4d50*/  LEA R20, P0, R3.reuse, R20, 0x1 ;  /* 0x0000001403147211 */ /* 0x040fe400078008ff */
[C---:B------:R-:W-:Y:S02]  /*4d60*/  LEA.HI.X.SX32 R53, R3.reuse, R53, 0x1, P1 ;  /* 0x0000003503357211 */ /* 0x040fe400008f0eff */
[----:B------:R-:W-:Y:S01]  /*4d70*/  LEA.HI.X.SX32 R21, R3, R21, 0x1, P0 ;  /* 0x0000001503157211 */ /* 0x000fe200000f0eff */
[----:B------:R-:W-:-:S05]  /*4d80*/  BRA `(.L_x_3707) ;  /* 0x000047e000007947 */ /* 0x000fca0003800000 */
.L_x_3698:
[----:B------:R-:W-:Y:S01]  /*4d90*/  BSSY B1, `(.L_x_3708) ;  /* 0x0000104000017945 */ /* 0x000fe20003800000 */
[----:B------:R-:W-:-:S05]  /*4da0*/  @!P1 BRA `(.L_x_3709) ;  /* 0x0000102000009947 */ /* 0x000fca0003800000 */
[----:B------:R1:W5:Y:S01]  /*4db0*/  LDG.E.128 R40, [R134.64] ;  /* 0x0000000686287981 */ /* 0x000362000c1e1d00 */
[----:B------:R-:W-:Y:S01]  /*4dc0*/  ISETP.GE.AND P0, PT, R18, UR4, PT ;  /* 0x0000000412007c0c */ /* 0x000fe2000bf06270 */
[----:B------:R-:W-:Y:S01]  /*4dd0*/  @!UPT UIADD3 URZ, URZ, URZ, URZ ;  /* 0x0000003f3f3ff290 */ /* 0x000fe2000fffe03f */
[----:B------:R-:W-:Y:S11]  /*4de0*/  BSSY B0, `(.L_x_3710) ;  /* 0x0000050000007945 */ /* 0x000ff60003800000 */
[----:B------:R-:W-:-:S05]  /*4df0*/  @P0 BRA `(.L_x_3711) ;  /* 0x000004e000000947 */ /* 0x000fca0003800000 */
[C---:B-----5:R-:W-:Y:S01]  /*4e00*/  SHF.L.U32 R37, R40.reuse, 0x10, RZ ;  /* 0x0000001028257819 */ /* 0x060fe200000006ff */
[----:B------:R-:W-:Y:S01]  /*4e10*/  ULEA.HI UR5, UR4, UR4, URZ, 0x1 ;  /* 0x0000000404057291 */ /* 0x000fe2000f8f083f */
[----:B----4-:R-:W-:Y:S01]  /*4e20*/  LOP3.LUT R39, R40, 0xffff0000, RZ, 0xc0, !PT ;  /* 0xffff000028277812 */ /* 0x010fe200078ec0ff */
[----:B------:R-:W-:Y:S01]  /*4e30*/  IMAD.MOV.U32 R101, RZ, RZ, RZ ;  /* 0x000000ffff657224 */ /* 0x000fe200078e00ff */
[C---:B------:R-:W-:Y:S01]  /*4e40*/  SHF.L.U32 R44, R42.reuse, 0x10, RZ ;  /* 0x000000102a2c7819 */ /* 0x040fe200000006ff */
[C---:B------:R-:W-:Y:S01]  /*4e50*/  IMAD.U32 R38, R41.reuse, 0x10000, RZ ;  /* 0x0001000029267824 */ /* 0x040fe200078e00ff */
[----:B------:R-:W-:Y:S01]  /*4e60*/  LOP3.LUT R41, R41, 0xffff0000, RZ, 0xc0, !PT ;  /* 0xffff000029297812 */ /* 0x000fe200078ec0ff */
[C---:B------:R-:W-:Y:S01]  /*4e70*/  IMAD.U32 R48, R43.reuse, 0x10000, RZ ;  /* 0x000100002b307824 */ /* 0x040fe200078e00ff */
[----:B------:R-:W-:Y:S01]  /*4e80*/  LOP3.LUT R45, R42, 0xffff0000, RZ, 0xc0, !PT ;  /* 0xffff00002a2d7812 */ /* 0x000fe200078ec0ff */
[----:B------:R-:W-:Y:S01]  /*4e90*/  USHF.R.S32.HI UR5, URZ, 0x1, UR5 ;  /* 0x000000013f057899 */ /* 0x000fe20008011405 */
[----:B------:R-:W-:Y:S05]  /*4ea0*/  LOP3.LUT R49, R43, 0xffff0000, RZ, 0xc0, !PT ;  /* 0xffff00002b317812 */ /* 0x000fea00078ec0ff */
[----:B------:R-:W-:Y:S02]  /*4eb0*/  ISETP.GE.AND P1, PT, R18, UR5, PT ;  /* 0x0000000512007c0c */ /* 0x000fe4000bf26270 */
[----:B------:R-:W-:Y:S11]  /*4ec0*/  MOV R99, UR5 ;  /* 0x0000000500637c02 */ /* 0x000ff60008000f00 */
[----:B------:R-:W-:Y:S02]  /*4ed0*/  @P1 IMAD R101, RZ, RZ, -UR5 ;  /* 0x80000005ff651e24 */ /* 0x000fe4000f8e02ff */
[----:B------:R-:W-:Y:S03]  /*4ee0*/  @P1 IMAD R99, RZ, RZ, -UR5 ;  /* 0x80000005ff631e24 */ /* 0x000fe6000f8e02ff */
[C---:B------:R-:W-:Y:S04]  /*4ef0*/  LEA R152, P0, R101.reuse, R136, 0x1 ;  /* 0x0000008865987211 */ /* 0x040fe800078008ff */
[----:B------:R-:W-:Y:S02]  /*4f00*/  LEA.HI.X.SX32 R153, R101, R137, 0x1, P0 ;  /* 0x0000008965997211 */ /* 0x000fe400000f0eff */
[C---:B------:R-:W-:Y:S04]  /*4f10*/  LEA R10, P0, R99.reuse, R134, 0x1 ;  /* 0x00000086630a7211 */ /* 0x040fe800078008ff */
[----:B------:R-:W-:Y:S01]  /*4f20*/  LEA.HI.X.SX32 R11, R99, R135, 0x1, P0 ;  /* 0x00000087630b7211 */ /* 0x000fe200000f0eff */
[----:B------:R-:W2:Y:S01]  /*4f30*/  LDG.E.128 R152, [R152.64] ;  /* 0x0000000698987981 */ /* 0x000ea2000c1e1d00 */
[----:B------:R-:W-:Y:S01]  /*4f40*/  MOV R99, RZ ;  /* 0x000000ff00637202 */ /* 0x000fe20000000f00 */
[----:B------:R-:W-:Y:S05]  /*4f50*/  @P1 IMAD R99, RZ, RZ, -UR5 ;  /* 0x80000005ff631e24 */ /* 0x000fea000f8e02ff */
[C---:B------:R-:W-:Y:S01]  /*4f60*/  LEA R46, P0, R99.reuse, R138, 0x1 ;  /* 0x0000008a632e7211 */ /* 0x040fe200078008ff */
[----:B------:R3:W4:Y:S03]  /*4f70*/  LDG.E.128 R24, [R10.64] ;  /* 0x000000060a187981 */ /* 0x000726000c1e1d00 */
[----:B------:R-:W-:Y:S05]  /*4f80*/  LEA.HI.X.SX32 R47, R99, R139, 0x1, P0 ;  /* 0x0000008b632f7211 */ /* 0x000fea00000f0eff */
[----:B------:R-:W4:Y:S01]  /*4f90*/  LDG.E.128 R56, [R46.64] ;  /* 0x000000062e387981 */ /* 0x000f22000c1e1d00 */
[----:B--2---:R-:W-:Y:S01]  /*4fa0*/  IMAD.U32 R28, R153, 0x10000, RZ ;  /* 0x00010000991c7824 */ /* 0x004fe200078e00ff */
[C---:B------:R-:W-:Y:S01]  /*4fb0*/  SHF.L.U32 R32, R152.reuse, 0x10, RZ ;  /* 0x0000001098207819 */ /* 0x040fe200000006ff */
[----:B---3--:R-:W-:Y:S01]  /*4fc0*/  IMAD.U32 R10, R155, 0x10000, RZ ;  /* 0x000100009b0a7824 */ /* 0x008fe200078e00ff */
[----:B------:R-:W-:Y:S01]  /*4fd0*/  LOP3.LUT R30, R152, 0xffff0000, RZ, 0xc0, !PT ;  /* 0xffff0000981e7812 */ /* 0x000fe200078ec0ff */
[----:B------:R-:W-:Y:S01]  /*4fe0*/  @!P1 FADD.FTZ R28, -R28, -RZ ;  /* 0x800000ff1c1c9221 */ /* 0x000fe20000010100 */
[----:B------:R-:W-:Y:S01]  /*4ff0*/  LOP3.LUT R22, R153, 0xffff0000, RZ, 0xc0, !PT ;  /* 0xffff000099167812 */ /* 0x000fe200078ec0ff */
[----:B------:R-:W-:Y:S01]  /*5000*/  @!P1 FADD.FTZ R32, -R32, -RZ ;  /* 0x800000ff20209221 */ /* 0x000fe20000010100 */
[----:B------:R-:W-:Y:S01]  /*5010*/  SHF.L.U32 R12, R154, 0x10, RZ ;  /* 0x000000109a0c7819 */ /* 0x000fe200000006ff */
[----:B------:R-:W-:Y:S01]  /*5020*/  @!P1 FADD.FTZ R30, -R30, -RZ ;  /* 0x800000ff1e1e9221 */ /* 0x000fe20000010100 */
[C---:B----4-:R-:W-:Y:S01]  /*5030*/  SHF.L.U32 R35, R24.reuse, 0x10, RZ ;  /* 0x0000001018237819 */ /* 0x050fe200000006ff */
[----:B------:R-:W-:Y:S01]  /*5040*/  IMAD.U32 R29, R25, 0x10000, RZ ;  /* 0x00010000191d7824 */ /* 0x000fe200078e00ff */
[----:B------:R-:W-:Y:S01]  /*5050*/  LOP3.LUT R33, R24, 0xffff0000, RZ, 0xc0, !PT ;  /* 0xffff000018217812 */ /* 0x000fe200078ec0ff */
[----:B------:R-:W-:Y:S01]  /*5060*/  @!P1 FADD.FTZ R22, -R22, -RZ ;  /* 0x800000ff16169221 */ /* 0x000fe20000010100 */
[----:B------:R-:W-:Y:S01]  /*5070*/  LOP3.LUT R11, R154, 0xffff0000, RZ, 0xc0, !PT ;  /* 0xffff00009a0b7812 */ /* 0x000fe200078ec0ff */
[----:B------:R-:W-:Y:S01]  /*5080*/  FMUL.FTZ R0, R35, R32 ;  /* 0x0000002023007220 */ /* 0x000fe20000410000 */
[----:B------:R-:W-:Y:S01]  /*5090*/  LOP3.LUT R31, R25, 0xffff0000, RZ, 0xc0, !PT ;  /* 0xffff0000191f7812 */ /* 0x000fe200078ec0ff */
[----:B------:R-:W-:Y:S01]  /*50a0*/  FMUL.FTZ R2, R33, R30 ;  /* 0x0000001e21027220 */ /* 0x000fe20000410000 */
[C---:B------:R-:W-:Y:S01]  /*50b0*/  SHF.L.U32 R34, R56.reuse, 0x10, RZ ;  /* 0x0000001038227819 */ /* 0x040fe200000006ff */
[----:B------:R-:W-:Y:S01]  /*50c0*/  FMUL.FTZ R3, R29, R28 ;  /* 0x0000001c1d037220 */ /* 0x000fe20000410000 */
[----:B------:R-:W-:Y:S01]  /*50d0*/  LOP3.LUT R36, R56, 0xffff0000, RZ, 0xc0, !PT ;  /* 0xffff000038247812 */ /* 0x000fe200078ec0ff */
[----:B------:R-:W-:Y:S01]  /*50e0*/  @!P1 FADD.FTZ R12, -R12, -RZ ;  /* 0x800000ff0c0c9221 */ /* 0x000fe20000010100 */
[C---:B------:R-:W-:Y:S01]  /*50f0*/  SHF.L.U32 R25, R26.reuse, 0x10, RZ ;  /* 0x000000101a197819 */ /* 0x040fe200000006ff */
[----:B------:R-:W-:Y:S01]  /*5100*/  IMAD.U32 R40, R57, 0x10000, RZ ;  /* 0x0001000039287824 */ /* 0x000fe200078e00ff */
[----:B------:R-:W-:Y:S01]  /*5110*/  LOP3.LUT R9, R155, 0xffff0000, RZ, 0xc0, !PT ;  /* 0xffff00009b097812 */ /* 0x000fe200078ec0ff */
[----:B------:R-:W-:Y:S01]  /*5120*/  FFMA.FTZ R0, R37, R34, R0 ;  /* 0x0000002225007223 */ /* 0x000fe20000010000 */
[----:B------:R-:W-:Y:S01]  /*5130*/  LOP3.LUT R24, R26, 0xffff0000, RZ, 0xc0, !PT ;  /* 0xffff00001a187812 */ /* 0x000fe200078ec0ff */
[----:B------:R-:W-:Y:S01]  /*5140*/  FMUL.FTZ R4, R31, R22 ;  /* 0x000000161f047220 */ /* 0x000fe20000410000 */
[----:B------:R-:W-:Y:S01]  /*5150*/  LOP3.LUT R42, R57, 0xffff0000, RZ, 0xc0, !PT ;  /* 0xffff0000392a7812 */ /* 0x000fe200078ec0ff */
[----:B------:R-:W-:Y:S01]  /*5160*/  @!P1 FADD.FTZ R11, -R11, -RZ ;  /* 0x800000ff0b0b9221 */ /* 0x000fe20000010100 */
[C---:B------:R-:W-:Y:S01]  /*5170*/  SHF.L.U32 R43, R58.reuse, 0x10, RZ ;  /* 0x000000103a2b7819 */ /* 0x040fe200000006ff */
[----:B------:R-:W-:Y:S01]  /*5180*/  FFMA.FTZ R2, R39, R36, R2 ;  /* 0x0000002427027223 */ /* 0x000fe20000010002 */
[C---:B------:R-:W-:Y:S01]  /*5190*/  LOP3.LUT R26, R27.reuse, 0xffff0000, RZ, 0xc0, !PT ;  /* 0xffff00001b1a7812 */ /* 0x040fe200078ec0ff */
[----:B------:R-:W-:Y:S01]  /*51a0*/  IMAD.U32 R23, R27, 0x10000, RZ ;  /* 0x000100001b177824 */ /* 0x000fe200078e00ff */
[----:B------:R-:W-:Y:S01]  /*51b0*/  LOP3.LUT R46, R58, 0xffff0000, RZ, 0xc0, !PT ;  /* 0xffff00003a2e7812 */ /* 0x000fe200078ec0ff */
[----:B------:R-:W-:Y:S01]  /*51c0*/  @!P1 FADD.FTZ R10, -R10, -RZ ;  /* 0x800000ff0a0a9221 */ /* 0x000fe20000010100 */
[----:B------:R-:W-:Y:S01]  /*51d0*/  LOP3.LUT R50, R59, 0xffff0000, RZ, 0xc0, !PT ;  /* 0xffff00003b327812 */ /* 0x000fe200078ec0ff */
[----:B------:R-:W-:Y:S02]  /*51e0*/  FMUL.FTZ R5, R25, R12 ;  /* 0x0000000c19057220 */ /* 0x000fe40000410000 */
[----:B------:R-:W-:Y:S01]  /*51f0*/  FFMA.FTZ R3, R38, R40, R3 ;  /* 0x0000002826037223 */ /* 0x000fe20000010003 */
[----:B------:R-:W-:Y:S01]  /*5200*/  F2FP.BF16.PACK_AB R40, R2, R0 ;  /* 0x000000000228723e */ /* 0x000fe200000010ff */
[----:B------:R-:W-:Y:S02]  /*5210*/  @!P1 FADD.FTZ R9, -R9, -RZ ;  /* 0x800000ff09099221 */ /* 0x000fe40000010100 */
[----:B------:R-:W-:Y:S02]  /*5220*/  FMUL.FTZ R6, R24, R11 ;  /* 0x0000000b18067220 */ /* 0x000fe40000410000 */
[----:B------:R-:W-:Y:S02]  /*5230*/  FFMA.FTZ R4, R41, R42, R4 ;  /* 0x0000002a29047223 */ /* 0x000fe40000010004 */
[----:B------:R-:W-:Y:S02]  /*5240*/  FMUL.FTZ R7, R23, R10 ;  /* 0x0000000a17077220 */ /* 0x000fe40000410000 */
[----:B------:R-:W-:Y:S01]  /*5250*/  IMAD.U32 R47, R59, 0x10000, RZ ;  /* 0x000100003b2f7824 */ /* 0x000fe200078e00ff */
[----:B------:R-:W-:Y:S01]  /*5260*/  F2FP.BF16.PACK_AB R41, R4, R3 ;  /* 0x000000030429723e */ /* 0x000fe200000010ff */
[----:B------:R-:W-:Y:S02]  /*5270*/  FFMA.FTZ R5, R44, R43, R5 ;  /* 0x0000002b2c057223 */ /* 0x000fe40000010005 */
[----:B------:R-:W-:Y:S02]  /*5280*/  FMUL.FTZ R8, R26, R9 ;  /* 0x000000091a087220 */ /* 0x000fe40000410000 */
[----:B------:R-:W-:Y:S02]  /*5290*/  FFMA.FTZ R6, R45, R46, R6 ;  /* 0x0000002e2d067223 */ /* 0x000fe40000010006 */
[----:B------:R-:W-:Y:S02]  /*52a0*/  FFMA.FTZ R7, R48, R47, R7 ;  /* 0x0000002f30077223 */ /* 0x000fe40000010007 */
[----:B------:R-:W-:Y:S01]  /*52b0*/  FFMA.FTZ R8, R49, R50, R8 ;  /* 0x0000003231087223 */ /* 0x000fe20000010008 */
[----:B------:R-:W-:Y:S04]  /*52c0*/  F2FP.BF16.PACK_AB R42, R6, R5 ;  /* 0x00000005062a723e */ /* 0x000fe800000010ff */
[----:B------:R-:W-:Y:S02]  /*52d0*/  F2FP.BF16.PACK_AB R43, R8, R7 ;  /* 0x00000007082b723e */ /* 0x000fe400000010ff */
.L_x_3711:
[----:B------:R-:W-:Y:S05]  /*52e0*/  BSYNC B0 ;  /* 0x0000000000007941 */ /* 0x000fea0003800000 */
.L_x_3710:
[----:B------:R-:W-:Y:S01]  /*52f0*/  IMAD.MOV.U32 R99, RZ, RZ, R95 ;  /* 0x000000ffff637224 */ /* 0x000fe200078e005f */
[----:B------:R-:W-:Y:S01]  /*5300*/  ISETP.GE.AND P0, PT, R15, UR4, PT ;  /* 0x000000040f007c0c */ /* 0x000fe2000bf06270 */
[----:B------:R-:W-:Y:S01]  /*5310*/  BSSY B0, `(.L_x_3712) ;  /* 0x0000054000007945 */ /* 0x000fe20003800000 */
[----:B------:R-:W-:Y:S02]  /*5320*/  IADD3 R156, P1, R134, 0x80, RZ ;  /* 0x00000080869c7810 */ /* 0x000fe40007f3e0ff */
[----:B-----5:R2:W-:Y:S03]  /*5330*/  STG.E.128 [R98.64], R40 ;  /* 0x0000002862007986 */ /* 0x0205e6000c101d06 */
[----:B------:R-:W-:Y:S01]  /*5340*/  IMAD.X R157, RZ, RZ, R135, P1 ;  /* 0x000000ffff9d7224 */ /* 0x000fe200008e0687 */
[----:B------:R2:W5:Y:S05]  /*5350*/  LDG.E.128 R44, [R134.64+0x80] ;  /* 0x00008006862c7981 */ /* 0x00056a000c1e1d00 */
[----:B------:R-:W-:-:S05]  /*5360*/  @P0 BRA `(.L_x_3713) ;  /* 0x000004e000000947 */ /* 0x000fca0003800000 */
[C---:B-----5:R-:W-:Y:S01]  /*5370*/  SHF.L.U32 R37, R44.reuse, 0x10, RZ ;  /* 0x000000102c257819 */ /* 0x060fe200000006ff */
[----:B------:R-:W-:Y:S01]  /*5380*/  ULEA.HI UR5, UR4, UR4, URZ, 0x1 ;  /* 0x0000000404057291 */ /* 0x000fe2000f8f083f */
[----:B----4-:R-:W-:Y:S01]  /*5390*/  LOP3.LUT R39, R44, 0xffff0000, RZ, 0xc0, !PT ;  /* 0xffff00002c277812 */ /* 0x010fe200078ec0ff */
[----:B------:R-:W-:Y:S01]  /*53a0*/  IMAD.MOV.U32 R153, RZ, RZ, RZ ;  /* 0x000000ffff997224 */ /* 0x000fe200078e00ff */
[C---:B--2---:R-:W-:Y:S01]  /*53b0*/  LOP3.LUT R41, R45.reuse, 0xffff0000, RZ, 0xc0, !PT ;  /* 0xffff00002d297812 */ /* 0x044fe200078ec0ff */
[----:B------:R-:W-:Y:S01]  /*53c0*/  IMAD.U32 R38, R45, 0x10000, RZ ;  /* 0x000100002d267824 */ /* 0x000fe200078e00ff */
[C---:B------:R-:W-:Y:S01]  /*53d0*/  SHF.L.U32 R44, R46.reuse, 0x10, RZ ;  /* 0x000000102e2c7819 */ /* 0x040fe200000006ff */
        /* <DEDUP_REMOVED lines=12> */
[----:B------:R-:W2:Y:S01]  /*54a0*/  LDG.E.128 R152, [R154.64+0x80] ;  /* 0x000080069a987981 */ /* 0x000ea2000c1e1d00 */
[----:B------:R-:W-:Y:S01]  /*54b0*/  MOV R101, RZ ;  /* 0x000000ff00657202 */ /* 0x000fe20000000f00 */
[----:B------:R-:W-:Y:S05]  /*54c0*/  @P1 IMAD R101, RZ, RZ, -UR5 ;  /* 0x80000005ff651e24 */ /* 0x000fea000f8e02ff */
[C---:B------:R-:W-:Y:S01]  /*54d0*/  LEA R42, P0, R101.reuse, R138, 0x1 ;  /* 0x0000008a652a7211 */ /* 0x040fe200078008ff */
[----:B------:R3:W4:Y:S03]  /*54e0*/  LDG.E.128 R24, [R10.64] ;  /* 0x000000060a187981 */ /* 0x000726000c1e1d00 */
[----:B------:R-:W-:Y:S05]  /*54f0*/  LEA.HI.X.SX32 R43, R101, R139, 0x1, P0 ;  /* 0x0000008b652b7211 */ /* 0x000fea00000f0eff */
[----:B------:R-:W4:Y:S01]  /*5500*/  LDG.E.128 R56, [R42.64+0x80] ;  /* 0x000080062a387981 */ /* 0x000f22000c1e1d00 */
        /* <DEDUP_REMOVED lines=37> */
[----:B------:R-:W-:Y:S02]  /*5760*/  FFMA.FTZ R3, R38, R40, R3 ;  /* 0x0000002826037223 */ /* 0x000fe40000010003 */
[----:B------:R-:W-:Y:S02]  /*5770*/  @!P1 FADD.FTZ R9, -R9, -RZ ;  /* 0x800000ff09099221 */ /* 0x000fe40000010100 */
[----:B------:R-:W-:Y:S02]  /*5780*/  FMUL.FTZ R6, R24, R11 ;  /* 0x0000000b18067220 */ /* 0x000fe40000410000 */
[----:B------:R-:W-:Y:S02]  /*5790*/  FFMA.FTZ R4, R41, R42, R4 ;  /* 0x0000002a29047223 */ /* 0x000fe40000010004 */
[----:B------:R-:W-:Y:S02]  /*57a0*/  FMUL.FTZ R7, R23, R10 ;  /* 0x0000000a17077220 */ /* 0x000fe40000410000 */
[----:B------:R-:W-:Y:S02]  /*57b0*/  IMAD.U32 R47, R59, 0x10000, RZ ;  /* 0x000100003b2f7824 */ /* 0x000fe400078e00ff */
[----:B------:R-:W-:Y:S01]  /*57c0*/  FFMA.FTZ R5, R44, R43, R5 ;  /* 0x0000002b2c057223 */ /* 0x000fe20000010005 */
[----:B------:R-:W-:Y:S01]  /*57d0*/  F2FP.BF16.PACK_AB R44, R2, R0 ;  /* 0x00000000022c723e */ /* 0x000fe200000010ff */
[----:B------:R-:W-:Y:S02]  /*57e0*/  FMUL.FTZ R8, R26, R9 ;  /* 0x000000091a087220 */ /* 0x000fe40000410000 */
[----:B------:R-:W-:Y:S01]  /*57f0*/  FFMA.FTZ R6, R45, R46, R6 ;  /* 0x0000002e2d067223 */ /* 0x000fe20000010006 */
[----:B------:R-:W-:Y:S01]  /*5800*/  F2FP.BF16.PACK_AB R45, R4, R3 ;  /* 0x00000003042d723e */ /* 0x000fe200000010ff */
[----:B------:R-:W-:Y:S02]  /*5810*/  FFMA.FTZ R7, R48, R47, R7 ;  /* 0x0000002f30077223 */ /* 0x000fe40000010007 */
[----:B------:R-:W-:Y:S01]  /*5820*/  FFMA.FTZ R8, R49, R50, R8 ;  /* 0x0000003231087223 */ /* 0x000fe20000010008 */
[----:B------:R-:W-:Y:S04]  /*5830*/  F2FP.BF16.PACK_AB R46, R6, R5 ;  /* 0x00000005062e723e */ /* 0x000fe800000010ff */
[----:B------:R-:W-:Y:S02]  /*5840*/  F2FP.BF16.PACK_AB R47, R8, R7 ;  /* 0x00000007082f723e */ /* 0x000fe400000010ff */
.L_x_3713:
[----:B------:R-:W-:Y:S05]  /*5850*/  BSYNC B0 ;  /* 0x0000000000007941 */ /* 0x000fea0003800000 */
.L_x_3712:
[----:B-----5:R3:W-:Y:S01]  /*5860*/  STG.E.128 [R98.64+0x80], R44 ;  /* 0x0000802c62007986 */ /* 0x0207e2000c101d06 */
[----:B------:R-:W-:Y:S01]  /*5870*/  ISETP.GE.AND P0, PT, R14, UR4, PT ;  /* 0x000000040e007c0c */ /* 0x000fe2000bf06270 */
[----:B------:R-:W-:Y:S01]  /*5880*/  BSSY B0, `(.L_x_3714) ;  /* 0x0000053000007945 */ /* 0x000fe20003800000 */
[----:B------:R-:W-:Y:S01]  /*5890*/  IADD3 R156, P1, R134, 0x100, RZ ;  /* 0x00000100869c7810 */ /* 0x000fe20007f3e0ff */
[----:B--2---:R3:W5:Y:S04]  /*58a0*/  LDG.E.128 R40, [R134.64+0x100] ;  /* 0x0001000686287981 */ /* 0x004768000c1e1d00 */
[----:B------:R-:W-:Y:S06]  /*58b0*/  IMAD.X R157, RZ, RZ, R135, P1 ;  /* 0x000000ffff9d7224 */ /* 0x000fec00008e0687 */
[----:B------:R-:W-:-:S05]  /*58c0*/  @P0 BRA `(.L_x_3715) ;  /* 0x000004e000000947 */ /* 0x000fca0003800000 */
[C---:B-----5:R-:W-:Y:S01]  /*58d0*/  SHF.L.U32 R37, R40.reuse, 0x10, RZ ;  /* 0x0000001028257819 */ /* 0x060fe200000006ff */
[----:B------:R-:W-:Y:S01]  /*58e0*/  ULEA.HI UR5, UR4, UR4, URZ, 0x1 ;  /* 0x0000000404057291 */ /* 0x000fe2000f8f083f */
[----:B----4-:R-:W-:Y:S01]  /*58f0*/  LOP3.LUT R39, R40, 0xffff0000, RZ, 0xc0, !PT ;  /* 0xffff000028277812 */ /* 0x010fe200078ec0ff */
[----:B------:R-:W-:Y:S01]  /*5900*/  IMAD.MOV.U32 R153, RZ, RZ, RZ ;  /* 0x000000ffff997224 */ /* 0x000fe200078e00ff */
[C---:B---3--:R-:W-:Y:S01]  /*5910*/  SHF.L.U32 R44, R42.reuse, 0x10, RZ ;  /* 0x000000102a2c7819 */ /* 0x048fe200000006ff */
        /* <DEDUP_REMOVED lines=73> */
.L_x_3715:
[----:B------:R-:W-:Y:S05]  /*5db0*/  BSYNC B0 ;  /* 0x0000000000007941 */ /* 0x000fea0003800000 */
.L_x_3714:
[----:B-----5:R2:W-:Y:S02]  /*5dc0*/  STG.E.128 [R98.64+0x100], R40 ;  /* 0x0001002862007986 */ /* 0x0205e4000c101d06 */
.L_x_3709:
[----:B------:R-:W-:Y:S05]  /*5dd0*/  BSYNC B1 ;  /* 0x0000000000017941 */ /* 0x000fea0003800000 */
.L_x_3708:
[----:B------:R-:W-:Y:S01]  /*5de0*/  BSSY B1, `(.L_x_3716) ;  /* 0x0000112000017945 */ /* 0x000fe20003800000 */
[----:B------:R-:W-:-:S05]  /*5df0*/  @!P5 BRA `(.L_x_3717) ;  /* 0x000011000000d947 */ /* 0x000fca0003800000 */
[C---:B------:R-:W-:Y:S01]  /*5e00*/  LEA R158, P0, R103.reuse, R134, 0x1 ;  /* 0x00000086679e7211 */ /* 0x040fe200078008ff */
[----:B------:R-:W-:Y:S03]  /*5e10*/  BSSY B0, `(.L_x_3718) ;  /* 0x0000057000007945 */ /* 0x000fe60003800000 */
[----:B------:R-:W-:Y:S02]  /*5e20*/  LEA.HI.X R159, R103, R135, R102, 0x1, P0 ;  /* 0x00000087679f7211 */ /* 0x000fe400000f0c66 */
[----:B------:R-:W-:Y:S03]  /*5e30*/  ISETP.GE.AND P0, PT, R18, UR4, PT ;  /* 0x0000000412007c0c */ /* 0x000fe6000bf06270 */
[----:B--2---:R2:W5:Y:S10]  /*5e40*/  LDG.E.128 R40, [R158.64] ;  /* 0x000000069e287981 */ /* 0x004574000c1e1d00 */
[----:B------:R-:W-:-:S05]  /*5e50*/  @P0 BRA `(.L_x_3719) ;  /* 0x0000052000000947 */ /* 0x000fca0003800000 */
[----:B----45:R-:W-:Y:S01]  /*5e60*/  LOP3.LUT R39, R40, 0xffff0000, RZ, 0xc0, !PT ;  /* 0xffff000028277812 */ /* 0x030fe200078ec0ff */
[----:B------:R-:W-:Y:S01]  /*5e70*/  ULEA.HI UR5, UR4, UR4, URZ, 0x1 ;  /* 0x0000000404057291 */ /* 0x000fe2000f8f083f */
[C---:B---3--:R-:W-:Y:S01]  /*5e80*/  SHF.L.U32 R44, R42.reuse, 0x10, RZ ;  /* 0x000000102a2c7819 */ /* 0x048fe200000006ff */
[----:B------:R-:W-:Y:S01]  /*5e90*/  IMAD.MOV.U32 R153, RZ, RZ, RZ ;  /* 0x000000ffff997224 */ /* 0x000fe200078e00ff */
[----:B------:R-:W-:Y:S01]  /*5ea0*/  LOP3.LUT R45, R42, 0xffff0000, RZ, 0xc0, !PT ;  /* 0xffff00002a2d7812 */ /* 0x000fe200078ec0ff */
[----:B------:R-:W-:Y:S01]  /*5eb0*/  USHF.R.S32.HI UR5, URZ, 0x1, UR5 ;  /* 0x000000013f057899 */ /* 0x000fe20008011405 */
[----:B------:R-:W-:Y:S01]  /*5ec0*/  LOP3.LUT R49, R43, 0xffff0000, RZ, 0xc0, !PT ;  /* 0xffff00002b317812 */ /* 0x000fe200078ec0ff */
[----:B------:R-:W-:Y:S02]  /*5ed0*/  IMAD.U32 R37, R40, 0x10000, RZ ;  /* 0x0001000028257824 */ /* 0x000fe400078e00ff */
[C---:B------:R-:W-:Y:S01]  /*5ee0*/  IMAD.U32 R38, R41.reuse, 0x10000, RZ ;  /* 0x0001000029267824 */ /* 0x040fe200078e00ff */
[----:B------:R-:W-:Y:S01]  /*5ef0*/  LOP3.LUT R41, R41, 0xffff0000, RZ, 0xc0, !PT ;  /* 0xffff000029297812 */ /* 0x000fe200078ec0ff */
[----:B------:R-:W-:Y:S01]  /*5f00*/  IMAD.U32 R48, R43, 0x10000, RZ ;  /* 0x000100002b307824 */ /* 0x000fe200078e00ff */
[----:B------:R-:W-:Y:S02]  /*5f10*/  ISETP.GE.AND P1, PT, R18, UR5, PT ;  /* 0x0000000512007c0c */ /* 0x000fe4000bf26270 */
[----:B------:R-:W-:Y:S11]  /*5f20*/  MOV R99, UR5 ;  /* 0x0000000500637c02 */ /* 0x000ff60008000f00 */
[----:B------:R-:W-:Y:S02]  /*5f30*/  @P1 IMAD R153, RZ, RZ, -UR5 ;  /* 0x80000005ff991e24 */ /* 0x000fe4000f8e02ff */
[----:B------:R-:W-:Y:S03]  /*5f40*/  @P1 IMAD R99, RZ, RZ, -UR5 ;  /* 0x80000005ff631e24 */ /* 0x000fe6000f8e02ff */
[C---:B------:R-:W-:Y:S04]  /*5f50*/  IADD3 R101, P0, R94.reuse, R153, RZ ;  /* 0x000000995e657210 */ /* 0x040fe80007f1e0ff */
[----:B------:R-:W-:Y:S02]  /*5f60*/  LEA.HI.X.SX32 R152, R153, R92, 0x1, P0 ;  /* 0x0000005c99987211 */ /* 0x000fe400000f0eff */
[C---:B------:R-:W-:Y:S04]  /*5f70*/  LEA R154, P0, R101.reuse, R136, 0x1 ;  /* 0x00000088659a7211 */ /* 0x040fe800078008ff */
[----:B------:R-:W-:Y:S01]  /*5f80*/  LEA.HI.X R155, R101, R137, R152, 0x1, P0 ;  /* 0x00000089659b7211 */ /* 0x000fe200000f0c98 */
[----:B------:R-:W-:Y:S01]  /*5f90*/  IMAD.MOV.U32 R101, RZ, RZ, RZ ;  /* 0x000000ffff657224 */ /* 0x000fe200078e00ff */
[C---:B------:R-:W-:Y:S02]  /*5fa0*/  LEA R10, P0, R99.reuse, R158, 0x1 ;  /* 0x0000009e630a7211 */ /* 0x040fe400078008ff */
[----:B------:R-:W-:Y:S02]  /*5fb0*/  @P1 IADD3 R101, RZ, -UR5, RZ ;  /* 0x80000005ff651c10 */ /* 0x000fe4000fffe0ff */
[----:B------:R-:W-:Y:S01]  /*5fc0*/  LEA.HI.X.SX32 R11, R99, R159, 0x1, P0 ;  /* 0x0000009f630b7211 */ /* 0x000fe200000f0eff */
[----:B------:R-:W3:Y:S01]  /*5fd0*/  LDG.E.128 R152, [R154.64] ;  /* 0x000000069a987981 */ /* 0x000ee2000c1e1d00 */
[----:B------:R-:W-:Y:S04]  /*5fe0*/  IADD3 R99, P0, R94, R101, RZ ;  /* 0x000000655e637210 */ /* 0x000fe80007f1e0ff */
[----:B------:R-:W-:Y:S02]  /*5ff0*/  LEA.HI.X.SX32 R156, R101, R92, 0x1, P0 ;  /* 0x0000005c659c7211 */ /* 0x000fe400000f0eff */
[C---:B------:R-:W-:Y:S01]  /*6000*/  LEA R46, P0, R99.reuse, R138, 0x1 ;  /* 0x0000008a632e7211 */ /* 0x040fe200078008ff */
[----:B--2---:R4:W2:Y:S03]  /*6010*/  LDG.E.128 R24, [R10.64] ;  /* 0x000000060a187981 */ /* 0x0048a6000c1e1d00 */
[----:B------:R-:W-:Y:S05]  /*6020*/  LEA.HI.X R47, R99, R139, R156, 0x1, P0 ;  /* 0x0000008b632f7211 */ /* 0x000fea00000f0c9c */
[----:B------:R-:W2:Y:S01]  /*6030*/  LDG.E.128 R56, [R46.64] ;  /* 0x000000062e387981 */ /* 0x000ea2000c1e1d00 */
        /* <DEDUP_REMOVED lines=27> */
[----:B------:R-:W-:Y:S01]  /*61f0*/  SHF.L.U32 R23, R27, 0x10, RZ ;  /* 0x000000101b177819 */ /* 0x000fe200000006ff */
        /* <DEDUP_REMOVED lines=10> */
[----:B------:R-:W-:Y:S01]  /*62a0*/  FFMA.FTZ R3, R38, R40, R3 ;  /* 0x0000002826037223 */ /* 0x000fe20000010003 */
[----:B------:R-:W-:Y:S01]  /*62b0*/  F2FP.BF16.PACK_AB R40, R2, R0 ;  /* 0x000000000228723e */ /* 0x000fe200000010ff */
[----:B------:R-:W-:Y:S02]  /*62c0*/  @!P1 FADD.FTZ R9, -R9, -RZ ;  /* 0x800000ff09099221 */ /* 0x000fe40000010100 */
[----:B------:R-:W-:Y:S02]  /*62d0*/  FMUL.FTZ R6, R24, R11 ;  /* 0x0000000b18067220 */ /* 0x000fe40000410000 */
[----:B------:R-:W-:Y:S02]  /*62e0*/  FFMA.FTZ R4, R41, R42, R4 ;  /* 0x0000002a29047223 */ /* 0x000fe40000010004 */
[----:B------:R-:W-:Y:S02]  /*62f0*/  FMUL.FTZ R7, R23, R10 ;  /* 0x0000000a17077220 */ /* 0x000fe40000410000 */
[----:B------:R-:W-:Y:S01]  /*6300*/  FFMA.FTZ R5, R44, R43, R5 ;  /* 0x0000002b2c057223 */ /* 0x000fe20000010005 */
[----:B------:R-:W-:Y:S01]  /*6310*/  F2FP.BF16.PACK_AB R41, R4, R3 ;  /* 0x000000030429723e */ /* 0x000fe200000010ff */
[----:B------:R-:W-:Y:S02]  /*6320*/  FMUL.FTZ R8, R26, R9 ;  /* 0x000000091a087220 */ /* 0x000fe40000410000 */
[----:B------:R-:W-:Y:S02]  /*6330*/  FFMA.FTZ R6, R45, R46, R6 ;  /* 0x0000002e2d067223 */ /* 0x000fe40000010006 */
[----:B------:R-:W-:Y:S02]  /*6340*/  FFMA.FTZ R7, R48, R47, R7 ;  /* 0x0000002f30077223 */ /* 0x000fe40000010007 */
[----:B------:R-:W-:Y:S01]  /*6350*/  FFMA.FTZ R8, R49, R50, R8 ;  /* 0x0000003231087223 */ /* 0x000fe20000010008 */
[----:B------:R-:W-:Y:S04]  /*6360*/  F2FP.BF16.PACK_AB R42, R6, R5 ;  /* 0x00000005062a723e */ /* 0x000fe800000010ff */
[----:B------:R-:W-:Y:S02]  /*6370*/  F2FP.BF16.PACK_AB R43, R8, R7 ;  /* 0x00000007082b723e */ /* 0x000fe400000010ff */
.L_x_3719:
[----:B------:R-:W-:Y:S05]  /*6380*/  BSYNC B0 ;  /* 0x0000000000007941 */ /* 0x000fea0003800000 */
.L_x_3718:
[C---:B------:R-:W-:Y:S01]  /*6390*/  LEA R156, P0, R55.reuse, R98, 0x1 ;  /* 0x00000062379c7211 */ /* 0x040fe200078008ff */
[----:B------:R-:W-:Y:S01]  /*63a0*/  BSSY B0, `(.L_x_3720) ;  /* 0x000005a000007945 */ /* 0x000fe20003800000 */
[----:B------:R-:W-:Y:S02]  /*63b0*/  IADD3 R160, P1, R158, 0x80, RZ ;  /* 0x000000809ea07810 */ /* 0x000fe40007f3e0ff */
[----:B------:R-:W-:Y:S02]  /*63c0*/  LEA.HI.X R157, R55, R95, R54, 0x1, P0 ;  /* 0x0000005f379d7211 */ /* 0x000fe400000f0c36 */
[----:B------:R-:W-:Y:S01]  /*63d0*/  ISETP.GE.AND P0, PT, R15, UR4, PT ;  /* 0x000000040f007c0c */ /* 0x000fe2000bf06270 */
[----:B------:R-:W-:Y:S02]  /*63e0*/  IMAD.X R161, RZ, RZ, R159, P1 ;  /* 0x000000ffffa17224 */ /* 0x000fe400008e069f */
[----:B-----5:R1:W-:Y:S04]  /*63f0*/  STG.E.128 [R156.64], R40 ;  /* 0x000000289c007986 */ /* 0x0203e8000c101d06 */
[----:B---3--:R1:W5:Y:S06]  /*6400*/  LDG.E.128 R44, [R158.64+0x80] ;  /* 0x000080069e2c7981 */ /* 0x00836c000c1e1d00 */
[----:B------:R-:W-:-:S05]  /*6410*/  @P0 BRA `(.L_x_3721) ;  /* 0x0000052000000947 */ /* 0x000fca0003800000 */
[C---:B----45:R-:W-:Y:S01]  /*6420*/  LOP3.LUT R39, R44.reuse, 0xffff0000, RZ, 0xc0, !PT ;  /* 0xffff00002c277812 */ /* 0x070fe200078ec0ff */
[----:B------:R-:W-:Y:S01]  /*6430*/  ULEA.HI UR5, UR4, UR4, URZ, 0x1 ;  /* 0x0000000404057291 */ /* 0x000fe2000f8f083f */
[----:B-1----:R-:W-:Y:S01]  /*6440*/  LOP3.LUT R41, R45, 0xffff0000, RZ, 0xc0, !PT ;  /* 0xffff00002d297812 */ /* 0x002fe200078ec0ff */
[----:B------:R-:W-:Y:S01]  /*6450*/  IMAD.MOV.U32 R152, RZ, RZ, RZ ;  /* 0x000000ffff987224 */ /* 0x000fe200078e00ff */
[----:B------:R-:W-:Y:S01]  /*6460*/  LOP3.LUT R49, R47, 0xffff0000, RZ, 0xc0, !PT ;  /* 0xffff00002f317812 */ /* 0x000fe200078ec0ff */
[----:B------:R-:W-:Y:S01]  /*6470*/  USHF.R.S32.HI UR5, URZ, 0x1, UR5 ;  /* 0x000000013f057899 */ /* 0x000fe20008011405 */
[----:B------:R-:W-:Y:S01]  /*6480*/  IMAD.U32 R37, R44, 0x10000, RZ ;  /* 0x000100002c257824 */ /* 0x000fe200078e00ff */
[C---:B------:R-:W-:Y:S01]  /*6490*/  SHF.L.U32 R44, R46.reuse, 0x10, RZ ;  /* 0x000000102e2c7819 */ /* 0x040fe200000006ff */
[----:B------:R-:W-:Y:S01]  /*64a0*/  IMAD.U32 R38, R45, 0x10000, RZ ;  /* 0x000100002d267824 */ /* 0x000fe200078e00ff */
[----:B------:R-:W-:Y:S01]  /*64b0*/  LOP3.LUT R45, R46, 0xffff0000, RZ, 0xc0, !PT ;  /* 0xffff00002e2d7812 */ /* 0x000fe200078ec0ff */
[----:B------:R-:W-:Y:S01]  /*64c0*/  IMAD.U32 R48, R47, 0x10000, RZ ;  /* 0x000100002f307824 */ /* 0x000fe200078e00ff */
[----:B------:R-:W-:Y:S02]  /*64d0*/  ISETP.GE.AND P1, PT, R15, UR5, PT ;  /* 0x000000050f007c0c */ /* 0x000fe4000bf26270 */
[----:B------:R-:W-:Y:S11]  /*64e0*/  MOV R99, UR5 ;  /* 0x0000000500637c02 */ /* 0x000ff60008000f00 */
[----:B------:R-:W-:Y:S02]  /*64f0*/  @P1 IMAD R152, RZ, RZ, -UR5 ;  /* 0x80000005ff981e24 */ /* 0x000fe4000f8e02ff */
[----:B------:R-:W-:Y:S03]  /*6500*/  @P1 IMAD R99, RZ, RZ, -UR5 ;  /* 0x80000005ff631e24 */ /* 0x000fe6000f8e02ff */
[----:B------:R-:W-:Y:S04]  /*6510*/  IADD3 R101, P0, R89, R152, RZ ;  /* 0x0000009859657210 */ /* 0x000fe80007f1e0ff */
[----:B------:R-:W-:Y:S02]  /*6520*/  LEA.HI.X.SX32 R152, R152, R88, 0x1, P0 ;  /* 0x0000005898987211 */ /* 0x000fe400000f0eff */
[C---:B------:R-:W-:Y:S04]  /*6530*/  LEA R154, P0, R101.reuse, R136, 0x1 ;  /* 0x00000088659a7211 */ /* 0x040fe800078008ff */
[----:B------:R-:W-:Y:S02]  /*6540*/  LEA.HI.X R155, R101, R137, R152, 0x1, P0 ;  /* 0x00000089659b7211 */ /* 0x000fe400000f0c98 */
[C---:B------:R-:W-:Y:S01]  /*6550*/  LEA R10, P0, R99.reuse, R160, 0x1 ;  /* 0x000000a0630a7211 */ /* 0x040fe200078008ff */
[----:B------:R-:W-:Y:S01]  /*6560*/  IMAD.MOV.U32 R160, RZ, RZ, RZ ;  /* 0x000000ffffa07224 */ /* 0x000fe200078e00ff */
[----:B------:R-:W-:Y:S02]  /*6570*/  @P1 IADD3 R160, RZ, -UR5, RZ ;  /* 0x80000005ffa01c10 */ /* 0x000fe4000fffe0ff */
[----:B------:R-:W-:Y:S01]  /*6580*/  LEA.HI.X.SX32 R11, R99, R161, 0x1, P0 ;  /* 0x000000a1630b7211 */ /* 0x000fe200000f0eff */
[----:B------:R-:W3:Y:S01]  /*6590*/  LDG.E.128 R152, [R154.64] ;  /* 0x000000069a987981 */ /* 0x000ee2000c1e1d00 */
[----:B------:R-:W-:Y:S04]  /*65a0*/  IADD3 R99, P0, R89, R160, RZ ;  /* 0x000000a059637210 */ /* 0x000fe80007f1e0ff */
[----:B------:R-:W-:Y:S02]  /*65b0*/  LEA.HI.X.SX32 R160, R160, R88, 0x1, P0 ;  /* 0x00000058a0a07211 */ /* 0x000fe400000f0eff */
[C---:B------:R-:W-:Y:S01]  /*65c0*/  LEA R42, P0, R99.reuse, R138, 0x1 ;  /* 0x0000008a632a7211 */ /* 0x040fe200078008ff */
[----:B------:R1:W4:Y:S03]  /*65d0*/  LDG.E.128 R24, [R10.64] ;  /* 0x000000060a187981 */ /* 0x000326000c1e1d00 */
[----:B------:R-:W-:Y:S05]  /*65e0*/  LEA.HI.X R43, R99, R139, R160, 0x1, P0 ;  /* 0x0000008b632b7211 */ /* 0x000fea00000f0ca0 */
[----:B--2---:R-:W2:Y:S01]  /*65f0*/  LDG.E.128 R56, [R42.64] ;  /* 0x000000062a387981 */ /* 0x004ea2000c1e1d00 */
[C---:B---3--:R-:W-:Y:S01]  /*6600*/  IMAD.U32 R32, R152.reuse, 0x10000, RZ ;  /* 0x0001000098207824 */ /* 0x048fe200078e00ff */
[----:B------:R-:W-:Y:S01]  /*6610*/  LOP3.LUT R30, R152, 0xffff0000, RZ, 0xc0, !PT ;  /* 0xffff0000981e7812 */ /* 0x000fe200078ec0ff */
[----:B------:R-:W-:Y:S01]  /*6620*/  IMAD.U32 R12, R154, 0x10000, RZ ;  /* 0x000100009a0c7824 */ /* 0x000fe200078e00ff */
[C---:B------:R-:W-:Y:S01]  /*6630*/  SHF.L.U32 R28, R153.reuse, 0x10, RZ ;  /* 0x00000010991c7819 */ /* 0x040fe200000006ff */
[----:B------:R-:W-:Y:S01]  /*6640*/  @!P1 FADD.FTZ R32, -R32, -RZ ;  /* 0x800000ff20209221 */ /* 0x000fe20000010100 */
[----:B------:R-:W-:Y:S01]  /*6650*/  LOP3.LUT R22, R153, 0xffff0000, RZ, 0xc0, !PT ;  /* 0xffff000099167812 */ /* 0x000fe200078ec0ff */
[----:B------:R-:W-:Y:S01]  /*6660*/  @!P1 FADD.FTZ R30, -R30, -RZ ;  /* 0x800000ff1e1e9221 */ /* 0x000fe20000010100 */
[----:B-1----:R-:W-:Y:S01]  /*6670*/  LOP3.LUT R11, R154, 0xffff0000, RZ, 0xc0, !PT ;  /* 0xffff00009a0b7812 */ /* 0x002fe200078ec0ff */
        /* <DEDUP_REMOVED lines=8> */
[C---:B--2---:R-:W-:Y:S01]  /*6700*/  IMAD.U32 R34, R56.reuse, 0x10000, RZ ;  /* 0x0001000038227824 */ /* 0x044fe200078e00ff */
        /* <DEDUP_REMOVED lines=35> */
.L_x_3721:
[----:B------:R-:W-:Y:S05]  /*6940*/  BSYNC B0 ;  /* 0x0000000000007941 */ /* 0x000fea0003800000 */
.L_x_3720:
[----:B-----5:R3:W-:Y:S01]  /*6950*/  STG.E.128 [R156.64+0x80], R44 ;  /* 0x0000802c9c007986 */ /* 0x0207e2000c101d06 */
[----:B------:R-:W-:Y:S01]  /*6960*/  ISETP.GE.AND P0, PT, R14, UR4, PT ;  /* 0x000000040e007c0c */ /* 0x000fe2000bf06270 */
[----:B------:R-:W-:Y:S01]  /*6970*/  BSSY B0, `(.L_x_3722) ;  /* 0x0000057000007945 */ /* 0x000fe20003800000 */
[----:B------:R-:W-:Y:S01]  /*6980*/  IADD3 R160, P1, R158, 0x100, RZ ;  /* 0x000001009ea07810 */ /* 0x000fe20007f3e0ff */
[----:B-1----:R3:W5:Y:S04]  /*6990*/  LDG.E.128 R40, [R158.64+0x100] ;  /* 0x000100069e287981 */ /* 0x002768000c1e1d00 */
[----:B------:R-:W-:Y:S06]  /*69a0*/  IMAD.X R161, RZ, RZ, R159, P1 ;  /* 0x000000ffffa17224 */ /* 0x000fec00008e069f */
        /* <DEDUP_REMOVED lines=8> */
[----:B--2---:R-:W-:Y:S02]  /*6a30*/  IMAD.MOV.U32 R158, RZ, RZ, RZ ;  /* 0x000000ffff9e7224 */ /* 0x004fe400078e00ff */
[----:B------:R-:W-:Y:S02]  /*6a40*/  IMAD.U32 R37, R40, 0x10000, RZ ;  /* 0x0001000028257824 */ /* 0x000fe400078e00ff */
[----:B------:R-:W-:Y:S01]  /*6a50*/  ISETP.GE.AND P1, PT, R14, UR5, PT ;  /* 0x000000050e007c0c */ /* 0x000fe2000bf26270 */
[----:B------:R-:W-:Y:S01]  /*6a60*/  IMAD.U32 R38, R41, 0x10000, RZ ;  /* 0x0001000029267824 */ /* 0x000fe200078e00ff */
[----:B------:R-:W-:Y:S01]  /*6a70*/  MOV R99, UR5 ;  /* 0x0000000500637c02 */ /* 0x000fe20008000f00 */
[----:B------:R-:W-:Y:S01]  /*6a80*/  IMAD.U32 R48, R43, 0x10000, RZ ;  /* 0x000100002b307824 */ /* 0x000fe200078e00ff */
[----:B------:R-:W-:Y:S09]  /*6a90*/  LOP3.LUT R41, R41, 0xffff0000, RZ, 0xc0, !PT ;  /* 0xffff000029297812 */ /* 0x000ff200078ec0ff */
[----:B------:R-:W-:Y:S01]  /*6aa0*/  @P1 IADD3 R158, RZ, -UR5, RZ ;  /* 0x80000005ff9e1c10 */ /* 0x000fe2000fffe0ff */
[----:B------:R-:W-:Y:S02]  /*6ab0*/  @P1 IMAD R152, RZ, RZ, -UR5 ;  /* 0x80000005ff981e24 */ /* 0x000fe4000f8e02ff */
[----:B------:R-:W-:Y:S03]  /*6ac0*/  @P1 IMAD R99, RZ, RZ, -UR5 ;  /* 0x80000005ff631e24 */ /* 0x000fe6000f8e02ff */
[----:B------:R-:W-:Y:S04]  /*6ad0*/  IADD3 R101, P0, R85, R152, RZ ;  /* 0x0000009855657210 */ /* 0x000fe80007f1e0ff */
[----:B------:R-:W-:Y:S02]  /*6ae0*/  LEA.HI.X.SX32 R152, R152, R84, 0x1, P0 ;  /* 0x0000005498987211 */ /* 0x000fe400000f0eff */
[C---:B------:R-:W-:Y:S04]  /*6af0*/  LEA R154, P0, R101.reuse, R136, 0x1 ;  /* 0x00000088659a7211 */ /* 0x040fe800078008ff */
[----:B------:R-:W-:Y:S02]  /*6b00*/  LEA.HI.X R155, R101, R137, R152, 0x1, P0 ;  /* 0x00000089659b7211 */ /* 0x000fe400000f0c98 */
[C---:B------:R-:W-:Y:S04]  /*6b10*/  LEA R10, P0, R99.reuse, R160, 0x1 ;  /* 0x000000a0630a7211 */ /* 0x040fe800078008ff */
[----:B------:R-:W-:Y:S01]  /*6b20*/  LEA.HI.X.SX32 R11, R99, R161, 0x1, P0 ;  /* 0x000000a1630b7211 */ /* 0x000fe200000f0eff */
[----:B------:R-:W2:Y:S01]  /*6b30*/  LDG.E.128 R152, [R154.64] ;  /* 0x000000069a987981 */ /* 0x000ea2000c1e1d00 */
[----:B------:R-:W-:Y:S04]  /*6b40*/  IADD3 R99, P0, R85, R158, RZ ;  /* 0x0000009e55637210 */ /* 0x000fe80007f1e0ff */
[----:B------:R-:W-:Y:S02]  /*6b50*/  LEA.HI.X.SX32 R158, R158, R84, 0x1, P0 ;  /* 0x000000549e9e7211 */ /* 0x000fe400000f0eff */
[C---:B------:R-:W-:Y:S01]  /*6b60*/  LEA R46, P0, R99.reuse, R138, 0x1 ;  /* 0x0000008a632e7211 */ /* 0x040fe200078008ff */
[----:B------:R1:W3:Y:S03]  /*6b70*/  LDG.E.128 R24, [R10.64] ;  /* 0x000000060a187981 */ /* 0x0002e6000c1e1d00 */
[----:B------:R-:W-:Y:S05]  /*6b80*/  LEA.HI.X R47, R99, R139, R158, 0x1, P0 ;  /* 0x0000008b632f7211 */ /* 0x000fea00000f0c9e */
[----:B------:R-:W4:Y:S01]  /*6b90*/  LDG.E.128 R56, [R46.64] ;  /* 0x000000062e387981 */ /* 0x000f22000c1e1d00 */
[C---:B--2---:R-:W-:Y:S01]  /*6ba0*/  IMAD.U32 R32, R152.reuse, 0x10000, RZ ;  /* 0x0001000098207824 */ /* 0x044fe200078e00ff */
[----:B------:R-:W-:Y:S01]  /*6bb0*/  LOP3.LUT R30, R152, 0xffff0000, RZ, 0xc0, !PT ;  /* 0xffff0000981e7812 */ /* 0x000fe200078ec0ff */
[----:B------:R-:W-:Y:S01]  /*6bc0*/  IMAD.U32 R12, R154, 0x10000, RZ ;  /* 0x000100009a0c7824 */ /* 0x000fe200078e00ff */
[C---:B------:R-:W-:Y:S01]  /*6bd0*/  SHF.L.U32 R28, R153.reuse, 0x10, RZ ;  /* 0x00000010991c7819 */ /* 0x040fe200000006ff */
[----:B------:R-:W-:Y:S01]  /*6be0*/  @!P1 FADD.FTZ R32, -R32, -RZ ;  /* 0x800000ff20209221 */ /* 0x000fe20000010100 */
[----:B------:R-:W-:Y:S01]  /*6bf0*/  LOP3.LUT R22, R153, 0xffff0000, RZ, 0xc0, !PT ;  /* 0xffff000099167812 */ /* 0x000fe200078ec0ff */
[----:B------:R-:W-:Y:S01]  /*6c00*/  @!P1 FADD.FTZ R30, -R30, -RZ ;  /* 0x800000ff1e1e9221 */ /* 0x000fe20000010100 */
[----:B-1----:R-:W-:Y:S01]  /*6c10*/  LOP3.LUT R11, R154, 0xffff0000, RZ, 0xc0, !PT ;  /* 0xffff00009a0b7812 */ /* 0x002fe200078ec0ff */
[C---:B---3--:R-:W-:Y:S01]  /*6c20*/  IMAD.U32 R35, R24.reuse, 0x10000, RZ ;  /* 0x0001000018237824 */ /* 0x048fe200078e00ff */
[----:B------:R-:W-:Y:S01]  /*6c30*/  LOP3.LUT R33, R24, 0xffff0000, RZ, 0xc0, !PT ;  /* 0xffff000018217812 */ /* 0x000fe200078ec0ff */
[----:B------:R-:W-:Y:S01]  /*6c40*/  @!P1 FADD.FTZ R28, -R28, -RZ ;  /* 0x800000ff1c1c9221 */ /* 0x000fe20000010100 */
[----:B------:R-:W-:Y:S01]  /*6c50*/  SHF.L.U32 R29, R25, 0x10, RZ ;  /* 0x00000010191d7819 */ /* 0x000fe200000006ff */
[----:B------:R-:W-:Y:S01]  /*6c60*/  FMUL.FTZ R0, R35, R32 ;  /* 0x0000002023007220 */ /* 0x000fe20000410000 */
[----:B------:R-:W-:Y:S01]  /*6c70*/  LOP3.LUT R31, R25, 0xffff0000, RZ, 0xc0, !PT ;  /* 0xffff0000191f7812 */ /* 0x000fe200078ec0ff */
[----:B------:R-:W-:Y:S01]  /*6c80*/  @!P1 FADD.FTZ R22, -R22, -RZ ;  /* 0x800000ff16169221 */ /* 0x000fe20000010100 */
[----:B------:R-:W-:Y:S01]  /*6c90*/  SHF.L.U32 R10, R155, 0x10, RZ ;  /* 0x000000109b0a7819 */ /* 0x000fe200000006ff */
[C---:B----4-:R-:W-:Y:S01]  /*6ca0*/  IMAD.U32 R34, R56.reuse, 0x10000, RZ ;  /* 0x0001000038227824 */ /* 0x050fe200078e00ff */
        /* <DEDUP_REMOVED lines=35> */
.L_x_3723:
[----:B------:R-:W-:Y:S05]  /*6ee0*/  BSYNC B0 ;  /* 0x0000000000007941 */ /* 0x000fea0003800000 */
.L_x_3722:
[----:B-----5:R1:W-:Y:S02]  /*6ef0*/  STG.E.128 [R156.64+0x100], R40 ;  /* 0x000100289c007986 */ /* 0x0203e4000c101d06 */
.L_x_3717:
[----:B------:R-:W-:Y:S05]  /*6f00*/  BSYNC B1 ;  /* 0x0000000000017941 */ /* 0x000fea0003800000 */
.L_x_3716:
[----:B------:R-:W-:Y:S01]  /*6f10*/  BSSY B1, `(.L_x_3724) ;  /* 0x0000116000017945 */ /* 0x000fe20003800000 */
[----:B------:R-:W-:-:S05]  /*6f20*/  @!P4 BRA `(.L_x_3725) ;  /* 0x000011400000c947 */ /* 0x000fca0003800000 */
[C---:B-1-3--:R-:W-:Y:S01]  /*6f30*/  LEA R156, P0, R105.reuse, R134, 0x1 ;  /* 0x00000086699c7211 */ /* 0x04afe200078008ff */
[----:B------:R-:W-:Y:S03]  /*6f40*/  BSSY B0, `(.L_x_3726) ;  /* 0x0000057000007945 */ /* 0x000fe60003800000 */
[----:B------:R-:W-:Y:S02]  /*6f50*/  LEA.HI.X R157, R105, R135, R104, 0x1, P0 ;  /* 0x00000087699d7211 */ /* 0x000fe400000f0c68 */
[----:B------:R-:W-:Y:S03]  /*6f60*/  ISETP.GE.AND P0, PT, R18, UR4, PT ;  /* 0x0000000412007c0c */ /* 0x000fe6000bf06270 */
[----:B--2---:R1:W5:Y:S10]  /*6f70*/  LDG.E.128 R40, [R156.64] ;  /* 0x000000069c287981 */ /* 0x004374000c1e1d00 */
[----:B------:R-:W-:-:S05]  /*6f80*/  @P0 BRA `(.L_x_3727) ;  /* 0x0000052000000947 */ /* 0x000fca0003800000 */
[----:B----45:R-:W-:Y:S01]  /*6f90*/  LOP3.LUT R39, R40, 0xffff0000, RZ, 0xc0, !PT ;  /* 0xffff000028277812 */ /* 0x030fe200078ec0ff */
[----:B------:R-:W-:Y:S01]  /*6fa0*/  ULEA.HI UR5, UR4, UR4, URZ, 0x1 ;  /* 0x0000000404057291 */ /* 0x000fe2000f8f083f */
[C---:B------:R-:W-:Y:S01]  /*6fb0*/  SHF.L.U32 R44, R42.reuse, 0x10, RZ ;  /* 0x000000102a2c7819 */ /* 0x040fe200000006ff */
        /* <DEDUP_REMOVED lines=17> */
[----:B-1----:R-:W-:Y:S01]  /*70d0*/  IMAD.MOV.U32 R156, RZ, RZ, RZ ;  /* 0x000000ffff9c7224 */ /* 0x002fe200078e00ff */
[----:B------:R-:W-:Y:S02]  /*70e0*/  @P1 IADD3 R156, RZ, -UR5, RZ ;  /* 0x80000005ff9c1c10 */ /* 0x000fe4000fffe0ff */
        /* <DEDUP_REMOVED lines=60> */
.L_x_3727:
[----:B------:R-:W-:Y:S05]  /*74b0*/  BSYNC B0 ;  /* 0x0000000000007941 */ /* 0x000fea0003800000 */
.L_x_3726:
[----:B------:R-:W-:Y:S01]  /*74c0*/  LEA R2, P1, R150, R98, 0x1 ;  /* 0x0000006296027211 */ /* 0x000fe200078208ff */
[----:B------:R-:W-:Y:S01]  /*74d0*/  BSSY B0, `(.L_x_3728) ;  /* 0x000005a000007945 */ /* 0x000fe20003800000 */
[----:B-1----:R-:W-:Y:S02]  /*74e0*/  LEA R156, P0, R108, R134, 0x1 ;  /* 0x000000866c9c7211 */ /* 0x002fe400078008ff */
[----:B------:R-:W-:Y:S02]  /*74f0*/  LEA.HI.X R3, R150, R95, R106, 0x1, P1 ;  /* 0x0000005f96037211 */ /* 0x000fe400008f0c6a */
[----:B------:R-:W-:Y:S02]  /*7500*/  LEA.HI.X R157, R108, R135, R107, 0x1, P0 ;  /* 0x000000876c9d7211 */ /* 0x000fe400000f0c6b */
[----:B------:R-:W-:Y:S01]  /*7510*/  ISETP.GE.AND P0, PT, R15, UR4, PT ;  /* 0x000000040f007c0c */ /* 0x000fe2000bf06270 */
[----:B-----5:R1:W-:Y:S04]  /*7520*/  STG.E.128 [R2.64], R40 ;  /* 0x0000002802007986 */ /* 0x0203e8000c101d06 */
[----:B------:R1:W5:Y:S08]  /*7530*/  LDG.E.128 R44, [R156.64] ;  /* 0x000000069c2c7981 */ /* 0x000370000c1e1d00 */
        /* <DEDUP_REMOVED lines=83> */
.L_x_3729:
[----:B------:R-:W-:Y:S05]  /*7a70*/  BSYNC B0 ;  /* 0x0000000000007941 */ /* 0x000fea0003800000 */
.L_x_3728:
[C---:B-1----:R-:W-:Y:S01]  /*7a80*/  LEA R2, P1, R109.reuse, R98, 0x1 ;  /* 0x000000626d027211 */ /* 0x042fe200078208ff */
[----:B------:R-:W-:Y:S01]  /*7a90*/  BSSY B0, `(.L_x_3730) ;  /* 0x000005a000007945 */ /* 0x000fe20003800000 */
[C---:B------:R-:W-:Y:S02]  /*7aa0*/  LEA R156, P0, R112.reuse, R134, 0x1 ;  /* 0x00000086709c7211 */ /* 0x040fe400078008ff */
[----:B------:R-:W-:Y:S02]  /*7ab0*/  LEA.HI.X R3, R109, R95, R110, 0x1, P1 ;  /* 0x0000005f6d037211 */ /* 0x000fe400008f0c6e */
[----:B------:R-:W-:Y:S02]  /*7ac0*/  LEA.HI.X R157, R112, R135, R111, 0x1, P0 ;  /* 0x00000087709d7211 */ /* 0x000fe400000f0c6f */
[----:B------:R-:W-:Y:S01]  /*7ad0*/  ISETP.GE.AND P0, PT, R14, UR4, PT ;  /* 0x000000040e007c0c */ /* 0x000fe2000bf06270 */
[----:B-----5:R1:W-:Y:S04]  /*7ae0*/  STG.E.128 [R2.64], R44 ;  /* 0x0000002c02007986 */ /* 0x0203e8000c101d06 */
[----:B------:R1:W5:Y:S08]  /*7af0*/  LDG.E.128 R40, [R156.64] ;  /* 0x000000069c287981 */ /* 0x000370000c1e1d00 */
[----:B------:R-:W-:-:S05]  /*7b00*/  @P0 BRA `(.L_x_3731) ;  /* 0x0000052000000947 */ /* 0x000fca0003800000 */
[----:B----45:R-:W-:Y:S01]  /*7b10*/  LOP3.LUT R39, R40, 0xffff0000, RZ, 0xc0, !PT ;  /* 0xffff000028277812 */ /* 0x030fe200078ec0ff */
[----:B------:R-:W-:Y:S01]  /*7b20*/  ULEA.HI UR5, UR4, UR4, URZ, 0x1 ;  /* 0x0000000404057291 */ /* 0x000fe2000f8f083f */
[C---:B-1----:R-:W-:Y:S01]  /*7b30*/  SHF.L.U32 R44, R42.reuse, 0x10, RZ ;  /* 0x000000102a2c7819 */ /* 0x042fe200000006ff */
        /* <DEDUP_REMOVED lines=79> */
.L_x_3731:
[----:B------:R-:W-:Y:S05]  /*8030*/  BSYNC B0 ;  /* 0x0000000000007941 */ /* 0x000fea0003800000 */
.L_x_3730:
[C---:B-1----:R-:W-:Y:S04]  /*8040*/  LEA R2, P0, R113.reuse, R98, 0x1 ;  /* 0x0000006271027211 */ /* 0x042fe800078008ff */
[----:B------:R-:W-:Y:S05]  /*8050*/  LEA.HI.X R3, R113, R95, R114, 0x1, P0 ;  /* 0x0000005f71037211 */ /* 0x000fea00000f0c72 */
[----:B-----5:R1:W-:Y:S04]  /*8060*/  STG.E.128 [R2.64], R40 ;  /* 0x0000002802007986 */ /* 0x0203e8000c101d06 */
.L_x_3725:
[----:B------:R-:W-:Y:S05]  /*8070*/  BSYNC B1 ;  /* 0x0000000000017941 */ /* 0x000fea0003800000 */
.L_x_3724:
[----:B------:R-:W-:Y:S01]  /*8080*/  BSSY B1, `(.L_x_3732) ;  /* 0x000011c000017945 */ /* 0x000fe20003800000 */
[----:B------:R-:W-:-:S05]  /*8090*/  @!P2 BRA `(.L_x_3733) ;  /* 0x000011a00000a947 */ /* 0x000fca0003800000 */
[----:B------:R-:W-:Y:S01]  /*80a0*/  MOV R49, 0x60 ;  /* 0x0000006000317802 */ /* 0x000fe20000000f00 */
[----:B------:R-:W-:Y:S01]  /*80b0*/  BSSY B0, `(.L_x_3734) ;  /* 0x000005a000007945 */ /* 0x000fe20003800000 */
[----:B------:R-:W-:Y:S03]  /*80c0*/  ISETP.GE.AND P0, PT, R18, UR4, PT ;  /* 0x0000000412007c0c */ /* 0x000fe6000bf06270 */
[C---:B-1----:R-:W-:Y:S04]  /*80d0*/  IMAD.WIDE.U32 R2, R49.reuse, c[0x0][0x288], R134 ;  /* 0x0000a20031027a25 */ /* 0x042fe800078e0086 */
[----:B------:R-:W-:Y:S05]  /*80e0*/  IMAD R0, R49, c[0x0][0x28c], RZ ;  /* 0x0000a30031007a24 */ /* 0x000fea00078e02ff */
[----:B------:R-:W-:Y:S05]  /*80f0*/  IADD3 R3, R3, R0, RZ ;  /* 0x0000000003037210 */ /* 0x000fea0007ffe0ff */
[----:B----4-:R1:W5:Y:S01]  /*8100*/  LDG.E.128 R8, [R2.64] ;  /* 0x0000000602087981 */ /* 0x010362000c1e1d00 */
[----:B------:R-:W-:-:S05]  /*8110*/  @P0 BRA `(.L_x_3735) ;  /* 0x0000053000000947 */ /* 0x000fca0003800000 */
[----:B-----5:R-:W-:Y:S01]  /*8120*/  LOP3.LUT R35, R9, 0xffff0000, RZ, 0xc0, !PT ;  /* 0xffff000009237812 */ /* 0x020fe200078ec0ff */
[----:B------:R-:W-:Y:S01]  /*8130*/  ULEA.HI UR5, UR4, UR4, URZ, 0x1 ;  /* 0x0000000404057291 */ /* 0x000fe2000f8f083f */
[C---:B------:R-:W-:Y:S01]  /*8140*/  SHF.L.U32 R28, R10.reuse, 0x10, RZ ;  /* 0x000000100a1c7819 */ /* 0x040fe200000006ff */
[----:B------:R-:W-:Y:S01]  /*8150*/  IMAD.MOV.U32 R4, RZ, RZ, RZ ;  /* 0x000000ffff047224 */ /* 0x000fe200078e00ff */
[----:B------:R-:W-:Y:S01]  /*8160*/  LOP3.LUT R37, R10, 0xffff0000, RZ, 0xc0, !PT ;  /* 0xffff00000a257812 */ /* 0x000fe200078ec0ff */
[----:B------:R-:W-:Y:S01]  /*8170*/  USHF.R.S32.HI UR5, URZ, 0x1, UR5 ;  /* 0x000000013f057899 */ /* 0x000fe20008011405 */
[----:B------:R-:W-:Y:S01]  /*8180*/  LOP3.LUT R39, R11, 0xffff0000, RZ, 0xc0, !PT ;  /* 0xffff00000b277812 */ /* 0x000fe200078ec0ff */
[----:B------:R-:W-:Y:S01]  /*8190*/  IMAD.U32 R26, R9, 0x10000, RZ ;  /* 0x00010000091a7824 */ /* 0x000fe200078e00ff */
[----:B------:R-:W-:Y:S01]  /*81a0*/  LOP3.LUT R33, R8, 0xffff0000, RZ, 0xc0, !PT ;  /* 0xffff000008217812 */ /* 0x000fe200078ec0ff */
[----:B------:R-:W-:Y:S02]  /*81b0*/  IMAD.U32 R30, R11, 0x10000, RZ ;  /* 0x000100000b1e7824 */ /* 0x000fe400078e00ff */
[----:B------:R-:W-:Y:S01]  /*81c0*/  ISETP.GE.AND P1, PT, R18, UR5, PT ;  /* 0x0000000512007c0c */ /* 0x000fe2000bf26270 */
[----:B------:R-:W-:Y:S01]  /*81d0*/  IMAD.U32 R31, R8, 0x10000, RZ ;  /* 0x00010000081f7824 */ /* 0x000fe200078e00ff */
[----:B------:R-:W-:Y:S11]  /*81e0*/  MOV R0, UR5 ;  /* 0x0000000500007c02 */ /* 0x000ff60008000f00 */
[----:B------:R-:W-:Y:S02]  /*81f0*/  @P1 IMAD R4, RZ, RZ, -UR5 ;  /* 0x80000005ff041e24 */ /* 0x000fe4000f8e02ff */
[----:B------:R-:W-:Y:S03]  /*8200*/  @P1 IMAD R0, RZ, RZ, -UR5 ;  /* 0x80000005ff001e24 */ /* 0x000fe6000f8e02ff */
[----:B------:R-:W-:Y:S04]  /*8210*/  IADD3 R5, P0, R87, R4, RZ ;  /* 0x0000000457057210 */ /* 0x000fe80007f1e0ff */
[----:B------:R-:W-:Y:S02]  /*8220*/  LEA.HI.X.SX32 R4, R4, R86, 0x1, P0 ;  /* 0x0000005604047211 */ /* 0x000fe400000f0eff */
[C---:B---3--:R-:W-:Y:S04]  /*8230*/  LEA R44, P0, R5.reuse, R136, 0x1 ;  /* 0x00000088052c7211 */ /* 0x048fe800078008ff */
[----:B------:R-:W-:Y:S02]  /*8240*/  LEA.HI.X R45, R5, R137, R4, 0x1, P0 ;  /* 0x00000089052d7211 */ /* 0x000fe400000f0c04 */
[C---:B-1----:R-:W-:Y:S04]  /*8250*/  LEA R2, P0, R0.reuse, R2, 0x1 ;  /* 0x0000000200027211 */ /* 0x042fe800078008ff */
[----:B------:R-:W-:Y:S01]  /*8260*/  LEA.HI.X.SX32 R3, R0, R3, 0x1, P0 ;  /* 0x0000000300037211 */ /* 0x000fe200000f0eff */
[----:B------:R-:W-:Y:S01]  /*8270*/  IMAD.MOV.U32 R0, RZ, RZ, RZ ;  /* 0x000000ffff007224 */ /* 0x000fe200078e00ff */
[----:B------:R-:W-:Y:S01]  /*8280*/  @P1 IADD3 R0, RZ, -UR5, RZ ;  /* 0x80000005ff001c10 */ /* 0x000fe2000fffe0ff */
[----:B------:R-:W3:Y:S03]  /*8290*/  LDG.E.128 R44, [R44.64] ;  /* 0x000000062c2c7981 */ /* 0x000ee6000c1e1d00 */
[----:B------:R-:W-:Y:S04]  /*82a0*/  IADD3 R25, P0, R87, R0, RZ ;  /* 0x0000000057197210 */ /* 0x000fe80007f1e0ff */
[----:B------:R-:W-:Y:S01]  /*82b0*/  LEA.HI.X.SX32 R0, R0, R86, 0x1, P0 ;  /* 0x0000005600007211 */ /* 0x000fe200000f0eff */
[----:B------:R1:W4:Y:S01]  /*82c0*/  LDG.E.128 R4, [R2.64] ;  /* 0x0000000602047981 */ /* 0x000322000c1e1d00 */
[C---:B------:R-:W-:Y:S04]  /*82d0*/  LEA R22, P0, R25.reuse, R138, 0x1 ;  /* 0x0000008a19167211 */ /* 0x040fe800078008ff */
[----:B------:R-:W-:Y:S05]  /*82e0*/  LEA.HI.X R23, R25, R139, R0, 0x1, P0 ;  /* 0x0000008b19177211 */ /* 0x000fea00000f0c00 */
[----:B--2---:R2:W4:Y:S01]  /*82f0*/  LDG.E.128 R40, [R22.64] ;  /* 0x0000000616287981 */ /* 0x004522000c1e1d00 */
[----:B---3--:R-:W-:Y:S01]  /*8300*/  IMAD.U32 R9, R47, 0x10000, RZ ;  /* 0x000100002f097824 */ /* 0x008fe200078e00ff */
[----:B------:R-:W-:Y:S01]  /*8310*/  LOP3.LUT R10, R46, 0xffff0000, RZ, 0xc0, !PT ;  /* 0xffff00002e0a7812 */ /* 0x000fe200078ec0ff */
[C---:B------:R-:W-:Y:S01]  /*8320*/  IMAD.U32 R0, R44.reuse, 0x10000, RZ ;  /* 0x000100002c007824 */ /* 0x040fe200078e00ff */
[----:B-1----:R-:W-:Y:S01]  /*8330*/  LOP3.LUT R2, R44, 0xffff0000, RZ, 0xc0, !PT ;  /* 0xffff00002c027812 */ /* 0x002fe200078ec0ff */
[----:B------:R-:W-:Y:S01]  /*8340*/  @!P1 FADD.FTZ R9, -R9, -RZ ;  /* 0x800000ff09099221 */ /* 0x000fe20000010100 */
[C---:B------:R-:W-:Y:S01]  /*8350*/  SHF.L.U32 R3, R45.reuse, 0x10, RZ ;  /* 0x000000102d037819 */ /* 0x040fe200000006ff */
[----:B------:R-:W-:Y:S01]  /*8360*/  IMAD.U32 R11, R46, 0x10000, RZ ;  /* 0x000100002e0b7824 */ /* 0x000fe200078e00ff */
[----:B--2---:R-:W-:Y:S01]  /*8370*/  LOP3.LUT R22, R45, 0xffff0000, RZ, 0xc0, !PT ;  /* 0xffff00002d167812 */ /* 0x004fe200078ec0ff */
[----:B----4-:R-:W-:Y:S01]  /*8380*/  IMAD.U32 R12, R7, 0x10000, RZ ;  /* 0x00010000070c7824 */ /* 0x010fe200078e00ff */
[----:B------:R-:W-:Y:S01]  /*8390*/  SHF.L.U32 R29, R4, 0x10, RZ ;  /* 0x00000010041d7819 */ /* 0x000fe200000006ff */
[----:B------:R-:W-:Y:S01]  /*83a0*/  @!P1 FADD.FTZ R0, -R0, -RZ ;  /* 0x800000ff00009221 */ /* 0x000fe20000010100 */
[----:B------:R-:W-:Y:S01]  /*83b0*/  LOP3.LUT R25, R6, 0xffff0000, RZ, 0xc0, !PT ;  /* 0xffff000006197812 */ /* 0x000fe200078ec0ff */
[----:B------:R-:W-:Y:S01]  /*83c0*/  @!P1 FADD.FTZ R10, -R10, -RZ ;  /* 0x800000ff0a0a9221 */ /* 0x000fe20000010100 */
[----:B------:R-:W-:Y:S01]  /*83d0*/  LOP3.LUT R27, R4, 0xffff0000, RZ, 0xc0, !PT ;  /* 0xffff0000041b7812 */ /* 0x000fe200078ec0ff */
[----:B------:R-:W-:Y:S01]  /*83e0*/  @!P1 FADD.FTZ R2, -R2, -RZ ;  /* 0x800000ff02029221 */ /* 0x000fe20000010100 */
[----:B------:R-:W-:Y:S01]  /*83f0*/  SHF.L.U32 R24, R6, 0x10, RZ ;  /* 0x0000001006187819 */ /* 0x000fe200000006ff */
[C---:B------:R-:W-:Y:S01]  /*8400*/  IMAD.U32 R4, R5.reuse, 0x10000, RZ ;  /* 0x0001000005047824 */ /* 0x040fe200078e00ff */
[----:B------:R-:W-:Y:S01]  /*8410*/  LOP3.LUT R5, R5, 0xffff0000, RZ, 0xc0, !PT ;  /* 0xffff000005057812 */ /* 0x000fe200078ec0ff */
[----:B------:R-:W-:Y:S01]  /*8420*/  @!P1 FADD.FTZ R3, -R3, -RZ ;  /* 0x800000ff03039221 */ /* 0x000fe20000010100 */
[----:B------:R-:W-:Y:S01]  /*8430*/  LOP3.LUT R23, R7, 0xffff0000, RZ, 0xc0, !PT ;  /* 0xffff000007177812 */ /* 0x000fe200078ec0ff */
[----:B------:R-:W-:Y:S01]  /*8440*/  FMUL.FTZ R7, R12, R9 ;  /* 0x000000090c077220 */ /* 0x000fe20000410000 */
[----:B------:R-:W-:Y:S01]  /*8450*/  SHF.L.U32 R9, R40, 0x10, RZ ;  /* 0x0000001028097819 */ /* 0x000fe200000006ff */
[----:B------:R-:W-:Y:S01]  /*8460*/  @!P1 FADD.FTZ R22, -R22, -RZ ;  /* 0x800000ff16169221 */ /* 0x000fe20000010100 */
[----:B------:R-:W-:Y:S01]  /*8470*/  LOP3.LUT R8, R47, 0xffff0000, RZ, 0xc0, !PT ;  /* 0xffff00002f087812 */ /* 0x000fe200078ec0ff */
[----:B------:R-:W-:Y:S01]  /*8480*/  FMUL.FTZ R0, R29, R0 ;  /* 0x000000001d007220 */ /* 0x000fe20000410000 */
[----:B------:R-:W-:Y:S01]  /*8490*/  LOP3.LUT R12, R41, 0xffff0000, RZ, 0xc0, !PT ;  /* 0xffff0000290c7812 */ /* 0x000fe200078ec0ff */
[----:B------:R-:W-:Y:S02]  /*84a0*/  @!P1 FADD.FTZ R11, -R11, -RZ ;  /* 0x800000ff0b0b9221 */ /* 0x000fe40000010100 */
[----:B------:R-:W-:Y:S01]  /*84b0*/  FMUL.FTZ R6, R25, R10 ;  /* 0x0000000a19067220 */ /* 0x000fe20000410000 */
[----:B------:R-:W-:Y:S01]  /*84c0*/  LOP3.LUT R10, R40, 0xffff0000, RZ, 0xc0, !PT ;  /* 0xffff0000280a7812 */ /* 0x000fe200078ec0ff */
[----:B------:R-:W-:Y:S01]  /*84d0*/  FMUL.FTZ R2, R27, R2 ;  /* 0x000000021b027220 */ /* 0x000fe20000410000 */
[----:B------:R-:W-:Y:S01]  /*84e0*/  LOP3.LUT R25, R43, 0xffff0000, RZ, 0xc0, !PT ;  /* 0xffff00002b197812 */ /* 0x000fe200078ec0ff */
[----:B------:R-:W-:Y:S02]  /*84f0*/  FMUL.FTZ R3, R4, R3 ;  /* 0x0000000304037220 */ /* 0x000fe40000410000 */
[----:B------:R-:W-:Y:S01]  /*8500*/  FMUL.FTZ R4, R5, R22 ;  /* 0x0000001605047220 */ /* 0x000fe20000410000 */
[----:B------:R-:W-:Y:S01]  /*8510*/  SHF.L.U32 R22, R42, 0x10, RZ ;  /* 0x000000102a167819 */ /* 0x000fe200000006ff */
[----:B------:R-:W-:Y:S02]  /*8520*/  FMUL.FTZ R5, R24, R11 ;  /* 0x0000000b18057220 */ /* 0x000fe40000410000 */
[----:B------:R-:W-:Y:S02]  /*8530*/  IMAD.U32 R11, R41, 0x10000, RZ ;  /* 0x00010000290b7824 */ /* 0x000fe400078e00ff */
[----:B------:R-:W-:Y:S02]  /*8540*/  FFMA.FTZ R0, R31, R9, R0 ;  /* 0x000000091f007223 */ /* 0x000fe40000010000 */
[----:B------:R-:W-:Y:S02]  /*8550*/  @!P1 FADD.FTZ R8, -R8, -RZ ;  /* 0x800000ff08089221 */ /* 0x000fe40000010100 */
[----:B------:R-:W-:Y:S02]  /*8560*/  FFMA.FTZ R2, R33, R10, R2 ;  /* 0x0000000a21027223 */ /* 0x000fe40000010002 */
[----:B------:R-:W-:Y:S02]  /*8570*/  FFMA.FTZ R3, R26, R11, R3 ;  /* 0x0000000b1a037223 */ /* 0x000fe40000010003 */
[----:B------:R-:W-:Y:S01]  /*8580*/  FMUL.FTZ R8, R23, R8 ;  /* 0x0000000817087220 */ /* 0x000fe20000410000 */
[----:B------:R-:W-:Y:S01]  /*8590*/  LOP3.LUT R23, R42, 0xffff0000, RZ, 0xc0, !PT ;  /* 0xffff00002a177812 */ /* 0x000fe200078ec0ff */
[----:B------:R-:W-:Y:S01]  /*85a0*/  FFMA.FTZ R4, R35, R12, R4 ;  /* 0x0000000c23047223 */ /* 0x000fe20000010004 */
[----:B------:R-:W-:Y:S01]  /*85b0*/  F2FP.BF16.PACK_AB R0, R2, R0 ;  /* 0x000000000200723e */ /* 0x000fe200000010ff */
[----:B------:R-:W-:Y:S02]  /*85c0*/  IMAD.U32 R24, R43, 0x10000, RZ ;  /* 0x000100002b187824 */ /* 0x000fe400078e00ff */
[----:B------:R-:W-:Y:S01]  /*85d0*/  FFMA.FTZ R5, R28, R22, R5 ;  /* 0x000000161c057223 */ /* 0x000fe20000010005 */
[----:B------:R-:W-:Y:S01]  /*85e0*/  F2FP.BF16.PACK_AB R9, R4, R3 ;  /* 0x000000030409723e */ /* 0x000fe200000010ff */
[----:B------:R-:W-:Y:S02]  /*85f0*/  FFMA.FTZ R6, R37, R23, R6 ;  /* 0x0000001725067223 */ /* 0x000fe40000010006 */
[----:B------:R-:W-:Y:S02]  /*8600*/  FFMA.FTZ R7, R30, R24, R7 ;  /* 0x000000181e077223 */ /* 0x000fe40000010007 */
[----:B------:R-:W-:Y:S01]  /*8610*/  FFMA.FTZ R8, R39, R25, R8 ;  /* 0x0000001927087223 */ /* 0x000fe20000010008 */
[----:B------:R-:W-:Y:S04]  /*8620*/  F2FP.BF16.PACK_AB R10, R6, R5 ;  /* 0x00000005060a723e */ /* 0x000fe800000010ff */
[----:B------:R-:W-:Y:S02]  /*8630*/  F2FP.BF16.PACK_AB R11, R8, R7 ;  /* 0x00000007080b723e */ /* 0x000fe400000010ff */
[----:B------:R-:W-:Y:S02]  /*8640*/  MOV R8, R0 ;  /* 0x0000000000087202 */ /* 0x000fe40000000f00 */
.L_x_3735:
[----:B------:R-:W-:Y:S05]  /*8650*/  BSYNC B0 ;  /* 0x0000000000007941 */ /* 0x000fea0003800000 */
.L_x_3734:
[----:B--23--:R-:W-:Y:S01]  /*8660*/  IMAD.MOV.U32 R99, RZ, RZ, R95 ;  /* 0x000000ffff637224 */ /* 0x00cfe200078e005f */
[C---:B-1----:R-:W-:Y:S01]  /*8670*/  LEA R2, P0, R116.reuse, R134, 0x1 ;  /* 0x0000008674027211 */ /* 0x042fe200078008ff */
[C---:B------:R-:W-:Y:S01]  /*8680*/  IMAD R0, R49.reuse, c[0x0][0x19c], RZ ;  /* 0x0000670031007a24 */ /* 0x040fe200078e02ff */
[----:B------:R-:W-:Y:S01]  /*8690*/  BSSY B0, `(.L_x_3736) ;  /* 0x000005a000007945 */ /* 0x000fe20003800000 */
[----:B------:R-:W-:Y:S01]  /*86a0*/  IMAD.WIDE.U32 R4, R49, c[0x0][0x198], R98 ;  /* 0x0000660031047a25 */ /* 0x000fe200078e0062 */
[----:B------:R-:W-:Y:S02]  /*86b0*/  LEA.HI.X R3, R116, R135, R115, 0x1, P0 ;  /* 0x0000008774037211 */ /* 0x000fe400000f0c73 */
[----:B------:R-:W-:Y:S02]  /*86c0*/  ISETP.GE.AND P0, PT, R15, UR4, PT ;  /* 0x000000040f007c0c */ /* 0x000fe4000bf06270 */
[----:B------:R-:W-:Y:S05]  /*86d0*/  IADD3 R5, R5, R0, RZ ;  /* 0x0000000005057210 */ /* 0x000fea0007ffe0ff */
[----:B-----5:R1:W-:Y:S04]  /*86e0*/  STG.E.128 [R4.64], R8 ;  /* 0x0000000804007986 */ /* 0x0203e8000c101d06 */
[----:B------:R1:W5:Y:S02]  /*86f0*/  LDG.E.128 R36, [R2.64] ;  /* 0x0000000602247981 */ /* 0x000364000c1e1d00 */
[----:B------:R-:W-:-:S05]  /*8700*/  @P0 BRA `(.L_x_3737) ;  /* 0x0000052000000947 */ /* 0x000fca0003800000 */
[----:B-----5:R-:W-:Y:S01]  /*8710*/  LOP3.LUT R33, R36, 0xffff0000, RZ, 0xc0, !PT ;  /* 0xffff000024217812 */ /* 0x020fe200078ec0ff */
[----:B------:R-:W-:Y:S01]  /*8720*/  ULEA.HI UR5, UR4, UR4, URZ, 0x1 ;  /* 0x0000000404057291 */ /* 0x000fe2000f8f083f */
[C---:B------:R-:W-:Y:S01]  /*8730*/  LOP3.LUT R35, R37.reuse, 0xffff0000, RZ, 0xc0, !PT ;  /* 0xffff000025237812 */ /* 0x040fe200078ec0ff */
[----:B-1----:R-:W-:Y:S01]  /*8740*/  IMAD.MOV.U32 R4, RZ, RZ, RZ ;  /* 0x000000ffff047224 */ /* 0x002fe200078e00ff */
[----:B------:R-:W-:Y:S01]  /*8750*/  SHF.L.U32 R28, R38, 0x10, RZ ;  /* 0x00000010261c7819 */ /* 0x000fe200000006ff */
[----:B------:R-:W-:Y:S01]  /*8760*/  USHF.R.S32.HI UR5, URZ, 0x1, UR5 ;  /* 0x000000013f057899 */ /* 0x000fe20008011405 */
[----:B------:R-:W-:Y:S02]  /*8770*/  IMAD.U32 R31, R36, 0x10000, RZ ;  /* 0x00010000241f7824 */ /* 0x000fe400078e00ff */
[----:B------:R-:W-:Y:S01]  /*8780*/  IMAD.U32 R26, R37, 0x10000, RZ ;  /* 0x00010000251a7824 */ /* 0x000fe200078e00ff */
[----:B------:R-:W-:Y:S01]  /*8790*/  LOP3.LUT R37, R38, 0xffff0000, RZ, 0xc0, !PT ;  /* 0xffff000026257812 */ /* 0x000fe200078ec0ff */
[----:B------:R-:W-:Y:S01]  /*87a0*/  IMAD.U32 R30, R39, 0x10000, RZ ;  /* 0x00010000271e7824 */ /* 0x000fe200078e00ff */
[----:B------:R-:W-:Y:S02]  /*87b0*/  ISETP.GE.AND P1, PT, R15, UR5, PT ;  /* 0x000000050f007c0c */ /* 0x000fe4000bf26270 */
[----:B------:R-:W-:Y:S02]  /*87c0*/  MOV R0, UR5 ;  /* 0x0000000500007c02 */ /* 0x000fe40008000f00 */
[----:B------:R-:W-:Y:S09]  /*87d0*/  LOP3.LUT R39, R39, 0xffff0000, RZ, 0xc0, !PT ;  /* 0xffff000027277812 */ /* 0x000ff200078ec0ff */
        /* <DEDUP_REMOVED lines=8> */
[----:B------:R-:W-:Y:S01]  /*8860*/  IMAD.MOV.U32 R0, RZ, RZ, RZ ;  /* 0x000000ffff007224 */ /* 0x000fe200078e00ff */
[----:B------:R-:W-:Y:S01]  /*8870*/  @P1 IADD3 R0, RZ, -UR5, RZ ;  /* 0x80000005ff001c10 */ /* 0x000fe2000fffe0ff */
[----:B------:R-:W2:Y:S03]  /*8880*/  LDG.E.128 R44, [R44.64] ;  /* 0x000000062c2c7981 */ /* 0x000ea6000c1e1d00 */
[----:B------:R-:W-:Y:S04]  /*8890*/  IADD3 R11, P0, R79, R0, RZ ;  /* 0x000000004f0b7210 */ /* 0x000fe80007f1e0ff */
[----:B------:R-:W-:Y:S01]  /*88a0*/  LEA.HI.X.SX32 R0, R0, R78, 0x1, P0 ;  /* 0x0000004e00007211 */ /* 0x000fe200000f0eff */
[----:B------:R1:W3:Y:S01]  /*88b0*/  LDG.E.128 R4, [R2.64] ;  /* 0x0000000602047981 */ /* 0x0002e2000c1e1d00 */
[C---:B------:R-:W-:Y:S04]  /*88c0*/  LEA R8, P0, R11.reuse, R138, 0x1 ;  /* 0x0000008a0b087211 */ /* 0x040fe800078008ff */
[----:B------:R-:W-:Y:S05]  /*88d0*/  LEA.HI.X R9, R11, R139, R0, 0x1, P0 ;  /* 0x0000008b0b097211 */ /* 0x000fea00000f0c00 */
[----:B------:R4:W3:Y:S01]  /*88e0*/  LDG.E.128 R40, [R8.64] ;  /* 0x0000000608287981 */ /* 0x0008e2000c1e1d00 */
[----:B--2---:R-:W-:Y:S01]  /*88f0*/  IMAD.U32 R0, R44, 0x10000, RZ ;  /* 0x000100002c007824 */ /* 0x004fe200078e00ff */
[----:B----4-:R-:W-:Y:S01]  /*8900*/  SHF.L.U32 R9, R47, 0x10, RZ ;  /* 0x000000102f097819 */ /* 0x010fe200000006ff */
[C---:B------:R-:W-:Y:S01]  /*8910*/  IMAD.U32 R11, R46.reuse, 0x10000, RZ ;  /* 0x000100002e0b7824 */ /* 0x040fe200078e00ff */
[----:B------:R-:W-:Y:S01]  /*8920*/  LOP3.LUT R10, R46, 0xffff0000, RZ, 0xc0, !PT ;  /* 0xffff00002e0a7812 */ /* 0x000fe200078ec0ff */
[----:B------:R-:W-:Y:S01]  /*8930*/  @!P1 FADD.FTZ R0, -R0, -RZ ;  /* 0x800000ff00009221 */ /* 0x000fe20000010100 */
[----:B-1----:R-:W-:Y:S01]  /*8940*/  LOP3.LUT R2, R44, 0xffff0000, RZ, 0xc0, !PT ;  /* 0xffff00002c027812 */ /* 0x002fe200078ec0ff */
[----:B------:R-:W-:Y:S01]  /*8950*/  @!P1 FADD.FTZ R9, -R9, -RZ ;  /* 0x800000ff09099221 */ /* 0x000fe20000010100 */
[C---:B------:R-:W-:Y:S01]  /*8960*/  SHF.L.U32 R3, R45.reuse, 0x10, RZ ;  /* 0x000000102d037819 */ /* 0x040fe200000006ff */
[----:B---3--:R-:W-:Y:S01]  /*8970*/  IMAD.U32 R29, R4, 0x10000, RZ ;  /* 0x00010000041d7824 */ /* 0x008fe200078e00ff */
[----:B------:R-:W-:Y:S01]  /*8980*/  LOP3.LUT R22, R45, 0xffff0000, RZ, 0xc0, !PT ;  /* 0xffff00002d167812 */ /* 0x000fe200078ec0ff */
[----:B------:R-:W-:Y:S01]  /*8990*/  @!P1 FADD.FTZ R10, -R10, -RZ ;  /* 0x800000ff0a0a9221 */ /* 0x000fe20000010100 */
[----:B------:R-:W-:Y:S01]  /*89a0*/  SHF.L.U32 R12, R7, 0x10, RZ ;  /* 0x00000010070c7819 */ /* 0x000fe200000006ff */
[----:B------:R-:W-:Y:S01]  /*89b0*/  @!P1 FADD.FTZ R2, -R2, -RZ ;  /* 0x800000ff02029221 */ /* 0x000fe20000010100 */
[C---:B------:R-:W-:Y:S01]  /*89c0*/  LOP3.LUT R25, R6.reuse, 0xffff0000, RZ, 0xc0, !PT ;  /* 0xffff000006197812 */ /* 0x040fe200078ec0ff */
        /* <DEDUP_REMOVED lines=8> */
[----:B------:R-:W-:Y:S01]  /*8a50*/  FMUL.FTZ R0, R29, R0 ;  /* 0x000000001d007220 */ /* 0x000fe20000410000 */
[----:B------:R-:W-:Y:S01]  /*8a60*/  LOP3.LUT R23, R7, 0xffff0000, RZ, 0xc0, !PT ;  /* 0xffff000007177812 */ /* 0x000fe200078ec0ff */
[----:B------:R-:W-:Y:S01]  /*8a70*/  FMUL.FTZ R7, R12, R9 ;  /* 0x000000090c077220 */ /* 0x000fe20000410000 */
[----:B------:R-:W-:Y:S01]  /*8a80*/  LOP3.LUT R12, R41, 0xffff0000, RZ, 0xc0, !PT ;  /* 0xffff0000290c7812 */ /* 0x000fe200078ec0ff */
[C---:B------:R-:W-:Y:S02]  /*8a90*/  IMAD.U32 R9, R40.reuse, 0x10000, RZ ;  /* 0x0001000028097824 */ /* 0x040fe400078e00ff */
[----:B------:R-:W-:Y:S01]  /*8aa0*/  FMUL.FTZ R6, R25, R10 ;  /* 0x0000000a19067220 */ /* 0x000fe20000410000 */
[----:B------:R-:W-:Y:S01]  /*8ab0*/  LOP3.LUT R10, R40, 0xffff0000, RZ, 0xc0, !PT ;  /* 0xffff0000280a7812 */ /* 0x000fe200078ec0ff */
[----:B------:R-:W-:Y:S01]  /*8ac0*/  FMUL.FTZ R2, R27, R2 ;  /* 0x000000021b027220 */ /* 0x000fe20000410000 */
[----:B------:R-:W-:Y:S01]  /*8ad0*/  LOP3.LUT R25, R43, 0xffff0000, RZ, 0xc0, !PT ;  /* 0xffff00002b197812 */ /* 0x000fe200078ec0ff */
[----:B------:R-:W-:Y:S02]  /*8ae0*/  FMUL.FTZ R3, R4, R3 ;  /* 0x0000000304037220 */ /* 0x000fe40000410000 */
[----:B------:R-:W-:Y:S02]  /*8af0*/  FMUL.FTZ R4, R5, R22 ;  /* 0x0000001605047220 */ /* 0x000fe40000410000 */
[----:B------:R-:W-:Y:S01]  /*8b00*/  FMUL.FTZ R5, R24, R11 ;  /* 0x0000000b18057220 */ /* 0x000fe20000410000 */
[----:B------:R-:W-:Y:S01]  /*8b10*/  SHF.L.U32 R11, R41, 0x10, RZ ;  /* 0x00000010290b7819 */ /* 0x000fe200000006ff */
[----:B------:R-:W-:Y:S01]  /*8b20*/  FFMA.FTZ R0, R31, R9, R0 ;  /* 0x000000091f007223 */ /* 0x000fe20000010000 */
[----:B------:R-:W-:Y:S01]  /*8b30*/  SHF.L.U32 R24, R43, 0x10, RZ ;  /* 0x000000102b187819 */ /* 0x000fe200000006ff */
[----:B------:R-:W-:Y:S02]  /*8b40*/  @!P1 FADD.FTZ R8, -R8, -RZ ;  /* 0x800000ff08089221 */ /* 0x000fe40000010100 */
[----:B------:R-:W-:Y:S02]  /*8b50*/  FFMA.FTZ R2, R33, R10, R2 ;  /* 0x0000000a21027223 */ /* 0x000fe40000010002 */
[----:B------:R-:W-:Y:S02]  /*8b60*/  IMAD.U32 R22, R42, 0x10000, RZ ;  /* 0x000100002a167824 */ /* 0x000fe400078e00ff */
[----:B------:R-:W-:Y:S01]  /*8b70*/  FFMA.FTZ R3, R26, R11, R3 ;  /* 0x0000000b1a037223 */ /* 0x000fe20000010003 */
[----:B------:R-:W-:Y:S01]  /*8b80*/  F2FP.BF16.PACK_AB R36, R2, R0 ;  /* 0x000000000224723e */ /* 0x000fe200000010ff */
[----:B------:R-:W-:Y:S01]  /*8b90*/  FMUL.FTZ R8, R23, R8 ;  /* 0x0000000817087220 */ /* 0x000fe20000410000 */
[----:B------:R-:W-:Y:S01]  /*8ba0*/  LOP3.LUT R23, R42, 0xffff0000, RZ, 0xc0, !PT ;  /* 0xffff00002a177812 */ /* 0x000fe200078ec0ff */
[----:B------:R-:W-:Y:S02]  /*8bb0*/  FFMA.FTZ R4, R35, R12, R4 ;  /* 0x0000000c23047223 */ /* 0x000fe40000010004 */
[----:B------:R-:W-:Y:S02]  /*8bc0*/  FFMA.FTZ R5, R28, R22, R5 ;  /* 0x000000161c057223 */ /* 0x000fe40000010005 */
[----:B------:R-:W-:Y:S01]  /*8bd0*/  FFMA.FTZ R6, R37, R23, R6 ;  /* 0x0000001725067223 */ /* 0x000fe20000010006 */
[----:B------:R-:W-:Y:S01]  /*8be0*/  F2FP.BF16.PACK_AB R37, R4, R3 ;  /* 0x000000030425723e */ /* 0x000fe200000010ff */
[----:B------:R-:W-:Y:S02]  /*8bf0*/  FFMA.FTZ R7, R30, R24, R7 ;  /* 0x000000181e077223 */ /* 0x000fe40000010007 */
[----:B------:R-:W-:Y:S01]  /*8c00*/  FFMA.FTZ R8, R39, R25, R8 ;  /* 0x0000001927087223 */ /* 0x000fe20000010008 */
[----:B------:R-:W-:Y:S04]  /*8c10*/  F2FP.BF16.PACK_AB R38, R6, R5 ;  /* 0x000000050626723e */ /* 0x000fe800000010ff */
[----:B------:R-:W-:Y:S02]  /*8c20*/  F2FP.BF16.PACK_AB R39, R8, R7 ;  /* 0x000000070827723e */ /* 0x000fe400000010ff */
.L_x_3737:
[----:B------:R-:W-:Y:S05]  /*8c30*/  BSYNC B0 ;  /* 0x0000000000007941 */ /* 0x000fea0003800000 */
.L_x_3736:
        /* <DEDUP_REMOVED lines=9> */
[----:B-----5:R-:W-:Y:S01]  /*8cd0*/  LOP3.LUT R35, R9, 0xffff0000, RZ, 0xc0, !PT ;  /* 0xffff000009237812 */ /* 0x020fe200078ec0ff */
[----:B------:R-:W-:Y:S01]  /*8ce0*/  ULEA.HI UR5, UR4, UR4, URZ, 0x1 ;  /* 0x0000000404057291 */ /* 0x000fe2000f8f083f */
[C---:B------:R-:W-:Y:S01]  /*8cf0*/  SHF.L.U32 R28, R10.reuse, 0x10, RZ ;  /* 0x000000100a1c7819 */ /* 0x040fe200000006ff */
[----:B-1----:R-:W-:Y:S01]  /*8d00*/  IMAD.MOV.U32 R4, RZ, RZ, RZ ;  /* 0x000000ffff047224 */ /* 0x002fe200078e00ff */
        /* <DEDUP_REMOVED lines=27> */
[----:B------:R-:W-:Y:S01]  /*8ec0*/  LOP3.LUT R10, R46, 0xffff0000, RZ, 0xc0, !PT ;  /* 0xffff00002e0a7812 */ /* 0x000fe200078ec0ff */
[C---:B------:R-:W-:Y:S01]  /*8ed0*/  IMAD.U32 R0, R44.reuse, 0x10000, RZ ;  /* 0x000100002c007824 */ /* 0x040fe200078e00ff */
[----:B-1----:R-:W-:Y:S01]  /*8ee0*/  LOP3.LUT R2, R44, 0xffff0000, RZ, 0xc0, !PT ;  /* 0xffff00002c027812 */ /* 0x002fe200078ec0ff */
[----:B------:R-:W-:Y:S01]  /*8ef0*/  @!P1 FADD.FTZ R9, -R9, -RZ ;  /* 0x800000ff09099221 */ /* 0x000fe20000010100 */
[C---:B------:R-:W-:Y:S01]  /*8f00*/  SHF.L.U32 R3, R45.reuse, 0x10, RZ ;  /* 0x000000102d037819 */ /* 0x040fe200000006ff */
[----:B------:R-:W-:Y:S01]  /*8f10*/  IMAD.U32 R11, R46, 0x10000, RZ ;  /* 0x000100002e0b7824 */ /* 0x000fe200078e00ff */
[----:B----4-:R-:W-:Y:S01]  /*8f20*/  LOP3.LUT R22, R45, 0xffff0000, RZ, 0xc0, !PT ;  /* 0xffff00002d167812 */ /* 0x010fe200078ec0ff */
[----:B---3--:R-:W-:Y:S01]  /*8f30*/  IMAD.U32 R12, R7, 0x10000, RZ ;  /* 0x00010000070c7824 */ /* 0x008fe200078e00ff */
        /* <DEDUP_REMOVED lines=44> */
.L_x_3739:
[----:B------:R-:W-:Y:S05]  /*9200*/  BSYNC B0 ;  /* 0x0000000000007941 */ /* 0x000fea0003800000 */
.L_x_3738:
[C---:B-1----:R-:W-:Y:S04]  /*9210*/  LEA R2, P0, R121.reuse, R98, 0x1 ;  /* 0x0000006279027211 */ /* 0x042fe800078008ff */
[----:B------:R-:W-:Y:S05]  /*9220*/  LEA.HI.X R3, R121, R95, R122, 0x1, P0 ;  /* 0x0000005f79037211 */ /* 0x000fea00000f0c7a */
[----:B-----5:R1:W-:Y:S04]  /*9230*/  STG.E.128 [R2.64], R8 ;  /* 0x0000000802007986 */ /* 0x0203e8000c101d06 */
.L_x_3733:
[----:B------:R-:W-:Y:S05]  /*9240*/  BSYNC B1 ;  /* 0x0000000000017941 */ /* 0x000fea0003800000 */
.L_x_3732:
[----:B-1----:R-:W-:Y:S01]  /*9250*/  IMAD.MOV.U32 R3, RZ, RZ, c[0x0][0x230] ;  /* 0x00008c00ff037624 */ /* 0x002fe200078e00ff */
[----:B------:R-:W-:Y:S03]  /*9260*/  ULDC UR4, c[0x0][0x230] ;  /* 0x00008c0000047ab9 */ /* 0x000fe60000000800 */
[----:B------:R-:W-:Y:S05]  /*9270*/  IMAD.U32 R3, R3, -0x20, RZ ;  /* 0xffffffe003037824 */ /* 0x000fea00078e00ff */
[C---:B------:R-:W-:Y:S02]  /*9280*/  LEA R138, P1, R3.reuse, R138, 0x1 ;  /* 0x0000008a038a7211 */ /* 0x040fe400078208ff */
[C---:B------:R-:W-:Y:S02]  /*9290*/  LEA R136, P0, R3.reuse, R136, 0x1 ;  /* 0x0000008803887211 */ /* 0x040fe400078008ff */
[C---:B------:R-:W-:Y:S02]  /*92a0*/  LEA.HI.X.SX32 R139, R3.reuse, R139, 0x1, P1 ;  /* 0x0000008b038b7211 */ /* 0x040fe400008f0eff */
[----:B------:R-:W-:Y:S01]  /*92b0*/  LEA.HI.X.SX32 R137, R3, R137, 0x1, P0 ;  /* 0x0000008903897211 */ /* 0x000fe200000f0eff */
[----:B------:R-:W-:-:S05]  /*92c0*/  BRA `(.L_x_3707) ;  /* 0x000002a000007947 */ /* 0x000fca0003800000 */
.L_x_3697:
[----:B----4-:R-:W2:Y:S01]  /*92d0*/  @P1 LDG.E.128 R28, [R134.64] ;  /* 0x00000006861c1981 */ /* 0x010ea2000c1e1d00 */
[--C-:B------:R-:W-:Y:S01]  /*92e0*/  @P1 IMAD.MOV.U32 R99, RZ, RZ, R95.reuse ;  /* 0x000000ffff631224 */ /* 0x100fe200078e005f */
[C---:B------:R-:W-:Y:S01]  /*92f0*/  @P5 LEA R2, P0, R103.reuse, R134, 0x1 ;  /* 0x0000008667025211 */ /* 0x040fe200078008ff */
[----:B------:R-:W-:Y:S03]  /*9300*/  UMOV UR4, URZ ;  /* 0x0000003f00047c82 */ /* 0x000fe60008000000 */
[----:B------:R-:W-:Y:S02]  /*9310*/  @P5 LEA.HI.X R3, R103, R135, R102, 0x1, P0 ;  /* 0x0000008767035211 */ /* 0x000fe400000f0c66 */
[C---:B------:R-:W-:Y:S04]  /*9320*/  @P5 LEA R34, P0, R55.reuse, R98, 0x1 ;  /* 0x0000006237225211 */ /* 0x040fe800078008ff */
[----:B------:R-:W-:Y:S02]  /*9330*/  @P5 LEA.HI.X R35, R55, R95, R54, 0x1, P0 ;  /* 0x0000005f37235211 */ /* 0x000fe400000f0c36 */
[C---:B------:R-:W-:Y:S04]  /*9340*/  @P4 LEA R36, P0, R105.reuse, R134, 0x1 ;  /* 0x0000008669244211 */ /* 0x040fe800078008ff */
[----:B------:R-:W-:Y:S02]  /*9350*/  @P4 LEA.HI.X R37, R105, R135, R104, 0x1, P0 ;  /* 0x0000008769254211 */ /* 0x000fe400000f0c68 */
[C---:B------:R-:W-:Y:S04]  /*9360*/  @P4 LEA R32, P0, R150.reuse, R98, 0x1 ;  /* 0x0000006296204211 */ /* 0x040fe800078008ff */
[----:B------:R-:W-:Y:S01]  /*9370*/  @P4 LEA.HI.X R33, R150, R95, R106, 0x1, P0 ;  /* 0x0000005f96214211 */ /* 0x000fe200000f0c6a */
[----:B--2---:R-:W-:Y:S04]  /*9380*/  @P1 STG.E.128 [R98.64], R28 ;  /* 0x0000001c62001986 */ /* 0x004fe8000c101d06 */
[----:B------:R-:W2:Y:S04]  /*9390*/  @P1 LDG.E.128 R24, [R134.64+0x80] ;  /* 0x0000800686181981 */ /* 0x000ea8000c1e1d00 */
[----:B--2---:R-:W-:Y:S04]  /*93a0*/  @P1 STG.E.128 [R98.64+0x80], R24 ;  /* 0x0000801862001986 */ /* 0x004fe8000c101d06 */
[----:B------:R-:W2:Y:S04]  /*93b0*/  @P1 LDG.E.128 R8, [R134.64+0x100] ;  /* 0x0001000686081981 */ /* 0x000ea8000c1e1d00 */
[----:B--2---:R1:W-:Y:S04]  /*93c0*/  @P1 STG.E.128 [R98.64+0x100], R8 ;  /* 0x0001000862001986 */ /* 0x0043e8000c101d06 */
[----:B------:R-:W2:Y:S01]  /*93d0*/  @P5 LDG.E.128 R4, [R2.64] ;  /* 0x0000000602045981 */ /* 0x000ea2000c1e1d00 */
[----:B-1----:R-:W-:Y:S03]  /*93e0*/  @P2 IMAD.MOV.U32 R99, RZ, RZ, R95 ;  /* 0x000000ffff632224 */ /* 0x002fe600078e005f */
[----:B--2---:R-:W-:Y:S04]  /*93f0*/  @P5 STG.E.128 [R34.64], R4 ;  /* 0x0000000422005986 */ /* 0x004fe8000c101d06 */
[----:B------:R-:W2:Y:S04]  /*9400*/  @P5 LDG.E.128 R28, [R2.64+0x80] ;  /* 0x00008006021c5981 */ /* 0x000ea8000c1e1d00 */
[----:B--2---:R-:W-:Y:S04]  /*9410*/  @P5 STG.E.128 [R34.64+0x80], R28 ;  /* 0x0000801c22005986 */ /* 0x004fe8000c101d06 */
[----:B------:R1:W2:Y:S02]  /*9420*/  @P5 LDG.E.128 R24, [R2.64+0x100] ;  /* 0x0001000602185981 */ /* 0x0002a4000c1e1d00 */
[----:B-1----:R-:W-:Y:S04]  /*9430*/  @P2 IMAD.MOV.U32 R3, RZ, RZ, 0x60 ;  /* 0x00000060ff032424 */ /* 0x002fe800078e00ff */
[C---:B------:R-:W-:Y:S04]  /*9440*/  @P2 IMAD.WIDE.U32 R22, R3.reuse, c[0x0][0x288], R134 ;  /* 0x0000a20003162a25 */ /* 0x040fe800078e0086 */
[----:B------:R-:W-:Y:S05]  /*9450*/  @P2 IMAD R0, R3, c[0x0][0x28c], RZ ;  /* 0x0000a30003002a24 */ /* 0x000fea00078e02ff */
[----:B------:R-:W-:Y:S01]  /*9460*/  @P2 IADD3 R23, R23, R0, RZ ;  /* 0x0000000017172210 */ /* 0x000fe20007ffe0ff */
[----:B--2---:R1:W-:Y:S04]  /*9470*/  @P5 STG.E.128 [R34.64+0x100], R24 ;  /* 0x0001001822005986 */ /* 0x0043e8000c101d06 */
[----:B------:R-:W2:Y:S01]  /*9480*/  @P4 LDG.E.128 R8, [R36.64] ;  /* 0x0000000624084981 */ /* 0x000ea2000c1e1d00 */
[C---:B-1----:R-:W-:Y:S04]  /*9490*/  @P2 IMAD.WIDE.U32 R34, R3.reuse, c[0x0][0x198], R98 ;  /* 0x0000660003222a25 */ /* 0x042fe800078e0062 */
[----:B------:R-:W-:Y:S05]  /*94a0*/  @P2 IMAD R3, R3, c[0x0][0x19c], RZ ;  /* 0x0000670003032a24 */ /* 0x000fea00078e02ff */
[----:B------:R-:W-:Y:S01]  /*94b0*/  @P2 IADD3 R35, R35, R3, RZ ;  /* 0x0000000323232210 */ /* 0x000fe20007ffe0ff */
[----:B--2---:R1:W-:Y:S04]  /*94c0*/  @P4 STG.E.128 [R32.64], R8 ;  /* 0x0000000820004986 */ /* 0x0043e8000c101d06 */
[----:B------:R-:W2:Y:S04]  /*94d0*/  @P4 LDG.E.128 R4, [R36.64+0x80] ;  /* 0x0000800624044981 */ /* 0x000ea8000c1e1d00 */
[----:B--2---:R2:W-:Y:S04]  /*94e0*/  @P4 STG.E.128 [R32.64+0x80], R4 ;  /* 0x0000800420004986 */ /* 0x0045e8000c101d06 */
[----:B------:R-:W3:Y:S04]  /*94f0*/  @P4 LDG.E.128 R28, [R36.64+0x100] ;  /* 0x00010006241c4981 */ /* 0x000ee8000c1e1d00 */
[----:B---3--:R3:W-:Y:S04]  /*9500*/  @P4 STG.E.128 [R32.64+0x100], R28 ;  /* 0x0001001c20004986 */ /* 0x0087e8000c101d06 */
[----:B------:R-:W4:Y:S04]  /*9510*/  @P2 LDG.E.128 R24, [R22.64] ;  /* 0x0000000616182981 */ /* 0x000f28000c1e1d00 */
[----:B----4-:R3:W-:Y:S04]  /*9520*/  @P2 STG.E.128 [R34.64], R24 ;  /* 0x0000001822002986 */ /* 0x0107e8000c101d06 */
[----:B-1----:R-:W4:Y:S04]  /*9530*/  @P2 LDG.E.128 R8, [R22.64+0x80] ;  /* 0x0000800616082981 */ /* 0x002f28000c1e1d00 */
[----:B----4-:R3:W-:Y:S04]  /*9540*/  @P2 STG.E.128 [R34.64+0x80], R8 ;  /* 0x0000800822002986 */ /* 0x0107e8000c101d06 */
[----:B--2---:R-:W2:Y:S04]  /*9550*/  @P2 LDG.E.128 R4, [R22.64+0x100] ;  /* 0x0001000616042981 */ /* 0x004ea8000c1e1d00 */
[----:B--2---:R3:W-:Y:S02]  /*9560*/  @P2 STG.E.128 [R34.64+0x100], R4 ;  /* 0x0001000422002986 */ /* 0x0047e4000c101d06 */
.L_x_3707:
[----:B------:R-:W-:Y:S04]  /*9570*/  IMAD.MOV.U32 R0, RZ, RZ, c[0x0][0x288] ;  /* 0x0000a200ff007624 */ /* 0x000fe800078e00ff */
[----:B------:R-:W-:Y:S05]  /*9580*/  IMAD.U32 R3, R0, -0x40, RZ ;  /* 0xffffffc000037824 */ /* 0x000fea00078e00ff */
[C---:B---3--:R-:W-:Y:S04]  /*9590*/  LEA R134, P0, R3.reuse, R134, 0x1 ;  /* 0x0000008603867211 */ /* 0x048fe800078008ff */
[----:B------:R-:W-:Y:S01]  /*95a0*/  LEA.HI.X.SX32 R135, R3, R135, 0x1, P0 ;  /* 0x0000008703877211 */ /* 0x000fe200000f0eff */
[----:B------:R-:W-:-:S05]  /*95b0*/  @!P3 BRA `(.L_x_3740) ;  /* 0x000004b00000b947 */ /* 0x000fca0003800000 */
[----:B------:R-:W-:Y:S04]  /*95c0*/  IADD3 R3, R13, -0x1, RZ ;  /* 0xffffffff0d037810 */ /* 0x000fe80007ffe0ff */
[----:B------:R-:W-:Y:S11]  /*95d0*/  ISETP.GT.AND P0, PT, R3, R96, PT ;  /* 0x000000600300720c */ /* 0x000ff60003f04270 */
[----:B------:R-:W-:Y:S02]  /*95e0*/  @!UPT UIADD3 URZ, URZ, URZ, URZ ;  /* 0x0000003f3f3ff290 */ /* 0x000fe4000fffe03f */
[----:B------:R-:W-:-:S05]  /*95f0*/  @!P0 BRA `(.L_x_3741) ;  /* 0x0000051000008947 */ /* 0x000fca0003800000 */
[----:B----4-:R-:W-:Y:S01]  /*9600*/  IMAD.MOV.U32 R8, RZ, RZ, RZ ;  /* 0x000000ffff087224 */ /* 0x010fe200078e00ff */
[----:B------:R-:W-:Y:S02]  /*9610*/  IABS R3, c[0x0][0x2d0] ;  /* 0x0000b40000037a13 */ /* 0x000fe40000000000 */
[----:B------:R-:W-:Y:S02]  /*9620*/  IADD3 R17, R17, -0x80, RZ ;  /* 0xffffff8011117810 */ /* 0x000fe40007ffe0ff */
[----:B------:R-:W3:Y:S01]  /*9630*/  I2F.RP R4, R3 ;  /* 0x0000000300047306 */ /* 0x000ee20000209400 */
[----:B------:R-:W-:Y:S02]  /*9640*/  IABS R7, R16 ;  /* 0x0000001000077213 */ /* 0x000fe40000000000 */
[----:B------:R-:W-:Y:S07]  /*9650*/  IABS R5, R17 ;  /* 0x0000001100057213 */ /* 0x000fee0000000000 */
[----:B---3--:R-:W3:Y:S02]  /*9660*/  MUFU.RCP R0, R4 ;  /* 0x0000000400007308 */ /* 0x008ee40000001000 */
[----:B---3--:R-:W-:Y:S08]  /*9670*/  IADD3 R2, R0, 0xffffffe, RZ ;  /* 0x0ffffffe00027810 */ /* 0x008ff00007ffe0ff */
[----:B------:R-:W3:Y:S02]  /*9680*/  F2I.FTZ.U32.TRUNC.NTZ R9, R2 ;  /* 0x0000000200097305 */ /* 0x000ee4000021f000 */
[--C-:B---3--:R-:W-:Y:S04]  /*9690*/  IMAD.MOV R0, RZ, RZ, -R9.reuse ;  /* 0x000000ffff007224 */ /* 0x108fe800078e0a09 */
[----:B------:R-:W-:Y:S04]  /*96a0*/  IMAD R0, R0, R3, RZ ;  /* 0x0000000300007224 */ /* 0x000fe800078e02ff */
[----:B------:R-:W-:Y:S06]  /*96b0*/  IMAD.HI.U32 R0, R9, R0, R8 ;  /* 0x0000000009007227 */ /* 0x000fec00078e0008 */
[C---:B------:R-:W-:Y:S04]  /*96c0*/  IMAD.HI.U32 R2, R0.reuse, R5, RZ ;  /* 0x0000000500027227 */ /* 0x040fe800078e00ff */
[----:B------:R-:W-:Y:S04]  /*96d0*/  IMAD.HI.U32 R0, R0, R7, RZ ;  /* 0x0000000700007227 */ /* 0x000fe800078e00ff */
[----:B------:R-:W-:Y:S02]  /*96e0*/  IMAD.MOV R4, RZ, RZ, -R2 ;  /* 0x000000ffff047224 */ /* 0x000fe400078e0a02 */
[----:B------:R-:W-:Y:S02]  /*96f0*/  IMAD.MOV R6, RZ, RZ, -R0 ;  /* 0x000000ffff067224 */ /* 0x000fe400078e0a00 */
[C---:B------:R-:W-:Y:S01]  /*9700*/  IMAD R5, R3.reuse, R4, R5 ;  /* 0x0000000403057224 */ /* 0x040fe200078e0205 */
[----:B------:R-:W-:Y:S01]  /*9710*/  LOP3.LUT R4, R16, c[0x0][0x2d0], RZ, 0x3c, !PT ;  /* 0x0000b40010047a12 */ /* 0x000fe200078e3cff */
[C---:B------:R-:W-:Y:S03]  /*9720*/  IMAD R7, R3.reuse, R6, R7 ;  /* 0x0000000603077224 */ /* 0x040fe600078e0207 */
[C---:B------:R-:W-:Y:S02]  /*9730*/  ISETP.GT.U32.AND P0, PT, R3.reuse, R5, PT ;  /* 0x000000050300720c */ /* 0x040fe40003f04070 */
[----:B------:R-:W-:Y:S02]  /*9740*/  ISETP.GT.U32.AND P4, PT, R3, R7, PT ;  /* 0x000000070300720c */ /* 0x000fe40003f84070 */
[----:B------:R-:W-:Y:S09]  /*9750*/  ISETP.GE.AND P2, PT, R4, RZ, PT ;  /* 0x000000ff0400720c */ /* 0x000ff20003f46270 */
[----:B------:R-:W-:Y:S01]  /*9760*/  @!P0 IADD3 R2, R2, 0x1, RZ ;  /* 0x0000000102028810 */ /* 0x000fe20007ffe0ff */
[----:B------:R-:W-:Y:S01]  /*9770*/  @!P0 IMAD.IADD R5, R5, 0x1, -R3 ;  /* 0x0000000105058824 */ /* 0x000fe200078e0a03 */
[-C--:B------:R-:W-:Y:S02]  /*9780*/  @!P4 IADD3 R7, R7, -R3.reuse, RZ ;  /* 0x800000030707c210 */ /* 0x080fe40007ffe0ff */
[----:B------:R-:W-:Y:S02]  /*9790*/  @!P4 IADD3 R0, R0, 0x1, RZ ;  /* 0x000000010000c810 */ /* 0x000fe40007ffe0ff */
[-C--:B------:R-:W-:Y:S02]  /*97a0*/  ISETP.GE.U32.AND P5, PT, R5, R3.reuse, PT ;  /* 0x000000030500720c */ /* 0x080fe40003fa6070 */
[----:B------:R-:W-:Y:S02]  /*97b0*/  ISETP.GE.U32.AND P6, PT, R7, R3, PT ;  /* 0x000000030700720c */ /* 0x000fe40003fc6070 */
[----:B------:R-:W-:Y:S02]  /*97c0*/  LOP3.LUT R3, R17, c[0x0][0x2d0], RZ, 0x3c, !PT ;  /* 0x0000b40011037a12 */ /* 0x000fe400078e3cff */
[----:B------:R-:W-:Y:S02]  /*97d0*/  ISETP.NE.AND P0, PT, RZ, c[0x0][0x2d0], PT ;  /* 0x0000b400ff007a0c */ /* 0x000fe40003f05270 */
[----:B------:R-:W-:Y:S02]  /*97e0*/  ISETP.GE.AND P1, PT, R3, RZ, PT ;  /* 0x000000ff0300720c */ /* 0x000fe40003f26270 */
[----:B------:R-:W-:Y:S03]  /*97f0*/  LOP3.LUT R3, RZ, c[0x0][0x2d0], RZ, 0x33, !PT ;  /* 0x0000b400ff037a12 */ /* 0x000fe600078e33ff */
[----:B------:R-:W-:Y:S02]  /*9800*/  @P5 IADD3 R2, R2, 0x1, RZ ;  /* 0x0000000102025810 */ /* 0x000fe40007ffe0ff */
[----:B------:R-:W-:Y:S05]  /*9810*/  @P6 IADD3 R0, R0, 0x1, RZ ;  /* 0x0000000100006810 */ /* 0x000fea0007ffe0ff */
[----:B------:R-:W-:Y:S02]  /*9820*/  @!P2 IMAD.MOV R0, RZ, RZ, -R0 ;  /* 0x000000ffff00a224 */ /* 0x000fe400078e0a00 */
[----:B------:R-:W-:Y:S05]  /*9830*/  @!P1 IMAD.MOV R2, RZ, RZ, -R2 ;  /* 0x000000ffff029224 */ /* 0x000fea00078e0a02 */
[C---:B------:R-:W-:Y:S02]  /*9840*/  SEL R2, R3.reuse, R2, !P0 ;  /* 0x0000000203027207 */ /* 0x040fe40004000000 */
[----:B------:R-:W-:Y:S01]  /*9850*/  SEL R3, R3, R0, !P0 ;  /* 0x0000000003037207 */ /* 0x000fe20004000000 */
[----:B------:R-:W-:Y:S01]  /*9860*/  IMAD.IADD R0, R17, 0x1, -R16 ;  /* 0x0000000111007824 */ /* 0x000fe200078e0a10 */
[CC--:B------:R-:W-:Y:S02]  /*9870*/  LEA R22, P1, R2.reuse, R208.reuse, 0x2 ;  /* 0x000000d002167211 */ /* 0x0c0fe400078210ff */
[C---:B------:R-:W-:Y:S02]  /*9880*/  LEA R10, P0, R3.reuse, R208, 0x2 ;  /* 0x000000d0030a7211 */ /* 0x040fe400078010ff */
[-C--:B------:R-:W-:Y:S02]  /*9890*/  LEA.HI.X.SX32 R23, R2, R209.reuse, 0x2, P1 ;  /* 0x000000d102177211 */ /* 0x080fe400008f16ff */
[C---:B------:R-:W-:Y:S02]  /*98a0*/  LEA.HI.X.SX32 R11, R3.reuse, R209, 0x2, P0 ;  /* 0x000000d1030b7211 */ /* 0x040fe400000f16ff */
[----:B------:R-:W-:Y:S01]  /*98b0*/  IADD3 R3, R3, -R2, RZ ;  /* 0x8000000203037210 */ /* 0x000fe20007ffe0ff */
[----:B------:R-:W3:Y:S04]  /*98c0*/  LDG.E R4, [R22.64] ;  /* 0x0000000616047981 */ /* 0x000ee8000c1e1900 */
[----:B------:R-:W-:Y:S01]  /*98d0*/  IMAD R0, R3, c[0x0][0x2d0], R0 ;  /* 0x0000b40003007a24 */ /* 0x000fe200078e0200 */
[----:B------:R-:W3:Y:S03]  /*98e0*/  LDG.E R5, [R10.64] ;  /* 0x000000060a057981 */ /* 0x000ee6000c1e1900 */
[----:B------:R-:W-:Y:S04]  /*98f0*/  IMAD.WIDE.U32 R8, R0, c[0x0][0x1a0], RZ ;  /* 0x0000680000087a25 */ /* 0x000fe800078e00ff */
[----:B---3--:R-:W-:Y:S01]  /*9900*/  IMAD.IADD R7, R4, 0x1, -R5 ;  /* 0x0000000104077824 */ /* 0x008fe200078e0a05 */
[----:B------:R-:W-:Y:S03]  /*9910*/  SHF.R.S32.HI R4, RZ, 0x1f, R0 ;  /* 0x0000001fff047819 */ /* 0x000fe60000011400 */
[----:B------:R-:W-:Y:S01]  /*9920*/  IMAD.WIDE.U32 R10, R7, c[0x0][0x180], RZ ;  /* 0x00006000070a7a25 */ /* 0x000fe200078e00ff */
[----:B------:R-:W-:Y:S03]  /*9930*/  SHF.R.S32.HI R5, RZ, 0x1f, R7 ;  /* 0x0000001fff057819 */ /* 0x000fe60000011407 */
[----:B------:R-:W-:Y:S02]  /*9940*/  IMAD R3, R4, c[0x0][0x1a0], RZ ;  /* 0x0000680004037a24 */ /* 0x000fe400078e02ff */
[----:B------:R-:W-:Y:S02]  /*9950*/  IMAD R2, R5, c[0x0][0x180], RZ ;  /* 0x0000600005027a24 */ /* 0x000fe400078e02ff */
[----:B------:R-:W-:Y:S02]  /*9960*/  IMAD R3, R0, c[0x0][0x1a4], R3 ;  /* 0x0000690000037a24 */ /* 0x000fe400078e0203 */
[----:B------:R-:W-:Y:S02]  /*9970*/  IMAD R2, R7, c[0x0][0x184], R2 ;  /* 0x0000610007027a24 */ /* 0x000fe400078e0202 */
[----:B------:R-:W-:Y:S02]  /*9980*/  IMAD.IADD R9, R9, 0x1, R3 ;  /* 0x0000000109097824 */ /* 0x000fe400078e0203 */
[----:B------:R-:W-:Y:S02]  /*9990*/  IMAD.IADD R11, R11, 0x1, R2 ;  /* 0x000000010b0b7824 */ /* 0x000fe400078e0202 */
[----:B------:R-:W-:Y:S02]  /*99a0*/  IMAD R2, R5, c[0x0][0x188], RZ ;  /* 0x0000620005027a24 */ /* 0x000fe400078e02ff */
[----:B------:R-:W-:Y:S02]  /*99b0*/  IMAD R3, R4, c[0x0][0x198], RZ ;  /* 0x0000660004037a24 */ /* 0x000fe400078e02ff */
[C---:B------:R-:W-:Y:S04]  /*99c0*/  IMAD.WIDE.U32 R8, R7.reuse, c[0x0][0x188], R8 ;  /* 0x0000620007087a25 */ /* 0x040fe800078e0008 */
[----:B------:R-:W-:Y:S01]  /*99d0*/  IMAD.WIDE.U32 R4, R0, c[0x0][0x198], R10 ;  /* 0x0000660000047a25 */ /* 0x000fe200078e000a */
[----:B------:R-:W-:Y:S03]  /*99e0*/  LEA R100, P1, R8, R100, 0x1 ;  /* 0x0000006408647211 */ /* 0x000fe600078208ff */
[----:B------:R-:W-:Y:S01]  /*99f0*/  IMAD R2, R7, c[0x0][0x18c], R2 ;  /* 0x0000630007027a24 */ /* 0x000fe200078e0202 */
[----:B-12---:R-:W-:Y:S01]  /*9a00*/  LEA R98, P0, R4, R98, 0x1 ;  /* 0x0000006204627211 */ /* 0x006fe200078008ff */
[----:B------:R-:W-:Y:S03]  /*9a10*/  IMAD R3, R0, c[0x0][0x19c], R3 ;  /* 0x0000670000037a24 */ /* 0x000fe600078e0203 */
[----:B------:R-:W-:Y:S01]  /*9a20*/  IADD3 R2, R9, R2, RZ ;  /* 0x0000000209027210 */ /* 0x000fe20007ffe0ff */
[----:B------:R-:W-:Y:S03]  /*9a30*/  IMAD.IADD R0, R5, 0x1, R3 ;  /* 0x0000000105007824 */ /* 0x000fe600078e0203 */
[----:B------:R-:W-:Y:S02]  /*9a40*/  LEA.HI.X R97, R8, R97, R2, 0x1, P1 ;  /* 0x0000006108617211 */ /* 0x000fe400008f0c02 */
[----:B------:R-:W-:Y:S01]  /*9a50*/  LEA.HI.X R95, R4, R95, R0, 0x1, P0 ;  /* 0x0000005f045f7211 */ /* 0x000fe200000f0c00 */
[----:B------:R-:W-:-:S05]  /*9a60*/  BRA `(.L_x_3741) ;  /* 0x000000a000007947 */ /* 0x000fca0003800000 */
.L_x_3740:
[----:B-12---:R-:W-:Y:S01]  /*9a70*/  MOV R99, R95 ;  /* 0x0000005f00637202 */ /* 0x006fe20000000f00 */
[----:B------:R-:W-:Y:S02]  /*9a80*/  IMAD.MOV.U32 R2, RZ, RZ, c[0x0][0x1a0] ;  /* 0x00006800ff027624 */ /* 0x000fe400078e00ff */
[----:B------:R-:W-:Y:S02]  /*9a90*/  IMAD.MOV.U32 R0, RZ, RZ, c[0x0][0x198] ;  /* 0x00006600ff007624 */ /* 0x000fe400078e00ff */
[----:B------:R-:W-:Y:S02]  /*9aa0*/  IMAD.U32 R3, R2, -0x40, RZ ;  /* 0xffffffc002037824 */ /* 0x000fe400078e00ff */
[----:B------:R-:W-:Y:S01]  /*9ab0*/  IMAD.MOV.U32 R101, RZ, RZ, R97 ;  /* 0x000000ffff657224 */ /* 0x000fe200078e0061 */
[----:B----4-:R-:W-:Y:S02]  /*9ac0*/  LEA R5, -R0, RZ, 0x6 ;  /* 0x000000ff00057211 */ /* 0x010fe400078e31ff */
[----:B------:R-:W-:Y:S02]  /*9ad0*/  LEA R100, P1, R3, R100, 0x1 ;  /* 0x0000006403647211 */ /* 0x000fe400078208ff */
[----:B------:R-:W-:Y:S02]  /*9ae0*/  LEA R98, P0, R5, R98, 0x1 ;  /* 0x0000006205627211 */ /* 0x000fe400078008ff */
[----:B------:R-:W-:Y:S02]  /*9af0*/  LEA.HI.X.SX32 R97, R3, R101, 0x1, P1 ;  /* 0x0000006503617211 */ /* 0x000fe400008f0eff */
[----:B------:R-:W-:Y:S02]  /*9b00*/  LEA.HI.X.SX32 R95, R5, R99, 0x1, P0 ;  /* 0x00000063055f7211 */ /* 0x000fe400000f0eff */
.L_x_3741:
[----:B------:R-:W-:Y:S04]  /*9b10*/  IADD3 R13, R13, -0x1, RZ ;  /* 0xffffffff0d0d7810 */ /* 0x000fe80007ffe0ff */
[----:B------:R-:W-:Y:S11]  /*9b20*/  ISETP.GT.AND P0, PT, R13, R96, PT ;  /* 0x000000600d00720c */ /* 0x000ff60003f04270 */
[----:B------:R-:W-:Y:S02]  /*9b30*/  @!UPT UIADD3 URZ, URZ, URZ, URZ ;  /* 0x0000003f3f3ff290 */ /* 0x000fe4000fffe03f */
[----:B------:R-:W-:-:S05]  /*9b40*/  @P0 BRA `(.L_x_3742) ;  /* 0xffff888000000947 */ /* 0x000fca000383ffff */
.L_x_3696:
[----:B-1----:R-:W-:Y:S01]  /*9b50*/  BAR.SYNC.DEFER_BLOCKING 0x0 ;  /* 0x0000000000007b1d */ /* 0x002fe20000010000 */
[----:B------:R-:W-:Y:S01]  /*9b60*/  ISETP.NE.AND P0, PT, RZ, c[0x0][0x230], PT ;  /* 0x00008c00ff007a0c */ /* 0x000fe20003f05270 */
[----:B------:R-:W-:Y:S01]  /*9b70*/  IMAD.MOV.U32 R3, RZ, RZ, c[0x0][0x190] ;  /* 0x00006400ff037624 */ /* 0x000fe200078e00ff */
[----:B------:R-:W-:Y:S01]  /*9b80*/  SHF.L.U32 R211, R132, 0x1, RZ ;  /* 0x0000000184d37819 */ /* 0x000fe200000006ff */
[----:B------:R-:W-:Y:S02]  /*9b90*/  IMAD.MOV.U32 R0, RZ, RZ, 0x4 ;  /* 0x00000004ff007424 */ /* 0x000fe400078e00ff */
[----:B------:R-:W-:Y:S01]  /*9ba0*/  BSSY B2, `(.L_x_3743) ;  /* 0x00006ca000027945 */ /* 0x000fe20003800000 */
[C---:B----4-:R-:W-:Y:S02]  /*9bb0*/  IMAD.SHL.U32 R7, R3.reuse, 0x10, RZ ;  /* 0x0000001003077824 */ /* 0x050fe400078e00ff */
[----:B------:R-:W-:-:S05]  /*9bc0*/  SHF.L.U64.HI R5, R3, R0, c[0x0][0x194] ;  /* 0x0000650003057619 */ /* 0x000fca0000010200 */
[----:B------:R-:W-:Y:S05]  /*9bd0*/  @!P0 BRA `(.L_x_3744) ;  /* 0x000069c000008947 */ /* 0x000fea0003800000 */
[----:B------:R-:W-:Y:S01]  /*9be0*/  ISETP.NE.U32.AND P0, PT, RZ, c[0x0][0x250], PT ;  /* 0x00009400ff007a0c */ /* 0x000fe20003f05070 */
[----:B------:R-:W-:-:S03]  /*9bf0*/  IMAD.MOV.U32 R2, RZ, RZ, RZ ;  /* 0x000000ffff027224 */ /* 0x000fc600078e00ff */
[----:B------:R-:W-:-:S13]  /*9c00*/  ISETP.NE.AND.EX P0, PT, RZ, c[0x0][0x254], PT, P0 ;  /* 0x00009500ff007a0c */ /* 0x000fda0003f05300 */
[----:B------:R-:W3:Y:S01]  /*9c10*/  @P0 LDG.E R2, [R146.64] ;  /* 0x0000000692020981 */ /* 0x000ee2000c1e1900 */
[-C--:B------:R-:W-:Y:S01]  /*9c20*/  IADD3 R6, P1, R7, R142.reuse, RZ ;  /* 0x0000008e07067210 */ /* 0x080fe20007f3e0ff */
[----:B------:R-:W-:Y:S01]  /*9c30*/  IMAD.MOV.U32 R4, RZ, RZ, c[0x0][0x194] ;  /* 0x00006500ff047624 */ /* 0x000fe200078e00ff */
[----:B------:R-:W-:Y:S01]  /*9c40*/  LEA R0, P0, R3, R142, 0x5 ;  /* 0x0000008e03007211 */ /* 0x000fe200078028ff */
[----:B------:R-:W-:Y:S01]  /*9c50*/  ULDC.U8 UR4, c[0x0][0x313] ;  /* 0x0000c4c000047ab9 */ /* 0x000fe20000000000 */
[----:B------:R-:W-:Y:S01]  /*9c60*/  LEA R30, P2, R142, c[0x0][0x160], 0x1 ;  /* 0x000058008e1e7a11 */ /* 0x000fe200078408ff */
[----:B------:R-:W-:Y:S01]  /*9c70*/  IMAD.X R7, R5, 0x1, R145, P1 ;  /* 0x0000000105077824 */ /* 0x000fe200008e0691 */
[----:B------:R-:W-:Y:S01]  /*9c80*/  LEA.HI.X R5, R3, R145, R4, 0x5, P0 ;  /* 0x0000009103057211 */ /* 0x000fe200000f2c04 */
[----:B------:R-:W-:Y:S01]  /*9c90*/  IMAD.MOV.U32 R144, RZ, RZ, R142 ;  /* 0x000000ffff907224 */ /* 0x000fe200078e008e */
[----:B------:R-:W-:Y:S01]  /*9ca0*/  LEA R28, P1, R6, c[0x0][0x160], 0x1 ;  /* 0x00005800061c7a11 */ /* 0x000fe200078208ff */
[----:B------:R-:W-:Y:S01]  /*9cb0*/  IMAD R9, R4, 0x30, RZ ;  /* 0x0000003004097824 */ /* 0x000fe200078e02ff */
[----:B------:R-:W-:-:S02]  /*9cc0*/  ISETP.NE.AND P0, PT, RZ, UR4, PT ;  /* 0x00000004ff007c0c */ /* 0x000fc4000bf05270 */
[--C-:B------:R-:W-:Y:S01]  /*9cd0*/  LEA.HI.X R31, R142, c[0x0][0x164], R145.reuse, 0x1, P2 ;  /* 0x000059008e1f7a11 */ /* 0x100fe200010f0c91 */
[----:B------:R-:W-:Y:S01]  /*9ce0*/  IMAD.WIDE.U32 R144, R3, 0x30, R144 ;  /* 0x0000003003907825 */ /* 0x000fe200078e0090 */
[----:B------:R-:W-:Y:S02]  /*9cf0*/  LEA.HI.X R29, R6, c[0x0][0x164], R7, 0x1, P1 ;  /* 0x00005900061d7a11 */ /* 0x000fe400008f0c07 */
[----:B------:R-:W-:Y:S01]  /*9d00*/  LEA R26, P4, R0, c[0x0][0x160], 0x1 ;  /* 0x00005800001a7a11 */ /* 0x000fe200078808ff */
[----:B------:R-:W-:Y:S01]  /*9d10*/  IMAD.IADD R3, R204, 0x1, -R73 ;  /* 0x00000001cc037824 */ /* 0x000fe200078e0a49 */
[----:B------:R-:W-:Y:S01]  /*9d20*/  LEA R24, P2, R144, c[0x0][0x160], 0x1 ;  /* 0x0000580090187a11 */ /* 0x000fe200078408ff */
[----:B------:R-:W-:Y:S01]  /*9d30*/  IMAD.IADD R4, R145, 0x1, R9 ;  /* 0x0000000191047824 */ /* 0x000fe200078e0209 */
[----:B------:R-:W-:Y:S02]  /*9d40*/  LEA.HI.X R27, R0, c[0x0][0x164], R5, 0x1, P4 ;  /* 0x00005900001b7a11 */ /* 0x000fe400020f0c05 */
[----:B------:R-:W-:-:S02]  /*9d50*/  ISETP.GE.AND P1, PT, R206, R3, PT ;  /* 0x00000003ce00720c */ /* 0x000fc40003f26270 */
[----:B------:R-:W-:Y:S02]  /*9d60*/  LEA.HI.X R25, R144, c[0x0][0x164], R4, 0x1, P2 ;  /* 0x0000590090197a11 */ /* 0x000fe400010f0c04 */
[----:B------:R-:W-:Y:S01]  /*9d70*/  ISETP.GT.AND P1, PT, R60, -0x8, !P1 ;  /* 0xfffffff83c00780c */ /* 0x000fe20004f24270 */
[----:B---3--:R-:W-:-:S04]  /*9d80*/  IMAD.IADD R2, R65, 0x1, R2 ;  /* 0x0000000141027824 */ /* 0x008fc800078e0202 */
[----:B------:R-:W-:-:S05]  /*9d90*/  IMAD R7, R69, R2, RZ ;  /* 0x0000000245077224 */ /* 0x000fca00078e02ff */
[----:B------:R-:W-:Y:S02]  /*9da0*/  SHF.R.S32.HI R17, RZ, 0x1f, R7 ;  /* 0x0000001fff117819 */ /* 0x000fe40000011407 */
[-C--:B------:R-:W-:Y:S02]  /*9db0*/  IADD3 R2, P6, R66, R7.reuse, RZ ;  /* 0x0000000742027210 */ /* 0x080fe40007fde0ff */
[----:B------:R-:W-:Y:S02]  /*9dc0*/  IADD3 R16, P5, R18, R7, RZ ;  /* 0x0000000712107210 */ /* 0x000fe40007fbe0ff */
[----:B------:R-:W-:-:S03]  /*9dd0*/  LEA.HI.X.SX32 R5, R66, R17, 0x1, P6 ;  /* 0x0000001142057211 */ /* 0x000fc600030f0eff */
[----:B------:R-:W-:Y:S01]  /*9de0*/  IMAD.X R17, R19, 0x1, R17, P5 ;  /* 0x0000000113117824 */ /* 0x000fe200028e0611 */
[----:B------:R-:W-:Y:S05]  /*9df0*/  @!P0 BRA `(.L_x_3745) ;  /* 0x0000235000008947 */ /* 0x000fea0003800000 */
[C---:B------:R-:W-:Y:S01]  /*9e00*/  IMAD.SHL.U32 R8, R2.reuse, 0x2, RZ ;  /* 0x0000000202087824 */ /* 0x040fe200078e00ff */
[----:B------:R-:W-:Y:S01]  /*9e10*/  SHF.L.U64.HI R5, R2, 0x1, R5 ;  /* 0x0000000102057819 */ /* 0x000fe20000010205 */
[----:B------:R-:W-:Y:S03]  /*9e20*/  BSSY B1, `(.L_x_3746) ;  /* 0x000008c000017945 */ /* 0x000fe60003800000 */
[C---:B------:R-:W-:Y:S02]  /*9e30*/  IADD3 R10, P2, R8.reuse, c[0x0][0x2a8], RZ ;  /* 0x0000aa00080a7a10 */ /* 0x040fe40007f5e0ff */
[----:B------:R-:W-:Y:S02]  /*9e40*/  IADD3 R8, P0, R8, c[0x0][0x2b0], RZ ;  /* 0x0000ac0008087a10 */ /* 0x000fe40007f1e0ff */
[----:B------:R-:W-:-:S02]  /*9e50*/  IADD3.X R11, R5, c[0x0][0x2ac], RZ, P2, !PT ;  /* 0x0000ab00050b7a10 */ /* 0x000fc400017fe4ff */
[----:B------:R-:W-:Y:S01]  /*9e60*/  IADD3.X R9, R5, c[0x0][0x2b4], RZ, P0, !PT ;  /* 0x0000ad0005097a10 */ /* 0x000fe200007fe4ff */
[----:B------:R-:W-:Y:S05]  /*9e70*/  @!P1 BRA `(.L_x_3747) ;  /* 0x0000086000009947 */ /* 0x000fea0003800000 */
[----:B------:R1:W5:Y:S01]  /*9e80*/  LDG.E.128 R12, [R30.64] ;  /* 0x000000061e0c7981 */ /* 0x000362000c1e1d00 */
[----:B------:R-:W-:Y:S01]  /*9e90*/  ISETP.GE.AND P0, PT, R18, c[0x0][0x230], PT ;  /* 0x00008c0012007a0c */ /* 0x000fe20003f06270 */
[----:B------:R-:W-:-:S12]  /*9ea0*/  BSSY B0, `(.L_x_3748) ;  /* 0x0000028000007945 */ /* 0x000fd80003800000 */
[----:B------:R-:W-:Y:S05]  /*9eb0*/  @P0 BRA `(.L_x_3749) ;  /* 0x0000026000000947 */ /* 0x000fea0003800000 */
[----:B------:R-:W3:Y:S04]  /*9ec0*/  LDG.E.64 R4, [R8.64] ;  /* 0x0000000608047981 */ /* 0x000ee8000c1e1b00 */
[----:B------:R-:W4:Y:S01]  /*9ed0*/  LDG.E.64 R6, [R10.64] ;  /* 0x000000060a067981 */ /* 0x000f22000c1e1b00 */
[C---:B-----5:R-:W-:Y:S01]  /*9ee0*/  SHF.L.U32 R2, R13.reuse, 0x10, RZ ;  /* 0x000000100d027819 */ /* 0x060fe200000006ff */
[----:B------:R-:W-:Y:S01]  /*9ef0*/  IMAD.U32 R17, R14, 0x10000, RZ ;  /* 0x000100000e117824 */ /* 0x000fe200078e00ff */
[----:B------:R-:W-:Y:S02]  /*9f00*/  LOP3.LUT R0, R13, 0xffff0000, RZ, 0xc0, !PT ;  /* 0xffff00000d007812 */ /* 0x000fe400078ec0ff */
[C---:B------:R-:W-:Y:S02]  /*9f10*/  SHF.L.U32 R13, R12.reuse, 0x10, RZ ;  /* 0x000000100c0d7819 */ /* 0x040fe400000006ff */
[----:B------:R-:W-:-:S02]  /*9f20*/  LOP3.LUT R20, R12, 0xffff0000, RZ, 0xc0, !PT ;  /* 0xffff00000c147812 */ /* 0x000fc400078ec0ff */
[C---:B------:R-:W-:Y:S02]  /*9f30*/  SHF.L.U32 R16, R15.reuse, 0x10, RZ ;  /* 0x000000100f107819 */ /* 0x040fe400000006ff */
[----:B------:R-:W-:Y:S02]  /*9f40*/  LOP3.LUT R12, R15, 0xffff0000, RZ, 0xc0, !PT ;  /* 0xffff00000f0c7812 */ /* 0x000fe400078ec0ff */
[----:B------:R-:W-:Y:S02]  /*9f50*/  LOP3.LUT R14, R14, 0xffff0000, RZ, 0xc0, !PT ;  /* 0xffff00000e0e7812 */ /* 0x000fe400078ec0ff */
[----:B---3--:R-:W-:Y:S02]  /*9f60*/  LOP3.LUT R15, R4, 0xffff0000, RZ, 0xc0, !PT ;  /* 0xffff0000040f7812 */ /* 0x008fe400078ec0ff */
[C---:B------:R-:W-:Y:S01]  /*9f70*/  LOP3.LUT R23, R5.reuse, 0xffff0000, RZ, 0xc0, !PT ;  /* 0xffff000005177812 */ /* 0x040fe200078ec0ff */
[----:B------:R-:W-:Y:S01]  /*9f80*/  IMAD.U32 R5, R5, 0x10000, RZ ;  /* 0x0001000005057824 */ /* 0x000fe200078e00ff */
[----:B----4-:R-:W-:Y:S01]  /*9f90*/  LOP3.LUT R35, R6, 0xffff0000, RZ, 0xc0, !PT ;  /* 0xffff000006237812 */ /* 0x010fe200078ec0ff */
[-C--:B------:R-:W-:Y:S01]  /*9fa0*/  FMUL.FTZ R21, R0, R15.reuse ;  /* 0x0000000f00157220 */ /* 0x080fe20000410000 */
[C---:B------:R-:W-:Y:S01]  /*9fb0*/  LOP3.LUT R33, R7.reuse, 0xffff0000, RZ, 0xc0, !PT ;  /* 0xffff000007217812 */ /* 0x040fe200078ec0ff */
[----:B------:R-:W-:Y:S01]  /*9fc0*/  FMUL.FTZ R22, R2, R15 ;  /* 0x0000000f02167220 */ /* 0x000fe20000410000 */
[----:B------:R-:W-:Y:S01]  /*9fd0*/  SHF.L.U32 R4, R4, 0x10, RZ ;  /* 0x0000001004047819 */ /* 0x000fe200000006ff */
[-C--:B------:R-:W-:Y:S01]  /*9fe0*/  FMUL.FTZ R15, R12, R23.reuse ;  /* 0x000000170c0f7220 */ /* 0x080fe20000410000 */
[----:B------:R-:W-:Y:S01]  /*9ff0*/  SHF.L.U32 R6, R6, 0x10, RZ ;  /* 0x0000001006067819 */ /* 0x000fe200000006ff */
[----:B------:R-:W-:Y:S01]  /*a000*/  FMUL.FTZ R23, R16, R23 ;  /* 0x0000001710177220 */ /* 0x000fe20000410000 */
[----:B------:R-:W-:Y:S01]  /*a010*/  SHF.L.U32 R7, R7, 0x10, RZ ;  /* 0x0000001007077819 */ /* 0x000fe200000006ff */
[----:B------:R-:W-:-:S02]  /*a020*/  FFMA.FTZ R21, R2, R35, -R21 ;  /* 0x0000002302157223 */ /* 0x000fc40000010815 */
[----:B------:R-:W-:Y:S02]  /*a030*/  FFMA.FTZ R22, R0, R35, R22 ;  /* 0x0000002300167223 */ /* 0x000fe40000010016 */
[----:B------:R-:W-:Y:S02]  /*a040*/  FFMA.FTZ R12, R12, R33, R23 ;  /* 0x000000210c0c7223 */ /* 0x000fe40000010017 */
[-C--:B------:R-:W-:Y:S02]  /*a050*/  FMUL.FTZ R2, R14, R5.reuse ;  /* 0x000000050e027220 */ /* 0x080fe40000410000 */
[-C--:B------:R-:W-:Y:S02]  /*a060*/  FMUL.FTZ R0, R20, R4.reuse ;  /* 0x0000000414007220 */ /* 0x080fe40000410000 */
[----:B------:R-:W-:Y:S02]  /*a070*/  FMUL.FTZ R23, R13, R4 ;  /* 0x000000040d177220 */ /* 0x000fe40000410000 */
[----:B------:R-:W-:-:S02]  /*a080*/  FMUL.FTZ R5, R17, R5 ;  /* 0x0000000511057220 */ /* 0x000fc40000410000 */
[----:B------:R-:W-:Y:S02]  /*a090*/  FFMA.FTZ R15, R16, R33, -R15 ;  /* 0x00000021100f7223 */ /* 0x000fe4000001080f */
[-C--:B------:R-:W-:Y:S01]  /*a0a0*/  FFMA.FTZ R0, R13, R6.reuse, -R0 ;  /* 0x000000060d007223 */ /* 0x080fe20000010800 */
[----:B------:R-:W-:Y:S01]  /*a0b0*/  F2FP.BF16.PACK_AB R13, R22, R21 ;  /* 0x00000015160d723e */ /* 0x000fe200000010ff */
[----:B------:R-:W-:Y:S01]  /*a0c0*/  FFMA.FTZ R23, R20, R6, R23 ;  /* 0x0000000614177223 */ /* 0x000fe20000010017 */
[----:B------:R-:W-:Y:S01]  /*a0d0*/  F2FP.BF16.PACK_AB R15, R12, R15 ;  /* 0x0000000f0c0f723e */ /* 0x000fe200000010ff */
[-C--:B------:R-:W-:Y:S02]  /*a0e0*/  FFMA.FTZ R2, R17, R7.reuse, -R2 ;  /* 0x0000000711027223 */ /* 0x080fe40000010802 */
[----:B------:R-:W-:Y:S01]  /*a0f0*/  FFMA.FTZ R5, R14, R7, R5 ;  /* 0x000000070e057223 */ /* 0x000fe20000010005 */
[----:B------:R-:W-:-:S04]  /*a100*/  F2FP.BF16.PACK_AB R12, R23, R0 ;  /* 0x00000000170c723e */ /* 0x000fc800000010ff */
[----:B------:R-:W-:Y:S02]  /*a110*/  F2FP.BF16.PACK_AB R14, R5, R2 ;  /* 0x00000002050e723e */ /* 0x000fe400000010ff */
.L_x_3749:
[----:B------:R-:W-:Y:S05]  /*a120*/  BSYNC B0 ;  /* 0x0000000000007941 */ /* 0x000fea0003800000 */
.L_x_3748:
[----:B------:R3:W5:Y:S01]  /*a130*/  LDG.E.128 R20, [R30.64+0x80] ;  /* 0x000080061e147981 */ /* 0x000762000c1e1d00 */
[----:B------:R-:W-:Y:S01]  /*a140*/  IADD3 R0, R18, 0x40, RZ ;  /* 0x0000004012007810 */ /* 0x000fe20007ffe0ff */
[----:B------:R-:W-:Y:S02]  /*a150*/  BSSY B0, `(.L_x_3750) ;  /* 0x000002a000007945 */ /* 0x000fe40003800000 */
[----:B-----5:R3:W-:Y:S01]  /*a160*/  STS.128 [R211], R12 ;  /* 0x0000000cd3007388 */ /* 0x0207e20000000c00 */
[----:B------:R-:W-:-:S13]  /*a170*/  ISETP.GE.AND P0, PT, R0, c[0x0][0x230], PT ;  /* 0x00008c0000007a0c */ /* 0x000fda0003f06270 */
[----:B------:R-:W-:Y:S05]  /*a180*/  @P0 BRA `(.L_x_3751) ;  /* 0x0000026000000947 */ /* 0x000fea0003800000 */
[----:B------:R-:W4:Y:S04]  /*a190*/  LDG.E.64 R4, [R8.64+0x40] ;  /* 0x0000400608047981 */ /* 0x000f28000c1e1b00 */
[----:B------:R-:W5:Y:S01]  /*a1a0*/  LDG.E.64 R6, [R10.64+0x40] ;  /* 0x000040060a067981 */ /* 0x000f62000c1e1b00 */
[C---:B------:R-:W-:Y:S01]  /*a1b0*/  SHF.L.U32 R2, R21.reuse, 0x10, RZ ;  /* 0x0000001015027819 */ /* 0x040fe200000006ff */
[C---:B------:R-:W-:Y:S01]  /*a1c0*/  IMAD.U32 R16, R22.reuse, 0x10000, RZ ;  /* 0x0001000016107824 */ /* 0x040fe200078e00ff */
[----:B------:R-:W-:Y:S02]  /*a1d0*/  LOP3.LUT R0, R21, 0xffff0000, RZ, 0xc0, !PT ;  /* 0xffff000015007812 */ /* 0x000fe400078ec0ff */
[----:B---3--:R-:W-:Y:S02]  /*a1e0*/  LOP3.LUT R14, R23, 0xffff0000, RZ, 0xc0, !PT ;  /* 0xffff0000170e7812 */ /* 0x008fe400078ec0ff */
[----:B------:R-:W-:-:S02]  /*a1f0*/  LOP3.LUT R32, R22, 0xffff0000, RZ, 0xc0, !PT ;  /* 0xffff000016207812 */ /* 0x000fc400078ec0ff */
[----:B------:R-:W-:Y:S02]  /*a200*/  SHF.L.U32 R15, R23, 0x10, RZ ;  /* 0x00000010170f7819 */ /* 0x000fe400000006ff */
[C---:B------:R-:W-:Y:S02]  /*a210*/  SHF.L.U32 R12, R20.reuse, 0x10, RZ ;  /* 0x00000010140c7819 */ /* 0x040fe400000006ff */
[----:B------:R-:W-:Y:S02]  /*a220*/  LOP3.LUT R20, R20, 0xffff0000, RZ, 0xc0, !PT ;  /* 0xffff000014147812 */ /* 0x000fe400078ec0ff */
[----:B----4-:R-:W-:Y:S02]  /*a230*/  LOP3.LUT R13, R4, 0xffff0000, RZ, 0xc0, !PT ;  /* 0xffff0000040d7812 */ /* 0x010fe400078ec0ff */
[C---:B------:R-:W-:Y:S01]  /*a240*/  LOP3.LUT R21, R5.reuse, 0xffff0000, RZ, 0xc0, !PT ;  /* 0xffff000005157812 */ /* 0x040fe200078ec0ff */
[----:B------:R-:W-:Y:S01]  /*a250*/  IMAD.U32 R5, R5, 0x10000, RZ ;  /* 0x0001000005057824 */ /* 0x000fe200078e00ff */
[C---:B-----5:R-:W-:Y:S01]  /*a260*/  LOP3.LUT R22, R7.reuse, 0xffff0000, RZ, 0xc0, !PT ;  /* 0xffff000007167812 */ /* 0x060fe200078ec0ff */
[-C--:B------:R-:W-:Y:S01]  /*a270*/  FMUL.FTZ R17, R0, R13.reuse ;  /* 0x0000000d00117220 */ /* 0x080fe20000410000 */
[----:B------:R-:W-:Y:S01]  /*a280*/  LOP3.LUT R23, R6, 0xffff0000, RZ, 0xc0, !PT ;  /* 0xffff000006177812 */ /* 0x000fe200078ec0ff */
[----:B------:R-:W-:Y:S01]  /*a290*/  FMUL.FTZ R33, R2, R13 ;  /* 0x0000000d02217220 */ /* 0x000fe20000410000 */
[----:B------:R-:W-:Y:S01]  /*a2a0*/  SHF.L.U32 R7, R7, 0x10, RZ ;  /* 0x0000001007077819 */ /* 0x000fe200000006ff */
[----:B------:R-:W-:-:S02]  /*a2b0*/  FMUL.FTZ R13, R14, R21 ;  /* 0x000000150e0d7220 */ /* 0x000fc40000410000 */
[C---:B------:R-:W-:Y:S02]  /*a2c0*/  FMUL.FTZ R21, R15.reuse, R21 ;  /* 0x000000150f157220 */ /* 0x040fe40000410000 */
[-C--:B------:R-:W-:Y:S01]  /*a2d0*/  FFMA.FTZ R13, R15, R22.reuse, -R13 ;  /* 0x000000160f0d7223 */ /* 0x080fe2000001080d */
[----:B------:R-:W-:Y:S01]  /*a2e0*/  SHF.L.U32 R15, R4, 0x10, RZ ;  /* 0x00000010040f7819 */ /* 0x000fe200000006ff */
[----:B------:R-:W-:Y:S02]  /*a2f0*/  FFMA.FTZ R17, R2, R23, -R17 ;  /* 0x0000001702117223 */ /* 0x000fe40000010811 */
[----:B------:R-:W-:Y:S01]  /*a300*/  FFMA.FTZ R14, R14, R22, R21 ;  /* 0x000000160e0e7223 */ /* 0x000fe20000010015 */
[----:B------:R-:W-:Y:S01]  /*a310*/  SHF.L.U32 R21, R6, 0x10, RZ ;  /* 0x0000001006157819 */ /* 0x000fe200000006ff */
[----:B------:R-:W-:Y:S02]  /*a320*/  FMUL.FTZ R2, R20, R15 ;  /* 0x0000000f14027220 */ /* 0x000fe40000410000 */
[----:B------:R-:W-:-:S02]  /*a330*/  FMUL.FTZ R4, R32, R5 ;  /* 0x0000000520047220 */ /* 0x000fc40000410000 */
[----:B------:R-:W-:Y:S02]  /*a340*/  FMUL.FTZ R15, R12, R15 ;  /* 0x0000000f0c0f7220 */ /* 0x000fe40000410000 */
[----:B------:R-:W-:Y:S02]  /*a350*/  FMUL.FTZ R5, R16, R5 ;  /* 0x0000000510057220 */ /* 0x000fe40000410000 */
[----:B------:R-:W-:Y:S01]  /*a360*/  FFMA.FTZ R0, R0, R23, R33 ;  /* 0x0000001700007223 */ /* 0x000fe20000010021 */
[----:B------:R-:W-:Y:S01]  /*a370*/  F2FP.BF16.PACK_AB R23, R14, R13 ;  /* 0x0000000d0e17723e */ /* 0x000fe200000010ff */
[-C--:B------:R-:W-:Y:S02]  /*a380*/  FFMA.FTZ R2, R12, R21.reuse, -R2 ;  /* 0x000000150c027223 */ /* 0x080fe40000010802 */
[----:B------:R-:W-:Y:S01]  /*a390*/  FFMA.FTZ R15, R20, R21, R15 ;  /* 0x00000015140f7223 */ /* 0x000fe2000001000f */
[----:B------:R-:W-:Y:S01]  /*a3a0*/  F2FP.BF16.PACK_AB R21, R0, R17 ;  /* 0x000000110015723e */ /* 0x000fe200000010ff */
[----:B------:R-:W-:-:S02]  /*a3b0*/  FFMA.FTZ R4, R16, R7, -R4 ;  /* 0x0000000710047223 */ /* 0x000fc40000010804 */
[----:B------:R-:W-:Y:S01]  /*a3c0*/  FFMA.FTZ R5, R32, R7, R5 ;  /* 0x0000000720057223 */ /* 0x000fe20000010005 */
[----:B------:R-:W-:-:S04]  /*a3d0*/  F2FP.BF16.PACK_AB R20, R15, R2 ;  /* 0x000000020f14723e */ /* 0x000fc800000010ff */
[----:B------:R-:W-:Y:S02]  /*a3e0*/  F2FP.BF16.PACK_AB R22, R5, R4 ;  /* 0x000000040516723e */ /* 0x000fe400000010ff */
.L_x_3751:
[----:B------:R-:W-:Y:S05]  /*a3f0*/  BSYNC B0 ;  /* 0x0000000000007941 */ /* 0x000fea0003800000 */
.L_x_3750:
[----:B---3--:R3:W5:Y:S01]  /*a400*/  LDG.E.128 R12, [R30.64+0x100] ;  /* 0x000100061e0c7981 */ /* 0x008762000c1e1d00 */
[----:B------:R-:W-:Y:S01]  /*a410*/  IADD3 R0, R18, 0x80, RZ ;  /* 0x0000008012007810 */ /* 0x000fe20007ffe0ff */
[----:B------:R-:W-:Y:S02]  /*a420*/  BSSY B0, `(.L_x_3752) ;  /* 0x000002a000007945 */ /* 0x000fe40003800000 */
[----:B------:R3:W-:Y:S01]  /*a430*/  STS.128 [R211+0x2000], R20 ;  /* 0x00200014d3007388 */ /* 0x0007e20000000c00 */
[----:B------:R-:W-:-:S13]  /*a440*/  ISETP.GE.AND P0, PT, R0, c[0x0][0x230], PT ;  /* 0x00008c0000007a0c */ /* 0x000fda0003f06270 */
[----:B------:R-:W-:Y:S05]  /*a450*/  @P0 BRA `(.L_x_3753) ;  /* 0x0000026000000947 */ /* 0x000fea0003800000 */
[----:B------:R-:W4:Y:S04]  /*a460*/  LDG.E.64 R4, [R8.64+0x80] ;  /* 0x0000800608047981 */ /* 0x000f28000c1e1b00 */
[----:B--2---:R-:W2:Y:S01]  /*a470*/  LDG.E.64 R6, [R10.64+0x80] ;  /* 0x000080060a067981 */ /* 0x004ea2000c1e1b00 */
[C---:B-----5:R-:W-:Y:S01]  /*a480*/  SHF.L.U32 R2, R13.reuse, 0x10, RZ ;  /* 0x000000100d027819 */ /* 0x060fe200000006ff */
[----:B------:R-:W-:Y:S01]  /*a490*/  IMAD.U32 R17, R14, 0x10000, RZ ;  /* 0x000100000e117824 */ /* 0x000fe200078e00ff */
[----:B------:R-:W-:Y:S02]  /*a4a0*/  LOP3.LUT R0, R13, 0xffff0000, RZ, 0xc0, !PT ;  /* 0xffff00000d007812 */ /* 0x000fe400078ec0ff */
[C---:B------:R-:W-:Y:S02]  /*a4b0*/  SHF.L.U32 R13, R12.reuse, 0x10, RZ ;  /* 0x000000100c0d7819 */ /* 0x040fe400000006ff */
[----:B---3--:R-:W-:-:S02]  /*a4c0*/  LOP3.LUT R20, R12, 0xffff0000, RZ, 0xc0, !PT ;  /* 0xffff00000c147812 */ /* 0x008fc400078ec0ff */
[C---:B------:R-:W-:Y:S02]  /*a4d0*/  SHF.L.U32 R16, R15.reuse, 0x10, RZ ;  /* 0x000000100f107819 */ /* 0x040fe400000006ff */
[----:B------:R-:W-:Y:S02]  /*a4e0*/  LOP3.LUT R12, R15, 0xffff0000, RZ, 0xc0, !PT ;  /* 0xffff00000f0c7812 */ /* 0x000fe400078ec0ff */
[----:B------:R-:W-:Y:S02]  /*a4f0*/  LOP3.LUT R14, R14, 0xffff0000, RZ, 0xc0, !PT ;  /* 0xffff00000e0e7812 */ /* 0x000fe400078ec0ff */
[----:B----4-:R-:W-:Y:S02]  /*a500*/  LOP3.LUT R15, R4, 0xffff0000, RZ, 0xc0, !PT ;  /* 0xffff0000040f7812 */ /* 0x010fe400078ec0ff */
[C---:B------:R-:W-:Y:S01]  /*a510*/  LOP3.LUT R23, R5.reuse, 0xffff0000, RZ, 0xc0, !PT ;  /* 0xffff000005177812 */ /* 0x040fe200078ec0ff */
[----:B------:R-:W-:Y:S01]  /*a520*/  IMAD.U32 R5, R5, 0x10000, RZ ;  /* 0x0001000005057824 */ /* 0x000fe200078e00ff */
[----:B--2---:R-:W-:Y:S01]  /*a530*/  LOP3.LUT R33, R6, 0xffff0000, RZ, 0xc0, !PT ;  /* 0xffff000006217812 */ /* 0x004fe200078ec0ff */
[-C--:B------:R-:W-:Y:S01]  /*a540*/  FMUL.FTZ R21, R0, R15.reuse ;  /* 0x0000000f00157220 */ /* 0x080fe20000410000 */
[C---:B-1----:R-:W-:Y:S01]  /*a550*/  LOP3.LUT R31, R7.reuse, 0xffff0000, RZ, 0xc0, !PT ;  /* 0xffff0000071f7812 */ /* 0x042fe200078ec0ff */
        /* <DEDUP_REMOVED lines=22> */
.L_x_3753:
[----:B------:R-:W-:Y:S05]  /*a6c0*/  BSYNC B0 ;  /* 0x0000000000007941 */ /* 0x000fea0003800000 */
.L_x_3752:
[----:B-----5:R4:W-:Y:S02]  /*a6d0*/  STS.128 [R211+0x4000], R12 ;  /* 0x0040000cd3007388 */ /* 0x0209e40000000c00 */
.L_x_3747:
[----:B------:R-:W-:Y:S05]  /*a6e0*/  BSYNC B1 ;  /* 0x0000000000017941 */ /* 0x000fea0003800000 */
.L_x_3746:
[----:B------:R-:W-:Y:S01]  /*a6f0*/  IADD3 R2, R206, 0x10, RZ ;  /* 0x00000010ce027810 */ /* 0x000fe20007ffe0ff */
[----:B------:R-:W-:Y:S03]  /*a700*/  BSSY B1, `(.L_x_3754) ;  /* 0x000008c000017945 */ /* 0x000fe60003800000 */
[----:B------:R-:W-:-:S04]  /*a710*/  ISETP.GE.AND P0, PT, R2, R3, PT ;  /* 0x000000030200720c */ /* 0x000fc80003f06270 */
[----:B------:R-:W-:-:S13]  /*a720*/  ISETP.LT.OR P0, PT, R60, -0x87, P0 ;  /* 0xffffff793c00780c */ /* 0x000fda0000701670 */
[----:B------:R-:W-:Y:S05]  /*a730*/  @P0 BRA `(.L_x_3755) ;  /* 0x0000088000000947 */ /* 0x000fea0003800000 */
[----:B---3--:R3:W5:Y:S01]  /*a740*/  LDG.E.128 R20, [R28.64] ;  /* 0x000000061c147981 */ /* 0x008762000c1e1d00 */
[----:B------:R-:W-:Y:S01]  /*a750*/  ISETP.GE.AND P0, PT, R18, c[0x0][0x230], PT ;  /* 0x00008c0012007a0c */ /* 0x000fe20003f06270 */
[----:B------:R-:W-:-:S12]  /*a760*/  BSSY B0, `(.L_x_3756) ;  /* 0x000002a000007945 */ /* 0x000fd80003800000 */
[----:B------:R-:W-:Y:S05]  /*a770*/  @P0 BRA `(.L_x_3757) ;  /* 0x0000028000000947 */ /* 0x000fea0003800000 */
[----:B--2---:R-:W2:Y:S04]  /*a780*/  LDG.E.64 R4, [R8.64] ;  /* 0x0000000608047981 */ /* 0x004ea8000c1e1b00 */
[----:B---3--:R-:W3:Y:S01]  /*a790*/  LDG.E.64 R6, [R10.64] ;  /* 0x000000060a067981 */ /* 0x008ee2000c1e1b00 */
[----:B----45:R-:W-:Y:S01]  /*a7a0*/  SHF.L.U32 R12, R21, 0x10, RZ ;  /* 0x00000010150c7819 */ /* 0x030fe200000006ff */
[----:B------:R-:W-:Y:S01]  /*a7b0*/  IMAD.U32 R16, R23, 0x10000, RZ ;  /* 0x0001000017107824 */ /* 0x000fe200078e00ff */
[----:B------:R-:W-:Y:S02]  /*a7c0*/  LOP3.LUT R0, R21, 0xffff0000, RZ, 0xc0, !PT ;  /* 0xffff000015007812 */ /* 0x000fe400078ec0ff */
[----:B------:R-:W-:Y:S02]  /*a7d0*/  LOP3.LUT R14, R23, 0xffff0000, RZ, 0xc0, !PT ;  /* 0xffff0000170e7812 */ /* 0x000fe400078ec0ff */
[----:B------:R-:W-:-:S02]  /*a7e0*/  SHF.L.U32 R17, R22, 0x10, RZ ;  /* 0x0000001016117819 */ /* 0x000fc400000006ff */
[----:B-1----:R-:W-:Y:S02]  /*a7f0*/  LOP3.LUT R30, R22, 0xffff0000, RZ, 0xc0, !PT ;  /* 0xffff0000161e7812 */ /* 0x002fe400078ec0ff */
[C---:B------:R-:W-:Y:S02]  /*a800*/  SHF.L.U32 R13, R20.reuse, 0x10, RZ ;  /* 0x00000010140d7819 */ /* 0x040fe400000006ff */
[----:B------:R-:W-:Y:S02]  /*a810*/  LOP3.LUT R20, R20, 0xffff0000, RZ, 0xc0, !PT ;  /* 0xffff000014147812 */ /* 0x000fe400078ec0ff */
[C---:B--2---:R-:W-:Y:S01]  /*a820*/  LOP3.LUT R15, R4.reuse, 0xffff0000, RZ, 0xc0, !PT ;  /* 0xffff0000040f7812 */ /* 0x044fe200078ec0ff */
[----:B------:R-:W-:Y:S01]  /*a830*/  IMAD.U32 R4, R4, 0x10000, RZ ;  /* 0x0001000004047824 */ /* 0x000fe200078e00ff */
[----:B------:R-:W-:Y:S02]  /*a840*/  LOP3.LUT R21, R5, 0xffff0000, RZ, 0xc0, !PT ;  /* 0xffff000005157812 */ /* 0x000fe400078ec0ff */
[C---:B---3--:R-:W-:Y:S01]  /*a850*/  LOP3.LUT R31, R6.reuse, 0xffff0000, RZ, 0xc0, !PT ;  /* 0xffff0000061f7812 */ /* 0x048fe200078ec0ff */
[----:B------:R-:W-:Y:S01]  /*a860*/  FMUL.FTZ R22, R15, R0 ;  /* 0x000000000f167220 */ /* 0x000fe20000410000 */
[----:B------:R-:W-:Y:S01]  /*a870*/  LOP3.LUT R23, R7, 0xffff0000, RZ, 0xc0, !PT ;  /* 0xffff000007177812 */ /* 0x000fe200078ec0ff */
[----:B------:R-:W-:Y:S01]  /*a880*/  FMUL.FTZ R32, R15, R12 ;  /* 0x0000000c0f207220 */ /* 0x000fe20000410000 */
[----:B------:R-:W-:Y:S01]  /*a890*/  SHF.L.U32 R5, R5, 0x10, RZ ;  /* 0x0000001005057819 */ /* 0x000fe200000006ff */
[C---:B------:R-:W-:Y:S01]  /*a8a0*/  FMUL.FTZ R15, R21.reuse, R14 ;  /* 0x0000000e150f7220 */ /* 0x040fe20000410000 */
[----:B------:R-:W-:Y:S01]  /*a8b0*/  SHF.L.U32 R6, R6, 0x10, RZ ;  /* 0x0000001006067819 */ /* 0x000fe200000006ff */
[----:B------:R-:W-:-:S02]  /*a8c0*/  FMUL.FTZ R21, R21, R16 ;  /* 0x0000001015157220 */ /* 0x000fc40000410000 */
[C---:B------:R-:W-:Y:S02]  /*a8d0*/  FFMA.FTZ R22, R31.reuse, R12, -R22 ;  /* 0x0000000c1f167223 */ /* 0x040fe40000010816 */
[----:B------:R-:W-:Y:S02]  /*a8e0*/  FFMA.FTZ R31, R31, R0, R32 ;  /* 0x000000001f1f7223 */ /* 0x000fe40000010020 */
[----:B------:R-:W-:Y:S02]  /*a8f0*/  FFMA.FTZ R14, R23, R14, R21 ;  /* 0x0000000e170e7223 */ /* 0x000fe40000010015 */
[C---:B------:R-:W-:Y:S01]  /*a900*/  FMUL.FTZ R0, R4.reuse, R20 ;  /* 0x0000001404007220 */ /* 0x040fe20000410000 */
[----:B------:R-:W-:Y:S01]  /*a910*/  F2FP.BF16.PACK_AB R22, R31, R22 ;  /* 0x000000161f16723e */ /* 0x000fe200000010ff */
[----:B------:R-:W-:Y:S02]  /*a920*/  FMUL.FTZ R21, R4, R13 ;  /* 0x0000000d04157220 */ /* 0x000fe40000410000 */
[----:B------:R-:W-:-:S02]  /*a930*/  FMUL.FTZ R4, R5, R30 ;  /* 0x0000001e05047220 */ /* 0x000fc40000410000 */
[----:B------:R-:W-:Y:S02]  /*a940*/  IMAD.U32 R7, R7, 0x10000, RZ ;  /* 0x0001000007077824 */ /* 0x000fe400078e00ff */
[-C--:B------:R-:W-:Y:S02]  /*a950*/  FMUL.FTZ R5, R5, R17.reuse ;  /* 0x0000001105057220 */ /* 0x080fe40000410000 */
[C---:B------:R-:W-:Y:S02]  /*a960*/  FFMA.FTZ R4, R7.reuse, R17, -R4 ;  /* 0x0000001107047223 */ /* 0x040fe40000010804 */
[----:B------:R-:W-:Y:S02]  /*a970*/  FFMA.FTZ R5, R7, R30, R5 ;  /* 0x0000001e07057223 */ /* 0x000fe40000010005 */
[C---:B------:R-:W-:Y:S02]  /*a980*/  FFMA.FTZ R0, R6.reuse, R13, -R0 ;  /* 0x0000000d06007223 */ /* 0x040fe40000010800 */
[----:B------:R-:W-:Y:S01]  /*a990*/  FFMA.FTZ R21, R6, R20, R21 ;  /* 0x0000001406157223 */ /* 0x000fe20000010015 */
[----:B------:R-:W-:Y:S01]  /*a9a0*/  F2FP.BF16.PACK_AB R4, R5, R4 ;  /* 0x000000040504723e */ /* 0x000fe200000010ff */
[----:B------:R-:W-:-:S03]  /*a9b0*/  FFMA.FTZ R15, R23, R16, -R15 ;  /* 0x00000010170f7223 */ /* 0x000fc6000001080f */
[----:B------:R-:W-:Y:S02]  /*a9c0*/  F2FP.BF16.PACK_AB R20, R21, R0 ;  /* 0x000000001514723e */ /* 0x000fe400000010ff */
[----:B------:R-:W-:Y:S02]  /*a9d0*/  MOV R21, R22 ;  /* 0x0000001600157202 */ /* 0x000fe40000000f00 */
[----:B------:R-:W-:Y:S02]  /*a9e0*/  F2FP.BF16.PACK_AB R23, R14, R15 ;  /* 0x0000000f0e17723e */ /* 0x000fe400000010ff */
[----:B------:R-:W-:Y:S02]  /*a9f0*/  MOV R22, R4 ;  /* 0x0000000400167202 */ /* 0x000fe40000000f00 */
.L_x_3757:
[----:B------:R-:W-:Y:S05]  /*aa00*/  BSYNC B0 ;  /* 0x0000000000007941 */ /* 0x000fea0003800000 */
.L_x_3756:
[----:B----4-:R4:W5:Y:S01]  /*aa10*/  LDG.E.128 R12, [R28.64+0x80] ;  /* 0x000080061c0c7981 */ /* 0x010962000c1e1d00 */
[----:B------:R-:W-:Y:S01]  /*aa20*/  IADD3 R0, R18, 0x40, RZ ;  /* 0x0000004012007810 */ /* 0x000fe20007ffe0ff */
[----:B------:R-:W-:Y:S02]  /*aa30*/  BSSY B0, `(.L_x_3758) ;  /* 0x000002a000007945 */ /* 0x000fe40003800000 */
[----:B-----5:R4:W-:Y:S01]  /*aa40*/  STS.128 [R211+0x800], R20 ;  /* 0x00080014d3007388 */ /* 0x0209e20000000c00 */
[----:B------:R-:W-:-:S13]  /*aa50*/  ISETP.GE.AND P0, PT, R0, c[0x0][0x230], PT ;  /* 0x00008c0000007a0c */ /* 0x000fda0003f06270 */
[----:B------:R-:W-:Y:S05]  /*aa60*/  @P0 BRA `(.L_x_3759) ;  /* 0x0000026000000947 */ /* 0x000fea0003800000 */
[----:B------:R-:W5:Y:S04]  /*aa70*/  LDG.E.64 R4, [R8.64+0x40] ;  /* 0x0000400608047981 */ /* 0x000f68000c1e1b00 */
[----:B--2---:R-:W2:Y:S01]  /*aa80*/  LDG.E.64 R6, [R10.64+0x40] ;  /* 0x000040060a067981 */ /* 0x004ea2000c1e1b00 */
[C---:B------:R-:W-:Y:S01]  /*aa90*/  SHF.L.U32 R16, R13.reuse, 0x10, RZ ;  /* 0x000000100d107819 */ /* 0x040fe200000006ff */
[----:B----4-:R-:W-:Y:S01]  /*aaa0*/  IMAD.U32 R20, R14, 0x10000, RZ ;  /* 0x000100000e147824 */ /* 0x010fe200078e00ff */
[----:B------:R-:W-:Y:S02]  /*aab0*/  LOP3.LUT R0, R13, 0xffff0000, RZ, 0xc0, !PT ;  /* 0xffff00000d007812 */ /* 0x000fe400078ec0ff */
[C---:B------:R-:W-:Y:S02]  /*aac0*/  SHF.L.U32 R13, R12.reuse, 0x10, RZ ;  /* 0x000000100c0d7819 */ /* 0x040fe400000006ff */
[----:B------:R-:W-:-:S02]  /*aad0*/  LOP3.LUT R21, R12, 0xffff0000, RZ, 0xc0, !PT ;  /* 0xffff00000c157812 */ /* 0x000fc400078ec0ff */
[C---:B------:R-:W-:Y:S02]  /*aae0*/  SHF.L.U32 R17, R15.reuse, 0x10, RZ ;  /* 0x000000100f117819 */ /* 0x040fe400000006ff */
[----:B------:R-:W-:Y:S02]  /*aaf0*/  LOP3.LUT R12, R15, 0xffff0000, RZ, 0xc0, !PT ;  /* 0xffff00000f0c7812 */ /* 0x000fe400078ec0ff */
[----:B-1----:R-:W-:Y:S02]  /*ab00*/  LOP3.LUT R31, R14, 0xffff0000, RZ, 0xc0, !PT ;  /* 0xffff00000e1f7812 */ /* 0x002fe400078ec0ff */
[----:B-----5:R-:W-:Y:S02]  /*ab10*/  LOP3.LUT R15, R4, 0xffff0000, RZ, 0xc0, !PT ;  /* 0xffff0000040f7812 */ /* 0x020fe400078ec0ff */
[C---:B------:R-:W-:Y:S01]  /*ab20*/  LOP3.LUT R14, R5.reuse, 0xffff0000, RZ, 0xc0, !PT ;  /* 0xffff0000050e7812 */ /* 0x040fe200078ec0ff */
[----:B------:R-:W-:Y:S01]  /*ab30*/  IMAD.U32 R5, R5, 0x10000, RZ ;  /* 0x0001000005057824 */ /* 0x000fe200078e00ff */
[----:B--2---:R-:W-:Y:S01]  /*ab40*/  LOP3.LUT R23, R6, 0xffff0000, RZ, 0xc0, !PT ;  /* 0xffff000006177812 */ /* 0x004fe200078ec0ff */
[C---:B------:R-:W-:Y:S01]  /*ab50*/  FMUL.FTZ R30, R15.reuse, R0 ;  /* 0x000000000f1e7220 */ /* 0x040fe20000410000 */
[----:B------:R-:W-:Y:S01]  /*ab60*/  SHF.L.U32 R4, R4, 0x10, RZ ;  /* 0x0000001004047819 */ /* 0x000fe200000006ff */
[-C--:B------:R-:W-:Y:S01]  /*ab70*/  FMUL.FTZ R32, R15, R16.reuse ;  /* 0x000000100f207220 */ /* 0x080fe20000410000 */
[----:B------:R-:W-:Y:S01]  /*ab80*/  LOP3.LUT R22, R7, 0xffff0000, RZ, 0xc0, !PT ;  /* 0xffff000007167812 */ /* 0x000fe200078ec0ff */
[----:B------:R-:W-:Y:S01]  /*ab90*/  FFMA.FTZ R30, R23, R16, -R30 ;  /* 0x00000010171e7223 */ /* 0x000fe2000001081e */
[----:B------:R-:W-:Y:S01]  /*aba0*/  SHF.L.U32 R7, R7, 0x10, RZ ;  /* 0x0000001007077819 */ /* 0x000fe200000006ff */
[----:B------:R-:W-:Y:S01]  /*abb0*/  FMUL.FTZ R15, R14, R12 ;  /* 0x0000000c0e0f7220 */ /* 0x000fe20000410000 */
[----:B------:R-:W-:Y:S01]  /*abc0*/  SHF.L.U32 R6, R6, 0x10, RZ ;  /* 0x0000001006067819 */ /* 0x000fe200000006ff */
[----:B------:R-:W-:-:S02]  /*abd0*/  FMUL.FTZ R33, R14, R17 ;  /* 0x000000110e217220 */ /* 0x000fc40000410000 */
[----:B------:R-:W-:Y:S02]  /*abe0*/  FFMA.FTZ R23, R23, R0, R32 ;  /* 0x0000000017177223 */ /* 0x000fe40000010020 */
[C---:B------:R-:W-:Y:S02]  /*abf0*/  FMUL.FTZ R0, R4.reuse, R21 ;  /* 0x0000001504007220 */ /* 0x040fe40000410000 */
[----:B------:R-:W-:Y:S02]  /*ac00*/  FMUL.FTZ R14, R4, R13 ;  /* 0x0000000d040e7220 */ /* 0x000fe40000410000 */
[C---:B------:R-:W-:Y:S02]  /*ac10*/  FMUL.FTZ R4, R5.reuse, R31 ;  /* 0x0000001f05047220 */ /* 0x040fe40000410000 */
[----:B------:R-:W-:Y:S02]  /*ac20*/  FMUL.FTZ R16, R5, R20 ;  /* 0x0000001405107220 */ /* 0x000fe40000410000 */
[----:B------:R-:W-:-:S02]  /*ac30*/  FFMA.FTZ R15, R22, R17, -R15 ;  /* 0x00000011160f7223 */ /* 0x000fc4000001080f */
[----:B------:R-:W-:Y:S02]  /*ac40*/  FFMA.FTZ R12, R22, R12, R33 ;  /* 0x0000000c160c7223 */ /* 0x000fe40000010021 */
[----:B------:R-:W-:Y:S02]  /*ac50*/  FFMA.FTZ R4, R7, R20, -R4 ;  /* 0x0000001407047223 */ /* 0x000fe40000010804 */
[----:B------:R-:W-:Y:S01]  /*ac60*/  FFMA.FTZ R0, R6, R13, -R0 ;  /* 0x0000000d06007223 */ /* 0x000fe20000010800 */
[----:B------:R-:W-:Y:S01]  /*ac70*/  F2FP.BF16.PACK_AB R15, R12, R15 ;  /* 0x0000000f0c0f723e */ /* 0x000fe200000010ff */
[----:B------:R-:W-:Y:S01]  /*ac80*/  FFMA.FTZ R21, R6, R21, R14 ;  /* 0x0000001506157223 */ /* 0x000fe2000001000e */
[----:B------:R-:W-:Y:S01]  /*ac90*/  F2FP.BF16.PACK_AB R13, R23, R30 ;  /* 0x0000001e170d723e */ /* 0x000fe200000010ff */
[----:B------:R-:W-:-:S03]  /*aca0*/  FFMA.FTZ R7, R7, R31, R16 ;  /* 0x0000001f07077223 */ /* 0x000fc60000010010 */
[----:B------:R-:W-:Y:S02]  /*acb0*/  F2FP.BF16.PACK_AB R12, R21, R0 ;  /* 0x00000000150c723e */ /* 0x000fe400000010ff */
[----:B------:R-:W-:Y:S02]  /*acc0*/  F2FP.BF16.PACK_AB R14, R7, R4 ;  /* 0x00000004070e723e */ /* 0x000fe400000010ff */
.L_x_3759:
[----:B------:R-:W-:Y:S05]  /*acd0*/  BSYNC B0 ;  /* 0x0000000000007941 */ /* 0x000fea0003800000 */
.L_x_3758:
[----:B-1-34-:R-:W5:Y:S01]  /*ace0*/  LDG.E.128 R28, [R28.64+0x100] ;  /* 0x000100061c1c7981 */ /* 0x01af62000c1e1d00 */
[----:B------:R-:W-:Y:S01]  /*acf0*/  IADD3 R0, R18, 0x80, RZ ;  /* 0x0000008012007810 */ /* 0x000fe20007ffe0ff */
[----:B------:R-:W-:Y:S02]  /*ad00*/  BSSY B0, `(.L_x_3760) ;  /* 0x000002a000007945 */ /* 0x000fe40003800000 */
[----:B------:R1:W-:Y:S01]  /*ad10*/  STS.128 [R211+0x2800], R12 ;  /* 0x0028000cd3007388 */ /* 0x0003e20000000c00 */
[----:B------:R-:W-:-:S13]  /*ad20*/  ISETP.GE.AND P0, PT, R0, c[0x0][0x230], PT ;  /* 0x00008c0000007a0c */ /* 0x000fda0003f06270 */
[----:B------:R-:W-:Y:S05]  /*ad30*/  @P0 BRA `(.L_x_3761) ;  /* 0x0000026000000947 */ /* 0x000fea0003800000 */
[----:B------:R-:W3:Y:S04]  /*ad40*/  LDG.E.64 R4, [R8.64+0x80] ;  /* 0x0000800608047981 */ /* 0x000ee8000c1e1b00 */
[----:B------:R-:W4:Y:S01]  /*ad50*/  LDG.E.64 R6, [R10.64+0x80] ;  /* 0x000080060a067981 */ /* 0x000f22000c1e1b00 */
[C---:B-1---5:R-:W-:Y:S01]  /*ad60*/  SHF.L.U32 R12, R29.reuse, 0x10, RZ ;  /* 0x000000101d0c7819 */ /* 0x062fe200000006ff */
        /* <DEDUP_REMOVED lines=11> */
[----:B------:R-:W-:Y:S01]  /*ae20*/  FMUL.FTZ R20, R15, R0 ;  /* 0x000000000f147220 */ /* 0x000fe20000410000 */
[----:B------:R-:W-:Y:S01]  /*ae30*/  LOP3.LUT R23, R7, 0xffff0000, RZ, 0xc0, !PT ;  /* 0xffff000007177812 */ /* 0x000fe200078ec0ff */
[----:B------:R-:W-:Y:S01]  /*ae40*/  FMUL.FTZ R22, R15, R12 ;  /* 0x0000000c0f167220 */ /* 0x000fe20000410000 */
[----:B------:R-:W-:Y:S01]  /*ae50*/  SHF.L.U32 R4, R4, 0x10, RZ ;  /* 0x0000001004047819 */ /* 0x000fe200000006ff */
[C---:B------:R-:W-:Y:S01]  /*ae60*/  FMUL.FTZ R15, R21.reuse, R14 ;  /* 0x0000000e150f7220 */ /* 0x040fe20000410000 */
[----:B------:R-:W-:Y:S01]  /*ae70*/  SHF.L.U32 R6, R6, 0x10, RZ ;  /* 0x0000001006067819 */ /* 0x000fe200000006ff */
[----:B------:R-:W-:Y:S01]  /*ae80*/  FMUL.FTZ R21, R21, R16 ;  /* 0x0000001015157220 */ /* 0x000fe20000410000 */
[----:B------:R-:W-:Y:S01]  /*ae90*/  SHF.L.U32 R7, R7, 0x10, RZ ;  /* 0x0000001007077819 */ /* 0x000fe200000006ff */
[----:B------:R-:W-:-:S02]  /*aea0*/  FFMA.FTZ R20, R29, R12, -R20 ;  /* 0x0000000c1d147223 */ /* 0x000fc40000010814 */
[----:B------:R-:W-:Y:S02]  /*aeb0*/  FFMA.FTZ R29, R29, R0, R22 ;  /* 0x000000001d1d7223 */ /* 0x000fe40000010016 */
[----:B------:R-:W-:Y:S02]  /*aec0*/  FFMA.FTZ R14, R23, R14, R21 ;  /* 0x0000000e170e7223 */ /* 0x000fe40000010015 */
[C---:B------:R-:W-:Y:S01]  /*aed0*/  FMUL.FTZ R0, R4.reuse, R28 ;  /* 0x0000001c04007220 */ /* 0x040fe20000410000 */
[----:B------:R-:W-:Y:S01]  /*aee0*/  F2FP.BF16.PACK_AB R29, R29, R20 ;  /* 0x000000141d1d723e */ /* 0x000fe200000010ff */
[----:B------:R-:W-:Y:S02]  /*aef0*/  FMUL.FTZ R21, R4, R13 ;  /* 0x0000000d04157220 */ /* 0x000fe40000410000 */
[C---:B------:R-:W-:Y:S02]  /*af00*/  FMUL.FTZ R4, R5.reuse, R30 ;  /* 0x0000001e05047220 */ /* 0x040fe40000410000 */
[----:B------:R-:W-:-:S02]  /*af10*/  FMUL.FTZ R5, R5, R17 ;  /* 0x0000001105057220 */ /* 0x000fc40000410000 */
[----:B------:R-:W-:Y:S02]  /*af20*/  FFMA.FTZ R15, R23, R16, -R15 ;  /* 0x00000010170f7223 */ /* 0x000fe4000001080f */
[C---:B------:R-:W-:Y:S02]  /*af30*/  FFMA.FTZ R0, R6.reuse, R13, -R0 ;  /* 0x0000000d06007223 */ /* 0x040fe40000010800 */
[----:B------:R-:W-:Y:S01]  /*af40*/  FFMA.FTZ R21, R6, R28, R21 ;  /* 0x0000001c06157223 */ /* 0x000fe20000010015 */
[----:B------:R-:W-:Y:S01]  /*af50*/  F2FP.BF16.PACK_AB R31, R14, R15 ;  /* 0x0000000f0e1f723e */ /* 0x000fe200000010ff */
[C---:B------:R-:W-:Y:S02]  /*af60*/  FFMA.FTZ R4, R7.reuse, R17, -R4 ;  /* 0x0000001107047223 */ /* 0x040fe40000010804 */
[----:B------:R-:W-:Y:S01]  /*af70*/  FFMA.FTZ R5, R7, R30, R5 ;  /* 0x0000001e07057223 */ /* 0x000fe20000010005 */
[----:B------:R-:W-:-:S04]  /*af80*/  F2FP.BF16.PACK_AB R28, R21, R0 ;  /* 0x00000000151c723e */ /* 0x000fc800000010ff */
[----:B------:R-:W-:Y:S02]  /*af90*/  F2FP.BF16.PACK_AB R30, R5, R4 ;  /* 0x00000004051e723e */ /* 0x000fe400000010ff */
.L_x_3761:
[----:B------:R-:W-:Y:S05]  /*afa0*/  BSYNC B0 ;  /* 0x0000000000007941 */ /* 0x000fea0003800000 */
.L_x_3760:
[----:B-----5:R3:W-:Y:S02]  /*afb0*/  STS.128 [R211+0x4800], R28 ;  /* 0x0048001cd3007388 */ /* 0x0207e40000000c00 */
.L_x_3755:
[----:B------:R-:W-:Y:S05]  /*afc0*/  BSYNC B1 ;  /* 0x0000000000017941 */ /* 0x000fea0003800000 */
.L_x_3754:
        /* <DEDUP_REMOVED lines=11> */
[C---:B-1--45:R-:W-:Y:S02]  /*b080*/  LOP3.LUT R12, R21.reuse, 0xffff0000, RZ, 0xc0, !PT ;  /* 0xffff0000150c7812 */ /* 0x072fe400078ec0ff */
[----:B------:R-:W-:Y:S02]  /*b090*/  SHF.L.U32 R13, R21, 0x10, RZ ;  /* 0x00000010150d7819 */ /* 0x000fe400000006ff */
[C---:B------:R-:W-:Y:S02]  /*b0a0*/  SHF.L.U32 R14, R20.reuse, 0x10, RZ ;  /* 0x00000010140e7819 */ /* 0x040fe400000006ff */
[----:B------:R-:W-:Y:S01]  /*b0b0*/  LOP3.LUT R21, R20, 0xffff0000, RZ, 0xc0, !PT ;  /* 0xffff000014157812 */ /* 0x000fe200078ec0ff */
[C---:B------:R-:W-:Y:S01]  /*b0c0*/  IMAD.U32 R20, R22.reuse, 0x10000, RZ ;  /* 0x0001000016147824 */ /* 0x040fe200078e00ff */
[----:B------:R-:W-:-:S02]  /*b0d0*/  LOP3.LUT R30, R22, 0xffff0000, RZ, 0xc0, !PT ;  /* 0xffff0000161e7812 */ /* 0x000fc400078ec0ff */
[C---:B------:R-:W-:Y:S02]  /*b0e0*/  LOP3.LUT R16, R23.reuse, 0xffff0000, RZ, 0xc0, !PT ;  /* 0xffff000017107812 */ /* 0x040fe400078ec0ff */
[----:B------:R-:W-:Y:S02]  /*b0f0*/  SHF.L.U32 R17, R23, 0x10, RZ ;  /* 0x0000001017117819 */ /* 0x000fe400000006ff */
[C---:B--2---:R-:W-:Y:S02]  /*b100*/  LOP3.LUT R15, R4.reuse, 0xffff0000, RZ, 0xc0, !PT ;  /* 0xffff0000040f7812 */ /* 0x044fe400078ec0ff */
[----:B------:R-:W-:Y:S02]  /*b110*/  SHF.L.U32 R4, R4, 0x10, RZ ;  /* 0x0000001004047819 */ /* 0x000fe400000006ff */
[C---:B---3--:R-:W-:Y:S01]  /*b120*/  LOP3.LUT R28, R6.reuse, 0xffff0000, RZ, 0xc0, !PT ;  /* 0xffff0000061c7812 */ /* 0x048fe200078ec0ff */
[-C--:B------:R-:W-:Y:S01]  /*b130*/  FMUL.FTZ R29, R15, R12.reuse ;  /* 0x0000000c0f1d7220 */ /* 0x080fe20000410000 */
[----:B------:R-:W-:Y:S01]  /*b140*/  LOP3.LUT R22, R5, 0xffff0000, RZ, 0xc0, !PT ;  /* 0xffff000005167812 */ /* 0x000fe200078ec0ff */
[-C--:B------:R-:W-:Y:S01]  /*b150*/  FMUL.FTZ R15, R15, R13.reuse ;  /* 0x0000000d0f0f7220 */ /* 0x080fe20000410000 */
[----:B------:R-:W-:Y:S01]  /*b160*/  LOP3.LUT R23, R7, 0xffff0000, RZ, 0xc0, !PT ;  /* 0xffff000007177812 */ /* 0x000fe200078ec0ff */
[----:B------:R-:W-:Y:S01]  /*b170*/  IMAD.U32 R5, R5, 0x10000, RZ ;  /* 0x0001000005057824 */ /* 0x000fe200078e00ff */
[----:B------:R-:W-:Y:S01]  /*b180*/  SHF.L.U32 R6, R6, 0x10, RZ ;  /* 0x0000001006067819 */ /* 0x000fe200000006ff */
[C---:B------:R-:W-:Y:S01]  /*b190*/  FFMA.FTZ R29, R28.reuse, R13, -R29 ;  /* 0x0000000d1c1d7223 */ /* 0x040fe2000001081d */
[----:B------:R-:W-:Y:S01]  /*b1a0*/  SHF.L.U32 R7, R7, 0x10, RZ ;  /* 0x0000001007077819 */ /* 0x000fe200000006ff */
[----:B------:R-:W-:-:S02]  /*b1b0*/  FFMA.FTZ R12, R28, R12, R15 ;  /* 0x0000000c1c0c7223 */ /* 0x000fc4000001000f */
[C---:B------:R-:W-:Y:S02]  /*b1c0*/  FMUL.FTZ R13, R4.reuse, R21 ;  /* 0x00000015040d7220 */ /* 0x040fe40000410000 */
[----:B------:R-:W-:Y:S02]  /*b1d0*/  FMUL.FTZ R15, R4, R14 ;  /* 0x0000000e040f7220 */ /* 0x000fe40000410000 */
[C---:B------:R-:W-:Y:S02]  /*b1e0*/  FMUL.FTZ R32, R22.reuse, R16 ;  /* 0x0000001016207220 */ /* 0x040fe40000410000 */
[C---:B------:R-:W-:Y:S02]  /*b1f0*/  FMUL.FTZ R4, R5.reuse, R30 ;  /* 0x0000001e05047220 */ /* 0x040fe40000410000 */
[----:B------:R-:W-:Y:S02]  /*b200*/  FMUL.FTZ R22, R22, R17 ;  /* 0x0000001116167220 */ /* 0x000fe40000410000 */
[----:B------:R-:W-:-:S02]  /*b210*/  FMUL.FTZ R5, R5, R20 ;  /* 0x0000001405057220 */ /* 0x000fc40000410000 */
[C---:B------:R-:W-:Y:S02]  /*b220*/  FFMA.FTZ R32, R23.reuse, R17, -R32 ;  /* 0x0000001117207223 */ /* 0x040fe40000010820 */
[C---:B------:R-:W-:Y:S02]  /*b230*/  FFMA.FTZ R13, R6.reuse, R14, -R13 ;  /* 0x0000000e060d7223 */ /* 0x040fe4000001080d */
[----:B------:R-:W-:Y:S02]  /*b240*/  FFMA.FTZ R23, R23, R16, R22 ;  /* 0x0000001017177223 */ /* 0x000fe40000010016 */
[----:B------:R-:W-:Y:S01]  /*b250*/  FFMA.FTZ R6, R6, R21, R15 ;  /* 0x0000001506067223 */ /* 0x000fe2000001000f */
[----:B------:R-:W-:Y:S01]  /*b260*/  F2FP.BF16.PACK_AB R21, R12, R29 ;  /* 0x0000001d0c15723e */ /* 0x000fe200000010ff */
[----:B------:R-:W-:Y:S01]  /*b270*/  FFMA.FTZ R4, R7, R20, -R4 ;  /* 0x0000001407047223 */ /* 0x000fe20000010804 */
[----:B------:R-:W-:Y:S01]  /*b280*/  F2FP.BF16.PACK_AB R23, R23, R32 ;  /* 0x000000201717723e */ /* 0x000fe200000010ff */
[----:B------:R-:W-:Y:S01]  /*b290*/  FFMA.FTZ R5, R7, R30, R5 ;  /* 0x0000001e07057223 */ /* 0x000fe20000010005 */
[----:B------:R-:W-:-:S04]  /*b2a0*/  F2FP.BF16.PACK_AB R20, R6, R13 ;  /* 0x0000000d0614723e */ /* 0x000fc800000010ff */
[----:B------:R-:W-:Y:S02]  /*b2b0*/  F2FP.BF16.PACK_AB R22, R5, R4 ;  /* 0x000000040516723e */ /* 0x000fe400000010ff */
.L_x_3765:
[----:B------:R-:W-:Y:S05]  /*b2c0*/  BSYNC B0 ;  /* 0x0000000000007941 */ /* 0x000fea0003800000 */
.L_x_3764:
[----:B-1--4-:R1:W5:Y:S01]  /*b2d0*/  LDG.E.128 R12, [R26.64+0x80] ;  /* 0x000080061a0c7981 */ /* 0x012362000c1e1d00 */
[----:B------:R-:W-:Y:S01]  /*b2e0*/  IADD3 R4, R18, 0x40, RZ ;  /* 0x0000004012047810 */ /* 0x000fe20007ffe0ff */
[----:B------:R-:W-:Y:S02]  /*b2f0*/  BSSY B0, `(.L_x_3766) ;  /* 0x000002b000007945 */ /* 0x000fe40003800000 */
[----:B-----5:R1:W-:Y:S01]  /*b300*/  STS.128 [R211+0x1000], R20 ;  /* 0x00100014d3007388 */ /* 0x0203e20000000c00 */
[----:B------:R-:W-:-:S13]  /*b310*/  ISETP.GE.AND P0, PT, R4, c[0x0][0x230], PT ;  /* 0x00008c0004007a0c */ /* 0x000fda0003f06270 */
[----:B------:R-:W-:Y:S05]  /*b320*/  @P0 BRA `(.L_x_3767) ;  /* 0x0000027000000947 */ /* 0x000fea0003800000 */
[----:B------:R-:W4:Y:S04]  /*b330*/  LDG.E.64 R4, [R8.64+0x40] ;  /* 0x0000400608047981 */ /* 0x000f28000c1e1b00 */
[----:B------:R-:W5:Y:S01]  /*b340*/  LDG.E.64 R6, [R10.64+0x40] ;  /* 0x000040060a067981 */ /* 0x000f62000c1e1b00 */
[C---:B------:R-:W-:Y:S01]  /*b350*/  SHF.L.U32 R16, R13.reuse, 0x10, RZ ;  /* 0x000000100d107819 */ /* 0x040fe200000006ff */
[----:B-1----:R-:W-:Y:S01]  /*b360*/  IMAD.U32 R21, R14, 0x10000, RZ ;  /* 0x000100000e157824 */ /* 0x002fe200078e00ff */
[C---:B------:R-:W-:Y:S02]  /*b370*/  SHF.L.U32 R17, R12.reuse, 0x10, RZ ;  /* 0x000000100c117819 */ /* 0x040fe400000006ff */
[----:B------:R-:W-:Y:S02]  /*b380*/  LOP3.LUT R22, R12, 0xffff0000, RZ, 0xc0, !PT ;  /* 0xffff00000c167812 */ /* 0x000fe400078ec0ff */
[----:B------:R-:W-:-:S02]  /*b390*/  LOP3.LUT R13, R13, 0xffff0000, RZ, 0xc0, !PT ;  /* 0xffff00000d0d7812 */ /* 0x000fc400078ec0ff */
[C---:B------:R-:W-:Y:S02]  /*b3a0*/  SHF.L.U32 R20, R15.reuse, 0x10, RZ ;  /* 0x000000100f147819 */ /* 0x040fe400000006ff */
[----:B------:R-:W-:Y:S02]  /*b3b0*/  LOP3.LUT R30, R14, 0xffff0000, RZ, 0xc0, !PT ;  /* 0xffff00000e1e7812 */ /* 0x000fe400078ec0ff */
[----:B------:R-:W-:Y:S02]  /*b3c0*/  LOP3.LUT R15, R15, 0xffff0000, RZ, 0xc0, !PT ;  /* 0xffff00000f0f7812 */ /* 0x000fe400078ec0ff */
[----:B----4-:R-:W-:Y:S02]  /*b3d0*/  LOP3.LUT R12, R4, 0xffff0000, RZ, 0xc0, !PT ;  /* 0xffff0000040c7812 */ /* 0x010fe400078ec0ff */
[----:B------:R-:W-:Y:S02]  /*b3e0*/  LOP3.LUT R14, R5, 0xffff0000, RZ, 0xc0, !PT ;  /* 0xffff0000050e7812 */ /* 0x000fe400078ec0ff */
[----:B-----5:R-:W-:Y:S01]  /*b3f0*/  LOP3.LUT R28, R6, 0xffff0000, RZ, 0xc0, !PT ;  /* 0xffff0000061c7812 */ /* 0x020fe200078ec0ff */
[C---:B------:R-:W-:Y:S01]  /*b400*/  FMUL.FTZ R29, R12.reuse, R13 ;  /* 0x0000000d0c1d7220 */ /* 0x040fe20000410000 */
        /* <DEDUP_REMOVED lines=9> */
[C---:B------:R-:W-:Y:S02]  /*b4a0*/  FFMA.FTZ R12, R23.reuse, R20, -R12 ;  /* 0x00000014170c7223 */ /* 0x040fe4000001080c */
[----:B------:R-:W-:Y:S01]  /*b4b0*/  FFMA.FTZ R15, R23, R15, R14 ;  /* 0x0000000f170f7223 */ /* 0x000fe2000001000e */
[----:B------:R-:W-:Y:S01]  /*b4c0*/  F2FP.BF16.PACK_AB R28, R28, R29 ;  /* 0x0000001d1c1c723e */ /* 0x000fe200000010ff */
[----:B------:R-:W-:Y:S02]  /*b4d0*/  IMAD.U32 R6, R6, 0x10000, RZ ;  /* 0x0001000006067824 */ /* 0x000fe400078e00ff */
[C---:B------:R-:W-:Y:S01]  /*b4e0*/  FMUL.FTZ R13, R4.reuse, R22 ;  /* 0x00000016040d7220 */ /* 0x040fe20000410000 */
[----:B------:R-:W-:Y:S01]  /*b4f0*/  F2FP.BF16.PACK_AB R15, R15, R12 ;  /* 0x0000000c0f0f723e */ /* 0x000fe200000010ff */
[----:B------:R-:W-:-:S02]  /*b500*/  FMUL.FTZ R23, R4, R17 ;  /* 0x0000001104177220 */ /* 0x000fc40000410000 */
[C---:B------:R-:W-:Y:S02]  /*b510*/  FMUL.FTZ R4, R5.reuse, R30 ;  /* 0x0000001e05047220 */ /* 0x040fe40000410000 */
[----:B------:R-:W-:Y:S02]  /*b520*/  FMUL.FTZ R5, R5, R21 ;  /* 0x0000001505057220 */ /* 0x000fe40000410000 */
[C---:B------:R-:W-:Y:S02]  /*b530*/  FFMA.FTZ R13, R6.reuse, R17, -R13 ;  /* 0x00000011060d7223 */ /* 0x040fe4000001080d */
[----:B------:R-:W-:Y:S02]  /*b540*/  FFMA.FTZ R6, R6, R22, R23 ;  /* 0x0000001606067223 */ /* 0x000fe40000010017 */
[C---:B------:R-:W-:Y:S02]  /*b550*/  FFMA.FTZ R4, R7.reuse, R21, -R4 ;  /* 0x0000001507047223 */ /* 0x040fe40000010804 */
[----:B------:R-:W-:Y:S01]  /*b560*/  FFMA.FTZ R5, R7, R30, R5 ;  /* 0x0000001e07057223 */ /* 0x000fe20000010005 */
[----:B------:R-:W-:-:S02]  /*b570*/  F2FP.BF16.PACK_AB R12, R6, R13 ;  /* 0x0000000d060c723e */ /* 0x000fc400000010ff */
[----:B------:R-:W-:Y:S02]  /*b580*/  MOV R13, R28 ;  /* 0x0000001c000d7202 */ /* 0x000fe40000000f00 */
[----:B------:R-:W-:Y:S02]  /*b590*/  F2FP.BF16.PACK_AB R14, R5, R4 ;  /* 0x00000004050e723e */ /* 0x000fe400000010ff */
.L_x_3767:
[----:B------:R-:W-:Y:S05]  /*b5a0*/  BSYNC B0 ;  /* 0x0000000000007941 */ /* 0x000fea0003800000 */
.L_x_3766:
[----:B-1----:R1:W5:Y:S01]  /*b5b0*/  LDG.E.128 R20, [R26.64+0x100] ;  /* 0x000100061a147981 */ /* 0x002362000c1e1d00 */
[----:B------:R-:W-:Y:S01]  /*b5c0*/  IADD3 R4, R18, 0x80, RZ ;  /* 0x0000008012047810 */ /* 0x000fe20007ffe0ff */
[----:B------:R-:W-:Y:S02]  /*b5d0*/  BSSY B0, `(.L_x_3768) ;  /* 0x000002a000007945 */ /* 0x000fe40003800000 */
[----:B------:R1:W-:Y:S01]  /*b5e0*/  STS.128 [R211+0x3000], R12 ;  /* 0x0030000cd3007388 */ /* 0x0003e20000000c00 */
[----:B------:R-:W-:-:S13]  /*b5f0*/  ISETP.GE.AND P0, PT, R4, c[0x0][0x230], PT ;  /* 0x00008c0004007a0c */ /* 0x000fda0003f06270 */
[----:B------:R-:W-:Y:S05]  /*b600*/  @P0 BRA `(.L_x_3769) ;  /* 0x0000026000000947 */ /* 0x000fea0003800000 */
[----:B------:R-:W4:Y:S04]  /*b610*/  LDG.E.64 R4, [R8.64+0x80] ;  /* 0x0000800608047981 */ /* 0x000f28000c1e1b00 */
[----:B--2---:R-:W2:Y:S01]  /*b620*/  LDG.E.64 R6, [R10.64+0x80] ;  /* 0x000080060a067981 */ /* 0x004ea2000c1e1b00 */
[C---:B-1---5:R-:W-:Y:S02]  /*b630*/  LOP3.LUT R12, R21.reuse, 0xffff0000, RZ, 0xc0, !PT ;  /* 0xffff0000150c7812 */ /* 0x062fe400078ec0ff */
[----:B------:R-:W-:Y:S02]  /*b640*/  SHF.L.U32 R13, R21, 0x10, RZ ;  /* 0x00000010150d7819 */ /* 0x000fe400000006ff */
[C---:B------:R-:W-:Y:S02]  /*b650*/  SHF.L.U32 R14, R20.reuse, 0x10, RZ ;  /* 0x00000010140e7819 */ /* 0x040fe400000006ff */
[----:B------:R-:W-:Y:S01]  /*b660*/  LOP3.LUT R21, R20, 0xffff0000, RZ, 0xc0, !PT ;  /* 0xffff000014157812 */ /* 0x000fe200078ec0ff */
[C---:B------:R-:W-:Y:S01]  /*b670*/  IMAD.U32 R20, R22.reuse, 0x10000, RZ ;  /* 0x0001000016147824 */ /* 0x040fe200078e00ff */
[----:B------:R-:W-:-:S02]  /*b680*/  LOP3.LUT R28, R22, 0xffff0000, RZ, 0xc0, !PT ;  /* 0xffff0000161c7812 */ /* 0x000fc400078ec0ff */
[C---:B------:R-:W-:Y:S02]  /*b690*/  LOP3.LUT R16, R23.reuse, 0xffff0000, RZ, 0xc0, !PT ;  /* 0xffff000017107812 */ /* 0x040fe400078ec0ff */
[----:B------:R-:W-:Y:S02]  /*b6a0*/  SHF.L.U32 R17, R23, 0x10, RZ ;  /* 0x0000001017117819 */ /* 0x000fe400000006ff */
[C---:B----4-:R-:W-:Y:S02]  /*b6b0*/  LOP3.LUT R15, R4.reuse, 0xffff0000, RZ, 0xc0, !PT ;  /* 0xffff0000040f7812 */ /* 0x050fe400078ec0ff */
[----:B------:R-:W-:Y:S02]  /*b6c0*/  SHF.L.U32 R4, R4, 0x10, RZ ;  /* 0x0000001004047819 */ /* 0x000fe400000006ff */
[C---:B--23--:R-:W-:Y:S01]  /*b6d0*/  LOP3.LUT R26, R6.reuse, 0xffff0000, RZ, 0xc0, !PT ;  /* 0xffff0000061a7812 */ /* 0x04cfe200078ec0ff */
        /* <DEDUP_REMOVED lines=25> */
.L_x_3769:
[----:B------:R-:W-:Y:S05]  /*b870*/  BSYNC B0 ;  /* 0x0000000000007941 */ /* 0x000fea0003800000 */
.L_x_3768:
[----:B-----5:R4:W-:Y:S02]  /*b880*/  STS.128 [R211+0x5000], R20 ;  /* 0x00500014d3007388 */ /* 0x0209e40000000c00 */
.L_x_3763:
[----:B------:R-:W-:Y:S05]  /*b890*/  BSYNC B1 ;  /* 0x0000000000017941 */ /* 0x000fea0003800000 */
.L_x_3762:
[----:B-1-3--:R-:W-:-:S04]  /*b8a0*/  IADD3 R26, R206, 0x30, RZ ;  /* 0x00000030ce1a7810 */ /* 0x00afc80007ffe0ff */
[----:B------:R-:W-:-:S04]  /*b8b0*/  ISETP.GE.AND P0, PT, R26, R3, PT ;  /* 0x000000031a00720c */ /* 0x000fc80003f06270 */
[----:B------:R-:W-:-:S13]  /*b8c0*/  ISETP.LT.OR P0, PT, R60, -0x187, P0 ;  /* 0xfffffe793c00780c */ /* 0x000fda0000701670 */
[----:B------:R-:W-:Y:S05]  /*b8d0*/  @P0 BRA `(.L_x_3770) ;  /* 0x00004f6000000947 */ /* 0x000fea0003800000 */
[----:B----4-:R1:W5:Y:S01]  /*b8e0*/  LDG.E.128 R20, [R24.64] ;  /* 0x0000000618147981 */ /* 0x010362000c1e1d00 */
        /* <DEDUP_REMOVED lines=8> */
[C---:B------:R-:W-:Y:S02]  /*b970*/  LOP3.LUT R15, R23.reuse, 0xffff0000, RZ, 0xc0, !PT ;  /* 0xffff0000170f7812 */ /* 0x040fe400078ec0ff */
[----:B------:R-:W-:-:S02]  /*b980*/  SHF.L.U32 R16, R23, 0x10, RZ ;  /* 0x0000001017107819 */ /* 0x000fc400000006ff */
[----:B------:R-:W-:Y:S02]  /*b990*/  LOP3.LUT R28, R22, 0xffff0000, RZ, 0xc0, !PT ;  /* 0xffff0000161c7812 */ /* 0x000fe400078ec0ff */
[C---:B------:R-:W-:Y:S02]  /*b9a0*/  SHF.L.U32 R13, R20.reuse, 0x10, RZ ;  /* 0x00000010140d7819 */ /* 0x040fe400000006ff */
[----:B------:R-:W-:Y:S02]  /*b9b0*/  LOP3.LUT R20, R20, 0xffff0000, RZ, 0xc0, !PT ;  /* 0xffff000014147812 */ /* 0x000fe400078ec0ff */
[----:B---3--:R-:W-:Y:S02]  /*b9c0*/  LOP3.LUT R14, R4, 0xffff0000, RZ, 0xc0, !PT ;  /* 0xffff0000040e7812 */ /* 0x008fe400078ec0ff */
[C---:B------:R-:W-:Y:S01]  /*b9d0*/  LOP3.LUT R21, R5.reuse, 0xffff0000, RZ, 0xc0, !PT ;  /* 0xffff000005157812 */ /* 0x040fe200078ec0ff */
[----:B------:R-:W-:Y:S01]  /*b9e0*/  IMAD.U32 R5, R5, 0x10000, RZ ;  /* 0x0001000005057824 */ /* 0x000fe200078e00ff */
[----:B----4-:R-:W-:Y:S01]  /*b9f0*/  LOP3.LUT R22, R7, 0xffff0000, RZ, 0xc0, !PT ;  /* 0xffff000007167812 */ /* 0x010fe200078ec0ff */
[----:B------:R-:W-:Y:S01]  /*ba00*/  FMUL.FTZ R27, R14, R3 ;  /* 0x000000030e1b7220 */ /* 0x000fe20000410000 */
[----:B------:R-:W-:Y:S01]  /*ba10*/  LOP3.LUT R23, R6, 0xffff0000, RZ, 0xc0, !PT ;  /* 0xffff000006177812 */ /* 0x000fe200078ec0ff */
[C---:B------:R-:W-:Y:S01]  /*ba20*/  FMUL.FTZ R29, R21.reuse, R15 ;  /* 0x0000000f151d7220 */ /* 0x040fe20000410000 */
[----:B------:R-:W-:Y:S01]  /*ba30*/  SHF.L.U32 R4, R4, 0x10, RZ ;  /* 0x0000001004047819 */ /* 0x000fe200000006ff */
[----:B------:R-:W-:Y:S01]  /*ba40*/  FMUL.FTZ R14, R14, R12 ;  /* 0x0000000c0e0e7220 */ /* 0x000fe20000410000 */
[----:B------:R-:W-:Y:S01]  /*ba50*/  SHF.L.U32 R6, R6, 0x10, RZ ;  /* 0x0000001006067819 */ /* 0x000fe200000006ff */
[-C--:B------:R-:W-:Y:S01]  /*ba60*/  FMUL.FTZ R21, R21, R16.reuse ;  /* 0x0000001015157220 */ /* 0x080fe20000410000 */
[----:B------:R-:W-:Y:S01]  /*ba70*/  SHF.L.U32 R7, R7, 0x10, RZ ;  /* 0x0000001007077819 */ /* 0x000fe200000006ff */
[----:B------:R-:W-:-:S02]  /*ba80*/  FFMA.FTZ R29, R22, R16, -R29 ;  /* 0x00000010161d7223 */ /* 0x000fc4000001081d */
[----:B------:R-:W-:Y:S02]  /*ba90*/  FFMA.FTZ R14, R23, R3, R14 ;  /* 0x00000003170e7223 */ /* 0x000fe4000001000e */
[----:B------:R-:W-:Y:S02]  /*baa0*/  FFMA.FTZ R22, R22, R15, R21 ;  /* 0x0000000f16167223 */ /* 0x000fe40000010015 */
[C---:B------:R-:W-:Y:S02]  /*bab0*/  FMUL.FTZ R3, R4.reuse, R20 ;  /* 0x0000001404037220 */ /* 0x040fe40000410000 */
[----:B------:R-:W-:Y:S02]  /*bac0*/  FMUL.FTZ R15, R4, R13 ;  /* 0x0000000d040f7220 */ /* 0x000fe40000410000 */
[C---:B------:R-:W-:Y:S02]  /*bad0*/  FMUL.FTZ R4, R5.reuse, R28 ;  /* 0x0000001c05047220 */ /* 0x040fe40000410000 */
[----:B------:R-:W-:-:S02]  /*bae0*/  FMUL.FTZ R5, R5, R17 ;  /* 0x0000001105057220 */ /* 0x000fc40000410000 */
[----:B------:R-:W-:Y:S02]  /*baf0*/  FFMA.FTZ R3, R6, R13, -R3 ;  /* 0x0000000d06037223 */ /* 0x000fe40000010803 */
[----:B------:R-:W-:Y:S01]  /*bb00*/  FFMA.FTZ R27, R23, R12, -R27 ;  /* 0x0000000c171b7223 */ /* 0x000fe2000001081b */
[----:B------:R-:W-:Y:S01]  /*bb10*/  F2FP.BF16.PACK_AB R23, R22, R29 ;  /* 0x0000001d1617723e */ /* 0x000fe200000010ff */
[----:B------:R-:W-:Y:S02]  /*bb20*/  FFMA.FTZ R6, R6, R20, R15 ;  /* 0x0000001406067223 */ /* 0x000fe4000001000f */
[C---:B------:R-:W-:Y:S01]  /*bb30*/  FFMA.FTZ R4, R7.reuse, R17, -R4 ;  /* 0x0000001107047223 */ /* 0x040fe20000010804 */
[----:B------:R-:W-:Y:S01]  /*bb40*/  F2FP.BF16.PACK_AB R21, R14, R27 ;  /* 0x0000001b0e15723e */ /* 0x000fe200000010ff */
[----:B------:R-:W-:Y:S01]  /*bb50*/  FFMA.FTZ R5, R7, R28, R5 ;  /* 0x0000001c07057223 */ /* 0x000fe20000010005 */
[----:B------:R-:W-:-:S04]  /*bb60*/  F2FP.BF16.PACK_AB R20, R6, R3 ;  /* 0x000000030614723e */ /* 0x000fc800000010ff */
[----:B------:R-:W-:Y:S02]  /*bb70*/  F2FP.BF16.PACK_AB R22, R5, R4 ;  /* 0x000000040516723e */ /* 0x000fe400000010ff */
.L_x_3772:
[----:B------:R-:W-:Y:S05]  /*bb80*/  BSYNC B0 ;  /* 0x0000000000007941 */ /* 0x000fea0003800000 */
.L_x_3771:
[----:B------:R3:W5:Y:S01]  /*bb90*/  LDG.E.128 R12, [R24.64+0x80] ;  /* 0x00008006180c7981 */ /* 0x000762000c1e1d00 */
        /* <DEDUP_REMOVED lines=8> */
[----:B---3--:R-:W-:Y:S01]  /*bc20*/  IMAD.U32 R20, R14, 0x10000, RZ ;  /* 0x000100000e147824 */ /* 0x008fe200078e00ff */
[----:B------:R-:W-:Y:S02]  /*bc30*/  LOP3.LUT R3, R13, 0xffff0000, RZ, 0xc0, !PT ;  /* 0xffff00000d037812 */ /* 0x000fe400078ec0ff */
[C---:B------:R-:W-:Y:S02]  /*bc40*/  SHF.L.U32 R13, R12.reuse, 0x10, RZ ;  /* 0x000000100c0d7819 */ /* 0x040fe400000006ff */
[----:B------:R-:W-:-:S02]  /*bc50*/  LOP3.LUT R21, R12, 0xffff0000, RZ, 0xc0, !PT ;  /* 0xffff00000c157812 */ /* 0x000fc400078ec0ff */
[C---:B------:R-:W-:Y:S02]  /*bc60*/  SHF.L.U32 R17, R15.reuse, 0x10, RZ ;  /* 0x000000100f117819 */ /* 0x040fe400000006ff */
[----:B------:R-:W-:Y:S02]  /*bc70*/  LOP3.LUT R28, R14, 0xffff0000, RZ, 0xc0, !PT ;  /* 0xffff00000e1c7812 */ /* 0x000fe400078ec0ff */
[----:B------:R-:W-:Y:S02]  /*bc80*/  LOP3.LUT R15, R15, 0xffff0000, RZ, 0xc0, !PT ;  /* 0xffff00000f0f7812 */ /* 0x000fe400078ec0ff */
[----:B----4-:R-:W-:Y:S02]  /*bc90*/  LOP3.LUT R12, R4, 0xffff0000, RZ, 0xc0, !PT ;  /* 0xffff0000040c7812 */ /* 0x010fe400078ec0ff */
[C---:B------:R-:W-:Y:S01]  /*bca0*/  LOP3.LUT R14, R5.reuse, 0xffff0000, RZ, 0xc0, !PT ;  /* 0xffff0000050e7812 */ /* 0x040fe200078ec0ff */
[----:B------:R-:W-:Y:S01]  /*bcb0*/  IMAD.U32 R5, R5, 0x10000, RZ ;  /* 0x0001000005057824 */ /* 0x000fe200078e00ff */
[----:B-----5:R-:W-:Y:S01]  /*bcc0*/  LOP3.LUT R23, R6, 0xffff0000, RZ, 0xc0, !PT ;  /* 0xffff000006177812 */ /* 0x020fe200078ec0ff */
[C---:B------:R-:W-:Y:S01]  /*bcd0*/  FMUL.FTZ R27, R12.reuse, R3 ;  /* 0x000000030c1b7220 */ /* 0x040fe20000410000 */
[C---:B------:R-:W-:Y:S01]  /*bce0*/  LOP3.LUT R22, R7.reuse, 0xffff0000, RZ, 0xc0, !PT ;  /* 0xffff000007167812 */ /* 0x040fe200078ec0ff */
[----:B------:R-:W-:Y:S01]  /*bcf0*/  FMUL.FTZ R30, R12, R16 ;  /* 0x000000100c1e7220 */ /* 0x000fe20000410000 */
[----:B------:R-:W-:Y:S01]  /*bd00*/  SHF.L.U32 R4, R4, 0x10, RZ ;  /* 0x0000001004047819 */ /* 0x000fe200000006ff */
[----:B------:R-:W-:Y:S01]  /*bd10*/  FMUL.FTZ R12, R14, R15 ;  /* 0x0000000f0e0c7220 */ /* 0x000fe20000410000 */
[----:B------:R-:W-:Y:S01]  /*bd20*/  SHF.L.U32 R6, R6, 0x10, RZ ;  /* 0x0000001006067819 */ /* 0x000fe200000006ff */
[----:B------:R-:W-:Y:S01]  /*bd30*/  FMUL.FTZ R14, R14, R17 ;  /* 0x000000110e0e7220 */ /* 0x000fe20000410000 */
[----:B------:R-:W-:Y:S01]  /*bd40*/  SHF.L.U32 R7, R7, 0x10, RZ ;  /* 0x0000001007077819 */ /* 0x000fe200000006ff */
[----:B------:R-:W-:-:S02]  /*bd50*/  FFMA.FTZ R30, R23, R3, R30 ;  /* 0x00000003171e7223 */ /* 0x000fc4000001001e */
[----:B------:R-:W-:Y:S02]  /*bd60*/  FFMA.FTZ R15, R22, R15, R14 ;  /* 0x0000000f160f7223 */ /* 0x000fe4000001000e */
[C---:B------:R-:W-:Y:S02]  /*bd70*/  FMUL.FTZ R3, R4.reuse, R21 ;  /* 0x0000001504037220 */ /* 0x040fe40000410000 */
[----:B------:R-:W-:Y:S02]  /*bd80*/  FMUL.FTZ R14, R4, R13 ;  /* 0x0000000d040e7220 */ /* 0x000fe40000410000 */
[C---:B------:R-:W-:Y:S02]  /*bd90*/  FMUL.FTZ R4, R5.reuse, R28 ;  /* 0x0000001c05047220 */ /* 0x040fe40000410000 */
[----:B------:R-:W-:Y:S02]  /*bda0*/  FMUL.FTZ R5, R5, R20 ;  /* 0x0000001405057220 */ /* 0x000fe40000410000 */
[----:B------:R-:W-:-:S02]  /*bdb0*/  FFMA.FTZ R12, R22, R17, -R12 ;  /* 0x00000011160c7223 */ /* 0x000fc4000001080c */
[C---:B------:R-:W-:Y:S02]  /*bdc0*/  FFMA.FTZ R3, R6.reuse, R13, -R3 ;  /* 0x0000000d06037223 */ /* 0x040fe40000010803 */
[----:B------:R-:W-:Y:S01]  /*bdd0*/  FFMA.FTZ R14, R6, R21, R14 ;  /* 0x00000015060e7223 */ /* 0x000fe2000001000e */
[----:B------:R-:W-:Y:S01]  /*bde0*/  F2FP.BF16.PACK_AB R15, R15, R12 ;  /* 0x0000000c0f0f723e */ /* 0x000fe200000010ff */
[----:B------:R-:W-:Y:S02]  /*bdf0*/  FFMA.FTZ R27, R23, R16, -R27 ;  /* 0x00000010171b7223 */ /* 0x000fe4000001081b */
[C---:B------:R-:W-:Y:S01]  /*be00*/  FFMA.FTZ R4, R7.reuse, R20, -R4 ;  /* 0x0000001407047223 */ /* 0x040fe20000010804 */
[----:B------:R-:W-:Y:S01]  /*be10*/  F2FP.BF16.PACK_AB R12, R14, R3 ;  /* 0x000000030e0c723e */ /* 0x000fe200000010ff */
[----:B------:R-:W-:Y:S01]  /*be20*/  FFMA.FTZ R5, R7, R28, R5 ;  /* 0x0000001c07057223 */ /* 0x000fe20000010005 */
[----:B------:R-:W-:-:S04]  /*be30*/  F2FP.BF16.PACK_AB R13, R30, R27 ;  /* 0x0000001b1e0d723e */ /* 0x000fc800000010ff */
[----:B------:R-:W-:Y:S02]  /*be40*/  F2FP.BF16.PACK_AB R14, R5, R4 ;  /* 0x00000004050e723e */ /* 0x000fe400000010ff */
.L_x_3774:
[----:B------:R-:W-:Y:S05]  /*be50*/  BSYNC B0 ;  /* 0x0000000000007941 */ /* 0x000fea0003800000 */
.L_x_3773:
        /* <DEDUP_REMOVED lines=8> */
[C---:B---3-5:R-:W-:Y:S01]  /*bee0*/  SHF.L.U32 R12, R21.reuse, 0x10, RZ ;  /* 0x00000010150c7819 */ /* 0x068fe200000006ff */
[----:B------:R-:W-:Y:S01]  /*bef0*/  IMAD.U32 R17, R22, 0x10000, RZ ;  /* 0x0001000016117824 */ /* 0x000fe200078e00ff */
[----:B------:R-:W-:Y:S02]  /*bf00*/  LOP3.LUT R3, R21, 0xffff0000, RZ, 0xc0, !PT ;  /* 0xffff000015037812 */ /* 0x000fe400078ec0ff */
[C---:B------:R-:W-:Y:S02]  /*bf10*/  LOP3.LUT R15, R23.reuse, 0xffff0000, RZ, 0xc0, !PT ;  /* 0xffff0000170f7812 */ /* 0x040fe400078ec0ff */
[----:B------:R-:W-:-:S02]  /*bf20*/  SHF.L.U32 R16, R23, 0x10, RZ ;  /* 0x0000001017107819 */ /* 0x000fc400000006ff */
[C---:B------:R-:W-:Y:S02]  /*bf30*/  SHF.L.U32 R13, R20.reuse, 0x10, RZ ;  /* 0x00000010140d7819 */ /* 0x040fe400000006ff */
[----:B------:R-:W-:Y:S02]  /*bf40*/  LOP3.LUT R20, R20, 0xffff0000, RZ, 0xc0, !PT ;  /* 0xffff000014147812 */ /* 0x000fe400078ec0ff */
[----:B------:R-:W-:Y:S02]  /*bf50*/  LOP3.LUT R22, R22, 0xffff0000, RZ, 0xc0, !PT ;  /* 0xffff000016167812 */ /* 0x000fe400078ec0ff */
[----:B----4-:R-:W-:Y:S02]  /*bf60*/  LOP3.LUT R14, R4, 0xffff0000, RZ, 0xc0, !PT ;  /* 0xffff0000040e7812 */ /* 0x010fe400078ec0ff */
[C---:B------:R-:W-:Y:S01]  /*bf70*/  LOP3.LUT R8, R5.reuse, 0xffff0000, RZ, 0xc0, !PT ;  /* 0xffff000005087812 */ /* 0x040fe200078ec0ff */
[----:B------:R-:W-:Y:S01]  /*bf80*/  IMAD.U32 R5, R5, 0x10000, RZ ;  /* 0x0001000005057824 */ /* 0x000fe200078e00ff */
[C---:B--2---:R-:W-:Y:S01]  /*bf90*/  LOP3.LUT R9, R7.reuse, 0xffff0000, RZ, 0xc0, !PT ;  /* 0xffff000007097812 */ /* 0x044fe200078ec0ff */
[----:B------:R-:W-:Y:S01]  /*bfa0*/  FMUL.FTZ R11, R14, R3 ;  /* 0x000000030e0b7220 */ /* 0x000fe20000410000 */
[----:B------:R-:W-:Y:S01]  /*bfb0*/  LOP3.LUT R10, R6, 0xffff0000, RZ, 0xc0, !PT ;  /* 0xffff0000060a7812 */ /* 0x000fe200078ec0ff */
[----:B------:R-:W-:Y:S01]  /*bfc0*/  FMUL.FTZ R18, R14, R12 ;  /* 0x0000000c0e127220 */ /* 0x000fe20000410000 */
        /* <DEDUP_REMOVED lines=19> */
[----:B------:R-:W-:-:S04]  /*c100*/  F2FP.BF16.PACK_AB R20, R6, R3 ;  /* 0x000000030614723e */ /* 0x000fc800000010ff */
[----:B------:R-:W-:Y:S02]  /*c110*/  F2FP.BF16.PACK_AB R22, R5, R4 ;  /* 0x000000040516723e */ /* 0x000fe400000010ff */
.L_x_3776:
[----:B------:R-:W-:Y:S05]  /*c120*/  BSYNC B0 ;  /* 0x0000000000007941 */ /* 0x000fea0003800000 */
.L_x_3775:
[----:B-----5:R4:W-:Y:S01]  /*c130*/  STS.128 [R211+0x5800], R20 ;  /* 0x00580014d3007388 */ /* 0x0209e20000000c00 */
[----:B------:R-:W-:Y:S05]  /*c140*/  BRA `(.L_x_3770) ;  /* 0x000046f000007947 */ /* 0x000fea0003800000 */
.L_x_3745:
[----:B------:R-:W-:Y:S01]  /*c150*/  BSSY B1, `(.L_x_3777) ;  /* 0x000010d000017945 */ /* 0x000fe20003800000 */
[----:B------:R-:W-:Y:S05]  /*c160*/  @!P1 BRA `(.L_x_3778) ;  /* 0x000010b000009947 */ /* 0x000fea0003800000 */
[----:B------:R1:W5:Y:S01]  /*c170*/  LDG.E.128 R8, [R30.64] ;  /* 0x000000061e087981 */ /* 0x000362000c1e1d00 */
[----:B------:R-:W-:Y:S01]  /*c180*/  ISETP.GE.AND P0, PT, R18, c[0x0][0x230], PT ;  /* 0x00008c0012007a0c */ /* 0x000fe20003f06270 */
[----:B------:R-:W-:-:S12]  /*c190*/  BSSY B0, `(.L_x_3779) ;  /* 0x0000055000007945 */ /* 0x000fd80003800000 */
[----:B------:R-:W-:Y:S05]  /*c1a0*/  @P0 BRA `(.L_x_3780) ;  /* 0x0000053000000947 */ /* 0x000fea0003800000 */
[----:B------:R-:W-:Y:S01]  /*c1b0*/  ISETP.GE.AND P0, PT, R18, R69, PT ;  /* 0x000000451200720c */ /* 0x000fe20003f06270 */
[----:B------:R-:W-:Y:S02]  /*c1c0*/  IMAD.MOV.U32 R0, RZ, RZ, RZ ;  /* 0x000000ffff007224 */ /* 0x000fe400078e00ff */
[----:B------:R-:W-:-:S10]  /*c1d0*/  IMAD.MOV.U32 R5, RZ, RZ, R69 ;  /* 0x000000ffff057224 */ /* 0x000fd400078e0045 */
[--C-:B------:R-:W-:Y:S02]  /*c1e0*/  @P0 SHF.R.S32.HI R2, RZ, 0x1, R68.reuse ;  /* 0x00000001ff020819 */ /* 0x100fe40000011444 */
[----:B------:R-:W-:Y:S02]  /*c1f0*/  @P0 SHF.R.S32.HI R4, RZ, 0x1, R68 ;  /* 0x00000001ff040819 */ /* 0x000fe40000011444 */
[----:B------:R-:W-:-:S03]  /*c200*/  @P0 IADD3 R0, -R2, RZ, RZ ;  /* 0x000000ff02000210 */ /* 0x000fc60007ffe1ff */
[----:B------:R-:W-:Y:S01]  /*c210*/  @P0 IMAD.MOV R5, RZ, RZ, -R4 ;  /* 0x000000ffff050224 */ /* 0x000fe200078e0a04 */
[C---:B------:R-:W-:Y:S01]  /*c220*/  IADD3 R13, P1, R0.reuse, R16, RZ ;  /* 0x00000010000d7210 */ /* 0x040fe20007f3e0ff */
[----:B------:R-:W-:Y:S02]  /*c230*/  IMAD.MOV.U32 R2, RZ, RZ, RZ ;  /* 0x000000ffff027224 */ /* 0x000fe400078e00ff */
[----:B------:R-:W-:Y:S01]  /*c240*/  IMAD.WIDE R4, R5, 0x2, R30 ;  /* 0x0000000205047825 */ /* 0x000fe200078e021e */
[----:B------:R-:W-:Y:S02]  /*c250*/  LEA.HI.X.SX32 R0, R0, R17, 0x1, P1 ;  /* 0x0000001100007211 */ /* 0x000fe400008f0eff */
[----:B------:R-:W-:-:S03]  /*c260*/  LEA R12, P1, R13, c[0x0][0x2b0], 0x1 ;  /* 0x0000ac000d0c7a11 */ /* 0x000fc600078208ff */
[----:B------:R-:W3:Y:S01]  /*c270*/  LDG.E.128 R4, [R4.64] ;  /* 0x0000000604047981 */ /* 0x000ee2000c1e1d00 */
[----:B------:R-:W-:Y:S02]  /*c280*/  LEA.HI.X R13, R13, c[0x0][0x2b4], R0, 0x1, P1 ;  /* 0x0000ad000d0d7a11 */ /* 0x000fe400008f0c00 */
[----:B------:R-:W-:-:S04]  /*c290*/  @P0 SHF.R.S32.HI R0, RZ, 0x1, R68 ;  /* 0x00000001ff000819 */ /* 0x000fc80000011444 */
[----:B------:R-:W-:Y:S01]  /*c2a0*/  @P0 IADD3 R2, -R0, RZ, RZ ;  /* 0x000000ff00020210 */ /* 0x000fe20007ffe1ff */
[----:B------:R-:W4:Y:S03]  /*c2b0*/  LDG.E.128 R12, [R12.64] ;  /* 0x000000060c0c7981 */ /* 0x000f26000c1e1d00 */
[----:B------:R-:W-:-:S04]  /*c2c0*/  IADD3 R0, P1, R2, R16, RZ ;  /* 0x0000001002007210 */ /* 0x000fc80007f3e0ff */
[----:B------:R-:W-:Y:S02]  /*c2d0*/  LEA.HI.X.SX32 R21, R2, R17, 0x1, P1 ;  /* 0x0000001102157211 */ /* 0x000fe400008f0eff */
[----:B------:R-:W-:-:S04]  /*c2e0*/  LEA R20, P1, R0, c[0x0][0x2a8], 0x1 ;  /* 0x0000aa0000147a11 */ /* 0x000fc800078208ff */
[----:B------:R-:W-:-:S06]  /*c2f0*/  LEA.HI.X R21, R0, c[0x0][0x2ac], R21, 0x1, P1 ;  /* 0x0000ab0000157a11 */ /* 0x000fcc00008f0c15 */
[----:B--2---:R-:W2:Y:S01]  /*c300*/  LDG.E.128 R20, [R20.64] ;  /* 0x0000000614147981 */ /* 0x004ea2000c1e1d00 */
[C---:B-----5:R-:W-:Y:S01]  /*c310*/  IMAD.U32 R32, R8.reuse, 0x10000, RZ ;  /* 0x0001000008207824 */ /* 0x060fe200078e00ff */
[----:B------:R-:W-:Y:S01]  /*c320*/  LOP3.LUT R2, R8, 0xffff0000, RZ, 0xc0, !PT ;  /* 0xffff000008027812 */ /* 0x000fe200078ec0ff */
[C---:B------:R-:W-:Y:S01]  /*c330*/  IMAD.U32 R34, R9.reuse, 0x10000, RZ ;  /* 0x0001000009227824 */ /* 0x040fe200078e00ff */
[----:B------:R-:W-:Y:S01]  /*c340*/  LOP3.LUT R0, R9, 0xffff0000, RZ, 0xc0, !PT ;  /* 0xffff000009007812 */ /* 0x000fe200078ec0ff */
[C---:B------:R-:W-:Y:S01]  /*c350*/  IMAD.U32 R35, R11.reuse, 0x10000, RZ ;  /* 0x000100000b237824 */ /* 0x040fe200078e00ff */
[C---:B------:R-:W-:Y:S02]  /*c360*/  SHF.L.U32 R33, R10.reuse, 0x10, RZ ;  /* 0x000000100a217819 */ /* 0x040fe400000006ff */
[----:B------:R-:W-:Y:S02]  /*c370*/  LOP3.LUT R9, R10, 0xffff0000, RZ, 0xc0, !PT ;  /* 0xffff00000a097812 */ /* 0x000fe400078ec0ff */
[----:B------:R-:W-:Y:S01]  /*c380*/  LOP3.LUT R8, R11, 0xffff0000, RZ, 0xc0, !PT ;  /* 0xffff00000b087812 */ /* 0x000fe200078ec0ff */
[C---:B---3--:R-:W-:Y:S01]  /*c390*/  IMAD.U32 R11, R4.reuse, 0x10000, RZ ;  /* 0x00010000040b7824 */ /* 0x048fe200078e00ff */
[----:B------:R-:W-:Y:S01]  /*c3a0*/  LOP3.LUT R10, R4, 0xffff0000, RZ, 0xc0, !PT ;  /* 0xffff0000040a7812 */ /* 0x000fe200078ec0ff */
[----:B------:R-:W-:Y:S01]  /*c3b0*/  IMAD.U32 R36, R6, 0x10000, RZ ;  /* 0x0001000006247824 */ /* 0x000fe200078e00ff */
[----:B------:R-:W-:-:S02]  /*c3c0*/  SHF.L.U32 R4, R5, 0x10, RZ ;  /* 0x0000001005047819 */ /* 0x000fc400000006ff */
[----:B------:R-:W-:Y:S01]  /*c3d0*/  LOP3.LUT R37, R5, 0xffff0000, RZ, 0xc0, !PT ;  /* 0xffff000005257812 */ /* 0x000fe200078ec0ff */
[C---:B------:R-:W-:Y:S01]  /*c3e0*/  IMAD.U32 R5, R7.reuse, 0x10000, RZ ;  /* 0x0001000007057824 */ /* 0x040fe200078e00ff */
[----:B------:R-:W-:Y:S01]  /*c3f0*/  LOP3.LUT R40, R7, 0xffff0000, RZ, 0xc0, !PT ;  /* 0xffff000007287812 */ /* 0x000fe200078ec0ff */
[----:B----4-:R-:W-:Y:S01]  /*c400*/  IMAD.U32 R7, R13, 0x10000, RZ ;  /* 0x000100000d077824 */ /* 0x010fe200078e00ff */
[C---:B------:R-:W-:Y:S02]  /*c410*/  SHF.L.U32 R38, R12.reuse, 0x10, RZ ;  /* 0x000000100c267819 */ /* 0x040fe400000006ff */
        /* <DEDUP_REMOVED lines=9> */
[----:B------:R-:W-:Y:S01]  /*c4b0*/  @!P0 FADD.FTZ R12, -R12, -RZ ;  /* 0x800000ff0c0c8221 */ /* 0x000fe20000010100 */
[----:B------:R-:W-:Y:S01]  /*c4c0*/  LOP3.LUT R6, R6, 0xffff0000, RZ, 0xc0, !PT ;  /* 0xffff000006067812 */ /* 0x000fe200078ec0ff */
[----:B------:R-:W-:-:S02]  /*c4d0*/  FMUL.FTZ R7, R4, R7 ;  /* 0x0000000704077220 */ /* 0x000fc40000410000 */
[----:B------:R-:W-:Y:S02]  /*c4e0*/  @!P0 FADD.FTZ R38, -R38, -RZ ;  /* 0x800000ff26268221 */ /* 0x000fe40000010100 */
[----:B------:R-:W-:Y:S01]  /*c4f0*/  @!P0 FADD.FTZ R41, -R41, -RZ ;  /* 0x800000ff29298221 */ /* 0x000fe20000010100 */
[----:B--2---:R-:W-:Y:S01]  /*c500*/  LOP3.LUT R14, R22, 0xffff0000, RZ, 0xc0, !PT ;  /* 0xffff0000160e7812 */ /* 0x004fe200078ec0ff */
[C---:B------:R-:W-:Y:S01]  /*c510*/  IMAD.U32 R4, R21.reuse, 0x10000, RZ ;  /* 0x0001000015047824 */ /* 0x040fe200078e00ff */
[----:B------:R-:W-:Y:S01]  /*c520*/  LOP3.LUT R21, R21, 0xffff0000, RZ, 0xc0, !PT ;  /* 0xffff000015157812 */ /* 0x000fe200078ec0ff */
[----:B------:R-:W-:Y:S02]  /*c530*/  @!P0 FADD.FTZ R13, -R13, -RZ ;  /* 0x800000ff0d0d8221 */ /* 0x000fe40000010100 */
[----:B------:R-:W-:Y:S01]  /*c540*/  FMUL.FTZ R39, R10, R39 ;  /* 0x000000270a277220 */ /* 0x000fe20000410000 */
[----:B------:R-:W-:Y:S01]  /*c550*/  SHF.L.U32 R10, R20, 0x10, RZ ;  /* 0x00000010140a7819 */ /* 0x000fe200000006ff */
[----:B------:R-:W-:-:S02]  /*c560*/  FMUL.FTZ R37, R37, R42 ;  /* 0x0000002a25257220 */ /* 0x000fc40000410000 */
[----:B------:R-:W-:Y:S02]  /*c570*/  @!P0 FADD.FTZ R15, -R15, -RZ ;  /* 0x800000ff0f0f8221 */ /* 0x000fe40000010100 */
[----:B------:R-:W-:Y:S01]  /*c580*/  FMUL.FTZ R12, R5, R12 ;  /* 0x0000000c050c7220 */ /* 0x000fe20000410000 */
[----:B------:R-:W-:Y:S01]  /*c590*/  LOP3.LUT R5, R20, 0xffff0000, RZ, 0xc0, !PT ;  /* 0xffff000014057812 */ /* 0x000fe200078ec0ff */
[----:B------:R-:W-:Y:S01]  /*c5a0*/  FMUL.FTZ R11, R11, R38 ;  /* 0x000000260b0b7220 */ /* 0x000fe20000410000 */
[----:B------:R-:W-:Y:S01]  /*c5b0*/  SHF.L.U32 R20, R22, 0x10, RZ ;  /* 0x0000001016147819 */ /* 0x000fe200000006ff */
[----:B------:R-:W-:Y:S01]  /*c5c0*/  FMUL.FTZ R36, R36, R41 ;  /* 0x0000002924247220 */ /* 0x000fe20000410000 */
[----:B------:R-:W-:Y:S01]  /*c5d0*/  LOP3.LUT R22, R23, 0xffff0000, RZ, 0xc0, !PT ;  /* 0xffff000017167812 */ /* 0x000fe200078ec0ff */
[----:B------:R-:W-:Y:S02]  /*c5e0*/  FMUL.FTZ R6, R6, R13 ;  /* 0x0000000d06067220 */ /* 0x000fe40000410000 */
[----:B------:R-:W-:-:S02]  /*c5f0*/  FMUL.FTZ R15, R40, R15 ;  /* 0x0000000f280f7220 */ /* 0x000fc40000410000 */
        /* <DEDUP_REMOVED lines=14> */
.L_x_3780:
[----:B------:R-:W-:Y:S05]  /*c6e0*/  BSYNC B0 ;  /* 0x0000000000007941 */ /* 0x000fea0003800000 */
.L_x_3779:
[----:B------:R3:W5:Y:S01]  /*c6f0*/  LDG.E.128 R4, [R30.64+0x80] ;  /* 0x000080061e047981 */ /* 0x000762000c1e1d00 */
[----:B------:R-:W-:Y:S01]  /*c700*/  IADD3 R0, R18, 0x40, RZ ;  /* 0x0000004012007810 */ /* 0x000fe20007ffe0ff */
[----:B------:R-:W-:Y:S02]  /*c710*/  BSSY B0, `(.L_x_3781) ;  /* 0x0000056000007945 */ /* 0x000fe40003800000 */
[----:B-----5:R3:W-:Y:S01]  /*c720*/  STS.128 [R211], R8 ;  /* 0x00000008d3007388 */ /* 0x0207e20000000c00 */
[----:B------:R-:W-:-:S13]  /*c730*/  ISETP.GE.AND P0, PT, R0, c[0x0][0x230], PT ;  /* 0x00008c0000007a0c */ /* 0x000fda0003f06270 */
[----:B------:R-:W-:Y:S05]  /*c740*/  @P0 BRA `(.L_x_3782) ;  /* 0x0000052000000947 */ /* 0x000fea0003800000 */
[----:B------:R-:W-:Y:S01]  /*c750*/  ISETP.GE.AND P0, PT, R0, R69, PT ;  /* 0x000000450000720c */ /* 0x000fe20003f06270 */
[----:B------:R-:W-:Y:S02]  /*c760*/  IMAD.MOV.U32 R0, RZ, RZ, RZ ;  /* 0x000000ffff007224 */ /* 0x000fe400078e00ff */
[----:B---3--:R-:W-:-:S10]  /*c770*/  IMAD.MOV.U32 R9, RZ, RZ, R69 ;  /* 0x000000ffff097224 */ /* 0x008fd400078e0045 */
        /* <DEDUP_REMOVED lines=9> */
[----:B------:R-:W3:Y:S01]  /*c810*/  LDG.E.128 R8, [R8.64+0x80] ;  /* 0x0000800608087981 */ /* 0x000ee2000c1e1d00 */
[----:B------:R-:W-:Y:S02]  /*c820*/  LEA.HI.X R13, R13, c[0x0][0x2b4], R0, 0x1, P1 ;  /* 0x0000ad000d0d7a11 */ /* 0x000fe400008f0c00 */
[----:B------:R-:W-:-:S04]  /*c830*/  @P0 SHF.R.S32.HI R0, RZ, 0x1, R68 ;  /* 0x00000001ff000819 */ /* 0x000fc80000011444 */
[----:B------:R-:W-:Y:S01]  /*c840*/  @P0 IADD3 R2, -R0, RZ, RZ ;  /* 0x000000ff00020210 */ /* 0x000fe20007ffe1ff */
[----:B------:R-:W4:Y:S03]  /*c850*/  LDG.E.128 R12, [R12.64+0x80] ;  /* 0x000080060c0c7981 */ /* 0x000f26000c1e1d00 */
[----:B------:R-:W-:-:S04]  /*c860*/  IADD3 R0, P1, R2, R16, RZ ;  /* 0x0000001002007210 */ /* 0x000fc80007f3e0ff */
[----:B------:R-:W-:Y:S02]  /*c870*/  LEA.HI.X.SX32 R21, R2, R17, 0x1, P1 ;  /* 0x0000001102157211 */ /* 0x000fe400008f0eff */
[----:B------:R-:W-:-:S04]  /*c880*/  LEA R20, P1, R0, c[0x0][0x2a8], 0x1 ;  /* 0x0000aa0000147a11 */ /* 0x000fc800078208ff */
[----:B------:R-:W-:-:S06]  /*c890*/  LEA.HI.X R21, R0, c[0x0][0x2ac], R21, 0x1, P1 ;  /* 0x0000ab0000157a11 */ /* 0x000fcc00008f0c15 */
[----:B------:R-:W5:Y:S01]  /*c8a0*/  LDG.E.128 R20, [R20.64+0x80] ;  /* 0x0000800614147981 */ /* 0x000f62000c1e1d00 */
[C---:B------:R-:W-:Y:S01]  /*c8b0*/  IMAD.U32 R32, R4.reuse, 0x10000, RZ ;  /* 0x0001000004207824 */ /* 0x040fe200078e00ff */
        /* <DEDUP_REMOVED lines=11> */
[----:B------:R-:W-:Y:S02]  /*c970*/  LOP3.LUT R38, R9, 0xffff0000, RZ, 0xc0, !PT ;  /* 0xffff000009267812 */ /* 0x000fe400078ec0ff */
[----:B------:R-:W-:Y:S01]  /*c980*/  LOP3.LUT R9, R10, 0xffff0000, RZ, 0xc0, !PT ;  /* 0xffff00000a097812 */ /* 0x000fe200078ec0ff */
[----:B--2-4-:R-:W-:Y:S01]  /*c990*/  IMAD.U32 R40, R12, 0x10000, RZ ;  /* 0x000100000c287824 */ /* 0x014fe200078e00ff */
[C---:B------:R-:W-:Y:S01]  /*c9a0*/  SHF.L.U32 R8, R11.reuse, 0x10, RZ ;  /* 0x000000100b087819 */ /* 0x040fe200000006ff */
[----:B------:R-:W-:Y:S01]  /*c9b0*/  IMAD.U32 R42, R14, 0x10000, RZ ;  /* 0x000100000e2a7824 */ /* 0x000fe200078e00ff */
        /* <DEDUP_REMOVED lines=8> */
[----:B------:R-:W-:Y:S01]  /*ca40*/  LOP3.LUT R12, R14, 0xffff0000, RZ, 0xc0, !PT ;  /* 0xffff00000e0c7812 */ /* 0x000fe200078ec0ff */
[----:B------:R-:W-:Y:S01]  /*ca50*/  @!P0 FADD.FTZ R11, -R11, -RZ ;  /* 0x800000ff0b0b8221 */ /* 0x000fe20000010100 */
[----:B------:R-:W-:Y:S01]  /*ca60*/  SHF.L.U32 R13, R15, 0x10, RZ ;  /* 0x000000100f0d7819 */ /* 0x000fe200000006ff */
[----:B------:R-:W-:Y:S01]  /*ca70*/  @!P0 FADD.FTZ R41, -R41, -RZ ;  /* 0x800000ff29298221 */ /* 0x000fe20000010100 */
[----:B------:R-:W-:Y:S01]  /*ca80*/  LOP3.LUT R14, R15, 0xffff0000, RZ, 0xc0, !PT ;  /* 0xffff00000f0e7812 */ /* 0x000fe200078ec0ff */
[----:B------:R-:W-:-:S02]  /*ca90*/  @!P0 FADD.FTZ R12, -R12, -RZ ;  /* 0x800000ff0c0c8221 */ /* 0x000fc40000010100 */
[----:B------:R-:W-:Y:S02]  /*caa0*/  @!P0 FADD.FTZ R13, -R13, -RZ ;  /* 0x800000ff0d0d8221 */ /* 0x000fe40000010100 */
[----:B------:R-:W-:Y:S02]  /*cab0*/  @!P0 FADD.FTZ R14, -R14, -RZ ;  /* 0x800000ff0e0e8221 */ /* 0x000fe40000010100 */
[----:B------:R-:W-:Y:S02]  /*cac0*/  FMUL.FTZ R12, R9, R12 ;  /* 0x0000000c090c7220 */ /* 0x000fe40000410000 */
[----:B------:R-:W-:Y:S01]  /*cad0*/  FMUL.FTZ R13, R8, R13 ;  /* 0x0000000d080d7220 */ /* 0x000fe20000410000 */
[----:B-----5:R-:W-:Y:S01]  /*cae0*/  LOP3.LUT R8, R20, 0xffff0000, RZ, 0xc0, !PT ;  /* 0xffff000014087812 */ /* 0x020fe200078ec0ff */
        /* <DEDUP_REMOVED lines=12> */
[----:B------:R-:W-:Y:S02]  /*cbb0*/  FFMA.FTZ R6, R34, R6, R11 ;  /* 0x0000000622067223 */ /* 0x000fe4000001000b */
        /* <DEDUP_REMOVED lines=8> */
[----:B------:R-:W-:Y:S02]  /*cc40*/  F2FP.BF16.PACK_AB R5, R41, R6 ;  /* 0x000000062905723e */ /* 0x000fe400000010ff */
[----:B------:R-:W-:Y:S02]  /*cc50*/  F2FP.BF16.PACK_AB R7, R39, R10 ;  /* 0x0000000a2707723e */ /* 0x000fe400000010ff */
[----:B------:R-:W-:Y:S02]  /*cc60*/  F2FP.BF16.PACK_AB R6, R12, R15 ;  /* 0x0000000f0c06723e */ /* 0x000fe400000010ff */
.L_x_3782:
[----:B------:R-:W-:Y:S05]  /*cc70*/  BSYNC B0 ;  /* 0x0000000000007941 */ /* 0x000fea0003800000 */
.L_x_3781:
[----:B------:R4:W5:Y:S01]  /*cc80*/  LDG.E.128 R20, [R30.64+0x100] ;  /* 0x000100061e147981 */ /* 0x000962000c1e1d00 */
[----:B------:R-:W-:Y:S01]  /*cc90*/  IADD3 R0, R18, 0x80, RZ ;  /* 0x0000008012007810 */ /* 0x000fe20007ffe0ff */
[----:B------:R-:W-:Y:S02]  /*cca0*/  BSSY B0, `(.L_x_3783) ;  /* 0x0000056000007945 */ /* 0x000fe40003800000 */
[----:B------:R4:W-:Y:S01]  /*ccb0*/  STS.128 [R211+0x2000], R4 ;  /* 0x00200004d3007388 */ /* 0x0009e20000000c00 */
[----:B------:R-:W-:-:S13]  /*ccc0*/  ISETP.GE.AND P0, PT, R0, c[0x0][0x230], PT ;  /* 0x00008c0000007a0c */ /* 0x000fda0003f06270 */
[----:B------:R-:W-:Y:S05]  /*ccd0*/  @P0 BRA `(.L_x_3784) ;  /* 0x0000052000000947 */ /* 0x000fea0003800000 */
[----:B------:R-:W-:Y:S01]  /*cce0*/  ISETP.GE.AND P0, PT, R0, R69, PT ;  /* 0x000000450000720c */ /* 0x000fe20003f06270 */
[----:B------:R-:W-:Y:S02]  /*ccf0*/  IMAD.MOV.U32 R2, RZ, RZ, RZ ;  /* 0x000000ffff027224 */ /* 0x000fe400078e00ff */
[----:B----4-:R-:W-:-:S10]  /*cd00*/  IMAD.MOV.U32 R5, RZ, RZ, R69 ;  /* 0x000000ffff057224 */ /* 0x010fd400078e0045 */
[--C-:B------:R-:W-:Y:S02]  /*cd10*/  @P0 SHF.R.S32.HI R0, RZ, 0x1, R68.reuse ;  /* 0x00000001ff000819 */ /* 0x100fe40000011444 */
[----:B------:R-:W-:Y:S02]  /*cd20*/  @P0 SHF.R.S32.HI R4, RZ, 0x1, R68 ;  /* 0x00000001ff040819 */ /* 0x000fe40000011444 */
[----:B------:R-:W-:-:S03]  /*cd30*/  @P0 IADD3 R2, -R0, RZ, RZ ;  /* 0x000000ff00020210 */ /* 0x000fc60007ffe1ff */
[----:B------:R-:W-:Y:S01]  /*cd40*/  @P0 IMAD.MOV R5, RZ, RZ, -R4 ;  /* 0x000000ffff050224 */ /* 0x000fe200078e0a04 */
[----:B------:R-:W-:-:S03]  /*cd50*/  IADD3 R0, P1, R2, R16, RZ ;  /* 0x0000001002007210 */ /* 0x000fc60007f3e0ff */
[----:B------:R-:W-:Y:S01]  /*cd60*/  IMAD.WIDE R4, R5, 0x2, R30 ;  /* 0x0000000205047825 */ /* 0x000fe200078e021e */
[----:B---3--:R-:W-:Y:S02]  /*cd70*/  LEA.HI.X.SX32 R9, R2, R17, 0x1, P1 ;  /* 0x0000001102097211 */ /* 0x008fe400008f0eff */
[----:B------:R-:W-:-:S03]  /*cd80*/  LEA R8, P1, R0, c[0x0][0x2b0], 0x1 ;  /* 0x0000ac0000087a11 */ /* 0x000fc600078208ff */
[----:B------:R-:W3:Y:S01]  /*cd90*/  LDG.E.128 R4, [R4.64+0x100] ;  /* 0x0001000604047981 */ /* 0x000ee2000c1e1d00 */
[----:B------:R-:W-:Y:S01]  /*cda0*/  LEA.HI.X R9, R0, c[0x0][0x2b4], R9, 0x1, P1 ;  /* 0x0000ad0000097a11 */ /* 0x000fe200008f0c09 */
[----:B------:R-:W-:Y:S01]  /*cdb0*/  IMAD.MOV.U32 R2, RZ, RZ, RZ ;  /* 0x000000ffff027224 */ /* 0x000fe200078e00ff */
[----:B------:R-:W-:-:S04]  /*cdc0*/  @P0 SHF.R.S32.HI R0, RZ, 0x1, R68 ;  /* 0x00000001ff000819 */ /* 0x000fc80000011444 */
[----:B------:R-:W-:Y:S01]  /*cdd0*/  @P0 IADD3 R2, -R0, RZ, RZ ;  /* 0x000000ff00020210 */ /* 0x000fe20007ffe1ff */
[----:B------:R-:W4:Y:S03]  /*cde0*/  LDG.E.128 R8, [R8.64+0x100] ;  /* 0x0001000608087981 */ /* 0x000f26000c1e1d00 */
[----:B------:R-:W-:-:S04]  /*cdf0*/  IADD3 R0, P1, R2, R16, RZ ;  /* 0x0000001002007210 */ /* 0x000fc80007f3e0ff */
[----:B------:R-:W-:Y:S02]  /*ce00*/  LEA.HI.X.SX32 R13, R2, R17, 0x1, P1 ;  /* 0x00000011020d7211 */ /* 0x000fe400008f0eff */
[----:B------:R-:W-:-:S04]  /*ce10*/  LEA R12, P1, R0, c[0x0][0x2a8], 0x1 ;  /* 0x0000aa00000c7a11 */ /* 0x000fc800078208ff */
[----:B------:R-:W-:-:S06]  /*ce20*/  LEA.HI.X R13, R0, c[0x0][0x2ac], R13, 0x1, P1 ;  /* 0x0000ab00000d7a11 */ /* 0x000fcc00008f0c0d */
[----:B--2---:R-:W2:Y:S01]  /*ce30*/  LDG.E.128 R12, [R12.64+0x100] ;  /* 0x000100060c0c7981 */ /* 0x004ea2000c1e1d00 */
[C---:B-1---5:R-:W-:Y:S01]  /*ce40*/  IMAD.U32 R30, R20.reuse, 0x10000, RZ ;  /* 0x00010000141e7824 */ /* 0x062fe200078e00ff */
        /* <DEDUP_REMOVED lines=12> */
[C---:B------:R-:W-:Y:S01]  /*cf10*/  SHF.L.U32 R5, R7.reuse, 0x10, RZ ;  /* 0x0000001007057819 */ /* 0x040fe200000006ff */
[----:B----4-:R-:W-:Y:S01]  /*cf20*/  IMAD.U32 R36, R8, 0x10000, RZ ;  /* 0x0001000008247824 */ /* 0x010fe200078e00ff */
        /* <DEDUP_REMOVED lines=17> */
[C---:B--2---:R-:W-:Y:S01]  /*d040*/  LOP3.LUT R22, R13.reuse, 0xffff0000, RZ, 0xc0, !PT ;  /* 0xffff00000d167812 */ /* 0x044fe200078ec0ff */
[----:B------:R-:W-:Y:S01]  /*d050*/  FMUL.FTZ R7, R4, R7 ;  /* 0x0000000704077220 */ /* 0x000fe20000410000 */
[----:B------:R-:W-:Y:S01]  /*d060*/  SHF.L.U32 R4, R13, 0x10, RZ ;  /* 0x000000100d047819 */ /* 0x000fe200000006ff */
[----:B------:R-:W-:Y:S01]  /*d070*/  @!P0 FADD.FTZ R11, -R11, -RZ ;  /* 0x800000ff0b0b8221 */ /* 0x000fe20000010100 */
[----:B------:R-:W-:Y:S01]  /*d080*/  SHF.L.U32 R10, R15, 0x10, RZ ;  /* 0x000000100f0a7819 */ /* 0x000fe200000006ff */
        /* <DEDUP_REMOVED lines=23> */
.L_x_3784:
[----:B------:R-:W-:Y:S05]  /*d200*/  BSYNC B0 ;  /* 0x0000000000007941 */ /* 0x000fea0003800000 */
.L_x_3783:
[----:B-----5:R1:W-:Y:S02]  /*d210*/  STS.128 [R211+0x4000], R20 ;  /* 0x00400014d3007388 */ /* 0x0203e40000000c00 */
.L_x_3778:
[----:B------:R-:W-:Y:S05]  /*d220*/  BSYNC B1 ;  /* 0x0000000000017941 */ /* 0x000fea0003800000 */
.L_x_3777:
        /* <DEDUP_REMOVED lines=16> */
[C---:B------:R-:W-:Y:S01]  /*d330*/  IADD3 R13, P1, R0.reuse, R16, RZ ;  /* 0x00000010000d7210 */ /* 0x040fe20007f3e0ff */
[----:B-1----:R-:W-:Y:S02]  /*d340*/  IMAD.MOV.U32 R20, RZ, RZ, RZ ;  /* 0x000000ffff147224 */ /* 0x002fe400078e00ff */
[----:B------:R-:W-:Y:S01]  /*d350*/  IMAD.WIDE R4, R5, 0x2, R28 ;  /* 0x0000000205047825 */ /* 0x000fe200078e021c */
[----:B------:R-:W-:Y:S02]  /*d360*/  LEA.HI.X.SX32 R0, R0, R17, 0x1, P1 ;  /* 0x0000001100007211 */ /* 0x000fe400008f0eff */
[----:B------:R-:W-:-:S03]  /*d370*/  LEA R12, P1, R13, c[0x0][0x2b0], 0x1 ;  /* 0x0000ac000d0c7a11 */ /* 0x000fc600078208ff */
[----:B------:R-:W4:Y:S01]  /*d380*/  LDG.E.128 R4, [R4.64] ;  /* 0x0000000604047981 */ /* 0x000f22000c1e1d00 */
[----:B------:R-:W-:Y:S02]  /*d390*/  LEA.HI.X R13, R13, c[0x0][0x2b4], R0, 0x1, P1 ;  /* 0x0000ad000d0d7a11 */ /* 0x000fe400008f0c00 */
[----:B------:R-:W-:-:S04]  /*d3a0*/  @P0 SHF.R.S32.HI R0, RZ, 0x1, R68 ;  /* 0x00000001ff000819 */ /* 0x000fc80000011444 */
[----:B------:R-:W-:Y:S01]  /*d3b0*/  @P0 IADD3 R20, -R0, RZ, RZ ;  /* 0x000000ff00140210 */ /* 0x000fe20007ffe1ff */
[----:B--2---:R-:W2:Y:S03]  /*d3c0*/  LDG.E.128 R12, [R12.64] ;  /* 0x000000060c0c7981 */ /* 0x004ea6000c1e1d00 */
[----:B------:R-:W-:-:S04]  /*d3d0*/  IADD3 R0, P1, R20, R16, RZ ;  /* 0x0000001014007210 */ /* 0x000fc80007f3e0ff */
[----:B------:R-:W-:Y:S02]  /*d3e0*/  LEA.HI.X.SX32 R21, R20, R17, 0x1, P1 ;  /* 0x0000001114157211 */ /* 0x000fe400008f0eff */
[----:B------:R-:W-:-:S04]  /*d3f0*/  LEA R20, P1, R0, c[0x0][0x2a8], 0x1 ;  /* 0x0000aa0000147a11 */ /* 0x000fc800078208ff */
[----:B------:R-:W-:-:S06]  /*d400*/  LEA.HI.X R21, R0, c[0x0][0x2ac], R21, 0x1, P1 ;  /* 0x0000ab0000157a11 */ /* 0x000fcc00008f0c15 */
[----:B---3--:R-:W3:Y:S01]  /*d410*/  LDG.E.128 R20, [R20.64] ;  /* 0x0000000614147981 */ /* 0x008ee2000c1e1d00 */
[C---:B-----5:R-:W-:Y:S01]  /*d420*/  LOP3.LUT R0, R9.reuse, 0xffff0000, RZ, 0xc0, !PT ;  /* 0xffff000009007812 */ /* 0x060fe200078ec0ff */
[----:B------:R-:W-:Y:S01]  /*d430*/  IMAD.U32 R32, R9, 0x10000, RZ ;  /* 0x0001000009207824 */ /* 0x000fe200078e00ff */
[C---:B------:R-:W-:Y:S01]  /*d440*/  LOP3.LUT R9, R11.reuse, 0xffff0000, RZ, 0xc0, !PT ;  /* 0xffff00000b097812 */ /* 0x040fe200078ec0ff */
[----:B------:R-:W-:Y:S01]  /*d450*/  IMAD.U32 R34, R11, 0x10000, RZ ;  /* 0x000100000b227824 */ /* 0x000fe200078e00ff */
[----:B------:R-:W-:Y:S01]  /*d460*/  SHF.L.U32 R31, R10, 0x10, RZ ;  /* 0x000000100a1f7819 */ /* 0x000fe200000006ff */
[C---:B------:R-:W-:Y:S01]  /*d470*/  IMAD.U32 R30, R8.reuse, 0x10000, RZ ;  /* 0x00010000081e7824 */ /* 0x040fe200078e00ff */
[----:B------:R-:W-:Y:S02]  /*d480*/  LOP3.LUT R8, R8, 0xffff0000, RZ, 0xc0, !PT ;  /* 0xffff000008087812 */ /* 0x000fe400078ec0ff */
[----:B------:R-:W-:Y:S01]  /*d490*/  LOP3.LUT R10, R10, 0xffff0000, RZ, 0xc0, !PT ;  /* 0xffff00000a0a7812 */ /* 0x000fe200078ec0ff */
[C---:B----4-:R-:W-:Y:S01]  /*d4a0*/  IMAD.U32 R33, R4.reuse, 0x10000, RZ ;  /* 0x0001000004217824 */ /* 0x050fe200078e00ff */
[----:B------:R-:W-:Y:S01]  /*d4b0*/  LOP3.LUT R11, R4, 0xffff0000, RZ, 0xc0, !PT ;  /* 0xffff0000040b7812 */ /* 0x000fe200078ec0ff */
[----:B------:R-:W-:Y:S01]  /*d4c0*/  IMAD.U32 R35, R6, 0x10000, RZ ;  /* 0x0001000006237824 */ /* 0x000fe200078e00ff */
[----:B------:R-:W-:-:S02]  /*d4d0*/  SHF.L.U32 R4, R5, 0x10, RZ ;  /* 0x0000001005047819 */ /* 0x000fc400000006ff */
[----:B------:R-:W-:Y:S02]  /*d4e0*/  LOP3.LUT R36, R5, 0xffff0000, RZ, 0xc0, !PT ;  /* 0xffff000005247812 */ /* 0x000fe400078ec0ff */
        /* <DEDUP_REMOVED lines=19> */
[----:B---3--:R-:W-:Y:S01]  /*d620*/  LOP3.LUT R15, R22, 0xffff0000, RZ, 0xc0, !PT ;  /* 0xffff0000160f7812 */ /* 0x008fe200078ec0ff */
[----:B------:R-:W-:Y:S02]  /*d630*/  @!P0 FADD.FTZ R42, -R42, -RZ ;  /* 0x800000ff2a2a8221 */ /* 0x000fe40000010100 */
        /* <DEDUP_REMOVED lines=20> */
[----:B------:R-:W-:Y:S02]  /*d780*/  FFMA.FTZ R5, R34, R14, R5 ;  /* 0x0000000e22057223 */ /* 0x000fe40000010005 */
[----:B------:R-:W-:Y:S01]  /*d790*/  FFMA.FTZ R22, R9, R22, R42 ;  /* 0x0000001609167223 */ /* 0x000fe2000001002a */
[----:B------:R-:W-:Y:S01]  /*d7a0*/  F2FP.BF16.PACK_AB R9, R21, R4 ;  /* 0x000000041509723e */ /* 0x000fe200000010ff */
[----:B------:R-:W-:-:S03]  /*d7b0*/  FFMA.FTZ R13, R10, R15, R13 ;  /* 0x0000000f0a0d7223 */ /* 0x000fc6000001000d */
[----:B------:R-:W-:Y:S02]  /*d7c0*/  F2FP.BF16.PACK_AB R11, R22, R5 ;  /* 0x00000005160b723e */ /* 0x000fe400000010ff */
[----:B------:R-:W-:Y:S02]  /*d7d0*/  F2FP.BF16.PACK_AB R10, R13, R20 ;  /* 0x000000140d0a723e */ /* 0x000fe400000010ff */
.L_x_3788:
[----:B------:R-:W-:Y:S05]  /*d7e0*/  BSYNC B0 ;  /* 0x0000000000007941 */ /* 0x000fea0003800000 */
.L_x_3787:
[----:B----4-:R4:W5:Y:S01]  /*d7f0*/  LDG.E.128 R4, [R28.64+0x80] ;  /* 0x000080061c047981 */ /* 0x010962000c1e1d00 */
[----:B------:R-:W-:Y:S01]  /*d800*/  IADD3 R0, R18, 0x40, RZ ;  /* 0x0000004012007810 */ /* 0x000fe20007ffe0ff */
[----:B------:R-:W-:Y:S02]  /*d810*/  BSSY B0, `(.L_x_3789) ;  /* 0x0000056000007945 */ /* 0x000fe40003800000 */
[----:B-----5:R4:W-:Y:S01]  /*d820*/  STS.128 [R211+0x800], R8 ;  /* 0x00080008d3007388 */ /* 0x0209e20000000c00 */
        /* <DEDUP_REMOVED lines=14> */
[----:B------:R-:W4:Y:S01]  /*d910*/  LDG.E.128 R8, [R8.64+0x80] ;  /* 0x0000800608087981 */ /* 0x000f22000c1e1d00 */
[----:B------:R-:W-:Y:S02]  /*d920*/  LEA.HI.X R13, R13, c[0x0][0x2b4], R0, 0x1, P1 ;  /* 0x0000ad000d0d7a11 */ /* 0x000fe400008f0c00 */
[----:B------:R-:W-:-:S04]  /*d930*/  @P0 SHF.R.S32.HI R0, RZ, 0x1, R68 ;  /* 0x00000001ff000819 */ /* 0x000fc80000011444 */
[----:B------:R-:W-:Y:S01]  /*d940*/  @P0 IADD3 R20, -R0, RZ, RZ ;  /* 0x000000ff00140210 */ /* 0x000fe20007ffe1ff */
[----:B------:R-:W5:Y:S03]  /*d950*/  LDG.E.128 R12, [R12.64+0x80] ;  /* 0x000080060c0c7981 */ /* 0x000f66000c1e1d00 */
[----:B------:R-:W-:-:S04]  /*d960*/  IADD3 R0, P1, R20, R16, RZ ;  /* 0x0000001014007210 */ /* 0x000fc80007f3e0ff */
[----:B------:R-:W-:Y:S02]  /*d970*/  LEA.HI.X.SX32 R21, R20, R17, 0x1, P1 ;  /* 0x0000001114157211 */ /* 0x000fe400008f0eff */
[----:B------:R-:W-:-:S04]  /*d980*/  LEA R20, P1, R0, c[0x0][0x2a8], 0x1 ;  /* 0x0000aa0000147a11 */ /* 0x000fc800078208ff */
[----:B------:R-:W-:-:S06]  /*d990*/  LEA.HI.X R21, R0, c[0x0][0x2ac], R21, 0x1, P1 ;  /* 0x0000ab0000157a11 */ /* 0x000fcc00008f0c15 */
[----:B--2---:R-:W2:Y:S01]  /*d9a0*/  LDG.E.128 R20, [R20.64+0x80] ;  /* 0x0000800614147981 */ /* 0x004ea2000c1e1d00 */
[C---:B------:R-:W-:Y:S01]  /*d9b0*/  LOP3.LUT R0, R5.reuse, 0xffff0000, RZ, 0xc0, !PT ;  /* 0xffff000005007812 */ /* 0x040fe200078ec0ff */
[----:B------:R-:W-:Y:S01]  /*d9c0*/  IMAD.U32 R32, R5, 0x10000, RZ ;  /* 0x0001000005207824 */ /* 0x000fe200078e00ff */
[C---:B------:R-:W-:Y:S01]  /*d9d0*/  LOP3.LUT R5, R7.reuse, 0xffff0000, RZ, 0xc0, !PT ;  /* 0xffff000007057812 */ /* 0x040fe200078ec0ff */
[----:B------:R-:W-:Y:S01]  /*d9e0*/  IMAD.U32 R34, R7, 0x10000, RZ ;  /* 0x0001000007227824 */ /* 0x000fe200078e00ff */
[----:B------:R-:W-:Y:S01]  /*d9f0*/  SHF.L.U32 R31, R6, 0x10, RZ ;  /* 0x00000010061f7819 */ /* 0x000fe200000006ff */
[C---:B------:R-:W-:Y:S01]  /*da00*/  IMAD.U32 R30, R4.reuse, 0x10000, RZ ;  /* 0x00010000041e7824 */ /* 0x040fe200078e00ff */
[----:B------:R-:W-:Y:S02]  /*da10*/  LOP3.LUT R4, R4, 0xffff0000, RZ, 0xc0, !PT ;  /* 0xffff000004047812 */ /* 0x000fe400078ec0ff */
[----:B------:R-:W-:Y:S02]  /*da20*/  LOP3.LUT R6, R6, 0xffff0000, RZ, 0xc0, !PT ;  /* 0xffff000006067812 */ /* 0x000fe400078ec0ff */
[C---:B----4-:R-:W-:Y:S01]  /*da30*/  SHF.L.U32 R7, R9.reuse, 0x10, RZ ;  /* 0x0000001009077819 */ /* 0x050fe200000006ff */
[----:B------:R-:W-:Y:S01]  /*da40*/  IMAD.U32 R33, R8, 0x10000, RZ ;  /* 0x0001000008217824 */ /* 0x000fe200078e00ff */
[----:B------:R-:W-:Y:S01]  /*da50*/  LOP3.LUT R36, R9, 0xffff0000, RZ, 0xc0, !PT ;  /* 0xffff000009247812 */ /* 0x000fe200078ec0ff */
[----:B------:R-:W-:Y:S01]  /*da60*/  IMAD.U32 R35, R10, 0x10000, RZ ;  /* 0x000100000a237824 */ /* 0x000fe200078e00ff */
[----:B------:R-:W-:-:S02]  /*da70*/  SHF.L.U32 R9, R11, 0x10, RZ ;  /* 0x000000100b097819 */ /* 0x000fc400000006ff */
[----:B------:R-:W-:Y:S01]  /*da80*/  LOP3.LUT R37, R11, 0xffff0000, RZ, 0xc0, !PT ;  /* 0xffff00000b257812 */ /* 0x000fe200078ec0ff */
[C---:B-----5:R-:W-:Y:S01]  /*da90*/  IMAD.U32 R38, R12.reuse, 0x10000, RZ ;  /* 0x000100000c267824 */ /* 0x060fe200078e00ff */
        /* <DEDUP_REMOVED lines=15> */
[----:B------:R-:W-:-:S02]  /*db90*/  FMUL.FTZ R11, R8, R11 ;  /* 0x0000000b080b7220 */ /* 0x000fc40000410000 */
[----:B------:R-:W-:Y:S01]  /*dba0*/  FMUL.FTZ R7, R7, R12 ;  /* 0x0000000c07077220 */ /* 0x000fe20000410000 */
[C---:B--2---:R-:W-:Y:S01]  /*dbb0*/  SHF.L.U32 R8, R21.reuse, 0x10, RZ ;  /* 0x0000001015087819 */ /* 0x044fe200000006ff */
[----:B------:R-:W-:Y:S01]  /*dbc0*/  @!P0 FADD.FTZ R40, -R40, -RZ ;  /* 0x800000ff28288221 */ /* 0x000fe20000010100 */
[----:B------:R-:W-:Y:S01]  /*dbd0*/  LOP3.LUT R21, R21, 0xffff0000, RZ, 0xc0, !PT ;  /* 0xffff000015157812 */ /* 0x000fe200078ec0ff */
[----:B------:R-:W-:Y:S01]  /*dbe0*/  @!P0 FADD.FTZ R42, -R42, -RZ ;  /* 0x800000ff2a2a8221 */ /* 0x000fe20000010100 */
[----:B------:R-:W-:Y:S01]  /*dbf0*/  LOP3.LUT R15, R22, 0xffff0000, RZ, 0xc0, !PT ;  /* 0xffff0000160f7812 */ /* 0x000fe200078ec0ff */
        /* <DEDUP_REMOVED lines=23> */
.L_x_3790:
[----:B------:R-:W-:Y:S05]  /*dd70*/  BSYNC B0 ;  /* 0x0000000000007941 */ /* 0x000fea0003800000 */
.L_x_3789:
[----:B-1----:R1:W5:Y:S01]  /*dd80*/  LDG.E.128 R20, [R28.64+0x100] ;  /* 0x000100061c147981 */ /* 0x002362000c1e1d00 */
[----:B------:R-:W-:Y:S01]  /*dd90*/  IADD3 R0, R18, 0x80, RZ ;  /* 0x0000008012007810 */ /* 0x000fe20007ffe0ff */
[----:B------:R-:W-:Y:S02]  /*dda0*/  BSSY B0, `(.L_x_3791) ;  /* 0x0000056000007945 */ /* 0x000fe40003800000 */
[----:B------:R1:W-:Y:S01]  /*ddb0*/  STS.128 [R211+0x2800], R4 ;  /* 0x00280004d3007388 */ /* 0x0003e20000000c00 */
[----:B------:R-:W-:-:S13]  /*ddc0*/  ISETP.GE.AND P0, PT, R0, c[0x0][0x230], PT ;  /* 0x00008c0000007a0c */ /* 0x000fda0003f06270 */
[----:B------:R-:W-:Y:S05]  /*ddd0*/  @P0 BRA `(.L_x_3792) ;  /* 0x0000052000000947 */ /* 0x000fea0003800000 */
[----:B------:R-:W-:Y:S01]  /*dde0*/  ISETP.GE.AND P0, PT, R0, R69, PT ;  /* 0x000000450000720c */ /* 0x000fe20003f06270 */
[----:B-1----:R-:W-:Y:S02]  /*ddf0*/  IMAD.MOV.U32 R4, RZ, RZ, RZ ;  /* 0x000000ffff047224 */ /* 0x002fe400078e00ff */
        /* <DEDUP_REMOVED lines=8> */
[----:B----4-:R-:W-:Y:S02]  /*de80*/  LEA.HI.X.SX32 R9, R4, R17, 0x1, P1 ;  /* 0x0000001104097211 */ /* 0x010fe400008f0eff */
[----:B------:R-:W-:-:S03]  /*de90*/  LEA R8, P1, R0, c[0x0][0x2b0], 0x1 ;  /* 0x0000ac0000087a11 */ /* 0x000fc600078208ff */
[----:B------:R-:W4:Y:S01]  /*dea0*/  LDG.E.128 R4, [R6.64+0x100] ;  /* 0x0001000606047981 */ /* 0x000f22000c1e1d00 */
[----:B------:R-:W-:Y:S02]  /*deb0*/  LEA.HI.X R9, R0, c[0x0][0x2b4], R9, 0x1, P1 ;  /* 0x0000ad0000097a11 */ /* 0x000fe400008f0c09 */
[----:B------:R-:W-:-:S04]  /*dec0*/  @P0 SHF.R.S32.HI R0, RZ, 0x1, R68 ;  /* 0x00000001ff000819 */ /* 0x000fc80000011444 */
[----:B------:R-:W-:Y:S01]  /*ded0*/  @P0 IADD3 R12, -R0, RZ, RZ ;  /* 0x000000ff000c0210 */ /* 0x000fe20007ffe1ff */
[----:B--2---:R-:W2:Y:S03]  /*dee0*/  LDG.E.128 R8, [R8.64+0x100] ;  /* 0x0001000608087981 */ /* 0x004ea6000c1e1d00 */
[----:B------:R-:W-:-:S04]  /*def0*/  IADD3 R0, P1, R12, R16, RZ ;  /* 0x000000100c007210 */ /* 0x000fc80007f3e0ff */
[----:B------:R-:W-:Y:S02]  /*df00*/  LEA.HI.X.SX32 R13, R12, R17, 0x1, P1 ;  /* 0x000000110c0d7211 */ /* 0x000fe400008f0eff */
[----:B------:R-:W-:-:S04]  /*df10*/  LEA R12, P1, R0, c[0x0][0x2a8], 0x1 ;  /* 0x0000aa00000c7a11 */ /* 0x000fc800078208ff */
[----:B------:R-:W-:-:S06]  /*df20*/  LEA.HI.X R13, R0, c[0x0][0x2ac], R13, 0x1, P1 ;  /* 0x0000ab00000d7a11 */ /* 0x000fcc00008f0c0d */
[----:B---3--:R-:W3:Y:S01]  /*df30*/  LDG.E.128 R12, [R12.64+0x100] ;  /* 0x000100060c0c7981 */ /* 0x008ee2000c1e1d00 */
        /* <DEDUP_REMOVED lines=60> */
.L_x_3792:
[----:B------:R-:W-:Y:S05]  /*e300*/  BSYNC B0 ;  /* 0x0000000000007941 */ /* 0x000fea0003800000 */
.L_x_3791:
[----:B-----5:R1:W-:Y:S02]  /*e310*/  STS.128 [R211+0x4800], R20 ;  /* 0x00480014d3007388 */ /* 0x0203e40000000c00 */
.L_x_3786:
[----:B------:R-:W-:Y:S05]  /*e320*/  BSYNC B1 ;  /* 0x0000000000017941 */ /* 0x000fea0003800000 */
.L_x_3785:
[----:B------:R-:W-:Y:S01]  /*e330*/  IADD3 R0, R206, 0x20, RZ ;  /* 0x00000020ce007810 */ /* 0x000fe20007ffe0ff */
[----:B------:R-:W-:Y:S03]  /*e340*/  BSSY B1, `(.L_x_3793) ;  /* 0x0000112000017945 */ /* 0x000fe60003800000 */
[----:B------:R-:W-:-:S04]  /*e350*/  ISETP.GE.AND P0, PT, R0, R3, PT ;  /* 0x000000030000720c */ /* 0x000fc80003f06270 */
[----:B------:R-:W-:-:S13]  /*e360*/  ISETP.LT.OR P0, PT, R60, -0x107, P0 ;  /* 0xfffffef93c00780c */ /* 0x000fda0000701670 */
[----:B------:R-:W-:Y:S05]  /*e370*/  @P0 BRA `(.L_x_3794) ;  /* 0x000010e000000947 */ /* 0x000fea0003800000 */
[----:B---34-:R3:W5:Y:S01]  /*e380*/  LDG.E.128 R8, [R26.64] ;  /* 0x000000061a087981 */ /* 0x018762000c1e1d00 */
[----:B------:R-:W-:Y:S01]  /*e390*/  ISETP.GE.AND P0, PT, R18, c[0x0][0x230], PT ;  /* 0x00008c0012007a0c */ /* 0x000fe20003f06270 */
[----:B------:R-:W-:-:S12]  /*e3a0*/  BSSY B0, `(.L_x_3795) ;  /* 0x0000055000007945 */ /* 0x000fd80003800000 */
[----:B------:R-:W-:Y:S05]  /*e3b0*/  @P0 BRA `(.L_x_3796) ;  /* 0x0000053000000947 */ /* 0x000fea0003800000 */
[----:B------:R-:W-:Y:S01]  /*e3c0*/  ISETP.GE.AND P0, PT, R18, R69, PT ;  /* 0x000000451200720c */ /* 0x000fe20003f06270 */
[----:B------:R-:W-:Y:S02]  /*e3d0*/  IMAD.MOV.U32 R12, RZ, RZ, RZ ;  /* 0x000000ffff0c7224 */ /* 0x000fe400078e00ff */
[----:B-1----:R-:W-:-:S10]  /*e3e0*/  IMAD.MOV.U32 R5, RZ, RZ, R69 ;  /* 0x000000ffff057224 */ /* 0x002fd400078e0045 */
[--C-:B------:R-:W-:Y:S02]  /*e3f0*/  @P0 SHF.R.S32.HI R4, RZ, 0x1, R68.reuse ;  /* 0x00000001ff040819 */ /* 0x100fe40000011444 */
[--C-:B------:R-:W-:Y:S02]  /*e400*/  @P0 SHF.R.S32.HI R6, RZ, 0x1, R68.reuse ;  /* 0x00000001ff060819 */ /* 0x100fe40000011444 */
[----:B------:R-:W-:Y:S02]  /*e410*/  @P0 IADD3 R12, -R4, RZ, RZ ;  /* 0x000000ff040c0210 */ /* 0x000fe40007ffe1ff */
[----:B------:R-:W-:Y:S01]  /*e420*/  @P0 SHF.R.S32.HI R20, RZ, 0x1, R68 ;  /* 0x00000001ff140819 */ /* 0x000fe20000011444 */
[----:B------:R-:W-:Y:S01]  /*e430*/  @P0 IMAD.MOV R5, RZ, RZ, -R6 ;  /* 0x000000ffff050224 */ /* 0x000fe200078e0a06 */
[C---:B------:R-:W-:Y:S01]  /*e440*/  IADD3 R13, P1, R12.reuse, R16, RZ ;  /* 0x000000100c0d7210 */ /* 0x040fe20007f3e0ff */
[----:B------:R-:W-:Y:S02]  /*e450*/  IMAD.MOV.U32 R21, RZ, RZ, RZ ;  /* 0x000000ffff157224 */ /* 0x000fe400078e00ff */
[----:B------:R-:W-:Y:S01]  /*e460*/  IMAD.WIDE R4, R5, 0x2, R26 ;  /* 0x0000000205047825 */ /* 0x000fe200078e021a */
[----:B------:R-:W-:-:S02]  /*e470*/  LEA.HI.X.SX32 R12, R12, R17, 0x1, P1 ;  /* 0x000000110c0c7211 */ /* 0x000fc400008f0eff */
[C---:B------:R-:W-:Y:S02]  /*e480*/  LEA R14, P1, R13.reuse, c[0x0][0x2b0], 0x1 ;  /* 0x0000ac000d0e7a11 */ /* 0x040fe400078208ff */
[----:B------:R-:W-:Y:S01]  /*e490*/  @P0 IADD3 R21, -R20, RZ, RZ ;  /* 0x000000ff14150210 */ /* 0x000fe20007ffe1ff */
[----:B------:R-:W4:Y:S01]  /*e4a0*/  LDG.E.128 R4, [R4.64] ;  /* 0x0000000604047981 */ /* 0x000f22000c1e1d00 */
[----:B------:R-:W-:Y:S02]  /*e4b0*/  LEA.HI.X R15, R13, c[0x0][0x2b4], R12, 0x1, P1 ;  /* 0x0000ad000d0f7a11 */ /* 0x000fe400008f0c0c */
[----:B------:R-:W-:-:S04]  /*e4c0*/  IADD3 R20, P1, R21, R16, RZ ;  /* 0x0000001015147210 */ /* 0x000fc80007f3e0ff */
[----:B--2---:R-:W2:Y:S01]  /*e4d0*/  LDG.E.128 R12, [R14.64] ;  /* 0x000000060e0c7981 */ /* 0x004ea2000c1e1d00 */
[----:B------:R-:W-:Y:S02]  /*e4e0*/  LEA.HI.X.SX32 R21, R21, R17, 0x1, P1 ;  /* 0x0000001115157211 */ /* 0x000fe400008f0eff */
[----:B------:R-:W-:-:S04]  /*e4f0*/  LEA R22, P1, R20, c[0x0][0x2a8], 0x1 ;  /* 0x0000aa0014167a11 */ /* 0x000fc800078208ff */
[----:B------:R-:W-:-:S06]  /*e500*/  LEA.HI.X R23, R20, c[0x0][0x2ac], R21, 0x1, P1 ;  /* 0x0000ab0014177a11 */ /* 0x000fcc00008f0c15 */
[----:B---3--:R-:W3:Y:S01]  /*e510*/  LDG.E.128 R20, [R22.64] ;  /* 0x0000000616147981 */ /* 0x008ee2000c1e1d00 */
[C---:B-----5:R-:W-:Y:S01]  /*e520*/  IMAD.U32 R29, R8.reuse, 0x10000, RZ ;  /* 0x00010000081d7824 */ /* 0x060fe200078e00ff */
[----:B------:R-:W-:Y:S01]  /*e530*/  LOP3.LUT R28, R8, 0xffff0000, RZ, 0xc0, !PT ;  /* 0xffff0000081c7812 */ /* 0x000fe200078ec0ff */
[C---:B------:R-:W-:Y:S01]  /*e540*/  IMAD.U32 R31, R9.reuse, 0x10000, RZ ;  /* 0x00010000091f7824 */ /* 0x040fe200078e00ff */
[----:B------:R-:W-:Y:S01]  /*e550*/  LOP3.LUT R8, R9, 0xffff0000, RZ, 0xc0, !PT ;  /* 0xffff000009087812 */ /* 0x000fe200078ec0ff */
[C---:B------:R-:W-:Y:S01]  /*e560*/  IMAD.U32 R33, R11.reuse, 0x10000, RZ ;  /* 0x000100000b217824 */ /* 0x040fe200078e00ff */
[----:B------:R-:W-:Y:S02]  /*e570*/  LOP3.LUT R9, R11, 0xffff0000, RZ, 0xc0, !PT ;  /* 0xffff00000b097812 */ /* 0x000fe400078ec0ff */
[C---:B------:R-:W-:Y:S02]  /*e580*/  SHF.L.U32 R30, R10.reuse, 0x10, RZ ;  /* 0x000000100a1e7819 */ /* 0x040fe400000006ff */
[----:B------:R-:W-:Y:S01]  /*e590*/  LOP3.LUT R10, R10, 0xffff0000, RZ, 0xc0, !PT ;  /* 0xffff00000a0a7812 */ /* 0x000fe200078ec0ff */
[C---:B----4-:R-:W-:Y:S01]  /*e5a0*/  IMAD.U32 R32, R4.reuse, 0x10000, RZ ;  /* 0x0001000004207824 */ /* 0x050fe200078e00ff */
[----:B------:R-:W-:Y:S01]  /*e5b0*/  LOP3.LUT R11, R4, 0xffff0000, RZ, 0xc0, !PT ;  /* 0xffff0000040b7812 */ /* 0x000fe200078ec0ff */
[----:B------:R-:W-:Y:S01]  /*e5c0*/  IMAD.U32 R34, R6, 0x10000, RZ ;  /* 0x0001000006227824 */ /* 0x000fe200078e00ff */
[----:B------:R-:W-:-:S02]  /*e5d0*/  SHF.L.U32 R4, R5, 0x10, RZ ;  /* 0x0000001005047819 */ /* 0x000fc400000006ff */
[----:B------:R-:W-:Y:S01]  /*e5e0*/  LOP3.LUT R35, R5, 0xffff0000, RZ, 0xc0, !PT ;  /* 0xffff000005237812 */ /* 0x000fe200078ec0ff */
[C---:B------:R-:W-:Y:S01]  /*e5f0*/  IMAD.U32 R5, R7.reuse, 0x10000, RZ ;  /* 0x0001000007057824 */ /* 0x040fe200078e00ff */
[----:B------:R-:W-:Y:S01]  /*e600*/  LOP3.LUT R36, R7, 0xffff0000, RZ, 0xc0, !PT ;  /* 0xffff000007247812 */ /* 0x000fe200078ec0ff */
[C---:B--2---:R-:W-:Y:S01]  /*e610*/  IMAD.U32 R7, R13.reuse, 0x10000, RZ ;  /* 0x000100000d077824 */ /* 0x044fe200078e00ff */
[----:B------:R-:W-:Y:S02]  /*e620*/  LOP3.LUT R38, R13, 0xffff0000, RZ, 0xc0, !PT ;  /* 0xffff00000d267812 */ /* 0x000fe400078ec0ff */
        /* <DEDUP_REMOVED lines=14> */
[C---:B---3--:R-:W-:Y:S01]  /*e710*/  IMAD.U32 R5, R21.reuse, 0x10000, RZ ;  /* 0x0001000015057824 */ /* 0x048fe200078e00ff */
        /* <DEDUP_REMOVED lines=29> */
.L_x_3796:
[----:B------:R-:W-:Y:S05]  /*e8f0*/  BSYNC B0 ;  /* 0x0000000000007941 */ /* 0x000fea0003800000 */
.L_x_3795:
[----:B-1----:R1:W5:Y:S01]  /*e900*/  LDG.E.128 R4, [R26.64+0x80] ;  /* 0x000080061a047981 */ /* 0x002362000c1e1d00 */
[----:B------:R-:W-:Y:S01]  /*e910*/  IADD3 R12, R18, 0x40, RZ ;  /* 0x00000040120c7810 */ /* 0x000fe20007ffe0ff */
[----:B------:R-:W-:Y:S02]  /*e920*/  BSSY B0, `(.L_x_3797) ;  /* 0x0000058000007945 */ /* 0x000fe40003800000 */
[----:B-----5:R1:W-:Y:S01]  /*e930*/  STS.128 [R211+0x1000], R8 ;  /* 0x00100008d3007388 */ /* 0x0203e20000000c00 */
[----:B------:R-:W-:-:S13]  /*e940*/  ISETP.GE.AND P0, PT, R12, c[0x0][0x230], PT ;  /* 0x00008c000c007a0c */ /* 0x000fda0003f06270 */
        /* <DEDUP_REMOVED lines=15> */
[----:B------:R-:W4:Y:S01]  /*ea40*/  LDG.E.128 R8, [R8.64+0x80] ;  /* 0x0000800608087981 */ /* 0x000f22000c1e1d00 */
[----:B------:R-:W-:Y:S02]  /*ea50*/  LEA.HI.X R15, R13, c[0x0][0x2b4], R12, 0x1, P1 ;  /* 0x0000ad000d0f7a11 */ /* 0x000fe400008f0c0c */
[----:B------:R-:W-:-:S04]  /*ea60*/  IADD3 R20, P1, R21, R16, RZ ;  /* 0x0000001015147210 */ /* 0x000fc80007f3e0ff */
[----:B------:R-:W5:Y:S01]  /*ea70*/  LDG.E.128 R12, [R14.64+0x80] ;  /* 0x000080060e0c7981 */ /* 0x000f62000c1e1d00 */
[----:B------:R-:W-:Y:S02]  /*ea80*/  LEA.HI.X.SX32 R21, R21, R17, 0x1, P1 ;  /* 0x0000001115157211 */ /* 0x000fe400008f0eff */
[----:B------:R-:W-:-:S04]  /*ea90*/  LEA R22, P1, R20, c[0x0][0x2a8], 0x1 ;  /* 0x0000aa0014167a11 */ /* 0x000fc800078208ff */
[----:B------:R-:W-:-:S06]  /*eaa0*/  LEA.HI.X R23, R20, c[0x0][0x2ac], R21, 0x1, P1 ;  /* 0x0000ab0014177a11 */ /* 0x000fcc00008f0c15 */
[----:B--2---:R-:W2:Y:S01]  /*eab0*/  LDG.E.128 R20, [R22.64+0x80] ;  /* 0x0000800616147981 */ /* 0x004ea2000c1e1d00 */
[C---:B------:R-:W-:Y:S01]  /*eac0*/  IMAD.U32 R29, R4.reuse, 0x10000, RZ ;  /* 0x00010000041d7824 */ /* 0x040fe200078e00ff */
[----:B------:R-:W-:Y:S01]  /*ead0*/  LOP3.LUT R28, R4, 0xffff0000, RZ, 0xc0, !PT ;  /* 0xffff0000041c7812 */ /* 0x000fe200078ec0ff */
[C---:B------:R-:W-:Y:S01]  /*eae0*/  IMAD.U32 R31, R5.reuse, 0x10000, RZ ;  /* 0x00010000051f7824 */ /* 0x040fe200078e00ff */
[----:B------:R-:W-:Y:S01]  /*eaf0*/  LOP3.LUT R4, R5, 0xffff0000, RZ, 0xc0, !PT ;  /* 0xffff000005047812 */ /* 0x000fe200078ec0ff */
[C---:B------:R-:W-:Y:S01]  /*eb00*/  IMAD.U32 R33, R7.reuse, 0x10000, RZ ;  /* 0x0001000007217824 */ /* 0x040fe200078e00ff */
[----:B------:R-:W-:Y:S02]  /*eb10*/  LOP3.LUT R5, R7, 0xffff0000, RZ, 0xc0, !PT ;  /* 0xffff000007057812 */ /* 0x000fe400078ec0ff */
[C---:B------:R-:W-:Y:S02]  /*eb20*/  SHF.L.U32 R30, R6.reuse, 0x10, RZ ;  /* 0x00000010061e7819 */ /* 0x040fe400000006ff */
[----:B------:R-:W-:-:S02]  /*eb30*/  LOP3.LUT R6, R6, 0xffff0000, RZ, 0xc0, !PT ;  /* 0xffff000006067812 */ /* 0x000fc400078ec0ff */
[C---:B----4-:R-:W-:Y:S01]  /*eb40*/  SHF.L.U32 R7, R9.reuse, 0x10, RZ ;  /* 0x0000001009077819 */ /* 0x050fe200000006ff */
[----:B------:R-:W-:Y:S01]  /*eb50*/  IMAD.U32 R32, R8, 0x10000, RZ ;  /* 0x0001000008207824 */ /* 0x000fe200078e00ff */
[----:B------:R-:W-:Y:S01]  /*eb60*/  LOP3.LUT R35, R9, 0xffff0000, RZ, 0xc0, !PT ;  /* 0xffff000009237812 */ /* 0x000fe200078ec0ff */
[----:B------:R-:W-:Y:S01]  /*eb70*/  IMAD.U32 R34, R10, 0x10000, RZ ;  /* 0x000100000a227824 */ /* 0x000fe200078e00ff */
[C---:B------:R-:W-:Y:S02]  /*eb80*/  SHF.L.U32 R9, R11.reuse, 0x10, RZ ;  /* 0x000000100b097819 */ /* 0x040fe400000006ff */
[----:B------:R-:W-:Y:S01]  /*eb90*/  LOP3.LUT R36, R11, 0xffff0000, RZ, 0xc0, !PT ;  /* 0xffff00000b247812 */ /* 0x000fe200078ec0ff */
[C---:B-----5:R-:W-:Y:S01]  /*eba0*/  IMAD.U32 R37, R12.reuse, 0x10000, RZ ;  /* 0x000100000c257824 */ /* 0x060fe200078e00ff */
[----:B------:R-:W-:Y:S01]  /*ebb0*/  LOP3.LUT R11, R12, 0xffff0000, RZ, 0xc0, !PT ;  /* 0xffff00000c0b7812 */ /* 0x000fe200078ec0ff */
[C---:B------:R-:W-:Y:S01]  /*ebc0*/  IMAD.U32 R39, R14.reuse, 0x10000, RZ ;  /* 0x000100000e277824 */ /* 0x040fe200078e00ff */
[----:B------:R-:W-:Y:S01]  /*ebd0*/  SHF.L.U32 R12, R13, 0x10, RZ ;  /* 0x000000100d0c7819 */ /* 0x000fe200000006ff */
        /* <DEDUP_REMOVED lines=12> */
[----:B------:R-:W-:-:S02]  /*eca0*/  @!P0 FADD.FTZ R15, -R15, -RZ ;  /* 0x800000ff0f0f8221 */ /* 0x000fc40000010100 */
[----:B------:R-:W-:Y:S01]  /*ecb0*/  FMUL.FTZ R12, R7, R12 ;  /* 0x0000000c070c7220 */ /* 0x000fe20000410000 */
[----:B--2---:R-:W-:Y:S01]  /*ecc0*/  SHF.L.U32 R7, R21, 0x10, RZ ;  /* 0x0000001015077819 */ /* 0x004fe200000006ff */
[----:B------:R-:W-:Y:S01]  /*ecd0*/  FMUL.FTZ R11, R8, R11 ;  /* 0x0000000b080b7220 */ /* 0x000fe20000410000 */
[----:B------:R-:W-:Y:S01]  /*ece0*/  LOP3.LUT R8, R20, 0xffff0000, RZ, 0xc0, !PT ;  /* 0xffff000014087812 */ /* 0x000fe200078ec0ff */
[----:B------:R-:W-:Y:S01]  /*ecf0*/  FMUL.FTZ R14, R9, R14 ;  /* 0x0000000e090e7220 */ /* 0x000fe20000410000 */
[----:B------:R-:W-:Y:S01]  /*ed00*/  LOP3.LUT R21, R21, 0xffff0000, RZ, 0xc0, !PT ;  /* 0xffff000015157812 */ /* 0x000fe200078ec0ff */
[----:B------:R-:W-:Y:S01]  /*ed10*/  FMUL.FTZ R36, R36, R15 ;  /* 0x0000000f24247220 */ /* 0x000fe20000410000 */
[----:B------:R-:W-:Y:S01]  /*ed20*/  LOP3.LUT R15, R22, 0xffff0000, RZ, 0xc0, !PT ;  /* 0xffff0000160f7812 */ /* 0x000fe200078ec0ff */
[----:B------:R-:W-:Y:S02]  /*ed30*/  IMAD.U32 R9, R20, 0x10000, RZ ;  /* 0x0001000014097824 */ /* 0x000fe400078e00ff */
[----:B------:R-:W-:-:S02]  /*ed40*/  FMUL.FTZ R35, R35, R38 ;  /* 0x0000002623237220 */ /* 0x000fc40000410000 */
[----:B------:R-:W-:Y:S01]  /*ed50*/  FMUL.FTZ R13, R10, R13 ;  /* 0x0000000d0a0d7220 */ /* 0x000fe20000410000 */
[C---:B------:R-:W-:Y:S01]  /*ed60*/  SHF.L.U32 R10, R23.reuse, 0x10, RZ ;  /* 0x00000010170a7819 */ /* 0x040fe200000006ff */
[----:B------:R-:W-:Y:S01]  /*ed70*/  IMAD.U32 R20, R22, 0x10000, RZ ;  /* 0x0001000016147824 */ /* 0x000fe200078e00ff */
[----:B------:R-:W-:Y:S01]  /*ed80*/  LOP3.LUT R22, R23, 0xffff0000, RZ, 0xc0, !PT ;  /* 0xffff000017167812 */ /* 0x000fe200078ec0ff */
[----:B------:R-:W-:Y:S02]  /*ed90*/  @!P0 FADD.FTZ R39, -R39, -RZ ;  /* 0x800000ff27278221 */ /* 0x000fe40000010100 */
[----:B------:R-:W-:Y:S02]  /*eda0*/  FFMA.FTZ R7, R31, R7, R12 ;  /* 0x000000071f077223 */ /* 0x000fe4000001000c */
[----:B------:R-:W-:Y:S02]  /*edb0*/  FFMA.FTZ R4, R4, R21, R35 ;  /* 0x0000001504047223 */ /* 0x000fe40000010023 */
[----:B------:R-:W-:-:S02]  /*edc0*/  FMUL.FTZ R32, R32, R37 ;  /* 0x0000002520207220 */ /* 0x000fc40000410000 */
[----:B------:R-:W-:Y:S01]  /*edd0*/  FMUL.FTZ R39, R34, R39 ;  /* 0x0000002722277220 */ /* 0x000fe20000410000 */
[----:B------:R-:W-:Y:S01]  /*ede0*/  F2FP.BF16.PACK_AB R7, R4, R7 ;  /* 0x000000070407723e */ /* 0x000fe200000010ff */
        /* <DEDUP_REMOVED lines=8> */
[----:B------:R-:W-:Y:S01]  /*ee70*/  IMAD.MOV.U32 R5, RZ, RZ, R7 ;  /* 0x000000ffff057224 */ /* 0x000fe200078e0007 */
[----:B------:R-:W-:Y:S02]  /*ee80*/  MOV R7, R10 ;  /* 0x0000000a00077202 */ /* 0x000fe40000000f00 */
[----:B------:R-:W-:Y:S02]  /*ee90*/  F2FP.BF16.PACK_AB R6, R13, R20 ;  /* 0x000000140d06723e */ /* 0x000fe400000010ff */
.L_x_3798:
[----:B------:R-:W-:Y:S05]  /*eea0*/  BSYNC B0 ;  /* 0x0000000000007941 */ /* 0x000fea0003800000 */
.L_x_3797:
[----:B------:R4:W5:Y:S01]  /*eeb0*/  LDG.E.128 R20, [R26.64+0x100] ;  /* 0x000100061a147981 */ /* 0x000962000c1e1d00 */
[----:B-1----:R-:W-:Y:S01]  /*eec0*/  IADD3 R8, R18, 0x80, RZ ;  /* 0x0000008012087810 */ /* 0x002fe20007ffe0ff */
[----:B------:R-:W-:Y:S02]  /*eed0*/  BSSY B0, `(.L_x_3799) ;  /* 0x0000057000007945 */ /* 0x000fe40003800000 */
[----:B------:R4:W-:Y:S01]  /*eee0*/  STS.128 [R211+0x3000], R4 ;  /* 0x00300004d3007388 */ /* 0x0009e20000000c00 */
[----:B------:R-:W-:-:S13]  /*eef0*/  ISETP.GE.AND P0, PT, R8, c[0x0][0x230], PT ;  /* 0x00008c0008007a0c */ /* 0x000fda0003f06270 */
[----:B------:R-:W-:Y:S05]  /*ef00*/  @P0 BRA `(.L_x_3800) ;  /* 0x0000053000000947 */ /* 0x000fea0003800000 */
[----:B------:R-:W-:Y:S01]  /*ef10*/  ISETP.GE.AND P0, PT, R8, R69, PT ;  /* 0x000000450800720c */ /* 0x000fe20003f06270 */
[----:B----4-:R-:W-:Y:S02]  /*ef20*/  IMAD.MOV.U32 R4, RZ, RZ, RZ ;  /* 0x000000ffff047224 */ /* 0x010fe400078e00ff */
[----:B------:R-:W-:-:S10]  /*ef30*/  IMAD.MOV.U32 R5, RZ, RZ, R69 ;  /* 0x000000ffff057224 */ /* 0x000fd400078e0045 */
        /* <DEDUP_REMOVED lines=9> */
[----:B------:R-:W-:Y:S02]  /*efd0*/  LEA R10, P1, R8, c[0x0][0x2b0], 0x1 ;  /* 0x0000ac00080a7a11 */ /* 0x000fe400078208ff */
[----:B------:R-:W-:Y:S01]  /*efe0*/  @P0 IADD3 R13, -R12, RZ, RZ ;  /* 0x000000ff0c0d0210 */ /* 0x000fe20007ffe1ff */
[----:B------:R-:W4:Y:S01]  /*eff0*/  LDG.E.128 R4, [R6.64+0x100] ;  /* 0x0001000606047981 */ /* 0x000f22000c1e1d00 */
[----:B------:R-:W-:Y:S02]  /*f000*/  LEA.HI.X R11, R8, c[0x0][0x2b4], R9, 0x1, P1 ;  /* 0x0000ad00080b7a11 */ /* 0x000fe400008f0c09 */
[----:B------:R-:W-:-:S04]  /*f010*/  IADD3 R12, P1, R13, R16, RZ ;  /* 0x000000100d0c7210 */ /* 0x000fc80007f3e0ff */
[----:B--2---:R-:W2:Y:S01]  /*f020*/  LDG.E.128 R8, [R10.64+0x100] ;  /* 0x000100060a087981 */ /* 0x004ea2000c1e1d00 */
[----:B------:R-:W-:Y:S02]  /*f030*/  LEA.HI.X.SX32 R13, R13, R17, 0x1, P1 ;  /* 0x000000110d0d7211 */ /* 0x000fe400008f0eff */
[----:B------:R-:W-:-:S04]  /*f040*/  LEA R14, P1, R12, c[0x0][0x2a8], 0x1 ;  /* 0x0000aa000c0e7a11 */ /* 0x000fc800078208ff */
[----:B------:R-:W-:-:S06]  /*f050*/  LEA.HI.X R15, R12, c[0x0][0x2ac], R13, 0x1, P1 ;  /* 0x0000ab000c0f7a11 */ /* 0x000fcc00008f0c0d */
[----:B---3--:R-:W3:Y:S01]  /*f060*/  LDG.E.128 R12, [R14.64+0x100] ;  /* 0x000100060e0c7981 */ /* 0x008ee2000c1e1d00 */
        /* <DEDUP_REMOVED lines=61> */
.L_x_3800:
[----:B------:R-:W-:Y:S05]  /*f440*/  BSYNC B0 ;  /* 0x0000000000007941 */ /* 0x000fea0003800000 */
.L_x_3799:
[----:B-----5:R1:W-:Y:S02]  /*f450*/  STS.128 [R211+0x5000], R20 ;  /* 0x00500014d3007388 */ /* 0x0203e40000000c00 */
.L_x_3794:
[----:B------:R-:W-:Y:S05]  /*f460*/  BSYNC B1 ;  /* 0x0000000000017941 */ /* 0x000fea0003800000 */
.L_x_3793:
[----:B---34-:R-:W-:-:S04]  /*f470*/  IADD3 R26, R206, 0x30, RZ ;  /* 0x00000030ce1a7810 */ /* 0x018fc80007ffe0ff */
[----:B------:R-:W-:-:S04]  /*f480*/  ISETP.GE.AND P0, PT, R26, R3, PT ;  /* 0x000000031a00720c */ /* 0x000fc80003f06270 */
[----:B------:R-:W-:-:S13]  /*f490*/  ISETP.LT.OR P0, PT, R60, -0x187, P0 ;  /* 0xfffffe793c00780c */ /* 0x000fda0000701670 */
[----:B------:R-:W-:Y:S05]  /*f4a0*/  @P0 BRA `(.L_x_3770) ;  /* 0x0000139000000947 */ /* 0x000fea0003800000 */
[----:B-1----:R1:W5:Y:S01]  /*f4b0*/  LDG.E.128 R4, [R24.64] ;  /* 0x0000000618047981 */ /* 0x002362000c1e1d00 */
        /* <DEDUP_REMOVED lines=10> */
[----:B------:R-:W-:Y:S01]  /*f560*/  IADD3 R12, P1, R3, R16, RZ ;  /* 0x00000010030c7210 */ /* 0x000fe20007f3e0ff */
        /* <DEDUP_REMOVED lines=14> */
[C---:B-----5:R-:W-:Y:S01]  /*f650*/  LOP3.LUT R3, R5.reuse, 0xffff0000, RZ, 0xc0, !PT ;  /* 0xffff000005037812 */ /* 0x060fe200078ec0ff */
[----:B------:R-:W-:Y:S01]  /*f660*/  IMAD.U32 R29, R5, 0x10000, RZ ;  /* 0x00010000051d7824 */ /* 0x000fe200078e00ff */
[C---:B------:R-:W-:Y:S01]  /*f670*/  LOP3.LUT R5, R7.reuse, 0xffff0000, RZ, 0xc0, !PT ;  /* 0xffff000007057812 */ /* 0x040fe200078ec0ff */
[----:B------:R-:W-:Y:S01]  /*f680*/  IMAD.U32 R31, R7, 0x10000, RZ ;  /* 0x00010000071f7824 */ /* 0x000fe200078e00ff */
[----:B------:R-:W-:Y:S01]  /*f690*/  SHF.L.U32 R28, R6, 0x10, RZ ;  /* 0x00000010061c7819 */ /* 0x000fe200000006ff */
[C---:B------:R-:W-:Y:S01]  /*f6a0*/  IMAD.U32 R27, R4.reuse, 0x10000, RZ ;  /* 0x00010000041b7824 */ /* 0x040fe200078e00ff */
[----:B------:R-:W-:Y:S02]  /*f6b0*/  LOP3.LUT R4, R4, 0xffff0000, RZ, 0xc0, !PT ;  /* 0xffff000004047812 */ /* 0x000fe400078ec0ff */
[----:B------:R-:W-:Y:S02]  /*f6c0*/  LOP3.LUT R6, R6, 0xffff0000, RZ, 0xc0, !PT ;  /* 0xffff000006067812 */ /* 0x000fe400078ec0ff */
[C---:B---3--:R-:W-:Y:S01]  /*f6d0*/  SHF.L.U32 R7, R9.reuse, 0x10, RZ ;  /* 0x0000001009077819 */ /* 0x048fe200000006ff */
[----:B------:R-:W-:Y:S01]  /*f6e0*/  IMAD.U32 R30, R8, 0x10000, RZ ;  /* 0x00010000081e7824 */ /* 0x000fe200078e00ff */
[----:B------:R-:W-:Y:S01]  /*f6f0*/  LOP3.LUT R33, R9, 0xffff0000, RZ, 0xc0, !PT ;  /* 0xffff000009217812 */ /* 0x000fe200078ec0ff */
[----:B------:R-:W-:Y:S01]  /*f700*/  IMAD.U32 R32, R10, 0x10000, RZ ;  /* 0x000100000a207824 */ /* 0x000fe200078e00ff */
[----:B------:R-:W-:-:S02]  /*f710*/  SHF.L.U32 R9, R11, 0x10, RZ ;  /* 0x000000100b097819 */ /* 0x000fc400000006ff */
[----:B------:R-:W-:Y:S01]  /*f720*/  LOP3.LUT R34, R11, 0xffff0000, RZ, 0xc0, !PT ;  /* 0xffff00000b227812 */ /* 0x000fe200078ec0ff */
[C---:B----4-:R-:W-:Y:S01]  /*f730*/  IMAD.U32 R35, R12.reuse, 0x10000, RZ ;  /* 0x000100000c237824 */ /* 0x050fe200078e00ff */
        /* <DEDUP_REMOVED lines=47> */
.L_x_3802:
[----:B------:R-:W-:Y:S05]  /*fa30*/  BSYNC B0 ;  /* 0x0000000000007941 */ /* 0x000fea0003800000 */
.L_x_3801:
[----:B------:R3:W5:Y:S01]  /*fa40*/  LDG.E.128 R20, [R24.64+0x80] ;  /* 0x0000800618147981 */ /* 0x000762000c1e1d00 */
[----:B------:R-:W-:Y:S01]  /*fa50*/  IADD3 R8, R18, 0x40, RZ ;  /* 0x0000004012087810 */ /* 0x000fe20007ffe0ff */
[----:B------:R-:W-:Y:S02]  /*fa60*/  BSSY B0, `(.L_x_3803) ;  /* 0x0000057000007945 */ /* 0x000fe40003800000 */
[----:B-----5:R3:W-:Y:S01]  /*fa70*/  STS.128 [R211+0x1800], R4 ;  /* 0x00180004d3007388 */ /* 0x0207e20000000c00 */
        /* <DEDUP_REMOVED lines=24> */
[C---:B------:R-:W-:Y:S01]  /*fc00*/  LOP3.LUT R3, R21.reuse, 0xffff0000, RZ, 0xc0, !PT ;  /* 0xffff000015037812 */ /* 0x040fe200078ec0ff */
[----:B------:R-:W-:Y:S01]  /*fc10*/  IMAD.U32 R29, R21, 0x10000, RZ ;  /* 0x00010000151d7824 */ /* 0x000fe200078e00ff */
[C---:B------:R-:W-:Y:S01]  /*fc20*/  LOP3.LUT R21, R23.reuse, 0xffff0000, RZ, 0xc0, !PT ;  /* 0xffff000017157812 */ /* 0x040fe200078ec0ff */
[----:B------:R-:W-:Y:S01]  /*fc30*/  IMAD.U32 R31, R23, 0x10000, RZ ;  /* 0x00010000171f7824 */ /* 0x000fe200078e00ff */
[----:B------:R-:W-:Y:S01]  /*fc40*/  SHF.L.U32 R28, R22, 0x10, RZ ;  /* 0x00000010161c7819 */ /* 0x000fe200000006ff */
[C---:B------:R-:W-:Y:S01]  /*fc50*/  IMAD.U32 R27, R20.reuse, 0x10000, RZ ;  /* 0x00010000141b7824 */ /* 0x040fe200078e00ff */
        /* <DEDUP_REMOVED lines=9> */
[C---:B----4-:R-:W-:Y:S01]  /*fcf0*/  IMAD.U32 R7, R9.reuse, 0x10000, RZ ;  /* 0x0001000009077824 */ /* 0x050fe200078e00ff */
        /* <DEDUP_REMOVED lines=15> */
[C---:B-----5:R-:W-:Y:S01]  /*fdf0*/  IMAD.U32 R5, R13.reuse, 0x10000, RZ ;  /* 0x000100000d057824 */ /* 0x060fe200078e00ff */
        /* <DEDUP_REMOVED lines=29> */
.L_x_3804:
[----:B------:R-:W-:Y:S05]  /*ffd0*/  BSYNC B0 ;  /* 0x0000000000007941 */ /* 0x000fea0003800000 */
.L_x_3803:
[----:B---3--:R3:W5:Y:S01]  /*ffe0*/  LDG.E.128 R4, [R24.64+0x100] ;  /* 0x0001000618047981 */ /* 0x008762000c1e1d00 */
[----:B------:R-:W-:Y:S01]  /*fff0*/  IADD3 R18, R18, 0x80, RZ ;  /* 0x0000008012127810 */ /* 0x000fe20007ffe0ff */
[----:B------:R-:W-:Y:S02]  /*10000*/  BSSY B0, `(.L_x_3805) ;  /* 0x0000057000007945 */ /* 0x000fe40003800000 */
[----:B------:R3:W-:Y:S01]  /*10010*/  STS.128 [R211+0x3800], R20 ;  /* 0x00380014d3007388 */ /* 0x0007e20000000c00 */
[----:B------:R-:W-:-:S13]  /*10020*/  ISETP.GE.AND P0, PT, R18, c[0x0][0x230], PT ;  /* 0x00008c0012007a0c */ /* 0x000fda0003f06270 */
[----:B------:R-:W-:Y:S05]  /*10030*/  @P0 BRA `(.L_x_3806) ;  /* 0x0000053000000947 */ /* 0x000fea0003800000 */
[----:B------:R-:W-:Y:S01]  /*10040*/  ISETP.GE.AND P0, PT, R18, R69, PT ;  /* 0x000000451200720c */ /* 0x000fe20003f06270 */
[----:B------:R-:W-:Y:S01]  /*10050*/  IMAD.MOV.U32 R8, RZ, RZ, RZ ;  /* 0x000000ffff087224 */ /* 0x000fe200078e00ff */
[----:B------:R-:W-:-:S05]  /*10060*/  IADD3 R16, P1, R16, 0x80, RZ ;  /* 0x0000008010107810 */ /* 0x000fca0007f3e0ff */
[----:B------:R-:W-:-:S06]  /*10070*/  IMAD.X R17, RZ, RZ, R17, P1 ;  /* 0x000000ffff117224 */ /* 0x000fcc00008e0611 */
[--C-:B------:R-:W-:Y:S02]  /*10080*/  @P0 SHF.R.S32.HI R3, RZ, 0x1, R68.reuse ;  /* 0x00000001ff030819 */ /* 0x100fe40000011444 */
[----:B------:R-:W-:-:S03]  /*10090*/  @P0 SHF.R.S32.HI R9, RZ, 0x1, R68 ;  /* 0x00000001ff090819 */ /* 0x000fc60000011444 */
[----:B------:R-:W-:Y:S01]  /*100a0*/  @P0 IMAD.MOV R8, RZ, RZ, -R3 ;  /* 0x000000ffff080224 */ /* 0x000fe200078e0a03 */
[----:B------:R-:W-:-:S04]  /*100b0*/  @P0 IADD3 R69, -R9, RZ, RZ ;  /* 0x000000ff09450210 */ /* 0x000fc80007ffe1ff */
[----:B------:R-:W-:Y:S01]  /*100c0*/  IADD3 R3, P1, R8, R16, RZ ;  /* 0x0000001008037210 */ /* 0x000fe20007f3e0ff */
[----:B------:R-:W-:-:S03]  /*100d0*/  IMAD.WIDE R10, R69, 0x2, R24 ;  /* 0x00000002450a7825 */ /* 0x000fc600078e0218 */
[----:B------:R-:W-:Y:S02]  /*100e0*/  LEA.HI.X.SX32 R12, R8, R17, 0x1, P1 ;  /* 0x00000011080c7211 */ /* 0x000fe400008f0eff */
[C---:B------:R-:W-:Y:S01]  /*100f0*/  LEA R14, P1, R3.reuse, c[0x0][0x2b0], 0x1 ;  /* 0x0000ac00030e7a11 */ /* 0x040fe200078208ff */
[----:B------:R-:W4:Y:S01]  /*10100*/  LDG.E.128 R8, [R10.64+0x100] ;  /* 0x000100060a087981 */ /* 0x000f22000c1e1d00 */
[----:B------:R-:W-:Y:S02]  /*10110*/  @P0 SHF.R.S32.HI R68, RZ, 0x1, R68 ;  /* 0x00000001ff440819 */ /* 0x000fe40000011444 */
[----:B------:R-:W-:Y:S01]  /*10120*/  LEA.HI.X R15, R3, c[0x0][0x2b4], R12, 0x1, P1 ;  /* 0x0000ad00030f7a11 */ /* 0x000fe200008f0c0c */
[----:B------:R-:W-:Y:S01]  /*10130*/  IMAD.MOV.U32 R3, RZ, RZ, RZ ;  /* 0x000000ffff037224 */ /* 0x000fe200078e00ff */
[----:B------:R-:W-:-:S04]  /*10140*/  @P0 IADD3 R3, -R68, RZ, RZ ;  /* 0x000000ff44030210 */ /* 0x000fc80007ffe1ff */
[C---:B------:R-:W-:Y:S01]  /*10150*/  IADD3 R16, P1, R3.reuse, R16, RZ ;  /* 0x0000001003107210 */ /* 0x040fe20007f3e0ff */
[----:B--2---:R-:W2:Y:S03]  /*10160*/  LDG.E.128 R12, [R14.64] ;  /* 0x000000060e0c7981 */ /* 0x004ea6000c1e1d00 */
[----:B------:R-:W-:Y:S02]  /*10170*/  LEA.HI.X.SX32 R3, R3, R17, 0x1, P1 ;  /* 0x0000001103037211 */ /* 0x000fe400008f0eff */
[----:B------:R-:W-:-:S04]  /*10180*/  LEA R18, P1, R16, c[0x0][0x2a8], 0x1 ;  /* 0x0000aa0010127a11 */ /* 0x000fc800078208ff */
[----:B------:R-:W-:-:S06]  /*10190*/  LEA.HI.X R19, R16, c[0x0][0x2ac], R3, 0x1, P1 ;  /* 0x0000ab0010137a11 */ /* 0x000fcc00008f0c03 */
[----:B---3--:R-:W3:Y:S01]  /*101a0*/  LDG.E.128 R16, [R18.64] ;  /* 0x0000000612107981 */ /* 0x008ee2000c1e1d00 */
[C---:B-----5:R-:W-:Y:S01]  /*101b0*/  LOP3.LUT R3, R5.reuse, 0xffff0000, RZ, 0xc0, !PT ;  /* 0xffff000005037812 */ /* 0x060fe200078ec0ff */
[----:B------:R-:W-:Y:S01]  /*101c0*/  IMAD.U32 R22, R5, 0x10000, RZ ;  /* 0x0001000005167824 */ /* 0x000fe200078e00ff */
[C---:B------:R-:W-:Y:S01]  /*101d0*/  LOP3.LUT R5, R7.reuse, 0xffff0000, RZ, 0xc0, !PT ;  /* 0xffff000007057812 */ /* 0x040fe200078ec0ff */
[----:B-1----:R-:W-:Y:S01]  /*101e0*/  IMAD.U32 R24, R7, 0x10000, RZ ;  /* 0x0001000007187824 */ /* 0x002fe200078e00ff */
[----:B------:R-:W-:Y:S01]  /*101f0*/  SHF.L.U32 R21, R6, 0x10, RZ ;  /* 0x0000001006157819 */ /* 0x000fe200000006ff */
[C---:B------:R-:W-:Y:S01]  /*10200*/  IMAD.U32 R20, R4.reuse, 0x10000, RZ ;  /* 0x0001000004147824 */ /* 0x040fe200078e00ff */
[----:B------:R-:W-:Y:S02]  /*10210*/  LOP3.LUT R4, R4, 0xffff0000, RZ, 0xc0, !PT ;  /* 0xffff000004047812 */ /* 0x000fe400078ec0ff */
[----:B------:R-:W-:Y:S02]  /*10220*/  LOP3.LUT R6, R6, 0xffff0000, RZ, 0xc0, !PT ;  /* 0xffff000006067812 */ /* 0x000fe400078ec0ff */
[C---:B----4-:R-:W-:Y:S01]  /*10230*/  SHF.L.U32 R7, R9.reuse, 0x10, RZ ;  /* 0x0000001009077819 */ /* 0x050fe200000006ff */
[----:B------:R-:W-:Y:S01]  /*10240*/  IMAD.U32 R23, R8, 0x10000, RZ ;  /* 0x0001000008177824 */ /* 0x000fe200078e00ff */
[----:B------:R-:W-:Y:S01]  /*10250*/  LOP3.LUT R27, R9, 0xffff0000, RZ, 0xc0, !PT ;  /* 0xffff0000091b7812 */ /* 0x000fe200078ec0ff */
[C---:B------:R-:W-:Y:S01]  /*10260*/  IMAD.U32 R9, R11.reuse, 0x10000, RZ ;  /* 0x000100000b097824 */ /* 0x040fe200078e00ff */
[----:B------:R-:W-:Y:S01]  /*10270*/  LOP3.LUT R29, R11, 0xffff0000, RZ, 0xc0, !PT ;  /* 0xffff00000b1d7812 */ /* 0x000fe200078ec0ff */
[----:B------:R-:W-:Y:S01]  /*10280*/  IMAD.U32 R25, R10, 0x10000, RZ ;  /* 0x000100000a197824 */ /* 0x000fe200078e00ff */
[----:B------:R-:W-:-:S02]  /*10290*/  LOP3.LUT R8, R8, 0xffff0000, RZ, 0xc0, !PT ;  /* 0xffff000008087812 */ /* 0x000fc400078ec0ff */
[----:B------:R-:W-:Y:S02]  /*102a0*/  LOP3.LUT R10, R10, 0xffff0000, RZ, 0xc0, !PT ;  /* 0xffff00000a0a7812 */ /* 0x000fe400078ec0ff */
[----:B--2---:R-:W-:Y:S01]  /*102b0*/  SHF.L.U32 R28, R12, 0x10, RZ ;  /* 0x000000100c1c7819 */ /* 0x004fe200000006ff */
[----:B------:R-:W-:Y:S01]  /*102c0*/  IMAD.U32 R30, R14, 0x10000, RZ ;  /* 0x000100000e1e7824 */ /* 0x000fe200078e00ff */
[----:B------:R-:W-:Y:S01]  /*102d0*/  LOP3.LUT R11, R12, 0xffff0000, RZ, 0xc0, !PT ;  /* 0xffff00000c0b7812 */ /* 0x000fe200078ec0ff */
[C---:B------:R-:W-:Y:S01]  /*102e0*/  IMAD.U32 R12, R13.reuse, 0x10000, RZ ;  /* 0x000100000d0c7824 */ /* 0x040fe200078e00ff */
        /* <DEDUP_REMOVED lines=9> */
[----:B------:R-:W-:Y:S01]  /*10380*/  @!P0 FADD.FTZ R32, -R32, -RZ ;  /* 0x800000ff20208221 */ /* 0x000fe20000010100 */
[----:B---3--:R-:W-:Y:S01]  /*10390*/  LOP3.LUT R15, R18, 0xffff0000, RZ, 0xc0, !PT ;  /* 0xffff0000120f7812 */ /* 0x008fe200078ec0ff */
[----:B------:R-:W-:Y:S01]  /*103a0*/  FMUL.FTZ R11, R8, R11 ;  /* 0x0000000b080b7220 */ /* 0x000fe20000410000 */
[----:B------:R-:W-:Y:S01]  /*103b0*/  SHF.L.U32 R8, R17, 0x10, RZ ;  /* 0x0000001011087819 */ /* 0x000fe200000006ff */
[----:B------:R-:W-:Y:S01]  /*103c0*/  FMUL.FTZ R7, R7, R12 ;  /* 0x0000000c07077220 */ /* 0x000fe20000410000 */
[----:B------:R-:W-:Y:S01]  /*103d0*/  LOP3.LUT R17, R17, 0xffff0000, RZ, 0xc0, !PT ;  /* 0xffff000011117812 */ /* 0x000fe200078ec0ff */
[----:B------:R-:W-:Y:S02]  /*103e0*/  @!P0 FADD.FTZ R30, -R30, -RZ ;  /* 0x800000ff1e1e8221 */ /* 0x000fe40000010100 */
        /* <DEDUP_REMOVED lines=24> */
.L_x_3806:
[----:B------:R-:W-:Y:S05]  /*10570*/  BSYNC B0 ;  /* 0x0000000000007941 */ /* 0x000fea0003800000 */
.L_x_3805:
[----:B-----5:R4:W-:Y:S01]  /*10580*/  STS.128 [R211+0x5800], R4 ;  /* 0x00580004d3007388 */ /* 0x0209e20000000c00 */
[----:B------:R-:W-:Y:S05]  /*10590*/  BRA `(.L_x_3770) ;  /* 0x000002a000007947 */ /* 0x000fea0003800000 */
.L_x_3744:
[----:B------:R-:W-:Y:S01]  /*105a0*/  IMAD.IADD R73, R204, 0x1, -R73 ;  /* 0x00000001cc497824 */ /* 0x000fe200078e0a49 */
[C---:B------:R-:W-:Y:S02]  /*105b0*/  IADD3 R2, R206.reuse, 0x10, RZ ;  /* 0x00000010ce027810 */ /* 0x040fe40007ffe0ff */
[----:B------:R-:W-:Y:S02]  /*105c0*/  IADD3 R26, R206, 0x30, RZ ;  /* 0x00000030ce1a7810 */ /* 0x000fe40007ffe0ff */
[-C--:B------:R-:W-:Y:S02]  /*105d0*/  ISETP.GE.AND P5, PT, R2, R73.reuse, PT ;  /* 0x000000490200720c */ /* 0x080fe40003fa6270 */
[----:B------:R-:W-:-:S02]  /*105e0*/  ISETP.GE.AND P6, PT, R206, R73, PT ;  /* 0x00000049ce00720c */ /* 0x000fc40003fc6270 */
[----:B------:R-:W-:Y:S02]  /*105f0*/  IADD3 R0, R206, 0x20, RZ ;  /* 0x00000020ce007810 */ /* 0x000fe40007ffe0ff */
[-C--:B------:R-:W-:Y:S02]  /*10600*/  ISETP.GE.AND P2, PT, R26, R73.reuse, PT ;  /* 0x000000491a00720c */ /* 0x080fe40003f46270 */
[----:B------:R-:W-:-:S05]  /*10610*/  ISETP.GE.AND P4, PT, R0, R73, PT ;  /* 0x000000490000720c */ /* 0x000fca0003f86270 */
[----:B------:R-:W-:Y:S02]  /*10620*/  @!P5 IADD3 R7, P1, R7, R142, RZ ;  /* 0x0000008e0707d210 */ /* 0x000fe40007f3e0ff */
[----:B------:R-:W-:-:S03]  /*10630*/  @!P6 LEA R10, P0, R142, c[0x0][0x160], 0x1 ;  /* 0x000058008e0aea11 */ /* 0x000fc600078008ff */
[--C-:B------:R-:W-:Y:S01]  /*10640*/  @!P5 IMAD.X R8, R5, 0x1, R145.reuse, P1 ;  /* 0x000000010508d824 */ /* 0x100fe200008e0691 */
[--C-:B------:R-:W-:Y:S01]  /*10650*/  @!P6 LEA.HI.X R11, R142, c[0x0][0x164], R145.reuse, 0x1, P0 ;  /* 0x000059008e0bea11 */ /* 0x100fe200000f0c91 */
[----:B------:R-:W-:Y:S01]  /*10660*/  @!P2 IMAD.MOV.U32 R12, RZ, RZ, R142 ;  /* 0x000000ffff0ca224 */ /* 0x000fe200078e008e */
[----:B------:R-:W-:Y:S01]  /*10670*/  @!P5 LEA R14, P1, R7, c[0x0][0x160], 0x1 ;  /* 0x00005800070eda11 */ /* 0x000fe200078208ff */
[----:B------:R-:W-:Y:S01]  /*10680*/  @!P2 IMAD.MOV.U32 R13, RZ, RZ, R145 ;  /* 0x000000ffff0da224 */ /* 0x000fe200078e0091 */
[----:B------:R-:W-:Y:S01]  /*10690*/  @!P4 LEA R4, P0, R3, R142, 0x5 ;  /* 0x0000008e0304c211 */ /* 0x000fe200078028ff */
[----:B------:R-:W-:Y:S01]  /*106a0*/  @!P2 IMAD.MOV.U32 R6, RZ, RZ, c[0x0][0x194] ;  /* 0x00006500ff06a624 */ /* 0x000fe200078e00ff */
[----:B------:R-:W-:Y:S01]  /*106b0*/  @!P5 LEA.HI.X R15, R7, c[0x0][0x164], R8, 0x1, P1 ;  /* 0x00005900070fda11 */ /* 0x000fe200008f0c08 */
[----:B------:R-:W-:Y:S01]  /*106c0*/  @!P4 IMAD.MOV.U32 R144, RZ, RZ, c[0x0][0x194] ;  /* 0x00006500ff90c624 */ /* 0x000fe200078e00ff */
[----:B------:R-:W-:Y:S01]  /*106d0*/  @!P4 LEA R8, P1, R4, c[0x0][0x160], 0x1 ;  /* 0x000058000408ca11 */ /* 0x000fe200078208ff */
[C---:B------:R-:W-:Y:S01]  /*106e0*/  @!P2 IMAD.WIDE.U32 R12, R3.reuse, 0x30, R12 ;  /* 0x00000030030ca825 */ /* 0x040fe200078e000c */
[----:B------:R-:W-:Y:S01]  /*106f0*/  @!PT LDS RZ, [RZ] ;  /* 0x00000000fffff984 */ /* 0x000fe20000000800 */
[----:B------:R-:W-:Y:S01]  /*10700*/  @!PT LDS RZ, [RZ] ;  /* 0x00000000fffff984 */ /* 0x000fe20000000800 */
[----:B------:R-:W-:Y:S01]  /*10710*/  @!PT LDS RZ, [RZ] ;  /* 0x00000000fffff984 */ /* 0x000fe20000000800 */
[----:B------:R1:W-:Y:S02]  /*10720*/  @!P6 LDGSTS.E.BYPASS.LTC128B.128 [R211], [R10.64] ;  /* 0x000000000ad3efae */ /* 0x0003e4000b901d46 */
[----:B------:R-:W-:Y:S01]  /*10730*/  @!P4 LEA.HI.X R3, R3, R145, R144, 0x5, P0 ;  /* 0x000000910303c211 */ /* 0x000fe200000f2c90 */
[----:B------:R-:W-:Y:S01]  /*10740*/  @!P2 IMAD R6, R6, 0x30, RZ ;  /* 0x000000300606a824 */ /* 0x000fe200078e02ff */
[----:B------:R1:W-:Y:S02]  /*10750*/  @!P6 LDGSTS.E.BYPASS.LTC128B.128 [R211+0x2000], [R10.64+0x80] ;  /* 0x020000800ad3efae */ /* 0x0003e4000b901d46 */
[----:B------:R-:W-:Y:S01]  /*10760*/  @!P4 LEA.HI.X R9, R4, c[0x0][0x164], R3, 0x1, P1 ;  /* 0x000059000409ca11 */ /* 0x000fe200008f0c03 */
[----:B------:R-:W-:Y:S01]  /*10770*/  @!P2 IMAD.IADD R5, R13, 0x1, R6 ;  /* 0x000000010d05a824 */ /* 0x000fe200078e0206 */
[C---:B------:R-:W-:Y:S01]  /*10780*/  @!P2 LEA R6, P0, R12.reuse, c[0x0][0x160], 0x1 ;  /* 0x000058000c06aa11 */ /* 0x040fe200078008ff */
[----:B------:R1:W-:Y:S03]  /*10790*/  @!P6 LDGSTS.E.BYPASS.LTC128B.128 [R211+0x4000], [R10.64+0x100] ;  /* 0x040001000ad3efae */ /* 0x0003e6000b901d46 */
[----:B------:R-:W-:Y:S01]  /*107a0*/  @!P2 LEA.HI.X R7, R12, c[0x0][0x164], R5, 0x1, P0 ;  /* 0x000059000c07aa11 */ /* 0x000fe200000f0c05 */
[----:B------:R1:W-:Y:S04]  /*107b0*/  @!P5 LDGSTS.E.BYPASS.LTC128B.128 [R211+0x800], [R14.64] ;  /* 0x008000000ed3dfae */ /* 0x0003e8000b901d46 */
[----:B------:R1:W-:Y:S04]  /*107c0*/  @!P5 LDGSTS.E.BYPASS.LTC128B.128 [R211+0x2800], [R14.64+0x80] ;  /* 0x028000800ed3dfae */ /* 0x0003e8000b901d46 */
[----:B------:R1:W-:Y:S04]  /*107d0*/  @!P5 LDGSTS.E.BYPASS.LTC128B.128 [R211+0x4800], [R14.64+0x100] ;  /* 0x048001000ed3dfae */ /* 0x0003e8000b901d46 */
[----:B------:R1:W-:Y:S04]  /*107e0*/  @!P4 LDGSTS.E.BYPASS.LTC128B.128 [R211+0x1000], [R8.64] ;  /* 0x0100000008d3cfae */ /* 0x0003e8000b901d46 */
[----:B------:R1:W-:Y:S04]  /*107f0*/  @!P4 LDGSTS.E.BYPASS.LTC128B.128 [R211+0x3000], [R8.64+0x80] ;  /* 0x0300008008d3cfae */ /* 0x0003e8000b901d46 */
[----:B------:R1:W-:Y:S04]  /*10800*/  @!P4 LDGSTS.E.BYPASS.LTC128B.128 [R211+0x5000], [R8.64+0x100] ;  /* 0x0500010008d3cfae */ /* 0x0003e8000b901d46 */
[----:B------:R1:W-:Y:S04]  /*10810*/  @!P2 LDGSTS.E.BYPASS.LTC128B.128 [R211+0x1800], [R6.64] ;  /* 0x0180000006d3afae */ /* 0x0003e8000b901d46 */
[----:B------:R1:W-:Y:S04]  /*10820*/  @!P2 LDGSTS.E.BYPASS.LTC128B.128 [R211+0x3800], [R6.64+0x80] ;  /* 0x0380008006d3afae */ /* 0x0003e8000b901d46 */
[----:B------:R1:W-:Y:S02]  /*10830*/  @!P2 LDGSTS.E.BYPASS.LTC128B.128 [R211+0x5800], [R6.64+0x100] ;  /* 0x0580010006d3afae */ /* 0x0003e4000b901d46 */
.L_x_3770:
[----:B------:R-:W-:Y:S05]  /*10840*/  BSYNC B2 ;  /* 0x0000000000027941 */ /* 0x000fea0003800000 */
.L_x_3743:
[----:B-1--4-:R-:W-:Y:S01]  /*10850*/  LEA R4, R133, 0xffffffc0, 0x6 ;  /* 0xffffffc085047811 */ /* 0x012fe200078e30ff */
[----:B------:R-:W-:Y:S01]  /*10860*/  IMAD.SHL.U32 R197, R206, 0x8, RZ ;  /* 0x00000008cec57824 */ /* 0x000fe200078e00ff */
[----:B------:R-:W-:Y:S01]  /*10870*/  LOP3.LUT R6, R71, 0xfffffff0, RZ, 0xc0, !PT ;  /* 0xfffffff047067812 */ /* 0x000fe200078ec0ff */
[C---:B------:R-:W-:Y:S01]  /*10880*/  IMAD.SHL.U32 R49, R63.reuse, 0x40, RZ ;  /* 0x000000403f317824 */ /* 0x040fe200078e00ff */
[----:B------:R-:W-:Y:S01]  /*10890*/  LOP3.LUT R3, R63, 0xfffffff8, RZ, 0xc0, !PT ;  /* 0xfffffff83f037812 */ /* 0x000fe200078ec0ff */
[----:B------:R-:W-:-:S03]  /*108a0*/  IMAD.IADD R5, R61, 0x1, -R4 ;  /* 0x000000013d057824 */ /* 0x000fc600078e0a04 */
[----:B------:R-:W-:Y:S02]  /*108b0*/  IADD3 R3, -R3, R60, -R6 ;  /* 0x0000003c03037210 */ /* 0x000fe40007ffe906 */
[-C--:B------:R-:W-:Y:S02]  /*108c0*/  ISETP.GE.AND P0, PT, R2, R5.reuse, PT ;  /* 0x000000050200720c */ /* 0x080fe40003f06270 */
[-C--:B------:R-:W-:Y:S02]  /*108d0*/  ISETP.GE.AND P2, PT, R206, R5.reuse, PT ;  /* 0x00000005ce00720c */ /* 0x080fe40003f46270 */
[-C--:B------:R-:W-:Y:S02]  /*108e0*/  ISETP.GE.AND P5, PT, R0, R5.reuse, PT ;  /* 0x000000050000720c */ /* 0x080fe40003fa6270 */
[-C--:B------:R-:W-:Y:S02]  /*108f0*/  ISETP.GE.AND P6, PT, R26, R5.reuse, PT ;  /* 0x000000051a00720c */ /* 0x080fe40003fc6270 */
[----:B------:R-:W-:Y:S01]  /*10900*/  ISETP.GE.AND P4, PT, R2, R5, PT ;  /* 0x000000050200720c */ /* 0x000fe20003f86270 */
[----:B------:R-:W-:Y:S01]  /*10910*/  IMAD.SHL.U32 R2, R62, 0x40, RZ ;  /* 0x000000403e027824 */ /* 0x000fe200078e00ff */
[----:B------:R-:W-:-:S03]  /*10920*/  LOP3.LUT R49, R49, 0xfffffe00, RZ, 0xc0, !PT ;  /* 0xfffffe0031317812 */ /* 0x000fc600078ec0ff */
[C---:B---3--:R-:W-:Y:S02]  /*10930*/  @!P0 LEA R14, P1, R55.reuse, R200, 0x1 ;  /* 0x000000c8370e8211 */ /* 0x048fe400078208ff */
[----:B------:R-:W-:Y:S01]  /*10940*/  @!P2 IMAD.MOV.U32 R198, RZ, RZ, R200 ;  /* 0x000000ffffc6a224 */ /* 0x000fe200078e00c8 */
[----:B------:R-:W-:Y:S01]  /*10950*/  LOP3.LUT R2, R2, 0x1c0, RZ, 0xc0, !PT ;  /* 0x000001c002027812 */ /* 0x000fe200078ec0ff */
[----:B------:R-:W-:Y:S01]  /*10960*/  @!P5 IMAD.MOV.U32 R6, RZ, RZ, c[0x0][0x198] ;  /* 0x00006600ff06d624 */ /* 0x000fe200078e00ff */
[----:B------:R-:W-:Y:S01]  /*10970*/  @!P0 LEA.HI.X R15, R55, R199, R54, 0x1, P1 ;  /* 0x000000c7370f8211 */ /* 0x000fe200008f0c36 */
[----:B------:R-:W-:Y:S01]  /*10980*/  @!P5 IMAD.MOV.U32 R7, RZ, RZ, c[0x0][0x19c] ;  /* 0x00006700ff07d624 */ /* 0x000fe200078e00ff */
[----:B------:R-:W-:Y:S01]  /*10990*/  @!PT LDS RZ, [RZ] ;  /* 0x00000000fffff984 */ /* 0x000fe20000000800 */
[----:B------:R-:W-:Y:S01]  /*109a0*/  @!PT LDS RZ, [RZ] ;  /* 0x00000000fffff984 */ /* 0x000fe20000000800 */
[----:B------:R-:W-:Y:S01]  /*109b0*/  @!PT LDS RZ, [RZ] ;  /* 0x00000000fffff984 */ /* 0x000fe20000000800 */
[----:B------:R1:W-:Y:S01]  /*109c0*/  @!P2 LDGSTS.E.BYPASS.LTC128B.128 [R211+0x6000], [R198.64] ;  /* 0x06000000c6d3afae */ /* 0x0003e2000b901d46 */
[----:B------:R-:W-:Y:S01]  /*109d0*/  @!P6 IMAD.MOV.U32 R10, RZ, RZ, c[0x0][0x198] ;  /* 0x00006600ff0ae624 */ /* 0x000fe200078e00ff */
[----:B------:R-:W-:Y:S02]  /*109e0*/  LOP3.LUT R197, R2, 0x8, R197, 0xf8, !PT ;  /* 0x0000000802c57812 */ /* 0x000fe400078ef8c5 */
[----:B------:R1:W-:Y:S01]  /*109f0*/  @!P2 LDGSTS.E.BYPASS.LTC128B.128 [R211+0x8000], [R198.64+0x80] ;  /* 0x08000080c6d3afae */ /* 0x0003e2000b901d46 */
[----:B------:R-:W-:-:S02]  /*10a00*/  SHF.R.U32.HI R2, RZ, 0x3, R2 ;  /* 0x00000003ff027819 */ /* 0x000fc40000011602 */
[-C--:B------:R-:W-:Y:S01]  /*10a10*/  ISETP.GE.AND P1, PT, R26, R5.reuse, PT ;  /* 0x000000051a00720c */ /* 0x080fe20003f26270 */
[----:B------:R1:W-:Y:S01]  /*10a20*/  @!P2 LDGSTS.E.BYPASS.LTC128B.128 [R211+0xa000], [R198.64+0x100] ;  /* 0x0a000100c6d3afae */ /* 0x0003e2000b901d46 */
[----:B------:R-:W-:Y:S02]  /*10a30*/  ISETP.GE.AND P2, PT, R0, R5, PT ;  /* 0x000000050000720c */ /* 0x000fe40003f46270 */
[----:B------:R-:W-:Y:S01]  /*10a40*/  SHF.R.S32.HI R0, RZ, 0x4, R71 ;  /* 0x00000004ff007819 */ /* 0x000fe20000011447 */
[----:B------:R3:W-:Y:S01]  /*10a50*/  @!P0 LDGSTS.E.BYPASS.LTC128B.128 [R211+0x6800], [R14.64] ;  /* 0x068000000ed38fae */ /* 0x0007e2000b901d46 */
[----:B------:R-:W-:Y:S02]  /*10a60*/  LOP3.LUT R197, R197, R2, RZ, 0x3c, !PT ;  /* 0x00000002c5c57212 */ /* 0x000fe400078e3cff */
[----:B------:R-:W-:Y:S01]  /*10a70*/  LEA.HI R9, R71, R0, RZ, 0x1 ;  /* 0x0000000047097211 */ /* 0x000fe200078f08ff */
[----:B------:R3:W-:Y:S03]  /*10a80*/  @!P0 LDGSTS.E.BYPASS.LTC128B.128 [R211+0x8800], [R14.64+0x80] ;  /* 0x088000800ed38fae */ /* 0x0007e6000b901d46 */
[----:B------:R-:W-:Y:S01]  /*10a90*/  LOP3.LUT R9, R9, 0xfffffffe, RZ, 0xc0, !PT ;  /* 0xfffffffe09097812 */ /* 0x000fe200078ec0ff */
[----:B------:R3:W-:Y:S01]  /*10aa0*/  @!P0 LDGSTS.E.BYPASS.LTC128B.128 [R211+0xa800], [R14.64+0x100] ;  /* 0x0a8001000ed38fae */ /* 0x0007e2000b901d46 */
[----:B------:R-:W-:Y:S01]  /*10ab0*/  @!P5 LEA R12, P0, R6, R200, 0x6 ;  /* 0x000000c8060cd211 */ /* 0x000fe200078030ff */
[----:B------:R-:W-:-:S02]  /*10ac0*/  @!P2 IMAD.MOV.U32 R2, RZ, RZ, c[0x0][0x1a0] ;  /* 0x00006800ff02a624 */ /* 0x000fc400078e00ff */
[----:B------:R-:W-:Y:S01]  /*10ad0*/  IMAD.IADD R0, R0, 0x1, -R9 ;  /* 0x0000000100007824 */ /* 0x000fe200078e0a09 */
[----:B------:R-:W-:Y:S01]  /*10ae0*/  @!P5 LEA.HI.X R13, R6, R199, R7, 0x6, P0 ;  /* 0x000000c7060dd211 */ /* 0x000fe200000f3407 */
[----:B------:R-:W-:Y:S01]  /*10af0*/  @!P6 IMAD.MOV.U32 R7, RZ, RZ, c[0x0][0x19c] ;  /* 0x00006700ff07e624 */ /* 0x000fe200078e00ff */
[----:B------:R-:W-:Y:S01]  /*10b00*/  @!P4 LEA R6, P0, R67, R202, 0x1 ;  /* 0x000000ca4306c211 */ /* 0x000fe200078008ff */
[----:B------:R-:W-:Y:S02]  /*10b10*/  IMAD.SHL.U32 R9, R70, 0x40, RZ ;  /* 0x0000004046097824 */ /* 0x000fe400078e00ff */
[----:B------:R-:W-:Y:S01]  /*10b20*/  @!P6 IMAD R7, R7, 0x60, RZ ;  /* 0x000000600707e824 */ /* 0x000fe200078e02ff */
[----:B------:R4:W-:Y:S01]  /*10b30*/  @!P5 LDGSTS.E.BYPASS.LTC128B.128 [R211+0x7000], [R12.64] ;  /* 0x070000000cd3dfae */ /* 0x0009e2000b901d46 */
[C---:B------:R-:W-:Y:S01]  /*10b40*/  IMAD R197, R0.reuse, 0x200, R197 ;  /* 0x0000020000c57824 */ /* 0x040fe200078e02c5 */
[----:B------:R-:W-:Y:S01]  /*10b50*/  LOP3.LUT R9, R9, 0x1c0, RZ, 0xc0, !PT ;  /* 0x000001c009097812 */ /* 0x000fe200078ec0ff */
[----:B------:R-:W-:Y:S01]  /*10b60*/  IMAD.SHL.U32 R0, R0, 0x8, RZ ;  /* 0x0000000800007824 */ /* 0x000fe200078e00ff */
[----:B------:R4:W-:Y:S01]  /*10b70*/  @!P5 LDGSTS.E.BYPASS.LTC128B.128 [R211+0x9000], [R12.64+0x80] ;  /* 0x090000800cd3dfae */ /* 0x0009e2000b901d46 */
[----:B-1----:R-:W-:-:S02]  /*10b80*/  @!P6 IMAD.MOV.U32 R198, RZ, RZ, R200 ;  /* 0x000000ffffc6e224 */ /* 0x002fc400078e00c8 */
[----:B------:R-:W-:Y:S01]  /*10b90*/  @!P1 IMAD.MOV.U32 R8, RZ, RZ, c[0x0][0x1a4] ;  /* 0x00006900ff089624 */ /* 0x000fe200078e00ff */
[----:B------:R4:W-:Y:S01]  /*10ba0*/  @!P5 LDGSTS.E.BYPASS.LTC128B.128 [R211+0xb000], [R12.64+0x100] ;  /* 0x0b0001000cd3dfae */ /* 0x0009e2000b901d46 */
[----:B------:R-:W-:Y:S01]  /*10bb0*/  @!P6 IMAD.WIDE.U32 R10, R10, 0x60, R198 ;  /* 0x000000600a0ae825 */ /* 0x000fe200078e00c6 */
[----:B------:R-:W-:Y:S02]  /*10bc0*/  ISETP.GE.AND P5, PT, R206, R5, PT ;  /* 0x00000005ce00720c */ /* 0x000fe40003fa6270 */
[----:B------:R-:W-:Y:S01]  /*10bd0*/  LOP3.LUT R0, R9, 0x8, R0, 0xf8, !PT ;  /* 0x0000000809007812 */ /* 0x000fe200078ef800 */
[----:B------:R-:W-:Y:S01]  /*10be0*/  @!P2 IMAD.MOV.U32 R5, RZ, RZ, c[0x0][0x1a4] ;  /* 0x00006900ff05a624 */ /* 0x000fe200078e00ff */
[----:B------:R-:W-:Y:S01]  /*10bf0*/  SHF.R.U32.HI R9, RZ, 0x3, R9 ;  /* 0x00000003ff097819 */ /* 0x000fe20000011609 */
[----:B------:R-:W-:Y:S02]  /*10c00*/  @!P1 IMAD R8, R8, 0x60, RZ ;  /* 0x0000006008089824 */ /* 0x000fe400078e02ff */
[----:B---3--:R-:W-:Y:S01]  /*10c10*/  @!P6 IMAD.IADD R15, R11, 0x1, R7 ;  /* 0x000000010b0fe824 */ /* 0x008fe200078e0207 */
[----:B------:R-:W-:Y:S01]  /*10c20*/  @!P4 LEA.HI.X R7, R67, R203, R64, 0x1, P0 ;  /* 0x000000cb4307c211 */ /* 0x000fe200000f0c40 */
[----:B------:R-:W-:Y:S01]  /*10c30*/  @!P6 IMAD.MOV.U32 R14, RZ, RZ, R10 ;  /* 0x000000ffff0ee224 */ /* 0x000fe200078e000a */
[----:B------:R-:W-:Y:S01]  /*10c40*/  @!P2 LEA R10, P0, R2, R202, 0x6 ;  /* 0x000000ca020aa211 */ /* 0x000fe200078030ff */
[----:B------:R-:W-:-:S03]  /*10c50*/  IMAD.SHL.U32 R197, R197, 0x2, RZ ;  /* 0x00000002c5c57824 */ /* 0x000fc600078e00ff */
[----:B------:R1:W-:Y:S01]  /*10c60*/  @!P6 LDGSTS.E.BYPASS.LTC128B.128 [R211+0x7800], [R14.64] ;  /* 0x078000000ed3efae */ /* 0x0003e2000b901d46 */
[----:B------:R-:W-:Y:S02]  /*10c70*/  @!P2 LEA.HI.X R11, R2, R203, R5, 0x6, P0 ;  /* 0x000000cb020ba211 */ /* 0x000fe400000f3405 */
[----:B------:R-:W-:Y:S01]  /*10c80*/  SHF.R.S32.HI R5, RZ, 0x1f, R60 ;  /* 0x0000001fff057819 */ /* 0x000fe2000001143c */
[----:B------:R1:W-:Y:S01]  /*10c90*/  @!P6 LDGSTS.E.BYPASS.LTC128B.128 [R211+0x9800], [R14.64+0x80] ;  /* 0x098000800ed3efae */ /* 0x0003e2000b901d46 */
[----:B------:R-:W-:Y:S02]  /*10ca0*/  LOP3.LUT R2, R0, R9, RZ, 0x3c, !PT ;  /* 0x0000000900027212 */ /* 0x000fe400078e3cff */
[----:B------:R-:W-:Y:S01]  /*10cb0*/  LEA.HI R5, R5, R60, RZ, 0x5 ;  /* 0x0000003c05057211 */ /* 0x000fe200078f28ff */
[----:B------:R1:W-:Y:S01]  /*10cc0*/  @!P6 LDGSTS.E.BYPASS.LTC128B.128 [R211+0xb800], [R14.64+0x100] ;  /* 0x0b8001000ed3efae */ /* 0x0003e2000b901d46 */
[----:B------:R-:W-:Y:S01]  /*10cd0*/  IADD3 R195, R197, 0x6020, RZ ;  /* 0x00006020c5c37810 */ /* 0x000fe20007ffe0ff */
[----:B------:R-:W-:Y:S01]  /*10ce0*/  IMAD.SHL.U32 R60, R60, 0x2, RZ ;  /* 0x000000023c3c7824 */ /* 0x000fe200078e00ff */
[----:B------:R-:W-:Y:S01]  /*10cf0*/  SHF.R.S32.HI R0, RZ, 0x5, R5 ;  /* 0x00000005ff007819 */ /* 0x000fe20000011405 */
[----:B------:R-:W0:Y:S01]  /*10d00*/  LDGDEPBAR ;  /* 0x00000000000079af */ /* 0x000e220000000000 */
[----:B----4-:R-:W-:-:S03]  /*10d10*/  @!P1 IMAD.MOV.U32 R12, RZ, RZ, c[0x0][0x1a0] ;  /* 0x00006800ff0c9624 */ /* 0x010fc600078e00ff */
[----:B------:R-:W-:Y:S01]  /*10d20*/  IMAD R5, R0, 0x400, R49 ;  /* 0x0000040000057824 */ /* 0x000fe200078e0231 */
[----:B------:R-:W-:Y:S01]  /*10d30*/  IADD3 R0, R197, 0x6000, RZ ;  /* 0x00006000c5007810 */ /* 0x000fe20007ffe0ff */
[----:B------:R-:W-:-:S04]  /*10d40*/  @!P1 IMAD.WIDE.U32 R12, R12, 0x60, R202 ;  /* 0x000000600c0c9825 */ /* 0x000fc800078e00ca */
[----:B------:R-:W-:Y:S02]  /*10d50*/  IMAD.IADD R198, R2, 0x1, R5 ;  /* 0x0000000102c67824 */ /* 0x000fe400078e0205 */
[----:B------:R-:W-:Y:S02]  /*10d60*/  @!P1 IMAD.IADD R13, R13, 0x1, R8 ;  /* 0x000000010d0d9824 */ /* 0x000fe400078e0208 */
[----:B------:R-:W-:Y:S02]  /*10d70*/  IMAD.SHL.U32 R198, R198, 0x2, RZ ;  /* 0x00000002c6c67824 */ /* 0x000fe400078e00ff */
[----:B------:R-:W-:Y:S01]  /*10d80*/  IMAD.MOV.U32 R5, RZ, RZ, 0x20 ;  /* 0x00000020ff057424 */ /* 0x000fe200078e00ff */
[----:B------:R-:W-:-:S04]  /*10d90*/  DEPBAR.LE SB0, 0x0 ;  /* 0x000080000000791a */ /* 0x000fc80000000000 */
[----:B------:R-:W-:Y:S06]  /*10da0*/  BAR.SYNC.DEFER_BLOCKING 0x0 ;  /* 0x0000000000007b1d */ /* 0x000fec0000010000 */
        /* <DEDUP_REMOVED lines=26> */
[----:B------:R5:W-:Y:S01]  /*10f50*/  @!P2 LDGSTS.E.BYPASS.LTC128B.128 [R211+0x11000], [R10.64+0x100] ;  /* 0x110001000ad3afae */ /* 0x000be2000b901d46 */
[----:B----4-:R-:W-:-:S03]  /*10f60*/  IMAD.MOV.U32 R7, RZ, RZ, 0x10 ;  /* 0x00000010ff077424 */ /* 0x010fc600078e00ff */
        /* <DEDUP_REMOVED lines=9> */
[----:B------:R-:W-:-:S03]  /*11000*/  R2P PR, R3, 0x6 ;  /* 0x0000000603007804 */ /* 0x000fc60000000000 */
[----:B------:R-:W-:Y:S02]  /*11010*/  LDSM.16.M88.4 R80, [R198] ;  /* 0x00000000c650783b */ /* 0x000fe40000000200 */
[----:B------:R-:W-:Y:S02]  /*11020*/  SEL R7, R7, 0xfffffff0, !P1 ;  /* 0xfffffff007077807 */ /* 0x000fe40004800000 */
[----:B------:R-:W4:Y:S01]  /*11030*/  LDSM.16.M88.4 R16, [R197+0x6800] ;  /* 0x00680000c510783b */ /* 0x000f220000000200 */
[----:B------:R-:W-:Y:S02]  /*11040*/  SEL R5, R5, 0xffffffe0, !P2 ;  /* 0xffffffe005057807 */ /* 0x000fe40005000000 */
[----:B------:R-:W-:Y:S01]  /*11050*/  R2P PR, R62, 0x6 ;  /* 0x000000063e007804 */ /* 0x000fe20000000000 */
[----:B--2---:R-:W2:Y:S01]  /*11060*/  LDSM.16.M88.4 R40, [R197+0x6000] ;  /* 0x00600000c528783b */ /* 0x004ea20000000200 */
[--C-:B------:R-:W-:Y:S02]  /*11070*/  IMAD R196, R7, 0x2, R198.reuse ;  /* 0x0000000207c47824 */ /* 0x100fe400078e02c6 */
[C---:B------:R-:W-:Y:S01]  /*11080*/  IMAD R194, R5.reuse, 0x2, R198 ;  /* 0x0000000205c27824 */ /* 0x040fe200078e02c6 */
[----:B-----5:R-:W-:Y:S01]  /*11090*/  LDSM.16.M88.4 R8, [R197+0x7000] ;  /* 0x00700000c508783b */ /* 0x020fe20000000200 */
[----:B------:R-:W-:-:S03]  /*110a0*/  IMAD R193, R5, 0x2, R196 ;  /* 0x0000000205c17824 */ /* 0x000fc600078e02c4 */
[----:B------:R-:W-:Y:S04]  /*110b0*/  LDSM.16.M88.4 R36, [R196] ;  /* 0x00000000c424783b */ /* 0x000fe80000000200 */
[----:B------:R-:W-:Y:S01]  /*110c0*/  @P1 IADD3 R195, R0, -0x20, RZ ;  /* 0xffffffe000c31810 */ /* 0x000fe20007ffe0ff */
[----:B------:R-:W-:Y:S01]  /*110d0*/  LDSM.16.M88.4 R72, [R197+0x7800] ;  /* 0x00780000c548783b */ /* 0x000fe20000000200 */
[----:B------:R-:W-:Y:S02]  /*110e0*/  IMAD.MOV.U32 R0, RZ, RZ, 0x40 ;  /* 0x00000040ff007424 */ /* 0x000fe400078e00ff */
[C---:B------:R-:W-:Y:S01]  /*110f0*/  IADD3 R187, R195.reuse, 0x800, RZ ;  /* 0x00000800c3bb7810 */ /* 0x040fe20007ffe0ff */
[----:B------:R-:W5:Y:S01]  /*11100*/  LDSM.16.M88.4 R24, [R195+0x800] ;  /* 0x00080000c318783b */ /* 0x000f620000000200 */
[----:B------:R-:W-:-:S02]  /*11110*/  IADD3 R186, R195, 0x1000, RZ ;  /* 0x00001000c3ba7810 */ /* 0x000fc40007ffe0ff */
[----:B------:R-:W-:Y:S01]  /*11120*/  SEL R0, R0, 0xffffffc0, !P2 ;  /* 0xffffffc000007807 */ /* 0x000fe20005000000 */
[----:B------:R-:W1:Y:S01]  /*11130*/  LDSM.16.M88.4 R68, [R195] ;  /* 0x00000000c344783b */ /* 0x000e620000000200 */
[C---:B------:R-:W-:Y:S02]  /*11140*/  IADD3 R185, R195.reuse, 0x1800, RZ ;  /* 0x00001800c3b97810 */ /* 0x040fe40007ffe0ff */
[----:B------:R-:W-:Y:S01]  /*11150*/  IADD3 R183, R195, 0x2000, RZ ;  /* 0x00002000c3b77810 */ /* 0x000fe20007ffe0ff */
[----:B------:R-:W1:Y:S01]  /*11160*/  LDSM.16.M88.4 R64, [R195+0x1000] ;  /* 0x00100000c340783b */ /* 0x000e620000000200 */
[----:B------:R-:W-:Y:S01]  /*11170*/  IMAD.IADD R191, R197, 0x1, R0 ;  /* 0x00000001c5bf7824 */ /* 0x000fe200078e0200 */
[C---:B------:R-:W-:Y:S01]  /*11180*/  IADD3 R182, R195.reuse, 0x2800, RZ ;  /* 0x00002800c3b67810 */ /* 0x040fe20007ffe0ff */
[----:B------:R-:W-:Y:S01]  /*11190*/  IMAD.IADD R184, R0, 0x1, R195 ;  /* 0x0000000100b87824 */ /* 0x000fe200078e02c3 */
[----:B------:R-:W1:Y:S01]  /*111a0*/  LDSM.16.M88.4 R56, [R195+0x1800] ;  /* 0x00180000c338783b */ /* 0x000e620000000200 */
[----:B------:R-:W-:-:S02]  /*111b0*/  IADD3 R181, R195, 0x3000, RZ ;  /* 0x00003000c3b57810 */ /* 0x000fc40007ffe0ff */
[C---:B------:R-:W-:Y:S01]  /*111c0*/  IADD3 R180, R195.reuse, 0x3800, RZ ;  /* 0x00003800c3b47810 */ /* 0x040fe20007ffe0ff */
[----:B------:R-:W-:Y:S01]  /*111d0*/  LDSM.16.M88.4 R28, [R194] ;  /* 0x00000000c21c783b */ /* 0x000fe20000000200 */
[C---:B------:R-:W-:Y:S01]  /*111e0*/  IADD3 R179, R195.reuse, 0x4000, RZ ;  /* 0x00004000c3b37810 */ /* 0x040fe20007ffe0ff */
[C---:B----4-:R-:W-:Y:S02]  /*111f0*/  HMMA.16816.F32.BF16 R20, R80.reuse, R16, RZ ;  /* 0x000000105014723c */ /* 0x050fe400000418ff */
[----:B------:R-:W4:Y:S01]  /*11200*/  LDSM.16.M88.4 R32, [R191+0x6000] ;  /* 0x00600000bf20783b */ /* 0x000f220000000200 */
[C---:B------:R-:W-:Y:S02]  /*11210*/  IADD3 R178, R195.reuse, 0x4800, RZ ;  /* 0x00004800c3b27810 */ /* 0x040fe40007ffe0ff */
[C---:B------:R-:W-:Y:S01]  /*11220*/  IADD3 R177, R195.reuse, 0x5000, RZ ;  /* 0x00005000c3b17810 */ /* 0x040fe20007ffe0ff */
[----:B------:R-:W-:Y:S01]  /*11230*/  LDSM.16.M88.4 R92, [R191+0x7000] ;  /* 0x00700000bf5c783b */ /* 0x000fe20000000200 */
[----:B------:R-:W-:Y:S01]  /*11240*/  IADD3 R176, R195, 0x5800, RZ ;  /* 0x00005800c3b07810 */ /* 0x000fe20007ffe0ff */
[C---:B------:R-:W-:Y:S02]  /*11250*/  HMMA.16816.F32.BF16 R16, R80.reuse, R18, RZ ;  /* 0x000000125010723c */ /* 0x040fe400000418ff */
[----:B------:R-:W-:Y:S04]  /*11260*/  LDSM.16.M88.4 R88, [R191+0x7800] ;  /* 0x00780000bf58783b */ /* 0x000fe80000000200 */
[----:B------:R-:W-:Y:S02]  /*11270*/  LDSM.16.M88.4 R76, [R193] ;  /* 0x00000000c14c783b */ /* 0x000fe40000000200 */
[C---:B--2---:R-:W-:Y:S02]  /*11280*/  HMMA.16816.F32.BF16 R44, R80.reuse, R40, RZ ;  /* 0x00000028502c723c */ /* 0x044fe400000418ff */
[----:B------:R-:W0:Y:S06]  /*11290*/  LDGDEPBAR ;  /* 0x00000000000079af */ /* 0x000e2c0000000000 */
[----:B------:R-:W-:Y:S08]  /*112a0*/  HMMA.16816.F32.BF16 R40, R80, R42, RZ ;  /* 0x0000002a5028723c */ /* 0x000ff000000418ff */
[C---:B-----5:R-:W-:Y:S08]  /*112b0*/  HMMA.16816.F32.BF16 R20, R36.reuse, R24, R20 ;  /* 0x000000182414723c */ /* 0x060ff00000041814 */
[----:B------:R-:W-:Y:S01]  /*112c0*/  HMMA.16816.F32.BF16 R16, R36, R26, R16 ;  /* 0x0000001a2410723c */ /* 0x000fe20000041810 */
[----:B------:R-:W2:Y:S07]  /*112d0*/  LDSM.16.M88.4 R24, [R191+0x6800] ;  /* 0x00680000bf18783b */ /* 0x000eae0000000200 */
[C---:B-1----:R-:W-:Y:S08]  /*112e0*/  HMMA.16816.F32.BF16 R12, R80.reuse, R8, RZ ;  /* 0x00000008500c723c */ /* 0x042ff000000418ff */
[C---:B------:R-:W-:Y:S08]  /*112f0*/  HMMA.16816.F32.BF16 R8, R80.reuse, R10, RZ ;  /* 0x0000000a5008723c */ /* 0x040ff000000418ff */
[C---:B------:R-:W-:Y:S08]  /*11300*/  HMMA.16816.F32.BF16 R84, R80.reuse, R72, RZ ;  /* 0x000000485054723c */ /* 0x040ff000000418ff */
[----:B------:R-:W-:Y:S01]  /*11310*/  HMMA.16816.F32.BF16 R80, R80, R74, RZ ;  /* 0x0000004a5050723c */ /* 0x000fe200000418ff */
[----:B------:R-:W1:Y:S07]  /*11320*/  LDSM.16.M88.4 R72, [R184] ;  /* 0x00000000b848783b */ /* 0x000e6e0000000200 */
[C---:B------:R-:W-:Y:S08]  /*11330*/  HMMA.16816.F32.BF16 R44, R36.reuse, R68, R44 ;  /* 0x00000044242c723c */ /* 0x040ff0000004182c */
[C---:B------:R-:W-:Y:S01]  /*11340*/  HMMA.16816.F32.BF16 R40, R36.reuse, R70, R40 ;  /* 0x000000462428723c */ /* 0x040fe20000041828 */
[----:B------:R-:W5:Y:S07]  /*11350*/  LDSM.16.M88.4 R68, [R184+0x800] ;  /* 0x00080000b844783b */ /* 0x000f6e0000000200 */
[C---:B------:R-:W-:Y:S08]  /*11360*/  HMMA.16816.F32.BF16 R12, R36.reuse, R64, R12 ;  /* 0x00000040240c723c */ /* 0x040ff0000004180c */
[C---:B------:R-:W-:Y:S01]  /*11370*/  HMMA.16816.F32.BF16 R8, R36.reuse, R66, R8 ;  /* 0x000000422408723c */ /* 0x040fe20000041808 */
[----:B------:R-:W1:Y:S07]  /*11380*/  LDSM.16.M88.4 R64, [R184+0x1000] ;  /* 0x00100000b840783b */ /* 0x000e6e0000000200 */
[C---:B------:R-:W-:Y:S08]  /*11390*/  HMMA.16816.F32.BF16 R84, R36.reuse, R56, R84 ;  /* 0x000000382454723c */ /* 0x040ff00000041854 */
        /* <DEDUP_REMOVED lines=15> */
[C---:B-1----:R-:W-:Y:S08]  /*11490*/  HMMA.16816.F32.BF16 R44, R76.reuse, R72, R44 ;  /* 0x000000484c2c723c */ /* 0x042ff0000004182c */
[C---:B------:R-:W-:Y:S01]  /*114a0*/  HMMA.16816.F32.BF16 R40, R76.reuse, R74, R40 ;  /* 0x0000004a4c28723c */ /* 0x040fe20000041828 */
[----:B------:R-:W1:Y:S07]  /*114b0*/  LDSM.16.M88.4 R72, [R197+0x8800] ;  /* 0x00880000c548783b */ /* 0x000e6e0000000200 */
[C---:B-----5:R-:W-:Y:S01]  /*114c0*/  HMMA.16816.F32.BF16 R92, R76.reuse, R68, R20 ;  /* 0x000000444c5c723c */ /* 0x060fe20000041814 */
[----:B------:R-:W2:Y:S07]  /*114d0*/  LDSM.16.M88.4 R20, [R195+0x2000] ;  /* 0x00200000c314783b */ /* 0x000eae0000000200 */
[C---:B------:R-:W-:Y:S08]  /*114e0*/  HMMA.16816.F32.BF16 R16, R76.reuse, R70, R16 ;  /* 0x000000464c10723c */ /* 0x040ff00000041810 */
[C---:B------:R-:W-:Y:S08]  /*114f0*/  HMMA.16816.F32.BF16 R12, R76.reuse, R64, R12 ;  /* 0x000000404c0c723c */ /* 0x040ff0000004180c */
[C---:B------:R-:W-:Y:S01]  /*11500*/  HMMA.16816.F32.BF16 R8, R76.reuse, R66, R8 ;  /* 0x000000424c08723c */ /* 0x040fe20000041808 */
[----:B------:R-:W5:Y:S07]  /*11510*/  LDSM.16.M88.4 R64, [R195+0x2800] ;  /* 0x00280000c340783b */ /* 0x000f6e0000000200 */
[C---:B------:R-:W-:Y:S08]  /*11520*/  HMMA.16816.F32.BF16 R84, R76.reuse, R56, R84 ;  /* 0x000000384c54723c */ /* 0x040ff00000041854 */
[----:B------:R-:W-:Y:S01]  /*11530*/  HMMA.16816.F32.BF16 R80, R76, R58, R80 ;  /* 0x0000003a4c50723c */ /* 0x000fe20000041850 */
[----:B------:R-:W2:Y:S04]  /*11540*/  LDSM.16.M88.4 R56, [R195+0x3000] ;  /* 0x00300000c338783b */ /* 0x000ea80000000200 */
[----:B------:R-:W-:Y:S03]  /*11550*/  LDSM.16.M88.4 R76, [R195+0x3800] ;  /* 0x00380000c34c783b */ /* 0x000fe60000000200 */
[C---:B----4-:R-:W-:Y:S08]  /*11560*/  HMMA.16816.F32.BF16 R44, R36.reuse, R32, R44 ;  /* 0x00000020242c723c */ /* 0x050ff0000004182c */
[C---:B------:R-:W-:Y:S01]  /*11570*/  HMMA.16816.F32.BF16 R68, R36.reuse, R34, R40 ;  /* 0x000000222444723c */ /* 0x040fe20000041828 */
[----:B------:R-:W-:Y:S04]  /*11580*/  LDSM.16.M88.4 R40, [R194+0x2000] ;  /* 0x00200000c228783b */ /* 0x000fe80000000200 */
[----:B------:R-:W4:Y:S03]  /*11590*/  LDSM.16.M88.4 R32, [R191+0x8000] ;  /* 0x00800000bf20783b */ /* 0x000f260000000200 */
        /* <DEDUP_REMOVED lines=13> */
[C---:B-----5:R-:W-:Y:S08]  /*11670*/  HMMA.16816.F32.BF16 R92, R88.reuse, R64, R92 ;  /* 0x00000040585c723c */ /* 0x060ff0000004185c */
[C---:B------:R-:W-:Y:S01]  /*11680*/  HMMA.16816.F32.BF16 R16, R88.reuse, R66, R16 ;  /* 0x000000425810723c */ /* 0x040fe20000041810 */
[----:B------:R-:W-:Y:S07]  /*11690*/  LDSM.16.M88.4 R64, [R184+0x3000] ;  /* 0x00300000b840783b */ /* 0x000fee0000000200 */
[C---:B------:R-:W-:Y:S08]  /*116a0*/  HMMA.16816.F32.BF16 R12, R88.reuse, R56, R12 ;  /* 0x00000038580c723c */ /* 0x040ff0000004180c */
[----:B------:R-:W-:Y:S01]  /*116b0*/  HMMA.16816.F32.BF16 R8, R88, R58, R8 ;  /* 0x0000003a5808723c */ /* 0x000fe20000041808 */
[----:B------:R-:W5:Y:S07]  /*116c0*/  LDSM.16.M88.4 R56, [R193+0x2000] ;  /* 0x00200000c138783b */ /* 0x000f6e0000000200 */
[C---:B----4-:R-:W-:Y:S08]  /*116d0*/  HMMA.16816.F32.BF16 R44, R40.reuse, R32, R44 ;  /* 0x00000020282c723c */ /* 0x050ff0000004182c */
        /* <DEDUP_REMOVED lines=16> */
[C---:B-----5:R-:W-:Y:S08]  /*117e0*/  HMMA.16816.F32.BF16 R44, R56.reuse, R36, R44 ;  /* 0x00000024382c723c */ /* 0x060ff0000004182c */
[C---:B------:R-:W-:Y:S01]  /*117f0*/  HMMA.16816.F32.BF16 R68, R56.reuse, R38, R68 ;  /* 0x000000263844723c */ /* 0x040fe20000041844 */
[----:B------:R-:W-:Y:S07]  /*11800*/  LDSM.16.M88.4 R36, [R196+0x4000] ;  /* 0x00400000c424783b */ /* 0x000fee0000000200 */
[C---:B----4-:R-:W-:Y:S08]  /*11810*/  HMMA.16816.F32.BF16 R92, R56.reuse, R32, R92 ;  /* 0x00000020385c723c */ /* 0x050ff0000004185c */
[C---:B------:R-:W-:Y:S01]  /*11820*/  HMMA.16816.F32.BF16 R16, R56.reuse, R34, R16 ;  /* 0x000000223810723c */ /* 0x040fe20000041810 */
[----:B------:R-:W4:Y:S07]  /*11830*/  LDSM.16.M88.4 R32, [R195+0x4000] ;  /* 0x00400000c320783b */ /* 0x000f2e0000000200 */
[C---:B------:R-:W-:Y:S08]  /*11840*/  HMMA.16816.F32.BF16 R12, R56.reuse, R64, R12 ;  /* 0x00000040380c723c */ /* 0x040ff0000004180c */
[C---:B------:R-:W-:Y:S01]  /*11850*/  HMMA.16816.F32.BF16 R76, R56.reuse, R66, R76 ;  /* 0x00000042384c723c */ /* 0x040fe2000004184c */
[----:B------:R-:W5:Y:S07]  /*11860*/  LDSM.16.M88.4 R64, [R195+0x5000] ;  /* 0x00500000c340783b */ /* 0x000f6e0000000200 */
[C---:B-1----:R-:W-:Y:S08]  /*11870*/  HMMA.16816.F32.BF16 R88, R56.reuse, R24, R88 ;  /* 0x000000183858723c */ /* 0x042ff00000041858 */
[----:B------:R-:W-:Y:S01]  /*11880*/  HMMA.16816.F32.BF16 R80, R56, R26, R80 ;  /* 0x0000001a3850723c */ /* 0x000fe20000041850 */
[----:B------:R-:W1:Y:S04]  /*11890*/  LDSM.16.M88.4 R24, [R195+0x5800] ;  /* 0x00580000c318783b */ /* 0x000e680000000200 */
[----:B------:R-:W-:Y:S03]  /*118a0*/  LDSM.16.M88.4 R56, [R184+0x4000] ;  /* 0x00400000b838783b */ /* 0x000fe60000000200 */
[C---:B--2---:R-:W-:Y:S08]  /*118b0*/  HMMA.16816.F32.BF16 R44, R72.reuse, R20, R44 ;  /* 0x00000014482c723c */ /* 0x044ff0000004182c */
[C---:B------:R-:W-:Y:S08]  /*118c0*/  HMMA.16816.F32.BF16 R68, R72.reuse, R22, R68 ;  /* 0x000000164844723c */ /* 0x040ff00000041844 */
[C---:B------:R-:W-:Y:S08]  /*118d0*/  HMMA.16816.F32.BF16 R92, R72.reuse, R8, R92 ;  /* 0x00000008485c723c */ /* 0x040ff0000004185c */
        /* <DEDUP_REMOVED lines=8> */
[C---:B----4-:R-:W-:Y:S08]  /*11960*/  HMMA.16816.F32.BF16 R44, R36.reuse, R32, R44 ;  /* 0x00000020242c723c */ /* 0x050ff0000004182c */
[C---:B------:R-:W-:Y:S01]  /*11970*/  HMMA.16816.F32.BF16 R68, R36.reuse, R34, R68 ;  /* 0x000000222444723c */ /* 0x040fe20000041844 */
[----:B------:R-:W4:Y:S07]  /*11980*/  LDSM.16.M88.4 R32, [R191+0xa800] ;  /* 0x00a80000bf20783b */ /* 0x000f2e0000000200 */
[C---:B------:R-:W-:Y:S08]  /*11990*/  HMMA.16816.F32.BF16 R92, R36.reuse, R28, R92 ;  /* 0x0000001c245c723c */ /* 0x040ff0000004185c */
[C---:B------:R-:W-:Y:S01]  /*119a0*/  HMMA.16816.F32.BF16 R16, R36.reuse, R30, R16 ;  /* 0x0000001e2410723c */ /* 0x040fe20000041810 */
[----:B------:R-:W3:Y:S07]  /*119b0*/  LDSM.16.M88.4 R28, [R191+0xb000] ;  /* 0x00b00000bf1c783b */ /* 0x000eee0000000200 */
[C---:B-----5:R-:W-:Y:S08]  /*119c0*/  HMMA.16816.F32.BF16 R20, R36.reuse, R64, R20 ;  /* 0x000000402414723c */ /* 0x060ff00000041814 */
[C---:B------:R-:W-:Y:S01]  /*119d0*/  HMMA.16816.F32.BF16 R76, R36.reuse, R66, R76 ;  /* 0x00000042244c723c */ /* 0x040fe2000004184c */
[----:B------:R-:W5:Y:S07]  /*119e0*/  LDSM.16.M88.4 R64, [R193+0x4000] ;  /* 0x00400000c140783b */ /* 0x000f6e0000000200 */
[C---:B-1----:R-:W-:Y:S08]  /*119f0*/  HMMA.16816.F32.BF16 R88, R36.reuse, R24, R88 ;  /* 0x000000182458723c */ /* 0x042ff00000041858 */
[----:B------:R-:W-:Y:S01]  /*11a00*/  HMMA.16816.F32.BF16 R80, R36, R26, R80 ;  /* 0x0000001a2450723c */ /* 0x000fe20000041850 */
[----:B------:R-:W1:Y:S07]  /*11a10*/  LDSM.16.M88.4 R24, [R184+0x4800] ;  /* 0x00480000b818783b */ /* 0x000e6e0000000200 */
[C---:B--2---:R-:W-:Y:S08]  /*11a20*/  HMMA.16816.F32.BF16 R44, R12.reuse, R8, R44 ;  /* 0x000000080c2c723c */ /* 0x044ff0000004182c */
[C---:B------:R-:W-:Y:S01]  /*11a30*/  HMMA.16816.F32.BF16 R68, R12.reuse, R10, R68 ;  /* 0x0000000a0c44723c */ /* 0x040fe20000041844 */
[----:B------:R-:W2:Y:S07]  /*11a40*/  LDSM.16.M88.4 R8, [R184+0x5000] ;  /* 0x00500000b808783b */ /* 0x000eae0000000200 */
[C---:B----4-:R-:W-:Y:S08]  /*11a50*/  HMMA.16816.F32.BF16 R92, R12.reuse, R32, R92 ;  /* 0x000000200c5c723c */ /* 0x050ff0000004185c */
[C---:B------:R-:W-:Y:S08]  /*11a60*/  HMMA.16816.F32.BF16 R16, R12.reuse, R34, R16 ;  /* 0x000000220c10723c */ /* 0x040ff00000041810 */
[C---:B---3--:R-:W-:Y:S07]  /*11a70*/  HMMA.16816.F32.BF16 R20, R12.reuse, R28, R20 ;  /* 0x0000001c0c14723c */ /* 0x048fee0000041814 */
[----:B------:R-:W-:Y:S01]  /*11a80*/  LOP3.LUT R28, R60, 0x6, RZ, 0xc0, !PT ;  /* 0x000000063c1c7812 */ /* 0x000fe200078ec0ff */
[----:B------:R-:W-:Y:S04]  /*11a90*/  HMMA.16816.F32.BF16 R76, R12, R30, R76 ;  /* 0x0000001e0c4c723c */ /* 0x000fe8000004184c */
[----:B------:R-:W-:-:S04]  /*11aa0*/  IMAD R28, R133, 0x40, R28 ;  /* 0x00000040851c7824 */ /* 0x000fc800078e021c */
[C---:B------:R-:W-:Y:S01]  /*11ab0*/  HMMA.16816.F32.BF16 R88, R12.reuse, R40, R88 ;  /* 0x000000280c58723c */ /* 0x040fe20000041858 */
[C---:B------:R-:W-:Y:S02]  /*11ac0*/  IADD3 R0, R28.reuse, -0x38, RZ ;  /* 0xffffffc81c007810 */ /* 0x040fe40007ffe0ff */
[----:B------:R-:W-:Y:S02]  /*11ad0*/  IADD3 R6, R28, -0x3f, RZ ;  /* 0xffffffc11c067810 */ /* 0x000fe40007ffe0ff */
[-C--:B------:R-:W-:Y:S02]  /*11ae0*/  ISETP.GE.AND P1, PT, R0, R61.reuse, PT ;  /* 0x0000003d0000720c */ /* 0x080fe40003f26270 */
[----:B------:R-:W-:Y:S01]  /*11af0*/  IADD3 R0, R28, -0x30, RZ ;  /* 0xffffffd01c007810 */ /* 0x000fe20007ffe0ff */
[----:B------:R-:W-:Y:S01]  /*11b00*/  HMMA.16816.F32.BF16 R80, R12, R42, R80 ;  /* 0x0000002a0c50723c */ /* 0x000fe20000041850 */
[----:B------:R-:W3:Y:S01]  /*11b10*/  LDSM.16.M88.4 R12, [R184+0x5800] ;  /* 0x00580000b80c783b */ /* 0x000ee20000000200 */
[----:B------:R-:W-:Y:S01]  /*11b20*/  ISETP.GE.AND P2, PT, R6, R61, PT ;  /* 0x0000003d0600720c */ /* 0x000fe20003f46270 */
[----:B------:R-:W-:-:S04]  /*11b30*/  DEPBAR.LE SB0, 0x0 ;  /* 0x000080000000791a */ /* 0x000fc80000000000 */
[----:B------:R-:W-:Y:S01]  /*11b40*/  ISETP.GE.AND P6, PT, R0, R61, PT ;  /* 0x0000003d0000720c */ /* 0x000fe20003fc6270 */
[----:B-----5:R-:W-:Y:S01]  /*11b50*/  HMMA.16816.F32.BF16 R44, R64, R56, R44 ;  /* 0x00000038402c723c */ /* 0x020fe2000004182c */
[C---:B------:R-:W-:Y:S02]  /*11b60*/  IADD3 R0, R28.reuse, -0x28, RZ ;  /* 0xffffffd81c007810 */ /* 0x040fe40007ffe0ff */
[----:B------:R-:W-:-:S04]  /*11b70*/  IADD3 R6, R28, -0x37, RZ ;  /* 0xffffffc91c067810 */ /* 0x000fc80007ffe0ff */
[----:B------:R-:W-:Y:S01]  /*11b80*/  ISETP.GE.AND P0, PT, R6, R61, PT ;  /* 0x0000003d0600720c */ /* 0x000fe20003f06270 */
[----:B------:R-:W-:Y:S01]  /*11b90*/  HMMA.16816.F32.BF16 R68, R64, R58, R68 ;  /* 0x0000003a4044723c */ /* 0x000fe20000041844 */
[----:B------:R-:W-:-:S07]  /*11ba0*/  IADD3 R6, R28, -0x27, RZ ;  /* 0xffffffd91c067810 */ /* 0x000fce0007ffe0ff */
[C---:B-1----:R-:W-:Y:S07]  /*11bb0*/  HMMA.16816.F32.BF16 R92, R64.reuse, R24, R92 ;  /* 0x00000018405c723c */ /* 0x042fee000004185c */
[----:B------:R-:W-:Y:S01]  /*11bc0*/  IADD3 R24, R28, -0x40, RZ ;  /* 0xffffffc01c187810 */ /* 0x000fe20007ffe0ff */
[----:B------:R-:W-:Y:S01]  /*11bd0*/  HMMA.16816.F32.BF16 R16, R64, R26, R16 ;  /* 0x0000001a4010723c */ /* 0x000fe20000041810 */
[----:B------:R-:W-:Y:S02]  /*11be0*/  FSEL R47, R47, -INF , !P2 ;  /* 0xff8000002f2f7808 */ /* 0x000fe40005000000 */
[----:B------:R-:W-:-:S02]  /*11bf0*/  ISETP.GE.AND P4, PT, R24, R61, PT ;  /* 0x0000003d1800720c */ /* 0x000fc40003f86270 */
[----:B------:R-:W-:Y:S02]  /*11c00*/  FSEL R45, R45, -INF , !P2 ;  /* 0xff8000002d2d7808 */ /* 0x000fe40005000000 */
[----:B------:R-:W-:Y:S01]  /*11c10*/  FSEL R46, R46, -INF , !P4 ;  /* 0xff8000002e2e7808 */ /* 0x000fe20006000000 */
[C---:B--2---:R-:W-:Y:S01]  /*11c20*/  HMMA.16816.F32.BF16 R20, R64.reuse, R8, R20 ;  /* 0x000000084014723c */ /* 0x044fe20000041814 */
[----:B------:R-:W-:Y:S02]  /*11c30*/  FSEL R3, R44, -INF , !P4 ;  /* 0xff8000002c037808 */ /* 0x000fe40006000000 */
[----:B------:R-:W-:Y:S02]  /*11c40*/  ISETP.GE.AND P4, PT, R0, R61, PT ;  /* 0x0000003d0000720c */ /* 0x000fe40003f86270 */
[----:B------:R-:W-:Y:S02]  /*11c50*/  IADD3 R0, R28, -0x20, RZ ;  /* 0xffffffe01c007810 */ /* 0x000fe40007ffe0ff */
[----:B------:R-:W-:Y:S01]  /*11c60*/  FSEL R70, R70, -INF , !P1 ;  /* 0xff80000046467808 */ /* 0x000fe20004800000 */
[----:B------:R-:W-:Y:S01]  /*11c70*/  HMMA.16816.F32.BF16 R76, R64, R10, R76 ;  /* 0x0000000a404c723c */ /* 0x000fe2000004184c */
[----:B------:R-:W-:-:S02]  /*11c80*/  FSEL R25, R68, -INF , !P1 ;  /* 0xff80000044197808 */ /* 0x000fc40004800000 */
[----:B------:R-:W-:Y:S02]  /*11c90*/  IADD3 R8, R28, -0x1f, RZ ;  /* 0xffffffe11c087810 */ /* 0x000fe40007ffe0ff */
[-C--:B------:R-:W-:Y:S02]  /*11ca0*/  ISETP.GE.AND P1, PT, R0, R61.reuse, PT ;  /* 0x0000003d0000720c */ /* 0x080fe40003f26270 */
[----:B------:R-:W-:Y:S01]  /*11cb0*/  IADD3 R24, R28, -0x2f, RZ ;  /* 0xffffffd11c187810 */ /* 0x000fe20007ffe0ff */
[----:B---3--:R-:W-:Y:S01]  /*11cc0*/  HMMA.16816.F32.BF16 R80, R64, R14, R80 ;  /* 0x0000000e4050723c */ /* 0x008fe20000041850 */
[----:B------:R-:W-:Y:S02]  /*11cd0*/  ISETP.GE.AND P2, PT, R6, R61, PT ;  /* 0x0000003d0600720c */ /* 0x000fe40003f46270 */
[----:B------:R-:W-:Y:S02]  /*11ce0*/  IADD3 R0, R28, -0x18, RZ ;  /* 0xffffffe81c007810 */ /* 0x000fe40007ffe0ff */
[----:B------:R-:W-:-:S02]  /*11cf0*/  FSEL R6, R71, -INF , !P0 ;  /* 0xff80000047067808 */ /* 0x000fc40004000000 */
[----:B------:R-:W-:Y:S01]  /*11d00*/  FSEL R69, R69, -INF , !P0 ;  /* 0xff80000045457808 */ /* 0x000fe20004000000 */
[----:B------:R-:W-:Y:S01]  /*11d10*/  HMMA.16816.F32.BF16 R88, R64, R12, R88 ;  /* 0x0000000c4058723c */ /* 0x000fe20000041858 */
[-C--:B------:R-:W-:Y:S02]  /*11d20*/  ISETP.GE.AND P0, PT, R8, R61.reuse, PT ;  /* 0x0000003d0800720c */ /* 0x080fe40003f06270 */
[----:B------:R-:W-:Y:S02]  /*11d30*/  FSEL R8, R94, -INF , !P6 ;  /* 0xff8000005e087808 */ /* 0x000fe40007000000 */
[----:B------:R-:W-:Y:S02]  /*11d40*/  FSEL R11, R92, -INF , !P6 ;  /* 0xff8000005c0b7808 */ /* 0x000fe40007000000 */
[-C--:B------:R-:W-:Y:S02]  /*11d50*/  ISETP.GE.AND P5, PT, R24, R61.reuse, PT ;  /* 0x0000003d1800720c */ /* 0x080fe40003fa6270 */
[----:B------:R-:W-:-:S02]  /*11d60*/  ISETP.GE.AND P6, PT, R0, R61, PT ;  /* 0x0000003d0000720c */ /* 0x000fc40003fc6270 */
[----:B------:R-:W-:Y:S02]  /*11d70*/  IADD3 R0, R28, -0x17, RZ ;  /* 0xffffffe91c007810 */ /* 0x000fe40007ffe0ff */
[----:B------:R-:W-:Y:S02]  /*11d80*/  FSEL R10, R95, -INF , !P5 ;  /* 0xff8000005f0a7808 */ /* 0x000fe40006800000 */
[----:B------:R-:W-:Y:S02]  /*11d90*/  FSEL R13, R93, -INF , !P5 ;  /* 0xff8000005d0d7808 */ /* 0x000fe40006800000 */
[----:B------:R-:W-:Y:S02]  /*11da0*/  ISETP.GE.AND P5, PT, R0, R61, PT ;  /* 0x0000003d0000720c */ /* 0x000fe40003fa6270 */
[C---:B------:R-:W-:Y:S02]  /*11db0*/  IADD3 R0, R28.reuse, -0x10, RZ ;  /* 0xfffffff01c007810 */ /* 0x040fe40007ffe0ff */
[----:B------:R-:W-:-:S02]  /*11dc0*/  IADD3 R12, R28, -0xf, RZ ;  /* 0xfffffff11c0c7810 */ /* 0x000fc40007ffe0ff */
[----:B------:R-:W-:Y:S02]  /*11dd0*/  FSEL R18, R18, -INF , !P4 ;  /* 0xff80000012127808 */ /* 0x000fe40006000000 */
[----:B------:R-:W-:Y:S02]  /*11de0*/  FSEL R9, R16, -INF , !P4 ;  /* 0xff80000010097808 */ /* 0x000fe40006000000 */
[-C--:B------:R-:W-:Y:S02]  /*11df0*/  ISETP.GE.AND P4, PT, R0, R61.reuse, PT ;  /* 0x0000003d0000720c */ /* 0x080fe40003f86270 */
[----:B------:R-:W-:Y:S02]  /*11e00*/  FSEL R0, R19, -INF , !P2 ;  /* 0xff80000013007808 */ /* 0x000fe40005000000 */
[----:B------:R-:W-:Y:S02]  /*11e10*/  FSEL R17, R17, -INF , !P2 ;  /* 0xff80000011117808 */ /* 0x000fe40005000000 */
[----:B------:R-:W-:-:S02]  /*11e20*/  ISETP.GE.AND P2, PT, R12, R61, PT ;  /* 0x0000003d0c00720c */ /* 0x000fc40003f46270 */
[C---:B------:R-:W-:Y:S02]  /*11e30*/  IADD3 R12, R28.reuse, -0x8, RZ ;  /* 0xfffffff81c0c7810 */ /* 0x040fe40007ffe0ff */
[----:B------:R-:W-:Y:S02]  /*11e40*/  IADD3 R28, R28, -0x7, RZ ;  /* 0xfffffff91c1c7810 */ /* 0x000fe40007ffe0ff */
[----:B------:R-:W-:Y:S02]  /*11e50*/  FSEL R172, R23, -INF , !P0 ;  /* 0xff80000017ac7808 */ /* 0x000fe40004000000 */
[----:B------:R-:W-:Y:S02]  /*11e60*/  FSEL R159, R21, -INF , !P0 ;  /* 0xff800000159f7808 */ /* 0x000fe40004000000 */
[----:B------:R-:W-:Y:S02]  /*11e70*/  ISETP.GE.AND P0, PT, R28, R61, PT ;  /* 0x0000003d1c00720c */ /* 0x000fe40003f06270 */
[----:B------:R-:W-:-:S02]  /*11e80*/  FSEL R160, R22, -INF , !P1 ;  /* 0xff80000016a07808 */ /* 0x000fc40004800000 */
[----:B------:R-:W-:Y:S02]  /*11e90*/  FSEL R158, R83, -INF , !P0 ;  /* 0xff800000539e7808 */ /* 0x000fe40004000000 */
[----:B------:R-:W-:Y:S02]  /*11ea0*/  FSEL R143, R81, -INF , !P0 ;  /* 0xff800000518f7808 */ /* 0x000fe40004000000 */
[----:B------:R-:W-:Y:S02]  /*11eb0*/  ISETP.GE.AND P0, PT, R133, 0x2, PT ;  /* 0x000000028500780c */ /* 0x000fe40003f06270 */
[----:B------:R-:W-:Y:S02]  /*11ec0*/  FSEL R167, R20, -INF , !P1 ;  /* 0xff80000014a77808 */ /* 0x000fe40004800000 */
        /* <DEDUP_REMOVED lines=10> */
[----:B------:R-:W-:Y:S01]  /*11f70*/  FSEL R168, R80, -INF , !P1 ;  /* 0xff80000050a87808 */ /* 0x000fe20004800000 */
[----:B------:R-:W-:Y:S06]  /*11f80*/  BAR.SYNC.DEFER_BLOCKING 0x0 ;  /* 0x0000000000007b1d */ /* 0x000fec0000010000 */
[----:B------:R-:W-:Y:S05]  /*11f90*/  @!P0 BRA `(.L_x_3807) ;  /* 0x0000067000008947 */ /* 0x000fea0003800000 */
[----:B------:R-:W-:Y:S05]  /*11fa0*/  @!P3 BRA `(.L_x_3808) ;  /* 0x000003a00000b947 */ /* 0x000fea0003800000 */
[----:B------:R-:W-:Y:S02]  /*11fb0*/  IABS R12, c[0x0][0x2d0] ;  /* 0x0000b400000c7a13 */ /* 0x000fe40000000000 */
[----:B------:R-:W-:-:S02]  /*11fc0*/  IADD3 R21, R4, -0x40, RZ ;  /* 0xffffffc004157810 */ /* 0x000fc40007ffe0ff */
[----:B------:R-:W1:Y:S01]  /*11fd0*/  I2F.RP R19, R12 ;  /* 0x0000000c00137306 */ /* 0x000e620000209400 */
[----:B------:R-:W-:Y:S02]  /*11fe0*/  IABS R16, R4 ;  /* 0x0000000400107213 */ /* 0x000fe40000000000 */
[----:B------:R-:W-:Y:S02]  /*11ff0*/  IABS R14, R21 ;  /* 0x00000015000e7213 */ /* 0x000fe40000000000 */
[----:B------:R-:W-:Y:S02]  /*12000*/  LOP3.LUT R4, R4, c[0x0][0x2d0], RZ, 0x3c, !PT ;  /* 0x0000b40004047a12 */ /* 0x000fe400078e3cff */
[----:B------:R-:W-:Y:S02]  /*12010*/  LOP3.LUT R21, R21, c[0x0][0x2d0], RZ, 0x3c, !PT ;  /* 0x0000b40015157a12 */ /* 0x000fe400078e3cff */
[----:B------:R-:W-:Y:S02]  /*12020*/  ISETP.GE.AND P4, PT, R4, RZ, PT ;  /* 0x000000ff0400720c */ /* 0x000fe40003f86270 */
[----:B------:R-:W-:Y:S01]  /*12030*/  LOP3.LUT R4, RZ, c[0x0][0x2d0], RZ, 0x33, !PT ;  /* 0x0000b400ff047a12 */ /* 0x000fe200078e33ff */
        /* <DEDUP_REMOVED lines=15> */
[--C-:B------:R-:W-:Y:S01]  /*12130*/  @!P2 IMAD.IADD R15, R15, 0x1, -R12.reuse ;  /* 0x000000010f0fa824 */ /* 0x100fe200078e0a0c */
[----:B------:R-:W-:Y:S01]  /*12140*/  @!P2 IADD3 R20, R20, 0x1, RZ ;  /* 0x000000011414a810 */ /* 0x000fe20007ffe0ff */
[----:B------:R-:W-:Y:S01]  /*12150*/  @!P1 IMAD.IADD R19, R19, 0x1, -R12 ;  /* 0x0000000113139824 */ /* 0x000fe200078e0a0c */
[----:B------:R-:W-:Y:S02]  /*12160*/  @!P1 IADD3 R22, R22, 0x1, RZ ;  /* 0x0000000116169810 */ /* 0x000fe40007ffe0ff */
[-C--:B------:R-:W-:Y:S02]  /*12170*/  ISETP.GE.U32.AND P5, PT, R15, R12.reuse, PT ;  /* 0x0000000c0f00720c */ /* 0x080fe40003fa6070 */
[----:B------:R-:W-:Y:S02]  /*12180*/  ISETP.GE.U32.AND P6, PT, R19, R12, PT ;  /* 0x0000000c1300720c */ /* 0x000fe40003fc6070 */
[----:B------:R-:W-:Y:S02]  /*12190*/  ISETP.GE.AND P1, PT, R21, RZ, PT ;  /* 0x000000ff1500720c */ /* 0x000fe40003f26270 */
[----:B------:R-:W-:-:S07]  /*121a0*/  ISETP.NE.AND P2, PT, RZ, c[0x0][0x2d0], PT ;  /* 0x0000b400ff007a0c */ /* 0x000fce0003f45270 */
[----:B------:R-:W-:Y:S02]  /*121b0*/  @P5 IADD3 R20, R20, 0x1, RZ ;  /* 0x0000000114145810 */ /* 0x000fe40007ffe0ff */
[----:B------:R-:W-:-:S03]  /*121c0*/  @P6 IADD3 R22, R22, 0x1, RZ ;  /* 0x0000000116166810 */ /* 0x000fc60007ffe0ff */
[----:B------:R-:W-:Y:S01]  /*121d0*/  @!P1 IMAD.MOV R20, RZ, RZ, -R20 ;  /* 0x000000ffff149224 */ /* 0x000fe200078e0a14 */
[----:B------:R-:W-:-:S04]  /*121e0*/  @!P4 IADD3 R22, -R22, RZ, RZ ;  /* 0x000000ff1616c210 */ /* 0x000fc80007ffe1ff */
[C---:B------:R-:W-:Y:S02]  /*121f0*/  SEL R15, R4.reuse, R22, !P2 ;  /* 0x00000016040f7207 */ /* 0x040fe40005000000 */
[----:B------:R-:W-:-:S03]  /*12200*/  SEL R4, R4, R20, !P2 ;  /* 0x0000001404047207 */ /* 0x000fc60005000000 */
[----:B------:R-:W-:-:S04]  /*12210*/  IMAD.WIDE R26, R15, 0x4, R208 ;  /* 0x000000040f1a7825 */ /* 0x000fc800078e02d0 */
[----:B------:R-:W-:Y:S01]  /*12220*/  IMAD.WIDE R22, R4, 0x4, R208 ;  /* 0x0000000404167825 */ /* 0x000fe200078e02d0 */
[----:B------:R-:W2:Y:S04]  /*12230*/  LDG.E R19, [R26.64] ;  /* 0x000000061a137981 */ /* 0x000ea8000c1e1900 */
[----:B------:R-:W2:Y:S01]  /*12240*/  LDG.E R14, [R22.64] ;  /* 0x00000006160e7981 */ /* 0x000ea2000c1e1900 */
[----:B------:R-:W-:Y:S01]  /*12250*/  IMAD.IADD R4, R15, 0x1, -R4 ;  /* 0x000000010f047824 */ /* 0x000fe200078e0a04 */
[----:B------:R-:W-:-:S05]  /*12260*/  MOV R15, 0x40 ;  /* 0x00000040000f7802 */ /* 0x000fca0000000f00 */
[----:B------:R-:W-:-:S04]  /*12270*/  IMAD R15, R4, c[0x0][0x2d0], -R15 ;  /* 0x0000b400040f7a24 */ /* 0x000fc800078e0a0f */
[----:B------:R-:W-:Y:S01]  /*12280*/  IMAD.WIDE.U32 R20, R15, c[0x0][0x198], RZ ;  /* 0x000066000f147a25 */ /* 0x000fe200078e00ff */
[----:B------:R-:W-:-:S05]  /*12290*/  SHF.R.S32.HI R4, RZ, 0x1f, R15 ;  /* 0x0000001fff047819 */ /* 0x000fca000001140f */
[----:B------:R-:W-:-:S04]  /*122a0*/  IMAD R4, R4, c[0x0][0x198], RZ ;  /* 0x0000660004047a24 */ /* 0x000fc800078e02ff */
[----:B------:R-:W-:-:S04]  /*122b0*/  IMAD R4, R15, c[0x0][0x19c], R4 ;  /* 0x000067000f047a24 */ /* 0x000fc800078e0204 */
[----:B------:R-:W-:Y:S02]  /*122c0*/  IMAD.IADD R21, R21, 0x1, R4 ;  /* 0x0000000115157824 */ /* 0x000fe400078e0204 */
[----:B--2---:R-:W-:-:S04]  /*122d0*/  IMAD.IADD R14, R14, 0x1, -R19 ;  /* 0x000000010e0e7824 */ /* 0x004fc800078e0a13 */
[----:B------:R-:W-:Y:S01]  /*122e0*/  IMAD.WIDE.U32 R20, R14, c[0x0][0x180], R20 ;  /* 0x000060000e147a25 */ /* 0x000fe200078e0014 */
[----:B------:R-:W-:-:S05]  /*122f0*/  SHF.R.S32.HI R12, RZ, 0x1f, R14 ;  /* 0x0000001fff0c7819 */ /* 0x000fca000001140e */
[----:B------:R-:W-:-:S04]  /*12300*/  IMAD R15, R12, c[0x0][0x180], RZ ;  /* 0x000060000c0f7a24 */ /* 0x000fc800078e02ff */
[----:B------:R-:W-:-:S05]  /*12310*/  IMAD R15, R14, c[0x0][0x184], R15 ;  /* 0x000061000e0f7a24 */ /* 0x000fca00078e020f */
[----:B------:R-:W-:Y:S01]  /*12320*/  IADD3 R4, R21, R15, RZ ;  /* 0x0000000f15047210 */ /* 0x000fe20007ffe0ff */
[----:B------:R-:W-:Y:S01]  /*12330*/  IMAD.MOV.U32 R15, RZ, RZ, R20 ;  /* 0x000000ffff0f7224 */ /* 0x000fe200078e0014 */
[----:B------:R-:W-:Y:S05]  /*12340*/  BRA `(.L_x_3809) ;  /* 0x0000003000007947 */ /* 0x000fea0003800000 */
.L_x_3808:
[----:B------:R-:W-:-:S05]  /*12350*/  IMAD.MOV.U32 R15, RZ, RZ, c[0x0][0x198] ;  /* 0x00006600ff0f7624 */ /* 0x000fca00078e00ff */
[----:B------:R-:W-:-:S04]  /*12360*/  LEA R15, -R15, RZ, 0x6 ;  /* 0x000000ff0f0f7211 */ /* 0x000fc800078e31ff */
[----:B------:R-:W-:Y:S02]  /*12370*/  SHF.R.S32.HI R4, RZ, 0x1f, R15 ;  /* 0x0000001fff047819 */ /* 0x000fe4000001140f */
.L_x_3809:
[----:B------:R-:W-:Y:S01]  /*12380*/  IADD3 R55, P2, P1, R140, R15, R55 ;  /* 0x0000000f8c377210 */ /* 0x000fe2000795e037 */
[----:B------:R-:W-:Y:S01]  /*12390*/  ULDC.64 UR4, c[0x0][0x198] ;  /* 0x0000660000047ab9 */ /* 0x000fe20000000a00 */
[----:B------:R-:W-:Y:S01]  /*123a0*/  IADD3 R140, P4, R15, R140, RZ ;  /* 0x0000008c0f8c7210 */ /* 0x000fe20007f9e0ff */
[----:B------:R-:W-:Y:S01]  /*123b0*/  USHF.L.U32 UR9, UR4, 0x5, URZ ;  /* 0x0000000504097899 */ /* 0x000fe2000800063f */
[----:B------:R-:W-:Y:S01]  /*123c0*/  IADD3.X R54, R51, R4, R54, P2, P1 ;  /* 0x0000000433367210 */ /* 0x000fe200017e2436 */
[----:B------:R-:W-:Y:S01]  /*123d0*/  UMOV UR8, 0x5 ;  /* 0x0000000500087882 */ /* 0x000fe20000000000 */
[----:B------:R-:W-:Y:S01]  /*123e0*/  LEA R20, P2, R140, c[0x0][0x168], 0x1 ;  /* 0x00005a008c147a11 */ /* 0x000fe200078408ff */
[----:B------:R-:W-:Y:S01]  /*123f0*/  IMAD.X R51, R4, 0x1, R51, P4 ;  /* 0x0000000104337824 */ /* 0x000fe200020e0633 */
[----:B------:R-:W-:Y:S01]  /*12400*/  LEA R200, P5, R15, R200, 0x1 ;  /* 0x000000c80fc87211 */ /* 0x000fe200078a08ff */
[----:B------:R-:W-:Y:S01]  /*12410*/  USHF.L.U64.HI UR5, UR4, UR8, UR5 ;  /* 0x0000000804057299 */ /* 0x000fe20008010205 */
[----:B------:R-:W-:-:S02]  /*12420*/  LEA R14, P1, R55, c[0x0][0x168], 0x1 ;  /* 0x00005a00370e7a11 */ /* 0x000fc400078208ff */
[----:B------:R-:W-:Y:S02]  /*12430*/  LEA.HI.X R21, R140, c[0x0][0x16c], R51, 0x1, P2 ;  /* 0x00005b008c157a11 */ /* 0x000fe400010f0c33 */
[----:B------:R-:W-:Y:S02]  /*12440*/  LEA.HI.X R199, R15, R199, R4, 0x1, P5 ;  /* 0x000000c70fc77211 */ /* 0x000fe400028f0c04 */
[----:B------:R-:W-:Y:S02]  /*12450*/  IADD3 R26, P2, R200, UR9, RZ ;  /* 0x00000009c81a7c10 */ /* 0x000fe4000ff5e0ff */
[----:B------:R-:W-:Y:S01]  /*12460*/  LEA.HI.X R15, R55, c[0x0][0x16c], R54, 0x1, P1 ;  /* 0x00005b00370f7a11 */ /* 0x000fe200008f0c36 */
[----:B------:R-:W-:Y:S01]  /*12470*/  IMAD.MOV.U32 R201, RZ, RZ, R199 ;  /* 0x000000ffffc97224 */ /* 0x000fe200078e00c7 */
[----:B------:R-:W-:Y:S02]  /*12480*/  IADD3.X R27, R199, UR5, RZ, P2, !PT ;  /* 0x00000005c71b7c10 */ /* 0x000fe400097fe4ff */
[----:B------:R-:W-:-:S02]  /*12490*/  IADD3 R30, P2, R26, UR9, RZ ;  /* 0x000000091a1e7c10 */ /* 0x000fc4000ff5e0ff */
[----:B------:R-:W-:Y:S01]  /*124a0*/  IADD3 R22, P1, R14, UR9, RZ ;  /* 0x000000090e167c10 */ /* 0x000fe2000ff3e0ff */
[----:B------:R-:W-:Y:S01]  /*124b0*/  @!PT LDS RZ, [RZ] ;  /* 0x00000000fffff984 */ /* 0x000fe20000000800 */
[----:B------:R-:W-:Y:S01]  /*124c0*/  @!PT LDS RZ, [RZ] ;  /* 0x00000000fffff984 */ /* 0x000fe20000000800 */
[----:B------:R-:W-:Y:S01]  /*124d0*/  @!PT LDS RZ, [RZ] ;  /* 0x00000000fffff984 */ /* 0x000fe20000000800 */
[----:B------:R1:W-:Y:S01]  /*124e0*/  LDGSTS.E.BYPASS.LTC128B.128 [R211+0x6000], [R200.64] ;  /* 0x06000000c8d37fae */ /* 0x0003e2000b901d46 */
[----:B------:R-:W-:Y:S02]  /*124f0*/  IADD3.X R31, R27, UR5, RZ, P2, !PT ;  /* 0x000000051b1f7c10 */ /* 0x000fe400097fe4ff */
[----:B------:R-:W-:Y:S01]  /*12500*/  IADD3.X R23, R15, UR5, RZ, P1, !PT ;  /* 0x000000050f177c10 */ /* 0x000fe20008ffe4ff */
[----:B------:R1:W-:Y:S01]  /*12510*/  LDGSTS.E.BYPASS.LTC128B.128 [R211+0x8000], [R20.64+0x80] ;  /* 0x0800008014d37fae */ /* 0x0003e2000b901d46 */
[----:B------:R-:W-:Y:S02]  /*12520*/  IADD3 R28, P2, R30, UR9, RZ ;  /* 0x000000091e1c7c10 */ /* 0x000fe4000ff5e0ff */
[----:B------:R-:W-:Y:S01]  /*12530*/  IADD3 R32, P1, R22, UR9, RZ ;  /* 0x0000000916207c10 */ /* 0x000fe2000ff3e0ff */
[----:B------:R1:W-:Y:S01]  /*12540*/  LDGSTS.E.BYPASS.LTC128B.128 [R211+0xa000], [R20.64+0x100] ;  /* 0x0a00010014d37fae */ /* 0x0003e2000b901d46 */
[----:B------:R-:W-:-:S02]  /*12550*/  IADD3.X R29, R31, UR5, RZ, P2, !PT ;  /* 0x000000051f1d7c10 */ /* 0x000fc400097fe4ff */
[----:B------:R-:W-:Y:S01]  /*12560*/  IADD3.X R33, R23, UR5, RZ, P1, !PT ;  /* 0x0000000517217c10 */ /* 0x000fe20008ffe4ff */
        /* <DEDUP_REMOVED lines=10> */
.L_x_3807:
        /* <DEDUP_REMOVED lines=30> */
[----:B------:R-:W-:Y:S01]  /*127f0*/  IADD3 R192, R49, R2, RZ ;  /* 0x0000000231c07210 */ /* 0x000fe20007ffe0ff */
[----:B------:R-:W1:Y:S03]  /*12800*/  SHFL.BFLY PT, R19, R4, 0x2, 0x1f ;  /* 0x0c401f0004137f89 */ /* 0x000e6600000e0000 */
[----:B------:R-:W-:Y:S01]  /*12810*/  SHF.L.U32 R192, R192, 0x1, RZ ;  /* 0x00000001c0c07819 */ /* 0x000fe200000006ff */
[----:B------:R-:W2:Y:S03]  /*12820*/  SHFL.BFLY PT, R15, R12, 0x2, 0x1f ;  /* 0x0c401f000c0f7f89 */ /* 0x000ea600000e0000 */
[-C--:B------:R-:W-:Y:S01]  /*12830*/  LEA R189, R5, R192.reuse, 0x1 ;  /* 0x000000c005bd7211 */ /* 0x080fe200078e08ff */
[----:B------:R-:W-:Y:S01]  /*12840*/  LDSM.16.MT88.4 R36, [R192+0xc000] ;  /* 0x00c00000c024783b */ /* 0x000fe20000004200 */
[----:B------:R-:W-:-:S03]  /*12850*/  LEA R190, R7, R192, 0x1 ;  /* 0x000000c007be7211 */ /* 0x000fc600078e08ff */
[----:B------:R-:W-:Y:S01]  /*12860*/  LDSM.16.MT88.4 R84, [R189+0xe000] ;  /* 0x00e00000bd54783b */ /* 0x000fe20000004200 */
[----:B------:R-:W-:-:S03]  /*12870*/  LEA R188, R5, R190, 0x1 ;  /* 0x000000be05bc7211 */ /* 0x000fc600078e08ff */
[----:B------:R-:W-:Y:S04]  /*12880*/  LDSM.16.MT88.4 R52, [R189+0xc000] ;  /* 0x00c00000bd34783b */ /* 0x000fe80000004200 */
[----:B------:R-:W-:Y:S01]  /*12890*/  LDSM.16.MT88.4 R60, [R188+0xc000] ;  /* 0x00c00000bc3c783b */ /* 0x000fe20000004200 */
[----:B-1----:R-:W-:-:S03]  /*128a0*/  FMNMX.FTZ R19, R4, R19, !PT ;  /* 0x0000001304137209 */ /* 0x002fc60007810000 */
[----:B------:R-:W-:Y:S01]  /*128b0*/  LDSM.16.MT88.4 R76, [R190+0xe000] ;  /* 0x00e00000be4c783b */ /* 0x000fe20000004200 */
[----:B--2---:R-:W-:-:S03]  /*128c0*/  FMNMX.FTZ R15, R12, R15, !PT ;  /* 0x0000000f0c0f7209 */ /* 0x004fc60007810000 */
        /* <DEDUP_REMOVED lines=8> */
[C---:B------:R-:W-:Y:S01]  /*12950*/  FSETP.NEU.FTZ.AND P1, PT, R132.reuse, -INF , PT ;  /* 0xff8000008400780b */ /* 0x040fe20003f3d000 */
[----:B------:R-:W-:Y:S02]  /*12960*/  FMUL.FTZ R140, R132, c[0x0][0x23c] ;  /* 0x00008f00848c7a20 */ /* 0x000fe40000410000 */
[----:B------:R-:W-:Y:S03]  /*12970*/  LDSM.16.MT88.4 R136, [R190+0xc800] ;  /* 0x00c80000be88783b */ /* 0x000fe60000004200 */
[----:B------:R-:W-:Y:S01]  /*12980*/  FSEL R140, R140, RZ, P1 ;  /* 0x000000ff8c8c7208 */ /* 0x000fe20000800000 */
[----:B------:R-:W-:Y:S04]  /*12990*/  LDSM.16.MT88.4 R32, [R189+0xc800] ;  /* 0x00c80000bd20783b */ /* 0x000fe80000004200 */
[--C-:B------:R-:W-:Y:S01]  /*129a0*/  FFMA.FTZ R153, R3, c[0x0][0x23c], -R140.reuse ;  /* 0x00008f0003997a23 */ /* 0x100fe2000001088c */
[----:B--2---:R-:W-:Y:S01]  /*129b0*/  FMNMX.FTZ R3, R15, R4, !PT ;  /* 0x000000040f037209 */ /* 0x004fe20007810000 */
[--C-:B------:R-:W-:Y:S01]  /*129c0*/  FFMA.FTZ R146, R69, c[0x0][0x23c], -R140.reuse ;  /* 0x00008f0045927a23 */ /* 0x100fe2000001088c */
[----:B------:R-:W-:Y:S01]  /*129d0*/  LDSM.16.MT88.4 R28, [R188+0xc800] ;  /* 0x00c80000bc1c783b */ /* 0x000fe20000004200 */
[--C-:B------:R-:W-:Y:S01]  /*129e0*/  FFMA.FTZ R150, R45, c[0x0][0x23c], -R140.reuse ;  /* 0x00008f002d967a23 */ /* 0x100fe2000001088c */
[C---:B------:R-:W-:Y:S01]  /*129f0*/  FSETP.NEU.FTZ.AND P1, PT, R3.reuse, -INF , PT ;  /* 0xff8000000300780b */ /* 0x040fe20003f3d000 */
[----:B------:R-:W-:Y:S01]  /*12a00*/  FMUL.FTZ R163, R3, c[0x0][0x23c] ;  /* 0x00008f0003a37a20 */ /* 0x000fe20000410000 */
[----:B------:R-:W-:Y:S01]  /*12a10*/  MUFU.EX2 R153, R153 ;  /* 0x0000009900997308 */ /* 0x000fe20000000800 */
[----:B------:R-:W-:-:S02]  /*12a20*/  FFMA.FTZ R151, R25, c[0x0][0x23c], -R140 ;  /* 0x00008f0019977a23 */ /* 0x000fc4000001088c */
[--C-:B------:R-:W-:Y:S01]  /*12a30*/  FFMA.FTZ R149, R11, c[0x0][0x23c], -R140.reuse ;  /* 0x00008f000b957a23 */ /* 0x100fe2000001088c */
[----:B------:R-:W-:Y:S01]  /*12a40*/  FSEL R163, R163, RZ, P1 ;  /* 0x000000ffa3a37208 */ /* 0x000fe20000800000 */
[--C-:B------:R-:W-:Y:S01]  /*12a50*/  FFMA.FTZ R145, R9, c[0x0][0x23c], -R140.reuse ;  /* 0x00008f0009917a23 */ /* 0x100fe2000001088c */
[----:B------:R-:W-:Y:S01]  /*12a60*/  LDSM.16.MT88.4 R24, [R190+0xe800] ;  /* 0x00e80000be18783b */ /* 0x000fe20000004200 */
[----:B------:R-:W-:Y:S01]  /*12a70*/  FFMA.FTZ R2, R17, c[0x0][0x23c], -R140 ;  /* 0x00008f0011027a23 */ /* 0x000fe2000001088c */
[----:B------:R-:W1:Y:S01]  /*12a80*/  MUFU.EX2 R150, R150 ;  /* 0x0000009600967308 */ /* 0x000e620000000800 */
[--C-:B------:R-:W-:Y:S02]  /*12a90*/  FFMA.FTZ R157, R70, c[0x0][0x23c], -R163.reuse ;  /* 0x00008f00469d7a23 */ /* 0x100fe400000108a3 */
[----:B------:R-:W2:Y:S01]  /*12aa0*/  LDSM.16.MT88.4 R68, [R192+0xe000] ;  /* 0x00e00000c044783b */ /* 0x000ea20000004200 */
[--C-:B------:R-:W-:Y:S02]  /*12ab0*/  FFMA.FTZ R152, R46, c[0x0][0x23c], -R163.reuse ;  /* 0x00008f002e987a23 */ /* 0x100fe400000108a3 */
[----:B------:R-:W-:-:S02]  /*12ac0*/  FFMA.FTZ R155, R47, c[0x0][0x23c], -R163 ;  /* 0x00008f002f9b7a23 */ /* 0x000fc400000108a3 */
[--C-:B------:R-:W-:Y:S01]  /*12ad0*/  FFMA.FTZ R148, R6, c[0x0][0x23c], -R163.reuse ;  /* 0x00008f0006947a23 */ /* 0x100fe200000108a3 */
[----:B------:R-:W3:Y:S01]  /*12ae0*/  LDSM.16.MT88.4 R44, [R190+0xc000] ;  /* 0x00c00000be2c783b */ /* 0x000ee20000004200 */
[----:B------:R-:W-:Y:S01]  /*12af0*/  MUFU.EX2 R151, R151 ;  /* 0x0000009700977308 */ /* 0x000fe20000000800 */
[--C-:B------:R-:W-:Y:S02]  /*12b00*/  FFMA.FTZ R147, R8, c[0x0][0x23c], -R163.reuse ;  /* 0x00008f0008937a23 */ /* 0x100fe400000108a3 */
[----:B------:R-:W4:Y:S01]  /*12b10*/  LDSM.16.MT88.4 R4, [R188+0x10000] ;  /* 0x01000000bc04783b */ /* 0x000f220000004200 */
[--C-:B------:R-:W-:Y:S02]  /*12b20*/  FFMA.FTZ R134, R10, c[0x0][0x23c], -R163.reuse ;  /* 0x00008f000a867a23 */ /* 0x100fe400000108a3 */
[--C-:B------:R-:W-:Y:S01]  /*12b30*/  FFMA.FTZ R135, R18, c[0x0][0x23c], -R163.reuse ;  /* 0x00008f0012877a23 */ /* 0x100fe200000108a3 */
[----:B------:R-:W5:Y:S01]  /*12b40*/  LDSM.16.MT88.4 R8, [R192+0xe800] ;  /* 0x00e80000c008783b */ /* 0x000f620000004200 */
[----:B------:R-:W2:Y:S01]  /*12b50*/  MUFU.EX2 R146, R146 ;  /* 0x0000009200927308 */ /* 0x000ea20000000800 */
[----:B-1----:R-:W-:Y:S01]  /*12b60*/  F2FP.BF16.PACK_AB R116, R150, R153 ;  /* 0x000000999674723e */ /* 0x002fe200000010ff */
[----:B------:R-:W-:Y:S01]  /*12b70*/  FFMA.FTZ R144, R13, c[0x0][0x23c], -R140 ;  /* 0x00008f000d907a23 */ /* 0x000fe2000001088c */
[----:B------:R-:W1:Y:S01]  /*12b80*/  LDSM.16.MT88.4 R16, [R189+0xe800] ;  /* 0x00e80000bd10783b */ /* 0x000e620000004200 */
[----:B------:R-:W-:-:S02]  /*12b90*/  FFMA.FTZ R0, R0, c[0x0][0x23c], -R163 ;  /* 0x00008f0000007a23 */ /* 0x000fc400000108a3 */
[--C-:B------:R-:W-:Y:S01]  /*12ba0*/  FFMA.FTZ R154, R167, c[0x0][0x23c], -R140.reuse ;  /* 0x00008f00a79a7a23 */ /* 0x100fe2000001088c */
[----:B------:R-:W1:Y:S01]  /*12bb0*/  LDSM.16.MT88.4 R12, [R188+0xe800] ;  /* 0x00e80000bc0c783b */ /* 0x000e620000004200 */
[----:B------:R-:W-:Y:S01]  /*12bc0*/  MUFU.EX2 R152, R152 ;  /* 0x0000009800987308 */ /* 0x000fe20000000800 */
[--C-:B------:R-:W-:Y:S02]  /*12bd0*/  FFMA.FTZ R156, R165, c[0x0][0x23c], -R140.reuse ;  /* 0x00008f00a59c7a23 */ /* 0x100fe4000001088c */
[--C-:B------:R-:W-:Y:S02]  /*12be0*/  FFMA.FTZ R159, R159, c[0x0][0x23c], -R140.reuse ;  /* 0x00008f009f9f7a23 */ /* 0x100fe4000001088c */
[----:B------:R-:W-:Y:S02]  /*12bf0*/  FFMA.FTZ R161, R161, c[0x0][0x23c], -R140 ;  /* 0x00008f00a1a17a23 */ /* 0x000fe4000001088c */
[--C-:B------:R-:W-:Y:S01]  /*12c00*/  FFMA.FTZ R160, R160, c[0x0][0x23c], -R163.reuse ;  /* 0x00008f00a0a07a23 */ /* 0x100fe200000108a3 */
[----:B------:R-:W3:Y:S01]  /*12c10*/  MUFU.EX2 R155, R155 ;  /* 0x0000009b009b7308 */ /* 0x000ee20000000800 */
[----:B--2---:R-:W-:Y:S01]  /*12c20*/  F2FP.BF16.PACK_AB R118, R146, R151 ;  /* 0x000000979276723e */ /* 0x004fe200000010ff */
        /* <DEDUP_REMOVED lines=8> */
[----:B------:R-:W2:Y:S01]  /*12cb0*/  MUFU.EX2 R148, R148 ;  /* 0x0000009400947308 */ /* 0x000ea20000000800 */
[----:B---3--:R-:W-:Y:S01]  /*12cc0*/  F2FP.BF16.PACK_AB R117, R155, R152 ;  /* 0x000000989b75723e */ /* 0x008fe200000010ff */
[----:B------:R-:W-:-:S02]  /*12cd0*/  FFMA.FTZ R217, R143, c[0x0][0x23c], -R140 ;  /* 0x00008f008fd97a23 */ /* 0x000fc4000001088c */
[--C-:B------:R-:W-:Y:S02]  /*12ce0*/  FFMA.FTZ R166, R166, c[0x0][0x23c], -R163.reuse ;  /* 0x00008f00a6a67a23 */ /* 0x100fe400000108a3 */
[--C-:B------:R-:W-:Y:S02]  /*12cf0*/  FFMA.FTZ R162, R142, c[0x0][0x23c], -R163.reuse ;  /* 0x00008f008ea27a23 */ /* 0x100fe400000108a3 */
[----:B------:R-:W-:Y:S01]  /*12d00*/  MUFU.EX2 R149, R149 ;  /* 0x0000009500957308 */ /* 0x000fe20000000800 */
[----:B------:R-:W-:Y:S01]  /*12d10*/  FFMA.FTZ R215, R158, c[0x0][0x23c], -R163 ;  /* 0x00008f009ed77a23 */ /* 0x000fe200000108a3 */
[----:B------:R-:W-:Y:S01]  /*12d20*/  LDSM.16.MT88.4 R140, [R190+0xd800] ;  /* 0x00d80000be8c783b */ /* 0x000fe20000004200 */
[----:B------:R-:W-:Y:S02]  /*12d30*/  FADD.FTZ R150, R153, R150 ;  /* 0x0000009699967221 */ /* 0x000fe40000010000 */
[----:B------:R-:W-:Y:S02]  /*12d40*/  FADD.FTZ R152, R152, R155 ;  /* 0x0000009b98987221 */ /* 0x000fe40000010000 */
[----:B------:R-:W-:Y:S01]  /*12d50*/  FADD.FTZ R151, R151, R150 ;  /* 0x0000009697977221 */ /* 0x000fe20000010000 */
[----:B--2---:R-:W-:Y:S01]  /*12d60*/  F2FP.BF16.PACK_AB R119, R148, R157 ;  /* 0x0000009d9477723e */ /* 0x004fe200000010ff */
[----:B------:R-:W2:Y:S01]  /*12d70*/  MUFU.EX2 R144, R144 ;  /* 0x0000009000907308 */ /* 0x000ea20000000800 */
[----:B------:R-:W-:-:S02]  /*12d80*/  FADD.FTZ R157, R157, R152 ;  /* 0x000000989d9d7221 */ /* 0x000fc40000010000 */
        /* <DEDUP_REMOVED lines=46> */
[C---:B----4-:R-:W-:Y:S07]  /*13070*/  HMMA.16816.F32.BF16 R120, R116.reuse, R4, RZ ;  /* 0x000000047478723c */ /* 0x050fee00000418ff */
        /* <DEDUP_REMOVED lines=12> */
[----:B-----5:R-:W-:Y:S01]  /*13140*/  HMMA.16816.F32.BF16 R64, R4, R8, R64 ;  /* 0x000000080440723c */ /* 0x020fe20000041840 */
        /* <DEDUP_REMOVED lines=137> */
.L_x_3814:
        /* <DEDUP_REMOVED lines=64> */
.L_x_3811:
        /* <DEDUP_REMOVED lines=35> */
[C---:B--2---:R-:W-:Y:S03]  /*14010*/  HMMA.16816.F32.BF16 R4, R32.reuse, R8, RZ ;  /* 0x000000082004723c */ /* 0x044fe600000418ff */
[----:B------:R-:W-:Y:S04]  /*14020*/  LDSM.16.M88.4 R160, [R194] ;  /* 0x00000000c2a0783b */ /* 0x000fe80000000200 */
[----:B------:R-:W2:Y:S01]  /*14030*/  LDSM.16.M88.4 R164, [R191+0x6000] ;  /* 0x00600000bfa4783b */ /* 0x000ea20000000200 */
[C---:B------:R-:W-:Y:S03]  /*14040*/  HMMA.16816.F32.BF16 R8, R32.reuse, R10, RZ ;  /* 0x0000000a2008723c */ /* 0x040fe600000418ff */
[----:B------:R-:W1:Y:S04]  /*14050*/  LDSM.16.M88.4 R168, [R191+0x6800] ;  /* 0x00680000bfa8783b */ /* 0x000e680000000200 */
[----:B------:R-:W-:Y:S01]  /*14060*/  LDSM.16.M88.4 R172, [R191+0x7800] ;  /* 0x00780000bfac783b */ /* 0x000fe20000000200 */
[C---:B---3--:R-:W-:Y:S08]  /*14070*/  HMMA.16816.F32.BF16 R12, R32.reuse, R16, RZ ;  /* 0x00000010200c723c */ /* 0x048ff000000418ff */
[C---:B------:R-:W-:Y:S08]  /*14080*/  HMMA.16816.F32.BF16 R16, R32.reuse, R18, RZ ;  /* 0x000000122010723c */ /* 0x040ff000000418ff */
[C---:B----4-:R-:W-:Y:S08]  /*14090*/  HMMA.16816.F32.BF16 R20, R32.reuse, R24, RZ ;  /* 0x000000182014723c */ /* 0x050ff000000418ff */
[C---:B------:R-:W-:Y:S08]  /*140a0*/  HMMA.16816.F32.BF16 R24, R32.reuse, R26, RZ ;  /* 0x0000001a2018723c */ /* 0x040ff000000418ff */
[C---:B-----5:R-:W-:Y:S08]  /*140b0*/  HMMA.16816.F32.BF16 R28, R32.reuse, R136, RZ ;  /* 0x00000088201c723c */ /* 0x060ff000000418ff */
[----:B------:R-:W-:Y:S01]  /*140c0*/  HMMA.16816.F32.BF16 R32, R32, R138, RZ ;  /* 0x0000008a2020723c */ /* 0x000fe200000418ff */
[----:B------:R-:W3:Y:S07]  /*140d0*/  LDSM.16.M88.4 R136, [R191+0x7000] ;  /* 0x00700000bf88783b */ /* 0x000eee0000000200 */
        /* <DEDUP_REMOVED lines=8> */
[----:B------:R-:W4:Y:S07]  /*14160*/  LDSM.16.M88.4 R152, [R184+0x800] ;  /* 0x00080000b898783b */ /* 0x000f2e0000000200 */
        /* <DEDUP_REMOVED lines=13> */
[C---:B------:R-:W-:Y:S08]  /*14240*/  HMMA.16816.F32.BF16 R28, R160.reuse, R172, R28 ;  /* 0x000000aca01c723c */ /* 0x040ff0000004181c */
[----:B------:R-:W-:Y:S01]  /*14250*/  HMMA.16816.F32.BF16 R32, R160, R174, R32 ;  /* 0x000000aea020723c */ /* 0x000fe20000041820 */
[----:B------:R-:W3:Y:S04]  /*14260*/  LDSM.16.M88.4 R160, [R197+0x9000] ;  /* 0x00900000c5a0783b */ /* 0x000ee80000000200 */
[----:B------:R-:W2:Y:S03]  /*14270*/  LDSM.16.M88.4 R172, [R197+0x9800] ;  /* 0x00980000c5ac783b */ /* 0x000ea60000000200 */
[C---:B-1----:R-:W-:Y:S08]  /*14280*/  HMMA.16816.F32.BF16 R4, R144.reuse, R148, R4 ;  /* 0x000000949004723c */ /* 0x042ff00000041804 */
[C---:B------:R-:W-:Y:S01]  /*14290*/  HMMA.16816.F32.BF16 R8, R144.reuse, R150, R8 ;  /* 0x000000969008723c */ /* 0x040fe20000041808 */
[----:B------:R-:W-:Y:S07]  /*142a0*/  LDSM.16.M88.4 R148, [R183] ;  /* 0x00000000b794783b */ /* 0x000fee0000000200 */
[C---:B----4-:R-:W-:Y:S08]  /*142b0*/  HMMA.16816.F32.BF16 R12, R144.reuse, R152, R12 ;  /* 0x00000098900c723c */ /* 0x050ff0000004180c */
[C---:B------:R-:W-:Y:S01]  /*142c0*/  HMMA.16816.F32.BF16 R16, R144.reuse, R154, R16 ;  /* 0x0000009a9010723c */ /* 0x040fe20000041810 */
[----:B------:R-:W-:Y:S07]  /*142d0*/  LDSM.16.M88.4 R152, [R182] ;  /* 0x00000000b698783b */ /* 0x000fee0000000200 */
[C---:B-----5:R-:W-:Y:S08]  /*142e0*/  HMMA.16816.F32.BF16 R20, R144.reuse, R140, R20 ;  /* 0x0000008c9014723c */ /* 0x060ff00000041814 */
[C---:B------:R-:W-:Y:S01]  /*142f0*/  HMMA.16816.F32.BF16 R24, R144.reuse, R142, R24 ;  /* 0x0000008e9018723c */ /* 0x040fe20000041818 */
[----:B------:R-:W1:Y:S07]  /*14300*/  LDSM.16.M88.4 R140, [R196+0x2000] ;  /* 0x00200000c48c783b */ /* 0x000e6e0000000200 */
[C---:B------:R-:W-:Y:S08]  /*14310*/  HMMA.16816.F32.BF16 R28, R144.reuse, R156, R28 ;  /* 0x0000009c901c723c */ /* 0x040ff0000004181c */
[----:B------:R-:W-:Y:S01]  /*14320*/  HMMA.16816.F32.BF16 R32, R144, R158, R32 ;  /* 0x0000009e9020723c */ /* 0x000fe20000041820 */
[----:B------:R-:W4:Y:S04]  /*14330*/  LDSM.16.M88.4 R144, [R181] ;  /* 0x00000000b590783b */ /* 0x000f280000000200 */
[----:B------:R-:W5:Y:S03]  /*14340*/  LDSM.16.M88.4 R156, [R180] ;  /* 0x00000000b49c783b */ /* 0x000f660000000200 */
        /* <DEDUP_REMOVED lines=15> */
[----:B------:R-:W-:Y:S07]  /*14440*/  LDSM.16.M88.4 R148, [R184+0x2000] ;  /* 0x00200000b894783b */ /* 0x000fee0000000200 */
[C---:B------:R-:W-:Y:S08]  /*14450*/  HMMA.16816.F32.BF16 R12, R140.reuse, R152, R12 ;  /* 0x000000988c0c723c */ /* 0x040ff0000004180c */
[C---:B------:R-:W-:Y:S01]  /*14460*/  HMMA.16816.F32.BF16 R16, R140.reuse, R154, R16 ;  /* 0x0000009a8c10723c */ /* 0x040fe20000041810 */
[----:B------:R-:W-:Y:S07]  /*14470*/  LDSM.16.M88.4 R152, [R184+0x2800] ;  /* 0x00280000b898783b */ /* 0x000fee0000000200 */
[C---:B----4-:R-:W-:Y:S08]  /*14480*/  HMMA.16816.F32.BF16 R20, R140.reuse, R144, R20 ;  /* 0x000000908c14723c */ /* 0x050ff00000041814 */
[C---:B------:R-:W-:Y:S01]  /*14490*/  HMMA.16816.F32.BF16 R24, R140.reuse, R146, R24 ;  /* 0x000000928c18723c */ /* 0x040fe20000041818 */
[----:B------:R-:W1:Y:S07]  /*144a0*/  LDSM.16.M88.4 R144, [R193+0x2000] ;  /* 0x00200000c190783b */ /* 0x000e6e0000000200 */
[C---:B-----5:R-:W-:Y:S08]  /*144b0*/  HMMA.16816.F32.BF16 R28, R140.reuse, R156, R28 ;  /* 0x0000009c8c1c723c */ /* 0x060ff0000004181c */
[----:B------:R-:W-:Y:S01]  /*144c0*/  HMMA.16816.F32.BF16 R32, R140, R158, R32 ;  /* 0x0000009e8c20723c */ /* 0x000fe20000041820 */
[----:B------:R-:W4:Y:S04]  /*144d0*/  LDSM.16.M88.4 R140, [R184+0x3000] ;  /* 0x00300000b88c783b */ /* 0x000f280000000200 */
[----:B------:R-:W5:Y:S03]  /*144e0*/  LDSM.16.M88.4 R156, [R184+0x3800] ;  /* 0x00380000b89c783b */ /* 0x000f660000000200 */
        /* <DEDUP_REMOVED lines=16> */
[C---:B------:R-:W-:Y:S08]  /*145f0*/  HMMA.16816.F32.BF16 R12, R144.reuse, R152, R12 ;  /* 0x00000098900c723c */ /* 0x040ff0000004180c */
[C---:B------:R-:W-:Y:S01]  /*14600*/  HMMA.16816.F32.BF16 R16, R144.reuse, R154, R16 ;  /* 0x0000009a9010723c */ /* 0x040fe20000041810 */
[----:B------:R-:W-:Y:S07]  /*14610*/  LDSM.16.M88.4 R152, [R178] ;  /* 0x00000000b298783b */ /* 0x000fee0000000200 */
[C---:B----4-:R-:W-:Y:S08]  /*14620*/  HMMA.16816.F32.BF16 R20, R144.reuse, R140, R20 ;  /* 0x0000008c9014723c */ /* 0x050ff00000041814 */
[C---:B------:R-:W-:Y:S01]  /*14630*/  HMMA.16816.F32.BF16 R24, R144.reuse, R142, R24 ;  /* 0x0000008e9018723c */ /* 0x040fe20000041818 */
[----:B------:R-:W1:Y:S07]  /*14640*/  LDSM.16.M88.4 R140, [R196+0x4000] ;  /* 0x00400000c48c783b */ /* 0x000e6e0000000200 */
[C---:B-----5:R-:W-:Y:S08]  /*14650*/  HMMA.16816.F32.BF16 R28, R144.reuse, R156, R28 ;  /* 0x0000009c901c723c */ /* 0x060ff0000004181c */
        /* <DEDUP_REMOVED lines=37> */
[C---:B------:R-:W-:Y:S08]  /*148b0*/  HMMA.16816.F32.BF16 R28, R160.reuse, R172, R28 ;  /* 0x000000aca01c723c */ /* 0x040ff0000004181c */
[----:B------:R-:W-:Y:S08]  /*148c0*/  HMMA.16816.F32.BF16 R32, R160, R174, R32 ;  /* 0x000000aea020723c */ /* 0x000ff00000041820 */
[C---:B-1----:R-:W-:Y:S08]  /*148d0*/  HMMA.16816.F32.BF16 R4, R144.reuse, R148, R4 ;  /* 0x000000949004723c */ /* 0x042ff00000041804 */
[C---:B------:R-:W-:Y:S08]  /*148e0*/  HMMA.16816.F32.BF16 R8, R144.reuse, R150, R8 ;  /* 0x000000969008723c */ /* 0x040ff00000041808 */
[C---:B------:R-:W-:Y:S08]  /*148f0*/  HMMA.16816.F32.BF16 R12, R144.reuse, R152, R12 ;  /* 0x00000098900c723c */ /* 0x040ff0000004180c */
[C---:B------:R-:W-:Y:S08]  /*14900*/  HMMA.16816.F32.BF16 R16, R144.reuse, R154, R16 ;  /* 0x0000009a9010723c */ /* 0x040ff00000041810 */
[C---:B----4-:R-:W-:Y:S08]  /*14910*/  HMMA.16816.F32.BF16 R20, R144.reuse, R140, R20 ;  /* 0x0000008c9014723c */ /* 0x050ff00000041814 */
[C---:B------:R-:W-:Y:S08]  /*14920*/  HMMA.16816.F32.BF16 R24, R144.reuse, R142, R24 ;  /* 0x0000008e9018723c */ /* 0x040ff00000041818 */
[C---:B-----5:R-:W-:Y:S08]  /*14930*/  HMMA.16816.F32.BF16 R28, R144.reuse, R156, R28 ;  /* 0x0000009c901c723c */ /* 0x060ff0000004181c */
        /* <DEDUP_REMOVED lines=67> */
.L_x_3813:
[C---:B------:R-:W-:Y:S01]  /*14d70*/  LEA R200, P0, R136.reuse, R200, 0x1 ;  /* 0x000000c888c87211 */ /* 0x040fe200078008ff */
[----:B------:R-:W-:Y:S02]  /*14d80*/  USHF.L.U32 UR5, UR9, 0x5, URZ ;  /* 0x0000000509057899 */ /* 0x000fe4000800063f */
[----:B------:R-:W-:Y:S01]  /*14d90*/  USHF.L.U64.HI UR9, UR9, UR10, UR4 ;  /* 0x0000000a09097299 */ /* 0x000fe20008010204 */
[----:B------:R-:W-:Y:S03]  /*14da0*/  LEA.HI.X R199, R136, R199, R3, 0x1, P0 ;  /* 0x000000c788c77211 */ /* 0x000fe600000f0c03 */
[----:B------:R-:W-:Y:S02]  /*14db0*/  IADD3 R136, P0, R200, UR5, RZ ;  /* 0x00000005c8887c10 */ /* 0x000fe4000ff1e0ff */
[----:B------:R-:W-:Y:S02]  /*14dc0*/  IMAD.MOV.U32 R201, RZ, RZ, R199 ;  /* 0x000000ffffc97224 */ /* 0x000fe400078e00c7 */
[----:B------:R-:W-:Y:S02]  /*14dd0*/  IADD3.X R137, R199, UR9, RZ, P0, !PT ;  /* 0x00000009c7897c10 */ /* 0x000fe400087fe4ff */
[----:B------:R-:W-:Y:S01]  /*14de0*/  IADD3 R134, P0, R136, UR5, RZ ;  /* 0x0000000588867c10 */ /* 0x000fe2000ff1e0ff */
[----:B------:R-:W-:Y:S01]  /*14df0*/  @!PT LDS RZ, [RZ] ;  /* 0x00000000fffff984 */ /* 0x000fe20000000800 */
[----:B------:R-:W-:Y:S01]  /*14e00*/  @!PT LDS RZ, [RZ] ;  /* 0x00000000fffff984 */ /* 0x000fe20000000800 */
[----:B------:R-:W-:Y:S01]  /*14e10*/  @!PT LDS RZ, [RZ] ;  /* 0x00000000fffff984 */ /* 0x000fe20000000800 */
[----:B------:R1:W-:Y:S03]  /*14e20*/  LDGSTS.E.BYPASS.LTC128B.128 [R211+0x6000], [R200.64] ;  /* 0x06000000c8d37fae */ /* 0x0003e6000b901d46 */
[----:B------:R-:W-:Y:S01]  /*14e30*/  IADD3.X R135, R137, UR9, RZ, P0, !PT ;  /* 0x0000000989877c10 */ /* 0x000fe200087fe4ff */
[----:B------:R1:W-:Y:S01]  /*14e40*/  LDGSTS.E.BYPASS.LTC128B.128 [R211+0x8000], [R200.64+0x80] ;  /* 0x08000080c8d37fae */ /* 0x0003e2000b901d46 */
[----:B------:R-:W-:Y:S03]  /*14e50*/  IADD3 R2, P0, R134, UR5, RZ ;  /* 0x0000000586027c10 */ /* 0x000fe6000ff1e0ff */
[----:B------:R1:W-:Y:S01]  /*14e60*/  LDGSTS.E.BYPASS.LTC128B.128 [R211+0xa000], [R200.64+0x100] ;  /* 0x0a000100c8d37fae */ /* 0x0003e2000b901d46 */
[----:B------:R-:W-:Y:S03]  /*14e70*/  IADD3.X R3, R135, UR9, RZ, P0, !PT ;  /* 0x0000000987037c10 */ /* 0x000fe600087fe4ff */
        /* <DEDUP_REMOVED lines=10> */
.L_x_3812:
        /* <DEDUP_REMOVED lines=410> */
.L_x_3810:
        /* <DEDUP_REMOVED lines=87> */
[----:B------:R-:W1:Y:S01]  /*16e30*/  S2R R4, SR_TID.X ;  /* 0x0000000000047919 */ /* 0x000e620000002100 */
        /* <DEDUP_REMOVED lines=17> */
[----:B-1----:R-:W-:Y:S01]  /*16f50*/  SHF.R.S32.HI R7, RZ, 0x1f, R4 ;  /* 0x0000001fff077819 */ /* 0x002fe20000011404 */
        /* <DEDUP_REMOVED lines=70> */
[----:B------:R-:W-:Y:S02]  /*173c0*/  LEA.HI R5, R7, R4, RZ, 0x5 ;  /* 0x0000000407057211 */ /* 0x000fe400078f28ff */
        /* <DEDUP_REMOVED lines=17> */
[----:B------:R1:W2:Y:S01]  /*174e0*/  @P4 MUFU.LG2 R8, R2 ;  /* 0x0000000200084308 */ /* 0x0002a20000000c00 */
[-C--:B------:R-:W-:Y:S01]  /*174f0*/  IADD3 R21, R13, R10.reuse, RZ ;  /* 0x0000000a0d157210 */ /* 0x080fe20007ffe0ff */
[----:B------:R-:W-:Y:S01]  /*17500*/  STS [R11+0x400], R38 ;  /* 0x000400260b007388 */ /* 0x000fe20000000800 */
[----:B------:R-:W-:-:S02]  /*17510*/  IADD3 R23, R15, R10, RZ ;  /* 0x0000000a0f177210 */ /* 0x000fc40007ffe0ff */
[----:B------:R-:W-:Y:S01]  /*17520*/  ISETP.NE.AND P0, PT, RZ, UR4, PT ;  /* 0x00000004ff007c0c */ /* 0x000fe2000bf05270 */
[----:B------:R-:W-:Y:S04]  /*17530*/  STS [R13], R40 ;  /* 0x000000280d007388 */ /* 0x000fe80000000800 */
[----:B------:R-:W-:Y:S04]  /*17540*/  STS [R13+0x400], R42 ;  /* 0x0004002a0d007388 */ /* 0x000fe80000000800 */
[----:B------:R-:W-:Y:S01]  /*17550*/  STS [R15], R44 ;  /* 0x0000002c0f007388 */ /* 0x000fe20000000800 */
[----:B-1----:R-:W-:-:S03]  /*17560*/  MOV R2, 0x7f800000 ;  /* 0x7f80000000027802 */ /* 0x002fc60000000f00 */
[----:B------:R-:W-:Y:S04]  /*17570*/  STS [R15+0x400], R46 ;  /* 0x0004002e0f007388 */ /* 0x000fe80000000800 */
[----:B------:R-:W-:Y:S04]  /*17580*/  STS [R17], R48 ;  /* 0x0000003011007388 */ /* 0x000fe80000000800 */
[----:B------:R-:W-:Y:S04]  /*17590*/  STS [R17+0x400], R50 ;  /* 0x0004003211007388 */ /* 0x000fe80000000800 */
[----:B------:R-:W-:Y:S04]  /*175a0*/  STS [R19], R52 ;  /* 0x0000003413007388 */ /* 0x000fe80000000800 */
[----:B------:R-:W-:Y:S04]  /*175b0*/  STS [R19+0x400], R54 ;  /* 0x0004003613007388 */ /* 0x000fe80000000800 */
[----:B------:R1:W-:Y:S04]  /*175c0*/  STS [R21], R56 ;  /* 0x0000003815007388 */ /* 0x0003e80000000800 */
[----:B------:R-:W-:Y:S04]  /*175d0*/  STS [R21+0x400], R58 ;  /* 0x0004003a15007388 */ /* 0x000fe80000000800 */
[----:B------:R-:W-:Y:S04]  /*175e0*/  STS [R23], R60 ;  /* 0x0000003c17007388 */ /* 0x000fe80000000800 */
[----:B------:R-:W-:Y:S04]  /*175f0*/  STS [R23+0x400], R62 ;  /* 0x0004003e17007388 */ /* 0x000fe80000000800 */
[----:B------:R-:W-:Y:S04]  /*17600*/  STS [R9+0x2000], R64 ;  /* 0x0020004009007388 */ /* 0x000fe80000000800 */
[----:B------:R-:W-:Y:S04]  /*17610*/  STS [R9+0x2400], R66 ;  /* 0x0024004209007388 */ /* 0x000fe80000000800 */
[----:B------:R-:W-:Y:S01]  /*17620*/  STS [R11+0x2000], R68 ;  /* 0x002000440b007388 */ /* 0x000fe20000000800 */
[----:B-1----:R-:W-:-:S03]  /*17630*/  MOV R56, 0x7f800000 ;  /* 0x7f80000000387802 */ /* 0x002fc60000000f00 */
        /* <DEDUP_REMOVED lines=21> */
[----:B--2---:R-:W-:-:S02]  /*17790*/  @P4 FMUL.FTZ R9, R8, 0.69314718246459960938 ;  /* 0x3f31721808094820 */ /* 0x004fc40000410000 */
[----:B------:R-:W-:Y:S01]  /*177a0*/  @P3 FMUL.FTZ R8, R0, 0.69314718246459960938 ;  /* 0x3f31721800083820 */ /* 0x000fe20000410000 */
[----:B------:R1:W-:Y:S01]  /*177b0*/  STS [R17+0x4000], R108 ;  /* 0x0040006c11007388 */ /* 0x0003e20000000800 */
[----:B------:R-:W-:Y:S02]  /*177c0*/  @P4 FFMA.FTZ R2, R132, c[0x0][0x238], R9 ;  /* 0x00008e0084024a23 */ /* 0x000fe40000010009 */
[----:B------:R-:W-:Y:S01]  /*177d0*/  @P3 FFMA.FTZ R56, R3, c[0x0][0x238], R8 ;  /* 0x00008e0003383a23 */ /* 0x000fe20000010008 */
[----:B------:R1:W-:Y:S04]  /*177e0*/  STS [R17+0x4400], R110 ;  /* 0x0044006e11007388 */ /* 0x0003e80000000800 */
[----:B------:R1:W-:Y:S04]  /*177f0*/  STS [R19+0x4000], R112 ;  /* 0x0040007013007388 */ /* 0x0003e80000000800 */
[----:B------:R1:W-:Y:S04]  /*17800*/  STS [R19+0x4400], R114 ;  /* 0x0044007213007388 */ /* 0x0003e80000000800 */
[----:B------:R1:W-:Y:S04]  /*17810*/  STS [R21+0x4000], R120 ;  /* 0x0040007815007388 */ /* 0x0003e80000000800 */
[----:B------:R1:W-:Y:S04]  /*17820*/  STS [R21+0x4400], R122 ;  /* 0x0044007a15007388 */ /* 0x0003e80000000800 */
[----:B------:R1:W-:Y:S04]  /*17830*/  STS [R23+0x4000], R116 ;  /* 0x0040007417007388 */ /* 0x0003e80000000800 */
[----:B------:R1:W-:Y:S01]  /*17840*/  STS [R23+0x4400], R118 ;  /* 0x0044007617007388 */ /* 0x0003e20000000800 */
[----:B------:R-:W-:Y:S05]  /*17850*/  @!P0 BRA `(.L_x_3815) ;  /* 0x0000007000008947 */ /* 0x000fea0003800000 */
[----:B------:R-:W2:Y:S01]  /*17860*/  S2R R0, SR_CTAID.Y ;  /* 0x0000000000007919 */ /* 0x000ea20000002600 */
[----:B------:R-:W-:-:S03]  /*17870*/  ISETP.NE.AND P0, PT, R205, -0x1, PT ;  /* 0xffffffffcd00780c */ /* 0x000fc60003f05270 */
[----:B------:R-:W3:Y:S01]  /*17880*/  S2R R3, SR_CTAID.Z ;  /* 0x0000000000037919 */ /* 0x000ee20000002700 */
[----:B--2---:R-:W-:-:S05]  /*17890*/  IMAD R8, R0, c[0x0][0x214], RZ ;  /* 0x0000850000087a24 */ /* 0x004fca00078e02ff */
[----:B------:R-:W-:-:S05]  /*178a0*/  SEL R8, R8, R205, !P0 ;  /* 0x000000cd08087207 */ /* 0x000fca0004000000 */
[----:B---3--:R-:W-:Y:S01]  /*178b0*/  IMAD R57, R3, c[0x0][0x234], R8 ;  /* 0x00008d0003397a24 */ /* 0x008fe200078e0208 */
[----:B------:R-:W-:Y:S05]  /*178c0*/  BRA `(.L_x_3816) ;  /* 0x0000004000007947 */ /* 0x000fea0003800000 */
.L_x_3815:
[----:B------:R-:W2:Y:S04]  /*178d0*/  S2R R3, SR_CTAID.Z ;  /* 0x0000000000037919 */ /* 0x000ea80000002700 */
[----:B------:R-:W2:Y:S02]  /*178e0*/  S2R R0, SR_CTAID.Y ;  /* 0x0000000000007919 */ /* 0x000ea40000002600 */
[----:B--2---:R-:W-:-:S04]  /*178f0*/  IMAD R57, R0, c[0x0][0x1c0], R3 ;  /* 0x0000700000397a24 */ /* 0x004fc800078e0203 */
[----:B------:R-:W-:Y:S02]  /*17900*/  IMAD R57, R57, c[0x0][0x214], RZ ;  /* 0x0000850039397a24 */ /* 0x000fe400078e02ff */
.L_x_3816:
[----:B------:R-:W-:Y:S01]  /*17910*/  BAR.SYNC.DEFER_BLOCKING 0x0 ;  /* 0x0000000000007b1d */ /* 0x000fe20000010000 */
[----:B------:R-:W-:Y:S01]  /*17920*/  LOP3.LUT R61, R5, 0xffffffe0, RZ, 0xc0, !PT ;  /* 0xffffffe0053d7812 */ /* 0x000fe200078ec0ff */
[----:B------:R-:W-:Y:S01]  /*17930*/  IMAD.WIDE.U32 R62, R0, c[0x0][0x1e0], RZ ;  /* 0x00007800003e7a25 */ /* 0x000fe200078e00ff */
[----:B------:R-:W-:Y:S02]  /*17940*/  SHF.R.S32.HI R59, RZ, 0x1f, R6 ;  /* 0x0000001fff3b7819 */ /* 0x000fe40000011406 */
[----:B------:R-:W-:Y:S01]  /*17950*/  SHF.R.S32.HI R5, RZ, 0x1f, R0 ;  /* 0x0000001fff057819 */ /* 0x000fe20000011400 */
[----:B------:R-:W-:Y:S01]  /*17960*/  IMAD.IADD R61, R4, 0x1, -R61 ;  /* 0x00000001043d7824 */ /* 0x000fe200078e0a3d */
[----:B------:R-:W-:Y:S01]  /*17970*/  ISETP.NE.AND P0, PT, R205, -0x1, PT ;  /* 0xffffffffcd00780c */ /* 0x000fe20003f05270 */
[----:B------:R-:W-:Y:S01]  /*17980*/  BSSY B0, `(.L_x_3817) ;  /* 0x0000029000007945 */ /* 0x000fe20003800000 */
[----:B------:R-:W-:Y:S01]  /*17990*/  LEA.HI R59, R59, R6, RZ, 0x2 ;  /* 0x000000063b3b7211 */ /* 0x000fe200078f10ff */
[----:B------:R-:W-:Y:S01]  /*179a0*/  IMAD R5, R5, c[0x0][0x1e0], RZ ;  /* 0x0000780005057a24 */ /* 0x000fe200078e02ff */
[----:B------:R-:W-:-:S02]  /*179b0*/  LOP3.LUT P1, RZ, R61, 0x3, RZ, 0xc0, !PT ;  /* 0x000000033dff7812 */ /* 0x000fc4000782c0ff */
[----:B------:R-:W-:Y:S01]  /*179c0*/  SHF.R.S32.HI R58, RZ, 0x1f, R61 ;  /* 0x0000001fff3a7819 */ /* 0x000fe2000001143d */
[----:B------:R-:W-:Y:S01]  /*179d0*/  IMAD R5, R0, c[0x0][0x1e4], R5 ;  /* 0x0000790000057a24 */ /* 0x000fe200078e0205 */
[----:B------:R-:W-:Y:S02]  /*179e0*/  LOP3.LUT R59, R59, 0xffffffc, RZ, 0xc0, !PT ;  /* 0x0ffffffc3b3b7812 */ /* 0x000fe400078ec0ff */
[----:B------:R-:W-:Y:S01]  /*179f0*/  LEA.HI R58, R58, R61, RZ, 0x2 ;  /* 0x0000003d3a3a7211 */ /* 0x000fe200078f10ff */
[----:B------:R-:W-:-:S03]  /*17a00*/  IMAD.WIDE.U32 R60, R205, c[0x0][0x1e8], RZ ;  /* 0x00007a00cd3c7a25 */ /* 0x000fc600078e00ff */
[----:B------:R-:W-:Y:S01]  /*17a10*/  SHF.R.S32.HI R58, RZ, 0x2, R58 ;  /* 0x00000002ff3a7819 */ /* 0x000fe2000001143a */
[----:B------:R-:W-:Y:S01]  /*17a20*/  IMAD.IADD R59, R6, 0x1, -R59 ;  /* 0x00000001063b7824 */ /* 0x000fe200078e0a3b */
[----:B------:R-:W-:Y:S01]  /*17a30*/  SEL R0, R62, R60, !P0 ;  /* 0x0000003c3e007207 */ /* 0x000fe20004000000 */
[----:B------:R2:W3:Y:S01]  /*17a40*/  LDS.128 R48, [R211] ;  /* 0x00000000d3307984 */ /* 0x0004e20000000c00 */
[----:B------:R-:W-:Y:S02]  /*17a50*/  IMAD R205, R205, c[0x0][0x1ec], R61 ;  /* 0x00007b00cdcd7a24 */ /* 0x000fe400078e023d */
[----:B------:R-:W-:Y:S01]  /*17a60*/  @!P0 IMAD.IADD R205, R63, 0x1, R5 ;  /* 0x000000013fcd8824 */ /* 0x000fe200078e0205 */
[----:B------:R2:W4:Y:S01]  /*17a70*/  LDS.128 R44, [R211+0x800] ;  /* 0x00080000d32c7984 */ /* 0x0005220000000c00 */
[----:B------:R-:W-:-:S03]  /*17a80*/  IMAD R5, R59, 0x10, R58 ;  /* 0x000000103b057824 */ /* 0x000fc600078e023a */
[----:B------:R2:W1:Y:S04]  /*17a90*/  LDS.128 R40, [R211+0x1000] ;  /* 0x00100000d3287984 */ /* 0x0004680000000c00 */
[----:B------:R2:W1:Y:S04]  /*17aa0*/  LDS.128 R36, [R211+0x1800] ;  /* 0x00180000d3247984 */ /* 0x0004680000000c00 */
[----:B------:R2:W1:Y:S04]  /*17ab0*/  LDS.128 R32, [R211+0x2000] ;  /* 0x00200000d3207984 */ /* 0x0004680000000c00 */
[----:B------:R2:W1:Y:S04]  /*17ac0*/  LDS.128 R28, [R211+0x2800] ;  /* 0x00280000d31c7984 */ /* 0x0004680000000c00 */
[----:B------:R2:W1:Y:S04]  /*17ad0*/  LDS.128 R24, [R211+0x3000] ;  /* 0x00300000d3187984 */ /* 0x0004680000000c00 */
[----:B-1----:R2:W1:Y:S04]  /*17ae0*/  LDS.128 R20, [R211+0x3800] ;  /* 0x00380000d3147984 */ /* 0x0024680000000c00 */
[----:B------:R2:W1:Y:S04]  /*17af0*/  LDS.128 R16, [R211+0x4000] ;  /* 0x00400000d3107984 */ /* 0x0004680000000c00 */
[----:B------:R2:W1:Y:S04]  /*17b00*/  LDS.128 R12, [R211+0x4800] ;  /* 0x00480000d30c7984 */ /* 0x0004680000000c00 */
[----:B------:R2:W1:Y:S04]  /*17b10*/  LDS.128 R8, [R211+0x5000] ;  /* 0x00500000d3087984 */ /* 0x0004680000000c00 */
[----:B------:R2:W1:Y:S01]  /*17b20*/  LDS.128 R52, [R211+0x5800] ;  /* 0x00580000d3347984 */ /* 0x0004620000000c00 */
[----:B------:R-:W-:Y:S05]  /*17b30*/  @P1 BRA `(.L_x_3818) ;  /* 0x000000d000001947 */ /* 0x000fea0003800000 */
[----:B---34-:R-:W3:Y:S01]  /*17b40*/  S2R R6, SR_CTAID.X ;  /* 0x0000000000067919 */ /* 0x018ee20000002500 */
[----:B------:R-:W-:Y:S01]  /*17b50*/  IADD3 R59, R5, 0x8, RZ ;  /* 0x00000008053b7810 */ /* 0x000fe20007ffe0ff */
[----:B---3--:R-:W-:-:S02]  /*17b60*/  IMAD R60, R6, 0x40, R57 ;  /* 0x00000040063c7824 */ /* 0x008fc400078e0239 */
[----:B------:R-:W-:-:S03]  /*17b70*/  IMAD R6, R6, -0x40, R204 ;  /* 0xffffffc006067824 */ /* 0x000fc600078e02cc */
[----:B------:R-:W-:Y:S02]  /*17b80*/  SHF.R.S32.HI R58, RZ, 0x1f, R60 ;  /* 0x0000001fff3a7819 */ /* 0x000fe4000001143c */
        /* <DEDUP_REMOVED lines=8> */
.L_x_3818:
[----:B---34-:R-:W-:Y:S05]  /*17c10*/  BSYNC B0 ;  /* 0x0000000000007941 */ /* 0x018fea0003800000 */
.L_x_3817:
[----:B------:R-:W3:Y:S01]  /*17c20*/  S2R R5, SR_CTAID.X ;  /* 0x0000000000057919 */ /* 0x000ee20000002500 */
[----:B------:R-:W-:Y:S01]  /*17c30*/  LEA.HI R7, R7, R4, RZ, 0x3 ;  /* 0x0000000407077211 */ /* 0x000fe200078f18ff */
[----:B------:R-:W-:Y:S03]  /*17c40*/  BSSY B0, `(.L_x_3819) ;  /* 0x000001e000007945 */ /* 0x000fe60003800000 */
[----:B------:R-:W-:-:S05]  /*17c50*/  LOP3.LUT R7, R7, 0xfffffff8, RZ, 0xc0, !PT ;  /* 0xfffffff807077812 */ /* 0x000fca00078ec0ff */
[----:B------:R-:W-:-:S04]  /*17c60*/  IMAD.IADD R4, R4, 0x1, -R7 ;  /* 0x0000000104047824 */ /* 0x000fc800078e0a07 */
[----:B------:R-:W-:Y:S01]  /*17c70*/  IMAD.SHL.U32 R6, R4, 0x8, RZ ;  /* 0x0000000804067824 */ /* 0x000fe200078e00ff */
[----:B------:R-:W-:-:S04]  /*17c80*/  SHF.R.S32.HI R4, RZ, 0x1f, R3 ;  /* 0x0000001fff047819 */ /* 0x000fc80000011403 */
[----:B------:R-:W-:Y:S01]  /*17c90*/  SHF.R.S32.HI R7, RZ, 0x1f, R6 ;  /* 0x0000001fff077819 */ /* 0x000fe20000011406 */
[----:B------:R-:W-:Y:S01]  /*17ca0*/  IMAD R4, R4, c[0x0][0x1f0], RZ ;  /* 0x00007c0004047a24 */ /* 0x000fe200078e02ff */
[----:B---3--:R-:W-:-:S03]  /*17cb0*/  SHF.L.U32 R5, R5, 0x6, RZ ;  /* 0x0000000605057819 */ /* 0x008fc600000006ff */
[----:B------:R-:W-:Y:S01]  /*17cc0*/  IMAD R4, R3, c[0x0][0x1f4], R4 ;  /* 0x00007d0003047a24 */ /* 0x000fe200078e0204 */
[----:B------:R-:W-:Y:S01]  /*17cd0*/  SHF.R.S32.HI R2, RZ, 0x1f, R5 ;  /* 0x0000001fff027819 */ /* 0x000fe20000011405 */
[----:B------:R-:W-:-:S04]  /*17ce0*/  IMAD.WIDE.U32 R6, R5, c[0x0][0x1e8], R6 ;  /* 0x00007a0005067a25 */ /* 0x000fc800078e0006 */
[----:B------:R-:W-:Y:S01]  /*17cf0*/  IMAD R2, R2, c[0x0][0x1e8], RZ ;  /* 0x00007a0002027a24 */ /* 0x000fe200078e02ff */
[----:B------:R-:W-:-:S03]  /*17d00*/  IADD3 R6, P0, R0, R6, RZ ;  /* 0x0000000600067210 */ /* 0x000fc60007f1e0ff */
[C---:B------:R-:W-:Y:S01]  /*17d10*/  IMAD R2, R5.reuse, c[0x0][0x1ec], R2 ;  /* 0x00007b0005027a24 */ /* 0x040fe200078e0202 */
[----:B------:R-:W-:-:S04]  /*17d20*/  IADD3 R5, -R5, R204, RZ ;  /* 0x000000cc05057210 */ /* 0x000fc80007ffe1ff */
[----:B------:R-:W-:Y:S02]  /*17d30*/  IADD3.X R7, R205, R2, R7, P0, !PT ;  /* 0x00000002cd077210 */ /* 0x000fe400007fe407 */
[----:B------:R-:W-:-:S03]  /*17d40*/  ISETP.GE.AND P0, PT, R206, R5, PT ;  /* 0x00000005ce00720c */ /* 0x000fc60003f06270 */
[----:B------:R-:W-:-:S04]  /*17d50*/  IMAD.WIDE.U32 R6, R3, c[0x0][0x1f0], R6 ;  /* 0x00007c0003067a25 */ /* 0x000fc800078e0006 */
[----:B------:R-:W-:-:S06]  /*17d60*/  IMAD.IADD R57, R4, 0x1, R7 ;  /* 0x0000000104397824 */ /* 0x000fcc00078e0207 */
        /* <DEDUP_REMOVED lines=9> */
[----:B------:R3:W-:Y:S04]  /*17e00*/  STG.E.128 [R2.64+0x80], R32 ;  /* 0x0000802002007986 */ /* 0x0007e8000c101d06 */
[----:B-1----:R3:W-:Y:S02]  /*17e10*/  STG.E.128 [R2.64+0x100], R16 ;  /* 0x0001001002007986 */ /* 0x0027e4000c101d06 */
.L_x_3820:
[----:B------:R-:W-:Y:S05]  /*17e20*/  BSYNC B0 ;  /* 0x0000000000007941 */ /* 0x000fea0003800000 */
.L_x_3819:
[----:B------:R-:W-:Y:S01]  /*17e30*/  IADD3 R0, R206, 0x10, RZ ;  /* 0x00000010ce007810 */ /* 0x000fe20007ffe0ff */
[----:B------:R-:W-:Y:S03]  /*17e40*/  BSSY B0, `(.L_x_3821) ;  /* 0x0000010000007945 */ /* 0x000fe60003800000 */
[----:B------:R-:W-:-:S13]  /*17e50*/  ISETP.GE.AND P0, PT, R0, R5, PT ;  /* 0x000000050000720c */ /* 0x000fda0003f06270 */
[----:B------:R-:W-:Y:S05]  /*17e60*/  @P0 BRA `(.L_x_3822) ;  /* 0x000000d000000947 */ /* 0x000fea0003800000 */
[----:B---3--:R-:W-:Y:S01]  /*17e70*/  IADD3 R3, P0, R206, 0x10, RZ ;  /* 0x00000010ce037810 */ /* 0x008fe20007f1e0ff */
        /* <DEDUP_REMOVED lines=10> */
[----:B------:R1:W-:Y:S04]  /*17f20*/  STG.E.128 [R2.64+0x80], R28 ;  /* 0x0000801c02007986 */ /* 0x0003e8000c101d06 */
[----:B------:R1:W-:Y:S02]  /*17f30*/  STG.E.128 [R2.64+0x100], R12 ;  /* 0x0001000c02007986 */ /* 0x0003e4000c101d06 */
.L_x_3822:
[----:B------:R-:W-:Y:S05]  /*17f40*/  BSYNC B0 ;  /* 0x0000000000007941 */ /* 0x000fea0003800000 */
.L_x_3821:
[----:B------:R-:W-:Y:S01]  /*17f50*/  IADD3 R0, R206, 0x20, RZ ;  /* 0x00000020ce007810 */ /* 0x000fe20007ffe0ff */
[----:B------:R-:W-:Y:S03]  /*17f60*/  BSSY B0, `(.L_x_3823) ;  /* 0x0000010000007945 */ /* 0x000fe60003800000 */
[----:B------:R-:W-:-:S13]  /*17f70*/  ISETP.GE.AND P0, PT, R0, R5, PT ;  /* 0x000000050000720c */ /* 0x000fda0003f06270 */
[----:B------:R-:W-:Y:S05]  /*17f80*/  @P0 BRA `(.L_x_3824) ;  /* 0x000000d000000947 */ /* 0x000fea0003800000 */
[----:B-1-3--:R-:W-:Y:S01]  /*17f90*/  IADD3 R3, P0, R206, 0x20, RZ ;  /* 0x00000020ce037810 */ /* 0x00afe20007f1e0ff */
        /* <DEDUP_REMOVED lines=12> */
.L_x_3824:
[----:B------:R-:W-:Y:S05]  /*18060*/  BSYNC B0 ;  /* 0x0000000000007941 */ /* 0x000fea0003800000 */
.L_x_3823:
[----:B------:R-:W-:-:S04]  /*18070*/  IADD3 R0, R206, 0x30, RZ ;  /* 0x00000030ce007810 */ /* 0x000fc80007ffe0ff */
[----:B------:R-:W-:-:S13]  /*18080*/  ISETP.GE.AND P0, PT, R0, R5, PT ;  /* 0x000000050000720c */ /* 0x000fda0003f06270 */
[----:B------:R-:W-:Y:S05]  /*18090*/  @P0 EXIT ;  /* 0x000000000000094d */ /* 0x000fea0003800000 */
[----:B------:R-:W-:Y:S01]  /*180a0*/  IADD3 R0, P0, R206, 0x30, RZ ;  /* 0x00000030ce007810 */ /* 0x000fe20007f1e0ff */
[----:B------:R-:W-:Y:S01]  /*180b0*/  IMAD.MOV.U32 R4, RZ, RZ, R6 ;  /* 0x000000ffff047224 */ /* 0x000fe200078e0006 */
[----:B------:R-:W-:-:S03]  /*180c0*/  MOV R5, R57 ;  /* 0x0000003900057202 */ /* 0x000fc60000000f00 */
[----:B-1-3--:R-:W-:Y:S02]  /*180d0*/  IMAD.X R3, RZ, RZ, R207, P0 ;  /* 0x000000ffff037224 */ /* 0x00afe400000e06cf */
        /* <DEDUP_REMOVED lines=10> */
.L_x_3825:
        /* <DEDUP_REMOVED lines=16> */
.L_x_7856:


//--------------------- .text._ZN5flash24flash_fwd_splitkv_kernelI23Flash_fwd_kernel_traitsILi192ELi64ELi64ELi4ELb0ELb0EN7cutlass10bfloat16_tE19Flash_kernel_traitsILi192ELi64ELi64ELi4ES3_EELb0ELb0ELb0ELb0ELb1ELb1ELb0ELb1EEEvNS_16Flash_fwd_paramsE --------------------------
	.section	.text._ZN5flash24flash_fwd_splitkv_kernelI23Flash_fwd_kernel_traitsILi192ELi64ELi64ELi4ELb0ELb0EN7cutlass10bfloat16_tE19Flash_kernel_traitsILi192ELi64ELi64ELi4ES3_EELb0ELb0ELb0ELb0ELb1ELb1ELb0ELb1EEEvNS_16Flash_fwd_paramsE,"ax",@progbits
	.sectioninfo	@"SHI_REGISTERS=240"
	.align	128
        .global         _ZN5flash24flash_fwd_splitkv_kernelI23Flash_fwd_kernel_traitsILi192ELi64ELi64ELi4ELb0ELb0EN7cutlass10bfloat16_tE19Flash_kernel_traitsILi192ELi64ELi64ELi4ES3_EELb0ELb0ELb0ELb0ELb1ELb1ELb0ELb1EEEvNS_16Flash_fwd_paramsE
        .type           _ZN5flash24flash_fwd_splitkv_kernelI23Flash_fwd_kernel_traitsILi192ELi64ELi64ELi4ELb0ELb0EN7cutlass10bfloat16_tE19Flash_kernel_traitsILi192ELi64ELi64ELi4ES3_EELb0ELb0ELb0ELb0ELb1ELb1ELb0ELb1EEEvNS_16Flash_fwd_paramsE,@function
        .size           _ZN5flash24flash_fwd_splitkv_kernelI23Flash_fwd_kernel_traitsILi192ELi64ELi64ELi4ELb0ELb0EN7cutlass10bfloat16_tE19Flash_kernel_traitsILi192ELi64ELi64ELi4ES3_EELb0ELb0ELb0ELb0ELb1ELb1ELb0ELb1EEEvNS_16Flash_fwd_paramsE,(.L_x_7857 - _ZN5flash24flash_fwd_splitkv_kernelI23Flash_fwd_kernel_traitsILi192ELi64ELi64ELi4ELb0ELb0EN7cutlass10bfloat16_tE19Flash_kernel_traitsILi192ELi64ELi64ELi4ES3_EELb0ELb0ELb0ELb0ELb1ELb1ELb0ELb1EEEvNS_16Flash_fwd_paramsE)
        .other          _ZN5flash24flash_fwd_splitkv_kernelI23Flash_fwd_kernel_traitsILi192ELi64ELi64ELi4ELb0ELb0EN7cutlass10bfloat16_tE19Flash_kernel_traitsILi192ELi64ELi64ELi4ES3_EELb0ELb0ELb0ELb0ELb1ELb1ELb0ELb1EEEvNS_16Flash_fwd_paramsE,@"STO_CUDA_ENTRY STV_DEFAULT"
_ZN5flash24flash_fwd_splitkv_kernelI23Flash_fwd_kernel_traitsILi192ELi64ELi64ELi4ELb0ELb0EN7cutlass10bfloat16_tE19Flash_kernel_traitsILi192ELi64ELi64ELi4ES3_EELb0ELb0ELb0ELb0ELb1ELb1ELb0ELb1EEEvNS_16Flash_fwd_paramsE:
.text._ZN5flash24flash_fwd_splitkv_kernelI23Flash_fwd_kernel_traitsILi192ELi64ELi64ELi4ELb0ELb0EN7cutlass10bfloat16_tE19Flash_kernel_traitsILi192ELi64ELi64ELi4ES3_EELb0ELb0ELb0ELb0ELb1ELb1ELb0ELb1EEEvNS_16Flash_fwd_paramsE:
        /* <DEDUP_REMOVED lines=37> */
.L_x_3826:
[----:B---34-:R-:W-:Y:S02]  /*0250*/  MOV R65, c[0x0][0x218] ;  /* 0x0000860000417a02 */ /* 0x018fe40000000f00 */
.L_x_3827:
        /* <DEDUP_REMOVED lines=69> */
.L_x_3830:
[----:B------:R-:W-:Y:S05]  /*06b0*/  BSYNC B0 ;  /* 0x0000000000007941 */ /* 0x000fea0003800000 */
.L_x_3829:
        /* <DEDUP_REMOVED lines=17> */
.L_x_3832:
[----:B------:R-:W-:Y:S05]  /*07d0*/  BSYNC B0 ;  /* 0x0000000000007941 */ /* 0x000fea0003800000 */
.L_x_3831:
        /* <DEDUP_REMOVED lines=17> */
.L_x_3834:
[----:B------:R-:W-:Y:S05]  /*08f0*/  BSYNC B0 ;  /* 0x0000000000007941 */ /* 0x000fea0003800000 */
.L_x_3833:
        /* <DEDUP_REMOVED lines=16> */
.L_x_3836:
[----:B------:R-:W-:Y:S05]  /*0a00*/  BSYNC B0 ;  /* 0x0000000000007941 */ /* 0x000fea0003800000 */
.L_x_3835:
        /* <DEDUP_REMOVED lines=19> */
.L_x_3828:
        /* <DEDUP_REMOVED lines=94> */
.L_x_3837:
        /* <DEDUP_REMOVED lines=16> */
.L_x_3839:
        /* <DEDUP_REMOVED lines=51> */
.L_x_3838:
        /* <DEDUP_REMOVED lines=46> */
[----:B------:R-:W-:Y:S01]  /*1830*/  IMAD.SHL.U32 R55, R150, 0x10, RZ ;  /* 0x0000001096377824 */ /* 0x000fe200078e00ff */
[----:B------:R-:W-:Y:S01]  /*1840*/  LOP3.LUT R132, R25, R132, RZ, 0x3c, !PT ;  /* 0x0000008419847212 */ /* 0x000fe200078e3cff */
[----:B------:R-:W-:Y:S01]  /*1850*/  IMAD.X R25, R19, 0x1, R9, P1 ;  /* 0x0000000113197824 */ /* 0x000fe200008e0609 */
[----:B------:R-:W-:Y:S01]  /*1860*/  LOP3.LUT R17, R64, 0xfffffff0, RZ, 0xc0, !PT ;  /* 0xfffffff040117812 */ /* 0x000fe200078ec0ff */
[----:B------:R-:W-:Y:S01]  /*1870*/  IMAD.WIDE.U32 R22, R2, c[0x0][0x1b8], R22 ;  /* 0x00006e0002167a25 */ /* 0x000fe200078e0016 */
[----:B------:R-:W-:-:S02]  /*1880*/  IADD3.X R4, R215, R15, RZ, P0, !PT ;  /* 0x0000000fd7047210 */ /* 0x000fc400007fe4ff */
[----:B------:R-:W-:Y:S01]  /*1890*/  IADD3 R140, P1, R18, R0, RZ ;  /* 0x00000000128c7210 */ /* 0x000fe20007f3e0ff */
[----:B------:R-:W-:Y:S01]  /*18a0*/  IMAD.IADD R8, R60, 0x1, -R17 ;  /* 0x000000013c087824 */ /* 0x000fe200078e0a11 */
[----:B------:R-:W-:Y:S01]  /*18b0*/  SHF.R.S32.HI R6, RZ, 0x1f, R142 ;  /* 0x0000001fff067819 */ /* 0x000fe2000001148e */
[----:B------:R-:W-:Y:S01]  /*18c0*/  IMAD.IADD R17, R23, 0x1, R16 ;  /* 0x0000000117117824 */ /* 0x000fe200078e0210 */
[----:B------:R-:W-:Y:S01]  /*18d0*/  MOV R0, c[0x0][0x1a0] ;  /* 0x0000680000007a02 */ /* 0x000fe20000000f00 */
[----:B------:R-:W-:Y:S01]  /*18e0*/  IMAD.MOV.U32 R16, RZ, RZ, R22 ;  /* 0x000000ffff107224 */ /* 0x000fe200078e0016 */
[----:B------:R-:W-:Y:S01]  /*18f0*/  SHF.R.S32.HI R63, RZ, 0x1f, R8 ;  /* 0x0000001fff3f7819 */ /* 0x000fe20000011408 */
[----:B------:R-:W-:Y:S01]  /*1900*/  IMAD R4, R4, c[0x0][0x1a0], RZ ;  /* 0x0000680004047a24 */ /* 0x000fe200078e02ff */
[----:B------:R-:W-:Y:S01]  /*1910*/  LOP3.LUT R132, R132, 0xfffffe00, R13, 0xf8, !PT ;  /* 0xfffffe0084847812 */ /* 0x000fe200078ef80d */
[----:B------:R-:W-:Y:S01]  /*1920*/  IMAD.X R141, R19, 0x1, R7, P1 ;  /* 0x00000001138d7824 */ /* 0x000fe200008e0607 */
[----:B------:R-:W-:Y:S01]  /*1930*/  LEA.HI R63, R63, R8, RZ, 0x3 ;  /* 0x000000083f3f7211 */ /* 0x000fe200078f18ff */
[C---:B------:R-:W-:Y:S01]  /*1940*/  IMAD R4, R11.reuse, c[0x0][0x1a4], R4 ;  /* 0x000069000b047a24 */ /* 0x040fe200078e0204 */
[----:B------:R-:W-:Y:S01]  /*1950*/  SHF.L.U64.HI R66, R0, R123, c[0x0][0x1a4] ;  /* 0x0000690000427619 */ /* 0x000fe2000001027b */
[----:B------:R-:W-:Y:S01]  /*1960*/  IMAD.WIDE.U32 R16, R11, c[0x0][0x1a0], R16 ;  /* 0x000068000b107a25 */ /* 0x000fe200078e0010 */
[----:B------:R-:W-:-:S02]  /*1970*/  LOP3.LUT R71, R63, 0xfffffff8, RZ, 0xc0, !PT ;  /* 0xfffffff83f477812 */ /* 0x000fc400078ec0ff */
[----:B------:R-:W-:Y:S01]  /*1980*/  SHF.R.S32.HI R69, RZ, 0x1, R70 ;  /* 0x00000001ff457819 */ /* 0x000fe20000011446 */
[----:B------:R-:W-:Y:S01]  /*1990*/  IMAD.WIDE.U32 R140, R214, c[0x0][0x198], R140 ;  /* 0x00006600d68c7a25 */ /* 0x000fe200078e008c */
[----:B------:R-:W-:Y:S02]  /*19a0*/  IADD3 R97, R17, R4, RZ ;  /* 0x0000000411617210 */ /* 0x000fe40007ffe0ff */
[----:B------:R-:W-:Y:S01]  /*19b0*/  LEA R100, P0, R16, c[0x0][0x170], 0x1 ;  /* 0x00005c0010647a11 */ /* 0x000fe200078008ff */
[----:B------:R-:W-:Y:S01]  /*19c0*/  IMAD R9, R21, c[0x0][0x190], RZ ;  /* 0x0000640015097a24 */ /* 0x000fe200078e02ff */
[----:B------:R-:W-:Y:S01]  /*19d0*/  IADD3 R51, R141, R51, RZ ;  /* 0x000000338d337210 */ /* 0x000fe20007ffe0ff */
[----:B------:R-:W-:Y:S01]  /*19e0*/  IMAD.WIDE.U32 R14, R20, c[0x0][0x190], R24 ;  /* 0x00006400140e7a25 */ /* 0x000fe200078e0018 */
[----:B------:R-:W-:Y:S02]  /*19f0*/  SHF.L.U64.HI R97, R16, 0x1, R97 ;  /* 0x0000000110617819 */ /* 0x000fe40000010261 */
[----:B------:R-:W-:Y:S01]  /*1a00*/  LEA R98, P1, R140, c[0x0][0x168], 0x1 ;  /* 0x00005a008c627a11 */ /* 0x000fe200078208ff */
[----:B------:R-:W-:Y:S01]  /*1a10*/  IMAD R9, R20, c[0x0][0x194], R9 ;  /* 0x0000650014097a24 */ /* 0x000fe200078e0209 */
[----:B------:R-:W-:Y:S01]  /*1a20*/  SHF.L.U64.HI R95, R140, 0x1, R51 ;  /* 0x000000018c5f7819 */ /* 0x000fe20000010233 */
[----:B------:R-:W-:Y:S01]  /*1a30*/  IMAD R145, R6, c[0x0][0x1a8], RZ ;  /* 0x00006a0006917a24 */ /* 0x000fe200078e02ff */
[----:B------:R-:W-:Y:S01]  /*1a40*/  IADD3.X R97, R97, c[0x0][0x174], RZ, P0, !PT ;  /* 0x00005d0061617a10 */ /* 0x000fe200007fe4ff */
[----:B------:R-:W-:Y:S01]  /*1a50*/  IMAD.IADD R15, R15, 0x1, R9 ;  /* 0x000000010f0f7824 */ /* 0x000fe200078e0209 */
[----:B------:R-:W-:Y:S01]  /*1a60*/  IADD3.X R95, R95, c[0x0][0x16c], RZ, P1, !PT ;  /* 0x00005b005f5f7a10 */ /* 0x000fe20000ffe4ff */
[C---:B------:R-:W-:Y:S01]  /*1a70*/  IMAD R145, R142.reuse, c[0x0][0x1ac], R145 ;  /* 0x00006b008e917a24 */ /* 0x040fe200078e0291 */
[----:B------:R-:W-:Y:S01]  /*1a80*/  MOV R208, R98 ;  /* 0x0000006200d07202 */ /* 0x000fe20000000f00 */
[----:B------:R-:W-:Y:S01]  /*1a90*/  IMAD.WIDE.U32 R142, R142, c[0x0][0x1a8], R14 ;  /* 0x00006a008e8e7a25 */ /* 0x000fe200078e000e */
[----:B------:R-:W-:-:S03]  /*1aa0*/  MOV R210, R100 ;  /* 0x0000006400d27202 */ /* 0x000fc60000000f00 */
[----:B------:R-:W-:Y:S02]  /*1ab0*/  IMAD.IADD R71, R8, 0x1, -R71 ;  /* 0x0000000108477824 */ /* 0x000fe400078e0a47 */
[----:B------:R-:W-:Y:S02]  /*1ac0*/  IMAD.SHL.U32 R67, R0, 0x10, RZ ;  /* 0x0000001000437824 */ /* 0x000fe400078e00ff */
[----:B------:R-:W-:Y:S02]  /*1ad0*/  IMAD.SHL.U32 R68, R62, 0x4, RZ ;  /* 0x000000043e447824 */ /* 0x000fe400078e00ff */
[----:B------:R-:W-:Y:S02]  /*1ae0*/  IMAD.IADD R145, R143, 0x1, R145 ;  /* 0x000000018f917824 */ /* 0x000fe400078e0291 */
[----:B------:R-:W-:Y:S02]  /*1af0*/  IMAD.MOV.U32 R207, RZ, RZ, R95 ;  /* 0x000000ffffcf7224 */ /* 0x000fe400078e005f */
[----:B------:R-:W-:-:S02]  /*1b00*/  IMAD.MOV.U32 R211, RZ, RZ, R97 ;  /* 0x000000ffffd37224 */ /* 0x000fc400078e0061 */
        /* <DEDUP_REMOVED lines=140> */
.L_x_3886:
        /* <DEDUP_REMOVED lines=194> */
.L_x_3844:
[----:B------:R-:W-:Y:S05]  /*2ff0*/  BSYNC B0 ;  /* 0x0000000000007941 */ /* 0x000fea0003800000 */
.L_x_3843:
        /* <DEDUP_REMOVED lines=147> */
.L_x_3846:
[----:B------:R-:W-:Y:S05]  /*3930*/  BSYNC B0 ;  /* 0x0000000000007941 */ /* 0x000fea0003800000 */
.L_x_3845:
        /* <DEDUP_REMOVED lines=155> */
.L_x_3848:
[----:B------:R-:W-:Y:S05]  /*42f0*/  BSYNC B0 ;  /* 0x0000000000007941 */ /* 0x000fea0003800000 */
.L_x_3847:
        /* <DEDUP_REMOVED lines=160> */
.L_x_3850:
[----:B------:R-:W-:Y:S05]  /*4d00*/  BSYNC B0 ;  /* 0x0000000000007941 */ /* 0x000fea0003800000 */
.L_x_3849:
        /* <DEDUP_REMOVED lines=8> */
.L_x_3842:
        /* <DEDUP_REMOVED lines=85> */
.L_x_3855:
[----:B------:R-:W-:Y:S05]  /*52e0*/  BSYNC B0 ;  /* 0x0000000000007941 */ /* 0x000fea0003800000 */
.L_x_3854:
        /* <DEDUP_REMOVED lines=86> */
.L_x_3857:
[----:B------:R-:W-:Y:S05]  /*5850*/  BSYNC B0 ;  /* 0x0000000000007941 */ /* 0x000fea0003800000 */
.L_x_3856:
        /* <DEDUP_REMOVED lines=85> */
.L_x_3859:
[----:B------:R-:W-:Y:S05]  /*5db0*/  BSYNC B0 ;  /* 0x0000000000007941 */ /* 0x000fea0003800000 */
.L_x_3858:
[----:B-----5:R2:W-:Y:S02]  /*5dc0*/  STG.E.128 [R98.64+0x100], R40 ;  /* 0x0001002862007986 */ /* 0x0205e4000c101d06 */
.L_x_3853:
[----:B------:R-:W-:Y:S05]  /*5dd0*/  BSYNC B1 ;  /* 0x0000000000017941 */ /* 0x000fea0003800000 */
.L_x_3852:
        /* <DEDUP_REMOVED lines=90> */
.L_x_3863:
[----:B------:R-:W-:Y:S05]  /*6380*/  BSYNC B0 ;  /* 0x0000000000007941 */ /* 0x000fea0003800000 */
.L_x_3862:
        /* <DEDUP_REMOVED lines=91> */
.L_x_3865:
[----:B------:R-:W-:Y:S05]  /*6940*/  BSYNC B0 ;  /* 0x0000000000007941 */ /* 0x000fea0003800000 */
.L_x_3864:
        /* <DEDUP_REMOVED lines=89> */
.L_x_3867:
[----:B------:R-:W-:Y:S05]  /*6ee0*/  BSYNC B0 ;  /* 0x0000000000007941 */ /* 0x000fea0003800000 */
.L_x_3866:
[----:B-----5:R1:W-:Y:S02]  /*6ef0*/  STG.E.128 [R156.64+0x100], R40 ;  /* 0x000100289c007986 */ /* 0x0203e4000c101d06 */
.L_x_3861:
[----:B------:R-:W-:Y:S05]  /*6f00*/  BSYNC B1 ;  /* 0x0000000000017941 */ /* 0x000fea0003800000 */
.L_x_3860:
        /* <DEDUP_REMOVED lines=90> */
.L_x_3871:
[----:B------:R-:W-:Y:S05]  /*74b0*/  BSYNC B0 ;  /* 0x0000000000007941 */ /* 0x000fea0003800000 */
.L_x_3870:
        /* <DEDUP_REMOVED lines=91> */
.L_x_3873:
[----:B------:R-:W-:Y:S05]  /*7a70*/  BSYNC B0 ;  /* 0x0000000000007941 */ /* 0x000fea0003800000 */
.L_x_3872:
        /* <DEDUP_REMOVED lines=91> */
.L_x_3875:
[----:B------:R-:W-:Y:S05]  /*8030*/  BSYNC B0 ;  /* 0x0000000000007941 */ /* 0x000fea0003800000 */
.L_x_3874:
[C---:B-1----:R-:W-:Y:S04]  /*8040*/  LEA R2, P0, R113.reuse, R98, 0x1 ;  /* 0x0000006271027211 */ /* 0x042fe800078008ff */
[----:B------:R-:W-:Y:S05]  /*8050*/  LEA.HI.X R3, R113, R95, R114, 0x1, P0 ;  /* 0x0000005f71037211 */ /* 0x000fea00000f0c72 */
[----:B-----5:R1:W-:Y:S04]  /*8060*/  STG.E.128 [R2.64], R40 ;  /* 0x0000002802007986 */ /* 0x0203e8000c101d06 */
.L_x_3869:
[----:B------:R-:W-:Y:S05]  /*8070*/  BSYNC B1 ;  /* 0x0000000000017941 */ /* 0x000fea0003800000 */
.L_x_3868:
        /* <DEDUP_REMOVED lines=93> */
.L_x_3879:
[----:B------:R-:W-:Y:S05]  /*8650*/  BSYNC B0 ;  /* 0x0000000000007941 */ /* 0x000fea0003800000 */
.L_x_3878:
        /* <DEDUP_REMOVED lines=93> */
.L_x_3881:
[----:B------:R-:W-:Y:S05]  /*8c30*/  BSYNC B0 ;  /* 0x0000000000007941 */ /* 0x000fea0003800000 */
.L_x_3880:
        /* <DEDUP_REMOVED lines=92> */
.L_x_3883:
[----:B------:R-:W-:Y:S05]  /*9200*/  BSYNC B0 ;  /* 0x0000000000007941 */ /* 0x000fea0003800000 */
.L_x_3882:
[C---:B-1----:R-:W-:Y:S04]  /*9210*/  LEA R2, P0, R121.reuse, R98, 0x1 ;  /* 0x0000006279027211 */ /* 0x042fe800078008ff */
[----:B------:R-:W-:Y:S05]  /*9220*/  LEA.HI.X R3, R121, R95, R122, 0x1, P0 ;  /* 0x0000005f79037211 */ /* 0x000fea00000f0c7a */
[----:B-----5:R1:W-:Y:S04]  /*9230*/  STG.E.128 [R2.64], R8 ;  /* 0x0000000802007986 */ /* 0x0203e8000c101d06 */
.L_x_3877:
[----:B------:R-:W-:Y:S05]  /*9240*/  BSYNC B1 ;  /* 0x0000000000017941 */ /* 0x000fea0003800000 */
.L_x_3876:
        /* <DEDUP_REMOVED lines=8> */
.L_x_3841:
        /* <DEDUP_REMOVED lines=42> */
.L_x_3851:
        /* <DEDUP_REMOVED lines=80> */
.L_x_3884:
        /* <DEDUP_REMOVED lines=10> */
.L_x_3885:
[----:B------:R-:W-:Y:S04]  /*9b10*/  IADD3 R13, R13, -0x1, RZ ;  /* 0xffffffff0d0d7810 */ /* 0x000fe80007ffe0ff */
[----:B------:R-:W-:Y:S11]  /*9b20*/  ISETP.GT.AND P0, PT, R13, R96, PT ;  /* 0x000000600d00720c */ /* 0x000ff60003f04270 */
[----:B------:R-:W-:Y:S02]  /*9b30*/  @!UPT UIADD3 URZ, URZ, URZ, URZ ;  /* 0x0000003f3f3ff290 */ /* 0x000fe4000fffe03f */
[----:B------:R-:W-:-:S05]  /*9b40*/  @P0 BRA `(.L_x_3886) ;  /* 0xffff888000000947 */ /* 0x000fca000383ffff */
.L_x_3840:
        /* <DEDUP_REMOVED lines=93> */
.L_x_3893:
[----:B------:R-:W-:Y:S05]  /*a120*/  BSYNC B0 ;  /* 0x0000000000007941 */ /* 0x000fea0003800000 */
.L_x_3892:
        /* <DEDUP_REMOVED lines=44> */
.L_x_3895:
[----:B------:R-:W-:Y:S05]  /*a3f0*/  BSYNC B0 ;  /* 0x0000000000007941 */ /* 0x000fea0003800000 */
.L_x_3894:
        /* <DEDUP_REMOVED lines=44> */
.L_x_3897:
[----:B------:R-:W-:Y:S05]  /*a6c0*/  BSYNC B0 ;  /* 0x0000000000007941 */ /* 0x000fea0003800000 */
.L_x_3896:
[----:B-----5:R4:W-:Y:S02]  /*a6d0*/  STS.128 [R219+0x4000], R12 ;  /* 0x0040000cdb007388 */ /* 0x0209e40000000c00 */
.L_x_3891:
[----:B------:R-:W-:Y:S05]  /*a6e0*/  BSYNC B1 ;  /* 0x0000000000017941 */ /* 0x000fea0003800000 */
.L_x_3890:
        /* <DEDUP_REMOVED lines=49> */
.L_x_3901:
[----:B------:R-:W-:Y:S05]  /*aa00*/  BSYNC B0 ;  /* 0x0000000000007941 */ /* 0x000fea0003800000 */
.L_x_3900:
        /* <DEDUP_REMOVED lines=44> */
.L_x_3903:
[----:B------:R-:W-:Y:S05]  /*acd0*/  BSYNC B0 ;  /* 0x0000000000007941 */ /* 0x000fea0003800000 */
.L_x_3902:
        /* <DEDUP_REMOVED lines=44> */
.L_x_3905:
[----:B------:R-:W-:Y:S05]  /*afa0*/  BSYNC B0 ;  /* 0x0000000000007941 */ /* 0x000fea0003800000 */
.L_x_3904:
[----:B-----5:R3:W-:Y:S02]  /*afb0*/  STS.128 [R219+0x4800], R28 ;  /* 0x0048001cdb007388 */ /* 0x0207e40000000c00 */
.L_x_3899:
[----:B------:R-:W-:Y:S05]  /*afc0*/  BSYNC B1 ;  /* 0x0000000000017941 */ /* 0x000fea0003800000 */
.L_x_3898:
        /* <DEDUP_REMOVED lines=47> */
.L_x_3909:
[----:B------:R-:W-:Y:S05]  /*b2c0*/  BSYNC B0 ;  /* 0x0000000000007941 */ /* 0x000fea0003800000 */
.L_x_3908:
        /* <DEDUP_REMOVED lines=45> */
.L_x_3911:
[----:B------:R-:W-:Y:S05]  /*b5a0*/  BSYNC B0 ;  /* 0x0000000000007941 */ /* 0x000fea0003800000 */
.L_x_3910:
        /* <DEDUP_REMOVED lines=44> */
.L_x_3913:
[----:B------:R-:W-:Y:S05]  /*b870*/  BSYNC B0 ;  /* 0x0000000000007941 */ /* 0x000fea0003800000 */
.L_x_3912:
[----:B-----5:R4:W-:Y:S02]  /*b880*/  STS.128 [R219+0x5000], R20 ;  /* 0x00500014db007388 */ /* 0x0209e40000000c00 */
.L_x_3907:
[----:B------:R-:W-:Y:S05]  /*b890*/  BSYNC B1 ;  /* 0x0000000000017941 */ /* 0x000fea0003800000 */
.L_x_3906:
        /* <DEDUP_REMOVED lines=46> */
.L_x_3916:
[----:B------:R-:W-:Y:S05]  /*bb80*/  BSYNC B0 ;  /* 0x0000000000007941 */ /* 0x000fea0003800000 */
.L_x_3915:
        /* <DEDUP_REMOVED lines=44> */
.L_x_3918:
[----:B------:R-:W-:Y:S05]  /*be50*/  BSYNC B0 ;  /* 0x0000000000007941 */ /* 0x000fea0003800000 */
.L_x_3917:
        /* <DEDUP_REMOVED lines=44> */
.L_x_3920:
[----:B------:R-:W-:Y:S05]  /*c120*/  BSYNC B0 ;  /* 0x0000000000007941 */ /* 0x000fea0003800000 */
.L_x_3919:
[----:B-----5:R4:W-:Y:S01]  /*c130*/  STS.128 [R219+0x5800], R20 ;  /* 0x00580014db007388 */ /* 0x0209e20000000c00 */
[----:B------:R-:W-:Y:S05]  /*c140*/  BRA `(.L_x_3914) ;  /* 0x000046f000007947 */ /* 0x000fea0003800000 */
.L_x_3889:
        /* <DEDUP_REMOVED lines=89> */
.L_x_3924:
[----:B------:R-:W-:Y:S05]  /*c6e0*/  BSYNC B0 ;  /* 0x0000000000007941 */ /* 0x000fea0003800000 */
.L_x_3923:
        /* <DEDUP_REMOVED lines=88> */
.L_x_3926:
[----:B------:R-:W-:Y:S05]  /*cc70*/  BSYNC B0 ;  /* 0x0000000000007941 */ /* 0x000fea0003800000 */
.L_x_3925:
        /* <DEDUP_REMOVED lines=88> */
.L_x_3928:
[----:B------:R-:W-:Y:S05]  /*d200*/  BSYNC B0 ;  /* 0x0000000000007941 */ /* 0x000fea0003800000 */
.L_x_3927:
[----:B-----5:R1:W-:Y:S02]  /*d210*/  STS.128 [R219+0x4000], R20 ;  /* 0x00400014db007388 */ /* 0x0203e40000000c00 */
.L_x_3922:
[----:B------:R-:W-:Y:S05]  /*d220*/  BSYNC B1 ;  /* 0x0000000000017941 */ /* 0x000fea0003800000 */
.L_x_3921:
        /* <DEDUP_REMOVED lines=91> */
.L_x_3932:
[----:B------:R-:W-:Y:S05]  /*d7e0*/  BSYNC B0 ;  /* 0x0000000000007941 */ /* 0x000fea0003800000 */
.L_x_3931:
        /* <DEDUP_REMOVED lines=88> */
.L_x_3934:
[----:B------:R-:W-:Y:S05]  /*dd70*/  BSYNC B0 ;  /* 0x0000000000007941 */ /* 0x000fea0003800000 */
.L_x_3933:
        /* <DEDUP_REMOVED lines=88> */
.L_x_3936:
[----:B------:R-:W-:Y:S05]  /*e300*/  BSYNC B0 ;  /* 0x0000000000007941 */ /* 0x000fea0003800000 */
.L_x_3935:
[----:B-----5:R1:W-:Y:S02]  /*e310*/  STS.128 [R219+0x4800], R20 ;  /* 0x00480014db007388 */ /* 0x0203e40000000c00 */
.L_x_3930:
[----:B------:R-:W-:Y:S05]  /*e320*/  BSYNC B1 ;  /* 0x0000000000017941 */ /* 0x000fea0003800000 */
.L_x_3929:
        /* <DEDUP_REMOVED lines=92> */
.L_x_3940:
[----:B------:R-:W-:Y:S05]  /*e8f0*/  BSYNC B0 ;  /* 0x0000000000007941 */ /* 0x000fea0003800000 */
.L_x_3939:
        /* <DEDUP_REMOVED lines=90> */
.L_x_3942:
[----:B------:R-:W-:Y:S05]  /*eea0*/  BSYNC B0 ;  /* 0x0000000000007941 */ /* 0x000fea0003800000 */
.L_x_3941:
        /* <DEDUP_REMOVED lines=89> */
.L_x_3944:
[----:B------:R-:W-:Y:S05]  /*f440*/  BSYNC B0 ;  /* 0x0000000000007941 */ /* 0x000fea0003800000 */
.L_x_3943:
[----:B-----5:R1:W-:Y:S02]  /*f450*/  STS.128 [R219+0x5000], R20 ;  /* 0x00500014db007388 */ /* 0x0203e40000000c00 */
.L_x_3938:
[----:B------:R-:W-:Y:S05]  /*f460*/  BSYNC B1 ;  /* 0x0000000000017941 */ /* 0x000fea0003800000 */
.L_x_3937:
        /* <DEDUP_REMOVED lines=92> */
.L_x_3946:
[----:B------:R-:W-:Y:S05]  /*fa30*/  BSYNC B0 ;  /* 0x0000000000007941 */ /* 0x000fea0003800000 */
.L_x_3945:
        /* <DEDUP_REMOVED lines=89> */
.L_x_3948:
[----:B------:R-:W-:Y:S05]  /*ffd0*/  BSYNC B0 ;  /* 0x0000000000007941 */ /* 0x000fea0003800000 */
.L_x_3947:
        /* <DEDUP_REMOVED lines=89> */
.L_x_3950:
[----:B------:R-:W-:Y:S05]  /*10570*/  BSYNC B0 ;  /* 0x0000000000007941 */ /* 0x000fea0003800000 */
.L_x_3949:
[----:B-----5:R4:W-:Y:S01]  /*10580*/  STS.128 [R219+0x5800], R4 ;  /* 0x00580004db007388 */ /* 0x0209e20000000c00 */
[----:B------:R-:W-:Y:S05]  /*10590*/  BRA `(.L_x_3914) ;  /* 0x000002a000007947 */ /* 0x000fea0003800000 */
.L_x_3888:
        /* <DEDUP_REMOVED lines=42> */
.L_x_3914:
[----:B------:R-:W-:Y:S05]  /*10840*/  BSYNC B2 ;  /* 0x0000000000027941 */ /* 0x000fea0003800000 */
.L_x_3887:
[----:B-1--4-:R-:W-:Y:S01]  /*10850*/  LEA R4, R133, 0xffffffc0, 0x6 ;  /* 0xffffffc085047811 */ /* 0x012fe200078e30ff */
[----:B------:R-:W-:Y:S01]  /*10860*/  IMAD.SHL.U32 R205, R214, 0x8, RZ ;  /* 0x00000008d6cd7824 */ /* 0x000fe200078e00ff */
[----:B------:R-:W-:Y:S01]  /*10870*/  SHF.R.S32.HI R7, RZ, 0x4, R64 ;  /* 0x00000004ff077819 */ /* 0x000fe20000011440 */
[----:B------:R-:W-:-:S02]  /*10880*/  IMAD.SHL.U32 R49, R63, 0x40, RZ ;  /* 0x000000403f317824 */ /* 0x000fc400078e00ff */
[----:B------:R-:W-:-:S03]  /*10890*/  IMAD.IADD R3, R61, 0x1, -R4 ;  /* 0x000000013d037824 */ /* 0x000fc600078e0a04 */
[----:B------:R-:W-:Y:S02]  /*108a0*/  LOP3.LUT R49, R49, 0xfffffe00, RZ, 0xc0, !PT ;  /* 0xfffffe0031317812 */ /* 0x000fe400078ec0ff */
[-C--:B------:R-:W-:Y:S02]  /*108b0*/  ISETP.GE.AND P2, PT, R214, R3.reuse, PT ;  /* 0x00000003d600720c */ /* 0x080fe40003f46270 */
[-C--:B------:R-:W-:Y:S02]  /*108c0*/  ISETP.GE.AND P0, PT, R2, R3.reuse, PT ;  /* 0x000000030200720c */ /* 0x080fe40003f06270 */
[-C--:B------:R-:W-:Y:S02]  /*108d0*/  ISETP.GE.AND P5, PT, R0, R3.reuse, PT ;  /* 0x000000030000720c */ /* 0x080fe40003fa6270 */
[-C--:B------:R-:W-:Y:S02]  /*108e0*/  ISETP.GE.AND P6, PT, R26, R3.reuse, PT ;  /* 0x000000031a00720c */ /* 0x080fe40003fc6270 */
[----:B------:R-:W-:Y:S01]  /*108f0*/  ISETP.GE.AND P4, PT, R2, R3, PT ;  /* 0x000000030200720c */ /* 0x000fe20003f86270 */
[----:B------:R-:W-:-:S04]  /*10900*/  IMAD.SHL.U32 R2, R62, 0x40, RZ ;  /* 0x000000403e027824 */ /* 0x000fc800078e00ff */
[----:B------:R-:W-:Y:S01]  /*10910*/  @!P2 IMAD.MOV.U32 R206, RZ, RZ, R208 ;  /* 0x000000ffffcea224 */ /* 0x000fe200078e00d0 */
[----:B------:R-:W-:Y:S02]  /*10920*/  LOP3.LUT R2, R2, 0x1c0, RZ, 0xc0, !PT ;  /* 0x000001c002027812 */ /* 0x000fe400078ec0ff */
[C---:B---3--:R-:W-:Y:S01]  /*10930*/  @!P0 LEA R12, P1, R55.reuse, R208, 0x1 ;  /* 0x000000d0370c8211 */ /* 0x048fe200078208ff */
[----:B------:R-:W-:Y:S01]  /*10940*/  @!P5 IMAD.MOV.U32 R5, RZ, RZ, c[0x0][0x19c] ;  /* 0x00006700ff05d624 */ /* 0x000fe200078e00ff */
[----:B------:R-:W-:Y:S01]  /*10950*/  @!PT LDS RZ, [RZ] ;  /* 0x00000000fffff984 */ /* 0x000fe20000000800 */
[----:B------:R-:W-:Y:S01]  /*10960*/  @!PT LDS RZ, [RZ] ;  /* 0x00000000fffff984 */ /* 0x000fe20000000800 */
[----:B------:R-:W-:Y:S01]  /*10970*/  @!PT LDS RZ, [RZ] ;  /* 0x00000000fffff984 */ /* 0x000fe20000000800 */
[----:B------:R1:W-:Y:S01]  /*10980*/  @!P2 LDGSTS.E.BYPASS.LTC128B.128 [R219+0x6000], [R206.64] ;  /* 0x06000000cedbafae */ /* 0x0003e2000b901d46 */
[----:B------:R-:W-:Y:S01]  /*10990*/  @!P6 IMAD.MOV.U32 R8, RZ, RZ, c[0x0][0x198] ;  /* 0x00006600ff08e624 */ /* 0x000fe200078e00ff */
[----:B------:R-:W-:Y:S02]  /*109a0*/  @!P0 LEA.HI.X R13, R55, R207, R54, 0x1, P1 ;  /* 0x000000cf370d8211 */ /* 0x000fe400008f0c36 */
[----:B------:R1:W-:Y:S01]  /*109b0*/  @!P2 LDGSTS.E.BYPASS.LTC128B.128 [R219+0x8000], [R206.64+0x80] ;  /* 0x08000080cedbafae */ /* 0x0003e2000b901d46 */
[----:B------:R-:W-:-:S02]  /*109c0*/  LOP3.LUT R205, R2, 0x8, R205, 0xf8, !PT ;  /* 0x0000000802cd7812 */ /* 0x000fc400078ef8cd */
[----:B------:R-:W-:Y:S01]  /*109d0*/  SHF.R.U32.HI R2, RZ, 0x3, R2 ;  /* 0x00000003ff027819 */ /* 0x000fe20000011602 */
[----:B------:R1:W-:Y:S01]  /*109e0*/  @!P2 LDGSTS.E.BYPASS.LTC128B.128 [R219+0xa000], [R206.64+0x100] ;  /* 0x0a000100cedbafae */ /* 0x0003e2000b901d46 */
[-C--:B------:R-:W-:Y:S01]  /*109f0*/  ISETP.GE.AND P2, PT, R0, R3.reuse, PT ;  /* 0x000000030000720c */ /* 0x080fe20003f46270 */
[----:B------:R-:W-:Y:S01]  /*10a00*/  @!P5 IMAD.MOV.U32 R0, RZ, RZ, c[0x0][0x198] ;  /* 0x00006600ff00d624 */ /* 0x000fe200078e00ff */
[----:B------:R-:W-:Y:S01]  /*10a10*/  ISETP.GE.AND P1, PT, R26, R3, PT ;  /* 0x000000031a00720c */ /* 0x000fe20003f26270 */
[----:B------:R3:W-:Y:S01]  /*10a20*/  @!P0 LDGSTS.E.BYPASS.LTC128B.128 [R219+0x6800], [R12.64] ;  /* 0x068000000cdb8fae */ /* 0x0007e2000b901d46 */
[----:B------:R-:W-:-:S03]  /*10a30*/  LOP3.LUT R205, R205, R2, RZ, 0x3c, !PT ;  /* 0x00000002cdcd7212 */ /* 0x000fc600078e3cff */
[----:B------:R3:W-:Y:S04]  /*10a40*/  @!P0 LDGSTS.E.BYPASS.LTC128B.128 [R219+0x8800], [R12.64+0x80] ;  /* 0x088000800cdb8fae */ /* 0x0007e8000b901d46 */
[----:B------:R3:W-:Y:S01]  /*10a50*/  @!P0 LDGSTS.E.BYPASS.LTC128B.128 [R219+0xa800], [R12.64+0x100] ;  /* 0x0a8001000cdb8fae */ /* 0x0007e2000b901d46 */
[----:B------:R-:W-:Y:S01]  /*10a60*/  @!P5 LEA R10, P0, R0, R208, 0x6 ;  /* 0x000000d0000ad211 */ /* 0x000fe200078030ff */
[----:B------:R-:W-:-:S03]  /*10a70*/  @!P2 IMAD.MOV.U32 R2, RZ, RZ, c[0x0][0x1a0] ;  /* 0x00006800ff02a624 */ /* 0x000fc600078e00ff */
[----:B------:R-:W-:Y:S01]  /*10a80*/  @!P5 LEA.HI.X R11, R0, R207, R5, 0x6, P0 ;  /* 0x000000cf000bd211 */ /* 0x000fe200000f3405 */
[----:B------:R-:W-:Y:S01]  /*10a90*/  @!P6 IMAD.MOV.U32 R0, RZ, RZ, c[0x0][0x19c] ;  /* 0x00006700ff00e624 */ /* 0x000fe200078e00ff */
[----:B------:R-:W-:Y:S02]  /*10aa0*/  LEA.HI R5, R64, R7, RZ, 0x1 ;  /* 0x0000000740057211 */ /* 0x000fe400078f08ff */
[----:B------:R-:W-:Y:S01]  /*10ab0*/  @!P4 LEA R6, P0, R67, R210, 0x1 ;  /* 0x000000d24306c211 */ /* 0x000fe200078008ff */
[----:B------:R-:W-:Y:S01]  /*10ac0*/  @!P6 IMAD R0, R0, 0x60, RZ ;  /* 0x000000600000e824 */ /* 0x000fe200078e02ff */
[----:B------:R4:W-:Y:S01]  /*10ad0*/  @!P5 LDGSTS.E.BYPASS.LTC128B.128 [R219+0x7000], [R10.64] ;  /* 0x070000000adbdfae */ /* 0x0009e2000b901d46 */
[----:B------:R-:W-:Y:S01]  /*10ae0*/  LOP3.LUT R5, R5, 0xfffffffe, RZ, 0xc0, !PT ;  /* 0xfffffffe05057812 */ /* 0x000fe200078ec0ff */
[----:B-1----:R-:W-:Y:S02]  /*10af0*/  @!P6 IMAD.MOV.U32 R206, RZ, RZ, R208 ;  /* 0x000000ffffcee224 */ /* 0x002fe400078e00d0 */
[----:B------:R4:W-:Y:S02]  /*10b00*/  @!P5 LDGSTS.E.BYPASS.LTC128B.128 [R219+0x9000], [R10.64+0x80] ;  /* 0x090000800adbdfae */ /* 0x0009e4000b901d46 */
[----:B------:R-:W-:-:S02]  /*10b10*/  @!P6 IMAD.WIDE.U32 R8, R8, 0x60, R206 ;  /* 0x000000600808e825 */ /* 0x000fc400078e00ce */
[----:B------:R4:W-:Y:S01]  /*10b20*/  @!P5 LDGSTS.E.BYPASS.LTC128B.128 [R219+0xb000], [R10.64+0x100] ;  /* 0x0b0001000adbdfae */ /* 0x0009e2000b901d46 */
[----:B------:R-:W-:Y:S01]  /*10b30*/  ISETP.GE.AND P5, PT, R214, R3, PT ;  /* 0x00000003d600720c */ /* 0x000fe20003fa6270 */
[----:B------:R-:W-:Y:S02]  /*10b40*/  @!P6 IMAD.IADD R15, R9, 0x1, R0 ;  /* 0x00000001090fe824 */ /* 0x000fe400078e0200 */
[----:B------:R-:W-:Y:S02]  /*10b50*/  @!P6 IMAD.MOV.U32 R14, RZ, RZ, R8 ;  /* 0x000000ffff0ee224 */ /* 0x000fe400078e0008 */
[----:B------:R-:W-:Y:S01]  /*10b60*/  IMAD.IADD R0, R7, 0x1, -R5 ;  /* 0x0000000107007824 */ /* 0x000fe200078e0a05 */
[----:B------:R-:W-:Y:S01]  /*10b70*/  @!P4 LEA.HI.X R7, R67, R211, R66, 0x1, P0 ;  /* 0x000000d34307c211 */ /* 0x000fe200000f0c42 */
[----:B------:R-:W-:Y:S01]  /*10b80*/  @!P2 IMAD.MOV.U32 R3, RZ, RZ, c[0x0][0x1a4] ;  /* 0x00006900ff03a624 */ /* 0x000fe200078e00ff */
[----:B------:R1:W-:Y:S01]  /*10b90*/  @!P6 LDGSTS.E.BYPASS.LTC128B.128 [R219+0x7800], [R14.64] ;  /* 0x078000000edbefae */ /* 0x0003e2000b901d46 */
[----:B------:R-:W-:-:S02]  /*10ba0*/  IMAD.SHL.U32 R8, R71, 0x40, RZ ;  /* 0x0000004047087824 */ /* 0x000fc400078e00ff */
[----:B---3--:R-:W-:Y:S01]  /*10bb0*/  @!P1 IMAD.MOV.U32 R12, RZ, RZ, c[0x0][0x1a0] ;  /* 0x00006800ff0c9624 */ /* 0x008fe200078e00ff */
[----:B------:R1:W-:Y:S01]  /*10bc0*/  @!P6 LDGSTS.E.BYPASS.LTC128B.128 [R219+0x9800], [R14.64+0x80] ;  /* 0x098000800edbefae */ /* 0x0003e2000b901d46 */
[----:B------:R-:W-:Y:S01]  /*10bd0*/  @!P1 IMAD.MOV.U32 R5, RZ, RZ, c[0x0][0x1a4] ;  /* 0x00006900ff059624 */ /* 0x000fe200078e00ff */
[----:B------:R-:W-:Y:S01]  /*10be0*/  LOP3.LUT R8, R8, 0x1c0, RZ, 0xc0, !PT ;  /* 0x000001c008087812 */ /* 0x000fe200078ec0ff */
[----:B------:R-:W-:Y:S01]  /*10bf0*/  @!P1 IMAD.WIDE.U32 R12, R12, 0x60, R210 ;  /* 0x000000600c0c9825 */ /* 0x000fe200078e00d2 */
[----:B------:R1:W-:Y:S03]  /*10c00*/  @!P6 LDGSTS.E.BYPASS.LTC128B.128 [R219+0xb800], [R14.64+0x100] ;  /* 0x0b8001000edbefae */ /* 0x0003e6000b901d46 */
[----:B------:R-:W-:Y:S01]  /*10c10*/  @!P1 IMAD R5, R5, 0x60, RZ ;  /* 0x0000006005059824 */ /* 0x000fe200078e02ff */
[----:B------:R-:W0:Y:S01]  /*10c20*/  LDGDEPBAR ;  /* 0x00000000000079af */ /* 0x000e220000000000 */
[----:B------:R-:W-:-:S02]  /*10c30*/  IMAD.SHL.U32 R9, R0, 0x8, RZ ;  /* 0x0000000800097824 */ /* 0x000fc400078e00ff */
[----:B------:R-:W-:Y:S01]  /*10c40*/  IMAD R205, R0, 0x200, R205 ;  /* 0x0000020000cd7824 */ /* 0x000fe200078e02cd */
[C---:B----4-:R-:W-:Y:S01]  /*10c50*/  @!P2 LEA R10, P0, R2.reuse, R210, 0x6 ;  /* 0x000000d2020aa211 */ /* 0x050fe200078030ff */
[----:B------:R-:W-:Y:S01]  /*10c60*/  @!P1 IMAD.IADD R13, R13, 0x1, R5 ;  /* 0x000000010d0d9824 */ /* 0x000fe200078e0205 */
[----:B------:R-:W-:Y:S01]  /*10c70*/  SHF.R.U32.HI R5, RZ, 0x3, R8 ;  /* 0x00000003ff057819 */ /* 0x000fe20000011608 */
[----:B------:R-:W-:Y:S01]  /*10c80*/  IMAD.SHL.U32 R205, R205, 0x2, RZ ;  /* 0x00000002cdcd7824 */ /* 0x000fe200078e00ff */
[----:B------:R-:W-:Y:S02]  /*10c90*/  @!P2 LEA.HI.X R11, R2, R211, R3, 0x6, P0 ;  /* 0x000000d3020ba211 */ /* 0x000fe400000f3403 */
[----:B------:R-:W-:Y:S02]  /*10ca0*/  SHF.R.S32.HI R3, RZ, 0x1f, R60 ;  /* 0x0000001fff037819 */ /* 0x000fe4000001143c */
[----:B------:R-:W-:Y:S02]  /*10cb0*/  LOP3.LUT R2, R8, 0x8, R9, 0xf8, !PT ;  /* 0x0000000808027812 */ /* 0x000fe400078ef809 */
[----:B------:R-:W-:-:S02]  /*10cc0*/  LEA.HI R3, R3, R60, RZ, 0x5 ;  /* 0x0000003c03037211 */ /* 0x000fc400078f28ff */
[----:B------:R-:W-:Y:S01]  /*10cd0*/  LOP3.LUT R2, R2, R5, RZ, 0x3c, !PT ;  /* 0x0000000502027212 */ /* 0x000fe200078e3cff */
[----:B------:R-:W-:Y:S01]  /*10ce0*/  IMAD.MOV.U32 R5, RZ, RZ, 0x20 ;  /* 0x00000020ff057424 */ /* 0x000fe200078e00ff */
[----:B------:R-:W-:Y:S02]  /*10cf0*/  SHF.R.S32.HI R0, RZ, 0x5, R3 ;  /* 0x00000005ff007819 */ /* 0x000fe40000011403 */
[----:B------:R-:W-:Y:S01]  /*10d00*/  IADD3 R203, R205, 0x6020, RZ ;  /* 0x00006020cdcb7810 */ /* 0x000fe20007ffe0ff */
[----:B------:R-:W-:-:S04]  /*10d10*/  DEPBAR.LE SB0, 0x0 ;  /* 0x000080000000791a */ /* 0x000fc80000000000 */
[----:B------:R-:W-:Y:S01]  /*10d20*/  BAR.SYNC.DEFER_BLOCKING 0x0 ;  /* 0x0000000000007b1d */ /* 0x000fe20000010000 */
[----:B------:R-:W-:Y:S01]  /*10d30*/  IMAD R3, R0, 0x400, R49 ;  /* 0x0000040000037824 */ /* 0x000fe200078e0231 */
[----:B------:R-:W-:-:S03]  /*10d40*/  LOP3.LUT R0, R63, 0xfffffff8, RZ, 0xc0, !PT ;  /* 0xfffffff83f007812 */ /* 0x000fc600078ec0ff */
[----:B------:R-:W-:Y:S01]  /*10d50*/  IMAD.IADD R206, R2, 0x1, R3 ;  /* 0x0000000102ce7824 */ /* 0x000fe200078e0203 */
[----:B------:R-:W-:-:S03]  /*10d60*/  LOP3.LUT R3, R64, 0xfffffff0, RZ, 0xc0, !PT ;  /* 0xfffffff040037812 */ /* 0x000fc600078ec0ff */
[----:B------:R-:W-:Y:S01]  /*10d70*/  IMAD.SHL.U32 R206, R206, 0x2, RZ ;  /* 0x00000002cece7824 */ /* 0x000fe200078e00ff */
[----:B------:R-:W-:Y:S01]  /*10d80*/  IADD3 R0, -R0, R60, -R3 ;  /* 0x0000003c00007210 */ /* 0x000fe20007ffe903 */
[----:B------:R-:W-:Y:S01]  /*10d90*/  IMAD.SHL.U32 R60, R60, 0x2, RZ ;  /* 0x000000023c3c7824 */ /* 0x000fe200078e00ff */
        /* <DEDUP_REMOVED lines=37> */
[----:B------:R-:W-:-:S02]  /*10ff0*/  R2P PR, R0, 0x6 ;  /* 0x0000000600007804 */ /* 0x000fc40000000000 */
[----:B------:R-:W-:Y:S01]  /*11000*/  IADD3 R0, R205, 0x6000, RZ ;  /* 0x00006000cd007810 */ /* 0x000fe20007ffe0ff */
[----:B------:R-:W-:Y:S02]  /*11010*/  LDSM.16.M88.4 R20, [R206] ;  /* 0x00000000ce14783b */ /* 0x000fe40000000200 */
[----:B------:R-:W-:Y:S02]  /*11020*/  SEL R7, R7, 0xfffffff0, !P1 ;  /* 0xfffffff007077807 */ /* 0x000fe40004800000 */
[----:B------:R-:W4:Y:S01]  /*11030*/  LDSM.16.M88.4 R28, [R205+0x6000] ;  /* 0x00600000cd1c783b */ /* 0x000f220000000200 */
[----:B------:R-:W-:Y:S02]  /*11040*/  SEL R5, R5, 0xffffffe0, !P2 ;  /* 0xffffffe005057807 */ /* 0x000fe40005000000 */
[----:B------:R-:W-:Y:S01]  /*11050*/  R2P PR, R62, 0x6 ;  /* 0x000000063e007804 */ /* 0x000fe20000000000 */
[----:B--2---:R-:W2:Y:S01]  /*11060*/  LDSM.16.M88.4 R40, [R205+0x6800] ;  /* 0x00680000cd28783b */ /* 0x004ea20000000200 */
[----:B------:R-:W-:-:S02]  /*11070*/  IMAD R204, R7, 0x2, R206 ;  /* 0x0000000207cc7824 */ /* 0x000fc400078e02ce */
[C---:B------:R-:W-:Y:S01]  /*11080*/  IMAD R202, R5.reuse, 0x2, R206 ;  /* 0x0000000205ca7824 */ /* 0x040fe200078e02ce */
[----:B------:R-:W-:Y:S01]  /*11090*/  LDSM.16.M88.4 R72, [R205+0x7000] ;  /* 0x00700000cd48783b */ /* 0x000fe20000000200 */
[----:B------:R-:W-:-:S03]  /*110a0*/  IMAD R201, R5, 0x2, R204 ;  /* 0x0000000205c97824 */ /* 0x000fc600078e02cc */
[----:B------:R-:W-:Y:S04]  /*110b0*/  LDSM.16.M88.4 R80, [R204] ;  /* 0x00000000cc50783b */ /* 0x000fe80000000200 */
[----:B------:R-:W-:Y:S01]  /*110c0*/  @P1 IADD3 R203, R0, -0x20, RZ ;  /* 0xffffffe000cb1810 */ /* 0x000fe20007ffe0ff */
[----:B------:R-:W-:Y:S01]  /*110d0*/  LDSM.16.M88.4 R24, [R205+0x7800] ;  /* 0x00780000cd18783b */ /* 0x000fe20000000200 */
[----:B------:R-:W-:Y:S02]  /*110e0*/  IMAD.MOV.U32 R0, RZ, RZ, 0x40 ;  /* 0x00000040ff007424 */ /* 0x000fe400078e00ff */
[C---:B------:R-:W-:Y:S01]  /*110f0*/  IADD3 R195, R203.reuse, 0x800, RZ ;  /* 0x00000800cbc37810 */ /* 0x040fe20007ffe0ff */
[----:B-1----:R-:W1:Y:S01]  /*11100*/  LDSM.16.M88.4 R12, [R203] ;  /* 0x00000000cb0c783b */ /* 0x002e620000000200 */
[----:B------:R-:W-:-:S02]  /*11110*/  IADD3 R194, R203, 0x1000, RZ ;  /* 0x00001000cbc27810 */ /* 0x000fc40007ffe0ff */
[----:B------:R-:W-:Y:S01]  /*11120*/  SEL R0, R0, 0xffffffc0, !P2 ;  /* 0xffffffc000007807 */ /* 0x000fe20005000000 */
[----:B-----5:R-:W5:Y:S01]  /*11130*/  LDSM.16.M88.4 R8, [R203+0x800] ;  /* 0x00080000cb08783b */ /* 0x020f620000000200 */
[C---:B------:R-:W-:Y:S02]  /*11140*/  IADD3 R193, R203.reuse, 0x1800, RZ ;  /* 0x00001800cbc17810 */ /* 0x040fe40007ffe0ff */
[----:B------:R-:W-:Y:S01]  /*11150*/  IADD3 R191, R203, 0x2000, RZ ;  /* 0x00002000cbbf7810 */ /* 0x000fe20007ffe0ff */
[----:B------:R-:W-:Y:S01]  /*11160*/  IMAD.IADD R199, R205, 0x1, R0 ;  /* 0x00000001cdc77824 */ /* 0x000fe200078e0200 */
[----:B------:R-:W-:Y:S01]  /*11170*/  LDSM.16.M88.4 R88, [R202] ;  /* 0x00000000ca58783b */ /* 0x000fe20000000200 */
[----:B------:R-:W-:Y:S01]  /*11180*/  IMAD.IADD R192, R0, 0x1, R203 ;  /* 0x0000000100c07824 */ /* 0x000fe200078e02cb */
[C---:B------:R-:W-:Y:S02]  /*11190*/  IADD3 R190, R203.reuse, 0x2800, RZ ;  /* 0x00002800cbbe7810 */ /* 0x040fe40007ffe0ff */
[----:B------:R-:W3:Y:S01]  /*111a0*/  LDSM.16.M88.4 R56, [R199+0x6000] ;  /* 0x00600000c738783b */ /* 0x000ee20000000200 */
[----:B------:R-:W-:-:S02]  /*111b0*/  IADD3 R189, R203, 0x3000, RZ ;  /* 0x00003000cbbd7810 */ /* 0x000fc40007ffe0ff */
[C---:B------:R-:W-:Y:S01]  /*111c0*/  IADD3 R188, R203.reuse, 0x3800, RZ ;  /* 0x00003800cbbc7810 */ /* 0x040fe20007ffe0ff */
[----:B------:R-:W3:Y:S01]  /*111d0*/  LDSM.16.M88.4 R96, [R203+0x1000] ;  /* 0x00100000cb60783b */ /* 0x000ee20000000200 */
[C---:B------:R-:W-:Y:S01]  /*111e0*/  IADD3 R187, R203.reuse, 0x4000, RZ ;  /* 0x00004000cbbb7810 */ /* 0x040fe20007ffe0ff */
[C---:B----4-:R-:W-:Y:S01]  /*111f0*/  HMMA.16816.F32.BF16 R16, R20.reuse, R28, RZ ;  /* 0x0000001c1410723c */ /* 0x050fe200000418ff */
[C---:B------:R-:W-:Y:S01]  /*11200*/  IADD3 R186, R203.reuse, 0x4800, RZ ;  /* 0x00004800cbba7810 */ /* 0x040fe20007ffe0ff */
[----:B------:R-:W4:Y:S01]  /*11210*/  LDSM.16.M88.4 R92, [R203+0x1800] ;  /* 0x00180000cb5c783b */ /* 0x000f220000000200 */
[C---:B------:R-:W-:Y:S02]  /*11220*/  IADD3 R185, R203.reuse, 0x5000, RZ ;  /* 0x00005000cbb97810 */ /* 0x040fe40007ffe0ff */
[----:B------:R-:W-:Y:S01]  /*11230*/  IADD3 R184, R203, 0x5800, RZ ;  /* 0x00005800cbb87810 */ /* 0x000fe20007ffe0ff */
[----:B------:R-:W3:Y:S02]  /*11240*/  LDSM.16.M88.4 R32, [R199+0x6800] ;  /* 0x00680000c720783b */ /* 0x000ee40000000200 */
[C---:B--2---:R-:W-:Y:S02]  /*11250*/  HMMA.16816.F32.BF16 R44, R20.reuse, R40, RZ ;  /* 0x00000028142c723c */ /* 0x044fe400000418ff */
[----:B------:R-:W-:Y:S04]  /*11260*/  LDSM.16.M88.4 R36, [R201] ;  /* 0x00000000c924783b */ /* 0x000fe80000000200 */
[----:B------:R-:W-:Y:S02]  /*11270*/  LDSM.16.M88.4 R84, [R199+0x7000] ;  /* 0x00700000c754783b */ /* 0x000fe40000000200 */
[C---:B------:R-:W-:Y:S02]  /*11280*/  HMMA.16816.F32.BF16 R28, R20.reuse, R30, RZ ;  /* 0x0000001e141c723c */ /* 0x040fe400000418ff */
[----:B------:R-:W-:Y:S04]  /*11290*/  LDSM.16.M88.4 R64, [R192+0x1000] ;  /* 0x00100000c040783b */ /* 0x000fe80000000200 */
[----:B------:R-:W-:Y:S02]  /*112a0*/  LDSM.16.M88.4 R100, [R203+0x4000] ;  /* 0x00400000cb64783b */ /* 0x000fe40000000200 */
[----:B------:R-:W-:Y:S02]  /*112b0*/  HMMA.16816.F32.BF16 R40, R20, R42, RZ ;  /* 0x0000002a1428723c */ /* 0x000fe400000418ff */
[----:B------:R-:W0:Y:S06]  /*112c0*/  LDGDEPBAR ;  /* 0x00000000000079af */ /* 0x000e2c0000000000 */
[----:B-1----:R-:W-:Y:S08]  /*112d0*/  HMMA.16816.F32.BF16 R16, R80, R12, R16 ;  /* 0x0000000c5010723c */ /* 0x002ff00000041810 */
[C---:B------:R-:W-:Y:S08]  /*112e0*/  HMMA.16816.F32.BF16 R76, R20.reuse, R72, RZ ;  /* 0x00000048144c723c */ /* 0x040ff000000418ff */
[C---:B------:R-:W-:Y:S08]  /*112f0*/  HMMA.16816.F32.BF16 R72, R20.reuse, R74, RZ ;  /* 0x0000004a1448723c */ /* 0x040ff000000418ff */
[C---:B------:R-:W-:Y:S08]  /*11300*/  HMMA.16816.F32.BF16 R68, R20.reuse, R24, RZ ;  /* 0x000000181444723c */ /* 0x040ff000000418ff */
[----:B------:R-:W-:Y:S01]  /*11310*/  HMMA.16816.F32.BF16 R20, R20, R26, RZ ;  /* 0x0000001a1414723c */ /* 0x000fe200000418ff */
[----:B------:R-:W-:Y:S07]  /*11320*/  LDSM.16.M88.4 R24, [R199+0x7800] ;  /* 0x00780000c718783b */ /* 0x000fee0000000200 */
[C---:B------:R-:W-:Y:S01]  /*11330*/  HMMA.16816.F32.BF16 R28, R80.reuse, R14, R28 ;  /* 0x0000000e501c723c */ /* 0x040fe2000004181c */
[----:B------:R-:W1:Y:S07]  /*11340*/  LDSM.16.M88.4 R12, [R192] ;  /* 0x00000000c00c783b */ /* 0x000e6e0000000200 */
[C---:B-----5:R-:W-:Y:S08]  /*11350*/  HMMA.16816.F32.BF16 R44, R80.reuse, R8, R44 ;  /* 0x00000008502c723c */ /* 0x060ff0000004182c */
[----:B------:R-:W-:Y:S01]  /*11360*/  HMMA.16816.F32.BF16 R40, R80, R10, R40 ;  /* 0x0000000a5028723c */ /* 0x000fe20000041828 */
[----:B------:R-:W-:Y:S07]  /*11370*/  LDSM.16.M88.4 R8, [R192+0x800] ;  /* 0x00080000c008783b */ /* 0x000fee0000000200 */
[----:B---3--:R-:W-:Y:S08]  /*11380*/  HMMA.16816.F32.BF16 R16, R88, R56, R16 ;  /* 0x000000385810723c */ /* 0x008ff00000041810 */
[C---:B------:R-:W-:Y:S08]  /*11390*/  HMMA.16816.F32.BF16 R76, R80.reuse, R96, R76 ;  /* 0x00000060504c723c */ /* 0x040ff0000004184c */
[C---:B------:R-:W-:Y:S01]  /*113a0*/  HMMA.16816.F32.BF16 R72, R80.reuse, R98, R72 ;  /* 0x000000625048723c */ /* 0x040fe20000041848 */
[----:B------:R-:W-:Y:S07]  /*113b0*/  LDSM.16.M88.4 R96, [R199+0x9800] ;  /* 0x00980000c760783b */ /* 0x000fee0000000200 */
[C---:B----4-:R-:W-:Y:S08]  /*113c0*/  HMMA.16816.F32.BF16 R68, R80.reuse, R92, R68 ;  /* 0x0000005c5044723c */ /* 0x050ff00000041844 */
        /* <DEDUP_REMOVED lines=81> */
[----:B------:R-:W-:Y:S01]  /*118e0*/  HMMA.16816.F32.BF16 R92, R92, R98, R88 ;  /* 0x000000625c5c723c */ /* 0x000fe20000041858 */
[----:B------:R-:W-:Y:S07]  /*118f0*/  LDSM.16.M88.4 R88, [R199+0xa800] ;  /* 0x00a80000c758783b */ /* 0x000fee0000000200 */
        /* <DEDUP_REMOVED lines=9> */
[----:B------:R-:W-:Y:S02]  /*11990*/  FMUL.FTZ R3, R17, c[0x0][0x2ec] ;  /* 0x0000bb0011037a20 */ /* 0x000fe40000410000 */
[----:B------:R-:W-:Y:S02]  /*119a0*/  FMUL.FTZ R6, R18, c[0x0][0x2ec] ;  /* 0x0000bb0012067a20 */ /* 0x000fe40000410000 */
[----:B---3--:R-:W-:Y:S01]  /*119b0*/  HMMA.16816.F32.BF16 R68, R84, R56, R68 ;  /* 0x000000385444723c */ /* 0x008fe20000041844 */
[----:B------:R-:W-:Y:S01]  /*119c0*/  FMUL.FTZ R48, R19, c[0x0][0x2ec] ;  /* 0x0000bb0013307a20 */ /* 0x000fe20000410000 */
[----:B------:R-:W-:Y:S01]  /*119d0*/  MUFU.TANH R0, R0 ;  /* 0x0000000000007308 */ /* 0x000fe20000002400 */
[----:B------:R-:W3:Y:S05]  /*119e0*/  LDSM.16.M88.4 R16, [R203+0x5800] ;  /* 0x00580000cb10783b */ /* 0x000eea0000000200 */
[C---:B----4-:R-:W-:Y:S02]  /*119f0*/  HMMA.16816.F32.BF16 R76, R64.reuse, R100, R76 ;  /* 0x00000064404c723c */ /* 0x050fe4000004184c */
[----:B------:R-:W-:Y:S06]  /*11a00*/  MUFU.TANH R3, R3 ;  /* 0x0000000300037308 */ /* 0x000fec0000002400 */
[----:B------:R-:W-:Y:S02]  /*11a10*/  HMMA.16816.F32.BF16 R80, R64, R102, R80 ;  /* 0x000000664050723c */ /* 0x000fe40000041850 */
[----:B------:R-:W4:Y:S06]  /*11a20*/  MUFU.TANH R48, R48 ;  /* 0x0000003000307308 */ /* 0x000f2c0000002400 */
[----:B------:R-:W-:Y:S02]  /*11a30*/  HMMA.16816.F32.BF16 R92, R84, R58, R92 ;  /* 0x0000003a545c723c */ /* 0x000fe4000004185c */
[----:B------:R-:W-:Y:S06]  /*11a40*/  MUFU.TANH R6, R6 ;  /* 0x0000000600067308 */ /* 0x000fec0000002400 */
[----:B------:R-:W-:Y:S01]  /*11a50*/  HMMA.16816.F32.BF16 R28, R12, R10, R28 ;  /* 0x0000000a0c1c723c */ /* 0x000fe2000004181c */
[----:B------:R-:W5:Y:S07]  /*11a60*/  LDSM.16.M88.4 R8, [R199+0xb000] ;  /* 0x00b00000c708783b */ /* 0x000f6e0000000200 */
[----:B-1----:R-:W-:Y:S08]  /*11a70*/  HMMA.16816.F32.BF16 R68, R64, R32, R68 ;  /* 0x000000204044723c */ /* 0x002ff00000041844 */
[C---:B--2---:R-:W-:Y:S08]  /*11a80*/  HMMA.16816.F32.BF16 R76, R36.reuse, R20, R76 ;  /* 0x00000014244c723c */ /* 0x044ff0000004184c */
[----:B------:R-:W-:Y:S01]  /*11a90*/  HMMA.16816.F32.BF16 R80, R36, R22, R80 ;  /* 0x000000162450723c */ /* 0x000fe20000041850 */
[----:B------:R-:W1:Y:S01]  /*11aa0*/  LDSM.16.M88.4 R20, [R199+0xb800] ;  /* 0x00b80000c714783b */ /* 0x000e620000000200 */
[----:B------:R-:W-:-:S02]  /*11ab0*/  FMUL.FTZ R28, R28, c[0x0][0x2ec] ;  /* 0x0000bb001c1c7a20 */ /* 0x000fc40000410000 */
[----:B------:R-:W-:Y:S02]  /*11ac0*/  FMUL.FTZ R30, R30, c[0x0][0x2ec] ;  /* 0x0000bb001e1e7a20 */ /* 0x000fe40000410000 */
[----:B------:R-:W-:Y:S02]  /*11ad0*/  FMUL.FTZ R29, R29, c[0x0][0x2ec] ;  /* 0x0000bb001d1d7a20 */ /* 0x000fe40000410000 */
[----:B------:R-:W-:Y:S01]  /*11ae0*/  HMMA.16816.F32.BF16 R92, R64, R34, R92 ;  /* 0x00000022405c723c */ /* 0x000fe2000004185c */
[----:B------:R-:W-:Y:S01]  /*11af0*/  FMUL.FTZ R31, R31, c[0x0][0x2ec] ;  /* 0x0000bb001f1f7a20 */ /* 0x000fe20000410000 */
[----:B------:R-:W-:Y:S06]  /*11b00*/  MUFU.TANH R28, R28 ;  /* 0x0000001c001c7308 */ /* 0x000fec0000002400 */
[C---:B------:R-:W-:Y:S02]  /*11b10*/  HMMA.16816.F32.BF16 R44, R24.reuse, R88, R44 ;  /* 0x00000058182c723c */ /* 0x040fe4000004182c */
[----:B------:R-:W2:Y:S06]  /*11b20*/  MUFU.TANH R30, R30 ;  /* 0x0000001e001e7308 */ /* 0x000eac0000002400 */
[----:B------:R-:W-:Y:S01]  /*11b30*/  HMMA.16816.F32.BF16 R40, R24, R90, R40 ;  /* 0x0000005a1828723c */ /* 0x000fe20000041828 */
[----:B------:R-:W2:Y:S01]  /*11b40*/  LDSM.16.M88.4 R88, [R192+0x5000] ;  /* 0x00500000c058783b */ /* 0x000ea20000000200 */
[----:B------:R-:W1:Y:S06]  /*11b50*/  MUFU.TANH R29, R29 ;  /* 0x0000001d001d7308 */ /* 0x000e6c0000002400 */
[----:B---3--:R-:W-:Y:S02]  /*11b60*/  HMMA.16816.F32.BF16 R68, R36, R16, R68 ;  /* 0x000000102444723c */ /* 0x008fe40000041844 */
[----:B------:R-:W3:Y:S06]  /*11b70*/  MUFU.TANH R31, R31 ;  /* 0x0000001f001f7308 */ /* 0x000eec0000002400 */
[C---:B-----5:R-:W-:Y:S08]  /*11b80*/  HMMA.16816.F32.BF16 R76, R24.reuse, R8, R76 ;  /* 0x00000008184c723c */ /* 0x060ff0000004184c */
[----:B------:R-:W-:Y:S01]  /*11b90*/  HMMA.16816.F32.BF16 R80, R24, R10, R80 ;  /* 0x0000000a1850723c */ /* 0x000fe20000041850 */
[----:B------:R-:W5:Y:S01]  /*11ba0*/  LDSM.16.M88.4 R8, [R192+0x5800] ;  /* 0x00580000c008783b */ /* 0x000f620000000200 */
[----:B------:R-:W-:-:S06]  /*11bb0*/  DEPBAR.LE SB0, 0x0 ;  /* 0x000080000000791a */ /* 0x000fcc0000000000 */
[----:B------:R-:W-:Y:S08]  /*11bc0*/  HMMA.16816.F32.BF16 R92, R36, R18, R92 ;  /* 0x00000012245c723c */ /* 0x000ff0000004185c */
[----:B-1----:R-:W-:Y:S07]  /*11bd0*/  HMMA.16816.F32.BF16 R68, R24, R20, R68 ;  /* 0x000000141844723c */ /* 0x002fee0000041844 */
[----:B------:R-:W-:Y:S01]  /*11be0*/  LOP3.LUT R20, R60, 0x6, RZ, 0xc0, !PT ;  /* 0x000000063c147812 */ /* 0x000fe200078ec0ff */
[----:B------:R-:W-:Y:S04]  /*11bf0*/  HMMA.16816.F32.BF16 R44, R12, R72, R44 ;  /* 0x000000480c2c723c */ /* 0x000fe8000004182c */
[----:B------:R-:W-:-:S04]  /*11c00*/  IMAD R20, R133, 0x40, R20 ;  /* 0x0000004085147824 */ /* 0x000fc800078e0214 */
[----:B------:R-:W-:Y:S01]  /*11c10*/  HMMA.16816.F32.BF16 R92, R24, R22, R92 ;  /* 0x00000016185c723c */ /* 0x000fe2000004185c */
[----:B------:R-:W-:-:S04]  /*11c20*/  IADD3 R18, R20, -0x38, RZ ;  /* 0xffffffc814127810 */ /* 0x000fc80007ffe0ff */
[-C--:B------:R-:W-:Y:S02]  /*11c30*/  ISETP.GE.AND P2, PT, R18, R61.reuse, PT ;  /* 0x0000003d1200720c */ /* 0x080fe40003f46270 */
[C---:B------:R-:W-:Y:S01]  /*11c40*/  IADD3 R22, R20.reuse, -0x3f, RZ ;  /* 0xffffffc114167810 */ /* 0x040fe20007ffe0ff */
[C---:B--2---:R-:W-:Y:S01]  /*11c50*/  HMMA.16816.F32.BF16 R80, R12.reuse, R90, R80 ;  /* 0x0000005a0c50723c */ /* 0x044fe20000041850 */
[----:B------:R-:W-:Y:S02]  /*11c60*/  IADD3 R18, R20, -0x30, RZ ;  /* 0xffffffd014127810 */ /* 0x000fe40007ffe0ff */
[-C--:B------:R-:W-:Y:S02]  /*11c70*/  ISETP.GE.AND P4, PT, R22, R61.reuse, PT ;  /* 0x0000003d1600720c */ /* 0x080fe40003f86270 */
[----:B------:R-:W-:Y:S02]  /*11c80*/  IADD3 R22, R20, -0x37, RZ ;  /* 0xffffffc914167810 */ /* 0x000fe40007ffe0ff */
[----:B----4-:R-:W-:Y:S01]  /*11c90*/  FSEL R48, R48, -INF , !P4 ;  /* 0xff80000030307808 */ /* 0x010fe20006000000 */
[C---:B------:R-:W-:Y:S01]  /*11ca0*/  HMMA.16816.F32.BF16 R40, R12.reuse, R74, R40 ;  /* 0x0000004a0c28723c */ /* 0x040fe20000041828 */
[----:B------:R-:W-:Y:S01]  /*11cb0*/  FMUL.FTZ R32, R44, c[0x0][0x2ec] ;  /* 0x0000bb002c207a20 */ /* 0x000fe20000410000 */
[----:B------:R-:W-:Y:S01]  /*11cc0*/  FSEL R3, R3, -INF , !P4 ;  /* 0xff80000003037808 */ /* 0x000fe20006000000 */
[----:B------:R-:W-:Y:S01]  /*11cd0*/  FMUL.FTZ R44, R46, c[0x0][0x2ec] ;  /* 0x0000bb002e2c7a20 */ /* 0x000fe20000410000 */
[----:B------:R-:W-:Y:S01]  /*11ce0*/  FSEL R30, R30, -INF , !P2 ;  /* 0xff8000001e1e7808 */ /* 0x000fe20005000000 */
[----:B------:R-:W-:Y:S01]  /*11cf0*/  FMUL.FTZ R33, R45, c[0x0][0x2ec] ;  /* 0x0000bb002d217a20 */ /* 0x000fe20000410000 */
[----:B------:R-:W-:Y:S01]  /*11d00*/  FSEL R21, R28, -INF , !P2 ;  /* 0xff8000001c157808 */ /* 0x000fe20005000000 */
[----:B------:R-:W-:Y:S01]  /*11d10*/  FMUL.FTZ R16, R47, c[0x0][0x2ec] ;  /* 0x0000bb002f107a20 */ /* 0x000fe20000410000 */
[----:B-----5:R-:W-:Y:S01]  /*11d20*/  HMMA.16816.F32.BF16 R68, R12, R8, R68 ;  /* 0x000000080c44723c */ /* 0x020fe20000041844 */
[----:B------:R-:W-:Y:S01]  /*11d30*/  MUFU.TANH R32, R32 ;  /* 0x0000002000207308 */ /* 0x000fe20000002400 */
[----:B------:R-:W-:-:S02]  /*11d40*/  ISETP.GE.AND P1, PT, R22, R61, PT ;  /* 0x0000003d1600720c */ /* 0x000fc40003f26270 */
[-C--:B------:R-:W-:Y:S02]  /*11d50*/  ISETP.GE.AND P0, PT, R18, R61.reuse, PT ;  /* 0x0000003d1200720c */ /* 0x080fe40003f06270 */
[----:B------:R-:W-:Y:S02]  /*11d60*/  FSEL R29, R29, -INF , !P1 ;  /* 0xff8000001d1d7808 */ /* 0x000fe40004800000 */
[----:B------:R-:W-:Y:S01]  /*11d70*/  IADD3 R8, R20, -0x40, RZ ;  /* 0xffffffc014087810 */ /* 0x000fe20007ffe0ff */
[C---:B------:R-:W-:Y:S01]  /*11d80*/  HMMA.16816.F32.BF16 R76, R12.reuse, R88, R76 ;  /* 0x000000580c4c723c */ /* 0x040fe2000004184c */
[----:B------:R-:W1:Y:S01]  /*11d90*/  MUFU.TANH R44, R44 ;  /* 0x0000002c002c7308 */ /* 0x000e620000002400 */
[----:B------:R-:W-:Y:S01]  /*11da0*/  FMUL.FTZ R80, R80, c[0x0][0x2ec] ;  /* 0x0000bb0050507a20 */ /* 0x000fe20000410000 */
[-C--:B------:R-:W-:Y:S01]  /*11db0*/  ISETP.GE.AND P5, PT, R8, R61.reuse, PT ;  /* 0x0000003d0800720c */ /* 0x080fe20003fa6270 */
[----:B------:R-:W-:Y:S01]  /*11dc0*/  FMUL.FTZ R82, R82, c[0x0][0x2ec] ;  /* 0x0000bb0052527a20 */ /* 0x000fe20000410000 */
[----:B------:R-:W-:Y:S01]  /*11dd0*/  IADD3 R8, R20, -0x2f, RZ ;  /* 0xffffffd114087810 */ /* 0x000fe20007ffe0ff */
[----:B------:R-:W-:Y:S01]  /*11de0*/  FMUL.FTZ R81, R81, c[0x0][0x2ec] ;  /* 0x0000bb0051517a20 */ /* 0x000fe20000410000 */
[----:B------:R-:W-:Y:S01]  /*11df0*/  FSEL R19, R0, -INF , !P5 ;  /* 0xff80000000137808 */ /* 0x000fe20006800000 */
[----:B------:R-:W-:Y:S01]  /*11e00*/  HMMA.16816.F32.BF16 R92, R12, R10, R92 ;  /* 0x0000000a0c5c723c */ /* 0x000fe2000004185c */
[----:B------:R-:W-:Y:S01]  /*11e10*/  IADD3 R0, R20, -0x27, RZ ;  /* 0xffffffd914007810 */ /* 0x000fe20007ffe0ff */
[----:B------:R-:W-:Y:S01]  /*11e20*/  FMUL.FTZ R17, R40, c[0x0][0x2ec] ;  /* 0x0000bb0028117a20 */ /* 0x000fe20000410000 */
[----:B------:R-:W-:Y:S01]  /*11e30*/  MUFU.TANH R33, R33 ;  /* 0x0000002100217308 */ /* 0x000fe20000002400 */
[----:B------:R-:W-:Y:S01]  /*11e40*/  FMUL.FTZ R35, R42, c[0x0][0x2ec] ;  /* 0x0000bb002a237a20 */ /* 0x000fe20000410000 */
[-C--:B------:R-:W-:Y:S01]  /*11e50*/  ISETP.GE.AND P4, PT, R0, R61.reuse, PT ;  /* 0x0000003d0000720c */ /* 0x080fe20003f86270 */
[----:B------:R-:W-:Y:S01]  /*11e60*/  FMUL.FTZ R40, R41, c[0x0][0x2ec] ;  /* 0x0000bb0029287a20 */ /* 0x000fe20000410000 */
[----:B------:R-:W-:Y:S01]  /*11e70*/  IADD3 R0, R20, -0x20, RZ ;  /* 0xffffffe014007810 */ /* 0x000fe20007ffe0ff */
[----:B------:R-:W-:Y:S01]  /*11e80*/  FMUL.FTZ R34, R43, c[0x0][0x2ec] ;  /* 0x0000bb002b227a20 */ /* 0x000fe20000410000 */
[----:B------:R-:W-:Y:S01]  /*11e90*/  FSEL R18, R6, -INF , !P5 ;  /* 0xff80000006127808 */ /* 0x000fe20006800000 */
[----:B------:R-:W-:Y:S01]  /*11ea0*/  FMUL.FTZ R83, R83, c[0x0][0x2ec] ;  /* 0x0000bb0053537a20 */ /* 0x000fe20000410000 */
[----:B------:R-:W2:Y:S01]  /*11eb0*/  MUFU.TANH R16, R16 ;  /* 0x0000001000107308 */ /* 0x000ea20000002400 */
[-C--:B------:R-:W-:Y:S01]  /*11ec0*/  ISETP.GE.AND P2, PT, R0, R61.reuse, PT ;  /* 0x0000003d0000720c */ /* 0x080fe20003f46270 */
[----:B------:R-:W-:Y:S01]  /*11ed0*/  FMUL.FTZ R68, R68, c[0x0][0x2ec] ;  /* 0x0000bb0044447a20 */ /* 0x000fe20000410000 */
[----:B------:R-:W-:Y:S01]  /*11ee0*/  IADD3 R0, R20, -0x1f, RZ ;  /* 0xffffffe114007810 */ /* 0x000fe20007ffe0ff */
[----:B------:R-:W-:Y:S01]  /*11ef0*/  FMUL.FTZ R70, R70, c[0x0][0x2ec] ;  /* 0x0000bb0046467a20 */ /* 0x000fe20000410000 */
[----:B---3--:R-:W-:Y:S01]  /*11f00*/  FSEL R6, R31, -INF , !P1 ;  /* 0xff8000001f067808 */ /* 0x008fe20004800000 */
[----:B------:R-:W-:Y:S01]  /*11f10*/  FMUL.FTZ R76, R76, c[0x0][0x2ec] ;  /* 0x0000bb004c4c7a20 */ /* 0x000fe20000410000 */
[-C--:B------:R-:W-:Y:S01]  /*11f20*/  ISETP.GE.AND P1, PT, R0, R61.reuse, PT ;  /* 0x0000003d0000720c */ /* 0x080fe20003f26270 */
[----:B------:R-:W-:Y:S01]  /*11f30*/  MUFU.TANH R165, R80 ;  /* 0x0000005000a57308 */ /* 0x000fe20000002400 */
[----:B------:R-:W-:Y:S01]  /*11f40*/  IADD3 R0, R20, -0x18, RZ ;  /* 0xffffffe814007810 */ /* 0x000fe20007ffe0ff */
[----:B------:R-:W-:Y:S01]  /*11f50*/  FMUL.FTZ R77, R77, c[0x0][0x2ec] ;  /* 0x0000bb004d4d7a20 */ /* 0x000fe20000410000 */
[----:B-1----:R-:W-:Y:S01]  /*11f60*/  FSEL R12, R44, -INF , !P0 ;  /* 0xff8000002c0c7808 */ /* 0x002fe20004000000 */
[----:B------:R-:W-:Y:S01]  /*11f70*/  FMUL.FTZ R78, R78, c[0x0][0x2ec] ;  /* 0x0000bb004e4e7a20 */ /* 0x000fe20000410000 */
[----:B------:R-:W-:Y:S01]  /*11f80*/  FSEL R15, R32, -INF , !P0 ;  /* 0xff800000200f7808 */ /* 0x000fe20004000000 */
[----:B------:R-:W-:Y:S01]  /*11f90*/  FMUL.FTZ R79, R79, c[0x0][0x2ec] ;  /* 0x0000bb004f4f7a20 */ /* 0x000fe20000410000 */
[-C--:B------:R-:W-:Y:S01]  /*11fa0*/  ISETP.GE.AND P6, PT, R8, R61.reuse, PT ;  /* 0x0000003d0800720c */ /* 0x080fe20003fc6270 */
[----:B------:R-:W1:Y:S01]  /*11fb0*/  MUFU.TANH R164, R82 ;  /* 0x0000005200a47308 */ /* 0x000e620000002400 */
[-C--:B------:R-:W-:Y:S01]  /*11fc0*/  ISETP.GE.AND P0, PT, R0, R61.reuse, PT ;  /* 0x0000003d0000720c */ /* 0x080fe20003f06270 */
[----:B------:R-:W-:Y:S01]  /*11fd0*/  FMUL.FTZ R69, R69, c[0x0][0x2ec] ;  /* 0x0000bb0045457a20 */ /* 0x000fe20000410000 */
[C---:B------:R-:W-:Y:S01]  /*11fe0*/  IADD3 R8, R20.reuse, -0x28, RZ ;  /* 0xffffffd814087810 */ /* 0x040fe20007ffe0ff */
[----:B------:R-:W-:Y:S01]  /*11ff0*/  FMUL.FTZ R71, R71, c[0x0][0x2ec] ;  /* 0x0000bb0047477a20 */ /* 0x000fe20000410000 */
[----:B------:R-:W-:Y:S01]  /*12000*/  IADD3 R0, R20, -0x17, RZ ;  /* 0xffffffe914007810 */ /* 0x000fe20007ffe0ff */
[----:B------:R-:W-:Y:S01]  /*12010*/  FMUL.FTZ R92, R92, c[0x0][0x2ec] ;  /* 0x0000bb005c5c7a20 */ /* 0x000fe20000410000 */
[----:B--2---:R-:W-:Y:S01]  /*12020*/  FSEL R10, R16, -INF , !P6 ;  /* 0xff800000100a7808 */ /* 0x004fe20007000000 */
[----:B------:R-:W2:Y:S01]  /*12030*/  MUFU.TANH R17, R17 ;  /* 0x0000001100117308 */ /* 0x000ea20000002400 */
[----:B------:R-:W-:Y:S01]  /*12040*/  FMUL.FTZ R94, R94, c[0x0][0x2ec] ;  /* 0x0000bb005e5e7a20 */ /* 0x000fe20000410000 */
[----:B------:R-:W-:Y:S01]  /*12050*/  FSEL R13, R33, -INF , !P6 ;  /* 0xff800000210d7808 */ /* 0x000fe20007000000 */
[----:B------:R-:W-:Y:S01]  /*12060*/  FMUL.FTZ R93, R93, c[0x0][0x2ec] ;  /* 0x0000bb005d5d7a20 */ /* 0x000fe20000410000 */
[-C--:B------:R-:W-:Y:S01]  /*12070*/  ISETP.GE.AND P5, PT, R8, R61.reuse, PT ;  /* 0x0000003d0800720c */ /* 0x080fe20003fa6270 */
[----:B------:R-:W-:Y:S01]  /*12080*/  FMUL.FTZ R95, R95, c[0x0][0x2ec] ;  /* 0x0000bb005f5f7a20 */ /* 0x000fe20000410000 */
[----:B------:R-:W-:-:S02]  /*12090*/  ISETP.GE.AND P6, PT, R0, R61, PT ;  /* 0x0000003d0000720c */ /* 0x000fc40003fc6270 */
[----:B------:R-:W3:Y:S01]  /*120a0*/  MUFU.TANH R35, R35 ;  /* 0x0000002300237308 */ /* 0x000ee20000002400 */
[----:B------:R-:W-:Y:S02]  /*120b0*/  IADD3 R0, R20, -0x10, RZ ;  /* 0xfffffff014007810 */ /* 0x000fe40007ffe0ff */
[----:B-1----:R-:W-:Y:S02]  /*120c0*/  FSEL R164, R164, -INF , !P0 ;  /* 0xff800000a4a47808 */ /* 0x002fe40004000000 */
[----:B------:R-:W-:Y:S02]  /*120d0*/  FSEL R165, R165, -INF , !P0 ;  /* 0xff800000a5a57808 */ /* 0x000fe40004000000 */
[----:B------:R-:W-:Y:S01]  /*120e0*/  ISETP.GE.AND P0, PT, R133, 0x2, PT ;  /* 0x000000028500780c */ /* 0x000fe20003f06270 */
[----:B------:R-:W1:Y:S01]  /*120f0*/  MUFU.TANH R40, R40 ;  /* 0x0000002800287308 */ /* 0x000e620000002400 */
[----:B------:R-:W-:Y:S02]  /*12100*/  IADD3 R14, R20, -0xf, RZ ;  /* 0xfffffff1140e7810 */ /* 0x000fe40007ffe0ff */
[----:B--2---:R-:W-:-:S05]  /*12110*/  FSEL R11, R17, -INF , !P5 ;  /* 0xff800000110b7808 */ /* 0x004fca0006800000 */
[----:B------:R-:W2:Y:S01]  /*12120*/  MUFU.TANH R34, R34 ;  /* 0x0000002200227308 */ /* 0x000ea20000002400 */
[----:B---3--:R-:W-:Y:S02]  /*12130*/  FSEL R8, R35, -INF , !P5 ;  /* 0xff80000023087808 */ /* 0x008fe40006800000 */
[----:B------:R-:W-:-:S05]  /*12140*/  ISETP.GE.AND P5, PT, R0, R61, PT ;  /* 0x0000003d0000720c */ /* 0x000fca0003fa6270 */
[----:B------:R-:W3:Y:S01]  /*12150*/  MUFU.TANH R167, R76 ;  /* 0x0000004c00a77308 */ /* 0x000ee20000002400 */
[----:B-1----:R-:W-:-:S07]  /*12160*/  FSEL R9, R40, -INF , !P4 ;  /* 0xff80000028097808 */ /* 0x002fce0006000000 */
[----:B------:R-:W1:Y:S01]  /*12170*/  MUFU.TANH R159, R77 ;  /* 0x0000004d009f7308 */ /* 0x000e620000002400 */
[----:B--2---:R-:W-:Y:S02]  /*12180*/  FSEL R0, R34, -INF , !P4 ;  /* 0xff80000022007808 */ /* 0x004fe40006000000 */
[----:B------:R-:W-:Y:S02]  /*12190*/  ISETP.GE.AND P4, PT, R14, R61, PT ;  /* 0x0000003d0e00720c */ /* 0x000fe40003f86270 */
[C---:B------:R-:W-:Y:S02]  /*121a0*/  IADD3 R14, R20.reuse, -0x8, RZ ;  /* 0xfffffff8140e7810 */ /* 0x040fe40007ffe0ff */
[----:B------:R-:W-:Y:S01]  /*121b0*/  IADD3 R20, R20, -0x7, RZ ;  /* 0xfffffff914147810 */ /* 0x000fe20007ffe0ff */
[----:B------:R-:W2:Y:S01]  /*121c0*/  MUFU.TANH R160, R78 ;  /* 0x0000004e00a07308 */ /* 0x000ea20000002400 */
[----:B---3--:R-:W-:-:S07]  /*121d0*/  FSEL R167, R167, -INF , !P2 ;  /* 0xff800000a7a77808 */ /* 0x008fce0005000000 */
[----:B------:R-:W3:Y:S01]  /*121e0*/  MUFU.TANH R172, R79 ;  /* 0x0000004f00ac7308 */ /* 0x000ee20000002400 */
[----:B-1----:R-:W-:-:S07]  /*121f0*/  FSEL R159, R159, -INF , !P1 ;  /* 0xff8000009f9f7808 */ /* 0x002fce0004800000 */
[----:B------:R-:W1:Y:S01]  /*12200*/  MUFU.TANH R161, R81 ;  /* 0x0000005100a17308 */ /* 0x000e620000002400 */
[----:B--2---:R-:W-:Y:S02]  /*12210*/  FSEL R160, R160, -INF , !P2 ;  /* 0xff800000a0a07808 */ /* 0x004fe40005000000 */
[----:B------:R-:W-:-:S05]  /*12220*/  ISETP.GE.AND P2, PT, R14, R61, PT ;  /* 0x0000003d0e00720c */ /* 0x000fca0003f46270 */
[----:B------:R-:W2:Y:S01]  /*12230*/  MUFU.TANH R170, R83 ;  /* 0x0000005300aa7308 */ /* 0x000ea20000002400 */
[----:B---3--:R-:W-:Y:S02]  /*12240*/  FSEL R172, R172, -INF , !P1 ;  /* 0xff800000acac7808 */ /* 0x008fe40004800000 */
[----:B------:R-:W-:-:S05]  /*12250*/  ISETP.GE.AND P1, PT, R20, R61, PT ;  /* 0x0000003d1400720c */ /* 0x000fca0003f26270 */
        /* <DEDUP_REMOVED lines=15> */
[----:B--2---:R-:W-:Y:S02]  /*12350*/  FSEL R142, R142, -INF , !P2 ;  /* 0xff8000008e8e7808 */ /* 0x004fe40005000000 */
[----:B---3--:R-:W-:Y:S02]  /*12360*/  FSEL R158, R158, -INF , !P1 ;  /* 0xff8000009e9e7808 */ /* 0x008fe40004800000 */
[----:B-1----:R-:W-:Y:S01]  /*12370*/  FSEL R143, R143, -INF , !P1 ;  /* 0xff8000008f8f7808 */ /* 0x002fe20004800000 */
        /* <DEDUP_REMOVED lines=47> */
[----:B------:R-:W-:-:S05]  /*12670*/  IMAD R17, R4, c[0x0][0x2d0], -R17 ;  /* 0x0000b40004117a24 */ /* 0x000fca00078e0a11 */
[----:B------:R-:W-:-:S05]  /*12680*/  SHF.R.S32.HI R4, RZ, 0x1f, R17 ;  /* 0x0000001fff047819 */ /* 0x000fca0000011411 */
[----:B------:R-:W-:-:S04]  /*12690*/  IMAD R4, R4, c[0x0][0x198], RZ ;  /* 0x0000660004047a24 */ /* 0x000fc800078e02ff */
[C---:B------:R-:W-:Y:S02]  /*126a0*/  IMAD R4, R17.reuse, c[0x0][0x19c], R4 ;  /* 0x0000670011047a24 */ /* 0x040fe400078e0204 */
[----:B--2---:R-:W-:Y:S02]  /*126b0*/  IMAD.IADD R16, R16, 0x1, -R23 ;  /* 0x0000000110107824 */ /* 0x004fe400078e0a17 */
[----:B------:R-:W-:-:S03]  /*126c0*/  IMAD.WIDE.U32 R22, R17, c[0x0][0x198], RZ ;  /* 0x0000660011167a25 */ /* 0x000fc600078e00ff */
[----:B------:R-:W-:Y:S01]  /*126d0*/  SHF.R.S32.HI R14, RZ, 0x1f, R16 ;  /* 0x0000001fff0e7819 */ /* 0x000fe20000011410 */
[----:B------:R-:W-:-:S04]  /*126e0*/  IMAD.IADD R23, R23, 0x1, R4 ;  /* 0x0000000117177824 */ /* 0x000fc800078e0204 */
[----:B------:R-:W-:Y:S02]  /*126f0*/  IMAD R17, R14, c[0x0][0x180], RZ ;  /* 0x000060000e117a24 */ /* 0x000fe400078e02ff */
[----:B------:R-:W-:-:S04]  /*12700*/  IMAD.WIDE.U32 R22, R16, c[0x0][0x180], R22 ;  /* 0x0000600010167a25 */ /* 0x000fc800078e0016 */
[----:B------:R-:W-:-:S05]  /*12710*/  IMAD R17, R16, c[0x0][0x184], R17 ;  /* 0x0000610010117a24 */ /* 0x000fca00078e0211 */
[----:B------:R-:W-:Y:S01]  /*12720*/  IADD3 R4, R23, R17, RZ ;  /* 0x0000001117047210 */ /* 0x000fe20007ffe0ff */
[----:B------:R-:W-:Y:S01]  /*12730*/  IMAD.MOV.U32 R17, RZ, RZ, R22 ;  /* 0x000000ffff117224 */ /* 0x000fe200078e0016 */
[----:B------:R-:W-:Y:S05]  /*12740*/  BRA `(.L_x_3953) ;  /* 0x0000003000007947 */ /* 0x000fea0003800000 */
.L_x_3952:
[----:B------:R-:W-:-:S05]  /*12750*/  IMAD.MOV.U32 R17, RZ, RZ, c[0x0][0x198] ;  /* 0x00006600ff117624 */ /* 0x000fca00078e00ff */
[----:B------:R-:W-:-:S04]  /*12760*/  LEA R17, -R17, RZ, 0x6 ;  /* 0x000000ff11117211 */ /* 0x000fc800078e31ff */
[----:B------:R-:W-:Y:S02]  /*12770*/  SHF.R.S32.HI R4, RZ, 0x1f, R17 ;  /* 0x0000001fff047819 */ /* 0x000fe40000011411 */
.L_x_3953:
        /* <DEDUP_REMOVED lines=41> */
.L_x_3951:
        /* <DEDUP_REMOVED lines=65> */
[--C-:B------:R-:W-:Y:S01]  /*12e20*/  FFMA.FTZ R146, R29, c[0x0][0x23c], -R140.reuse ;  /* 0x00008f001d927a23 */ /* 0x100fe2000001088c */
[----:B------:R-:W-:Y:S01]  /*12e30*/  LDSM.16.MT88.4 R20, [R200+0xc800] ;  /* 0x00c80000c814783b */ /* 0x000fe20000004200 */
[--C-:B------:R-:W-:Y:S01]  /*12e40*/  FFMA.FTZ R145, R11, c[0x0][0x23c], -R140.reuse ;  /* 0x00008f000b917a23 */ /* 0x100fe2000001088c */
[----:B------:R-:W-:Y:S01]  /*12e50*/  FSEL R163, R163, RZ, P1 ;  /* 0x000000ffa3a37208 */ /* 0x000fe20000800000 */
[----:B------:R-:W-:-:S02]  /*12e60*/  FFMA.FTZ R2, R9, c[0x0][0x23c], -R140 ;  /* 0x00008f0009027a23 */ /* 0x000fc4000001088c */
[----:B------:R-:W-:Y:S01]  /*12e70*/  FFMA.FTZ R149, R15, c[0x0][0x23c], -R140 ;  /* 0x00008f000f957a23 */ /* 0x000fe2000001088c */
[----:B------:R-:W1:Y:S01]  /*12e80*/  MUFU.EX2 R153, R153 ;  /* 0x0000009900997308 */ /* 0x000e620000000800 */
[--C-:B------:R-:W-:Y:S02]  /*12e90*/  FFMA.FTZ R152, R18, c[0x0][0x23c], -R163.reuse ;  /* 0x00008f0012987a23 */ /* 0x100fe400000108a3 */
[--C-:B------:R-:W-:Y:S01]  /*12ea0*/  FFMA.FTZ R155, R48, c[0x0][0x23c], -R163.reuse ;  /* 0x00008f00309b7a23 */ /* 0x100fe200000108a3 */
[----:B------:R-:W-:Y:S01]  /*12eb0*/  LDSM.16.MT88.4 R16, [R197+0xe800] ;  /* 0x00e80000c510783b */ /* 0x000fe20000004200 */
[--C-:B------:R-:W-:Y:S02]  /*12ec0*/  FFMA.FTZ R157, R30, c[0x0][0x23c], -R163.reuse ;  /* 0x00008f001e9d7a23 */ /* 0x100fe400000108a3 */
[--C-:B------:R-:W-:Y:S01]  /*12ed0*/  FFMA.FTZ R148, R6, c[0x0][0x23c], -R163.reuse ;  /* 0x00008f0006947a23 */ /* 0x100fe200000108a3 */
[----:B------:R-:W2:Y:S01]  /*12ee0*/  LDSM.16.MT88.4 R48, [R198+0xe000] ;  /* 0x00e00000c630783b */ /* 0x000ea20000004200 */
[----:B------:R-:W-:Y:S01]  /*12ef0*/  MUFU.EX2 R151, R151 ;  /* 0x0000009700977308 */ /* 0x000fe20000000800 */
[----:B------:R-:W-:-:S02]  /*12f00*/  FFMA.FTZ R134, R10, c[0x0][0x23c], -R163 ;  /* 0x00008f000a867a23 */ /* 0x000fc400000108a3 */
[----:B------:R-:W4:Y:S01]  /*12f10*/  LDSM.16.MT88.4 R4, [R196+0x10000] ;  /* 0x01000000c404783b */ /* 0x000f220000004200 */
[--C-:B------:R-:W-:Y:S02]  /*12f20*/  FFMA.FTZ R135, R8, c[0x0][0x23c], -R163.reuse ;  /* 0x00008f0008877a23 */ /* 0x100fe400000108a3 */
[--C-:B------:R-:W-:Y:S01]  /*12f30*/  FFMA.FTZ R144, R13, c[0x0][0x23c], -R140.reuse ;  /* 0x00008f000d907a23 */ /* 0x100fe2000001088c */
[----:B------:R-:W5:Y:S01]  /*12f40*/  LDSM.16.MT88.4 R8, [R200+0xe800] ;  /* 0x00e80000c808783b */ /* 0x000f620000004200 */
[----:B------:R-:W3:Y:S01]  /*12f50*/  MUFU.EX2 R146, R146 ;  /* 0x0000009200927308 */ /* 0x000ee20000000800 */
[----:B-1----:R-:W-:Y:S01]  /*12f60*/  F2FP.BF16.PACK_AB R96, R150, R153 ;  /* 0x000000999660723e */ /* 0x002fe200000010ff */
[--C-:B------:R-:W-:Y:S01]  /*12f70*/  FFMA.FTZ R147, R12, c[0x0][0x23c], -R163.reuse ;  /* 0x00008f000c937a23 */ /* 0x100fe200000108a3 */
[----:B------:R-:W-:Y:S01]  /*12f80*/  LDSM.16.MT88.4 R28, [R196+0xc800] ;  /* 0x00c80000c41c783b */ /* 0x000fe20000004200 */
[----:B------:R-:W-:Y:S02]  /*12f90*/  FFMA.FTZ R0, R0, c[0x0][0x23c], -R163 ;  /* 0x00008f0000007a23 */ /* 0x000fe400000108a3 */
[--C-:B------:R-:W-:Y:S01]  /*12fa0*/  FFMA.FTZ R154, R167, c[0x0][0x23c], -R140.reuse ;  /* 0x00008f00a79a7a23 */ /* 0x100fe2000001088c */
[----:B------:R-:W1:Y:S01]  /*12fb0*/  LDSM.16.MT88.4 R12, [R196+0xe800] ;  /* 0x00e80000c40c783b */ /* 0x000e620000004200 */
[----:B------:R-:W-:Y:S01]  /*12fc0*/  MUFU.EX2 R152, R152 ;  /* 0x0000009800987308 */ /* 0x000fe20000000800 */
[----:B------:R-:W-:-:S02]  /*12fd0*/  FFMA.FTZ R156, R165, c[0x0][0x23c], -R140 ;  /* 0x00008f00a59c7a23 */ /* 0x000fc4000001088c */
[--C-:B------:R-:W-:Y:S02]  /*12fe0*/  FFMA.FTZ R159, R159, c[0x0][0x23c], -R140.reuse ;  /* 0x00008f009f9f7a23 */ /* 0x100fe4000001088c */
[----:B------:R-:W-:Y:S02]  /*12ff0*/  FFMA.FTZ R161, R161, c[0x0][0x23c], -R140 ;  /* 0x00008f00a1a17a23 */ /* 0x000fe4000001088c */
[--C-:B------:R-:W-:Y:S01]  /*13000*/  FFMA.FTZ R160, R160, c[0x0][0x23c], -R163.reuse ;  /* 0x00008f00a0a07a23 */ /* 0x100fe200000108a3 */
[----:B------:R-:W2:Y:S01]  /*13010*/  MUFU.EX2 R155, R155 ;  /* 0x0000009b009b7308 */ /* 0x000ea20000000800 */
[----:B---3--:R-:W-:Y:S01]  /*13020*/  F2FP.BF16.PACK_AB R98, R146, R151 ;  /* 0x000000979262723e */ /* 0x008fe200000010ff */
[--C-:B------:R-:W-:Y:S02]  /*13030*/  FFMA.FTZ R165, R172, c[0x0][0x23c], -R163.reuse ;  /* 0x00008f00aca57a23 */ /* 0x100fe400000108a3 */
[--C-:B------:R-:W-:Y:S02]  /*13040*/  FFMA.FTZ R164, R164, c[0x0][0x23c], -R163.reuse ;  /* 0x00008f00a4a47a23 */ /* 0x100fe400000108a3 */
[----:B------:R-:W-:-:S02]  /*13050*/  FFMA.FTZ R167, R170, c[0x0][0x23c], -R163 ;  /* 0x00008f00aaa77a23 */ /* 0x000fc400000108a3 */
[----:B------:R-:W-:Y:S01]  /*13060*/  MUFU.EX2 R157, R157 ;  /* 0x0000009d009d7308 */ /* 0x000fe20000000800 */
[--C-:B------:R-:W-:Y:S02]  /*13070*/  FFMA.FTZ R170, R171, c[0x0][0x23c], -R140.reuse ;  /* 0x00008f00abaa7a23 */ /* 0x100fe4000001088c */
[----:B------:R-:W-:Y:S02]  /*13080*/  FFMA.FTZ R171, R162, c[0x0][0x23c], -R163 ;  /* 0x00008f00a2ab7a23 */ /* 0x000fe400000108a3 */
[--C-:B------:R-:W-:Y:S02]  /*13090*/  FFMA.FTZ R169, R169, c[0x0][0x23c], -R140.reuse ;  /* 0x00008f00a9a97a23 */ /* 0x100fe4000001088c */
[--C-:B------:R-:W-:Y:S01]  /*130a0*/  FFMA.FTZ R168, R168, c[0x0][0x23c], -R140.reuse ;  /* 0x00008f00a8a87a23 */ /* 0x100fe2000001088c */
[----:B------:R-:W3:Y:S01]  /*130b0*/  MUFU.EX2 R148, R148 ;  /* 0x0000009400947308 */ /* 0x000ee20000000800 */
[----:B--2---:R-:W-:Y:S01]  /*130c0*/  F2FP.BF16.PACK_AB R97, R155, R152 ;  /* 0x000000989b61723e */ /* 0x004fe200000010ff */
        /* <DEDUP_REMOVED lines=9> */
[----:B---3--:R-:W-:Y:S01]  /*13160*/  F2FP.BF16.PACK_AB R99, R148, R157 ;  /* 0x0000009d9463723e */ /* 0x008fe200000010ff */
        /* <DEDUP_REMOVED lines=199> */
.L_x_3958:
        /* <DEDUP_REMOVED lines=64> */
.L_x_3955:
        /* <DEDUP_REMOVED lines=25> */
[----:B------:R-:W2:Y:S06]  /*14370*/  LDSM.16.M88.4 R8, [R205+0x6000] ;  /* 0x00600000cd08783b */ /* 0x000eac0000000200 */
[----:B------:R-:W3:Y:S06]  /*14380*/  LDSM.16.M88.4 R16, [R205+0x6800] ;  /* 0x00680000cd10783b */ /* 0x000eec0000000200 */
[----:B------:R-:W4:Y:S06]  /*14390*/  LDSM.16.M88.4 R24, [R205+0x7000] ;  /* 0x00700000cd18783b */ /* 0x000f2c0000000200 */
[----:B------:R-:W0:Y:S06]  /*143a0*/  LDGDEPBAR ;  /* 0x00000000000079af */ /* 0x000e2c0000000000 */
[----:B------:R-:W5:Y:S06]  /*143b0*/  LDSM.16.M88.4 R136, [R205+0x7800] ;  /* 0x00780000cd88783b */ /* 0x000f6c0000000200 */
[----:B------:R-:W-:Y:S06]  /*143c0*/  LDSM.16.M88.4 R140, [R204] ;  /* 0x00000000cc8c783b */ /* 0x000fec0000000200 */
[----:B------:R-:W1:Y:S01]  /*143d0*/  LDSM.16.M88.4 R144, [R203] ;  /* 0x00000000cb90783b */ /* 0x000e620000000200 */
[C---:B--2---:R-:W-:Y:S05]  /*143e0*/  HMMA.16816.F32.BF16 R4, R32.reuse, R8, RZ ;  /* 0x000000082004723c */ /* 0x044fea00000418ff */
[----:B------:R-:W2:Y:S03]  /*143f0*/  LDSM.16.M88.4 R148, [R195] ;  /* 0x00000000c394783b */ /* 0x000ea60000000200 */
[C---:B------:R-:W-:Y:S03]  /*14400*/  HMMA.16816.F32.BF16 R8, R32.reuse, R10, RZ ;  /* 0x0000000a2008723c */ /* 0x040fe600000418ff */
[----:B------:R-:W1:Y:S06]  /*14410*/  LDSM.16.M88.4 R152, [R194] ;  /* 0x00000000c298783b */ /* 0x000e6c0000000200 */
[----:B------:R-:W1:Y:S01]  /*14420*/  LDSM.16.M88.4 R156, [R193] ;  /* 0x00000000c19c783b */ /* 0x000e620000000200 */
[C---:B---3--:R-:W-:Y:S05]  /*14430*/  HMMA.16816.F32.BF16 R12, R32.reuse, R16, RZ ;  /* 0x00000010200c723c */ /* 0x048fea00000418ff */
[----:B------:R-:W-:Y:S03]  /*14440*/  LDSM.16.M88.4 R160, [R202] ;  /* 0x00000000caa0783b */ /* 0x000fe60000000200 */
[C---:B------:R-:W-:Y:S03]  /*14450*/  HMMA.16816.F32.BF16 R16, R32.reuse, R18, RZ ;  /* 0x000000122010723c */ /* 0x040fe600000418ff */
[----:B------:R-:W3:Y:S05]  /*14460*/  LDSM.16.M88.4 R164, [R199+0x6000] ;  /* 0x00600000c7a4783b */ /* 0x000eea0000000200 */
[C---:B----4-:R-:W-:Y:S01]  /*14470*/  HMMA.16816.F32.BF16 R20, R32.reuse, R24, RZ ;  /* 0x000000182014723c */ /* 0x050fe200000418ff */
[----:B------:R-:W-:Y:S06]  /*14480*/  LDSM.16.M88.4 R168, [R199+0x7000] ;  /* 0x00700000c7a8783b */ /* 0x000fec0000000200 */
[----:B------:R-:W-:Y:S01]  /*14490*/  LDSM.16.M88.4 R172, [R199+0x7800] ;  /* 0x00780000c7ac783b */ /* 0x000fe20000000200 */
[C---:B------:R-:W-:Y:S05]  /*144a0*/  HMMA.16816.F32.BF16 R24, R32.reuse, R26, RZ ;  /* 0x0000001a2018723c */ /* 0x040fea00000418ff */
[----:B------:R-:W-:Y:S03]  /*144b0*/  LDSM.16.M88.4 R176, [R201] ;  /* 0x00000000c9b0783b */ /* 0x000fe60000000200 */
[C---:B-----5:R-:W-:Y:S03]  /*144c0*/  HMMA.16816.F32.BF16 R28, R32.reuse, R136, RZ ;  /* 0x00000088201c723c */ /* 0x060fe600000418ff */
[----:B------:R-:W-:Y:S05]  /*144d0*/  LDSM.16.M88.4 R180, [R192] ;  /* 0x00000000c0b4783b */ /* 0x000fea0000000200 */
[----:B------:R-:W-:Y:S01]  /*144e0*/  HMMA.16816.F32.BF16 R32, R32, R138, RZ ;  /* 0x0000008a2020723c */ /* 0x000fe200000418ff */
[----:B------:R-:W4:Y:S07]  /*144f0*/  LDSM.16.M88.4 R136, [R199+0x6800] ;  /* 0x00680000c788783b */ /* 0x000f2e0000000200 */
[C---:B-1----:R-:W-:Y:S08]  /*14500*/  HMMA.16816.F32.BF16 R4, R140.reuse, R144, R4 ;  /* 0x000000908c04723c */ /* 0x042ff00000041804 */
        /* <DEDUP_REMOVED lines=11> */
[----:B------:R-:W2:Y:S01]  /*145c0*/  LDSM.16.M88.4 R156, [R205+0x8000] ;  /* 0x00800000cd9c783b */ /* 0x000ea20000000200 */
        /* <DEDUP_REMOVED lines=11> */
[----:B------:R-:W4:Y:S06]  /*14680*/  LDSM.16.M88.4 R160, [R205+0x9000] ;  /* 0x00900000cda0783b */ /* 0x000f2c0000000200 */
[----:B------:R-:W5:Y:S01]  /*14690*/  LDSM.16.M88.4 R172, [R191] ;  /* 0x00000000bfac783b */ /* 0x000f620000000200 */
        /* <DEDUP_REMOVED lines=13> */
[C---:B--2---:R-:W-:Y:S08]  /*14770*/  HMMA.16816.F32.BF16 R4, R152.reuse, R156, R4 ;  /* 0x0000009c9804723c */ /* 0x044ff00000041804 */
[C---:B------:R-:W-:Y:S01]  /*14780*/  HMMA.16816.F32.BF16 R8, R152.reuse, R158, R8 ;  /* 0x0000009e9808723c */ /* 0x040fe20000041808 */
[----:B------:R-:W-:Y:S07]  /*14790*/  LDSM.16.M88.4 R156, [R199+0x9800] ;  /* 0x00980000c79c783b */ /* 0x000fee0000000200 */
[C---:B---3--:R-:W-:Y:S08]  /*147a0*/  HMMA.16816.F32.BF16 R12, R152.reuse, R136, R12 ;  /* 0x00000088980c723c */ /* 0x048ff0000004180c */
[C---:B------:R-:W-:Y:S01]  /*147b0*/  HMMA.16816.F32.BF16 R16, R152.reuse, R138, R16 ;  /* 0x0000008a9810723c */ /* 0x040fe20000041810 */
[----:B------:R-:W2:Y:S07]  /*147c0*/  LDSM.16.M88.4 R136, [R199+0x8800] ;  /* 0x00880000c788783b */ /* 0x000eae0000000200 */
[C---:B----4-:R-:W-:Y:S08]  /*147d0*/  HMMA.16816.F32.BF16 R20, R152.reuse, R160, R20 ;  /* 0x000000a09814723c */ /* 0x050ff00000041814 */
[C---:B------:R-:W-:Y:S01]  /*147e0*/  HMMA.16816.F32.BF16 R24, R152.reuse, R162, R24 ;  /* 0x000000a29818723c */ /* 0x040fe20000041818 */
[----:B------:R-:W-:Y:S07]  /*147f0*/  LDSM.16.M88.4 R160, [R201+0x2000] ;  /* 0x00200000c9a0783b */ /* 0x000fee0000000200 */
[C---:B------:R-:W-:Y:S08]  /*14800*/  HMMA.16816.F32.BF16 R28, R152.reuse, R164, R28 ;  /* 0x000000a4981c723c */ /* 0x040ff0000004181c */
[----:B------:R-:W-:Y:S01]  /*14810*/  HMMA.16816.F32.BF16 R32, R152, R166, R32 ;  /* 0x000000a69820723c */ /* 0x000fe20000041820 */
[----:B------:R-:W3:Y:S06]  /*14820*/  LDSM.16.M88.4 R152, [R199+0x9000] ;  /* 0x00900000c798783b */ /* 0x000eec0000000200 */
[----:B------:R-:W4:Y:S01]  /*14830*/  LDSM.16.M88.4 R164, [R192+0x2000] ;  /* 0x00200000c0a4783b */ /* 0x000f220000000200 */
[C---:B-----5:R-:W-:Y:S08]  /*14840*/  HMMA.16816.F32.BF16 R4, R168.reuse, R172, R4 ;  /* 0x000000aca804723c */ /* 0x060ff00000041804 */
[C---:B------:R-:W-:Y:S01]  /*14850*/  HMMA.16816.F32.BF16 R8, R168.reuse, R174, R8 ;  /* 0x000000aea808723c */ /* 0x040fe20000041808 */
[----:B------:R-:W-:Y:S07]  /*14860*/  LDSM.16.M88.4 R172, [R205+0xa000] ;  /* 0x00a00000cdac783b */ /* 0x000fee0000000200 */
[C---:B-1----:R-:W-:Y:S08]  /*14870*/  HMMA.16816.F32.BF16 R12, R168.reuse, R140, R12 ;  /* 0x0000008ca80c723c */ /* 0x042ff0000004180c */
[C---:B------:R-:W-:Y:S01]  /*14880*/  HMMA.16816.F32.BF16 R16, R168.reuse, R142, R16 ;  /* 0x0000008ea810723c */ /* 0x040fe20000041810 */
[----:B------:R-:W1:Y:S07]  /*14890*/  LDSM.16.M88.4 R140, [R192+0x2800] ;  /* 0x00280000c08c783b */ /* 0x000e6e0000000200 */
[C---:B------:R-:W-:Y:S08]  /*148a0*/  HMMA.16816.F32.BF16 R20, R168.reuse, R144, R20 ;  /* 0x00000090a814723c */ /* 0x040ff00000041814 */
[C---:B------:R-:W-:Y:S01]  /*148b0*/  HMMA.16816.F32.BF16 R24, R168.reuse, R146, R24 ;  /* 0x00000092a818723c */ /* 0x040fe20000041818 */
[----:B------:R-:W5:Y:S07]  /*148c0*/  LDSM.16.M88.4 R144, [R192+0x3000] ;  /* 0x00300000c090783b */ /* 0x000f6e0000000200 */
        /* <DEDUP_REMOVED lines=17> */
[C---:B----4-:R-:W-:Y:S08]  /*149e0*/  HMMA.16816.F32.BF16 R4, R160.reuse, R164, R4 ;  /* 0x000000a4a004723c */ /* 0x050ff00000041804 */
[C---:B------:R-:W-:Y:S01]  /*149f0*/  HMMA.16816.F32.BF16 R8, R160.reuse, R166, R8 ;  /* 0x000000a6a008723c */ /* 0x040fe20000041808 */
[----:B------:R-:W-:Y:S07]  /*14a00*/  LDSM.16.M88.4 R164, [R199+0xa000] ;  /* 0x00a00000c7a4783b */ /* 0x000fee0000000200 */
[C---:B-1----:R-:W-:Y:S08]  /*14a10*/  HMMA.16816.F32.BF16 R12, R160.reuse, R140, R12 ;  /* 0x0000008ca00c723c */ /* 0x042ff0000004180c */
[C---:B------:R-:W-:Y:S01]  /*14a20*/  HMMA.16816.F32.BF16 R16, R160.reuse, R142, R16 ;  /* 0x0000008ea010723c */ /* 0x040fe20000041810 */
[----:B------:R-:W1:Y:S07]  /*14a30*/  LDSM.16.M88.4 R140, [R186] ;  /* 0x00000000ba8c783b */ /* 0x000e6e0000000200 */
[C---:B-----5:R-:W-:Y:S08]  /*14a40*/  HMMA.16816.F32.BF16 R20, R160.reuse, R144, R20 ;  /* 0x00000090a014723c */ /* 0x060ff00000041814 */
[C---:B------:R-:W-:Y:S01]  /*14a50*/  HMMA.16816.F32.BF16 R24, R160.reuse, R146, R24 ;  /* 0x00000092a018723c */ /* 0x040fe20000041818 */
[----:B------:R-:W4:Y:S07]  /*14a60*/  LDSM.16.M88.4 R144, [R185] ;  /* 0x00000000b990783b */ /* 0x000f2e0000000200 */
[C---:B------:R-:W-:Y:S08]  /*14a70*/  HMMA.16816.F32.BF16 R28, R160.reuse, R148, R28 ;  /* 0x00000094a01c723c */ /* 0x040ff0000004181c */
[----:B------:R-:W-:Y:S01]  /*14a80*/  HMMA.16816.F32.BF16 R32, R160, R150, R32 ;  /* 0x00000096a020723c */ /* 0x000fe20000041820 */
[----:B------:R-:W5:Y:S06]  /*14a90*/  LDSM.16.M88.4 R148, [R184] ;  /* 0x00000000b894783b */ /* 0x000f6c0000000200 */
        /* <DEDUP_REMOVED lines=18> */
[C---:B----4-:R-:W-:Y:S08]  /*14bc0*/  HMMA.16816.F32.BF16 R20, R176.reuse, R144, R20 ;  /* 0x00000090b014723c */ /* 0x050ff00000041814 */
[C---:B------:R-:W-:Y:S08]  /*14bd0*/  HMMA.16816.F32.BF16 R24, R176.reuse, R146, R24 ;  /* 0x00000092b018723c */ /* 0x040ff00000041818 */
[C---:B-----5:R-:W-:Y:S08]  /*14be0*/  HMMA.16816.F32.BF16 R28, R176.reuse, R148, R28 ;  /* 0x00000094b01c723c */ /* 0x060ff0000004181c */
        /* <DEDUP_REMOVED lines=12> */
[C---:B-1----:R-:W-:Y:S08]  /*14cb0*/  HMMA.16816.F32.BF16 R12, R168.reuse, R136, R12 ;  /* 0x00000088a80c723c */ /* 0x042ff0000004180c */
[----:B------:R-:W-:Y:S01]  /*14cc0*/  FMUL.FTZ R162, R4, c[0x0][0x2ec] ;  /* 0x0000bb0004a27a20 */ /* 0x000fe20000410000 */
[C---:B------:R-:W-:Y:S03]  /*14cd0*/  HMMA.16816.F32.BF16 R16, R168.reuse, R138, R16 ;  /* 0x0000008aa810723c */ /* 0x040fe60000041810 */
[----:B------:R-:W-:Y:S02]  /*14ce0*/  FMUL.FTZ R144, R5, c[0x0][0x2ec] ;  /* 0x0000bb0005907a20 */ /* 0x000fe40000410000 */
[----:B------:R-:W1:Y:S01]  /*14cf0*/  MUFU.TANH R162, R162 ;  /* 0x000000a200a27308 */ /* 0x000e620000002400 */
[----:B------:R-:W-:Y:S02]  /*14d00*/  FMUL.FTZ R163, R6, c[0x0][0x2ec] ;  /* 0x0000bb0006a37a20 */ /* 0x000fe40000410000 */
[----:B------:R-:W-:Y:S04]  /*14d10*/  FMUL.FTZ R9, R9, c[0x0][0x2ec] ;  /* 0x0000bb0009097a20 */ /* 0x000fe80000410000 */
[----:B------:R-:W-:Y:S02]  /*14d20*/  FMUL.FTZ R10, R10, c[0x0][0x2ec] ;  /* 0x0000bb000a0a7a20 */ /* 0x000fe40000410000 */
[----:B------:R-:W-:Y:S01]  /*14d30*/  FMUL.FTZ R11, R11, c[0x0][0x2ec] ;  /* 0x0000bb000b0b7a20 */ /* 0x000fe20000410000 */
[----:B------:R-:W2:Y:S01]  /*14d40*/  MUFU.TANH R164, R9 ;  /* 0x0000000900a47308 */ /* 0x000ea20000002400 */
[----:B------:R-:W-:Y:S02]  /*14d50*/  FMUL.FTZ R161, R7, c[0x0][0x2ec] ;  /* 0x0000bb0007a17a20 */ /* 0x000fe40000410000 */
[----:B------:R-:W3:Y:S01]  /*14d60*/  LDSM.16.M88.4 R4, [R192+0x5000] ;  /* 0x00500000c004783b */ /* 0x000ee20000000200 */
[----:B------:R-:W-:Y:S02]  /*14d70*/  FMUL.FTZ R160, R8, c[0x0][0x2ec] ;  /* 0x0000bb0008a07a20 */ /* 0x000fe40000410000 */
[----:B------:R-:W-:Y:S02]  /*14d80*/  FMUL.FTZ R142, R12, c[0x0][0x2ec] ;  /* 0x0000bb000c8e7a20 */ /* 0x000fe40000410000 */
[----:B------:R-:W-:Y:S02]  /*14d90*/  FMUL.FTZ R13, R13, c[0x0][0x2ec] ;  /* 0x0000bb000d0d7a20 */ /* 0x000fe40000410000 */
[----:B------:R-:W4:Y:S01]  /*14da0*/  MUFU.TANH R167, R10 ;  /* 0x0000000a00a77308 */ /* 0x000f220000002400 */
[----:B------:R-:W-:Y:S02]  /*14db0*/  FMUL.FTZ R138, R16, c[0x0][0x2ec] ;  /* 0x0000bb00108a7a20 */ /* 0x000fe40000410000 */
[----:B------:R-:W-:Y:S02]  /*14dc0*/  FMUL.FTZ R14, R14, c[0x0][0x2ec] ;  /* 0x0000bb000e0e7a20 */ /* 0x000fe40000410000 */
[----:B------:R-:W-:Y:S02]  /*14dd0*/  FMUL.FTZ R15, R15, c[0x0][0x2ec] ;  /* 0x0000bb000f0f7a20 */ /* 0x000fe40000410000 */
[----:B------:R-:W-:Y:S02]  /*14de0*/  FMUL.FTZ R17, R17, c[0x0][0x2ec] ;  /* 0x0000bb0011117a20 */ /* 0x000fe40000410000 */
[----:B------:R-:W-:Y:S01]  /*14df0*/  FMUL.FTZ R18, R18, c[0x0][0x2ec] ;  /* 0x0000bb0012127a20 */ /* 0x000fe20000410000 */
[----:B------:R5:W1:Y:S01]  /*14e00*/  MUFU.TANH R165, R11 ;  /* 0x0000000b00a57308 */ /* 0x000a620000002400 */
[----:B------:R-:W-:Y:S09]  /*14e10*/  FMUL.FTZ R19, R19, c[0x0][0x2ec] ;  /* 0x0000bb0013137a20 */ /* 0x000ff20000410000 */
        /* <DEDUP_REMOVED lines=9> */
[----:B------:R-:W-:Y:S02]  /*14eb0*/  FMUL.FTZ R158, R20, c[0x0][0x2ec] ;  /* 0x0000bb00149e7a20 */ /* 0x000fe40000410000 */
[----:B------:R-:W-:Y:S03]  /*14ec0*/  FMUL.FTZ R21, R21, c[0x0][0x2ec] ;  /* 0x0000bb0015157a20 */ /* 0x000fe60000410000 */
[----:B------:R-:W1:Y:S01]  /*14ed0*/  MUFU.TANH R142, R142 ;  /* 0x0000008e008e7308 */ /* 0x000e620000002400 */
[----:B------:R-:W-:Y:S02]  /*14ee0*/  FMUL.FTZ R22, R22, c[0x0][0x2ec] ;  /* 0x0000bb0016167a20 */ /* 0x000fe40000410000 */
[----:B------:R-:W-:Y:S03]  /*14ef0*/  FMUL.FTZ R23, R23, c[0x0][0x2ec] ;  /* 0x0000bb0017177a20 */ /* 0x000fe60000410000 */
[----:B------:R-:W-:Y:S02]  /*14f00*/  FMUL.FTZ R154, R24, c[0x0][0x2ec] ;  /* 0x0000bb00189a7a20 */ /* 0x000fe40000410000 */
[----:B------:R-:W-:Y:S02]  /*14f10*/  FMUL.FTZ R25, R25, c[0x0][0x2ec] ;  /* 0x0000bb0019197a20 */ /* 0x000fe40000410000 */
[----:B------:R1:W1:Y:S01]  /*14f20*/  MUFU.TANH R140, R13 ;  /* 0x0000000d008c7308 */ /* 0x0002620000002400 */
[----:B------:R-:W-:Y:S02]  /*14f30*/  FMUL.FTZ R26, R26, c[0x0][0x2ec] ;  /* 0x0000bb001a1a7a20 */ /* 0x000fe40000410000 */
[----:B------:R-:W-:Y:S01]  /*14f40*/  FMUL.FTZ R27, R27, c[0x0][0x2ec] ;  /* 0x0000bb001b1b7a20 */ /* 0x000fe20000410000 */
[C---:B---3--:R-:W-:Y:S06]  /*14f50*/  HMMA.16816.F32.BF16 R28, R168.reuse, R8, R28 ;  /* 0x00000008a81c723c */ /* 0x048fec000004181c */
[----:B------:R3:W1:Y:S02]  /*14f60*/  MUFU.TANH R143, R14 ;  /* 0x0000000e008f7308 */ /* 0x0006640000002400 */
[----:B------:R-:W-:Y:S08]  /*14f70*/  HMMA.16816.F32.BF16 R32, R168, R10, R32 ;  /* 0x0000000aa820723c */ /* 0x000ff00000041820 */
[----:B------:R3:W1:Y:S08]  /*14f80*/  MUFU.TANH R141, R15 ;  /* 0x0000000f008d7308 */ /* 0x0006700000002400 */
[----:B------:R-:W-:Y:S02]  /*14f90*/  FMUL.FTZ R148, R28, c[0x0][0x2ec] ;  /* 0x0000bb001c947a20 */ /* 0x000fe40000410000 */
        /* <DEDUP_REMOVED lines=8> */
[----:B------:R-:W-:Y:S07]  /*15020*/  FMUL.FTZ R35, R35, c[0x0][0x2ec] ;  /* 0x0000bb0023237a20 */ /* 0x000fee0000410000 */
        /* <DEDUP_REMOVED lines=64> */
[-C--:B---3--:R-:W-:Y:S02]  /*15430*/  LEA R14, P1, R7, R216.reuse, 0x2 ;  /* 0x000000d8070e7211 */ /* 0x088fe400078210ff */
[C---:B------:R-:W-:Y:S01]  /*15440*/  LEA R12, P0, R3.reuse, R216, 0x2 ;  /* 0x000000d8030c7211 */ /* 0x040fe200078010ff */
[----:B------:R-:W-:Y:S01]  /*15450*/  IMAD.IADD R2, R3, 0x1, -R7 ;  /* 0x0000000103027824 */ /* 0x000fe200078e0a07 */
[-C--:B------:R-:W-:Y:S02]  /*15460*/  LEA.HI.X.SX32 R15, R7, R217.reuse, 0x2, P1 ;  /* 0x000000d9070f7211 */ /* 0x080fe400008f16ff */
[----:B-1----:R-:W-:Y:S01]  /*15470*/  LEA.HI.X.SX32 R13, R3, R217, 0x2, P0 ;  /* 0x000000d9030d7211 */ /* 0x002fe200000f16ff */
        /* <DEDUP_REMOVED lines=15> */
.L_x_3957:
        /* <DEDUP_REMOVED lines=27> */
.L_x_3956:
[----:B-12-4-:R-:W-:Y:S01]  /*15720*/  FMNMX.FTZ R3, R162, R135, !PT ;  /* 0x00000087a2037209 */ /* 0x016fe20007810000 */
[----:B---3--:R-:W-:Y:S01]  /*15730*/  LDSM.16.MT88.4 R12, [R200+0xc000] ;  /* 0x00c00000c80c783b */ /* 0x008fe20000004200 */
        /* <DEDUP_REMOVED lines=40> */
[C---:B------:R-:W-:Y:S02]  /*159c0*/  FMUL.FTZ R4, R3.reuse, c[0x0][0x23c] ;  /* 0x00008f0003047a20 */ /* 0x040fe40000410000 */
[----:B------:R-:W-:Y:S01]  /*159d0*/  FADD.FTZ R5, -R3, R0 ;  /* 0x0000000003057221 */ /* 0x000fe20000010100 */
[----:B--2---:R-:W-:Y:S03]  /*159e0*/  FMNMX.FTZ R132, R9, R132, !PT ;  /* 0x0000008409847209 */ /* 0x004fe60007810000 */
[----:B------:R-:W-:Y:S01]  /*159f0*/  FMUL.FTZ R0, R5, c[0x0][0x23c] ;  /* 0x00008f0005007a20 */ /* 0x000fe20000410000 */
[C---:B------:R-:W-:Y:S01]  /*15a00*/  FSETP.NEU.FTZ.AND P0, PT, R132.reuse, -INF , PT ;  /* 0xff8000008400780b */ /* 0x040fe20003f1d000 */
[C---:B------:R-:W-:Y:S02]  /*15a10*/  FMUL.FTZ R151, R132.reuse, c[0x0][0x23c] ;  /* 0x00008f0084977a20 */ /* 0x040fe40000410000 */
[----:B------:R-:W-:Y:S01]  /*15a20*/  FADD.FTZ R2, -R132, R135 ;  /* 0x0000008784027221 */ /* 0x000fe20000010100 */
[----:B------:R-:W-:Y:S01]  /*15a30*/  MOV R135, R132 ;  /* 0x0000008400877202 */ /* 0x000fe20000000f00 */
[----:B------:R-:W1:Y:S01]  /*15a40*/  MUFU.EX2 R0, R0 ;  /* 0x0000000000007308 */ /* 0x000e620000000800 */
[----:B------:R-:W-:Y:S01]  /*15a50*/  FSEL R151, R151, RZ, P0 ;  /* 0x000000ff97977208 */ /* 0x000fe20000000000 */
[----:B------:R-:W-:Y:S01]  /*15a60*/  FMUL.FTZ R6, R2, c[0x0][0x23c] ;  /* 0x00008f0002067a20 */ /* 0x000fe20000410000 */
[----:B------:R-:W-:Y:S03]  /*15a70*/  FSETP.NEU.FTZ.AND P0, PT, R3, -INF , PT ;  /* 0xff8000000300780b */ /* 0x000fe60003f1d000 */
[--C-:B------:R-:W-:Y:S01]  /*15a80*/  FFMA.FTZ R174, R144, c[0x0][0x23c], -R151.reuse ;  /* 0x00008f0090ae7a23 */ /* 0x100fe20000010897 */
[----:B------:R-:W-:Y:S01]  /*15a90*/  FSEL R144, R4, RZ, P0 ;  /* 0x000000ff04907208 */ /* 0x000fe20000000000 */
[--C-:B------:R-:W-:Y:S01]  /*15aa0*/  FFMA.FTZ R175, R162, c[0x0][0x23c], -R151.reuse ;  /* 0x00008f00a2af7a23 */ /* 0x100fe20000010897 */
[----:B------:R-:W-:Y:S01]  /*15ab0*/  ISETP.GT.AND P0, PT, R221, RZ, PT ;  /* 0x000000ffdd00720c */ /* 0x000fe20003f04270 */
[--C-:B------:R-:W-:Y:S01]  /*15ac0*/  FFMA.FTZ R173, R160, c[0x0][0x23c], -R151.reuse ;  /* 0x00008f00a0ad7a23 */ /* 0x100fe20000010897 */
[----:B------:R-:W2:Y:S01]  /*15ad0*/  MUFU.EX2 R2, R6 ;  /* 0x0000000600027308 */ /* 0x000ea20000000800 */
[--C-:B------:R-:W-:Y:S02]  /*15ae0*/  FFMA.FTZ R171, R163, c[0x0][0x23c], -R144.reuse ;  /* 0x00008f00a3ab7a23 */ /* 0x100fe40000010890 */
[--C-:B------:R-:W-:Y:S02]  /*15af0*/  FFMA.FTZ R170, R161, c[0x0][0x23c], -R144.reuse ;  /* 0x00008f00a1aa7a23 */ /* 0x100fe40000010890 */
[--C-:B------:R-:W-:Y:S01]  /*15b00*/  FFMA.FTZ R172, R164, c[0x0][0x23c], -R151.reuse ;  /* 0x00008f00a4ac7a23 */ /* 0x100fe20000010897 */
[----:B------:R-:W-:Y:S01]  /*15b10*/  LDSM.16.MT88.4 R160, [R196+0xf800] ;  /* 0x00f80000c4a0783b */ /* 0x000fe20000004200 */
[--C-:B------:R-:W-:Y:S02]  /*15b20*/  FFMA.FTZ R169, R167, c[0x0][0x23c], -R144.reuse ;  /* 0x00008f00a7a97a23 */ /* 0x100fe40000010890 */
[--C-:B------:R-:W-:Y:S01]  /*15b30*/  FFMA.FTZ R168, R165, c[0x0][0x23c], -R144.reuse ;  /* 0x00008f00a5a87a23 */ /* 0x100fe20000010890 */
[----:B------:R-:W-:Y:S01]  /*15b40*/  MUFU.EX2 R175, R175 ;  /* 0x000000af00af7308 */ /* 0x000fe20000000800 */
[--C-:B------:R-:W-:Y:S02]  /*15b50*/  FFMA.FTZ R176, R142, c[0x0][0x23c], -R151.reuse ;  /* 0x00008f008eb07a23 */ /* 0x100fe40000010897 */
[C---:B-1----:R-:W-:Y:S01]  /*15b60*/  FMUL.FTZ R7, R0.reuse, R131 ;  /* 0x0000008300077220 */ /* 0x042fe20000410000 */
[----:B------:R-:W-:Y:S01]  /*15b70*/  LDSM.16.MT88.4 R164, [R200+0x11800] ;  /* 0x01180000c8a4783b */ /* 0x000fe20000004200 */
[C---:B------:R-:W-:Y:S02]  /*15b80*/  FMUL.FTZ R10, R0.reuse, R126 ;  /* 0x0000007e000a7220 */ /* 0x040fe40000410000 */
[C---:B------:R-:W-:Y:S02]  /*15b90*/  FMUL.FTZ R11, R0.reuse, R127 ;  /* 0x0000007f000b7220 */ /* 0x040fe40000410000 */
[C---:B------:R-:W-:Y:S01]  /*15ba0*/  FMUL.FTZ R18, R0.reuse, R118 ;  /* 0x0000007600127220 */ /* 0x040fe20000410000 */
[----:B------:R-:W1:Y:S01]  /*15bb0*/  MUFU.EX2 R174, R174 ;  /* 0x000000ae00ae7308 */ /* 0x000e620000000800 */
[C---:B------:R-:W-:Y:S02]  /*15bc0*/  FMUL.FTZ R19, R0.reuse, R119 ;  /* 0x0000007700137220 */ /* 0x040fe40000410000 */
[----:B------:R-:W-:Y:S02]  /*15bd0*/  FMUL.FTZ R26, R0, R110 ;  /* 0x0000006e001a7220 */ /* 0x000fe40000410000 */
[C---:B--2---:R-:W-:Y:S02]  /*15be0*/  FMUL.FTZ R4, R2.reuse, R128 ;  /* 0x0000008002047220 */ /* 0x044fe40000410000 */
[----:B------:R-:W-:Y:S02]  /*15bf0*/  FMUL.FTZ R5, R2, R129 ;  /* 0x0000008102057220 */ /* 0x000fe40000410000 */
[----:B------:R-:W-:Y:S01]  /*15c00*/  FMUL.FTZ R6, R0, R130 ;  /* 0x0000008200067220 */ /* 0x000fe20000410000 */
[----:B------:R-:W-:Y:S01]  /*15c10*/  MUFU.EX2 R171, R171 ;  /* 0x000000ab00ab7308 */ /* 0x000fe20000000800 */
[C---:B------:R-:W-:Y:S02]  /*15c20*/  FMUL.FTZ R8, R2.reuse, R124 ;  /* 0x0000007c02087220 */ /* 0x040fe40000410000 */
[C---:B------:R-:W-:Y:S02]  /*15c30*/  FMUL.FTZ R9, R2.reuse, R125 ;  /* 0x0000007d02097220 */ /* 0x040fe40000410000 */
[C---:B------:R-:W-:Y:S01]  /*15c40*/  FMUL.FTZ R16, R2.reuse, R116 ;  /* 0x0000007402107220 */ /* 0x040fe20000410000 */
[----:B------:R-:W-:Y:S01]  /*15c50*/  LDSM.16.MT88.4 R124, [R200+0xe800] ;  /* 0x00e80000c87c783b */ /* 0x000fe20000004200 */
[C---:B------:R-:W-:Y:S02]  /*15c60*/  FMUL.FTZ R17, R2.reuse, R117 ;  /* 0x0000007502117220 */ /* 0x040fe40000410000 */
[C---:B------:R-:W-:Y:S01]  /*15c70*/  FMUL.FTZ R24, R2.reuse, R108 ;  /* 0x0000006c02187220 */ /* 0x040fe20000410000 */
[----:B------:R-:W2:Y:S01]  /*15c80*/  MUFU.EX2 R170, R170 ;  /* 0x000000aa00aa7308 */ /* 0x000ea20000000800 */
[----:B------:R-:W-:Y:S02]  /*15c90*/  FMUL.FTZ R25, R2, R109 ;  /* 0x0000006d02197220 */ /* 0x000fe40000410000 */
[----:B------:R-:W-:Y:S01]  /*15ca0*/  FMUL.FTZ R27, R0, R111 ;  /* 0x0000006f001b7220 */ /* 0x000fe20000410000 */
[----:B-1----:R-:W-:Y:S01]  /*15cb0*/  F2FP.BF16.PACK_AB R128, R174, R175 ;  /* 0x000000afae80723e */ /* 0x002fe200000010ff */
[----:B------:R-:W-:Y:S01]  /*15cc0*/  LDSM.16.MT88.4 R108, [R196+0xe000] ;  /* 0x00e00000c46c783b */ /* 0x000fe20000004200 */
[C---:B------:R-:W-:Y:S02]  /*15cd0*/  FMUL.FTZ R32, R2.reuse, R100 ;  /* 0x0000006402207220 */ /* 0x040fe40000410000 */
[----:B------:R-:W-:Y:S02]  /*15ce0*/  FMUL.FTZ R33, R2, R101 ;  /* 0x0000006502217220 */ /* 0x000fe40000410000 */
[----:B------:R-:W-:Y:S01]  /*15cf0*/  MUFU.EX2 R173, R173 ;  /* 0x000000ad00ad7308 */ /* 0x000fe20000000800 */
[C---:B------:R-:W-:Y:S02]  /*15d00*/  FMUL.FTZ R34, R0.reuse, R102 ;  /* 0x0000006600227220 */ /* 0x040fe40000410000 */
[----:B------:R-:W-:Y:S01]  /*15d10*/  LDSM.16.MT88.4 R116, [R198+0xc800] ;  /* 0x00c80000c674783b */ /* 0x000fe20000004200 */
[----:B------:R-:W-:Y:S02]  /*15d20*/  FMUL.FTZ R35, R0, R103 ;  /* 0x0000006700237220 */ /* 0x000fe40000410000 */
[--C-:B------:R-:W-:Y:S02]  /*15d30*/  FFMA.FTZ R177, R140, c[0x0][0x23c], -R151.reuse ;  /* 0x00008f008cb17a23 */ /* 0x100fe40000010897 */
[--C-:B------:R-:W-:Y:S02]  /*15d40*/  FFMA.FTZ R178, R143, c[0x0][0x23c], -R144.reuse ;  /* 0x00008f008fb27a23 */ /* 0x100fe40000010890 */
[----:B------:R-:W1:Y:S01]  /*15d50*/  MUFU.EX2 R172, R172 ;  /* 0x000000ac00ac7308 */ /* 0x000e620000000800 */
[----:B------:R-:W-:Y:S01]  /*15d60*/  LDSM.16.MT88.4 R100, [R197+0xe000] ;  /* 0x00e00000c564783b */ /* 0x000fe20000004200 */
[--C-:B------:R-:W-:Y:S01]  /*15d70*/  FFMA.FTZ R179, R141, c[0x0][0x23c], -R144.reuse ;  /* 0x00008f008db37a23 */ /* 0x100fe20000010890 */
[----:B--2---:R-:W-:Y:S01]  /*15d80*/  F2FP.BF16.PACK_AB R129, R170, R171 ;  /* 0x000000abaa81723e */ /* 0x004fe200000010ff */
[--C-:B------:R-:W-:Y:S02]  /*15d90*/  FFMA.FTZ R181, R138, c[0x0][0x23c], -R151.reuse ;  /* 0x00008f008ab57a23 */ /* 0x100fe40000010897 */
[--C-:B------:R-:W-:Y:S03]  /*15da0*/  FFMA.FTZ R180, R136, c[0x0][0x23c], -R151.reuse ;  /* 0x00008f0088b47a23 */ /* 0x100fe60000010897 */
[----:B------:R-:W-:Y:S01]  /*15db0*/  LDSM.16.MT88.4 R140, [R197+0xe800] ;  /* 0x00e80000c58c783b */ /* 0x000fe20000004200 */
        /* <DEDUP_REMOVED lines=8> */
[--C-:B------:R-:W-:Y:S01]  /*15e40*/  FFMA.FTZ R227, R157, c[0x0][0x23c], -R144.reuse ;  /* 0x00008f009de37a23 */ /* 0x100fe20000010890 */
[----:B-1----:R-:W-:Y:S01]  /*15e50*/  F2FP.BF16.PACK_AB R130, R172, R173 ;  /* 0x000000adac82723e */ /* 0x002fe200000010ff */
[----:B------:R-:W-:Y:S01]  /*15e60*/  LDSM.16.MT88.4 R156, [R197+0xf800] ;  /* 0x00f80000c59c783b */ /* 0x000fe20000004200 */
        /* <DEDUP_REMOVED lines=9> */
[--C-:B------:R-:W-:Y:S01]  /*15f00*/  FFMA.FTZ R235, R147, c[0x0][0x23c], -R144.reuse ;  /* 0x00008f0093eb7a23 */ /* 0x100fe20000010890 */
[----:B------:R-:W1:Y:S01]  /*15f10*/  MUFU.EX2 R177, R177 ;  /* 0x000000b100b17308 */ /* 0x000e620000000800 */
[--C-:B------:R-:W-:Y:S01]  /*15f20*/  FFMA.FTZ R234, R146, c[0x0][0x23c], -R151.reuse ;  /* 0x00008f0092ea7a23 */ /* 0x100fe20000010897 */
[----:B--2---:R-:W-:Y:S01]  /*15f30*/  F2FP.BF16.PACK_AB R131, R168, R169 ;  /* 0x000000a9a883723e */ /* 0x004fe200000010ff */
[----:B------:R-:W-:Y:S02]  /*15f40*/  FFMA.FTZ R151, R145, c[0x0][0x23c], -R151 ;  /* 0x00008f0091977a23 */ /* 0x000fe40000010897 */
[C---:B------:R-:W-:Y:S02]  /*15f50*/  FMUL.FTZ R36, R2.reuse, R36 ;  /* 0x0000002402247220 */ /* 0x040fe40000410000 */
[----:B------:R-:W-:Y:S02]  /*15f60*/  FMUL.FTZ R37, R2, R37 ;  /* 0x0000002502257220 */ /* 0x000fe40000410000 */
[C---:B------:R-:W-:Y:S01]  /*15f70*/  HMMA.16816.F32.BF16 R4, R128.reuse, R12, R4 ;  /* 0x0000000c8004723c */ /* 0x040fe20000041804 */
[----:B------:R2:W-:Y:S04]  /*15f80*/  MUFU.EX2 R237, R151 ;  /* 0x0000009700ed7308 */ /* 0x0005e80000000800 */
        /* <DEDUP_REMOVED lines=8> */
[----:B------:R-:W3:Y:S01]  /*16010*/  MUFU.EX2 R179, R179 ;  /* 0x000000b300b37308 */ /* 0x000ee20000000800 */
[----:B------:R-:W4:Y:S01]  /*16020*/  LDSM.16.MT88.4 R120, [R196+0xc000] ;  /* 0x00c00000c478783b */ /* 0x000f220000004200 */
[C---:B------:R-:W-:Y:S02]  /*16030*/  FMUL.FTZ R40, R2.reuse, R40 ;  /* 0x0000002802287220 */ /* 0x040fe40000410000 */
[----:B------:R-:W-:Y:S02]  /*16040*/  FMUL.FTZ R41, R2, R41 ;  /* 0x0000002902297220 */ /* 0x000fe40000410000 */
[C---:B------:R-:W-:Y:S03]  /*16050*/  HMMA.16816.F32.BF16 R12, R128.reuse, R20, R12 ;  /* 0x00000014800c723c */ /* 0x040fe6000004180c */
[----:B--2---:R-:W-:Y:S01]  /*16060*/  LDSM.16.MT88.4 R148, [R200+0xf800] ;  /* 0x00f80000c894783b */ /* 0x004fe20000004200 */
[C---:B------:R-:W-:Y:S01]  /*16070*/  FMUL.FTZ R42, R0.reuse, R42 ;  /* 0x0000002a002a7220 */ /* 0x040fe20000410000 */
[----:B------:R-:W-:Y:S01]  /*16080*/  MUFU.EX2 R181, R181 ;  /* 0x000000b500b57308 */ /* 0x000fe20000000800 */
[----:B------:R-:W-:Y:S02]  /*16090*/  FMUL.FTZ R43, R0, R43 ;  /* 0x0000002b002b7220 */ /* 0x000fe40000410000 */
[C---:B------:R-:W-:Y:S04]  /*160a0*/  HMMA.16816.F32.BF16 R16, R128.reuse, R22, R16 ;  /* 0x000000168010723c */ /* 0x040fe80000041810 */
[C---:B------:R-:W-:Y:S02]  /*160b0*/  FMUL.FTZ R20, R2.reuse, R112 ;  /* 0x0000007002147220 */ /* 0x040fe40000410000 */
[----:B------:R-:W-:Y:S01]  /*160c0*/  FMUL.FTZ R21, R2, R113 ;  /* 0x0000007102157220 */ /* 0x000fe20000410000 */
[----:B------:R-:W2:Y:S01]  /*160d0*/  MUFU.EX2 R180, R180 ;  /* 0x000000b400b47308 */ /* 0x000ea20000000800 */
[C---:B------:R-:W-:Y:S04]  /*160e0*/  FMUL.FTZ R22, R0.reuse, R114 ;  /* 0x0000007200167220 */ /* 0x040fe80000410000 */
[----:B------:R-:W-:Y:S02]  /*160f0*/  FMUL.FTZ R23, R0, R115 ;  /* 0x0000007300177220 */ /* 0x000fe40000410000 */
[----:B------:R-:W5:Y:S01]  /*16100*/  LDSM.16.MT88.4 R112, [R200+0xe000] ;  /* 0x00e00000c870783b */ /* 0x000f620000004200 */
        /* <DEDUP_REMOVED lines=8> */
[----:B------:R-:W1:Y:S03]  /*16190*/  MUFU.EX2 R183, R183 ;  /* 0x000000b700b77308 */ /* 0x000e660000000800 */
        /* <DEDUP_REMOVED lines=8> */
[C---:B----4-:R-:W-:Y:S02]  /*16220*/  HMMA.16816.F32.BF16 R28, R128.reuse, R120, R28 ;  /* 0x00000078801c723c */ /* 0x050fe4000004181c */
[----:B------:R-:W4:Y:S01]  /*16230*/  MUFU.EX2 R222, R222 ;  /* 0x000000de00de7308 */ /* 0x000f220000000800 */
        /* <DEDUP_REMOVED lines=8> */
[C---:B-----5:R-:W-:Y:S04]  /*162c0*/  HMMA.16816.F32.BF16 R36, R128.reuse, R112, R36 ;  /* 0x000000708024723c */ /* 0x060fe80000041824 */
[C---:B------:R-:W-:Y:S02]  /*162d0*/  FMUL.FTZ R56, R2.reuse, R56 ;  /* 0x0000003802387220 */ /* 0x040fe40000410000 */
[----:B------:R-:W-:Y:S01]  /*162e0*/  FMUL.FTZ R57, R2, R57 ;  /* 0x0000003902397220 */ /* 0x000fe20000410000 */
[----:B------:R-:W5:Y:S01]  /*162f0*/  MUFU.EX2 R227, R227 ;  /* 0x000000e300e37308 */ /* 0x000f620000000800 */
[C---:B------:R-:W-:Y:S01]  /*16300*/  HMMA.16816.F32.BF16 R40, R128.reuse, R114, R40 ;  /* 0x000000728028723c */ /* 0x040fe20000041828 */
[----:B------:R-:W-:Y:S03]  /*16310*/  LDSM.16.MT88.4 R112, [R200+0xc800] ;  /* 0x00c80000c870783b */ /* 0x000fe60000004200 */
[C---:B------:R-:W-:Y:S02]  /*16320*/  FMUL.FTZ R58, R0.reuse, R58 ;  /* 0x0000003a003a7220 */ /* 0x040fe40000410000 */
[----:B------:R-:W-:Y:S02]  /*16330*/  FMUL.FTZ R59, R0, R59 ;  /* 0x0000003b003b7220 */ /* 0x000fe40000410000 */
[C---:B------:R-:W-:Y:S01]  /*16340*/  FMUL.FTZ R60, R2.reuse, R60 ;  /* 0x0000003c023c7220 */ /* 0x040fe20000410000 */
[----:B------:R-:W-:Y:S01]  /*16350*/  MUFU.EX2 R226, R226 ;  /* 0x000000e200e27308 */ /* 0x000fe20000000800 */
[C---:B-1----:R-:W-:Y:S03]  /*16360*/  HMMA.16816.F32.BF16 R44, R128.reuse, R104, R44 ;  /* 0x00000068802c723c */ /* 0x042fe6000004182c */
[----:B------:R-:W-:Y:S02]  /*16370*/  FMUL.FTZ R61, R2, R61 ;  /* 0x0000003d023d7220 */ /* 0x000fe40000410000 */
[C---:B------:R-:W-:Y:S02]  /*16380*/  FMUL.FTZ R62, R0.reuse, R62 ;  /* 0x0000003e003e7220 */ /* 0x040fe40000410000 */
[----:B------:R-:W-:Y:S01]  /*16390*/  FMUL.FTZ R63, R0, R63 ;  /* 0x0000003f003f7220 */ /* 0x000fe20000410000 */
[C---:B------:R-:W-:Y:S01]  /*163a0*/  HMMA.16816.F32.BF16 R48, R128.reuse, R106, R48 ;  /* 0x0000006a8030723c */ /* 0x040fe20000041830 */
[----:B------:R-:W1:Y:S01]  /*163b0*/  LDSM.16.MT88.4 R104, [R200+0x10000] ;  /* 0x01000000c868783b */ /* 0x000e620000004200 */
[----:B------:R-:W1:Y:S02]  /*163c0*/  MUFU.EX2 R229, R229 ;  /* 0x000000e500e57308 */ /* 0x000e640000000800 */
[C---:B------:R-:W-:Y:S02]  /*163d0*/  FMUL.FTZ R64, R2.reuse, R64 ;  /* 0x0000004002407220 */ /* 0x040fe40000410000 */
[----:B------:R-:W-:Y:S02]  /*163e0*/  FMUL.FTZ R65, R2, R65 ;  /* 0x0000004102417220 */ /* 0x000fe40000410000 */
[C---:B------:R-:W-:Y:S04]  /*163f0*/  HMMA.16816.F32.BF16 R52, R128.reuse, R100, R52 ;  /* 0x000000648034723c */ /* 0x040fe80000041834 */
[C---:B------:R-:W-:Y:S01]  /*16400*/  FMUL.FTZ R66, R0.reuse, R66 ;  /* 0x0000004200427220 */ /* 0x040fe20000410000 */
[----:B------:R-:W-:Y:S01]  /*16410*/  MUFU.EX2 R228, R228 ;  /* 0x000000e400e47308 */ /* 0x000fe20000000800 */
[----:B------:R-:W-:Y:S02]  /*16420*/  FMUL.FTZ R67, R0, R67 ;  /* 0x0000004300437220 */ /* 0x000fe40000410000 */
[C---:B------:R-:W-:Y:S01]  /*16430*/  HMMA.16816.F32.BF16 R56, R128.reuse, R102, R56 ;  /* 0x000000668038723c */ /* 0x040fe20000041838 */
[----:B------:R-:W2:Y:S03]  /*16440*/  LDSM.16.MT88.4 R100, [R198+0x10000] ;  /* 0x01000000c664783b */ /* 0x000ea60000004200 */
[C---:B------:R-:W-:Y:S02]  /*16450*/  FMUL.FTZ R68, R2.reuse, R68 ;  /* 0x0000004402447220 */ /* 0x040fe40000410000 */
[----:B------:R-:W-:Y:S01]  /*16460*/  FMUL.FTZ R69, R2, R69 ;  /* 0x0000004502457220 */ /* 0x000fe20000410000 */
[----:B------:R-:W2:Y:S01]  /*16470*/  MUFU.EX2 R231, R231 ;  /* 0x000000e700e77308 */ /* 0x000ea20000000800 */
[C---:B------:R-:W-:Y:S04]  /*16480*/  HMMA.16816.F32.BF16 R60, R128.reuse, R108, R60 ;  /* 0x0000006c803c723c */ /* 0x040fe8000004183c */
[C---:B------:R-:W-:Y:S02]  /*16490*/  FMUL.FTZ R70, R0.reuse, R70 ;  /* 0x0000004600467220 */ /* 0x040fe40000410000 */
[----:B------:R-:W-:Y:S02]  /*164a0*/  FMUL.FTZ R71, R0, R71 ;  /* 0x0000004700477220 */ /* 0x000fe40000410000 */
[C---:B------:R-:W-:Y:S01]  /*164b0*/  HMMA.16816.F32.BF16 R64, R128.reuse, R110, R64 ;  /* 0x0000006e8040723c */ /* 0x040fe20000041840 */
[----:B------:R-:W3:Y:S01]  /*164c0*/  LDSM.16.MT88.4 R108, [R197+0x10000] ;  /* 0x01000000c56c783b */ /* 0x000ee20000004200 */
[----:B------:R-:W-:Y:S02]  /*164d0*/  MUFU.EX2 R230, R230 ;  /* 0x000000e600e67308 */ /* 0x000fe40000000800 */
[C---:B------:R-:W-:Y:S02]  /*164e0*/  FMUL.FTZ R72, R2.reuse, R72 ;  /* 0x0000004802487220 */ /* 0x040fe40000410000 */
[----:B------:R-:W-:Y:S02]  /*164f0*/  FMUL.FTZ R73, R2, R73 ;  /* 0x0000004902497220 */ /* 0x000fe40000410000 */
[C---:B------:R-:W-:Y:S01]  /*16500*/  FMUL.FTZ R74, R0.reuse, R74 ;  /* 0x0000004a004a7220 */ /* 0x040fe20000410000 */
[C---:B-1----:R-:W-:Y:S03]  /*16510*/  HMMA.16816.F32.BF16 R68, R128.reuse, R104, R68 ;  /* 0x000000688044723c */ /* 0x042fe60000041844 */
[----:B------:R-:W-:Y:S01]  /*16520*/  FMUL.FTZ R75, R0, R75 ;  /* 0x0000004b004b7220 */ /* 0x000fe20000410000 */
[----:B------:R-:W1:Y:S01]  /*16530*/  MUFU.EX2 R233, R233 ;  /* 0x000000e900e97308 */ /* 0x000e620000000800 */
[C---:B------:R-:W-:Y:S02]  /*16540*/  FMUL.FTZ R76, R2.reuse, R76 ;  /* 0x0000004c024c7220 */ /* 0x040fe40000410000 */
[----:B------:R-:W-:Y:S02]  /*16550*/  FMUL.FTZ R77, R2, R77 ;  /* 0x0000004d024d7220 */ /* 0x000fe40000410000 */
[C---:B------:R-:W-:Y:S01]  /*16560*/  FMUL.FTZ R78, R0.reuse, R78 ;  /* 0x0000004e004e7220 */ /* 0x040fe20000410000 */
[C---:B------:R-:W-:Y:S01]  /*16570*/  HMMA.16816.F32.BF16 R72, R128.reuse, R106, R72 ;  /* 0x0000006a8048723c */ /* 0x040fe20000041848 */
[----:B------:R-:W1:Y:S02]  /*16580*/  LDSM.16.MT88.4 R104, [R196+0x10000] ;  /* 0x01000000c468783b */ /* 0x000e640000004200 */
[----:B------:R-:W-:Y:S01]  /*16590*/  FMUL.FTZ R79, R0, R79 ;  /* 0x0000004f004f7220 */ /* 0x000fe20000410000 */
[----:B------:R-:W-:Y:S01]  /*165a0*/  MUFU.EX2 R232, R232 ;  /* 0x000000e800e87308 */ /* 0x000fe20000000800 */
[C---:B------:R-:W-:Y:S02]  /*165b0*/  FMUL.FTZ R80, R2.reuse, R80 ;  /* 0x0000005002507220 */ /* 0x040fe40000410000 */
[----:B------:R-:W-:Y:S02]  /*165c0*/  FMUL.FTZ R81, R2, R81 ;  /* 0x0000005102517220 */ /* 0x000fe40000410000 */
[C---:B------:R-:W-:Y:S01]  /*165d0*/  FMUL.FTZ R82, R0.reuse, R82 ;  /* 0x0000005200527220 */ /* 0x040fe20000410000 */
[C---:B--2---:R-:W-:Y:S03]  /*165e0*/  HMMA.16816.F32.BF16 R76, R128.reuse, R100, R76 ;  /* 0x00000064804c723c */ /* 0x044fe6000004184c */
[----:B------:R-:W-:Y:S01]  /*165f0*/  FMUL.FTZ R83, R0, R83 ;  /* 0x0000005300537220 */ /* 0x000fe20000410000 */
[----:B------:R-:W2:Y:S01]  /*16600*/  MUFU.EX2 R235, R235 ;  /* 0x000000eb00eb7308 */ /* 0x000ea20000000800 */
[C---:B------:R-:W-:Y:S02]  /*16610*/  FMUL.FTZ R84, R2.reuse, R84 ;  /* 0x0000005402547220 */ /* 0x040fe40000410000 */
[----:B------:R-:W-:Y:S01]  /*16620*/  FMUL.FTZ R85, R2, R85 ;  /* 0x0000005502557220 */ /* 0x000fe20000410000 */
[----:B------:R-:W-:Y:S01]  /*16630*/  F2FP.BF16.PACK_AB R100, R177, R176 ;  /* 0x000000b0b164723e */ /* 0x000fe200000010ff */
[C---:B------:R-:W-:Y:S01]  /*16640*/  FMUL.FTZ R86, R0.reuse, R86 ;  /* 0x0000005600567220 */ /* 0x040fe20000410000 */
[C---:B------:R-:W-:Y:S03]  /*16650*/  HMMA.16816.F32.BF16 R80, R128.reuse, R102, R80 ;  /* 0x000000668050723c */ /* 0x040fe60000041850 */
[----:B------:R-:W-:Y:S01]  /*16660*/  FMUL.FTZ R87, R0, R87 ;  /* 0x0000005700577220 */ /* 0x000fe20000410000 */
[----:B---3--:R-:W-:Y:S01]  /*16670*/  F2FP.BF16.PACK_AB R101, R179, R178 ;  /* 0x000000b2b365723e */ /* 0x008fe200000010ff */
[C---:B------:R-:W-:Y:S01]  /*16680*/  FMUL.FTZ R88, R2.reuse, R88 ;  /* 0x0000005802587220 */ /* 0x040fe20000410000 */
[----:B------:R-:W3:Y:S01]  /*16690*/  MUFU.EX2 R234, R234 ;  /* 0x000000ea00ea7308 */ /* 0x000ee20000000800 */
[----:B------:R-:W-:Y:S01]  /*166a0*/  FMUL.FTZ R89, R2, R89 ;  /* 0x0000005902597220 */ /* 0x000fe20000410000 */
[----:B------:R-:W-:Y:S01]  /*166b0*/  F2FP.BF16.PACK_AB R102, R180, R181 ;  /* 0x000000b5b466723e */ /* 0x000fe200000010ff */
[C---:B------:R-:W-:Y:S01]  /*166c0*/  FMUL.FTZ R90, R0.reuse, R90 ;  /* 0x0000005a005a7220 */ /* 0x040fe20000410000 */
[C---:B------:R-:W-:Y:S03]  /*166d0*/  HMMA.16816.F32.BF16 R84, R128.reuse, R108, R84 ;  /* 0x0000006c8054723c */ /* 0x040fe60000041854 */
[----:B------:R-:W-:Y:S01]  /*166e0*/  FMUL.FTZ R91, R0, R91 ;  /* 0x0000005b005b7220 */ /* 0x000fe20000410000 */
[----:B------:R-:W-:Y:S01]  /*166f0*/  F2FP.BF16.PACK_AB R103, R183, R182 ;  /* 0x000000b6b767723e */ /* 0x000fe200000010ff */
[C---:B------:R-:W-:Y:S02]  /*16700*/  FMUL.FTZ R92, R2.reuse, R92 ;  /* 0x0000005c025c7220 */ /* 0x040fe40000410000 */
[----:B------:R-:W-:Y:S02]  /*16710*/  FMUL.FTZ R93, R2, R93 ;  /* 0x0000005d025d7220 */ /* 0x000fe40000410000 */
[C---:B------:R-:W-:Y:S01]  /*16720*/  FMUL.FTZ R94, R0.reuse, R94 ;  /* 0x0000005e005e7220 */ /* 0x040fe20000410000 */
[C---:B------:R-:W-:Y:S01]  /*16730*/  HMMA.16816.F32.BF16 R88, R128.reuse, R110, R88 ;  /* 0x0000006e8058723c */ /* 0x040fe20000041858 */
[----:B------:R-:W2:Y:S02]  /*16740*/  LDSM.16.MT88.4 R108, [R197+0xc800] ;  /* 0x00c80000c56c783b */ /* 0x000ea40000004200 */
[----:B------:R-:W-:Y:S02]  /*16750*/  FMUL.FTZ R95, R0, R95 ;  /* 0x0000005f005f7220 */ /* 0x000fe40000410000 */
[C---:B------:R-:W-:Y:S02]  /*16760*/  FMUL.FTZ R96, R2.reuse, R96 ;  /* 0x0000006002607220 */ /* 0x040fe40000410000 */
[----:B------:R-:W-:Y:S02]  /*16770*/  FMUL.FTZ R97, R2, R97 ;  /* 0x0000006102617220 */ /* 0x000fe40000410000 */
[C---:B------:R-:W-:Y:S01]  /*16780*/  FMUL.FTZ R98, R0.reuse, R98 ;  /* 0x0000006200627220 */ /* 0x040fe20000410000 */
[C---:B-1----:R-:W-:Y:S03]  /*16790*/  HMMA.16816.F32.BF16 R92, R128.reuse, R104, R92 ;  /* 0x00000068805c723c */ /* 0x042fe6000004185c */
[----:B------:R-:W-:Y:S02]  /*167a0*/  FMUL.FTZ R99, R0, R99 ;  /* 0x0000006300637220 */ /* 0x000fe40000410000 */
[--C-:B------:R-:W-:Y:S02]  /*167b0*/  FFMA.FTZ R134, R134, c[0x0][0x23c], -R144.reuse ;  /* 0x00008f0086867a23 */ /* 0x100fe40000010890 */
[----:B------:R-:W-:Y:S02]  /*167c0*/  FFMA.FTZ R144, R133, c[0x0][0x23c], -R144 ;  /* 0x00008f0085907a23 */ /* 0x000fe40000010890 */
[----:B------:R-:W-:Y:S01]  /*167d0*/  FFMA.FTZ R175, R2, R225, R175 ;  /* 0x000000e102af7223 */ /* 0x000fe200000100af */
[----:B------:R-:W-:Y:S01]  /*167e0*/  HMMA.16816.F32.BF16 R96, R128, R106, R96 ;  /* 0x0000006a8060723c */ /* 0x000fe20000041860 */
[----:B------:R-:W1:Y:S01]  /*167f0*/  LDSM.16.MT88.4 R104, [R196+0xe800] ;  /* 0x00e80000c468783b */ /* 0x000e620000004200 */
[----:B------:R2:W-:Y:S01]  /*16800*/  MUFU.EX2 R133, R144 ;  /* 0x0000009000857308 */ /* 0x0005e20000000800 */
[----:B------:R-:W-:Y:S01]  /*16810*/  FFMA.FTZ R171, R0, R223, R171 ;  /* 0x000000df00ab7223 */ /* 0x000fe200000100ab */
[----:B------:R-:W-:Y:S01]  /*16820*/  IADD3 R0, R221, -0x1, RZ ;  /* 0xffffffffdd007810 */ /* 0x000fe20007ffe0ff */
[----:B------:R-:W-:Y:S02]  /*16830*/  FADD.FTZ R174, R174, R175 ;  /* 0x000000afaeae7221 */ /* 0x000fe40000010000 */
[----:B------:R-:W-:Y:S01]  /*16840*/  FADD.FTZ R170, R170, R171 ;  /* 0x000000abaaaa7221 */ /* 0x000fe20000010000 */
[C---:B------:R-:W-:Y:S01]  /*16850*/  HMMA.16816.F32.BF16 R4, R100.reuse, R112, R4 ;  /* 0x000000706404723c */ /* 0x040fe20000041804 */
[----:B------:R-:W-:Y:S03]  /*16860*/  LDSM.16.MT88.4 R128, [R198+0xf000] ;  /* 0x00f00000c680783b */ /* 0x000fe60000004200 */
[----:B------:R-:W1:Y:S01]  /*16870*/  MUFU.EX2 R134, R134 ;  /* 0x0000008600867308 */ /* 0x000e620000000800 */
[----:B------:R-:W-:Y:S01]  /*16880*/  FADD.FTZ R173, R173, R174 ;  /* 0x000000aeadad7221 */ /* 0x000fe20000010000 */
[----:B------:R-:W-:Y:S02]  /*16890*/  MOV R221, R0 ;  /* 0x0000000000dd7202 */ /* 0x000fe40000000f00 */
[C---:B------:R-:W-:Y:S01]  /*168a0*/  HMMA.16816.F32.BF16 R8, R100.reuse, R114, R8 ;  /* 0x000000726408723c */ /* 0x040fe20000041808 */
[----:B------:R-:W-:Y:S03]  /*168b0*/  LDSM.16.MT88.4 R112, [R198+0x10800] ;  /* 0x01080000c670783b */ /* 0x000fe60000004200 */
[----:B------:R-:W-:Y:S01]  /*168c0*/  FADD.FTZ R173, R172, R173 ;  /* 0x000000adacad7221 */ /* 0x000fe20000010000 */
[----:B------:R-:W-:Y:S03]  /*168d0*/  MOV R0, R3 ;  /* 0x0000000300007202 */ /* 0x000fe60000000f00 */
[C---:B------:R-:W-:Y:S01]  /*168e0*/  HMMA.16816.F32.BF16 R12, R100.reuse, R116, R12 ;  /* 0x00000074640c723c */ /* 0x040fe2000004180c */
[----:B--2---:R-:W-:Y:S03]  /*168f0*/  LDSM.16.MT88.4 R144, [R196+0xd800] ;  /* 0x00d80000c490783b */ /* 0x004fe60000004200 */
[----:B------:R-:W-:Y:S04]  /*16900*/  FADD.FTZ R176, R176, R173 ;  /* 0x000000adb0b07221 */ /* 0x000fe80000010000 */
[C---:B------:R-:W-:Y:S01]  /*16910*/  HMMA.16816.F32.BF16 R16, R100.reuse, R118, R16 ;  /* 0x000000766410723c */ /* 0x040fe20000041810 */
[----:B------:R-:W-:Y:S03]  /*16920*/  LDSM.16.MT88.4 R116, [R197+0x10800] ;  /* 0x01080000c574783b */ /* 0x000fe60000004200 */
[----:B------:R-:W-:Y:S04]  /*16930*/  FADD.FTZ R176, R177, R176 ;  /* 0x000000b0b1b07221 */ /* 0x000fe80000010000 */
[C---:B------:R-:W-:Y:S04]  /*16940*/  HMMA.16816.F32.BF16 R20, R100.reuse, R108, R20 ;  /* 0x0000006c6414723c */ /* 0x040fe80000041814 */
[----:B------:R-:W-:Y:S04]  /*16950*/  FADD.FTZ R181, R181, R176 ;  /* 0x000000b0b5b57221 */ /* 0x000fe80000010000 */
[C---:B------:R-:W-:Y:S01]  /*16960*/  HMMA.16816.F32.BF16 R24, R100.reuse, R110, R24 ;  /* 0x0000006e6418723c */ /* 0x040fe20000041818 */
[----:B------:R-:W2:Y:S03]  /*16970*/  LDSM.16.MT88.4 R108, [R200+0x10800] ;  /* 0x01080000c86c783b */ /* 0x000ea60000004200 */
[----:B------:R-:W-:Y:S04]  /*16980*/  FADD.FTZ R180, R180, R181 ;  /* 0x000000b5b4b47221 */ /* 0x000fe80000010000 */
        /* <DEDUP_REMOVED lines=23> */
[----:B------:R-:W3:Y:S07]  /*16b00*/  LDSM.16.MT88.4 R116, [R200+0xf000] ;  /* 0x00f00000c874783b */ /* 0x000eee0000004200 */
[C---:B-1----:R-:W-:Y:S08]  /*16b10*/  HMMA.16816.F32.BF16 R92, R100.reuse, R104, R92 ;  /* 0x00000068645c723c */ /* 0x042ff0000004185c */
[----:B------:R-:W-:Y:S01]  /*16b20*/  HMMA.16816.F32.BF16 R96, R100, R106, R96 ;  /* 0x0000006a6460723c */ /* 0x000fe20000041860 */
[----:B------:R-:W1:Y:S06]  /*16b30*/  LDSM.16.MT88.4 R104, [R196+0xf000] ;  /* 0x00f00000c468783b */ /* 0x000e6c0000004200 */
[C---:B----4-:R-:W-:Y:S01]  /*16b40*/  F2FP.BF16.PACK_AB R100, R222.reuse, R209 ;  /* 0x000000d1de64723e */ /* 0x050fe200000010ff */
[----:B------:R-:W-:Y:S01]  /*16b50*/  FADD.FTZ R209, R209, R180 ;  /* 0x000000b4d1d17221 */ /* 0x000fe20000010000 */
[----:B-----5:R-:W-:Y:S03]  /*16b60*/  F2FP.BF16.PACK_AB R101, R227, R224 ;  /* 0x000000e0e365723e */ /* 0x020fe600000010ff */
[----:B------:R-:W-:Y:S01]  /*16b70*/  F2FP.BF16.PACK_AB R102, R229, R226 ;  /* 0x000000e2e566723e */ /* 0x000fe200000010ff */
[----:B------:R-:W-:Y:S01]  /*16b80*/  FADD.FTZ R209, R222, R209 ;  /* 0x000000d1ded17221 */ /* 0x000fe20000010000 */
[----:B------:R-:W-:Y:S03]  /*16b90*/  F2FP.BF16.PACK_AB R103, R231, R228 ;  /* 0x000000e4e767723e */ /* 0x000fe600000010ff */
        /* <DEDUP_REMOVED lines=34> */
[C---:B----4-:R-:W-:Y:S08]  /*16dc0*/  HMMA.16816.F32.BF16 R76, R100.reuse, R112, R76 ;  /* 0x00000070644c723c */ /* 0x050ff0000004184c */
[C---:B------:R-:W-:Y:S08]  /*16dd0*/  HMMA.16816.F32.BF16 R80, R100.reuse, R114, R80 ;  /* 0x000000726450723c */ /* 0x040ff00000041850 */
[C---:B---3--:R-:W-:Y:S08]  /*16de0*/  HMMA.16816.F32.BF16 R84, R100.reuse, R116, R84 ;  /* 0x000000746454723c */ /* 0x048ff00000041854 */
        /* <DEDUP_REMOVED lines=45> */
.L_x_3954:
        /* <DEDUP_REMOVED lines=228> */
[----:B------:R-:W-:Y:S01]  /*17f00*/  STS [R9+0x4000], R68 ;  /* 0x0040004409007388 */ /* 0x000fe20000000800 */
[----:B-1----:R-:W-:-:S03]  /*17f10*/  MOV R56, 0x7f800000 ;  /* 0x7f80000000387802 */ /* 0x002fc60000000f00 */
        /* <DEDUP_REMOVED lines=27> */
.L_x_3959:
[----:B------:R-:W2:Y:S04]  /*180d0*/  S2R R3, SR_CTAID.Z ;  /* 0x0000000000037919 */ /* 0x000ea80000002700 */
[----:B------:R-:W2:Y:S02]  /*180e0*/  S2R R0, SR_CTAID.Y ;  /* 0x0000000000007919 */ /* 0x000ea40000002600 */
[----:B--2---:R-:W-:-:S04]  /*180f0*/  IMAD R57, R0, c[0x0][0x1c0], R3 ;  /* 0x0000700000397a24 */ /* 0x004fc800078e0203 */
[----:B------:R-:W-:Y:S02]  /*18100*/  IMAD R57, R57, c[0x0][0x214], RZ ;  /* 0x0000850039397a24 */ /* 0x000fe400078e02ff */
.L_x_3960:
        /* <DEDUP_REMOVED lines=48> */
.L_x_3962:
[----:B---34-:R-:W-:Y:S05]  /*18410*/  BSYNC B0 ;  /* 0x0000000000007941 */ /* 0x018fea0003800000 */
.L_x_3961:
        /* <DEDUP_REMOVED lines=32> */
.L_x_3964:
[----:B------:R-:W-:Y:S05]  /*18620*/  BSYNC B0 ;  /* 0x0000000000007941 */ /* 0x000fea0003800000 */
.L_x_3963:
        /* <DEDUP_REMOVED lines=17> */
.L_x_3966:
[----:B------:R-:W-:Y:S05]  /*18740*/  BSYNC B0 ;  /* 0x0000000000007941 */ /* 0x000fea0003800000 */
.L_x_3965:
        /* <DEDUP_REMOVED lines=17> */
.L_x_3968:
[----:B------:R-:W-:Y:S05]  /*18860*/  BSYNC B0 ;  /* 0x0000000000007941 */ /* 0x000fea0003800000 */
.L_x_3967:
        /* <DEDUP_REMOVED lines=17> */
.L_x_3969:
        /* <DEDUP_REMOVED lines=16> */
.L_x_7857:


//--------------------- .text._ZN5flash24flash_fwd_splitkv_kernelI23Flash_fwd_kernel_traitsILi192ELi64ELi64ELi4ELb0ELb0EN7cutlass10bfloat16_tE19Flash_kernel_traitsILi192ELi64ELi64ELi4ES3_EELb0ELb0ELb1ELb0ELb0ELb0ELb0ELb1EEEvNS_16Flash_fwd_paramsE --------------------------
	.section	.text._ZN5flash24flash_fwd_splitkv_kernelI23Flash_fwd_kernel_traitsILi192ELi64ELi64ELi4ELb0ELb0EN7cutlass10bfloat16_tE19Flash_kernel_traitsILi192ELi64ELi64ELi4ES3_EELb0ELb0ELb1ELb0ELb0ELb0ELb0ELb1EEEvNS_16Flash_fwd_paramsE,"ax",@progbits
	.sectioninfo	@"SHI_REGISTERS=230"
	.align	128
        .global         _ZN5flash24flash_fwd_splitkv_kernelI23Flash_fwd_kernel_traitsILi192ELi64ELi64ELi4ELb0ELb0EN7cutlass10bfloat16_tE19Flash_kernel_traitsILi192ELi64ELi64ELi4ES3_EELb0ELb0ELb1ELb0ELb0ELb0ELb0ELb1EEEvNS_16Flash_fwd_paramsE
        .type           _ZN5flash24flash_fwd_splitkv_kernelI23Flash_fwd_kernel_traitsILi192ELi64ELi64ELi4ELb0ELb0EN7cutlass10bfloat16_tE19Flash_kernel_traitsILi192ELi64ELi64ELi4ES3_EELb0ELb0ELb1ELb0ELb0ELb0ELb0ELb1EEEvNS_16Flash_fwd_paramsE,@function
        .size           _ZN5flash24flash_fwd_splitkv_kernelI23Flash_fwd_kernel_traitsILi192ELi64ELi64ELi4ELb0ELb0EN7cutlass10bfloat16_tE19Flash_kernel_traitsILi192ELi64ELi64ELi4ES3_EELb0ELb0ELb1ELb0ELb0ELb0ELb0ELb1EEEvNS_16Flash_fwd_paramsE,(.L_x_7799 - _ZN5flash24flash_fwd_splitkv_kernelI23Flash_fwd_kernel_traitsILi192ELi64ELi64ELi4ELb0ELb0EN7cutlass10bfloat16_tE19Flash_kernel_traitsILi192ELi64ELi64ELi4ES3_EELb0ELb0ELb1ELb0ELb0ELb0ELb0ELb1EEEvNS_16Flash_fwd_paramsE)
        .other          _ZN5flash24flash_fwd_splitkv_kernelI23Flash_fwd_kernel_traitsILi192ELi64ELi64ELi4ELb0ELb0EN7cutlass10bfloat16_tE19Flash_kernel_traitsILi192ELi64ELi64ELi4ES3_EELb0ELb0ELb1ELb0ELb0ELb0ELb0ELb1EEEvNS_16Flash_fwd_paramsE,@"STO_CUDA_ENTRY STV_DEFAULT"
_ZN5flash24flash_fwd_splitkv_kernelI23Flash_fwd_kernel_traitsILi192ELi64ELi64ELi4ELb0ELb0EN7cutlass10bfloat16_tE19Flash_kernel_traitsILi192ELi64ELi64ELi4ES3_EELb0ELb0ELb1ELb0ELb0ELb0ELb0ELb1EEEvNS_16Flash_fwd_paramsE:
.text._ZN5flash24flash_fwd_splitkv_kernelI23Flash_fwd_kernel_traitsILi192ELi64ELi64ELi4ELb0ELb0EN7cutlass10bfloat16_tE19Flash_kernel_traitsILi192ELi64ELi64ELi4ES3_EELb0ELb0ELb1ELb0ELb0ELb0ELb0ELb1EEEvNS_16Flash_fwd_paramsE:
        /* <DEDUP_REMOVED lines=9> */
[----:B-123--:R-:W-:Y:S05]  /*0090*/  CALL.REL.NOINC `($_ZN5flash24flash_fwd_splitkv_kernelI23Flash_fwd_kernel_traitsILi192ELi64ELi64ELi4ELb0ELb0EN7cutlass10bfloat16_tE19Flash_kernel_traitsILi192ELi64ELi64ELi4ES3_EELb0ELb0ELb1ELb0ELb0ELb0ELb0ELb1EEEvNS_16Flash_fwd_paramsE$_ZN5flash30compute_attn_1rowblock_splitkvI23Flash_fwd_kernel_traitsILi192ELi64ELi64ELi4ELb0ELb0EN7cutlass10bfloat16_tE19Flash_kernel_traitsILi192ELi64ELi64ELi4ES3_EELb0ELb0ELb1ELb0ELb0ELb0ELb0ELb1ENS_16Flash_fwd_paramsEEEvRKT8_iiiii) ;  /* 0x0000002000007944 */ /* 0x00efea0003c00000 */
[----:B------:R-:W-:Y:S05]  /*00a0*/  BSYNC B4 ;  /* 0x0000000000047941 */ /* 0x000fea0003800000 */
.L_x_3970:
[----:B------:R-:W-:Y:S05]  /*00b0*/  EXIT ;  /* 0x000000000000794d */ /* 0x000fea0003800000 */
        .type           $_ZN5flash24flash_fwd_splitkv_kernelI23Flash_fwd_kernel_traitsILi192ELi64ELi64ELi4ELb0ELb0EN7cutlass10bfloat16_tE19Flash_kernel_traitsILi192ELi64ELi64ELi4ES3_EELb0ELb0ELb1ELb0ELb0ELb0ELb0ELb1EEEvNS_16Flash_fwd_paramsE$_ZN5flash30compute_attn_1rowblock_splitkvI23Flash_fwd_kernel_traitsILi192ELi64ELi64ELi4ELb0ELb0EN7cutlass10bfloat16_tE19Flash_kernel_traitsILi192ELi64ELi64ELi4ES3_EELb0ELb0ELb1ELb0ELb0ELb0ELb0ELb1ENS_16Flash_fwd_paramsEEEvRKT8_iiiii,@function
        .size           $_ZN5flash24flash_fwd_splitkv_kernelI23Flash_fwd_kernel_traitsILi192ELi64ELi64ELi4ELb0ELb0EN7cutlass10bfloat16_tE19Flash_kernel_traitsILi192ELi64ELi64ELi4ES3_EELb0ELb0ELb1ELb0ELb0ELb0ELb0ELb1EEEvNS_16Flash_fwd_paramsE$_ZN5flash30compute_attn_1rowblock_splitkvI23Flash_fwd_kernel_traitsILi192ELi64ELi64ELi4ELb0ELb0EN7cutlass10bfloat16_tE19Flash_kernel_traitsILi192ELi64ELi64ELi4ES3_EELb0ELb0ELb1ELb0ELb0ELb0ELb0ELb1ENS_16Flash_fwd_paramsEEEvRKT8_iiiii,($__internal_22_$__cuda_sm70_shflsync_bfly_p - $_ZN5flash24flash_fwd_splitkv_kernelI23Flash_fwd_kernel_traitsILi192ELi64ELi64ELi4ELb0ELb0EN7cutlass10bfloat16_tE19Flash_kernel_traitsILi192ELi64ELi64ELi4ES3_EELb0ELb0ELb1ELb0ELb0ELb0ELb0ELb1EEEvNS_16Flash_fwd_paramsE$_ZN5flash30compute_attn_1rowblock_splitkvI23Flash_fwd_kernel_traitsILi192ELi64ELi64ELi4ELb0ELb0EN7cutlass10bfloat16_tE19Flash_kernel_traitsILi192ELi64ELi64ELi4ES3_EELb0ELb0ELb1ELb0ELb0ELb0ELb0ELb1ENS_16Flash_fwd_paramsEEEvRKT8_iiiii)
$_ZN5flash24flash_fwd_splitkv_kernelI23Flash_fwd_kernel_traitsILi192ELi64ELi64ELi4ELb0ELb0EN7cutlass10bfloat16_tE19Flash_kernel_traitsILi192ELi64ELi64ELi4ES3_EELb0ELb0ELb1ELb0ELb0ELb0ELb0ELb1EEEvNS_16Flash_fwd_paramsE$_ZN5flash30compute_attn_1rowblock_splitkvI23Flash_fwd_kernel_traitsILi192ELi64ELi64ELi4ELb0ELb0EN7cutlass10bfloat16_tE19Flash_kernel_traitsILi192ELi64ELi64ELi4ES3_EELb0ELb0ELb1ELb0ELb0ELb0ELb0ELb1ENS_16Flash_fwd_paramsEEEvRKT8_iiiii:
        /* <DEDUP_REMOVED lines=21> */
.L_x_3972:
[----:B------:R-:W-:Y:S05]  /*0210*/  BSYNC B0 ;  /* 0x0000000000007941 */ /* 0x000fea0003800000 */
.L_x_3971:
        /* <DEDUP_REMOVED lines=17> */
.L_x_3974:
[----:B------:R4:W5:Y:S02]  /*0330*/  LD.E R0, [R12.64+0xb8] ;  /* 0x0000b8060c007980 */ /* 0x000964000c101900 */
.L_x_3975:
[----:B------:R-:W-:Y:S05]  /*0340*/  BSYNC B0 ;  /* 0x0000000000007941 */ /* 0x000fea0003800000 */
.L_x_3973:
        /* <DEDUP_REMOVED lines=10> */
.L_x_3977:
[----:B------:R-:W3:Y:S01]  /*03f0*/  LD.E.64 R2, [R12.64+0x108] ;  /* 0x000108060c027980 */ /* 0x000ee2000c101b00 */
[----:B------:R-:W-:Y:S01]  /*0400*/  BSSY B0, `(.L_x_3979) ;  /* 0x0000006000007945 */ /* 0x000fe20003800000 */
[----:B------:R-:W-:Y:S01]  /*0410*/  IMAD.MOV.U32 R0, RZ, RZ, RZ ;  /* 0x000000ffff007224 */ /* 0x000fe200078e00ff */
[----:B---3--:R-:W-:-:S04]  /*0420*/  ISETP.NE.U32.AND P0, PT, R2, RZ, PT ;  /* 0x000000ff0200720c */ /* 0x008fc80003f05070 */
[----:B------:R-:W-:-:S13]  /*0430*/  ISETP.NE.AND.EX P0, PT, R3, RZ, PT, P0 ;  /* 0x000000ff0300720c */ /* 0x000fda0003f05300 */
[----:B------:R-:W-:Y:S05]  /*0440*/  @!P0 BRA `(.L_x_3980) ;  /* 0x0000001000008947 */ /* 0x000fea0003800000 */
[----:B------:R1:W5:Y:S02]  /*0450*/  LD.E R0, [R12.64+0xbc] ;  /* 0x0000bc060c007980 */ /* 0x000364000c101900 */
.L_x_3980:
[----:B------:R-:W-:Y:S05]  /*0460*/  BSYNC B0 ;  /* 0x0000000000007941 */ /* 0x000fea0003800000 */
.L_x_3979:
[----:B-----5:R-:W-:Y:S02]  /*0470*/  IADD3 R137, R73, R0, RZ ;  /* 0x0000000049897210 */ /* 0x020fe40007ffe0ff */
.L_x_3978:
[----:B------:R-:W-:Y:S05]  /*0480*/  BSYNC B1 ;  /* 0x0000000000017941 */ /* 0x000fea0003800000 */
.L_x_3976:
[----:B------:R-:W-:Y:S01]  /*0490*/  IMAD.SHL.U32 R71, R207, 0x40, RZ ;  /* 0x00000040cf477824 */ /* 0x000fe200078e00ff */
[----:B------:R-:W-:Y:S01]  /*04a0*/  MOV R2, R206 ;  /* 0x000000ce00027202 */ /* 0x000fe20000000f00 */
[----:B------:R-:W-:-:S03]  /*04b0*/  IMAD.MOV.U32 R3, RZ, RZ, 0x0 ;  /* 0x00000000ff037424 */ /* 0x000fc600078e00ff */
[----:B------:R-:W-:-:S13]  /*04c0*/  ISETP.GT.AND P0, PT, R210, R71, PT ;  /* 0x00000047d200720c */ /* 0x000fda0003f04270 */
[----:B------:R-:W-:Y:S05]  /*04d0*/  @!P0 RET.REL.NODEC R2 `(_ZN5flash24flash_fwd_splitkv_kernelI23Flash_fwd_kernel_traitsILi192ELi64ELi64ELi4ELb0ELb0EN7cutlass10bfloat16_tE19Flash_kernel_traitsILi192ELi64ELi64ELi4ES3_EELb0ELb0ELb1ELb0ELb0ELb0ELb0ELb1EEEvNS_16Flash_fwd_paramsE) ;  /* 0xfffffb2002008950 */ /* 0x000fea0003c3ffff */
        /* <DEDUP_REMOVED lines=13> */
[----:B----4-:R3:W4:Y:S04]  /*05b0*/  LD.E.64 R16, [R12.64+0x88] ;  /* 0x000088060c107980 */ /* 0x010728000c101b00 */
[----:B--2---:R3:W2:Y:S04]  /*05c0*/  LD.E.64 R4, [R12.64+0x90] ;  /* 0x000090060c047980 */ /* 0x0046a8000c101b00 */
[----:B------:R3:W2:Y:S04]  /*05d0*/  LD.E R3, [R12.64+0x60] ;  /* 0x000060060c037980 */ /* 0x0006a8000c101900 */
[----:B------:R3:W2:Y:S04]  /*05e0*/  @!P0 LD.E.64 R14, [R12.64+0x80] ;  /* 0x000080060c0e8980 */ /* 0x0006a8000c101b00 */
[----:B------:R3:W2:Y:S01]  /*05f0*/  LD.E R0, [R12.64+0xb4] ;  /* 0x0000b4060c007980 */ /* 0x0006a2000c101900 */
[----:B------:R-:W-:-:S03]  /*0600*/  SHF.R.S32.HI R7, RZ, 0x1f, R56 ;  /* 0x0000001fff077819 */ /* 0x000fc60000011438 */
[----:B------:R3:W5:Y:S01]  /*0610*/  LD.E R2, [R12.64+0xc0] ;  /* 0x0000c0060c027980 */ /* 0x000762000c101900 */
[----:B------:R-:W-:-:S03]  /*0620*/  LEA.HI R6, R7, R56, RZ, 0x3 ;  /* 0x0000003807067211 */ /* 0x000fc600078f18ff */
[----:B------:R3:W5:Y:S01]  /*0630*/  LD.E.64 R10, [R12.64+0x70] ;  /* 0x000070060c0a7980 */ /* 0x000762000c101b00 */
[----:B------:R-:W-:-:S03]  /*0640*/  LOP3.LUT R7, R6, 0xfffffff8, RZ, 0xc0, !PT ;  /* 0xfffffff806077812 */ /* 0x000fc600078ec0ff */
[----:B------:R3:W5:Y:S02]  /*0650*/  LD.E.64 R18, [R12.64+0xa0] ;  /* 0x0000a0060c127980 */ /* 0x000764000c101b00 */
[----:B------:R-:W-:Y:S01]  /*0660*/  IMAD.IADD R56, R56, 0x1, -R7 ;  /* 0x0000000138387824 */ /* 0x000fe200078e0a07 */
[----:B------:R-:W-:-:S03]  /*0670*/  @!P0 SHF.R.S32.HI R8, RZ, 0x1f, R205 ;  /* 0x0000001fff088819 */ /* 0x000fc600000114cd */
[----:B------:R-:W-:-:S05]  /*0680*/  IMAD.SHL.U32 R20, R56, 0x8, RZ ;  /* 0x0000000838147824 */ /* 0x000fca00078e00ff */
[----:B------:R-:W-:Y:S02]  /*0690*/  SHF.R.S32.HI R21, RZ, 0x1f, R20 ;  /* 0x0000001fff157819 */ /* 0x000fe40000011414 */
[----:B------:R-:W-:Y:S02]  /*06a0*/  IADD3 R210, -R71, R210, RZ ;  /* 0x000000d247d27210 */ /* 0x000fe40007ffe1ff */
[----:B-1-3--:R-:W-:Y:S01]  /*06b0*/  SHF.R.S32.HI R13, RZ, 0x1f, R71 ;  /* 0x0000001fff0d7819 */ /* 0x00afe20000011447 */
[----:B------:R-:W-:Y:S01]  /*06c0*/  BSSY B0, `(.L_x_3982) ;  /* 0x0000029000007945 */ /* 0x000fe20003800000 */
[-C--:B----4-:R-:W-:Y:S02]  /*06d0*/  @P0 IMAD R7, R17, R209.reuse, RZ ;  /* 0x000000d111070224 */ /* 0x090fe400078e02ff */
[----:B------:R-:W-:-:S04]  /*06e0*/  @P0 IMAD.WIDE.U32 R22, R16, R209, RZ ;  /* 0x000000d110160225 */ /* 0x000fc800078e00ff */
[----:B--2---:R-:W-:-:S04]  /*06f0*/  @!P0 IMAD R9, R15, R205, RZ ;  /* 0x000000cd0f098224 */ /* 0x004fc800078e02ff */
[C---:B------:R-:W-:Y:S02]  /*0700*/  @!P0 IMAD R8, R14.reuse, R8, R9 ;  /* 0x000000080e088224 */ /* 0x040fe400078e0209 */
[----:B------:R-:W-:Y:S01]  /*0710*/  @!P0 IMAD.WIDE.U32 R14, R14, R205, RZ ;  /* 0x000000cd0e0e8225 */ /* 0x000fe200078e00ff */
[----:B------:R-:W-:-:S03]  /*0720*/  @P0 IADD3 R7, R23, R7, RZ ;  /* 0x0000000717070210 */ /* 0x000fc60007ffe0ff */
[----:B------:R-:W-:Y:S01]  /*0730*/  @P0 IMAD.MOV.U32 R12, RZ, RZ, R22 ;  /* 0x000000ffff0c0224 */ /* 0x000fe200078e0016 */
[----:B------:R-:W-:Y:S01]  /*0740*/  @!P0 MOV R12, R14 ;  /* 0x0000000e000c8202 */ /* 0x000fe20000000f00 */
[----:B------:R-:W-:Y:S02]  /*0750*/  IMAD R9, R17, R71, RZ ;  /* 0x0000004711097224 */ /* 0x000fe400078e02ff */
[----:B------:R-:W-:-:S04]  /*0760*/  IMAD.WIDE.U32 R22, R71, R16, R20 ;  /* 0x0000001047167225 */ /* 0x000fc800078e0014 */
[----:B------:R-:W-:Y:S02]  /*0770*/  IMAD R14, R16, R13, R9 ;  /* 0x0000000d100e7224 */ /* 0x000fe400078e0209 */
[----:B------:R-:W-:Y:S01]  /*0780*/  @!P0 IMAD.IADD R7, R15, 0x1, R8 ;  /* 0x000000010f078824 */ /* 0x000fe200078e0208 */
[----:B------:R-:W-:-:S04]  /*0790*/  IADD3 R12, P0, R12, R22, RZ ;  /* 0x000000160c0c7210 */ /* 0x000fc80007f1e0ff */
[----:B------:R-:W-:Y:S01]  /*07a0*/  IADD3.X R13, R7, R23, R14, P0, !PT ;  /* 0x00000017070d7210 */ /* 0x000fe200007fe40e */
[----:B------:R-:W-:Y:S01]  /*07b0*/  IMAD R7, R5, R208, RZ ;  /* 0x000000d005077224 */ /* 0x000fe200078e02ff */
[----:B------:R-:W-:-:S04]  /*07c0*/  SHF.R.S32.HI R5, RZ, 0x3, R6 ;  /* 0x00000003ff057819 */ /* 0x000fc80000011406 */
[----:B------:R-:W-:Y:S02]  /*07d0*/  ISETP.GE.AND P0, PT, R5, R210, PT ;  /* 0x000000d20500720c */ /* 0x000fe40003f06270 */
[--C-:B------:R-:W-:Y:S01]  /*07e0*/  SHF.R.S32.HI R8, RZ, 0x1f, R208.reuse ;  /* 0x0000001fff087819 */ /* 0x100fe200000114d0 */
[----:B------:R-:W-:Y:S02]  /*07f0*/  IMAD R205, R205, R3, R208 ;  /* 0x00000003cdcd7224 */ /* 0x000fe400078e02d0 */
[----:B------:R-:W-:-:S04]  /*0800*/  IMAD.WIDE.U32 R208, R208, R4, R12 ;  /* 0x00000004d0d07225 */ /* 0x000fc800078e000c */
[----:B------:R-:W-:Y:S01]  /*0810*/  IMAD R3, R4, R8, R7 ;  /* 0x0000000804037224 */ /* 0x000fe200078e0207 */
[----:B------:R-:W-:Y:S01]  /*0820*/  SHF.R.S32.HI R7, RZ, 0x1f, R5 ;  /* 0x0000001fff077819 */ /* 0x000fe20000011405 */
[----:B------:R-:W-:Y:S01]  /*0830*/  IMAD R0, R0, R205, R71 ;  /* 0x000000cd00007224 */ /* 0x000fe200078e0247 */
[C---:B------:R-:W-:Y:S01]  /*0840*/  IADD3 R13, R20.reuse, 0x40, RZ ;  /* 0x00000040140d7810 */ /* 0x040fe20007ffe0ff */
        /* <DEDUP_REMOVED lines=16> */
.L_x_3983:
[----:B------:R-:W-:Y:S05]  /*0950*/  BSYNC B0 ;  /* 0x0000000000007941 */ /* 0x000fea0003800000 */
.L_x_3982:
        /* <DEDUP_REMOVED lines=20> */
.L_x_3985:
[----:B------:R-:W-:Y:S05]  /*0aa0*/  BSYNC B0 ;  /* 0x0000000000007941 */ /* 0x000fea0003800000 */
.L_x_3984:
        /* <DEDUP_REMOVED lines=20> */
.L_x_3987:
[----:B------:R-:W-:Y:S05]  /*0bf0*/  BSYNC B0 ;  /* 0x0000000000007941 */ /* 0x000fea0003800000 */
.L_x_3986:
[----:B-1----:R-:W-:Y:S01]  /*0c00*/  IADD3 R23, R5, 0x30, RZ ;  /* 0x0000003005177810 */ /* 0x002fe20007ffe0ff */
[----:B------:R-:W-:Y:S03]  /*0c10*/  BSSY B0, `(.L_x_3988) ;  /* 0x0000012000007945 */ /* 0x000fe60003800000 */
[----:B------:R-:W-:-:S13]  /*0c20*/  ISETP.GE.AND P0, PT, R23, R210, PT ;  /* 0x000000d21700720c */ /* 0x000fda0003f06270 */
[----:B------:R-:W-:Y:S05]  /*0c30*/  @P0 BRA `(.L_x_3989) ;  /* 0x000000f000000947 */ /* 0x000fea0003800000 */
[----:B------:R-:W-:Y:S01]  /*0c40*/  IADD3 R15, P0, R5, 0x30, RZ ;  /* 0x00000030050f7810 */ /* 0x000fe20007f1e0ff */
[----:B------:R-:W-:Y:S01]  /*0c50*/  IMAD.MOV.U32 R28, RZ, RZ, R208 ;  /* 0x000000ffff1c7224 */ /* 0x000fe200078e00d0 */
[-C--:B-----5:R-:W-:Y:S02]  /*0c60*/  ISETP.GE.AND P2, PT, R20, R2.reuse, PT ;  /* 0x000000021400720c */ /* 0x0a0fe40003f46270 */
[-C--:B------:R-:W-:Y:S01]  /*0c70*/  ISETP.GE.AND P1, PT, R13, R2.reuse, PT ;  /* 0x000000020d00720c */ /* 0x080fe20003f26270 */
[----:B------:R-:W-:Y:S01]  /*0c80*/  IMAD.X R3, RZ, RZ, R7, P0 ;  /* 0x000000ffff037224 */ /* 0x000fe200000e0607 */
[----:B------:R-:W-:Y:S01]  /*0c90*/  ISETP.GE.AND P0, PT, R9, R2, PT ;  /* 0x000000020900720c */ /* 0x000fe20003f06270 */
[----:B------:R-:W-:-:S04]  /*0ca0*/  IMAD.WIDE.U32 R28, R16, R15, R28 ;  /* 0x0000000f101c7225 */ /* 0x000fc800078e001c */
        /* <DEDUP_REMOVED lines=8> */
.L_x_3989:
[----:B------:R-:W-:Y:S05]  /*0d30*/  BSYNC B0 ;  /* 0x0000000000007941 */ /* 0x000fea0003800000 */
.L_x_3988:
[----:B------:R-:W-:Y:S01]  /*0d40*/  ISETP.NE.AND P4, PT, R56, RZ, PT ;  /* 0x000000ff3800720c */ /* 0x000fe20003f85270 */
[----:B------:R-:W-:-:S03]  /*0d50*/  IMAD.MOV.U32 R207, RZ, RZ, 0x0 ;  /* 0x00000000ffcf7424 */ /* 0x000fc600078e00ff */
[-C--:B------:R-:W-:Y:S02]  /*0d60*/  ISETP.GE.OR P3, PT, R5, R210.reuse, P4 ;  /* 0x000000d20500720c */ /* 0x080fe40002766670 */
[-C--:B------:R-:W-:Y:S02]  /*0d70*/  ISETP.GE.OR P2, PT, R27, R210.reuse, P4 ;  /* 0x000000d21b00720c */ /* 0x080fe40002746670 */
[-C--:B------:R-:W-:Y:S02]  /*0d80*/  ISETP.GE.OR P1, PT, R25, R210.reuse, P4 ;  /* 0x000000d21900720c */ /* 0x080fe40002726670 */
[C---:B------:R-:W-:Y:S02]  /*0d90*/  IADD3 R5, P0, R0.reuse, R5, RZ ;  /* 0x0000000500057210 */ /* 0x040fe40007f1e0ff */
[----:B------:R-:W-:Y:S02]  /*0da0*/  ISETP.GE.OR P4, PT, R23, R210, P4 ;  /* 0x000000d21700720c */ /* 0x000fe40002786670 */
[----:B------:R-:W-:-:S02]  /*0db0*/  LEA.HI.X.SX32 R0, R0, R7, 0x1, P0 ;  /* 0x0000000700007211 */ /* 0x000fc400000f0eff */
[C---:B-1---5:R-:W-:Y:S01]  /*0dc0*/  LEA R2, P0, R5.reuse, R18, 0x2 ;  /* 0x0000001205027211 */ /* 0x062fe200078010ff */
[----:B------:R-:W-:Y:S02]  /*0dd0*/  @!P3 IMAD.MOV.U32 R9, RZ, RZ, 0x7f800000 ;  /* 0x7f800000ff09b424 */ /* 0x000fe400078e00ff */
[----:B------:R-:W-:Y:S01]  /*0de0*/  @!P2 IMAD.MOV.U32 R7, RZ, RZ, 0x7f800000 ;  /* 0x7f800000ff07a424 */ /* 0x000fe200078e00ff */
[----:B------:R-:W-:Y:S01]  /*0df0*/  LEA.HI.X R3, R5, R19, R0, 0x2, P0 ;  /* 0x0000001305037211 */ /* 0x000fe200000f1400 */
[----:B------:R-:W-:-:S04]  /*0e00*/  @!P1 IMAD.MOV.U32 R5, RZ, RZ, 0x7f800000 ;  /* 0x7f800000ff059424 */ /* 0x000fc800078e00ff */
[----:B------:R1:W-:Y:S04]  /*0e10*/  @!P3 ST.E [R2.64], R9 ;  /* 0x000000090200b985 */ /* 0x0003e8000c101906 */
[----:B------:R1:W-:Y:S04]  /*0e20*/  @!P2 ST.E [R2.64+0x40], R7 ;  /* 0x000040070200a985 */ /* 0x0003e8000c101906 */
[----:B------:R1:W-:Y:S01]  /*0e30*/  @!P1 ST.E [R2.64+0x80], R5 ;  /* 0x0000800502009985 */ /* 0x0003e2000c101906 */
[----:B------:R-:W-:Y:S05]  /*0e40*/  @P4 RET.REL.NODEC R206 `(_ZN5flash24flash_fwd_splitkv_kernelI23Flash_fwd_kernel_traitsILi192ELi64ELi64ELi4ELb0ELb0EN7cutlass10bfloat16_tE19Flash_kernel_traitsILi192ELi64ELi64ELi4ES3_EELb0ELb0ELb1ELb0ELb0ELb0ELb0ELb1EEEvNS_16Flash_fwd_paramsE) ;  /* 0xfffff1b0ce004950 */ /* 0x000fea0003c3ffff */
[----:B-1----:R-:W-:Y:S02]  /*0e50*/  MOV R5, 0x7f800000 ;  /* 0x7f80000000057802 */ /* 0x002fe40000000f00 */
[----:B------:R-:W-:-:S03]  /*0e60*/  MOV R207, 0x0 ;  /* 0x0000000000cf7802 */ /* 0x000fc60000000f00 */
[----:B------:R1:W-:Y:S01]  /*0e70*/  ST.E [R2.64+0xc0], R5 ;  /* 0x0000c00502007985 */ /* 0x0003e2000c101906 */
[----:B------:R-:W-:Y:S05]  /*0e80*/  RET.REL.NODEC R206 `(_ZN5flash24flash_fwd_splitkv_kernelI23Flash_fwd_kernel_traitsILi192ELi64ELi64ELi4ELb0ELb0EN7cutlass10bfloat16_tE19Flash_kernel_traitsILi192ELi64ELi64ELi4ES3_EELb0ELb0ELb1ELb0ELb0ELb0ELb0ELb1EEEvNS_16Flash_fwd_paramsE) ;  /* 0xfffff170ce007950 */ /* 0x000fea0003c3ffff */
.L_x_3981:
        /* <DEDUP_REMOVED lines=40> */
[----:B------:R-:W-:-:S04]  /*1110*/  IMAD R5, R5, R4, RZ ;  /* 0x0000000405057224 */ /* 0x000fc800078e02ff */
        /* <DEDUP_REMOVED lines=38> */
[----:B------:R-:W-:-:S05]  /*1380*/  ISETP.NE.AND P1, PT, R3, RZ, PT ;  /* 0x000000ff0300720c */ /* 0x000fca0003f25270 */
[----:B------:R-:W-:Y:S01]  /*1390*/  @P2 IADD3 R2, R2, 0x1, RZ ;  /* 0x0000000102022810 */ /* 0x000fe20007ffe0ff */
[----:B------:R-:W-:Y:S01]  /*13a0*/  IMAD R6, R67, R7, RZ ;  /* 0x0000000743067224 */ /* 0x000fe200078e02ff */
[----:B------:R-:W-:-:S05]  /*13b0*/  SHF.R.S32.HI R23, RZ, 0x1f, R7 ;  /* 0x0000001fff177819 */ /* 0x000fca0000011407 */
[----:B------:R-:W-:Y:S01]  /*13c0*/  IMAD R6, R66, R23, R6 ;  /* 0x0000001742067224 */ /* 0x000fe200078e0206 */
[----:B--2---:R-:W-:Y:S01]  /*13d0*/  SHF.R.S32.HI R5, RZ, 0x1f, R0 ;  /* 0x0000001fff057819 */ /* 0x004fe20000011400 */
[-C--:B------:R-:W-:Y:S02]  /*13e0*/  IMAD R4, R19, R0.reuse, RZ ;  /* 0x0000000013047224 */ /* 0x080fe400078e02ff */
[----:B------:R-:W-:-:S04]  /*13f0*/  IMAD.WIDE.U32 R8, R18, R0, RZ ;  /* 0x0000000012087225 */ /* 0x000fc800078e00ff */
[----:B------:R-:W-:-:S04]  /*1400*/  IMAD R4, R18, R5, R4 ;  /* 0x0000000512047224 */ /* 0x000fc800078e0204 */
[----:B------:R-:W-:Y:S01]  /*1410*/  IMAD.IADD R9, R9, 0x1, R4 ;  /* 0x0000000109097824 */ /* 0x000fe200078e0204 */
[----:B------:R-:W-:-:S03]  /*1420*/  MOV R4, R2 ;  /* 0x0000000200047202 */ /* 0x000fc60000000f00 */
[----:B------:R-:W-:-:S04]  /*1430*/  IMAD.WIDE.U32 R8, R7, R66, R8 ;  /* 0x0000004207087225 */ /* 0x000fc800078e0008 */
[----:B------:R-:W-:Y:S01]  /*1440*/  @!P0 IMAD.MOV R4, RZ, RZ, -R4 ;  /* 0x000000ffff048224 */ /* 0x000fe200078e0a04 */
[----:B------:R-:W-:Y:S01]  /*1450*/  @!P1 LOP3.LUT R4, RZ, R3, RZ, 0x33, !PT ;  /* 0x00000003ff049212 */ /* 0x000fe200078e33ff */
[----:B------:R-:W-:Y:S01]  /*1460*/  IMAD R2, R15, R0, RZ ;  /* 0x000000000f027224 */ /* 0x000fe200078e02ff */
[----:B------:R-:W-:Y:S02]  /*1470*/  IADD3 R9, R9, R6, RZ ;  /* 0x0000000609097210 */ /* 0x000fe40007ffe0ff */
[----:B------:R-:W-:Y:S01]  /*1480*/  SHF.R.S32.HI R3, RZ, 0x1f, R4 ;  /* 0x0000001fff037819 */ /* 0x000fe20000011404 */
[----:B------:R-:W-:Y:S02]  /*1490*/  IMAD R6, R17, R4, RZ ;  /* 0x0000000411067224 */ /* 0x000fe400078e02ff */
[----:B------:R-:W-:-:S04]  /*14a0*/  IMAD.WIDE.U32 R10, R14, R0, RZ ;  /* 0x000000000e0a7225 */ /* 0x000fc800078e00ff */
[----:B------:R-:W-:Y:S02]  /*14b0*/  IMAD R5, R14, R5, R2 ;  /* 0x000000050e057224 */ /* 0x000fe400078e0202 */
[----:B------:R-:W-:-:S04]  /*14c0*/  IMAD.WIDE.U32 R8, R4, R16, R8 ;  /* 0x0000001004087225 */ /* 0x000fc800078e0008 */
[----:B------:R-:W-:Y:S01]  /*14d0*/  IMAD R6, R16, R3, R6 ;  /* 0x0000000310067224 */ /* 0x000fe200078e0206 */
[----:B------:R-:W-:Y:S01]  /*14e0*/  IADD3 R11, R11, R5, RZ ;  /* 0x000000050b0b7210 */ /* 0x000fe20007ffe0ff */
[----:B------:R-:W-:Y:S01]  /*14f0*/  IMAD.MOV.U32 R2, RZ, RZ, R10 ;  /* 0x000000ffff027224 */ /* 0x000fe200078e000a */
[----:B------:R-:W-:Y:S01]  /*1500*/  MOV R0, R8 ;  /* 0x0000000800007202 */ /* 0x000fe20000000f00 */
[----:B------:R-:W-:Y:S01]  /*1510*/  IMAD.IADD R5, R9, 0x1, R6 ;  /* 0x0000000109057824 */ /* 0x000fe200078e0206 */
[----:B------:R-:W-:Y:S05]  /*1520*/  BRA `(.L_x_3992) ;  /* 0x000004d000007947 */ /* 0x000fea0003800000 */
.L_x_3991:
        /* <DEDUP_REMOVED lines=8> */
[----:B------:R-:W-:-:S02]  /*15b0*/  MOV R26, RZ ;  /* 0x000000ff001a7202 */ /* 0x000fc40000000f00 */
[CC--:B------:R-:W-:Y:S02]  /*15c0*/  @P3 IADD3 R6, R11.reuse, R14.reuse, RZ ;  /* 0x0000000e0b063210 */ /* 0x0c0fe40007ffe0ff */
[----:B------:R-:W-:Y:S02]  /*15d0*/  @P3 IADD3 R14, R11, R14, RZ ;  /* 0x0000000e0b0e3210 */ /* 0x000fe40007ffe0ff */
        /* <DEDUP_REMOVED lines=19> */
[-C--:B------:R-:W-:Y:S01]  /*1710*/  @!P0 IADD3 R0, R0, -R3.reuse, RZ ;  /* 0x8000000300008210 */ /* 0x080fe20007ffe0ff */
[----:B------:R-:W-:Y:S02]  /*1720*/  @!P3 IMAD.IADD R27, R27, 0x1, R4 ;  /* 0x000000011b1bb824 */ /* 0x000fe400078e0204 */
[----:B--2---:R-:W-:Y:S01]  /*1730*/  @!P3 IMAD R4, R23, R10, RZ ;  /* 0x0000000a1704b224 */ /* 0x004fe200078e02ff */
[----:B------:R-:W-:Y:S01]  /*1740*/  ISETP.GE.U32.AND P2, PT, R0, R3, PT ;  /* 0x000000030000720c */ /* 0x000fe20003f46070 */
[-C--:B------:R-:W-:Y:S01]  /*1750*/  @P3 IMAD R9, R67, R6.reuse, RZ ;  /* 0x0000000643093224 */ /* 0x080fe200078e02ff */
[----:B------:R-:W-:Y:S01]  /*1760*/  LOP3.LUT R0, R208, R5, RZ, 0x3c, !PT ;  /* 0x00000005d0007212 */ /* 0x000fe200078e3cff */
[----:B------:R-:W-:-:S04]  /*1770*/  @P3 IMAD.WIDE.U32 R28, R66, R6, RZ ;  /* 0x00000006421c3225 */ /* 0x000fc800078e00ff */
[C---:B------:R-:W-:Y:S02]  /*1780*/  @!P3 IMAD R4, R22.reuse, R7, R4 ;  /* 0x000000071604b224 */ /* 0x040fe400078e0204 */
[----:B------:R-:W-:Y:S01]  /*1790*/  @!P3 IMAD.WIDE.U32 R22, R22, R10, R26 ;  /* 0x0000000a1616b225 */ /* 0x000fe200078e001a */
[----:B------:R-:W-:Y:S02]  /*17a0*/  @!P0 IADD3 R2, R2, 0x1, RZ ;  /* 0x0000000102028810 */ /* 0x000fe40007ffe0ff */
[----:B------:R-:W-:Y:S02]  /*17b0*/  @P3 IADD3 R9, R29, R9, RZ ;  /* 0x000000091d093210 */ /* 0x000fe40007ffe0ff */
[----:B------:R-:W-:Y:S02]  /*17c0*/  ISETP.GE.AND P1, PT, R0, RZ, PT ;  /* 0x000000ff0000720c */ /* 0x000fe40003f26270 */
[----:B------:R-:W-:Y:S01]  /*17d0*/  @!P3 IADD3 R9, R23, R4, RZ ;  /* 0x000000041709b210 */ /* 0x000fe20007ffe0ff */
[----:B------:R-:W-:Y:S01]  /*17e0*/  @!P3 IMAD R4, R65, R11, RZ ;  /* 0x0000000b4104b224 */ /* 0x000fe200078e02ff */
[----:B------:R-:W-:-:S02]  /*17f0*/  @!P3 SHF.R.S32.HI R3, RZ, 0x1f, R11 ;  /* 0x0000001fff03b819 */ /* 0x000fc4000001140b */
[----:B------:R-:W-:Y:S02]  /*1800*/  ISETP.NE.AND P0, PT, R5, RZ, PT ;  /* 0x000000ff0500720c */ /* 0x000fe40003f05270 */
[----:B------:R-:W-:Y:S02]  /*1810*/  @P2 IADD3 R2, R2, 0x1, RZ ;  /* 0x0000000102022810 */ /* 0x000fe40007ffe0ff */
[----:B------:R-:W-:Y:S01]  /*1820*/  LEA R7, R134, 0xffffffc0, 0x6 ;  /* 0xffffffc086077811 */ /* 0x000fe200078e30ff */
[----:B------:R-:W-:Y:S02]  /*1830*/  @!P3 IMAD R3, R3, R64, R4 ;  /* 0x000000400303b224 */ /* 0x000fe400078e0204 */
[----:B------:R-:W-:Y:S01]  /*1840*/  @!P3 IMAD.WIDE.U32 R26, R64, R11, RZ ;  /* 0x0000000b401ab225 */ /* 0x000fe200078e00ff */
[----:B------:R-:W-:-:S03]  /*1850*/  SHF.R.S32.HI R23, RZ, 0x1f, R7 ;  /* 0x0000001fff177819 */ /* 0x000fc60000011407 */
[----:B------:R-:W-:Y:S02]  /*1860*/  @P3 IMAD.MOV.U32 R8, RZ, RZ, R28 ;  /* 0x000000ffff083224 */ /* 0x000fe400078e001c */
[----:B------:R-:W-:Y:S02]  /*1870*/  IMAD.MOV.U32 R4, RZ, RZ, R2 ;  /* 0x000000ffff047224 */ /* 0x000fe400078e0002 */
[----:B------:R-:W-:Y:S02]  /*1880*/  @!P3 IMAD.MOV.U32 R8, RZ, RZ, R22 ;  /* 0x000000ffff08b224 */ /* 0x000fe400078e0016 */
[----:B------:R-:W-:Y:S01]  /*1890*/  IMAD R6, R67, R7, RZ ;  /* 0x0000000743067224 */ /* 0x000fe200078e02ff */
[----:B------:R-:W-:Y:S01]  /*18a0*/  @!P3 IADD3 R27, R27, R3, RZ ;  /* 0x000000031b1bb210 */ /* 0x000fe20007ffe0ff */
[----:B------:R-:W-:Y:S01]  /*18b0*/  IMAD.WIDE.U32 R8, R66, R7, R8 ;  /* 0x0000000742087225 */ /* 0x000fe200078e0008 */
[----:B------:R-:W-:Y:S02]  /*18c0*/  @!P3 SHF.R.S32.HI R3, RZ, 0x1f, R10 ;  /* 0x0000001fff03b819 */ /* 0x000fe4000001140a */
[----:B------:R-:W-:Y:S01]  /*18d0*/  @!P1 IADD3 R4, -R4, RZ, RZ ;  /* 0x000000ff04049210 */ /* 0x000fe20007ffe1ff */
[----:B------:R-:W-:Y:S01]  /*18e0*/  IMAD R6, R23, R66, R6 ;  /* 0x0000004217067224 */ /* 0x000fe200078e0206 */
[----:B------:R-:W-:Y:S01]  /*18f0*/  @!P0 LOP3.LUT R4, RZ, R5, RZ, 0x33, !PT ;  /* 0x00000005ff048212 */ /* 0x000fe200078e33ff */
[----:B------:R-:W-:-:S03]  /*1900*/  @!P3 IMAD R0, R19, R10, RZ ;  /* 0x0000000a1300b224 */ /* 0x000fc600078e02ff */
[----:B------:R-:W-:Y:S01]  /*1910*/  IADD3 R9, R9, R6, RZ ;  /* 0x0000000609097210 */ /* 0x000fe20007ffe0ff */
[----:B------:R-:W-:Y:S01]  /*1920*/  @!P3 IMAD R0, R18, R3, R0 ;  /* 0x000000031200b224 */ /* 0x000fe200078e0200 */
[----:B------:R-:W-:Y:S01]  /*1930*/  SHF.R.S32.HI R3, RZ, 0x1f, R4 ;  /* 0x0000001fff037819 */ /* 0x000fe20000011404 */
[----:B------:R-:W-:Y:S02]  /*1940*/  IMAD R5, R17, R4, RZ ;  /* 0x0000000411057224 */ /* 0x000fe400078e02ff */
[-C--:B------:R-:W-:Y:S02]  /*1950*/  @P3 IMAD R11, R65, R14.reuse, RZ ;  /* 0x0000000e410b3224 */ /* 0x080fe400078e02ff */
[----:B------:R-:W-:-:S04]  /*1960*/  @P3 IMAD.WIDE.U32 R14, R64, R14, RZ ;  /* 0x0000000e400e3225 */ /* 0x000fc800078e00ff */
[----:B------:R-:W-:-:S04]  /*1970*/  @!P3 IMAD.WIDE.U32 R18, R18, R10, R26 ;  /* 0x0000000a1212b225 */ /* 0x000fc800078e001a */
[----:B------:R-:W-:-:S04]  /*1980*/  IMAD.WIDE.U32 R8, R16, R4, R8 ;  /* 0x0000000410087225 */ /* 0x000fc800078e0008 */
[----:B------:R-:W-:Y:S01]  /*1990*/  IMAD R5, R16, R3, R5 ;  /* 0x0000000310057224 */ /* 0x000fe200078e0205 */
[----:B------:R-:W-:Y:S01]  /*19a0*/  @P3 MOV R2, R14 ;  /* 0x0000000e00023202 */ /* 0x000fe20000000f00 */
[----:B------:R-:W-:Y:S01]  /*19b0*/  @P3 IMAD.IADD R11, R15, 0x1, R11 ;  /* 0x000000010f0b3824 */ /* 0x000fe200078e020b */
[----:B------:R-:W-:Y:S01]  /*19c0*/  @!P3 IADD3 R11, R19, R0, RZ ;  /* 0x00000000130bb210 */ /* 0x000fe20007ffe0ff */
[----:B------:R-:W-:Y:S01]  /*19d0*/  @!P3 IMAD.MOV.U32 R2, RZ, RZ, R18 ;  /* 0x000000ffff02b224 */ /* 0x000fe200078e0012 */
[----:B------:R-:W-:Y:S02]  /*19e0*/  MOV R0, R8 ;  /* 0x0000000800007202 */ /* 0x000fe40000000f00 */
[----:B------:R-:W-:Y:S02]  /*19f0*/  IADD3 R5, R9, R5, RZ ;  /* 0x0000000509057210 */ /* 0x000fe40007ffe0ff */
.L_x_3992:
[----:B-1----:R-:W-:Y:S05]  /*1a00*/  BSYNC B0 ;  /* 0x0000000000007941 */ /* 0x002fea0003800000 */
.L_x_3990:
        /* <DEDUP_REMOVED lines=10> */
[----:B------:R-:W-:-:S04]  /*1ab0*/  LEA.HI R70, R69, R56, RZ, 0x4 ;  /* 0x0000003845467211 */ /* 0x000fc800078f20ff */
[----:B------:R-:W-:Y:S02]  /*1ac0*/  SHF.R.S32.HI R9, RZ, 0x4, R70 ;  /* 0x00000004ff097819 */ /* 0x000fe40000011446 */
[C---:B------:R-:W-:Y:S02]  /*1ad0*/  LOP3.LUT R19, R70.reuse, 0xfffffff0, RZ, 0xc0, !PT ;  /* 0xfffffff046137812 */ /* 0x040fe400078ec0ff */
[----:B------:R-:W-:Y:S02]  /*1ae0*/  LEA.HI R168, R69, R56, RZ, 0x3 ;  /* 0x0000003845a87211 */ /* 0x000fe400078f18ff */
[----:B------:R-:W-:Y:S01]  /*1af0*/  LEA.HI R70, R70, R9, RZ, 0x1 ;  /* 0x0000000946467211 */ /* 0x000fe200078f08ff */
[----:B------:R-:W-:Y:S01]  /*1b00*/  IMAD.IADD R19, R56, 0x1, -R19 ;  /* 0x0000000138137824 */ /* 0x000fe200078e0a13 */
[----:B------:R-:W-:Y:S02]  /*1b10*/  LOP3.LUT R17, R168, 0xfffffff8, RZ, 0xc0, !PT ;  /* 0xfffffff8a8117812 */ /* 0x000fe400078ec0ff */
[----:B------:R-:W-:-:S02]  /*1b20*/  LOP3.LUT R70, R70, 0xfffffffe, RZ, 0xc0, !PT ;  /* 0xfffffffe46467812 */ /* 0x000fc400078ec0ff */
[----:B------:R-:W-:Y:S01]  /*1b30*/  SHF.R.S32.HI R6, RZ, 0x1f, R19 ;  /* 0x0000001fff067819 */ /* 0x000fe20000011413 */
[----:B------:R-:W-:Y:S02]  /*1b40*/  IMAD.IADD R68, R56, 0x1, -R17 ;  /* 0x0000000138447824 */ /* 0x000fe400078e0a11 */
[----:B------:R-:W-:Y:S01]  /*1b50*/  IMAD.IADD R70, R9, 0x1, -R70 ;  /* 0x0000000109467824 */ /* 0x000fe200078e0a46 */
[----:B------:R-:W-:Y:S01]  /*1b60*/  LEA.HI R9, R6, R19, RZ, 0x3 ;  /* 0x0000001306097211 */ /* 0x000fe200078f18ff */
[----:B------:R-:W-:Y:S01]  /*1b70*/  IMAD.SHL.U32 R16, R68, 0x8, RZ ;  /* 0x0000000844107824 */ /* 0x000fe200078e00ff */
[----:B------:R-:W-:Y:S02]  /*1b80*/  SHF.R.S32.HI R168, RZ, 0x3, R168 ;  /* 0x00000003ffa87819 */ /* 0x000fe400000114a8 */
[----:B------:R-:W-:Y:S02]  /*1b90*/  LOP3.LUT R6, R9, 0xfffffff8, RZ, 0xc0, !PT ;  /* 0xfffffff809067812 */ /* 0x000fe400078ec0ff */
[----:B------:R-:W-:Y:S01]  /*1ba0*/  IADD3 R22, P1, R16, R2, RZ ;  /* 0x0000000210167210 */ /* 0x000fe20007f3e0ff */
[----:B------:R-:W-:Y:S01]  /*1bb0*/  IMAD.SHL.U32 R27, R168, 0x40, RZ ;  /* 0x00000040a81b7824 */ /* 0x000fe200078e00ff */
[----:B------:R-:W-:Y:S01]  /*1bc0*/  SHF.R.S32.HI R17, RZ, 0x1f, R16 ;  /* 0x0000001fff117819 */ /* 0x000fe20000011410 */
[----:B------:R-:W-:-:S02]  /*1bd0*/  IMAD.IADD R6, R19, 0x1, -R6 ;  /* 0x0000000113067824 */ /* 0x000fc400078e0a06 */
[-C--:B------:R-:W-:Y:S01]  /*1be0*/  IMAD R2, R23, R64.reuse, RZ ;  /* 0x0000004017027224 */ /* 0x080fe200078e02ff */
[----:B------:R-:W-:Y:S01]  /*1bf0*/  LOP3.LUT R27, R27, 0x1c0, RZ, 0xc0, !PT ;  /* 0x000001c01b1b7812 */ /* 0x000fe200078ec0ff */
[----:B------:R-:W-:Y:S02]  /*1c00*/  IMAD.X R23, R17, 0x1, R11, P1 ;  /* 0x0000000111177824 */ /* 0x000fe400008e060b */
[----:B------:R-:W-:Y:S01]  /*1c10*/  IMAD.SHL.U32 R18, R6, 0x40, RZ ;  /* 0x0000004006127824 */ /* 0x000fe200078e00ff */
[----:B-1----:R-:W-:Y:S01]  /*1c20*/  LOP3.LUT R21, R27, 0x38, R16, 0xf8, !PT ;  /* 0x000000381b157812 */ /* 0x002fe200078ef810 */
[C---:B------:R-:W-:Y:S01]  /*1c30*/  IMAD R2, R7.reuse, R65, R2 ;  /* 0x0000004107027224 */ /* 0x040fe200078e0202 */
[----:B------:R-:W-:Y:S01]  /*1c40*/  SHF.R.U32.HI R10, RZ, 0x3, R27 ;  /* 0x00000003ff0a7819 */ /* 0x000fe2000001161b */
[----:B------:R-:W-:Y:S01]  /*1c50*/  IMAD.WIDE.U32 R22, R7, R64, R22 ;  /* 0x0000004007167225 */ /* 0x000fe200078e0016 */
[----:B------:R-:W-:Y:S02]  /*1c60*/  SHF.R.S32.HI R72, RZ, 0x1f, R205 ;  /* 0x0000001fff487819 */ /* 0x000fe400000114cd */
[----:B------:R-:W-:Y:S01]  /*1c70*/  LOP3.LUT R18, R18, 0x1c0, RZ, 0xc0, !PT ;  /* 0x000001c012127812 */ /* 0x000fe200078ec0ff */
[----:B------:R-:W-:Y:S01]  /*1c80*/  IMAD.SHL.U32 R7, R70, 0x8, RZ ;  /* 0x0000000846077824 */ /* 0x000fe200078e00ff */
[----:B------:R-:W-:Y:S01]  /*1c90*/  LOP3.LUT R10, R21, R10, RZ, 0x3c, !PT ;  /* 0x0000000a150a7212 */ /* 0x000fe200078e3cff */
[----:B------:R-:W-:Y:S01]  /*1ca0*/  IMAD.IADD R19, R23, 0x1, R2 ;  /* 0x0000000117137824 */ /* 0x000fe200078e0202 */
[----:B------:R-:W-:-:S02]  /*1cb0*/  LEA.HI R155, R69, R56, RZ, 0x6 ;  /* 0x00000038459b7211 */ /* 0x000fc400078f30ff */
[----:B------:R-:W-:Y:S02]  /*1cc0*/  LOP3.LUT R7, R18, 0x8, R7, 0xf8, !PT ;  /* 0x0000000812077812 */ /* 0x000fe400078ef807 */
[----:B------:R-:W-:Y:S02]  /*1cd0*/  SHF.R.U32.HI R54, RZ, 0x3, R18 ;  /* 0x00000003ff367819 */ /* 0x000fe40000011612 */
[C---:B------:R-:W-:Y:S02]  /*1ce0*/  LOP3.LUT P3, RZ, R6.reuse, 0x4, RZ, 0xc0, !PT ;  /* 0x0000000406ff7812 */ /* 0x040fe4000786c0ff */
[----:B------:R-:W-:Y:S01]  /*1cf0*/  LOP3.LUT P2, RZ, R6, 0x2, RZ, 0xc0, !PT ;  /* 0x0000000206ff7812 */ /* 0x000fe2000784c0ff */
[----:B------:R-:W-:Y:S01]  /*1d00*/  IMAD.SHL.U32 R155, R155, 0x8, RZ ;  /* 0x000000089b9b7824 */ /* 0x000fe200078e00ff */
[----:B------:R-:W-:Y:S01]  /*1d10*/  LOP3.LUT R54, R7, R54, RZ, 0x3c, !PT ;  /* 0x0000003607367212 */ /* 0x000fe200078e3cff */
[----:B------:R-:W-:Y:S01]  /*1d20*/  IMAD.SHL.U32 R9, R9, 0x40, RZ ;  /* 0x0000004009097824 */ /* 0x000fe200078e00ff */
[----:B------:R-:W-:-:S02]  /*1d30*/  SHF.R.S32.HI R173, RZ, 0x1f, R208 ;  /* 0x0000001fffad7819 */ /* 0x000fc400000114d0 */
[----:B------:R-:W-:Y:S02]  /*1d40*/  LOP3.LUT R155, R10, 0xfffffe00, R155, 0xf8, !PT ;  /* 0xfffffe000a9b7812 */ /* 0x000fe400078ef89b */
[----:B------:R-:W-:Y:S02]  /*1d50*/  IADD3 R10, R16, 0x40, RZ ;  /* 0x00000040100a7810 */ /* 0x000fe40007ffe0ff */
[----:B------:R-:W-:Y:S01]  /*1d60*/  LOP3.LUT R54, R54, 0xfffffe00, R9, 0xf8, !PT ;  /* 0xfffffe0036367812 */ /* 0x000fe200078ef809 */
[----:B------:R-:W-:Y:S02]  /*1d70*/  IMAD.MOV.U32 R18, RZ, RZ, R22 ;  /* 0x000000ffff127224 */ /* 0x000fe400078e0016 */
[----:B------:R-:W-:Y:S01]  /*1d80*/  IMAD R164, R25, R4, RZ ;  /* 0x0000000419a47224 */ /* 0x000fe200078e02ff */
[----:B------:R-:W-:Y:S01]  /*1d90*/  SHF.R.S32.HI R169, RZ, 0x1f, R168 ;  /* 0x0000001fffa97819 */ /* 0x000fe200000114a8 */
[----:B------:R-:W-:-:S04]  /*1da0*/  IMAD.WIDE.U32 R18, R4, R24, R18 ;  /* 0x0000001804127225 */ /* 0x000fc800078e0012 */
[----:B------:R-:W-:Y:S02]  /*1db0*/  IMAD R164, R3, R24, R164 ;  /* 0x0000001803a47224 */ /* 0x000fe400078e02a4 */
[----:B------:R-:W-:-:S04]  /*1dc0*/  IMAD.WIDE R174, R207, 0x40, R168 ;  /* 0x00000040cfae7825 */ /* 0x000fc800078e02a8 */
[----:B------:R-:W-:Y:S02]  /*1dd0*/  IMAD.IADD R165, R19, 0x1, R164 ;  /* 0x0000000113a57824 */ /* 0x000fe400078e02a4 */
[----:B------:R-:W-:Y:S02]  /*1de0*/  IMAD.MOV.U32 R164, RZ, RZ, R18 ;  /* 0x000000ffffa47224 */ /* 0x000fe400078e0012 */
[-C--:B------:R-:W-:Y:S02]  /*1df0*/  IMAD R159, R67, R168.reuse, RZ ;  /* 0x000000a8439f7224 */ /* 0x080fe400078e02ff */
[----:B------:R-:W-:Y:S02]  /*1e00*/  IMAD R167, R65, R168, RZ ;  /* 0x000000a841a77224 */ /* 0x000fe400078e02ff */
[C---:B------:R-:W-:Y:S02]  /*1e10*/  IMAD R159, R169.reuse, R66, R159 ;  /* 0x00000042a99f7224 */ /* 0x040fe400078e029f */
[----:B------:R-:W-:-:S02]  /*1e20*/  IMAD R167, R169, R64, R167 ;  /* 0x00000040a9a77224 */ /* 0x000fc400078e02a7 */
[----:B------:R-:W-:Y:S01]  /*1e30*/  IMAD.WIDE.U32 R164, R168, R64, R164 ;  /* 0x00000040a8a47225 */ /* 0x000fe200078e00a4 */
[----:B------:R-:W-:-:S03]  /*1e40*/  LEA.HI R69, R69, R56, RZ, 0x5 ;  /* 0x0000003845457211 */ /* 0x000fc600078f28ff */
[----:B------:R-:W-:Y:S02]  /*1e50*/  IMAD.MOV.U32 R57, RZ, RZ, 0x10 ;  /* 0x00000010ff397424 */ /* 0x000fe400078e00ff */
[----:B------:R-:W-:Y:S02]  /*1e60*/  IMAD.MOV.U32 R55, RZ, RZ, 0x20 ;  /* 0x00000020ff377424 */ /* 0x000fe400078e00ff */
[----:B------:R-:W-:Y:S01]  /*1e70*/  IMAD.IADD R167, R165, 0x1, R167 ;  /* 0x00000001a5a77824 */ /* 0x000fe200078e02a7 */
[C---:B------:R-:W-:Y:S01]  /*1e80*/  SHF.L.U64.HI R202, R66.reuse, 0x4, R67 ;  /* 0x0000000442ca7819 */ /* 0x040fe20000010243 */
[----:B------:R-:W-:Y:S01]  /*1e90*/  IMAD.SHL.U32 R201, R66, 0x10, RZ ;  /* 0x0000001042c97824 */ /* 0x000fe200078e00ff */
[C---:B------:R-:W-:Y:S01]  /*1ea0*/  SHF.L.U64.HI R200, R64.reuse, 0x4, R65 ;  /* 0x0000000440c87819 */ /* 0x040fe20000010241 */
[----:B------:R-:W-:Y:S01]  /*1eb0*/  IMAD.SHL.U32 R199, R64, 0x10, RZ ;  /* 0x0000001040c77824 */ /* 0x000fe200078e00ff */
[----:B------:R-:W-:Y:S01]  /*1ec0*/  SHF.R.S32.HI R69, RZ, 0x5, R69 ;  /* 0x00000005ff457819 */ /* 0x000fe20000011445 */
[----:B------:R-:W-:Y:S01]  /*1ed0*/  IMAD.SHL.U32 R74, R68, 0x4, RZ ;  /* 0x00000004444a7824 */ /* 0x000fe200078e00ff */
[----:B------:R-:W-:-:S02]  /*1ee0*/  SEL R57, R57, 0xfffffff0, !P2 ;  /* 0xfffffff039397807 */ /* 0x000fc40005000000 */
[----:B------:R-:W-:Y:S01]  /*1ef0*/  SEL R55, R55, 0xffffffe0, !P3 ;  /* 0xffffffe037377807 */ /* 0x000fe20005800000 */
[----:B--2---:R-:W-:-:S04]  /*1f00*/  @P0 IMAD.WIDE.U32 R20, R178, R209, RZ ;  /* 0x000000d1b2140225 */ /* 0x004fc800078e00ff */
[----:B------:R-:W-:Y:S02]  /*1f10*/  @P0 IMAD.MOV.U32 R6, RZ, RZ, R20 ;  /* 0x000000ffff060224 */ /* 0x000fe400078e0014 */
[----:B---3--:R-:W-:-:S04]  /*1f20*/  @!P0 IMAD R11, R29, R205, RZ ;  /* 0x000000cd1d0b8224 */ /* 0x008fc800078e02ff */
[C---:B------:R-:W-:Y:S02]  /*1f30*/  @!P0 IMAD R2, R28.reuse, R72, R11 ;  /* 0x000000481c028224 */ /* 0x040fe400078e020b */
[----:B------:R-:W-:-:S04]  /*1f40*/  @!P0 IMAD.WIDE.U32 R28, R28, R205, RZ ;  /* 0x000000cd1c1c8225 */ /* 0x000fc800078e00ff */
[----:B------:R-:W-:Y:S02]  /*1f50*/  @!P0 IMAD.MOV.U32 R6, RZ, RZ, R28 ;  /* 0x000000ffff068224 */ /* 0x000fe400078e001c */
[----:B------:R-:W-:-:S03]  /*1f60*/  @P0 IMAD R7, R179, R209, RZ ;  /* 0x000000d1b3070224 */ /* 0x000fc600078e02ff */
[----:B------:R-:W-:Y:S01]  /*1f70*/  IADD3 R6, P1, R16, R6, RZ ;  /* 0x0000000610067210 */ /* 0x000fe20007f3e0ff */
[----:B------:R-:W-:Y:S02]  /*1f80*/  @P0 IMAD.IADD R7, R21, 0x1, R7 ;  /* 0x0000000115070824 */ /* 0x000fe400078e0207 */
[----:B------:R-:W-:Y:S02]  /*1f90*/  @!P0 IMAD.IADD R7, R29, 0x1, R2 ;  /* 0x000000011d078824 */ /* 0x000fe400078e0202 */
[----:B------:R-:W-:Y:S01]  /*1fa0*/  IMAD R9, R15, R208, RZ ;  /* 0x000000d00f097224 */ /* 0x000fe200078e02ff */
[----:B----4-:R-:W-:Y:S01]  /*1fb0*/  ISETP.GE.AND P0, PT, R10, R77, PT ;  /* 0x0000004d0a00720c */ /* 0x010fe20003f06270 */
[----:B------:R-:W-:Y:S02]  /*1fc0*/  IMAD.X R7, R17, 0x1, R7, P1 ;  /* 0x0000000111077824 */ /* 0x000fe400008e0607 */
[----:B------:R-:W-:Y:S02]  /*1fd0*/  IMAD R2, R14, R173, R9 ;  /* 0x000000ad0e027224 */ /* 0x000fe400078e0209 */
[----:B------:R-:W-:Y:S01]  /*1fe0*/  IMAD.WIDE.U32 R14, R208, R14, R6 ;  /* 0x0000000ed00e7225 */ /* 0x000fe200078e0006 */
[----:B------:R-:W-:-:S02]  /*1ff0*/  SEL R6, RZ, 0xffffffff, P0 ;  /* 0xffffffffff067807 */ /* 0x000fc40000000000 */
[C---:B------:R-:W-:Y:S02]  /*2000*/  IADD3 R9, R16.reuse, 0x80, RZ ;  /* 0x0000008010097810 */ /* 0x040fe40007ffe0ff */
[-C--:B------:R-:W-:Y:S01]  /*2010*/  ISETP.GE.AND P1, PT, R16, R77.reuse, PT ;  /* 0x0000004d1000720c */ /* 0x080fe20003f26270 */
[----:B------:R-:W-:Y:S01]  /*2020*/  IMAD.SHL.U32 R6, R6, 0x2, RZ ;  /* 0x0000000206067824 */ /* 0x000fe200078e00ff */
[----:B------:R-:W-:Y:S02]  /*2030*/  ISETP.GE.AND P0, PT, R9, R77, PT ;  /* 0x0000004d0900720c */ /* 0x000fe40003f06270 */
[----:B------:R-:W-:Y:S01]  /*2040*/  SEL R7, RZ, 0x1, P1 ;  /* 0x00000001ff077807 */ /* 0x000fe20000800000 */
[----:B------:R-:W-:Y:S01]  /*2050*/  IMAD.IADD R15, R15, 0x1, R2 ;  /* 0x000000010f0f7824 */ /* 0x000fe200078e0202 */
[----:B------:R-:W-:Y:S02]  /*2060*/  SEL R75, RZ, 0x4, P0 ;  /* 0x00000004ff4b7807 */ /* 0x000fe40000000000 */
[----:B------:R-:W-:-:S04]  /*2070*/  LOP3.LUT R2, R6, 0x2, R7, 0xe2, !PT ;  /* 0x0000000206027812 */ /* 0x000fc800078ee207 */
[----:B------:R-:W-:Y:S02]  /*2080*/  LOP3.LUT R75, R2, R75, RZ, 0xfc, !PT ;  /* 0x0000004b024b7212 */ /* 0x000fe400078efcff */
[----:B------:R-:W-:-:S04]  /*2090*/  SHF.R.S32.HI R2, RZ, 0x1f, R73 ;  /* 0x0000001fff027819 */ /* 0x000fc80000011449 */
[----:B------:R-:W-:-:S04]  /*20a0*/  LEA.HI R97, R2, R73, RZ, 0x6 ;  /* 0x0000004902617211 */ /* 0x000fc800078f30ff */
[----:B------:R-:W-:Y:S02]  /*20b0*/  SHF.R.S32.HI R97, RZ, 0x6, R97 ;  /* 0x00000006ff617819 */ /* 0x000fe40000011461 */
[----:B------:R-:W-:Y:S02]  /*20c0*/  IADD3 R156, P0, R16, R0, RZ ;  /* 0x00000000109c7210 */ /* 0x000fe40007f1e0ff */
[----:B------:R-:W-:Y:S01]  /*20d0*/  IMNMX R97, RZ, R97, !PT ;  /* 0x00000061ff617217 */ /* 0x000fe20007800200 */
        /* <DEDUP_REMOVED lines=28> */
[C---:B------:R-:W-:Y:S01]  /*22a0*/  IMAD.WIDE.U32 R182, R64.reuse, 0x60, RZ ;  /* 0x0000006040b67825 */ /* 0x040fe200078e00ff */
[----:B------:R-:W-:Y:S02]  /*22b0*/  LOP3.LUT R151, R75, 0xffff, RZ, 0xc0, !PT ;  /* 0x0000ffff4b977812 */ /* 0x000fe400078ec0ff */
[C---:B------:R-:W-:Y:S01]  /*22c0*/  SHF.L.U64.HI R82, R64.reuse, 0x5, R65 ;  /* 0x0000000540527819 */ /* 0x040fe20000010241 */
[----:B------:R-:W-:Y:S01]  /*22d0*/  IMAD.SHL.U32 R81, R64, 0x20, RZ ;  /* 0x0000002040517824 */ /* 0x000fe200078e00ff */
[C---:B------:R-:W-:Y:S01]  /*22e0*/  LOP3.LUT R153, R151.reuse, 0x1, RZ, 0xc0, !PT ;  /* 0x0000000197997812 */ /* 0x040fe200078ec0ff */
        /* <DEDUP_REMOVED lines=27> */
[-C--:B------:R-:W-:Y:S02]  /*24a0*/  IMAD R2, R27, R4.reuse, RZ ;  /* 0x000000041b027224 */ /* 0x080fe400078e02ff */
[----:B------:R-:W-:Y:S02]  /*24b0*/  IMAD R0, R25, R4, RZ ;  /* 0x0000000419007224 */ /* 0x000fe400078e02ff */
[----:B------:R-:W-:Y:S01]  /*24c0*/  IMAD.IADD R31, R31, 0x1, R7 ;  /* 0x000000011f1f7824 */ /* 0x000fe200078e0207 */
[----:B------:R-:W-:Y:S01]  /*24d0*/  SHF.R.S32.HI R7, RZ, 0x1f, R73 ;  /* 0x0000001fff077819 */ /* 0x000fe20000011449 */
[----:B------:R-:W-:Y:S01]  /*24e0*/  IMAD.IADD R29, R29, 0x1, R5 ;  /* 0x000000011d1d7824 */ /* 0x000fe200078e0205 */
[----:B------:R-:W-:Y:S01]  /*24f0*/  IADD3 R5, P0, -R73, R168, RZ ;  /* 0x000000a849057210 */ /* 0x000fe20007f1e1ff */
[-C--:B------:R-:W-:Y:S02]  /*2500*/  IMAD R2, R26, R3.reuse, R2 ;  /* 0x000000031a027224 */ /* 0x080fe400078e0202 */
[----:B------:R-:W-:Y:S01]  /*2510*/  IMAD R0, R24, R3, R0 ;  /* 0x0000000318007224 */ /* 0x000fe200078e0200 */
[----:B------:R-:W-:Y:S01]  /*2520*/  LEA.HI R3, R6, R6, RZ, 0x1 ;  /* 0x0000000606037211 */ /* 0x000fe200078f08ff */
[----:B------:R-:W-:Y:S01]  /*2530*/  IMAD.WIDE.U32 R24, R24, R4, R28 ;  /* 0x0000000418187225 */ /* 0x000fe200078e001c */
[----:B------:R-:W-:-:S02]  /*2540*/  IADD3.X R7, R169, ~R7, RZ, P0, !PT ;  /* 0x80000007a9077210 */ /* 0x000fc400007fe4ff */
[----:B------:R-:W-:Y:S01]  /*2550*/  SHF.R.S32.HI R3, RZ, 0x1, R3 ;  /* 0x00000001ff037819 */ /* 0x000fe20000011403 */
[----:B------:R-:W-:Y:S01]  /*2560*/  IMAD.WIDE.U32 R26, R26, R4, R30 ;  /* 0x000000041a1a7225 */ /* 0x000fe200078e001e */
[----:B------:R-:W-:-:S03]  /*2570*/  MOV R28, R24 ;  /* 0x00000018001c7202 */ /* 0x000fc60000000f00 */
[----:B------:R-:W-:Y:S02]  /*2580*/  IMAD.IADD R27, R27, 0x1, R2 ;  /* 0x000000011b1b7824 */ /* 0x000fe400078e0202 */
[----:B------:R-:W-:Y:S02]  /*2590*/  IMAD.IADD R29, R25, 0x1, R0 ;  /* 0x00000001191d7824 */ /* 0x000fe400078e0200 */
[C---:B------:R-:W-:Y:S02]  /*25a0*/  IMAD R119, R7.reuse, R184, RZ ;  /* 0x000000b807777224 */ /* 0x040fe400078e02ff */
[----:B------:R-:W-:Y:S02]  /*25b0*/  IMAD R123, R7, R186, RZ ;  /* 0x000000ba077b7224 */ /* 0x000fe400078e02ff */
[----:B------:R-:W-:Y:S02]  /*25c0*/  IMAD R7, R3, R8, RZ ;  /* 0x0000000803077224 */ /* 0x000fe400078e02ff */
[----:B------:R-:W-:-:S02]  /*25d0*/  IMAD R0, R168, R3, R74 ;  /* 0x00000003a8007224 */ /* 0x000fc400078e024a */
[-C--:B------:R-:W-:Y:S02]  /*25e0*/  IMAD R119, R185, R5.reuse, R119 ;  /* 0x00000005b9777224 */ /* 0x080fe400078e0277 */
[----:B------:R-:W-:Y:S01]  /*25f0*/  IMAD.WIDE.U32 R24, R184, R5, R26 ;  /* 0x00000005b8187225 */ /* 0x000fe200078e001a */
[----:B------:R-:W-:-:S03]  /*2600*/  SHF.R.S32.HI R127, RZ, 0x1f, R7 ;  /* 0x0000001fff7f7819 */ /* 0x000fc60000011407 */
[-C--:B------:R-:W-:Y:S02]  /*2610*/  IMAD R123, R187, R5.reuse, R123 ;  /* 0x00000005bb7b7224 */ /* 0x080fe400078e027b */
[----:B------:R-:W-:Y:S01]  /*2620*/  IMAD.WIDE.U32 R26, R186, R5, R28 ;  /* 0x00000005ba1a7225 */ /* 0x000fe200078e001c */
[----:B------:R-:W-:Y:S02]  /*2630*/  IADD3 R5, P3, R7, R0, RZ ;  /* 0x0000000007057210 */ /* 0x000fe40007f7e0ff */
[----:B------:R-:W-:Y:S01]  /*2640*/  LEA R120, P1, R24, R18, 0x1 ;  /* 0x0000001218787211 */ /* 0x000fe200078208ff */
[----:B------:R-:W-:Y:S01]  /*2650*/  IMAD.IADD R119, R25, 0x1, R119 ;  /* 0x0000000119777824 */ /* 0x000fe200078e0277 */
[----:B------:R-:W-:Y:S01]  /*2660*/  SHF.L.U32 R18, R5, 0x1, RZ ;  /* 0x0000000105127819 */ /* 0x000fe200000006ff */
[----:B------:R-:W-:Y:S01]  /*2670*/  IMAD.IADD R4, R74, 0x1, R0 ;  /* 0x000000014a047824 */ /* 0x000fe200078e0200 */
[----:B------:R-:W-:Y:S01]  /*2680*/  LEA.HI.X.SX32 R0, R0, R127, 0x1, P3 ;  /* 0x0000007f00007211 */ /* 0x000fe200018f0eff */
[----:B------:R-:W-:Y:S01]  /*2690*/  IMAD.IADD R123, R27, 0x1, R123 ;  /* 0x000000011b7b7824 */ /* 0x000fe200078e027b */
[----:B------:R-:W-:-:S02]  /*26a0*/  LEA R122, P0, R26, R22, 0x1 ;  /* 0x000000161a7a7211 */ /* 0x000fc400078008ff */
[----:B------:R-:W-:Y:S02]  /*26b0*/  LEA.HI.X R119, R24, R19, R119, 0x1, P1 ;  /* 0x0000001318777211 */ /* 0x000fe400008f0c77 */
[----:B------:R-:W-:Y:S02]  /*26c0*/  SHF.L.U64.HI R0, R5, 0x1, R0 ;  /* 0x0000000105007819 */ /* 0x000fe40000010200 */
[----:B------:R-:W-:Y:S02]  /*26d0*/  IADD3 R58, P1, R20, R18, RZ ;  /* 0x00000012143a7210 */ /* 0x000fe40007f3e0ff */
[----:B------:R-:W-:Y:S02]  /*26e0*/  IADD3 R2, P2, R7, R4, RZ ;  /* 0x0000000407027210 */ /* 0x000fe40007f5e0ff */
[----:B------:R-:W-:Y:S02]  /*26f0*/  LEA.HI.X R123, R26, R23, R123, 0x1, P0 ;  /* 0x000000171a7b7211 */ /* 0x000fe400000f0c7b */
[----:B------:R-:W-:Y:S01]  /*2700*/  IADD3 R18, P0, R14, R18, RZ ;  /* 0x000000120e127210 */ /* 0x000fe20007f1e0ff */
[----:B------:R-:W-:Y:S01]  /*2710*/  IMAD.X R59, R21, 0x1, R0, P1 ;  /* 0x00000001153b7824 */ /* 0x000fe200008e0600 */
[----:B------:R-:W-:Y:S01]  /*2720*/  IADD3 R94, P1, R201, 0x40, RZ ;  /* 0x00000040c95e7810 */ /* 0x000fe20007f3e0ff */
[----:B------:R-:W-:Y:S01]  /*2730*/  IMAD.SHL.U32 R126, R2, 0x2, RZ ;  /* 0x00000002027e7824 */ /* 0x000fe200078e00ff */
[----:B------:R-:W-:-:S02]  /*2740*/  LEA.HI.X.SX32 R127, R4, R127, 0x1, P2 ;  /* 0x0000007f047f7211 */ /* 0x000fc400010f0eff */
[----:B------:R-:W-:Y:S02]  /*2750*/  IADD3.X R19, R15, R0, RZ, P0, !PT ;  /* 0x000000000f137210 */ /* 0x000fe400007fe4ff */
[----:B------:R-:W-:Y:S01]  /*2760*/  IADD3 R90, P0, R201, 0x80, RZ ;  /* 0x00000080c95a7810 */ /* 0x000fe20007f1e0ff */
[----:B------:R-:W-:Y:S01]  /*2770*/  IMAD.SHL.U32 R154, R3, 0x10, RZ ;  /* 0x00000010039a7824 */ /* 0x000fe200078e00ff */
[----:B------:R-:W-:Y:S01]  /*2780*/  SHF.L.U64.HI R127, R2, 0x1, R127 ;  /* 0x00000001027f7819 */ /* 0x000fe2000001027f */
[----:B------:R-:W-:Y:S01]  /*2790*/  IMAD.X R93, RZ, RZ, R202, P1 ;  /* 0x000000ffff5d7224 */ /* 0x000fe200008e06ca */
[-C--:B------:R-:W-:Y:S02]  /*27a0*/  IADD3 R124, P3, R20, R126.reuse, RZ ;  /* 0x0000007e147c7210 */ /* 0x080fe40007f7e0ff */
[----:B------:R-:W-:Y:S02]  /*27b0*/  IADD3 R126, P2, R14, R126, RZ ;  /* 0x0000007e0e7e7210 */ /* 0x000fe40007f5e0ff */
[----:B------:R-:W-:-:S02]  /*27c0*/  IADD3 R92, P1, R94, R201, RZ ;  /* 0x000000c95e5c7210 */ /* 0x000fc40007f3e0ff */
        /* <DEDUP_REMOVED lines=10> */
[--C-:B------:R-:W-:Y:S01]  /*2870*/  IMAD.X R87, R89, 0x1, R202.reuse, P0 ;  /* 0x0000000159577824 */ /* 0x100fe200000e06ca */
[----:B------:R-:W-:Y:S01]  /*2880*/  SHF.L.U64.HI R98, R186, 0x4, R187 ;  /* 0x00000004ba627819 */ /* 0x000fe200000102bb */
[----:B------:R-:W-:Y:S01]  /*2890*/  IMAD R5, R65, 0x60, RZ ;  /* 0x0000006041057824 */ /* 0x000fe200078e02ff */
[C---:B------:R-:W-:Y:S01]  /*28a0*/  IADD3 R104, P0, R99.reuse, 0x80, RZ ;  /* 0x0000008063687810 */ /* 0x040fe20007f1e0ff */
[----:B------:R-:W-:Y:S01]  /*28b0*/  IMAD.IADD R146, R154, 0x1, R149 ;  /* 0x000000019a927824 */ /* 0x000fe200078e0295 */
        /* <DEDUP_REMOVED lines=13> */
[----:B------:R-:W-:Y:S01]  /*2990*/  IMAD R5, R185, 0x60, RZ ;  /* 0x00000060b9057824 */ /* 0x000fe200078e02ff */
[----:B------:R-:W-:Y:S01]  /*29a0*/  IADD3 R111, P1, R109, R100, RZ ;  /* 0x000000646d6f7210 */ /* 0x000fe20007f3e0ff */
[----:B------:R-:W-:Y:S01]  /*29b0*/  IMAD.X R105, RZ, RZ, R98, P0 ;  /* 0x000000ffff697224 */ /* 0x000fe200000e0662 */
[----:B------:R-:W-:Y:S01]  /*29c0*/  IADD3 R103, P3, R100, R99, RZ ;  /* 0x0000006364677210 */ /* 0x000fe20007f7e0ff */
[----:B------:R-:W-:Y:S01]  /*29d0*/  IMAD.SHL.U32 R150, R3, 0x20, RZ ;  /* 0x0000002003967824 */ /* 0x000fe200078e00ff */
        /* <DEDUP_REMOVED lines=24> */
.L_x_4087:
        /* <DEDUP_REMOVED lines=19> */
.L_x_3995:
[----:B------:R-:W-:Y:S05]  /*2c90*/  BSYNC B0 ;  /* 0x0000000000007941 */ /* 0x000fea0003800000 */
.L_x_3994:
        /* <DEDUP_REMOVED lines=18> */
.L_x_3997:
[----:B------:R-:W-:Y:S05]  /*2dc0*/  BSYNC B0 ;  /* 0x0000000000007941 */ /* 0x000fea0003800000 */
.L_x_3996:
        /* <DEDUP_REMOVED lines=18> */
.L_x_3999:
[----:B------:R-:W-:Y:S05]  /*2ef0*/  BSYNC B0 ;  /* 0x0000000000007941 */ /* 0x000fea0003800000 */
.L_x_3998:
        /* <DEDUP_REMOVED lines=18> */
.L_x_4001:
[----:B------:R-:W-:Y:S05]  /*3020*/  BSYNC B0 ;  /* 0x0000000000007941 */ /* 0x000fea0003800000 */
.L_x_4000:
        /* <DEDUP_REMOVED lines=65> */
.L_x_4008:
[----:B------:R-:W-:Y:S05]  /*3440*/  BSYNC B0 ;  /* 0x0000000000007941 */ /* 0x000fea0003800000 */
.L_x_4007:
        /* <DEDUP_REMOVED lines=50> */
.L_x_4010:
[----:B------:R-:W-:Y:S05]  /*3770*/  BSYNC B0 ;  /* 0x0000000000007941 */ /* 0x000fea0003800000 */
.L_x_4009:
        /* <DEDUP_REMOVED lines=49> */
.L_x_4006:
[----:B------:R-:W-:Y:S05]  /*3a90*/  BSYNC B1 ;  /* 0x0000000000017941 */ /* 0x000fea0003800000 */
.L_x_4005:
        /* <DEDUP_REMOVED lines=63> */
.L_x_4014:
[----:B------:R-:W-:Y:S05]  /*3e90*/  BSYNC B0 ;  /* 0x0000000000007941 */ /* 0x000fea0003800000 */
.L_x_4013:
        /* <DEDUP_REMOVED lines=53> */
.L_x_4016:
[----:B------:R-:W-:Y:S05]  /*41f0*/  BSYNC B0 ;  /* 0x0000000000007941 */ /* 0x000fea0003800000 */
.L_x_4015:
        /* <DEDUP_REMOVED lines=52> */
.L_x_4012:
[----:B------:R-:W-:Y:S05]  /*4540*/  BSYNC B1 ;  /* 0x0000000000017941 */ /* 0x000fea0003800000 */
.L_x_4011:
        /* <DEDUP_REMOVED lines=63> */
.L_x_4020:
[----:B------:R-:W-:Y:S05]  /*4940*/  BSYNC B0 ;  /* 0x0000000000007941 */ /* 0x000fea0003800000 */
.L_x_4019:
        /* <DEDUP_REMOVED lines=53> */
.L_x_4022:
[----:B------:R-:W-:Y:S05]  /*4ca0*/  BSYNC B0 ;  /* 0x0000000000007941 */ /* 0x000fea0003800000 */
.L_x_4021:
        /* <DEDUP_REMOVED lines=52> */
.L_x_4018:
[----:B------:R-:W-:Y:S05]  /*4ff0*/  BSYNC B1 ;  /* 0x0000000000017941 */ /* 0x000fea0003800000 */
.L_x_4017:
        /* <DEDUP_REMOVED lines=65> */
.L_x_4026:
[----:B------:R-:W-:Y:S05]  /*5410*/  BSYNC B0 ;  /* 0x0000000000007941 */ /* 0x000fea0003800000 */
.L_x_4025:
        /* <DEDUP_REMOVED lines=53> */
.L_x_4028:
[----:B------:R-:W-:Y:S05]  /*5770*/  BSYNC B0 ;  /* 0x0000000000007941 */ /* 0x000fea0003800000 */
.L_x_4027:
        /* <DEDUP_REMOVED lines=52> */
.L_x_4024:
[----:B------:R-:W-:Y:S05]  /*5ac0*/  BSYNC B1 ;  /* 0x0000000000017941 */ /* 0x000fea0003800000 */
.L_x_4023:
[----:B------:R-:W2:Y:S02]  /*5ad0*/  LD.E R3, [R12.64+0xd0] ;  /* 0x0000d0060c037980 */ /* 0x000ea4000c101900 */
[----:B--2---:R-:W-:Y:S05]  /*5ae0*/  IMAD.U32 R3, R3, -0x20, RZ ;  /* 0xffffffe003037824 */ /* 0x004fea00078e00ff */
[C---:B------:R-:W-:Y:S02]  /*5af0*/  LEA R18, P1, R3.reuse, R18, 0x1 ;  /* 0x0000001203127211 */ /* 0x040fe400078208ff */
[C---:B------:R-:W-:Y:S02]  /*5b00*/  LEA R58, P0, R3.reuse, R58, 0x1 ;  /* 0x0000003a033a7211 */ /* 0x040fe400078008ff */
[C---:B------:R-:W-:Y:S02]  /*5b10*/  LEA.HI.X.SX32 R19, R3.reuse, R19, 0x1, P1 ;  /* 0x0000001303137211 */ /* 0x040fe400008f0eff */
[----:B------:R-:W-:Y:S01]  /*5b20*/  LEA.HI.X.SX32 R59, R3, R59, 0x1, P0 ;  /* 0x0000003b033b7211 */ /* 0x000fe200000f0eff */
[----:B------:R-:W-:-:S05]  /*5b30*/  BRA `(.L_x_4029) ;  /* 0x00004ec000007947 */ /* 0x000fca0003800000 */
.L_x_4004:
        /* <DEDUP_REMOVED lines=89> */
.L_x_4035:
[----:B------:R-:W-:Y:S05]  /*60d0*/  BSYNC B0 ;  /* 0x0000000000007941 */ /* 0x000fea0003800000 */
.L_x_4034:
[----:B-----5:R2:W-:Y:S02]  /*60e0*/  ST.E.128 [R128.64], R48 ;  /* 0x0000003080007985 */ /* 0x0205e4000c101d06 */
.L_x_4033:
[----:B------:R-:W-:Y:S05]  /*60f0*/  BSYNC B1 ;  /* 0x0000000000017941 */ /* 0x000fea0003800000 */
.L_x_4032:
        /* <DEDUP_REMOVED lines=87> */
.L_x_4039:
[----:B------:R-:W-:Y:S05]  /*6670*/  BSYNC B0 ;  /* 0x0000000000007941 */ /* 0x000fea0003800000 */
.L_x_4038:
[----:B-----5:R3:W-:Y:S02]  /*6680*/  ST.E.128 [R128.64+0x80], R48 ;  /* 0x0000803080007985 */ /* 0x0207e4000c101d06 */
.L_x_4037:
[----:B------:R-:W-:Y:S05]  /*6690*/  BSYNC B1 ;  /* 0x0000000000017941 */ /* 0x000fea0003800000 */
.L_x_4036:
        /* <DEDUP_REMOVED lines=86> */
.L_x_4041:
[----:B------:R-:W-:Y:S05]  /*6c00*/  BSYNC B0 ;  /* 0x0000000000007941 */ /* 0x000fea0003800000 */
.L_x_4040:
[----:B-----5:R3:W-:Y:S02]  /*6c10*/  ST.E.128 [R128.64+0x100], R48 ;  /* 0x0001003080007985 */ /* 0x0207e4000c101d06 */
.L_x_4031:
[----:B------:R-:W-:Y:S05]  /*6c20*/  BSYNC B2 ;  /* 0x0000000000027941 */ /* 0x000fea0003800000 */
.L_x_4030:
        /* <DEDUP_REMOVED lines=32> */
[----:B------:R-:W-:Y:S01]  /*6e30*/  LEA.HI.X.SX32 R23, R188, R197, 0x1, P0 ;  /* 0x000000c5bc177211 */ /* 0x000fe200000f0eff */
[----:B--2---:R-:W-:Y:S01]  /*6e40*/  IMAD.MOV.U32 R197, RZ, RZ, RZ ;  /* 0x000000ffffc57224 */ /* 0x004fe200078e00ff */
        /* <DEDUP_REMOVED lines=63> */
.L_x_4047:
[----:B------:R-:W-:Y:S05]  /*7240*/  BSYNC B0 ;  /* 0x0000000000007941 */ /* 0x000fea0003800000 */
.L_x_4046:
[C---:B------:R-:W-:Y:S04]  /*7250*/  LEA R2, P0, R201.reuse, R128, 0x1 ;  /* 0x00000080c9027211 */ /* 0x040fe800078008ff */
[----:B------:R-:W-:Y:S05]  /*7260*/  LEA.HI.X R3, R201, R129, R202, 0x1, P0 ;  /* 0x00000081c9037211 */ /* 0x000fea00000f0cca */
[----:B-----5:R3:W-:Y:S04]  /*7270*/  ST.E.128 [R2.64], R48 ;  /* 0x0000003002007985 */ /* 0x0207e8000c101d06 */
.L_x_4045:
[----:B------:R-:W-:Y:S05]  /*7280*/  BSYNC B1 ;  /* 0x0000000000017941 */ /* 0x000fea0003800000 */
.L_x_4044:
        /* <DEDUP_REMOVED lines=92> */
.L_x_4051:
[----:B------:R-:W-:Y:S05]  /*7850*/  BSYNC B0 ;  /* 0x0000000000007941 */ /* 0x000fea0003800000 */
.L_x_4050:
[C---:B------:R-:W-:Y:S04]  /*7860*/  LEA R2, P0, R94.reuse, R128, 0x1 ;  /* 0x000000805e027211 */ /* 0x040fe800078008ff */
[----:B------:R-:W-:Y:S05]  /*7870*/  LEA.HI.X R3, R94, R129, R93, 0x1, P0 ;  /* 0x000000815e037211 */ /* 0x000fea00000f0c5d */
[----:B-----5:R3:W-:Y:S04]  /*7880*/  ST.E.128 [R2.64], R48 ;  /* 0x0000003002007985 */ /* 0x0207e8000c101d06 */
.L_x_4049:
[----:B------:R-:W-:Y:S05]  /*7890*/  BSYNC B1 ;  /* 0x0000000000017941 */ /* 0x000fea0003800000 */
.L_x_4048:
        /* <DEDUP_REMOVED lines=91> */
.L_x_4053:
[----:B------:R-:W-:Y:S05]  /*7e50*/  BSYNC B0 ;  /* 0x0000000000007941 */ /* 0x000fea0003800000 */
.L_x_4052:
[C---:B------:R-:W-:Y:S04]  /*7e60*/  LEA R2, P0, R90.reuse, R128, 0x1 ;  /* 0x000000805a027211 */ /* 0x040fe800078008ff */
[----:B------:R-:W-:Y:S05]  /*7e70*/  LEA.HI.X R3, R90, R129, R89, 0x1, P0 ;  /* 0x000000815a037211 */ /* 0x000fea00000f0c59 */
[----:B-----5:R3:W-:Y:S04]  /*7e80*/  ST.E.128 [R2.64], R48 ;  /* 0x0000003002007985 */ /* 0x0207e8000c101d06 */
.L_x_4043:
[----:B------:R-:W-:Y:S05]  /*7e90*/  BSYNC B2 ;  /* 0x0000000000027941 */ /* 0x000fea0003800000 */
.L_x_4042:
        /* <DEDUP_REMOVED lines=97> */
.L_x_4059:
[----:B------:R-:W-:Y:S05]  /*84b0*/  BSYNC B0 ;  /* 0x0000000000007941 */ /* 0x000fea0003800000 */
.L_x_4058:
[C---:B------:R-:W-:Y:S04]  /*84c0*/  LEA R2, P0, R95.reuse, R128, 0x1 ;  /* 0x000000805f027211 */ /* 0x040fe800078008ff */
[----:B------:R-:W-:Y:S05]  /*84d0*/  LEA.HI.X R3, R95, R129, R96, 0x1, P0 ;  /* 0x000000815f037211 */ /* 0x000fea00000f0c60 */
[----:B-----5:R3:W-:Y:S04]  /*84e0*/  ST.E.128 [R2.64], R48 ;  /* 0x0000003002007985 */ /* 0x0207e8000c101d06 */
.L_x_4057:
[----:B------:R-:W-:Y:S05]  /*84f0*/  BSYNC B1 ;  /* 0x0000000000017941 */ /* 0x000fea0003800000 */
.L_x_4056:
        /* <DEDUP_REMOVED lines=92> */
.L_x_4063:
[----:B------:R-:W-:Y:S05]  /*8ac0*/  BSYNC B0 ;  /* 0x0000000000007941 */ /* 0x000fea0003800000 */
.L_x_4062:
[C---:B------:R-:W-:Y:S04]  /*8ad0*/  LEA R2, P0, R92.reuse, R128, 0x1 ;  /* 0x000000805c027211 */ /* 0x040fe800078008ff */
[----:B------:R-:W-:Y:S05]  /*8ae0*/  LEA.HI.X R3, R92, R129, R91, 0x1, P0 ;  /* 0x000000815c037211 */ /* 0x000fea00000f0c5b */
[----:B-----5:R3:W-:Y:S04]  /*8af0*/  ST.E.128 [R2.64], R48 ;  /* 0x0000003002007985 */ /* 0x0207e8000c101d06 */
.L_x_4061:
[----:B------:R-:W-:Y:S05]  /*8b00*/  BSYNC B1 ;  /* 0x0000000000017941 */ /* 0x000fea0003800000 */
.L_x_4060:
        /* <DEDUP_REMOVED lines=91> */
.L_x_4065:
[----:B------:R-:W-:Y:S05]  /*90c0*/  BSYNC B0 ;  /* 0x0000000000007941 */ /* 0x000fea0003800000 */
.L_x_4064:
[C---:B------:R-:W-:Y:S04]  /*90d0*/  LEA R2, P0, R88.reuse, R128, 0x1 ;  /* 0x0000008058027211 */ /* 0x040fe800078008ff */
[----:B------:R-:W-:Y:S05]  /*90e0*/  LEA.HI.X R3, R88, R129, R87, 0x1, P0 ;  /* 0x0000008158037211 */ /* 0x000fea00000f0c57 */
[----:B-----5:R3:W-:Y:S04]  /*90f0*/  ST.E.128 [R2.64], R48 ;  /* 0x0000003002007985 */ /* 0x0207e8000c101d06 */
.L_x_4055:
[----:B------:R-:W-:Y:S05]  /*9100*/  BSYNC B2 ;  /* 0x0000000000027941 */ /* 0x000fea0003800000 */
.L_x_4054:
        /* <DEDUP_REMOVED lines=31> */
[----:B------:R-:W-:Y:S01]  /*9300*/  LEA R22, P0, R190, R192, 0x1 ;  /* 0x000000c0be167211 */ /* 0x000fe200078008ff */
        /* <DEDUP_REMOVED lines=66> */
.L_x_4071:
[----:B------:R-:W-:Y:S05]  /*9730*/  BSYNC B0 ;  /* 0x0000000000007941 */ /* 0x000fea0003800000 */
.L_x_4070:
[----:B------:R-:W-:Y:S02]  /*9740*/  IMAD R0, R67, 0x60, RZ ;  /* 0x0000006043007824 */ /* 0x000fe400078e02ff */
[----:B------:R-:W-:Y:S05]  /*9750*/  IMAD.WIDE.U32 R2, R66, 0x60, R128 ;  /* 0x0000006042027825 */ /* 0x000fea00078e0080 */
[----:B------:R-:W-:Y:S05]  /*9760*/  IADD3 R3, R3, R0, RZ ;  /* 0x0000000003037210 */ /* 0x000fea0007ffe0ff */
[----:B-----5:R3:W-:Y:S02]  /*9770*/  ST.E.128 [R2.64], R48 ;  /* 0x0000003002007985 */ /* 0x0207e4000c101d06 */
.L_x_4069:
[----:B------:R-:W-:Y:S05]  /*9780*/  BSYNC B1 ;  /* 0x0000000000017941 */ /* 0x000fea0003800000 */
.L_x_4068:
        /* <DEDUP_REMOVED lines=92> */
.L_x_4075:
[----:B------:R-:W-:Y:S05]  /*9d50*/  BSYNC B0 ;  /* 0x0000000000007941 */ /* 0x000fea0003800000 */
.L_x_4074:
[C---:B------:R-:W-:Y:S04]  /*9d60*/  LEA R2, P0, R86.reuse, R128, 0x1 ;  /* 0x0000008056027211 */ /* 0x040fe800078008ff */
[----:B------:R-:W-:Y:S05]  /*9d70*/  LEA.HI.X R3, R86, R129, R85, 0x1, P0 ;  /* 0x0000008156037211 */ /* 0x000fea00000f0c55 */
[----:B-----5:R3:W-:Y:S04]  /*9d80*/  ST.E.128 [R2.64], R48 ;  /* 0x0000003002007985 */ /* 0x0207e8000c101d06 */
.L_x_4073:
[----:B------:R-:W-:Y:S05]  /*9d90*/  BSYNC B1 ;  /* 0x0000000000017941 */ /* 0x000fea0003800000 */
.L_x_4072:
        /* <DEDUP_REMOVED lines=91> */
.L_x_4077:
[----:B------:R-:W-:Y:S05]  /*a350*/  BSYNC B0 ;  /* 0x0000000000007941 */ /* 0x000fea0003800000 */
.L_x_4076:
[C---:B------:R-:W-:Y:S04]  /*a360*/  LEA R2, P0, R84.reuse, R128, 0x1 ;  /* 0x0000008054027211 */ /* 0x040fe800078008ff */
[----:B------:R-:W-:Y:S05]  /*a370*/  LEA.HI.X R3, R84, R129, R83, 0x1, P0 ;  /* 0x0000008154037211 */ /* 0x000fea00000f0c53 */
[----:B-----5:R3:W-:Y:S04]  /*a380*/  ST.E.128 [R2.64], R48 ;  /* 0x0000003002007985 */ /* 0x0207e8000c101d06 */
.L_x_4067:
[----:B------:R-:W-:Y:S05]  /*a390*/  BSYNC B2 ;  /* 0x0000000000027941 */ /* 0x000fea0003800000 */
.L_x_4066:
[----:B---3--:R-:W3:Y:S02]  /*a3a0*/  LD.E R3, [R12.64+0xd0] ;  /* 0x0000d0060c037980 */ /* 0x008ee4000c101900 */
[----:B---3--:R-:W-:Y:S05]  /*a3b0*/  IMAD.U32 R3, R3, -0x20, RZ ;  /* 0xffffffe003037824 */ /* 0x008fea00078e00ff */
[C---:B------:R-:W-:Y:S02]  /*a3c0*/  LEA R126, P1, R3.reuse, R126, 0x1 ;  /* 0x0000007e037e7211 */ /* 0x040fe400078208ff */
[C---:B------:R-:W-:Y:S02]  /*a3d0*/  LEA R124, P0, R3.reuse, R124, 0x1 ;  /* 0x0000007c037c7211 */ /* 0x040fe400078008ff */
[C---:B------:R-:W-:Y:S02]  /*a3e0*/  LEA.HI.X.SX32 R127, R3.reuse, R127, 0x1, P1 ;  /* 0x0000007f037f7211 */ /* 0x040fe400008f0eff */
[----:B------:R-:W-:Y:S01]  /*a3f0*/  LEA.HI.X.SX32 R125, R3, R125, 0x1, P0 ;  /* 0x0000007d037d7211 */ /* 0x000fe200000f0eff */
[----:B------:R-:W-:-:S05]  /*a400*/  BRA `(.L_x_4029) ;  /* 0x000005f000007947 */ /* 0x000fca0003800000 */
.L_x_4003:
        /* <DEDUP_REMOVED lines=11> */
.L_x_4079:
[----:B------:R-:W-:Y:S05]  /*a4c0*/  BSYNC B0 ;  /* 0x0000000000007941 */ /* 0x000fea0003800000 */
.L_x_4078:
        /* <DEDUP_REMOVED lines=27> */
.L_x_4081:
[----:B------:R-:W-:Y:S05]  /*a680*/  BSYNC B0 ;  /* 0x0000000000007941 */ /* 0x000fea0003800000 */
.L_x_4080:
        /* <DEDUP_REMOVED lines=27> */
.L_x_4083:
[----:B------:R-:W-:Y:S05]  /*a840*/  BSYNC B0 ;  /* 0x0000000000007941 */ /* 0x000fea0003800000 */
.L_x_4082:
        /* <DEDUP_REMOVED lines=27> */
.L_x_4029:
[----:B------:R-:W-:Y:S05]  /*aa00*/  BSYNC B3 ;  /* 0x0000000000037941 */ /* 0x000fea0003800000 */
.L_x_4002:
        /* <DEDUP_REMOVED lines=89> */
.L_x_4085:
        /* <DEDUP_REMOVED lines=8> */
.L_x_4086:
[----:B------:R-:W-:Y:S05]  /*b020*/  BSYNC B0 ;  /* 0x0000000000007941 */ /* 0x000fea0003800000 */
.L_x_4084:
[----:B------:R-:W-:Y:S04]  /*b030*/  IADD3 R11, R11, -0x1, RZ ;  /* 0xffffffff0b0b7810 */ /* 0x000fe80007ffe0ff */
[----:B------:R-:W-:Y:S11]  /*b040*/  ISETP.GT.AND P0, PT, R11, R97, PT ;  /* 0x000000610b00720c */ /* 0x000ff60003f04270 */
[----:B------:R-:W-:Y:S02]  /*b050*/  @!UPT UIADD3 URZ, URZ, URZ, URZ ;  /* 0x0000003f3f3ff290 */ /* 0x000fe4000fffe03f */
[----:B------:R-:W-:-:S05]  /*b060*/  @P0 BRA `(.L_x_4087) ;  /* 0xffff7af000000947 */ /* 0x000fca000383ffff */
.L_x_3993:
        /* <DEDUP_REMOVED lines=11> */
[----:B------:R1:W5:Y:S04]  /*b120*/  LD.E R11, [R12.64+0xc0] ;  /* 0x0000c0060c0b7980 */ /* 0x000368000c101900 */
[----:B------:R1:W5:Y:S04]  /*b130*/  LD.E.64 R40, [R12.64+0x148] ;  /* 0x000148060c287980 */ /* 0x000368000c101b00 */
[----:B------:R1:W5:Y:S01]  /*b140*/  LD.E.64 R38, [R12.64+0x150] ;  /* 0x000150060c267980 */ /* 0x000362000c101b00 */
[----:B--2---:R-:W-:-:S04]  /*b150*/  ISETP.NE.U32.AND P1, PT, R2, RZ, PT ;  /* 0x000000ff0200720c */ /* 0x004fc80003f25070 */
[----:B------:R-:W-:-:S13]  /*b160*/  ISETP.NE.AND.EX P1, PT, R3, RZ, PT, P1 ;  /* 0x000000ff0300720c */ /* 0x000fda0003f25310 */
[C---:B------:R-:W-:Y:S02]  /*b170*/  @P1 LEA R18, P0, R205.reuse, R2, 0x2 ;  /* 0x00000002cd121211 */ /* 0x040fe400078010ff */
[----:B------:R-:W2:Y:S02]  /*b180*/  LD.E.U8 R2, [R12.64+0x1b3] ;  /* 0x0001b3060c027980 */ /* 0x000ea4000c101100 */
[----:B------:R-:W-:-:S05]  /*b190*/  @P1 LEA.HI.X R19, R205, R3, R72, 0x2, P0 ;  /* 0x00000003cd131211 */ /* 0x000fca00000f1448 */
[----:B------:R3:W4:Y:S01]  /*b1a0*/  @P1 LD.E R0, [R18.64] ;  /* 0x0000000612001980 */ /* 0x000722000c101900 */
[-C--:B------:R-:W-:Y:S02]  /*b1b0*/  IADD3 R5, P1, R5, R174.reuse, RZ ;  /* 0x000000ae05057210 */ /* 0x080fe40007f3e0ff */
[----:B------:R-:W-:Y:S01]  /*b1c0*/  LEA R3, P0, R178, R174, 0x5 ;  /* 0x000000aeb2037211 */ /* 0x000fe200078028ff */
[----:B------:R-:W-:Y:S01]  /*b1d0*/  IMAD.MOV.U32 R176, RZ, RZ, R174 ;  /* 0x000000ffffb07224 */ /* 0x000fe200078e00ae */
[-C--:B-----5:R-:W-:Y:S01]  /*b1e0*/  LEA R44, P2, R174, R180.reuse, 0x1 ;  /* 0x000000b4ae2c7211 */ /* 0x0a0fe200078408ff */
[----:B------:R-:W-:Y:S01]  /*b1f0*/  IMAD.X R8, R15, 0x1, R177, P1 ;  /* 0x000000010f087824 */ /* 0x000fe200008e06b1 */
[----:B------:R-:W-:Y:S01]  /*b200*/  LEA.HI.X R6, R178, R177, R179, 0x5, P0 ;  /* 0x000000b1b2067211 */ /* 0x000fe200000f2cb3 */
[----:B------:R-:W-:Y:S01]  /*b210*/  IMAD R4, R179, 0x30, RZ ;  /* 0x00000030b3047824 */ /* 0x000fe200078e02ff */
[--C-:B------:R-:W-:Y:S01]  /*b220*/  LEA.HI.X R45, R174, R181, R177.reuse, 0x1, P2 ;  /* 0x000000b5ae2d7211 */ /* 0x100fe200010f0cb1 */
[----:B------:R-:W-:Y:S01]  /*b230*/  IMAD.WIDE.U32 R176, R178, 0x30, R176 ;  /* 0x00000030b2b07825 */ /* 0x000fe200078e00b0 */
[----:B------:R-:W-:-:S02]  /*b240*/  LEA R36, P0, R3, R180, 0x1 ;  /* 0x000000b403247211 */ /* 0x000fc400078008ff */
[-C--:B------:R-:W-:Y:S01]  /*b250*/  LEA R42, P1, R5, R180.reuse, 0x1 ;  /* 0x000000b4052a7211 */ /* 0x080fe200078208ff */
[----:B------:R-:W-:Y:S01]  /*b260*/  IMAD.IADD R15, R210, 0x1, -R71 ;  /* 0x00000001d20f7824 */ /* 0x000fe200078e0a47 */
[-C--:B------:R-:W-:Y:S01]  /*b270*/  LEA.HI.X R37, R3, R181.reuse, R6, 0x1, P0 ;  /* 0x000000b503257211 */ /* 0x080fe200000f0c06 */
[----:B------:R-:W-:Y:S01]  /*b280*/  IMAD.IADD R3, R177, 0x1, R4 ;  /* 0x00000001b1037824 */ /* 0x000fe200078e0204 */
[----:B------:R-:W-:Y:S02]  /*b290*/  LEA.HI.X R43, R5, R181, R8, 0x1, P1 ;  /* 0x000000b5052b7211 */ /* 0x000fe400008f0c08 */
[----:B------:R-:W-:Y:S02]  /*b2a0*/  ISETP.GE.AND P0, PT, R168, R15, PT ;  /* 0x0000000fa800720c */ /* 0x000fe40003f06270 */
[----:B---3--:R-:W-:Y:S02]  /*b2b0*/  LEA R18, P1, R176, R180, 0x1 ;  /* 0x000000b4b0127211 */ /* 0x008fe400078208ff */
[----:B------:R-:W-:-:S02]  /*b2c0*/  ISETP.GT.AND P0, PT, R56, -0x8, !P0 ;  /* 0xfffffff83800780c */ /* 0x000fc40004704270 */
[----:B------:R-:W-:Y:S02]  /*b2d0*/  LEA.HI.X R19, R176, R181, R3, 0x1, P1 ;  /* 0x000000b5b0137211 */ /* 0x000fe400008f0c03 */
[----:B--2---:R-:W-:Y:S01]  /*b2e0*/  ISETP.NE.AND P4, PT, R2, RZ, PT ;  /* 0x000000ff0200720c */ /* 0x004fe20003f85270 */
[----:B----4-:R-:W-:Y:S01]  /*b2f0*/  IMAD.IADD R73, R73, 0x1, R0 ;  /* 0x0000000149497824 */ /* 0x010fe200078e0200 */
[----:B------:R-:W-:-:S04]  /*b300*/  LEA.HI R0, R7, R7, RZ, 0x1 ;  /* 0x0000000707007211 */ /* 0x000fc800078f08ff */
[----:B------:R-:W-:-:S05]  /*b310*/  SHF.R.S32.HI R0, RZ, 0x1, R0 ;  /* 0x00000001ff007819 */ /* 0x000fca0000011400 */
[----:B------:R-:W-:-:S05]  /*b320*/  IMAD R73, R0, R73, RZ ;  /* 0x0000004900497224 */ /* 0x000fca00078e02ff */
[----:B------:R-:W-:Y:S02]  /*b330*/  SHF.R.S32.HI R5, RZ, 0x1f, R73 ;  /* 0x0000001fff057819 */ /* 0x000fe40000011449 */
[-C--:B------:R-:W-:Y:S02]  /*b340*/  IADD3 R2, P2, R16, R73.reuse, RZ ;  /* 0x0000004910027210 */ /* 0x080fe40007f5e0ff */
[----:B------:R-:W-:-:S03]  /*b350*/  IADD3 R4, P3, R74, R73, RZ ;  /* 0x000000494a047210 */ /* 0x000fc60007f7e0ff */
[----:B------:R-:W-:Y:S01]  /*b360*/  IMAD.X R3, R17, 0x1, R5, P2 ;  /* 0x0000000111037824 */ /* 0x000fe200010e0605 */
[----:B------:R-:W-:Y:S01]  /*b370*/  LEA.HI.X.SX32 R21, R74, R5, 0x1, P3 ;  /* 0x000000054a157211 */ /* 0x000fe200018f0eff */
[----:B------:R-:W-:Y:S01]  /*b380*/  IMAD.MOV.U32 R5, RZ, RZ, R0 ;  /* 0x000000ffff057224 */ /* 0x000fe200078e0000 */
        /* <DEDUP_REMOVED lines=56> */
.L_x_4096:
[----:B------:R-:W-:Y:S05]  /*b710*/  BSYNC B0 ;  /* 0x0000000000007941 */ /* 0x000fea0003800000 */
.L_x_4095:
[----:B-----5:R3:W-:Y:S02]  /*b720*/  STS.128 [R211], R20 ;  /* 0x00000014d3007388 */ /* 0x0207e40000000c00 */
.L_x_4094:
[----:B------:R-:W-:Y:S05]  /*b730*/  BSYNC B1 ;  /* 0x0000000000017941 */ /* 0x000fea0003800000 */
.L_x_4093:
        /* <DEDUP_REMOVED lines=47> */
.L_x_4100:
[----:B------:R-:W-:Y:S05]  /*ba30*/  BSYNC B0 ;  /* 0x0000000000007941 */ /* 0x000fea0003800000 */
.L_x_4099:
[----:B-----5:R1:W-:Y:S02]  /*ba40*/  STS.128 [R211+0x2000], R20 ;  /* 0x00200014d3007388 */ /* 0x0203e40000000c00 */
.L_x_4098:
[----:B------:R-:W-:Y:S05]  /*ba50*/  BSYNC B1 ;  /* 0x0000000000017941 */ /* 0x000fea0003800000 */
.L_x_4097:
        /* <DEDUP_REMOVED lines=46> */
.L_x_4102:
[----:B------:R-:W-:Y:S05]  /*bd40*/  BSYNC B0 ;  /* 0x0000000000007941 */ /* 0x000fea0003800000 */
.L_x_4101:
[----:B-----5:R3:W-:Y:S02]  /*bd50*/  STS.128 [R211+0x4000], R20 ;  /* 0x00400014d3007388 */ /* 0x0207e40000000c00 */
.L_x_4092:
[----:B------:R-:W-:Y:S05]  /*bd60*/  BSYNC B2 ;  /* 0x0000000000027941 */ /* 0x000fea0003800000 */
.L_x_4091:
        /* <DEDUP_REMOVED lines=52> */
.L_x_4108:
[----:B------:R-:W-:Y:S05]  /*c0b0*/  BSYNC B0 ;  /* 0x0000000000007941 */ /* 0x000fea0003800000 */
.L_x_4107:
[----:B-----5:R3:W-:Y:S02]  /*c0c0*/  STS.128 [R211+0x800], R20 ;  /* 0x00080014d3007388 */ /* 0x0207e40000000c00 */
.L_x_4106:
[----:B------:R-:W-:Y:S05]  /*c0d0*/  BSYNC B1 ;  /* 0x0000000000017941 */ /* 0x000fea0003800000 */
.L_x_4105:
        /* <DEDUP_REMOVED lines=47> */
.L_x_4112:
[----:B------:R-:W-:Y:S05]  /*c3d0*/  BSYNC B0 ;  /* 0x0000000000007941 */ /* 0x000fea0003800000 */
.L_x_4111:
[----:B-----5:R3:W-:Y:S02]  /*c3e0*/  STS.128 [R211+0x2800], R20 ;  /* 0x00280014d3007388 */ /* 0x0207e40000000c00 */
.L_x_4110:
[----:B------:R-:W-:Y:S05]  /*c3f0*/  BSYNC B1 ;  /* 0x0000000000017941 */ /* 0x000fea0003800000 */
.L_x_4109:
        /* <DEDUP_REMOVED lines=45> */
.L_x_4114:
[----:B------:R-:W-:Y:S05]  /*c6d0*/  BSYNC B0 ;  /* 0x0000000000007941 */ /* 0x000fea0003800000 */
.L_x_4113:
[----:B-----5:R1:W-:Y:S02]  /*c6e0*/  STS.128 [R211+0x4800], R40 ;  /* 0x00480028d3007388 */ /* 0x0203e40000000c00 */
.L_x_4104:
[----:B------:R-:W-:Y:S05]  /*c6f0*/  BSYNC B2 ;  /* 0x0000000000027941 */ /* 0x000fea0003800000 */
.L_x_4103:
        /* <DEDUP_REMOVED lines=53> */
.L_x_4120:
[----:B------:R-:W-:Y:S05]  /*ca50*/  BSYNC B0 ;  /* 0x0000000000007941 */ /* 0x000fea0003800000 */
.L_x_4119:
[----:B-----5:R3:W-:Y:S02]  /*ca60*/  STS.128 [R211+0x1000], R20 ;  /* 0x00100014d3007388 */ /* 0x0207e40000000c00 */
.L_x_4118:
[----:B------:R-:W-:Y:S05]  /*ca70*/  BSYNC B1 ;  /* 0x0000000000017941 */ /* 0x000fea0003800000 */
.L_x_4117:
        /* <DEDUP_REMOVED lines=48> */
.L_x_4124:
[----:B------:R-:W-:Y:S05]  /*cd80*/  BSYNC B0 ;  /* 0x0000000000007941 */ /* 0x000fea0003800000 */
.L_x_4123:
[----:B-----5:R3:W-:Y:S02]  /*cd90*/  STS.128 [R211+0x3000], R20 ;  /* 0x00300014d3007388 */ /* 0x0207e40000000c00 */
.L_x_4122:
[----:B------:R-:W-:Y:S05]  /*cda0*/  BSYNC B1 ;  /* 0x0000000000017941 */ /* 0x000fea0003800000 */
.L_x_4121:
        /* <DEDUP_REMOVED lines=45> */
.L_x_4126:
[----:B------:R-:W-:Y:S05]  /*d080*/  BSYNC B0 ;  /* 0x0000000000007941 */ /* 0x000fea0003800000 */
.L_x_4125:
[----:B-----5:R1:W-:Y:S02]  /*d090*/  STS.128 [R211+0x5000], R36 ;  /* 0x00500024d3007388 */ /* 0x0203e40000000c00 */
.L_x_4116:
[----:B------:R-:W-:Y:S05]  /*d0a0*/  BSYNC B2 ;  /* 0x0000000000027941 */ /* 0x000fea0003800000 */
.L_x_4115:
[----:B-1----:R-:W-:-:S04]  /*d0b0*/  IADD3 R36, R168, 0x30, RZ ;  /* 0x00000030a8247810 */ /* 0x002fc80007ffe0ff */
[----:B------:R-:W-:-:S04]  /*d0c0*/  ISETP.GE.AND P0, PT, R36, R15, PT ;  /* 0x0000000f2400720c */ /* 0x000fc80003f06270 */
[----:B------:R-:W-:-:S13]  /*d0d0*/  ISETP.LT.OR P0, PT, R56, -0x187, P0 ;  /* 0xfffffe793800780c */ /* 0x000fda0000701670 */
[----:B------:R-:W-:Y:S05]  /*d0e0*/  @P0 BRA `(.L_x_4127) ;  /* 0x0000552000000947 */ /* 0x000fea0003800000 */
[----:B------:R-:W-:Y:S01]  /*d0f0*/  ISETP.GE.AND P0, PT, R16, R11, PT ;  /* 0x0000000b1000720c */ /* 0x000fe20003f06270 */
[----:B------:R-:W-:-:S12]  /*d100*/  BSSY B1, `(.L_x_4128) ;  /* 0x000002f000017945 */ /* 0x000fd80003800000 */
[----:B------:R1:W-:Y:S01]  /*d110*/  @P0 STS.128 [R211+0x1800], RZ ;  /* 0x001800ffd3000388 */ /* 0x0003e20000000c00 */
        /* <DEDUP_REMOVED lines=15> */
[----:B--2---:R-:W-:Y:S02]  /*d210*/  LOP3.LUT R21, R2, 0xffff0000, RZ, 0xc0, !PT ;  /* 0xffff000002157812 */ /* 0x004fe400078ec0ff */
[----:B------:R-:W-:Y:S02]  /*d220*/  LOP3.LUT R16, R3, 0xffff0000, RZ, 0xc0, !PT ;  /* 0xffff000003107812 */ /* 0x000fe400078ec0ff */
[----:B---3--:R-:W-:Y:S01]  /*d230*/  LOP3.LUT R23, R4, 0xffff0000, RZ, 0xc0, !PT ;  /* 0xffff000004177812 */ /* 0x008fe200078ec0ff */
[----:B------:R-:W-:Y:S01]  /*d240*/  FMUL.FTZ R17, R0, R21 ;  /* 0x0000001500117220 */ /* 0x000fe20000410000 */
[----:B------:R-:W-:Y:S01]  /*d250*/  LOP3.LUT R20, R5, 0xffff0000, RZ, 0xc0, !PT ;  /* 0xffff000005147812 */ /* 0x000fe200078ec0ff */
[----:B------:R-:W-:Y:S01]  /*d260*/  FMUL.FTZ R22, R29, R16 ;  /* 0x000000101d167220 */ /* 0x000fe20000410000 */
[----:B------:R-:W-:Y:S01]  /*d270*/  SHF.L.U32 R2, R2, 0x10, RZ ;  /* 0x0000001002027819 */ /* 0x000fe200000006ff */
[----:B------:R-:W-:Y:S01]  /*d280*/  FMUL.FTZ R0, R0, R23 ;  /* 0x0000001700007220 */ /* 0x000fe20000410000 */
[----:B------:R-:W-:Y:S01]  /*d290*/  SHF.L.U32 R3, R3, 0x10, RZ ;  /* 0x0000001003037819 */ /* 0x000fe200000006ff */
[----:B------:R-:W-:Y:S01]  /*d2a0*/  FMUL.FTZ R29, R29, R20 ;  /* 0x000000141d1d7220 */ /* 0x000fe20000410000 */
[----:B------:R-:W-:Y:S01]  /*d2b0*/  SHF.L.U32 R5, R5, 0x10, RZ ;  /* 0x0000001005057819 */ /* 0x000fe200000006ff */
[----:B------:R-:W-:-:S02]  /*d2c0*/  IMAD.U32 R4, R4, 0x10000, RZ ;  /* 0x0001000004047824 */ /* 0x000fc400078e00ff */
[C---:B------:R-:W-:Y:S02]  /*d2d0*/  FFMA.FTZ R17, R14.reuse, R23, -R17 ;  /* 0x000000170e117223 */ /* 0x040fe40000010811 */
[----:B------:R-:W-:Y:S02]  /*d2e0*/  FFMA.FTZ R0, R14, R21, R0 ;  /* 0x000000150e007223 */ /* 0x000fe40000010000 */
[----:B------:R-:W-:Y:S02]  /*d2f0*/  FFMA.FTZ R29, R31, R16, R29 ;  /* 0x000000101f1d7223 */ /* 0x000fe4000001001d */
[----:B------:R-:W-:Y:S01]  /*d300*/  FMUL.FTZ R14, R30, R2 ;  /* 0x000000021e0e7220 */ /* 0x000fe20000410000 */
[----:B------:R-:W-:Y:S01]  /*d310*/  F2FP.BF16.PACK_AB R21, R0, R17 ;  /* 0x000000110015723e */ /* 0x000fe200000010ff */
[----:B------:R-:W-:Y:S02]  /*d320*/  FMUL.FTZ R16, R32, R3 ;  /* 0x0000000320107220 */ /* 0x000fe40000410000 */
[----:B------:R-:W-:-:S02]  /*d330*/  FMUL.FTZ R30, R30, R4 ;  /* 0x000000041e1e7220 */ /* 0x000fc40000410000 */
[-C--:B------:R-:W-:Y:S02]  /*d340*/  FMUL.FTZ R32, R32, R5.reuse ;  /* 0x0000000520207220 */ /* 0x080fe40000410000 */
        /* <DEDUP_REMOVED lines=8> */
.L_x_4131:
[----:B------:R-:W-:Y:S05]  /*d3d0*/  BSYNC B0 ;  /* 0x0000000000007941 */ /* 0x000fea0003800000 */
.L_x_4130:
[----:B-----5:R1:W-:Y:S02]  /*d3e0*/  STS.128 [R211+0x1800], R20 ;  /* 0x00180014d3007388 */ /* 0x0203e40000000c00 */
.L_x_4129:
[----:B------:R-:W-:Y:S05]  /*d3f0*/  BSYNC B1 ;  /* 0x0000000000017941 */ /* 0x000fea0003800000 */
.L_x_4128:
        /* <DEDUP_REMOVED lines=13> */
[----:B------:R-:W-:Y:S02]  /*d4d0*/  SHF.L.U32 R29, R23, 0x10, RZ ;  /* 0x00000010171d7819 */ /* 0x000fe400000006ff */
[----:B------:R-:W-:-:S02]  /*d4e0*/  SHF.L.U32 R14, R20, 0x10, RZ ;  /* 0x00000010140e7819 */ /* 0x000fc400000006ff */
[----:B------:R-:W-:Y:S02]  /*d4f0*/  LOP3.LUT R30, R20, 0xffff0000, RZ, 0xc0, !PT ;  /* 0xffff0000141e7812 */ /* 0x000fe400078ec0ff */
[----:B------:R-:W-:Y:S02]  /*d500*/  LOP3.LUT R23, R23, 0xffff0000, RZ, 0xc0, !PT ;  /* 0xffff000017177812 */ /* 0x000fe400078ec0ff */
[----:B------:R-:W-:Y:S02]  /*d510*/  LOP3.LUT R31, R22, 0xffff0000, RZ, 0xc0, !PT ;  /* 0xffff0000161f7812 */ /* 0x000fe400078ec0ff */
[----:B---3--:R-:W-:Y:S02]  /*d520*/  LOP3.LUT R17, R2, 0xffff0000, RZ, 0xc0, !PT ;  /* 0xffff000002117812 */ /* 0x008fe400078ec0ff */
[----:B------:R-:W-:Y:S02]  /*d530*/  LOP3.LUT R16, R3, 0xffff0000, RZ, 0xc0, !PT ;  /* 0xffff000003107812 */ /* 0x000fe400078ec0ff */
[----:B--2---:R-:W-:Y:S01]  /*d540*/  LOP3.LUT R21, R4, 0xffff0000, RZ, 0xc0, !PT ;  /* 0xffff000004157812 */ /* 0x004fe200078ec0ff */
        /* <DEDUP_REMOVED lines=10> */
[----:B------:R-:W-:Y:S02]  /*d5f0*/  FMUL.FTZ R23, R23, R20 ;  /* 0x0000001417177220 */ /* 0x000fe40000410000 */
[C---:B------:R-:W-:Y:S02]  /*d600*/  FMUL.FTZ R2, R30.reuse, R17 ;  /* 0x000000111e027220 */ /* 0x040fe40000410000 */
[----:B------:R-:W-:Y:S02]  /*d610*/  FMUL.FTZ R4, R31, R3 ;  /* 0x000000031f047220 */ /* 0x000fe40000410000 */
[----:B------:R-:W-:-:S02]  /*d620*/  FMUL.FTZ R30, R30, R21 ;  /* 0x000000151e1e7220 */ /* 0x000fc40000410000 */
[----:B------:R-:W-:Y:S02]  /*d630*/  FMUL.FTZ R31, R31, R5 ;  /* 0x000000051f1f7220 */ /* 0x000fe40000410000 */
[C---:B------:R-:W-:Y:S02]  /*d640*/  FFMA.FTZ R22, R29.reuse, R20, -R22 ;  /* 0x000000141d167223 */ /* 0x040fe40000010816 */
[----:B------:R-:W-:Y:S02]  /*d650*/  FFMA.FTZ R23, R29, R16, R23 ;  /* 0x000000101d177223 */ /* 0x000fe40000010017 */
[----:B------:R-:W-:Y:S01]  /*d660*/  FFMA.FTZ R2, R14, R21, -R2 ;  /* 0x000000150e027223 */ /* 0x000fe20000010802 */
[----:B------:R-:W-:Y:S01]  /*d670*/  F2FP.BF16.PACK_AB R21, R0, R15 ;  /* 0x0000000f0015723e */ /* 0x000fe200000010ff */
[----:B------:R-:W-:Y:S01]  /*d680*/  FFMA.FTZ R17, R14, R17, R30 ;  /* 0x000000110e117223 */ /* 0x000fe2000001001e */
[----:B------:R-:W-:Y:S01]  /*d690*/  F2FP.BF16.PACK_AB R23, R23, R22 ;  /* 0x000000161717723e */ /* 0x000fe200000010ff */
[----:B------:R-:W-:-:S02]  /*d6a0*/  FFMA.FTZ R4, R28, R5, -R4 ;  /* 0x000000051c047223 */ /* 0x000fc40000010804 */
[----:B------:R-:W-:Y:S01]  /*d6b0*/  FFMA.FTZ R31, R28, R3, R31 ;  /* 0x000000031c1f7223 */ /* 0x000fe2000001001f */
[----:B------:R-:W-:-:S04]  /*d6c0*/  F2FP.BF16.PACK_AB R20, R17, R2 ;  /* 0x000000021114723e */ /* 0x000fc800000010ff */
[----:B------:R-:W-:Y:S02]  /*d6d0*/  F2FP.BF16.PACK_AB R22, R31, R4 ;  /* 0x000000041f16723e */ /* 0x000fe400000010ff */
.L_x_4135:
[----:B------:R-:W-:Y:S05]  /*d6e0*/  BSYNC B0 ;  /* 0x0000000000007941 */ /* 0x000fea0003800000 */
.L_x_4134:
[----:B-----5:R3:W-:Y:S02]  /*d6f0*/  STS.128 [R211+0x3800], R20 ;  /* 0x00380014d3007388 */ /* 0x0207e40000000c00 */
.L_x_4133:
[----:B------:R-:W-:Y:S05]  /*d700*/  BSYNC B1 ;  /* 0x0000000000017941 */ /* 0x000fea0003800000 */
.L_x_4132:
        /* <DEDUP_REMOVED lines=9> */
[C---:B-----5:R-:W-:Y:S02]  /*d7a0*/  SHF.L.U32 R7, R17.reuse, 0x10, RZ ;  /* 0x0000001011077819 */ /* 0x060fe400000006ff */
[----:B------:R-:W-:Y:S02]  /*d7b0*/  LOP3.LUT R0, R17, 0xffff0000, RZ, 0xc0, !PT ;  /* 0xffff000011007812 */ /* 0x000fe400078ec0ff */
[C---:B------:R-:W-:Y:S02]  /*d7c0*/  SHF.L.U32 R9, R16.reuse, 0x10, RZ ;  /* 0x0000001010097819 */ /* 0x040fe400000006ff */
[----:B------:R-:W-:-:S02]  /*d7d0*/  LOP3.LUT R21, R16, 0xffff0000, RZ, 0xc0, !PT ;  /* 0xffff000010157812 */ /* 0x000fc400078ec0ff */
[C---:B------:R-:W-:Y:S02]  /*d7e0*/  LOP3.LUT R16, R19.reuse, 0xffff0000, RZ, 0xc0, !PT ;  /* 0xffff000013107812 */ /* 0x040fe400078ec0ff */
[C---:B------:R-:W-:Y:S02]  /*d7f0*/  LOP3.LUT R22, R18.reuse, 0xffff0000, RZ, 0xc0, !PT ;  /* 0xffff000012167812 */ /* 0x040fe400078ec0ff */
[----:B------:R-:W-:Y:S01]  /*d800*/  SHF.L.U32 R20, R19, 0x10, RZ ;  /* 0x0000001013147819 */ /* 0x000fe200000006ff */
[----:B------:R-:W-:Y:S01]  /*d810*/  IMAD.U32 R19, R18, 0x10000, RZ ;  /* 0x0001000012137824 */ /* 0x000fe200078e00ff */
        /* <DEDUP_REMOVED lines=11> */
[----:B------:R-:W-:-:S02]  /*d8d0*/  FMUL.FTZ R18, R16, R11 ;  /* 0x0000000b10127220 */ /* 0x000fc40000410000 */
[----:B------:R-:W-:Y:S02]  /*d8e0*/  FFMA.FTZ R7, R7, R14, R0 ;  /* 0x0000000e07077223 */ /* 0x000fe40000010000 */
[----:B------:R-:W-:Y:S02]  /*d8f0*/  FMUL.FTZ R16, R16, R15 ;  /* 0x0000000f10107220 */ /* 0x000fe40000410000 */
[----:B------:R-:W-:Y:S01]  /*d900*/  FMUL.FTZ R0, R21, R2 ;  /* 0x0000000215007220 */ /* 0x000fe20000410000 */
[----:B------:R-:W-:Y:S01]  /*d910*/  F2FP.BF16.PACK_AB R17, R7, R10 ;  /* 0x0000000a0711723e */ /* 0x000fe200000010ff */
[C---:B------:R-:W-:Y:S02]  /*d920*/  FMUL.FTZ R14, R22.reuse, R3 ;  /* 0x00000003160e7220 */ /* 0x040fe40000410000 */
[----:B------:R-:W-:Y:S02]  /*d930*/  FMUL.FTZ R21, R21, R4 ;  /* 0x0000000415157220 */ /* 0x000fe40000410000 */
[----:B------:R-:W-:-:S02]  /*d940*/  FMUL.FTZ R22, R22, R5 ;  /* 0x0000000516167220 */ /* 0x000fc40000410000 */
[C---:B------:R-:W-:Y:S02]  /*d950*/  FFMA.FTZ R18, R20.reuse, R15, -R18 ;  /* 0x0000000f14127223 */ /* 0x040fe40000010812 */
[----:B------:R-:W-:Y:S02]  /*d960*/  FFMA.FTZ R11, R20, R11, R16 ;  /* 0x0000000b140b7223 */ /* 0x000fe40000010010 */
[C---:B------:R-:W-:Y:S02]  /*d970*/  FFMA.FTZ R0, R9.reuse, R4, -R0 ;  /* 0x0000000409007223 */ /* 0x040fe40000010800 */
[----:B------:R-:W-:Y:S02]  /*d980*/  FFMA.FTZ R21, R9, R2, R21 ;  /* 0x0000000209157223 */ /* 0x000fe40000010015 */
[C---:B------:R-:W-:Y:S02]  /*d990*/  FFMA.FTZ R14, R19.reuse, R5, -R14 ;  /* 0x00000005130e7223 */ /* 0x040fe4000001080e */
[----:B------:R-:W-:Y:S01]  /*d9a0*/  FFMA.FTZ R3, R19, R3, R22 ;  /* 0x0000000313037223 */ /* 0x000fe20000010016 */
[----:B------:R-:W-:-:S02]  /*d9b0*/  F2FP.BF16.PACK_AB R19, R11, R18 ;  /* 0x000000120b13723e */ /* 0x000fc400000010ff */
[----:B------:R-:W-:Y:S02]  /*d9c0*/  F2FP.BF16.PACK_AB R16, R21, R0 ;  /* 0x000000001510723e */ /* 0x000fe400000010ff */
[----:B------:R-:W-:Y:S02]  /*d9d0*/  F2FP.BF16.PACK_AB R18, R3, R14 ;  /* 0x0000000e0312723e */ /* 0x000fe400000010ff */
.L_x_4137:
[----:B------:R-:W-:Y:S05]  /*d9e0*/  BSYNC B0 ;  /* 0x0000000000007941 */ /* 0x000fea0003800000 */
.L_x_4136:
[----:B-----5:R1:W-:Y:S01]  /*d9f0*/  STS.128 [R211+0x5800], R16 ;  /* 0x00580010d3007388 */ /* 0x0203e20000000c00 */
[----:B------:R-:W-:Y:S05]  /*da00*/  BRA `(.L_x_4127) ;  /* 0x00004c0000007947 */ /* 0x000fea0003800000 */
.L_x_4090:
        /* <DEDUP_REMOVED lines=89> */
.L_x_4143:
[----:B------:R-:W-:Y:S05]  /*dfa0*/  BSYNC B0 ;  /* 0x0000000000007941 */ /* 0x000fea0003800000 */
.L_x_4142:
[----:B-----5:R3:W-:Y:S02]  /*dfb0*/  STS.128 [R211], R32 ;  /* 0x00000020d3007388 */ /* 0x0207e40000000c00 */
.L_x_4141:
[----:B------:R-:W-:Y:S05]  /*dfc0*/  BSYNC B1 ;  /* 0x0000000000017941 */ /* 0x000fea0003800000 */
.L_x_4140:
        /* <DEDUP_REMOVED lines=87> */
.L_x_4147:
[----:B------:R-:W-:Y:S05]  /*e540*/  BSYNC B0 ;  /* 0x0000000000007941 */ /* 0x000fea0003800000 */
.L_x_4146:
[----:B-----5:R1:W-:Y:S02]  /*e550*/  STS.128 [R211+0x2000], R32 ;  /* 0x00200020d3007388 */ /* 0x0203e40000000c00 */
.L_x_4145:
[----:B------:R-:W-:Y:S05]  /*e560*/  BSYNC B1 ;  /* 0x0000000000017941 */ /* 0x000fea0003800000 */
.L_x_4144:
        /* <DEDUP_REMOVED lines=86> */
.L_x_4149:
[----:B------:R-:W-:Y:S05]  /*ead0*/  BSYNC B0 ;  /* 0x0000000000007941 */ /* 0x000fea0003800000 */
.L_x_4148:
[----:B-----5:R3:W-:Y:S02]  /*eae0*/  STS.128 [R211+0x4000], R32 ;  /* 0x00400020d3007388 */ /* 0x0207e40000000c00 */
.L_x_4139:
[----:B------:R-:W-:Y:S05]  /*eaf0*/  BSYNC B2 ;  /* 0x0000000000027941 */ /* 0x000fea0003800000 */
.L_x_4138:
        /* <DEDUP_REMOVED lines=92> */
.L_x_4155:
[----:B------:R-:W-:Y:S05]  /*f0c0*/  BSYNC B0 ;  /* 0x0000000000007941 */ /* 0x000fea0003800000 */
.L_x_4154:
[----:B-----5:R3:W-:Y:S02]  /*f0d0*/  STS.128 [R211+0x800], R32 ;  /* 0x00080020d3007388 */ /* 0x0207e40000000c00 */
.L_x_4153:
[----:B------:R-:W-:Y:S05]  /*f0e0*/  BSYNC B1 ;  /* 0x0000000000017941 */ /* 0x000fea0003800000 */
.L_x_4152:
        /* <DEDUP_REMOVED lines=87> */
.L_x_4159:
[----:B------:R-:W-:Y:S05]  /*f660*/  BSYNC B0 ;  /* 0x0000000000007941 */ /* 0x000fea0003800000 */
.L_x_4158:
[----:B-----5:R3:W-:Y:S02]  /*f670*/  STS.128 [R211+0x2800], R32 ;  /* 0x00280020d3007388 */ /* 0x0207e40000000c00 */
.L_x_4157:
[----:B------:R-:W-:Y:S05]  /*f680*/  BSYNC B1 ;  /* 0x0000000000017941 */ /* 0x000fea0003800000 */
.L_x_4156:
        /* <DEDUP_REMOVED lines=86> */
.L_x_4161:
[----:B------:R-:W-:Y:S05]  /*fbf0*/  BSYNC B0 ;  /* 0x0000000000007941 */ /* 0x000fea0003800000 */
.L_x_4160:
[----:B-----5:R3:W-:Y:S02]  /*fc00*/  STS.128 [R211+0x4800], R32 ;  /* 0x00480020d3007388 */ /* 0x0207e40000000c00 */
.L_x_4151:
[----:B------:R-:W-:Y:S05]  /*fc10*/  BSYNC B2 ;  /* 0x0000000000027941 */ /* 0x000fea0003800000 */
.L_x_4150:
        /* <DEDUP_REMOVED lines=92> */
.L_x_4167:
[----:B------:R-:W-:Y:S05]  /*101e0*/  BSYNC B0 ;  /* 0x0000000000007941 */ /* 0x000fea0003800000 */
.L_x_4166:
[----:B-----5:R3:W-:Y:S02]  /*101f0*/  STS.128 [R211+0x1000], R32 ;  /* 0x00100020d3007388 */ /* 0x0207e40000000c00 */
.L_x_4165:
[----:B------:R-:W-:Y:S05]  /*10200*/  BSYNC B1 ;  /* 0x0000000000017941 */ /* 0x000fea0003800000 */
.L_x_4164:
        /* <DEDUP_REMOVED lines=87> */
.L_x_4171:
[----:B------:R-:W-:Y:S05]  /*10780*/  BSYNC B0 ;  /* 0x0000000000007941 */ /* 0x000fea0003800000 */
.L_x_4170:
[----:B-----5:R3:W-:Y:S02]  /*10790*/  STS.128 [R211+0x3000], R32 ;  /* 0x00300020d3007388 */ /* 0x0207e40000000c00 */
.L_x_4169:
[----:B------:R-:W-:Y:S05]  /*107a0*/  BSYNC B1 ;  /* 0x0000000000017941 */ /* 0x000fea0003800000 */
.L_x_4168:
        /* <DEDUP_REMOVED lines=86> */
.L_x_4173:
[----:B------:R-:W-:Y:S05]  /*10d10*/  BSYNC B0 ;  /* 0x0000000000007941 */ /* 0x000fea0003800000 */
.L_x_4172:
[----:B-----5:R3:W-:Y:S02]  /*10d20*/  STS.128 [R211+0x5000], R32 ;  /* 0x00500020d3007388 */ /* 0x0207e40000000c00 */
.L_x_4163:
[----:B------:R-:W-:Y:S05]  /*10d30*/  BSYNC B2 ;  /* 0x0000000000027941 */ /* 0x000fea0003800000 */
.L_x_4162:
        /* <DEDUP_REMOVED lines=31> */
[C---:B-----5:R-:W-:Y:S01]  /*10f30*/  SHF.L.U32 R15, R20.reuse, 0x10, RZ ;  /* 0x00000010140f7819 */ /* 0x060fe200000006ff */
[C---:B------:R-:W-:Y:S01]  /*10f40*/  IMAD.U32 R42, R23.reuse, 0x10000, RZ ;  /* 0x00010000172a7824 */ /* 0x040fe200078e00ff */
[----:B------:R-:W-:Y:S02]  /*10f50*/  LOP3.LUT R14, R20, 0xffff0000, RZ, 0xc0, !PT ;  /* 0xffff0000140e7812 */ /* 0x000fe400078ec0ff */
[C---:B------:R-:W-:Y:S02]  /*10f60*/  SHF.L.U32 R20, R22.reuse, 0x10, RZ ;  /* 0x0000001016147819 */ /* 0x040fe400000006ff */
[----:B------:R-:W-:Y:S02]  /*10f70*/  LOP3.LUT R17, R22, 0xffff0000, RZ, 0xc0, !PT ;  /* 0xffff000016117812 */ /* 0x000fe400078ec0ff */
[----:B------:R-:W-:Y:S02]  /*10f80*/  LOP3.LUT R16, R23, 0xffff0000, RZ, 0xc0, !PT ;  /* 0xffff000017107812 */ /* 0x000fe400078ec0ff */
[C---:B------:R-:W-:Y:S01]  /*10f90*/  LOP3.LUT R4, R21.reuse, 0xffff0000, RZ, 0xc0, !PT ;  /* 0xffff000015047812 */ /* 0x040fe200078ec0ff */
[----:B------:R-:W-:-:S02]  /*10fa0*/  IMAD.U32 R21, R21, 0x10000, RZ ;  /* 0x0001000015157824 */ /* 0x000fc400078e00ff */
[C---:B--2---:R-:W-:Y:S01]  /*10fb0*/  IMAD.U32 R22, R25.reuse, 0x10000, RZ ;  /* 0x0001000019167824 */ /* 0x044fe200078e00ff */
[----:B------:R-:W-:Y:S02]  /*10fc0*/  LOP3.LUT R44, R25, 0xffff0000, RZ, 0xc0, !PT ;  /* 0xffff0000192c7812 */ /* 0x000fe400078ec0ff */
[C---:B------:R-:W-:Y:S02]  /*10fd0*/  SHF.L.U32 R43, R26.reuse, 0x10, RZ ;  /* 0x000000101a2b7819 */ /* 0x040fe400000006ff */
[----:B------:R-:W-:Y:S02]  /*10fe0*/  LOP3.LUT R25, R26, 0xffff0000, RZ, 0xc0, !PT ;  /* 0xffff00001a197812 */ /* 0x000fe400078ec0ff */
[----:B------:R-:W-:Y:S02]  /*10ff0*/  SHF.L.U32 R37, R24, 0x10, RZ ;  /* 0x0000001018257819 */ /* 0x000fe400000006ff */
[C---:B---3--:R-:W-:Y:S02]  /*11000*/  SHF.L.U32 R46, R28.reuse, 0x10, RZ ;  /* 0x000000101c2e7819 */ /* 0x048fe400000006ff */
[----:B------:R-:W-:-:S02]  /*11010*/  LOP3.LUT R26, R28, 0xffff0000, RZ, 0xc0, !PT ;  /* 0xffff00001c1a7812 */ /* 0x000fc400078ec0ff */
[----:B------:R-:W-:Y:S01]  /*11020*/  LOP3.LUT R28, R30, 0xffff0000, RZ, 0xc0, !PT ;  /* 0xffff00001e1c7812 */ /* 0x000fe200078ec0ff */
[----:B------:R-:W-:Y:S01]  /*11030*/  @!P0 FADD.FTZ R46, -R46, -RZ ;  /* 0x800000ff2e2e8221 */ /* 0x000fe20000010100 */
[----:B------:R-:W-:Y:S01]  /*11040*/  SHF.L.U32 R48, R30, 0x10, RZ ;  /* 0x000000101e307819 */ /* 0x000fe200000006ff */
[----:B------:R-:W-:Y:S01]  /*11050*/  @!P0 FADD.FTZ R26, -R26, -RZ ;  /* 0x800000ff1a1a8221 */ /* 0x000fe20000010100 */
[----:B------:R-:W-:Y:S01]  /*11060*/  LOP3.LUT R23, R24, 0xffff0000, RZ, 0xc0, !PT ;  /* 0xffff000018177812 */ /* 0x000fe200078ec0ff */
[----:B------:R-:W-:Y:S01]  /*11070*/  IMAD.U32 R24, R27, 0x10000, RZ ;  /* 0x000100001b187824 */ /* 0x000fe200078e00ff */
[----:B------:R-:W-:Y:S01]  /*11080*/  LOP3.LUT R30, R31, 0xffff0000, RZ, 0xc0, !PT ;  /* 0xffff00001f1e7812 */ /* 0x000fe200078ec0ff */
[----:B------:R-:W-:Y:S01]  /*11090*/  @!P0 FADD.FTZ R28, -R28, -RZ ;  /* 0x800000ff1c1c8221 */ /* 0x000fe20000010100 */
[----:B------:R-:W-:Y:S01]  /*110a0*/  LOP3.LUT R45, R27, 0xffff0000, RZ, 0xc0, !PT ;  /* 0xffff00001b2d7812 */ /* 0x000fe200078ec0ff */
[C---:B------:R-:W-:Y:S01]  /*110b0*/  IMAD.U32 R27, R29.reuse, 0x10000, RZ ;  /* 0x000100001d1b7824 */ /* 0x040fe200078e00ff */
[----:B------:R-:W-:Y:S01]  /*110c0*/  LOP3.LUT R47, R29, 0xffff0000, RZ, 0xc0, !PT ;  /* 0xffff00001d2f7812 */ /* 0x000fe200078ec0ff */
[----:B------:R-:W-:-:S02]  /*110d0*/  IMAD.U32 R29, R31, 0x10000, RZ ;  /* 0x000100001f1d7824 */ /* 0x000fc400078e00ff */
[----:B------:R-:W-:Y:S01]  /*110e0*/  @!P0 FADD.FTZ R30, -R30, -RZ ;  /* 0x800000ff1e1e8221 */ /* 0x000fe20000010100 */
[----:B----4-:R-:W-:Y:S01]  /*110f0*/  SHF.L.U32 R31, R34, 0x10, RZ ;  /* 0x00000010221f7819 */ /* 0x010fe200000006ff */
[----:B------:R-:W-:Y:S01]  /*11100*/  FMUL.FTZ R23, R23, R26 ;  /* 0x0000001a17177220 */ /* 0x000fe20000410000 */
[C---:B------:R-:W-:Y:S01]  /*11110*/  SHF.L.U32 R26, R32.reuse, 0x10, RZ ;  /* 0x00000010201a7819 */ /* 0x040fe200000006ff */
[----:B------:R-:W-:Y:S01]  /*11120*/  FMUL.FTZ R28, R25, R28 ;  /* 0x0000001c191c7220 */ /* 0x000fe20000410000 */
[----:B------:R-:W-:Y:S01]  /*11130*/  LOP3.LUT R25, R32, 0xffff0000, RZ, 0xc0, !PT ;  /* 0xffff000020197812 */ /* 0x000fe200078ec0ff */
[----:B------:R-:W-:Y:S01]  /*11140*/  @!P0 FADD.FTZ R27, -R27, -RZ ;  /* 0x800000ff1b1b8221 */ /* 0x000fe20000010100 */
[----:B------:R-:W-:Y:S01]  /*11150*/  LOP3.LUT R32, R33, 0xffff0000, RZ, 0xc0, !PT ;  /* 0xffff000021207812 */ /* 0x000fe200078ec0ff */
[----:B------:R-:W-:Y:S02]  /*11160*/  @!P0 FADD.FTZ R48, -R48, -RZ ;  /* 0x800000ff30308221 */ /* 0x000fe40000010100 */
[----:B------:R-:W-:-:S02]  /*11170*/  @!P0 FADD.FTZ R29, -R29, -RZ ;  /* 0x800000ff1d1d8221 */ /* 0x000fc40000010100 */
[----:B------:R-:W-:Y:S02]  /*11180*/  @!P0 FADD.FTZ R47, -R47, -RZ ;  /* 0x800000ff2f2f8221 */ /* 0x000fe40000010100 */
[----:B------:R-:W-:Y:S02]  /*11190*/  FMUL.FTZ R46, R37, R46 ;  /* 0x0000002e252e7220 */ /* 0x000fe40000410000 */
[----:B------:R-:W-:Y:S01]  /*111a0*/  FMUL.FTZ R45, R45, R30 ;  /* 0x0000001e2d2d7220 */ /* 0x000fe20000410000 */
[----:B------:R-:W-:Y:S01]  /*111b0*/  LOP3.LUT R30, R34, 0xffff0000, RZ, 0xc0, !PT ;  /* 0xffff0000221e7812 */ /* 0x000fe200078ec0ff */
[----:B------:R-:W-:Y:S01]  /*111c0*/  FMUL.FTZ R22, R22, R27 ;  /* 0x0000001b16167220 */ /* 0x000fe20000410000 */
[----:B------:R-:W-:Y:S01]  /*111d0*/  LOP3.LUT R34, R35, 0xffff0000, RZ, 0xc0, !PT ;  /* 0xffff000023227812 */ /* 0x000fe200078ec0ff */
[----:B------:R-:W-:Y:S02]  /*111e0*/  FMUL.FTZ R43, R43, R48 ;  /* 0x000000302b2b7220 */ /* 0x000fe40000410000 */
[----:B------:R-:W-:-:S02]  /*111f0*/  FMUL.FTZ R29, R24, R29 ;  /* 0x0000001d181d7220 */ /* 0x000fc40000410000 */
[----:B------:R-:W-:Y:S02]  /*11200*/  FMUL.FTZ R47, R44, R47 ;  /* 0x0000002f2c2f7220 */ /* 0x000fe40000410000 */
[----:B------:R-:W-:Y:S02]  /*11210*/  IMAD.U32 R24, R33, 0x10000, RZ ;  /* 0x0001000021187824 */ /* 0x000fe400078e00ff */
[----:B------:R-:W-:Y:S02]  /*11220*/  IMAD.U32 R27, R35, 0x10000, RZ ;  /* 0x00010000231b7824 */ /* 0x000fe400078e00ff */
        /* <DEDUP_REMOVED lines=13> */
.L_x_4177:
[----:B------:R-:W-:Y:S05]  /*11300*/  BSYNC B0 ;  /* 0x0000000000007941 */ /* 0x000fea0003800000 */
.L_x_4176:
[----:B-----5:R1:W-:Y:S02]  /*11310*/  STS.128 [R211+0x1800], R20 ;  /* 0x00180014d3007388 */ /* 0x0203e40000000c00 */
.L_x_4175:
[----:B------:R-:W-:Y:S05]  /*11320*/  BSYNC B1 ;  /* 0x0000000000017941 */ /* 0x000fea0003800000 */
.L_x_4174:
        /* <DEDUP_REMOVED lines=42> */
[----:B---3--:R-:W-:Y:S01]  /*115d0*/  IMAD.U32 R44, R28, 0x10000, RZ ;  /* 0x000100001c2c7824 */ /* 0x008fe200078e00ff */
        /* <DEDUP_REMOVED lines=14> */
[----:B----4-:R-:W-:Y:S01]  /*116c0*/  LOP3.LUT R31, R34, 0xffff0000, RZ, 0xc0, !PT ;  /* 0xffff0000221f7812 */ /* 0x010fe200078ec0ff */
[----:B------:R-:W-:-:S02]  /*116d0*/  @!P0 FADD.FTZ R29, -R29, -RZ ;  /* 0x800000ff1d1d8221 */ /* 0x000fc40000010100 */
[----:B------:R-:W-:Y:S01]  /*116e0*/  FMUL.FTZ R27, R22, R27 ;  /* 0x0000001b161b7220 */ /* 0x000fe20000410000 */
[----:B------:R-:W-:Y:S01]  /*116f0*/  SHF.L.U32 R22, R33, 0x10, RZ ;  /* 0x0000001021167819 */ /* 0x000fe200000006ff */
[----:B------:R-:W-:Y:S01]  /*11700*/  FMUL.FTZ R21, R21, R26 ;  /* 0x0000001a15157220 */ /* 0x000fe20000410000 */
[----:B------:R-:W-:Y:S01]  /*11710*/  LOP3.LUT R26, R32, 0xffff0000, RZ, 0xc0, !PT ;  /* 0xffff0000201a7812 */ /* 0x000fe200078ec0ff */
[----:B------:R-:W-:Y:S01]  /*11720*/  @!P0 FADD.FTZ R30, -R30, -RZ ;  /* 0x800000ff1e1e8221 */ /* 0x000fe20000010100 */
[----:B------:R-:W-:Y:S01]  /*11730*/  LOP3.LUT R33, R33, 0xffff0000, RZ, 0xc0, !PT ;  /* 0xffff000021217812 */ /* 0x000fe200078ec0ff */
[----:B------:R-:W-:Y:S02]  /*11740*/  FMUL.FTZ R25, R25, R28 ;  /* 0x0000001c19197220 */ /* 0x000fe40000410000 */
        /* <DEDUP_REMOVED lines=21> */
.L_x_4181:
[----:B------:R-:W-:Y:S05]  /*118a0*/  BSYNC B0 ;  /* 0x0000000000007941 */ /* 0x000fea0003800000 */
.L_x_4180:
[----:B-----5:R1:W-:Y:S02]  /*118b0*/  STS.128 [R211+0x3800], R20 ;  /* 0x00380014d3007388 */ /* 0x0203e40000000c00 */
.L_x_4179:
[----:B------:R-:W-:Y:S05]  /*118c0*/  BSYNC B1 ;  /* 0x0000000000017941 */ /* 0x000fea0003800000 */
.L_x_4178:
        /* <DEDUP_REMOVED lines=19> */
[----:B-12---:R-:W2:Y:S03]  /*11a00*/  LD.E.128 R16, [R10.64] ;  /* 0x000000060a107980 */ /* 0x006ea6000c101d00 */
        /* <DEDUP_REMOVED lines=19> */
[C---:B------:R-:W-:Y:S01]  /*11b40*/  IMAD.U32 R16, R18.reuse, 0x10000, RZ ;  /* 0x0001000012107824 */ /* 0x040fe200078e00ff */
[----:B------:R-:W-:Y:S02]  /*11b50*/  LOP3.LUT R15, R18, 0xffff0000, RZ, 0xc0, !PT ;  /* 0xffff0000120f7812 */ /* 0x000fe400078ec0ff */
[C---:B------:R-:W-:Y:S02]  /*11b60*/  SHF.L.U32 R14, R19.reuse, 0x10, RZ ;  /* 0x00000010130e7819 */ /* 0x040fe400000006ff */
[----:B------:R-:W-:Y:S02]  /*11b70*/  LOP3.LUT R21, R19, 0xffff0000, RZ, 0xc0, !PT ;  /* 0xffff000013157812 */ /* 0x000fe400078ec0ff */
[----:B------:R-:W-:Y:S01]  /*11b80*/  SHF.L.U32 R9, R17, 0x10, RZ ;  /* 0x0000001011097819 */ /* 0x000fe200000006ff */
[C---:B---3--:R-:W-:Y:S01]  /*11b90*/  IMAD.U32 R32, R24.reuse, 0x10000, RZ ;  /* 0x0001000018207824 */ /* 0x048fe200078e00ff */
[----:B------:R-:W-:-:S02]  /*11ba0*/  LOP3.LUT R19, R24, 0xffff0000, RZ, 0xc0, !PT ;  /* 0xffff000018137812 */ /* 0x000fc400078ec0ff */
[C---:B------:R-:W-:Y:S01]  /*11bb0*/  SHF.L.U32 R18, R25.reuse, 0x10, RZ ;  /* 0x0000001019127819 */ /* 0x040fe200000006ff */
[----:B------:R-:W-:Y:S01]  /*11bc0*/  @!P0 FADD.FTZ R32, -R32, -RZ ;  /* 0x800000ff20208221 */ /* 0x000fe20000010100 */
[----:B------:R-:W-:Y:S01]  /*11bd0*/  LOP3.LUT R34, R25, 0xffff0000, RZ, 0xc0, !PT ;  /* 0xffff000019227812 */ /* 0x000fe200078ec0ff */
[----:B------:R-:W-:Y:S01]  /*11be0*/  IMAD.U32 R25, R26, 0x10000, RZ ;  /* 0x000100001a197824 */ /* 0x000fe200078e00ff */
[----:B------:R-:W-:Y:S01]  /*11bf0*/  SHF.L.U32 R23, R27, 0x10, RZ ;  /* 0x000000101b177819 */ /* 0x000fe200000006ff */
[----:B------:R-:W-:Y:S01]  /*11c00*/  @!P0 FADD.FTZ R18, -R18, -RZ ;  /* 0x800000ff12128221 */ /* 0x000fe20000010100 */
[----:B------:R-:W-:Y:S01]  /*11c10*/  LOP3.LUT R24, R26, 0xffff0000, RZ, 0xc0, !PT ;  /* 0xffff00001a187812 */ /* 0x000fe200078ec0ff */
[----:B------:R-:W-:Y:S01]  /*11c20*/  @!P0 FADD.FTZ R25, -R25, -RZ ;  /* 0x800000ff19198221 */ /* 0x000fe20000010100 */
[----:B------:R-:W-:Y:S01]  /*11c30*/  LOP3.LUT R26, R27, 0xffff0000, RZ, 0xc0, !PT ;  /* 0xffff00001b1a7812 */ /* 0x000fe200078ec0ff */
[----:B------:R-:W-:Y:S01]  /*11c40*/  @!P0 FADD.FTZ R23, -R23, -RZ ;  /* 0x800000ff17178221 */ /* 0x000fe20000010100 */
[----:B------:R-:W-:Y:S01]  /*11c50*/  LOP3.LUT R17, R17, 0xffff0000, RZ, 0xc0, !PT ;  /* 0xffff000011117812 */ /* 0x000fe200078ec0ff */
[----:B------:R-:W-:-:S02]  /*11c60*/  @!P0 FADD.FTZ R19, -R19, -RZ ;  /* 0x800000ff13138221 */ /* 0x000fc40000010100 */
[----:B------:R-:W-:Y:S02]  /*11c70*/  @!P0 FADD.FTZ R24, -R24, -RZ ;  /* 0x800000ff18188221 */ /* 0x000fe40000010100 */
[----:B------:R-:W-:Y:S02]  /*11c80*/  @!P0 FADD.FTZ R34, -R34, -RZ ;  /* 0x800000ff22228221 */ /* 0x000fe40000010100 */
[----:B------:R-:W-:Y:S02]  /*11c90*/  @!P0 FADD.FTZ R26, -R26, -RZ ;  /* 0x800000ff1a1a8221 */ /* 0x000fe40000010100 */
[----:B------:R-:W-:Y:S01]  /*11ca0*/  FMUL.FTZ R32, R11, R32 ;  /* 0x000000200b207220 */ /* 0x000fe20000410000 */
[----:B----4-:R-:W-:Y:S01]  /*11cb0*/  LOP3.LUT R11, R28, 0xffff0000, RZ, 0xc0, !PT ;  /* 0xffff00001c0b7812 */ /* 0x010fe200078ec0ff */
[----:B------:R-:W-:Y:S01]  /*11cc0*/  FMUL.FTZ R9, R9, R18 ;  /* 0x0000001209097220 */ /* 0x000fe20000410000 */
[----:B------:R-:W-:Y:S01]  /*11cd0*/  LOP3.LUT R18, R30, 0xffff0000, RZ, 0xc0, !PT ;  /* 0xffff00001e127812 */ /* 0x000fe200078ec0ff */
[----:B------:R-:W-:-:S02]  /*11ce0*/  FMUL.FTZ R16, R16, R25 ;  /* 0x0000001910107220 */ /* 0x000fc40000410000 */
        /* <DEDUP_REMOVED lines=17> */
[----:B------:R-:W-:Y:S02]  /*11e00*/  FFMA.FTZ R15, R22, R15, R23 ;  /* 0x0000000f160f7223 */ /* 0x000fe40000010017 */
[----:B------:R-:W-:Y:S01]  /*11e10*/  FFMA.FTZ R4, R4, R30, R21 ;  /* 0x0000001e04047223 */ /* 0x000fe20000010015 */
[----:B------:R-:W-:Y:S01]  /*11e20*/  F2FP.BF16.PACK_AB R21, R0, R9 ;  /* 0x000000090015723e */ /* 0x000fe200000010ff */
[----:B------:R-:W-:-:S03]  /*11e30*/  FFMA.FTZ R18, R5, R18, R24 ;  /* 0x0000001205127223 */ /* 0x000fc60000010018 */
[----:B------:R-:W-:Y:S02]  /*11e40*/  F2FP.BF16.PACK_AB R23, R4, R15 ;  /* 0x0000000f0417723e */ /* 0x000fe400000010ff */
[----:B------:R-:W-:Y:S02]  /*11e50*/  F2FP.BF16.PACK_AB R22, R18, R7 ;  /* 0x000000071216723e */ /* 0x000fe400000010ff */
.L_x_4183:
[----:B------:R-:W-:Y:S05]  /*11e60*/  BSYNC B0 ;  /* 0x0000000000007941 */ /* 0x000fea0003800000 */
.L_x_4182:
[----:B-----5:R1:W-:Y:S01]  /*11e70*/  STS.128 [R211+0x5800], R20 ;  /* 0x00580014d3007388 */ /* 0x0203e20000000c00 */
[----:B------:R-:W-:Y:S05]  /*11e80*/  BRA `(.L_x_4127) ;  /* 0x0000078000007947 */ /* 0x000fea0003800000 */
.L_x_4089:
        /* <DEDUP_REMOVED lines=29> */
.L_x_4185:
[----:B------:R-:W-:Y:S05]  /*12060*/  BSYNC B0 ;  /* 0x0000000000007941 */ /* 0x000fea0003800000 */
.L_x_4184:
        /* <DEDUP_REMOVED lines=29> */
.L_x_4187:
[----:B------:R-:W-:Y:S05]  /*12240*/  BSYNC B0 ;  /* 0x0000000000007941 */ /* 0x000fea0003800000 */
.L_x_4186:
[----:B-1---5:R-:W-:Y:S01]  /*12250*/  IADD3 R8, R168, 0x20, RZ ;  /* 0x00000020a8087810 */ /* 0x022fe20007ffe0ff */
[----:B------:R-:W-:Y:S03]  /*12260*/  BSSY B0, `(.L_x_4188) ;  /* 0x000001c000007945 */ /* 0x000fe60003800000 */
[----:B------:R-:W-:-:S13]  /*12270*/  ISETP.GE.AND P2, PT, R8, R3, PT ;  /* 0x000000030800720c */ /* 0x000fda0003f46270 */
[----:B------:R-:W-:Y:S05]  /*12280*/  @P2 BRA `(.L_x_4189) ;  /* 0x0000019000002947 */ /* 0x000fea0003800000 */
[----:B------:R-:W-:Y:S02]  /*12290*/  ISETP.GE.AND P3, PT, R16, R77, PT ;  /* 0x0000004d1000720c */ /* 0x000fe40003f66270 */
[----:B------:R-:W-:-:S04]  /*122a0*/  LEA R7, P2, R178, R174, 0x5 ;  /* 0x000000aeb2077211 */ /* 0x000fc800078428ff */
[----:B--2---:R-:W-:Y:S02]  /*122b0*/  LEA.HI.X R5, R178, R177, R179, 0x5, P2 ;  /* 0x000000b1b2057211 */ /* 0x004fe400010f2cb3 */
[----:B------:R-:W-:-:S04]  /*122c0*/  @!P0 LEA R10, P2, R7, R180, 0x1 ;  /* 0x000000b4070a8211 */ /* 0x000fc800078408ff */
        /* <DEDUP_REMOVED lines=21> */
.L_x_4189:
[----:B------:R-:W-:Y:S05]  /*12420*/  BSYNC B0 ;  /* 0x0000000000007941 */ /* 0x000fea0003800000 */
.L_x_4188:
[----:B------:R-:W-:-:S04]  /*12430*/  IADD3 R36, R168, 0x30, RZ ;  /* 0x00000030a8247810 */ /* 0x000fc80007ffe0ff */
[----:B------:R-:W-:-:S13]  /*12440*/  ISETP.GE.AND P2, PT, R36, R3, PT ;  /* 0x000000032400720c */ /* 0x000fda0003f46270 */
[----:B------:R-:W-:Y:S05]  /*12450*/  @P2 BRA `(.L_x_4127) ;  /* 0x000001b000002947 */ /* 0x000fea0003800000 */
[----:B------:R-:W-:Y:S01]  /*12460*/  ISETP.GE.AND P3, PT, R16, R77, PT ;  /* 0x0000004d1000720c */ /* 0x000fe20003f66270 */
[----:B------:R-:W-:Y:S02]  /*12470*/  IMAD.MOV.U32 R175, RZ, RZ, R177 ;  /* 0x000000ffffaf7224 */ /* 0x000fe400078e00b1 */
[----:B------:R-:W-:Y:S02]  /*12480*/  IMAD R0, R179, 0x30, RZ ;  /* 0x00000030b3007824 */ /* 0x000fe400078e02ff */
[----:B------:R-:W-:-:S04]  /*12490*/  IMAD.WIDE.U32 R178, R178, 0x30, R174 ;  /* 0x00000030b2b27825 */ /* 0x000fc800078e00ae */
[----:B------:R-:W-:Y:S01]  /*124a0*/  IMAD.IADD R3, R0, 0x1, R179 ;  /* 0x0000000100037824 */ /* 0x000fe200078e02b3 */
[----:B--2---:R-:W-:-:S03]  /*124b0*/  @!P0 LEA R4, P2, R178, R180, 0x1 ;  /* 0x000000b4b2048211 */ /* 0x004fc600078408ff */
[C---:B-1----:R-:W-:Y:S01]  /*124c0*/  @!P3 LEA R10, P4, R178.reuse, R180, 0x1 ;  /* 0x000000b4b20ab211 */ /* 0x042fe200078808ff */
        /* <DEDUP_REMOVED lines=20> */
.L_x_4127:
[----:B------:R-:W-:Y:S05]  /*12610*/  BSYNC B3 ;  /* 0x0000000000037941 */ /* 0x000fea0003800000 */
.L_x_4088:
[----:B-1----:R-:W-:Y:S01]  /*12620*/  LEA R14, R134, 0xffffffc0, 0x6 ;  /* 0xffffffc0860e7811 */ /* 0x002fe200078e30ff */
[----:B------:R-:W-:Y:S01]  /*12630*/  BSSY B0, `(.L_x_4190) ;  /* 0x000001f000007945 */ /* 0x000fe20003800000 */
[----:B------:R-:W-:-:S03]  /*12640*/  LOP3.LUT R214, R75, 0xff, RZ, 0xc0, !PT ;  /* 0x000000ff4bd67812 */ /* 0x000fc600078ec0ff */
[----:B--2---:R-:W-:-:S05]  /*12650*/  IMAD.IADD R3, R137, 0x1, -R14 ;  /* 0x0000000189037824 */ /* 0x004fca00078e0a0e */
        /* <DEDUP_REMOVED lines=27> */
.L_x_4192:
[----:B------:R2:W-:Y:S02]  /*12810*/  STS.128 [R211+0xa000], RZ ;  /* 0x00a000ffd3007388 */ /* 0x0005e40000000c00 */
.L_x_4191:
[----:B------:R-:W-:Y:S05]  /*12820*/  BSYNC B0 ;  /* 0x0000000000007941 */ /* 0x000fea0003800000 */
.L_x_4190:
[----:B------:R-:W-:Y:S01]  /*12830*/  ISETP.GE.AND P0, PT, R6, R3, PT ;  /* 0x000000030600720c */ /* 0x000fe20003f06270 */
[----:B------:R-:W-:-:S12]  /*12840*/  BSSY B0, `(.L_x_4193) ;  /* 0x000001f000007945 */ /* 0x000fd80003800000 */
[----:B------:R-:W-:Y:S05]  /*12850*/  @P0 BRA `(.L_x_4194) ;  /* 0x000001d000000947 */ /* 0x000fea0003800000 */
[C---:B------:R-:W-:Y:S02]  /*12860*/  LOP3.LUT R0, R214.reuse, 0x1, RZ, 0xc0, !PT ;  /* 0x00000001d6007812 */ /* 0x040fe400078ec0ff */
[----:B------:R-:W-:Y:S02]  /*12870*/  LOP3.LUT P0, RZ, R214, 0x2, RZ, 0xc0, !PT ;  /* 0x00000002d6ff7812 */ /* 0x000fe4000780c0ff */
        /* <DEDUP_REMOVED lines=26> */
.L_x_4195:
[----:B------:R1:W-:Y:S02]  /*12a20*/  STS.128 [R211+0xa800], RZ ;  /* 0x00a800ffd3007388 */ /* 0x0003e40000000c00 */
.L_x_4194:
[----:B------:R-:W-:Y:S05]  /*12a30*/  BSYNC B0 ;  /* 0x0000000000007941 */ /* 0x000fea0003800000 */
.L_x_4193:
        /* <DEDUP_REMOVED lines=9> */
[----:B-1----:R-:W-:-:S05]  /*12ad0*/  LEA.HI.X R5, R66, R159, R67, 0x5, P2 ;  /* 0x0000009f42057211 */ /* 0x002fca00010f2c43 */
        /* <DEDUP_REMOVED lines=23> */
.L_x_4198:
[----:B------:R1:W-:Y:S02]  /*12c50*/  STS.128 [R211+0xb000], RZ ;  /* 0x00b000ffd3007388 */ /* 0x0003e40000000c00 */
.L_x_4197:
[----:B------:R-:W-:Y:S05]  /*12c60*/  BSYNC B0 ;  /* 0x0000000000007941 */ /* 0x000fea0003800000 */
.L_x_4196:
        /* <DEDUP_REMOVED lines=11> */
[CC--:B---3--:R-:W-:Y:S02]  /*12d20*/  @P2 LEA R18, P4, R4.reuse, R162.reuse, 0x1 ;  /* 0x000000a204122211 */ /* 0x0c8fe400078808ff */
        /* <DEDUP_REMOVED lines=23> */
.L_x_4200:
[----:B------:R-:W-:Y:S05]  /*12ea0*/  BSYNC B0 ;  /* 0x0000000000007941 */ /* 0x000fea0003800000 */
.L_x_4199:
[----:B-1----:R-:W5:Y:S04]  /*12eb0*/  LD.E.64 R4, [R12.64+0x1c0] ;  /* 0x0001c0060c047980 */ /* 0x002f68000c101b00 */
[----:B--2---:R-:W2:Y:S01]  /*12ec0*/  LD.E.64 R10, [R12.64+0x1b8] ;  /* 0x0001b8060c0a7980 */ /* 0x004ea2000c101b00 */
[----:B------:R-:W-:-:S03]  /*12ed0*/  MOV R172, R208 ;  /* 0x000000d000ac7202 */ /* 0x000fc60000000f00 */
[----:B---3--:R-:W3:Y:S04]  /*12ee0*/  LD.E R2, [R12.64+0xd8] ;  /* 0x0000d8060c027980 */ /* 0x008ee8000c101900 */
[----:B------:R-:W0:Y:S01]  /*12ef0*/  LDGDEPBAR ;  /* 0x00000000000079af */ /* 0x000e220000000000 */
[----:B-----5:R-:W-:Y:S02]  /*12f00*/  IMAD R5, R5, R205, RZ ;  /* 0x000000cd05057224 */ /* 0x020fe400078e02ff */
[----:B------:R-:W-:-:S04]  /*12f10*/  IMAD.WIDE.U32 R16, R205, R4, R172 ;  /* 0x00000004cd107225 */ /* 0x000fc800078e00ac */
[----:B------:R-:W-:Y:S01]  /*12f20*/  IMAD R5, R4, R72, R5 ;  /* 0x0000004804057224 */ /* 0x000fe200078e0205 */
[----:B--2---:R-:W-:-:S04]  /*12f30*/  LEA R10, P0, R16, R10, 0x2 ;  /* 0x0000000a100a7211 */ /* 0x004fc800078010ff */
[----:B------:R-:W-:-:S04]  /*12f40*/  IADD3 R5, R17, R5, RZ ;  /* 0x0000000511057210 */ /* 0x000fc80007ffe0ff */
[----:B------:R-:W-:-:S05]  /*12f50*/  LEA.HI.X R11, R16, R11, R5, 0x2, P0 ;  /* 0x0000000b100b7211 */ /* 0x000fca00000f1405 */
[----:B------:R-:W2:Y:S01]  /*12f60*/  LD.E R0, [R10.64] ;  /* 0x000000060a007980 */ /* 0x000ea2000c101900 */
[----:B------:R-:W-:-:S04]  /*12f70*/  DEPBAR.LE SB0, 0x0 ;  /* 0x000080000000791a */ /* 0x000fc80000000000 */
[----:B------:R-:W-:Y:S01]  /*12f80*/  BAR.SYNC.DEFER_BLOCKING 0x0 ;  /* 0x0000000000007b1d */ /* 0x000fe20000010000 */
[----:B------:R-:W-:-:S05]  /*12f90*/  ISETP.GE.AND P0, PT, R168, R3, PT ;  /* 0x00000003a800720c */ /* 0x000fca0003f06270 */
[----:B---3--:R-:W2:Y:S01]  /*12fa0*/  MUFU.RCP R5, R2 ;  /* 0x0000000200057308 */ /* 0x008ea20000001000 */
[----:B------:R-:W-:Y:S07]  /*12fb0*/  BSSY B0, `(.L_x_4201) ;  /* 0x000001c000007945 */ /* 0x000fee0003800000 */
[----:B------:R1:W-:Y:S04]  /*12fc0*/  @P0 STS.128 [R211+0xc000], RZ ;  /* 0x00c000ffd3000388 */ /* 0x0003e80000000c00 */
[----:B------:R1:W-:Y:S04]  /*12fd0*/  @P0 STS.128 [R211+0xe000], RZ ;  /* 0x00e000ffd3000388 */ /* 0x0003e80000000c00 */
[----:B------:R1:W-:Y:S01]  /*12fe0*/  @P0 STS.128 [R211+0x10000], RZ ;  /* 0x010000ffd3000388 */ /* 0x0003e20000000c00 */
[----:B--2---:R-:W-:Y:S01]  /*12ff0*/  FMUL.FTZ R0, R0, R5 ;  /* 0x0000000500007220 */ /* 0x004fe20000410000 */
        /* <DEDUP_REMOVED lines=22> */
.L_x_4203:
[----:B------:R2:W-:Y:S02]  /*13160*/  STS.128 [R211+0x10000], RZ ;  /* 0x010000ffd3007388 */ /* 0x0005e40000000c00 */
.L_x_4202:
[----:B-1----:R-:W-:Y:S05]  /*13170*/  BSYNC B0 ;  /* 0x0000000000007941 */ /* 0x002fea0003800000 */
.L_x_4201:
        /* <DEDUP_REMOVED lines=34> */
.L_x_4206:
[----:B------:R1:W-:Y:S02]  /*133a0*/  STS.128 [R211+0x10800], RZ ;  /* 0x010800ffd3007388 */ /* 0x0003e40000000c00 */
.L_x_4205:
[----:B------:R-:W-:Y:S05]  /*133b0*/  BSYNC B0 ;  /* 0x0000000000007941 */ /* 0x000fea0003800000 */
.L_x_4204:
        /* <DEDUP_REMOVED lines=14> */
[C---:B---3--:R-:W-:Y:S02]  /*134a0*/  @!P1 LEA R10, P3, R2.reuse, R160, 0x1 ;  /* 0x000000a0020a9211 */ /* 0x048fe400078608ff */
        /* <DEDUP_REMOVED lines=21> */
.L_x_4209:
[----:B------:R3:W-:Y:S02]  /*13600*/  STS.128 [R211+0x11000], RZ ;  /* 0x011000ffd3007388 */ /* 0x0007e40000000c00 */
.L_x_4208:
[----:B------:R-:W-:Y:S05]  /*13610*/  BSYNC B0 ;  /* 0x0000000000007941 */ /* 0x000fea0003800000 */
.L_x_4207:
[----:B------:R-:W-:Y:S01]  /*13620*/  ISETP.GE.AND P0, PT, R36, R3, PT ;  /* 0x000000032400720c */ /* 0x000fe20003f06270 */
[----:B------:R-:W-:Y:S01]  /*13630*/  BSSY B0, `(.L_x_4210) ;  /* 0x0000027000007945 */ /* 0x000fe20003800000 */
[----:B------:R-:W-:-:S04]  /*13640*/  SHF.R.S32.HI R3, RZ, 0x1f, R56 ;  /* 0x0000001fff037819 */ /* 0x000fc80000011438 */
[----:B------:R-:W-:-:S04]  /*13650*/  LEA.HI R2, R3, R56, RZ, 0x5 ;  /* 0x0000003803027211 */ /* 0x000fc800078f28ff */
[----:B------:R-:W-:-:S03]  /*13660*/  LOP3.LUT R3, R2, 0xffffffe0, RZ, 0xc0, !PT ;  /* 0xffffffe002037812 */ /* 0x000fc600078ec0ff */
[----:B------:R1:W-:Y:S02]  /*13670*/  @P0 STS.128 [R211+0xd800], RZ ;  /* 0x00d800ffd3000388 */ /* 0x0003e40000000c00 */
[----:B------:R-:W-:Y:S02]  /*13680*/  IMAD.IADD R3, R56, 0x1, -R3 ;  /* 0x0000000138037824 */ /* 0x000fe400078e0a03 */
        /* <DEDUP_REMOVED lines=10> */
[----:B-1-3--:R-:W-:-:S04]  /*13730*/  IMAD.IADD R5, R167, 0x1, R2 ;  /* 0x00000001a7057824 */ /* 0x00afc800078e0202 */
        /* <DEDUP_REMOVED lines=22> */
.L_x_4211:
[----:B------:R-:W-:Y:S05]  /*138a0*/  BSYNC B0 ;  /* 0x0000000000007941 */ /* 0x000fea0003800000 */
.L_x_4210:
[C---:B------:R-:W-:Y:S01]  /*138b0*/  IMAD.SHL.U32 R2, R68.reuse, 0x40, RZ ;  /* 0x0000004044027824 */ /* 0x040fe200078e00ff */
[----:B------:R-:W-:Y:S01]  /*138c0*/  R2P PR, R68, 0x6 ;  /* 0x0000000644007804 */ /* 0x000fe20000000000 */
[----:B------:R-:W-:Y:S01]  /*138d0*/  IMAD.SHL.U32 R168, R168, 0x8, RZ ;  /* 0x00000008a8a87824 */ /* 0x000fe200078e00ff */
[----:B------:R-:W0:Y:S01]  /*138e0*/  LDGDEPBAR ;  /* 0x00000000000079af */ /* 0x000e220000000000 */
[----:B------:R-:W-:Y:S01]  /*138f0*/  IMAD R194, R69, 0x400, R54 ;  /* 0x0000040045c27824 */ /* 0x000fe200078e0236 */
[----:B-1-3--:R-:W-:Y:S01]  /*13900*/  LOP3.LUT R5, R2, 0x1c0, RZ, 0xc0, !PT ;  /* 0x000001c002057812 */ /* 0x00afe200078ec0ff */
[----:B------:R-:W-:Y:S02]  /*13910*/  BSSY B1, `(.L_x_4212) ;  /* 0x000023d000017945 */ /* 0x000fe40003800000 */
        /* <DEDUP_REMOVED lines=13> */
[----:B------:R-:W1:Y:S01]  /*139f0*/  LDSM.16.M88.4 R4, [R193+0x6000] ;  /* 0x00600000c104783b */ /* 0x000e620000000200 */
[----:B------:R-:W-:-:S02]  /*13a00*/  IADD3 R2, R193, 0x6000, RZ ;  /* 0x00006000c1027810 */ /* 0x000fc40007ffe0ff */
[----:B------:R-:W-:Y:S01]  /*13a10*/  IADD3 R191, R193, 0x6020, RZ ;  /* 0x00006020c1bf7810 */ /* 0x000fe20007ffe0ff */
[----:B------:R-:W3:Y:S01]  /*13a20*/  LDSM.16.M88.4 R44, [R193+0x6800] ;  /* 0x00680000c12c783b */ /* 0x000ee20000000200 */
[----:B------:R-:W-:Y:S01]  /*13a30*/  @P1 IADD3 R191, R2, -0x20, RZ ;  /* 0xffffffe002bf1810 */ /* 0x000fe20007ffe0ff */
[----:B------:R-:W-:Y:S02]  /*13a40*/  IMAD.MOV.U32 R2, RZ, RZ, 0x40 ;  /* 0x00000040ff027424 */ /* 0x000fe400078e00ff */
[----:B------:R-:W5:Y:S01]  /*13a50*/  LDSM.16.M88.4 R36, [R193+0x7000] ;  /* 0x00700000c124783b */ /* 0x000f620000000200 */
[C---:B------:R-:W-:Y:S02]  /*13a60*/  IADD3 R187, R191.reuse, 0x800, RZ ;  /* 0x00000800bfbb7810 */ /* 0x040fe40007ffe0ff */
[----:B------:R-:W-:Y:S01]  /*13a70*/  SEL R2, R2, 0xffffffc0, !P2 ;  /* 0xffffffc002027807 */ /* 0x000fe20005000000 */
[----:B------:R-:W2:Y:S01]  /*13a80*/  LDSM.16.M88.4 R16, [R193+0x7800] ;  /* 0x00780000c110783b */ /* 0x000ea20000000200 */
[----:B------:R-:W-:-:S02]  /*13a90*/  IADD3 R186, R191, 0x1000, RZ ;  /* 0x00001000bfba7810 */ /* 0x000fc40007ffe0ff */
[----:B------:R-:W-:Y:S01]  /*13aa0*/  IADD3 R185, R191, 0x1800, RZ ;  /* 0x00001800bfb97810 */ /* 0x000fe20007ffe0ff */
[----:B------:R-:W4:Y:S01]  /*13ab0*/  LDSM.16.M88.4 R80, [R191] ;  /* 0x00000000bf50783b */ /* 0x000f220000000200 */
[----:B------:R-:W-:Y:S01]  /*13ac0*/  IMAD.IADD R188, R193, 0x1, R2 ;  /* 0x00000001c1bc7824 */ /* 0x000fe200078e0202 */
[C---:B------:R-:W-:Y:S01]  /*13ad0*/  IADD3 R183, R191.reuse, 0x2000, RZ ;  /* 0x00002000bfb77810 */ /* 0x040fe20007ffe0ff */
[----:B------:R-:W-:Y:S01]  /*13ae0*/  IMAD.IADD R184, R2, 0x1, R191 ;  /* 0x0000000102b87824 */ /* 0x000fe200078e02bf */
[----:B------:R-:W2:Y:S01]  /*13af0*/  LDSM.16.M88.4 R72, [R191+0x800] ;  /* 0x00080000bf48783b */ /* 0x000ea20000000200 */
[----:B------:R-:W-:Y:S02]  /*13b00*/  SHF.R.S32.HI R2, RZ, 0x1f, R3 ;  /* 0x0000001fff027819 */ /* 0x000fe40000011403 */
[----:B------:R-:W-:Y:S01]  /*13b10*/  IADD3 R182, R191, 0x2800, RZ ;  /* 0x00002800bfb67810 */ /* 0x000fe20007ffe0ff */
[----:B------:R-:W2:Y:S01]  /*13b20*/  LDSM.16.M88.4 R20, [R188+0x6000] ;  /* 0x00600000bc14783b */ /* 0x000ea20000000200 */
[----:B------:R-:W-:-:S02]  /*13b30*/  LEA.HI R3, R2, R3, RZ, 0x2 ;  /* 0x0000000302037211 */ /* 0x000fc400078f10ff */
[C---:B------:R-:W-:Y:S01]  /*13b40*/  IADD3 R181, R191.reuse, 0x3000, RZ ;  /* 0x00003000bfb57810 */ /* 0x040fe20007ffe0ff */
[----:B------:R-:W2:Y:S01]  /*13b50*/  LDSM.16.M88.4 R64, [R191+0x1000] ;  /* 0x00100000bf40783b */ /* 0x000ea20000000200 */
[----:B------:R-:W-:Y:S02]  /*13b60*/  SHF.R.S32.HI R2, RZ, 0x2, R3 ;  /* 0x00000002ff027819 */ /* 0x000fe40000011403 */
[C---:B------:R-:W-:Y:S01]  /*13b70*/  IADD3 R180, R191.reuse, 0x3800, RZ ;  /* 0x00003800bfb47810 */ /* 0x040fe20007ffe0ff */
[----:B------:R-:W2:Y:S01]  /*13b80*/  LDSM.16.M88.4 R60, [R191+0x1800] ;  /* 0x00180000bf3c783b */ /* 0x000ea20000000200 */
[----:B------:R-:W-:Y:S01]  /*13b90*/  IADD3 R179, R191, 0x4000, RZ ;  /* 0x00004000bfb37810 */ /* 0x000fe20007ffe0ff */
[----:B------:R-:W-:Y:S01]  /*13ba0*/  IMAD R2, R69, 0x10, R2 ;  /* 0x0000001045027824 */ /* 0x000fe200078e0202 */
[C---:B------:R-:W-:Y:S01]  /*13bb0*/  IADD3 R178, R191.reuse, 0x4800, RZ ;  /* 0x00004800bfb27810 */ /* 0x040fe20007ffe0ff */
[----:B------:R-:W-:Y:S01]  /*13bc0*/  LDSM.16.M88.4 R92, [R188+0x7000] ;  /* 0x00700000bc5c783b */ /* 0x000fe20000000200 */
[----:B------:R-:W-:Y:S01]  /*13bd0*/  IADD3 R177, R191, 0x5000, RZ ;  /* 0x00005000bfb17810 */ /* 0x000fe20007ffe0ff */
[----:B------:R-:W-:Y:S01]  /*13be0*/  IMAD.IADD R2, R71, 0x1, R2 ;  /* 0x0000000147027824 */ /* 0x000fe200078e0202 */
[----:B------:R-:W-:Y:S01]  /*13bf0*/  IADD3 R176, R191, 0x5800, RZ ;  /* 0x00005800bfb07810 */ /* 0x000fe20007ffe0ff */
[C---:B-1----:R-:W-:Y:S01]  /*13c00*/  HMMA.16816.F32.BF16 R8, R28.reuse, R4, RZ ;  /* 0x000000041c08723c */ /* 0x042fe200000418ff */
[----:B------:R-:W-:Y:S07]  /*13c10*/  LDSM.16.M88.4 R88, [R188+0x7800] ;  /* 0x00780000bc58783b */ /* 0x000fee0000000200 */
[C---:B------:R-:W-:Y:S08]  /*13c20*/  HMMA.16816.F32.BF16 R4, R28.reuse, R6, RZ ;  /* 0x000000061c04723c */ /* 0x040ff000000418ff */
[C---:B---3--:R-:W-:Y:S08]  /*13c30*/  HMMA.16816.F32.BF16 R48, R28.reuse, R44, RZ ;  /* 0x0000002c1c30723c */ /* 0x048ff000000418ff */
[C---:B------:R-:W-:Y:S08]  /*13c40*/  HMMA.16816.F32.BF16 R44, R28.reuse, R46, RZ ;  /* 0x0000002e1c2c723c */ /* 0x040ff000000418ff */
[C---:B-----5:R-:W-:Y:S08]  /*13c50*/  HMMA.16816.F32.BF16 R40, R28.reuse, R36, RZ ;  /* 0x000000241c28723c */ /* 0x060ff000000418ff */
[C---:B------:R-:W-:Y:S08]  /*13c60*/  HMMA.16816.F32.BF16 R36, R28.reuse, R38, RZ ;  /* 0x000000261c24723c */ /* 0x040ff000000418ff */
[C---:B--2---:R-:W-:Y:S08]  /*13c70*/  HMMA.16816.F32.BF16 R32, R28.reuse, R16, RZ ;  /* 0x000000101c20723c */ /* 0x044ff000000418ff */
        /* <DEDUP_REMOVED lines=56> */
[C---:B-----5:R-:W-:Y:S08]  /*14000*/  HMMA.16816.F32.BF16 R40, R60.reuse, R84, R40 ;  /* 0x000000543c28723c */ /* 0x060ff00000041828 */
[C---:B------:R-:W-:Y:S08]  /*14010*/  HMMA.16816.F32.BF16 R80, R60.reuse, R86, R80 ;  /* 0x000000563c50723c */ /* 0x040ff00000041850 */
[C---:B------:R-:W-:Y:S01]  /*14020*/  HMMA.16816.F32.BF16 R48, R60.reuse, R16, R48 ;  /* 0x000000103c30723c */ /* 0x040fe20000041830 */
[----:B------:R-:W-:Y:S07]  /*14030*/  LDSM.16.M88.4 R16, [R184+0x2000] ;  /* 0x00200000b810783b */ /* 0x000fee0000000200 */
[C---:B----4-:R-:W-:Y:S01]  /*14040*/  HMMA.16816.F32.BF16 R84, R60.reuse, R24, R32 ;  /* 0x000000183c54723c */ /* 0x050fe20000041820 */
[----:B------:R-:W-:Y:S07]  /*14050*/  LDSM.16.M88.4 R32, [R189+0x2000] ;  /* 0x00200000bd20783b */ /* 0x000fee0000000200 */
[----:B------:R-:W-:Y:S01]  /*14060*/  HMMA.16816.F32.BF16 R64, R60, R26, R64 ;  /* 0x0000001a3c40723c */ /* 0x000fe20000041840 */
[----:B------:R-:W-:Y:S04]  /*14070*/  LDSM.16.M88.4 R60, [R184+0x3800] ;  /* 0x00380000b83c783b */ /* 0x000fe80000000200 */
[----:B------:R-:W-:Y:S03]  /*14080*/  LDSM.16.M88.4 R24, [R184+0x3000] ;  /* 0x00300000b818783b */ /* 0x000fe60000000200 */
[C---:B--2---:R-:W-:Y:S08]  /*14090*/  HMMA.16816.F32.BF16 R8, R28.reuse, R20, R8 ;  /* 0x000000141c08723c */ /* 0x044ff00000041808 */
[C---:B------:R-:W-:Y:S01]  /*140a0*/  HMMA.16816.F32.BF16 R4, R28.reuse, R22, R4 ;  /* 0x000000161c04723c */ /* 0x040fe20000041804 */
[----:B------:R-:W1:Y:S07]  /*140b0*/  LDSM.16.M88.4 R20, [R184+0x2800] ;  /* 0x00280000b814783b */ /* 0x000e6e0000000200 */
[C---:B------:R-:W-:Y:S08]  /*140c0*/  HMMA.16816.F32.BF16 R44, R28.reuse, R74, R44 ;  /* 0x0000004a1c2c723c */ /* 0x040ff0000004182c */
[C---:B------:R-:W-:Y:S01]  /*140d0*/  HMMA.16816.F32.BF16 R48, R28.reuse, R72, R48 ;  /* 0x000000481c30723c */ /* 0x040fe20000041830 */
[----:B------:R-:W-:Y:S07]  /*140e0*/  LDSM.16.M88.4 R72, [R193+0xa800] ;  /* 0x00a80000c148783b */ /* 0x000fee0000000200 */
[C---:B------:R-:W-:Y:S08]  /*140f0*/  HMMA.16816.F32.BF16 R40, R28.reuse, R76, R40 ;  /* 0x0000004c1c28723c */ /* 0x040ff00000041828 */
[C---:B------:R-:W-:Y:S08]  /*14100*/  HMMA.16816.F32.BF16 R80, R28.reuse, R78, R80 ;  /* 0x0000004e1c50723c */ /* 0x040ff00000041850 */
[C---:B---3--:R-:W-:Y:S08]  /*14110*/  HMMA.16816.F32.BF16 R84, R28.reuse, R36, R84 ;  /* 0x000000241c54723c */ /* 0x048ff00000041854 */
[----:B------:R-:W-:Y:S01]  /*14120*/  HMMA.16816.F32.BF16 R64, R28, R38, R64 ;  /* 0x000000261c40723c */ /* 0x000fe20000041840 */
[----:B------:R-:W2:Y:S04]  /*14130*/  LDSM.16.M88.4 R28, [R194+0x4000] ;  /* 0x00400000c21c783b */ /* 0x000ea80000000200 */
[----:B------:R-:W-:Y:S03]  /*14140*/  LDSM.16.M88.4 R36, [R193+0xa000] ;  /* 0x00a00000c124783b */ /* 0x000fe60000000200 */
[C---:B-1----:R-:W-:Y:S08]  /*14150*/  HMMA.16816.F32.BF16 R44, R32.reuse, R22, R44 ;  /* 0x00000016202c723c */ /* 0x042ff0000004182c */
[C---:B------:R-:W-:Y:S01]  /*14160*/  HMMA.16816.F32.BF16 R48, R32.reuse, R20, R48 ;  /* 0x000000142030723c */ /* 0x040fe20000041830 */
[----:B------:R-:W1:Y:S07]  /*14170*/  LDSM.16.M88.4 R20, [R193+0xb800] ;  /* 0x00b80000c114783b */ /* 0x000e6e0000000200 */
[C---:B------:R-:W-:Y:S08]  /*14180*/  HMMA.16816.F32.BF16 R84, R32.reuse, R60, R84 ;  /* 0x0000003c2054723c */ /* 0x040ff00000041854 */
[C---:B------:R-:W-:Y:S08]  /*14190*/  HMMA.16816.F32.BF16 R8, R32.reuse, R16, R8 ;  /* 0x000000102008723c */ /* 0x040ff00000041808 */
[----:B------:R-:W-:Y:S01]  /*141a0*/  HMMA.16816.F32.BF16 R4, R32, R18, R4 ;  /* 0x000000122004723c */ /* 0x000fe20000041804 */
[----:B------:R-:W3:Y:S07]  /*141b0*/  LDSM.16.M88.4 R16, [R193+0xb000] ;  /* 0x00b00000c110783b */ /* 0x000eee0000000200 */
[----:B--2---:R-:W-:Y:S07]  /*141c0*/  HMMA.16816.F32.BF16 R44, R28, R74, R44 ;  /* 0x0000004a1c2c723c */ /* 0x004fee000004182c */
[----:B------:R-:W-:Y:S01]  /*141d0*/  IMAD.SHL.U32 R75, R56, 0x2, RZ ;  /* 0x00000002384b7824 */ /* 0x000fe200078e00ff */
[----:B------:R-:W-:Y:S04]  /*141e0*/  HMMA.16816.F32.BF16 R40, R32, R24, R40 ;  /* 0x000000182028723c */ /* 0x000fe80000041828 */
[----:B------:R-:W-:-:S04]  /*141f0*/  LOP3.LUT R75, R75, 0x6, RZ, 0xc0, !PT ;  /* 0x000000064b4b7812 */ /* 0x000fc800078ec0ff */
[C---:B------:R-:W-:Y:S01]  /*14200*/  HMMA.16816.F32.BF16 R80, R32.reuse, R26, R80 ;  /* 0x0000001a2050723c */ /* 0x040fe20000041850 */
[----:B------:R-:W-:Y:S01]  /*14210*/  IMAD R75, R134, 0x40, R75 ;  /* 0x00000040864b7824 */ /* 0x000fe200078e024b */
[----:B------:R-:W-:Y:S04]  /*14220*/  LDSM.16.M88.4 R24, [R191+0x4000] ;  /* 0x00400000bf18783b */ /* 0x000fe80000000200 */
[C---:B------:R-:W-:Y:S02]  /*14230*/  IADD3 R68, R75.reuse, -0x3f, RZ ;  /* 0xffffffc14b447810 */ /* 0x040fe40007ffe0ff */
[----:B------:R-:W-:Y:S01]  /*14240*/  HMMA.16816.F32.BF16 R64, R32, R62, R64 ;  /* 0x0000003e2040723c */ /* 0x000fe20000041840 */
[----:B------:R-:W2:Y:S01]  /*14250*/  LDSM.16.M88.4 R32, [R192+0x4000] ;  /* 0x00400000c020783b */ /* 0x000ea20000000200 */
        /* <DEDUP_REMOVED lines=8> */
[----:B-1----:R-:W-:Y:S01]  /*142e0*/  HMMA.16816.F32.BF16 R84, R28, R20, R84 ;  /* 0x000000141c54723c */ /* 0x002fe20000041854 */
[----:B------:R-:W-:-:S02]  /*142f0*/  IADD3 R98, R75, -0x10, RZ ;  /* 0xfffffff04b627810 */ /* 0x000fc40007ffe0ff */
[----:B------:R-:W-:Y:S01]  /*14300*/  IADD3 R88, R75, -0x1f, RZ ;  /* 0xffffffe14b587810 */ /* 0x000fe20007ffe0ff */
[----:B------:R-:W-:Y:S01]  /*14310*/  IMAD.IADD R15, R73, 0x1, -R68 ;  /* 0x00000001490f7824 */ /* 0x000fe200078e0a44 */
[----:B------:R-:W-:Y:S02]  /*14320*/  IADD3 R102, R75, -0x8, RZ ;  /* 0xfffffff84b667810 */ /* 0x000fe40007ffe0ff */
[C---:B------:R-:W-:Y:S01]  /*14330*/  IMAD.IADD R20, R73.reuse, 0x1, -R58 ;  /* 0x0000000149147824 */ /* 0x040fe200078e0a3a */
[C---:B------:R-:W-:Y:S01]  /*14340*/  HMMA.16816.F32.BF16 R8, R28.reuse, R36, R8 ;  /* 0x000000241c08723c */ /* 0x040fe20000041808 */
[----:B------:R-:W-:Y:S01]  /*14350*/  IABS R15, R15 ;  /* 0x0000000f000f7213 */ /* 0x000fe20000000000 */
[----:B------:R-:W-:Y:S01]  /*14360*/  IMAD.IADD R89, R73, 0x1, -R102 ;  /* 0x0000000149597824 */ /* 0x000fe200078e0a66 */
[C---:B------:R-:W-:Y:S02]  /*14370*/  IADD3 R52, R75.reuse, -0x40, RZ ;  /* 0xffffffc04b347810 */ /* 0x040fe40007ffe0ff */
[----:B------:R-:W-:Y:S01]  /*14380*/  IADD3 R72, R75, -0x30, RZ ;  /* 0xffffffd04b487810 */ /* 0x000fe20007ffe0ff */
[----:B------:R-:W-:Y:S01]  /*14390*/  IMAD.MOV.U32 R53, RZ, RZ, R15 ;  /* 0x000000ffff357224 */ /* 0x000fe200078e000f */
[----:B------:R-:W-:Y:S01]  /*143a0*/  IABS R15, R20 ;  /* 0x00000014000f7213 */ /* 0x000fe20000000000 */
[C---:B------:R-:W-:Y:S01]  /*143b0*/  HMMA.16816.F32.BF16 R4, R28.reuse, R38, R4 ;  /* 0x000000261c04723c */ /* 0x040fe20000041804 */
[----:B------:R-:W-:Y:S01]  /*143c0*/  IMAD.IADD R20, R73, 0x1, -R70 ;  /* 0x0000000149147824 */ /* 0x000fe200078e0a46 */
[----:B------:R-:W1:Y:S01]  /*143d0*/  LDSM.16.M88.4 R36, [R191+0x4800] ;  /* 0x00480000bf24783b */ /* 0x000e620000000200 */
[----:B------:R-:W-:Y:S01]  /*143e0*/  IABS R89, R89 ;  /* 0x0000005900597213 */ /* 0x000fe20000000000 */
[----:B------:R-:W-:Y:S01]  /*143f0*/  IMAD.MOV.U32 R61, RZ, RZ, R15 ;  /* 0x000000ffff3d7224 */ /* 0x000fe200078e000f */
[----:B------:R-:W-:Y:S01]  /*14400*/  IADD3 R78, R75, -0x2f, RZ ;  /* 0xffffffd14b4e7810 */ /* 0x000fe20007ffe0ff */
[C---:B------:R-:W-:Y:S01]  /*14410*/  IMAD.IADD R3, R73.reuse, 0x1, -R52 ;  /* 0x0000000149037824 */ /* 0x040fe200078e0a34 */
[----:B------:R-:W-:Y:S01]  /*14420*/  IABS R15, R20 ;  /* 0x00000014000f7213 */ /* 0x000fe20000000000 */
[C---:B------:R-:W-:Y:S01]  /*14430*/  HMMA.16816.F32.BF16 R64, R28.reuse, R22, R64 ;  /* 0x000000161c40723c */ /* 0x040fe20000041840 */
[----:B------:R-:W4:Y:S01]  /*14440*/  LDSM.16.M88.4 R20, [R191+0x5800] ;  /* 0x00580000bf14783b */ /* 0x000f220000000200 */
[----:B------:R-:W-:Y:S01]  /*14450*/  IMAD.MOV.U32 R93, RZ, RZ, R89 ;  /* 0x000000ffff5d7224 */ /* 0x000fe200078e0059 */
[----:B------:R-:W-:Y:S01]  /*14460*/  IADD3 R89, R73, 0x8, RZ ;  /* 0x0000000849597810 */ /* 0x000fe20007ffe0ff */
[----:B------:R5:W-:Y:S01]  /*14470*/  I2F R62, R15 ;  /* 0x0000000f003e7306 */ /* 0x000be20000201400 */
[----:B------:R-:W-:Y:S01]  /*14480*/  IADD3 R94, R75, -0x28, RZ ;  /* 0xffffffd84b5e7810 */ /* 0x000fe20007ffe0ff */
[----:B------:R-:W-:Y:S01]  /*14490*/  IMAD.IADD R59, R73, 0x1, -R72 ;  /* 0x00000001493b7824 */ /* 0x000fe200078e0a48 */
[C---:B------:R-:W-:Y:S01]  /*144a0*/  IADD3 R96, R75.reuse, -0xf, RZ ;  /* 0xfffffff14b607810 */ /* 0x040fe20007ffe0ff */
[----:B---3--:R-:W-:Y:S01]  /*144b0*/  HMMA.16816.F32.BF16 R40, R28, R16, R40 ;  /* 0x000000101c28723c */ /* 0x008fe20000041828 */
[----:B------:R-:W-:Y:S01]  /*144c0*/  IADD3 R100, R75, -0x7, RZ ;  /* 0xfffffff94b647810 */ /* 0x000fe20007ffe0ff */
[C---:B------:R-:W-:Y:S01]  /*144d0*/  IMAD.IADD R56, R73.reuse, 0x1, -R78 ;  /* 0x0000000149387824 */ /* 0x040fe200078e0a4e */
[----:B------:R-:W-:Y:S01]  /*144e0*/  IABS R3, R3 ;  /* 0x0000000300037213 */ /* 0x000fe20000000000 */
[----:B------:R-:W-:Y:S01]  /*144f0*/  IMAD.IADD R91, R73, 0x1, -R96 ;  /* 0x00000001495b7824 */ /* 0x000fe200078e0a60 */
[----:B------:R-:W-:Y:S01]  /*14500*/  I2F R61, R61 ;  /* 0x0000003d003d7306 */ /* 0x000fe20000201400 */
[----:B------:R-:W-:-:S02]  /*14510*/  ISETP.GE.AND P4, PT, R58, R137, PT ;  /* 0x000000893a00720c */ /* 0x000fc40003f86270 */
[----:B------:R-:W-:Y:S01]  /*14520*/  HMMA.16816.F32.BF16 R80, R28, R18, R80 ;  /* 0x000000121c50723c */ /* 0x000fe20000041850 */
[----:B------:R-:W3:Y:S01]  /*14530*/  LDSM.16.M88.4 R16, [R191+0x5000] ;  /* 0x00500000bf10783b */ /* 0x000ee20000000200 */
[-C--:B------:R-:W-:Y:S01]  /*14540*/  ISETP.GE.AND P0, PT, R68, R137.reuse, PT ;  /* 0x000000894400720c */ /* 0x080fe20003f06270 */
[----:B-----5:R-:W-:Y:S02]  /*14550*/  IMAD.IADD R15, R73, 0x1, -R94 ;  /* 0x00000001490f7824 */ /* 0x020fe400078e0a5e */
[----:B------:R-:W-:Y:S01]  /*14560*/  LDSM.16.M88.4 R28, [R190+0x4000] ;  /* 0x00400000be1c783b */ /* 0x000fe20000000200 */
[----:B------:R-:W5:Y:S01]  /*14570*/  I2F R3, R3 ;  /* 0x0000000300037306 */ /* 0x000f620000201400 */
[----:B------:R-:W-:Y:S01]  /*14580*/  ISETP.GE.AND P6, PT, R70, R137, PT ;  /* 0x000000894600720c */ /* 0x000fe20003fc6270 */
[----:B--2---:R-:W-:Y:S01]  /*14590*/  HMMA.16816.F32.BF16 R8, R32, R24, R8 ;  /* 0x000000182008723c */ /* 0x004fe20000041808 */
[----:B------:R-:W-:Y:S02]  /*145a0*/  IABS R15, R15 ;  /* 0x0000000f000f7213 */ /* 0x000fe40000000000 */
[----:B------:R-:W-:-:S02]  /*145b0*/  ISETP.GE.AND P1, PT, R52, R137, PT ;  /* 0x000000893400720c */ /* 0x000fc40003f26270 */
[----:B------:R-:W-:Y:S01]  /*145c0*/  IABS R59, R59 ;  /* 0x0000003b003b7213 */ /* 0x000fe20000000000 */
[----:B------:R-:W-:Y:S01]  /*145d0*/  I2F R53, R53 ;  /* 0x0000003500357306 */ /* 0x000fe20000201400 */
[----:B------:R-:W-:Y:S01]  /*145e0*/  IABS R56, R56 ;  /* 0x0000003800387213 */ /* 0x000fe20000000000 */
[C---:B------:R-:W-:Y:S01]  /*145f0*/  HMMA.16816.F32.BF16 R4, R32.reuse, R26, R4 ;  /* 0x0000001a2004723c */ /* 0x040fe20000041804 */
[----:B------:R-:W2:Y:S01]  /*14600*/  LDSM.16.M88.4 R24, [R188+0xa000] ;  /* 0x00a00000bc18783b */ /* 0x000ea20000000200 */
[----:B------:R-:W-:Y:S02]  /*14610*/  IABS R91, R91 ;  /* 0x0000005b005b7213 */ /* 0x000fe40000000000 */
[-C--:B------:R-:W-:Y:S02]  /*14620*/  ISETP.GE.AND P2, PT, R94, R137.reuse, PT ;  /* 0x000000895e00720c */ /* 0x080fe40003f46270 */
[----:B------:R-:W-:Y:S01]  /*14630*/  I2F R15, R15 ;  /* 0x0000000f000f7306 */ /* 0x000fe20000201400 */
[-C--:B------:R-:W-:Y:S01]  /*14640*/  ISETP.GE.AND P5, PT, R72, R137.reuse, PT ;  /* 0x000000894800720c */ /* 0x080fe20003fa6270 */
[----:B-1----:R-:W-:Y:S01]  /*14650*/  HMMA.16816.F32.BF16 R48, R32, R36, R48 ;  /* 0x000000242030723c */ /* 0x002fe20000041830 */
[----:B------:R-:W-:-:S05]  /*14660*/  ISETP.GE.AND P3, PT, R78, R137, PT ;  /* 0x000000894e00720c */ /* 0x000fca0003f66270 */
[----:B------:R-:W-:Y:S01]  /*14670*/  I2F R59, R59 ;  /* 0x0000003b003b7306 */ /* 0x000fe20000201400 */
[C---:B------:R-:W-:Y:S01]  /*14680*/  IMAD.IADD R36, R73.reuse, 0x1, -R74 ;  /* 0x0000000149247824 */ /* 0x040fe200078e0a4a */
[C---:B----4-:R-:W-:Y:S04]  /*14690*/  HMMA.16816.F32.BF16 R84, R32.reuse, R20, R84 ;  /* 0x000000142054723c */ /* 0x050fe80000041854 */
[----:B------:R-:W-:Y:S02]  /*146a0*/  IABS R36, R36 ;  /* 0x0000002400247213 */ /* 0x000fe40000000000 */
[----:B------:R-:W-:Y:S01]  /*146b0*/  I2F R56, R56 ;  /* 0x0000003800387306 */ /* 0x000fe20000201400 */
[----:B------:R-:W-:Y:S01]  /*146c0*/  IMAD.IADD R20, R73, 0x1, -R92 ;  /* 0x0000000149147824 */ /* 0x000fe200078e0a5c */
[----:B------:R-:W-:Y:S01]  /*146d0*/  HMMA.16816.F32.BF16 R64, R32, R22, R64 ;  /* 0x000000162040723c */ /* 0x000fe20000041840 */
[----:B------:R-:W-:-:S02]  /*146e0*/  IMAD.MOV.U32 R60, RZ, RZ, R36 ;  /* 0x000000ffff3c7224 */ /* 0x000fc400078e0024 */
[C---:B------:R-:W-:Y:S01]  /*146f0*/  IMAD.IADD R36, R73.reuse, 0x1, -R88 ;  /* 0x0000000149247824 */ /* 0x040fe200078e0a58 */
[----:B------:R-:W-:Y:S02]  /*14700*/  IABS R20, R20 ;  /* 0x0000001400147213 */ /* 0x000fe40000000000 */
[----:B------:R-:W-:Y:S02]  /*14710*/  I2F R75, R91 ;  /* 0x0000005b004b7306 */ /* 0x000fe40000201400 */
[C---:B---3--:R-:W-:Y:S01]  /*14720*/  HMMA.16816.F32.BF16 R40, R32.reuse, R16, R40 ;  /* 0x000000102028723c */ /* 0x048fe20000041828 */
[----:B------:R-:W-:Y:S01]  /*14730*/  IMAD.MOV.U32 R71, RZ, RZ, R20 ;  /* 0x000000ffff477224 */ /* 0x000fe200078e0014 */
[----:B------:R-:W-:Y:S01]  /*14740*/  IABS R36, R36 ;  /* 0x0000002400247213 */ /* 0x000fe20000000000 */
[----:B------:R-:W1:Y:S03]  /*14750*/  LDSM.16.M88.4 R20, [R188+0xb000] ;  /* 0x00b00000bc14783b */ /* 0x000e660000000200 */
[----:B------:R3:W-:Y:S01]  /*14760*/  I2F R69, R36 ;  /* 0x0000002400457306 */ /* 0x0007e20000201400 */
[----:B------:R-:W-:Y:S01]  /*14770*/  IMAD.IADD R16, R73, 0x1, -R76 ;  /* 0x0000000149107824 */ /* 0x000fe200078e0a4c */
[----:B------:R-:W-:Y:S04]  /*14780*/  HMMA.16816.F32.BF16 R44, R32, R38, R44 ;  /* 0x00000026202c723c */ /* 0x000fe8000004182c */
[----:B------:R-:W-:-:S02]  /*14790*/  IABS R16, R16 ;  /* 0x0000001000107213 */ /* 0x000fc40000000000 */
[----:B------:R-:W-:Y:S02]  /*147a0*/  I2F R60, R60 ;  /* 0x0000003c003c7306 */ /* 0x000fe40000201400 */
[----:B------:R-:W-:Y:S01]  /*147b0*/  HMMA.16816.F32.BF16 R80, R32, R18, R80 ;  /* 0x000000122050723c */ /* 0x000fe20000041850 */
[----:B------:R-:W-:Y:S02]  /*147c0*/  IMAD.MOV.U32 R63, RZ, RZ, R16 ;  /* 0x000000ffff3f7224 */ /* 0x000fe400078e0010 */
[----:B------:R-:W4:Y:S03]  /*147d0*/  LDSM.16.M88.4 R16, [R188+0xa800] ;  /* 0x00a80000bc10783b */ /* 0x000f260000000200 */
[----:B------:R-:W-:Y:S01]  /*147e0*/  I2F R71, R71 ;  /* 0x0000004700477306 */ /* 0x000fe20000201400 */
[----:B------:R-:W-:Y:S01]  /*147f0*/  IMAD.IADD R32, R73, 0x1, -R90 ;  /* 0x0000000149207824 */ /* 0x000fe200078e0a5a */
[----:B--2---:R-:W-:Y:S01]  /*14800*/  HMMA.16816.F32.BF16 R8, R28, R24, R8 ;  /* 0x000000181c08723c */ /* 0x004fe20000041808 */
[----:B---3--:R-:W2:Y:S03]  /*14810*/  LDSM.16.M88.4 R36, [R188+0xb800] ;  /* 0x00b80000bc24783b */ /* 0x008ea60000000200 */
[----:B------:R-:W-:-:S02]  /*14820*/  IABS R32, R32 ;  /* 0x0000002000207213 */ /* 0x000fc40000000000 */
[----:B------:R-:W-:Y:S01]  /*14830*/  I2F R63, R63 ;  /* 0x0000003f003f7306 */ /* 0x000fe20000201400 */
[----:B------:R-:W-:Y:S01]  /*14840*/  IMAD.IADD R24, R73, 0x1, -R98 ;  /* 0x0000000149187824 */ /* 0x000fe200078e0a62 */
[C---:B------:R-:W-:Y:S04]  /*14850*/  HMMA.16816.F32.BF16 R4, R28.reuse, R26, R4 ;  /* 0x0000001a1c04723c */ /* 0x040fe80000041804 */
[----:B------:R-:W-:Y:S02]  /*14860*/  IABS R24, R24 ;  /* 0x0000001800187213 */ /* 0x000fe40000000000 */
[----:B------:R3:W-:Y:S02]  /*14870*/  I2F R77, R32 ;  /* 0x00000020004d7306 */ /* 0x0007e40000201400 */
[C---:B-1----:R-:W-:Y:S06]  /*14880*/  HMMA.16816.F32.BF16 R40, R28.reuse, R20, R40 ;  /* 0x000000141c28723c */ /* 0x042fec0000041828 */
[----:B------:R1:W-:Y:S01]  /*14890*/  I2F R79, R24 ;  /* 0x00000018004f7306 */ /* 0x0003e20000201400 */
[C---:B------:R-:W-:Y:S01]  /*148a0*/  IMAD.IADD R20, R89.reuse, 0x1, -R68 ;  /* 0x0000000159147824 */ /* 0x040fe200078e0a44 */
[----:B------:R-:W-:Y:S01]  /*148b0*/  HMMA.16816.F32.BF16 R80, R28, R22, R80 ;  /* 0x000000161c50723c */ /* 0x000fe20000041850 */
[----:B------:R-:W-:Y:S01]  /*148c0*/  IMAD.IADD R21, R89, 0x1, -R58 ;  /* 0x0000000159157824 */ /* 0x000fe200078e0a3a */
[----:B---3--:R-:W-:Y:S02]  /*148d0*/  LDSM.16.M88.4 R32, [R189+0x4000] ;  /* 0x00400000bd20783b */ /* 0x008fe40000000200 */
[----:B------:R-:W-:-:S04]  /*148e0*/  IABS R20, R20 ;  /* 0x0000001400147213 */ /* 0x000fc80000000000 */
[C---:B----4-:R-:W-:Y:S01]  /*148f0*/  HMMA.16816.F32.BF16 R48, R28.reuse, R16, R48 ;  /* 0x000000101c30723c */ /* 0x050fe20000041830 */
[----:B-1----:R-:W1:Y:S06]  /*14900*/  LDSM.16.M88.4 R24, [R184+0x4000] ;  /* 0x00400000b818783b */ /* 0x002e6c0000000200 */
[----:B------:R-:W-:Y:S01]  /*14910*/  IMAD.IADD R16, R73, 0x1, -R100 ;  /* 0x0000000149107824 */ /* 0x000fe200078e0a64 */
[----:B--2---:R-:W-:Y:S01]  /*14920*/  HMMA.16816.F32.BF16 R84, R28, R36, R84 ;  /* 0x000000241c54723c */ /* 0x004fe20000041854 */
[----:B------:R2:W-:Y:S01]  /*14930*/  I2F R73, R93 ;  /* 0x0000005d00497306 */ /* 0x0005e20000201400 */
[----:B------:R-:W-:-:S02]  /*14940*/  IMAD.IADD R17, R89, 0x1, -R52 ;  /* 0x0000000159117824 */ /* 0x000fc400078e0a34 */
[----:B------:R-:W-:-:S04]  /*14950*/  IABS R16, R16 ;  /* 0x0000001000107213 */ /* 0x000fc80000000000 */
[----:B------:R-:W-:Y:S01]  /*14960*/  HMMA.16816.F32.BF16 R44, R28, R18, R44 ;  /* 0x000000121c2c723c */ /* 0x000fe2000004182c */
[----:B------:R-:W-:Y:S01]  /*14970*/  IMAD.MOV.U32 R97, RZ, RZ, R16 ;  /* 0x000000ffff617224 */ /* 0x000fe200078e0010 */
[----:B------:R-:W-:-:S03]  /*14980*/  IABS R16, R17 ;  /* 0x0000001100107213 */ /* 0x000fc60000000000 */
[----:B------:R-:W-:Y:S02]  /*14990*/  I2F R91, R97 ;  /* 0x00000061005b7306 */ /* 0x000fe40000201400 */
[----:B------:R-:W-:Y:S01]  /*149a0*/  IMAD.MOV.U32 R95, RZ, RZ, R16 ;  /* 0x000000ffff5f7224 */ /* 0x000fe200078e0010 */
[----:B------:R-:W-:Y:S01]  /*149b0*/  HMMA.16816.F32.BF16 R64, R28, R38, R64 ;  /* 0x000000261c40723c */ /* 0x000fe20000041840 */
[----:B--2---:R-:W-:Y:S01]  /*149c0*/  IMAD.MOV.U32 R93, RZ, RZ, R20 ;  /* 0x000000ffff5d7224 */ /* 0x004fe200078e0014 */
[----:B------:R-:W-:Y:S01]  /*149d0*/  IABS R20, R21 ;  /* 0x0000001500147213 */ /* 0x000fe20000000000 */
[C---:B------:R-:W-:Y:S01]  /*149e0*/  IMAD.IADD R21, R89.reuse, 0x1, -R70 ;  /* 0x0000000159157824 */ /* 0x040fe200078e0a46 */
[----:B------:R-:W2:Y:S01]  /*149f0*/  LDSM.16.M88.4 R16, [R184+0x4800] ;  /* 0x00480000b810783b */ /* 0x000ea20000000200 */
[----:B------:R-:W-:Y:S02]  /*14a00*/  I2F R95, R95 ;  /* 0x0000005f005f7306 */ /* 0x000fe40000201400 */
[----:B------:R-:W-:Y:S01]  /*14a10*/  IMAD.MOV.U32 R37, RZ, RZ, R20 ;  /* 0x000000ffff257224 */ /* 0x000fe200078e0014 */
[----:B------:R-:W-:Y:S01]  /*14a20*/  IABS R20, R21 ;  /* 0x0000001500147213 */ /* 0x000fe20000000000 */
[----:B------:R-:W-:-:S04]  /*14a30*/  IMAD.IADD R31, R89, 0x1, -R74 ;  /* 0x00000001591f7824 */ /* 0x000fc800078e0a4a */
[----:B------:R3:W-:Y:S01]  /*14a40*/  I2F R36, R20 ;  /* 0x0000001400247306 */ /* 0x0007e20000201400 */
[----:B------:R-:W-:Y:S01]  /*14a50*/  IABS R31, R31 ;  /* 0x0000001f001f7213 */ /* 0x000fe20000000000 */
[C---:B-1----:R-:W-:Y:S06]  /*14a60*/  HMMA.16816.F32.BF16 R8, R32.reuse, R24, R8 ;  /* 0x000000182008723c */ /* 0x042fec0000041808 */
[----:B------:R-:W1:Y:S01]  /*14a70*/  I2F R93, R93 ;  /* 0x0000005d005d7306 */ /* 0x000e620000201400 */
[C---:B------:R-:W-:Y:S01]  /*14a80*/  IMAD.IADD R24, R89.reuse, 0x1, -R72 ;  /* 0x0000000159187824 */ /* 0x040fe200078e0a48 */
[----:B------:R-:W-:Y:S01]  /*14a90*/  HMMA.16816.F32.BF16 R4, R32, R26, R4 ;  /* 0x0000001a2004723c */ /* 0x000fe20000041804 */
[----:B------:R-:W-:Y:S01]  /*14aa0*/  IMAD.IADD R25, R89, 0x1, -R78 ;  /* 0x0000000159197824 */ /* 0x000fe200078e0a4e */
[----:B---3--:R-:W3:Y:S04]  /*14ab0*/  LDSM.16.M88.4 R20, [R184+0x5000] ;  /* 0x00500000b814783b */ /* 0x008ee80000000200 */
[----:B------:R-:W4:Y:S01]  /*14ac0*/  I2F R37, R37 ;  /* 0x0000002500257306 */ /* 0x000f220000201400 */
[----:B------:R-:W-:-:S05]  /*14ad0*/  IABS R24, R24 ;  /* 0x0000001800187213 */ /* 0x000fca0000000000 */
[----:B------:R-:W-:Y:S01]  /*14ae0*/  IMAD.MOV.U32 R29, RZ, RZ, R24 ;  /* 0x000000ffff1d7224 */ /* 0x000fe200078e0018 */
[----:B------:R-:W-:Y:S01]  /*14af0*/  IABS R24, R25 ;  /* 0x0000001900187213 */ /* 0x000fe20000000000 */
[----:B------:R-:W-:Y:S01]  /*14b00*/  IMAD.IADD R25, R89, 0x1, -R94 ;  /* 0x0000000159197824 */ /* 0x000fe200078e0a5e */
[----:B------:R-:W-:Y:S03]  /*14b10*/  I2F R31, R31 ;  /* 0x0000001f001f7306 */ /* 0x000fe60000201400 */
[----:B------:R-:W-:Y:S01]  /*14b20*/  IMAD.MOV.U32 R30, RZ, RZ, R24 ;  /* 0x000000ffff1e7224 */ /* 0x000fe200078e0018 */
[----:B------:R-:W-:Y:S01]  /*14b30*/  IABS R24, R25 ;  /* 0x0000001900187213 */ /* 0x000fe20000000000 */
[C---:B-----5:R-:W-:Y:S01]  /*14b40*/  FFMA.FTZ R8, -R0.reuse, R3, R8 ;  /* 0x0000000300087223 */ /* 0x060fe20000010108 */
[C---:B--2---:R-:W-:Y:S01]  /*14b50*/  HMMA.16816.F32.BF16 R48, R32.reuse, R16, R48 ;  /* 0x000000102030723c */ /* 0x044fe20000041830 */
[----:B-1----:R-:W-:Y:S01]  /*14b60*/  FFMA.FTZ R11, -R0, R93, R11 ;  /* 0x0000005d000b7223 */ /* 0x002fe2000001010b */
[----:B------:R-:W-:Y:S01]  /*14b70*/  I2F R29, R29 ;  /* 0x0000001d001d7306 */ /* 0x000fe20000201400 */
[----:B------:R-:W-:Y:S01]  /*14b80*/  IMAD.MOV.U32 R3, RZ, RZ, R24 ;  /* 0x000000ffff037224 */ /* 0x000fe200078e0018 */
[----:B------:R-:W-:Y:S01]  /*14b90*/  FSEL R28, R8, -INF , !P1 ;  /* 0xff800000081c7808 */ /* 0x000fe20004800000 */
[----:B------:R-:W1:Y:S01]  /*14ba0*/  LDSM.16.M88.4 R24, [R184+0x5800] ;  /* 0x00580000b818783b */ /* 0x000e620000000200 */
[C---:B------:R-:W-:Y:S01]  /*14bb0*/  FFMA.FTZ R4, -R0.reuse, R61, R4 ;  /* 0x0000003d00047223 */ /* 0x040fe20000010104 */
[----:B------:R-:W-:Y:S01]  /*14bc0*/  FSEL R17, R11, -INF , !P0 ;  /* 0xff8000000b117808 */ /* 0x000fe20004000000 */
[C---:B----4-:R-:W-:Y:S01]  /*14bd0*/  FFMA.FTZ R6, -R0.reuse, R37, R6 ;  /* 0x0000002500067223 */ /* 0x050fe20000010106 */
[----:B------:R-:W-:Y:S01]  /*14be0*/  HMMA.16816.F32.BF16 R44, R32, R18, R44 ;  /* 0x00000012202c723c */ /* 0x000fe2000004182c */
[C---:B------:R-:W-:Y:S01]  /*14bf0*/  FFMA.FTZ R5, -R0.reuse, R62, R5 ;  /* 0x0000003e00057223 */ /* 0x040fe20000010105 */
[----:B------:R-:W2:Y:S01]  /*14c00*/  I2F R3, R3 ;  /* 0x0000000300037306 */ /* 0x000ea20000201400 */
[----:B------:R-:W-:Y:S01]  /*14c10*/  FFMA.FTZ R9, -R0, R53, R9 ;  /* 0x0000003500097223 */ /* 0x000fe20000010109 */
[----:B------:R-:W-:Y:S01]  /*14c20*/  FSEL R11, R6, -INF , !P4 ;  /* 0xff800000060b7808 */ /* 0x000fe20006000000 */
[----:B------:R-:W-:Y:S01]  /*14c30*/  IMAD.IADD R6, R89, 0x1, -R90 ;  /* 0x0000000159067824 */ /* 0x000fe200078e0a5a */
[----:B------:R-:W-:-:S04]  /*14c40*/  DEPBAR.LE SB0, 0x0 ;  /* 0x000080000000791a */ /* 0x000fc80000000000 */
[----:B------:R-:W-:Y:S01]  /*14c50*/  FSEL R19, R9, -INF , !P0 ;  /* 0xff80000009137808 */ /* 0x000fe20004000000 */
[C---:B------:R-:W-:Y:S01]  /*14c60*/  IMAD.IADD R9, R89.reuse, 0x1, -R88 ;  /* 0x0000000159097824 */ /* 0x040fe200078e0a58 */
[----:B------:R-:W-:Y:S01]  /*14c70*/  I2F R30, R30 ;  /* 0x0000001e001e7306 */ /* 0x000fe20000201400 */
[----:B------:R-:W-:Y:S01]  /*14c80*/  FFMA.FTZ R7, -R0, R36, R7 ;  /* 0x0000002400077223 */ /* 0x000fe20000010107 */
[----:B------:R-:W-:Y:S01]  /*14c90*/  ISETP.GE.AND P0, PT, R76, R137, PT ;  /* 0x000000894c00720c */ /* 0x000fe20003f06270 */
[C---:B---3--:R-:W-:Y:S01]  /*14ca0*/  HMMA.16816.F32.BF16 R40, R32.reuse, R20, R40 ;  /* 0x000000142028723c */ /* 0x048fe20000041828 */
[----:B------:R-:W-:Y:S01]  /*14cb0*/  IABS R9, R9 ;  /* 0x0000000900097213 */ /* 0x000fe20000000000 */
[----:B------:R-:W-:Y:S01]  /*14cc0*/  IMAD.IADD R8, R89, 0x1, -R76 ;  /* 0x0000000159087824 */ /* 0x000fe200078e0a4c */
[----:B------:R-:W-:Y:S01]  /*14cd0*/  FSEL R18, R7, -INF , !P6 ;  /* 0xff80000007127808 */ /* 0x000fe20007000000 */
[C---:B------:R-:W-:Y:S01]  /*14ce0*/  FFMA.FTZ R10, -R0.reuse, R95, R10 ;  /* 0x0000005f000a7223 */ /* 0x040fe2000001010a */
[----:B------:R-:W3:Y:S01]  /*14cf0*/  I2F R36, R9 ;  /* 0x0000000900247306 */ /* 0x000ee20000201400 */
[----:B------:R-:W-:Y:S01]  /*14d00*/  FFMA.FTZ R7, -R0, R59, R48 ;  /* 0x0000003b00077223 */ /* 0x000fe20000010130 */
[----:B------:R-:W-:Y:S01]  /*14d10*/  FSEL R20, R4, -INF , !P4 ;  /* 0xff80000004147808 */ /* 0x000fe20006000000 */
[----:B------:R-:W-:Y:S01]  /*14d20*/  IMAD.IADD R4, R89, 0x1, -R92 ;  /* 0x0000000159047824 */ /* 0x000fe200078e0a5c */
[----:B------:R-:W-:Y:S01]  /*14d30*/  FSEL R21, R5, -INF , !P6 ;  /* 0xff80000005157808 */ /* 0x000fe20007000000 */
[C---:B------:R-:W-:Y:S01]  /*14d40*/  IMAD.IADD R5, R89.reuse, 0x1, -R98 ;  /* 0x0000000159057824 */ /* 0x040fe200078e0a62 */
[C---:B------:R-:W-:Y:S01]  /*14d50*/  HMMA.16816.F32.BF16 R80, R32.reuse, R22, R80 ;  /* 0x000000162050723c */ /* 0x040fe20000041850 */
[----:B------:R-:W-:Y:S01]  /*14d60*/  IABS R8, R8 ;  /* 0x0000000800087213 */ /* 0x000fe20000000000 */
[C---:B------:R-:W-:Y:S01]  /*14d70*/  FFMA.FTZ R44, -R0.reuse, R15, R44 ;  /* 0x0000000f002c7223 */ /* 0x040fe2000001012c */
[----:B------:R-:W-:Y:S01]  /*14d80*/  IABS R4, R4 ;  /* 0x0000000400047213 */ /* 0x000fe20000000000 */
[----:B--2---:R-:W-:Y:S01]  /*14d90*/  FFMA.FTZ R3, -R0, R3, R46 ;  /* 0x0000000300037223 */ /* 0x004fe2000001012e */
[----:B------:R-:W-:Y:S01]  /*14da0*/  IABS R5, R5 ;  /* 0x0000000500057213 */ /* 0x000fe20000000000 */
[----:B------:R2:W4:Y:S01]  /*14db0*/  I2F R37, R8 ;  /* 0x0000000800257306 */ /* 0x0005220000201400 */
[----:B------:R-:W-:Y:S01]  /*14dc0*/  ISETP.GE.AND P4, PT, R88, R137, PT ;  /* 0x000000895800720c */ /* 0x000fe20003f86270 */
[----:B------:R-:W-:Y:S01]  /*14dd0*/  IMAD.MOV.U32 R23, RZ, RZ, R4 ;  /* 0x000000ffff177224 */ /* 0x000fe200078e0004 */
[----:B------:R-:W-:Y:S01]  /*14de0*/  IABS R4, R6 ;  /* 0x0000000600047213 */ /* 0x000fe20000000000 */
[----:B------:R-:W-:Y:S01]  /*14df0*/  IMAD.IADD R6, R89, 0x1, -R96 ;  /* 0x0000000159067824 */ /* 0x000fe200078e0a60 */
[C---:B-1----:R-:W-:Y:S01]  /*14e00*/  HMMA.16816.F32.BF16 R84, R32.reuse, R24, R84 ;  /* 0x000000182054723c */ /* 0x042fe20000041854 */
[----:B------:R-:W-:Y:S01]  /*14e10*/  FSEL R16, R10, -INF , !P1 ;  /* 0xff8000000a107808 */ /* 0x000fe20004800000 */
[----:B------:R-:W-:Y:S01]  /*14e20*/  FFMA.FTZ R41, -R0, R69, R41 ;  /* 0x0000004500297223 */ /* 0x000fe20000010129 */
[----:B------:R-:W1:Y:S01]  /*14e30*/  I2F R23, R23 ;  /* 0x0000001700177306 */ /* 0x000e620000201400 */
[----:B------:R-:W-:Y:S01]  /*14e40*/  IMAD.MOV.U32 R22, RZ, RZ, R4 ;  /* 0x000000ffff167224 */ /* 0x000fe200078e0004 */
[----:B------:R-:W-:Y:S01]  /*14e50*/  ISETP.GE.AND P1, PT, R74, R137, PT ;  /* 0x000000894a00720c */ /* 0x000fe20003f26270 */
[----:B---3--:R-:W-:Y:S01]  /*14e60*/  FFMA.FTZ R36, -R0, R36, R43 ;  /* 0x0000002400247223 */ /* 0x008fe2000001012b */
[----:B------:R-:W-:Y:S01]  /*14e70*/  FSEL R164, R41, -INF , !P4 ;  /* 0xff80000029a47808 */ /* 0x000fe20006000000 */
[----:B------:R-:W-:Y:S01]  /*14e80*/  IMAD.MOV.U32 R25, RZ, RZ, R5 ;  /* 0x000000ffff197224 */ /* 0x000fe200078e0005 */
[----:B------:R-:W-:Y:S01]  /*14e90*/  IABS R5, R6 ;  /* 0x0000000600057213 */ /* 0x000fe20000000000 */
[C---:B------:R-:W-:Y:S01]  /*14ea0*/  IMAD.IADD R6, R89.reuse, 0x1, -R102 ;  /* 0x0000000159067824 */ /* 0x040fe200078e0a66 */
[----:B------:R-:W-:Y:S01]  /*14eb0*/  HMMA.16816.F32.BF16 R64, R32, R26, R64 ;  /* 0x0000001a2040723c */ /* 0x000fe20000041840 */
[----:B------:R-:W-:Y:S01]  /*14ec0*/  IMAD.IADD R89, R89, 0x1, -R100 ;  /* 0x0000000159597824 */ /* 0x000fe200078e0a64 */
[----:B------:R-:W3:Y:S01]  /*14ed0*/  I2F R22, R22 ;  /* 0x0000001600167306 */ /* 0x000ee20000201400 */
[----:B------:R-:W-:Y:S01]  /*14ee0*/  FSEL R169, R36, -INF , !P4 ;  /* 0xff80000024a97808 */ /* 0x000fe20006000000 */
[C---:B------:R-:W-:Y:S01]  /*14ef0*/  FFMA.FTZ R4, -R0.reuse, R56, R49 ;  /* 0x0000003800047223 */ /* 0x040fe20000010131 */
[----:B------:R-:W-:Y:S01]  /*14f00*/  IABS R6, R6 ;  /* 0x0000000600067213 */ /* 0x000fe20000000000 */
[C---:B------:R-:W-:Y:S01]  /*14f10*/  FFMA.FTZ R10, -R0.reuse, R29, R50 ;  /* 0x0000001d000a7223 */ /* 0x040fe20000010132 */
[----:B------:R-:W-:Y:S01]  /*14f20*/  IABS R89, R89 ;  /* 0x0000005900597213 */ /* 0x000fe20000000000 */
[----:B------:R-:W-:Y:S01]  /*14f30*/  FFMA.FTZ R9, -R0, R30, R51 ;  /* 0x0000001e00097223 */ /* 0x000fe20000010133 */
[----:B------:R-:W-:Y:S01]  /*14f40*/  ISETP.GE.AND P4, PT, R134, 0x2, PT ;  /* 0x000000028600780c */ /* 0x000fe20003f86270 */
[----:B------:R-:W-:Y:S01]  /*14f50*/  IMAD.MOV.U32 R27, RZ, RZ, R6 ;  /* 0x000000ffff1b7224 */ /* 0x000fe200078e0006 */
[----:B------:R-:W5:Y:S01]  /*14f60*/  I2F R25, R25 ;  /* 0x0000001900197306 */ /* 0x000f620000201400 */
[----:B--2---:R-:W-:Y:S01]  /*14f70*/  FSEL R8, R3, -INF , !P2 ;  /* 0xff80000003087808 */ /* 0x004fe20005000000 */
[C---:B------:R-:W-:Y:S01]  /*14f80*/  FFMA.FTZ R45, -R0.reuse, R60, R45 ;  /* 0x0000003c002d7223 */ /* 0x040fe2000001012d */
[----:B------:R-:W-:Y:S01]  /*14f90*/  FSEL R7, R7, -INF , !P5 ;  /* 0xff80000007077808 */ /* 0x000fe20006800000 */
[----:B------:R-:W-:Y:S01]  /*14fa0*/  FFMA.FTZ R3, -R0, R31, R47 ;  /* 0x0000001f00037223 */ /* 0x000fe2000001012f */
[----:B------:R-:W-:Y:S01]  /*14fb0*/  FSEL R10, R10, -INF , !P5 ;  /* 0xff8000000a0a7808 */ /* 0x000fe20006800000 */
[----:B------:R-:W-:Y:S01]  /*14fc0*/  FFMA.FTZ R40, -R0, R63, R40 ;  /* 0x0000003f00287223 */ /* 0x000fe20000010128 */
[----:B------:R-:W-:Y:S01]  /*14fd0*/  FSEL R4, R4, -INF , !P3 ;  /* 0xff80000004047808 */ /* 0x000fe20005800000 */
[----:B------:R2:W1:Y:S01]  /*14fe0*/  I2F R15, R5 ;  /* 0x00000005000f7306 */ /* 0x0004620000201400 */
[C---:B----4-:R-:W-:Y:S01]  /*14ff0*/  FFMA.FTZ R37, -R0.reuse, R37, R42 ;  /* 0x0000002500257223 */ /* 0x050fe2000001012a */
[----:B------:R-:W-:Y:S01]  /*15000*/  FSEL R9, R9, -INF , !P3 ;  /* 0xff80000009097808 */ /* 0x000fe20005800000 */
[----:B------:R-:W-:Y:S01]  /*15010*/  FFMA.FTZ R71, -R0, R71, R80 ;  /* 0x0000004700477223 */ /* 0x000fe20000010150 */
[----:B------:R-:W-:Y:S01]  /*15020*/  FSEL R6, R44, -INF , !P2 ;  /* 0xff8000002c067808 */ /* 0x000fe20005000000 */
[C---:B------:R-:W-:Y:S01]  /*15030*/  FFMA.FTZ R77, -R0.reuse, R77, R81 ;  /* 0x0000004d004d7223 */ /* 0x040fe20000010151 */
[----:B------:R-:W-:Y:S01]  /*15040*/  FSEL R3, R3, -INF , !P1 ;  /* 0xff80000003037808 */ /* 0x000fe20004800000 */
[----:B------:R-:W-:Y:S01]  /*15050*/  FFMA.FTZ R79, -R0, R79, R84 ;  /* 0x0000004f004f7223 */ /* 0x000fe20000010154 */
[----:B------:R-:W4:Y:S01]  /*15060*/  I2F R27, R27 ;  /* 0x0000001b001b7306 */ /* 0x000f220000201400 */
[----:B------:R-:W-:Y:S01]  /*15070*/  FSEL R217, R40, -INF , !P0 ;  /* 0xff80000028d97808 */ /* 0x000fe20004000000 */
[C---:B------:R-:W-:Y:S01]  /*15080*/  FFMA.FTZ R75, -R0.reuse, R75, R85 ;  /* 0x0000004b004b7223 */ /* 0x040fe20000010155 */
[----:B------:R-:W-:Y:S01]  /*15090*/  FSEL R168, R37, -INF , !P0 ;  /* 0xff80000025a87808 */ /* 0x000fe20004000000 */
[----:B------:R-:W-:Y:S01]  /*150a0*/  FFMA.FTZ R64, -R0, R73, R64 ;  /* 0x0000004900407223 */ /* 0x000fe20000010140 */
[----:B------:R-:W-:Y:S01]  /*150b0*/  ISETP.GE.AND P6, PT, R92, R137, PT ;  /* 0x000000895c00720c */ /* 0x000fe20003fc6270 */
[----:B------:R-:W-:Y:S01]  /*150c0*/  FFMA.FTZ R65, -R0, R91, R65 ;  /* 0x0000005b00417223 */ /* 0x000fe20000010141 */
[----:B------:R-:W-:Y:S01]  /*150d0*/  ISETP.GE.AND P5, PT, R90, R137, PT ;  /* 0x000000895a00720c */ /* 0x000fe20003fa6270 */
[----:B------:R-:W4:Y:S01]  /*150e0*/  I2F R24, R89 ;  /* 0x0000005900187306 */ /* 0x000f220000201400 */
[----:B--2---:R-:W-:Y:S01]  /*150f0*/  FSEL R5, R45, -INF , !P1 ;  /* 0xff8000002d057808 */ /* 0x004fe20004800000 */
[----:B-1----:R-:W-:Y:S01]  /*15100*/  FFMA.FTZ R23, -R0, R23, R82 ;  /* 0x0000001700177223 */ /* 0x002fe20000010152 */
[-C--:B------:R-:W-:Y:S01]  /*15110*/  ISETP.GE.AND P3, PT, R98, R137.reuse, PT ;  /* 0x000000896200720c */ /* 0x080fe20003f66270 */
[----:B---3--:R-:W-:Y:S01]  /*15120*/  FFMA.FTZ R22, -R0, R22, R83 ;  /* 0x0000001600167223 */ /* 0x008fe20000010153 */
[----:B------:R-:W-:Y:S01]  /*15130*/  ISETP.GE.AND P2, PT, R96, R137, PT ;  /* 0x000000896000720c */ /* 0x000fe20003f46270 */
[----:B-----5:R-:W-:Y:S01]  /*15140*/  FFMA.FTZ R25, -R0, R25, R86 ;  /* 0x0000001900197223 */ /* 0x020fe20000010156 */
[----:B------:R-:W-:Y:S01]  /*15150*/  ISETP.GE.AND P1, PT, R102, R137, PT ;  /* 0x000000896600720c */ /* 0x000fe20003f26270 */
[----:B------:R-:W-:Y:S01]  /*15160*/  FFMA.FTZ R15, -R0, R15, R87 ;  /* 0x0000000f000f7223 */ /* 0x000fe20000010157 */
[----:B------:R-:W-:Y:S01]  /*15170*/  ISETP.GE.AND P0, PT, R100, R137, PT ;  /* 0x000000896400720c */ /* 0x000fe20003f06270 */
[----:B----4-:R-:W-:Y:S01]  /*15180*/  FFMA.FTZ R27, -R0, R27, R66 ;  /* 0x0000001b001b7223 */ /* 0x010fe20000010142 */
[----:B------:R-:W-:-:S02]  /*15190*/  FSEL R215, R71, -INF , !P6 ;  /* 0xff80000047d77808 */ /* 0x000fc40007000000 */
[----:B------:R-:W-:Y:S02]  /*151a0*/  FSEL R171, R23, -INF , !P6 ;  /* 0xff80000017ab7808 */ /* 0x000fe40007000000 */
[----:B------:R-:W-:Y:S01]  /*151b0*/  FSEL R175, R77, -INF , !P5 ;  /* 0xff8000004daf7808 */ /* 0x000fe20006800000 */
[----:B------:R-:W-:Y:S01]  /*151c0*/  FFMA.FTZ R24, -R0, R24, R67 ;  /* 0x0000001800187223 */ /* 0x000fe20000010143 */
        /* <DEDUP_REMOVED lines=71> */
[----:B------:R-:W-:-:S04]  /*15640*/  IMAD.WIDE.U32 R26, R14, R26, R30 ;  /* 0x0000001a0e1a7225 */ /* 0x000fc800078e001e */
[----:B------:R-:W-:Y:S01]  /*15650*/  IMAD.MOV.U32 R14, RZ, RZ, R26 ;  /* 0x000000ffff0e7224 */ /* 0x000fe200078e001a */
[----:B------:R-:W-:Y:S01]  /*15660*/  IADD3 R15, R27, R15, RZ ;  /* 0x0000000f1b0f7210 */ /* 0x000fe20007ffe0ff */
[----:B------:R-:W-:Y:S05]  /*15670*/  BRA `(.L_x_4216) ;  /* 0x0000003000007947 */ /* 0x000fea0003800000 */
.L_x_4215:
[----:B------:R-:W2:Y:S02]  /*15680*/  LD.E R14, [R12.64+0x38] ;  /* 0x000038060c0e7980 */ /* 0x000ea4000c101900 */
[----:B--2---:R-:W-:-:S04]  /*15690*/  LEA R14, -R14, RZ, 0x6 ;  /* 0x000000ff0e0e7211 */ /* 0x004fc800078e31ff */
[----:B------:R-:W-:Y:S02]  /*156a0*/  SHF.R.S32.HI R15, RZ, 0x1f, R14 ;  /* 0x0000001fff0f7819 */ /* 0x000fe4000001140e */
.L_x_4216:
[----:B------:R-:W-:Y:S05]  /*156b0*/  BSYNC B0 ;  /* 0x0000000000007941 */ /* 0x000fea0003800000 */
.L_x_4214:
        /* <DEDUP_REMOVED lines=21> */
[C---:B------:R-:W-:Y:S01]  /*15810*/  @P3 LEA R36, P1, R22.reuse, R204, 0x1 ;  /* 0x000000cc16243211 */ /* 0x040fe200078208ff */
[----:B------:R-:W-:Y:S01]  /*15820*/  @!PT LDS RZ, [RZ] ;  /* 0x00000000fffff984 */ /* 0x000fe20000000800 */
[----:B------:R-:W-:Y:S01]  /*15830*/  @!PT LDS RZ, [RZ] ;  /* 0x00000000fffff984 */ /* 0x000fe20000000800 */
[----:B------:R-:W-:Y:S01]  /*15840*/  @!PT LDS RZ, [RZ] ;  /* 0x00000000fffff984 */ /* 0x000fe20000000800 */
[----:B------:R1:W-:Y:S01]  /*15850*/  @P3 LDGSTS.E.BYPASS.LTC128B.128 [R211+0x8000], [R24.64+0x80] ;  /* 0x0800008018d33fae */ /* 0x0003e2000b901d46 */
[----:B------:R-:W-:-:S02]  /*15860*/  @P6 LEA.HI.X R33, R22, R203, R15, 0x1, P0 ;  /* 0x000000cb16216211 */ /* 0x000fc400000f0c0f */
        /* <DEDUP_REMOVED lines=9> */
[C---:B------:R-:W-:Y:S01]  /*15900*/  @P3 LEA R40, P1, R23.reuse, R204, 0x1 ;  /* 0x000000cc17283211 */ /* 0x040fe200078208ff */
[----:B------:R1:W-:Y:S01]  /*15910*/  @!P2 STS.128 [R211+0xa000], RZ ;  /* 0x00a000ffd300a388 */ /* 0x0003e20000000c00 */
[----:B------:R-:W-:-:S02]  /*15920*/  @P6 LEA.HI.X R39, R23, R203, R14, 0x1, P5 ;  /* 0x000000cb17276211 */ /* 0x000fc400028f0c0e */
        /* <DEDUP_REMOVED lines=59> */
.L_x_4213:
[----:B------:R-:W-:Y:S05]  /*15ce0*/  BSYNC B1 ;  /* 0x0000000000017941 */ /* 0x000fea0003800000 */
.L_x_4212:
[----:B------:R2:W3:Y:S01]  /*15cf0*/  LD.E R167, [R12.64+0xdc] ;  /* 0x0000dc060ca77980 */ /* 0x0004e2000c101900 */
        /* <DEDUP_REMOVED lines=19> */
[----:B--2---:R-:W-:Y:S02]  /*15e30*/  FMNMX.FTZ R13, R217, R14, !PT ;  /* 0x0000000ed90d7209 */ /* 0x004fe40007810000 */
        /* <DEDUP_REMOVED lines=29> */
[----:B------:R-:W2:Y:S01]  /*16010*/  SHFL.BFLY PT, R13, R14, 0x2, 0x1f ;  /* 0x0c401f000e0d7f89 */ /* 0x000ea200000e0000 */
[----:B-1----:R-:W-:-:S05]  /*16020*/  FMNMX.FTZ R12, R15, R12, !PT ;  /* 0x0000000c0f0c7209 */ /* 0x002fca0007810000 */
[----:B------:R-:W1:Y:S01]  /*16030*/  SHFL.BFLY PT, R133, R12, 0x1, 0x1f ;  /* 0x0c201f000c857f89 */ /* 0x000e6200000e0000 */
[----:B--2---:R-:W-:-:S05]  /*16040*/  FMNMX.FTZ R13, R14, R13, !PT ;  /* 0x0000000d0e0d7209 */ /* 0x004fca0007810000 */
[----:B------:R-:W2:Y:S01]  /*16050*/  SHFL.BFLY PT, R132, R13, 0x1, 0x1f ;  /* 0x0c201f000d847f89 */ /* 0x000ea200000e0000 */
[----:B-1----:R-:W-:-:S04]  /*16060*/  FMNMX.FTZ R133, R12, R133, !PT ;  /* 0x000000850c857209 */ /* 0x002fc80007810000 */
[----:B------:R-:W-:Y:S02]  /*16070*/  FSETP.NEU.FTZ.AND P0, PT, R133, -INF , PT ;  /* 0xff8000008500780b */ /* 0x000fe40003f1d000 */
[----:B--2---:R-:W-:Y:S02]  /*16080*/  FMNMX.FTZ R132, R13, R132, !PT ;  /* 0x000000840d847209 */ /* 0x004fe40007810000 */
[----:B------:R-:W-:Y:S01]  /*16090*/  LDSM.16.MT88.4 R12, [R195+0xe800] ;  /* 0x00e80000c30c783b */ /* 0x000fe20000004200 */
[C---:B---3--:R-:W-:Y:S02]  /*160a0*/  FMUL.FTZ R216, R167.reuse, R133 ;  /* 0x00000085a7d87220 */ /* 0x048fe40000410000 */
[----:B------:R-:W-:-:S03]  /*160b0*/  FMUL.FTZ R166, R167, R132 ;  /* 0x00000084a7a67220 */ /* 0x000fc60000410000 */
        /* <DEDUP_REMOVED lines=12> */
[-CC-:B------:R-:W-:Y:S02]  /*16180*/  FFMA.FTZ R158, R11, R167.reuse, -R166.reuse ;  /* 0x000000a70b9e7223 */ /* 0x180fe400000108a6 */
[-C--:B------:R-:W-:Y:S01]  /*16190*/  FFMA.FTZ R151, R18, R167.reuse, -R166 ;  /* 0x000000a712977223 */ /* 0x080fe200000108a6 */
[----:B------:R-:W1:Y:S01]  /*161a0*/  MUFU.EX2 R154, R154 ;  /* 0x0000009a009a7308 */ /* 0x000e620000000800 */
[-CC-:B------:R-:W-:Y:S01]  /*161b0*/  FFMA.FTZ R152, R7, R167.reuse, -R216.reuse ;  /* 0x000000a707987223 */ /* 0x180fe200000108d8 */
[----:B------:R-:W-:Y:S01]  /*161c0*/  LDSM.16.MT88.4 R16, [R196+0xe800] ;  /* 0x00e80000c410783b */ /* 0x000fe20000004200 */
[-CC-:B------:R-:W-:Y:S02]  /*161d0*/  FFMA.FTZ R139, R4, R167.reuse, -R216.reuse ;  /* 0x000000a7048b7223 */ /* 0x180fe400000108d8 */
[-CC-:B------:R-:W-:Y:S02]  /*161e0*/  FFMA.FTZ R138, R6, R167.reuse, -R216.reuse ;  /* 0x000000a7068a7223 */ /* 0x180fe400000108d8 */
[-C--:B------:R-:W-:Y:S01]  /*161f0*/  FFMA.FTZ R135, R5, R167.reuse, -R216 ;  /* 0x000000a705877223 */ /* 0x080fe200000108d8 */
[----:B------:R-:W-:Y:S01]  /*16200*/  MUFU.EX2 R153, R153 ;  /* 0x0000009900997308 */ /* 0x000fe20000000800 */
[----:B------:R-:W2:Y:S01]  /*16210*/  LDSM.16.MT88.4 R4, [R195+0x10000] ;  /* 0x01000000c304783b */ /* 0x000ea20000004200 */
[----:B------:R-:W-:-:S02]  /*16220*/  FFMA.FTZ R149, R10, R167, -R166 ;  /* 0x000000a70a957223 */ /* 0x000fc400000108a6 */
[-CC-:B------:R-:W-:Y:S02]  /*16230*/  FFMA.FTZ R136, R9, R167.reuse, -R166.reuse ;  /* 0x000000a709887223 */ /* 0x180fe400000108a6 */
[--C-:B------:R-:W-:Y:S02]  /*16240*/  FFMA.FTZ R150, R8, R167, -R166.reuse ;  /* 0x000000a708967223 */ /* 0x100fe400000108a6 */
[----:B------:R-:W3:Y:S01]  /*16250*/  MUFU.EX2 R148, R148 ;  /* 0x0000009400947308 */ /* 0x000ee20000000800 */
[----:B------:R-:W4:Y:S01]  /*16260*/  LDSM.16.MT88.4 R8, [R198+0xe800] ;  /* 0x00e80000c608783b */ /* 0x000f220000004200 */
[----:B-1----:R-:W-:Y:S01]  /*16270*/  F2FP.BF16.PACK_AB R112, R154, R155 ;  /* 0x0000009b9a70723e */ /* 0x002fe200000010ff */
[-C--:B------:R-:W-:Y:S02]  /*16280*/  FFMA.FTZ R3, R3, R167.reuse, -R166 ;  /* 0x000000a703037223 */ /* 0x080fe400000108a6 */
[-CC-:B------:R-:W-:Y:S02]  /*16290*/  FFMA.FTZ R159, R217, R167.reuse, -R216.reuse ;  /* 0x000000a7d99f7223 */ /* 0x180fe400000108d8 */
[-CC-:B------:R-:W-:Y:S01]  /*162a0*/  FFMA.FTZ R164, R164, R167.reuse, -R216.reuse ;  /* 0x000000a7a4a47223 */ /* 0x180fe200000108d8 */
[----:B------:R-:W-:Y:S01]  /*162b0*/  MUFU.EX2 R156, R156 ;  /* 0x0000009c009c7308 */ /* 0x000fe20000000800 */
[----:B------:R-:W-:-:S02]  /*162c0*/  FFMA.FTZ R162, R215, R167, -R216 ;  /* 0x000000a7d7a27223 */ /* 0x000fc400000108d8 */
[-C--:B------:R-:W-:Y:S02]  /*162d0*/  FFMA.FTZ R163, R175, R167.reuse, -R216 ;  /* 0x000000a7afa37223 */ /* 0x080fe400000108d8 */
[-CC-:B------:R-:W-:Y:S02]  /*162e0*/  FFMA.FTZ R168, R168, R167.reuse, -R166.reuse ;  /* 0x000000a7a8a87223 */ /* 0x180fe400000108a6 */
[--C-:B------:R-:W-:Y:S01]  /*162f0*/  FFMA.FTZ R169, R169, R167, -R166.reuse ;  /* 0x000000a7a9a97223 */ /* 0x100fe200000108a6 */
[----:B------:R-:W1:Y:S01]  /*16300*/  MUFU.EX2 R157, R157 ;  /* 0x0000009d009d7308 */ /* 0x000e620000000800 */
[----:B---3--:R-:W-:Y:S01]  /*16310*/  F2FP.BF16.PACK_AB R114, R148, R153 ;  /* 0x000000999472723e */ /* 0x008fe200000010ff */
        /* <DEDUP_REMOVED lines=8> */
[----:B------:R-:W3:Y:S01]  /*163a0*/  MUFU.EX2 R151, R151 ;  /* 0x0000009700977308 */ /* 0x000ee20000000800 */
[----:B-1----:R-:W-:Y:S01]  /*163b0*/  F2FP.BF16.PACK_AB R113, R157, R156 ;  /* 0x0000009c9d71723e */ /* 0x002fe200000010ff */
        /* <DEDUP_REMOVED lines=8> */
[----:B---3--:R-:W-:-:S02]  /*16440*/  F2FP.BF16.PACK_AB R115, R151, R158 ;  /* 0x0000009e9773723e */ /* 0x008fc400000010ff */
[----:B------:R-:W1:Y:S01]  /*16450*/  MUFU.EX2 R139, R139 ;  /* 0x0000008b008b7308 */ /* 0x000e620000000800 */
        /* <DEDUP_REMOVED lines=47> */
[C---:B--2---:R-:W-:Y:S07]  /*16750*/  HMMA.16816.F32.BF16 R116, R112.reuse, R4, RZ ;  /* 0x000000047074723c */ /* 0x044fee00000418ff */
        /* <DEDUP_REMOVED lines=8> */
[----:B-----5:R-:W-:Y:S01]  /*167e0*/  F2FP.BF16.PACK_AB R7, R3, R150 ;  /* 0x000000960307723e */ /* 0x020fe200000010ff */
        /* <DEDUP_REMOVED lines=128> */
[----:B------:R-:W1:Y:S01]  /*16ff0*/  S2R R3, SR_TID.X ;  /* 0x0000000000037919 */ /* 0x000e620000002100 */
[----:B------:R-:W-:Y:S01]  /*17000*/  IADD3 R216, R134, -0x2, RZ ;  /* 0xfffffffe86d87810 */ /* 0x000fe20007ffe0ff */
[----:B------:R-:W-:Y:S01]  /*17010*/  IMAD.MOV.U32 R135, RZ, RZ, R132 ;  /* 0x000000ffff877224 */ /* 0x000fe200078e0084 */
[----:B-1----:R-:W-:-:S05]  /*17020*/  LOP3.LUT R3, R3, 0x3, RZ, 0xc0, !PT ;  /* 0x0000000303037812 */ /* 0x002fca00078ec0ff */
[----:B------:R-:W-:Y:S02]  /*17030*/  IMAD R215, R3, -0x2, R2 ;  /* 0xfffffffe03d77824 */ /* 0x000fe400078e0202 */
[----:B------:R-:W-:-:S03]  /*17040*/  IMAD.MOV.U32 R2, RZ, RZ, R133 ;  /* 0x000000ffff027224 */ /* 0x000fc600078e0085 */
[----:B------:R-:W-:-:S03]  /*17050*/  IADD3 R215, R137, R215, -R210 ;  /* 0x000000d789d77210 */ /* 0x000fc60007ffe8d2 */
.L_x_4226:
        /* <DEDUP_REMOVED lines=75> */
.L_x_4219:
[----:B------:R-:W-:Y:S02]  /*17510*/  ULDC.64 UR4, c[0x0][0x118] ;  /* 0x0000460000047ab9 */ /* 0x000fe40000000a00 */
[----:B------:R-:W2:Y:S02]  /*17520*/  LD.E R10, [R132.64+0x40] ;  /* 0x00004004840a7980 */ /* 0x000ea4000c101900 */
[----:B--2---:R-:W-:Y:S04]  /*17530*/  LEA R10, -R10, RZ, 0x6 ;  /* 0x000000ff0a0a7211 */ /* 0x004fe800078e31ff */
[----:B------:R-:W-:Y:S02]  /*17540*/  SHF.R.S32.HI R5, RZ, 0x1f, R10 ;  /* 0x0000001fff057819 */ /* 0x000fe4000001140a */
.L_x_4220:
[----:B------:R-:W-:Y:S05]  /*17550*/  BSYNC B0 ;  /* 0x0000000000007941 */ /* 0x000fea0003800000 */
.L_x_4218:
        /* <DEDUP_REMOVED lines=322> */
.L_x_4224:
[----:B------:R-:W-:Y:S02]  /*18980*/  ULDC.64 UR4, c[0x0][0x118] ;  /* 0x0000460000047ab9 */ /* 0x000fe40000000a00 */
[----:B------:R-:W2:Y:S02]  /*18990*/  LD.E R142, [R132.64+0x38] ;  /* 0x00003804848e7980 */ /* 0x000ea4000c101900 */
[----:B--2---:R-:W-:Y:S04]  /*189a0*/  LEA R142, -R142, RZ, 0x6 ;  /* 0x000000ff8e8e7211 */ /* 0x004fe800078e31ff */
[----:B------:R-:W-:Y:S02]  /*189b0*/  SHF.R.S32.HI R137, RZ, 0x1f, R142 ;  /* 0x0000001fff897819 */ /* 0x000fe4000001148e */
.L_x_4225:
[----:B------:R-:W-:Y:S05]  /*189c0*/  BSYNC B0 ;  /* 0x0000000000007941 */ /* 0x000fea0003800000 */
.L_x_4223:
        /* <DEDUP_REMOVED lines=90> */
.L_x_4222:
[----:B------:R-:W-:Y:S05]  /*18f70*/  BSYNC B1 ;  /* 0x0000000000017941 */ /* 0x000fea0003800000 */
.L_x_4221:
[----:B------:R-:W-:Y:S01]  /*18f80*/  ULDC.64 UR4, c[0x0][0x118] ;  /* 0x0000460000047ab9 */ /* 0x000fe20000000a00 */
[----:B-1----:R-:W-:Y:S01]  /*18f90*/  IMAD R150, R216, -0x40, R215 ;  /* 0xffffffc0d8967824 */ /* 0x002fe200078e02d7 */
[----:B------:R1:W2:Y:S04]  /*18fa0*/  LD.E R134, [R132.64+0xdc] ;  /* 0x0000dc0484867980 */ /* 0x0002a8000c101900 */
[C---:B------:R-:W-:Y:S01]  /*18fb0*/  IADD3 R149, R150.reuse, 0x8, RZ ;  /* 0x0000000896957810 */ /* 0x040fe20007ffe0ff */
[----:B------:R-:W-:Y:S01]  /*18fc0*/  LDSM.16.MT88.4 R152, [R197+0xe800] ;  /* 0x00e80000c598783b */ /* 0x000fe20000004200 */
[----:B------:R-:W-:Y:S02]  /*18fd0*/  IADD3 R146, R150, -0x1, RZ ;  /* 0xffffffff96927810 */ /* 0x000fe40007ffe0ff */
[----:B------:R-:W-:Y:S02]  /*18fe0*/  ISETP.GE.AND P1, PT, R149, RZ, PT ;  /* 0x000000ff9500720c */ /* 0x000fe40003f26270 */
[----:B------:R-:W-:Y:S02]  /*18ff0*/  ISETP.GE.AND P0, PT, R146, RZ, PT ;  /* 0x000000ff9200720c */ /* 0x000fe40003f06270 */
[C---:B------:R-:W-:Y:S01]  /*19000*/  IADD3 R148, R150.reuse, 0x7, RZ ;  /* 0x0000000796947810 */ /* 0x040fe20007ffe0ff */
[----:B------:R-:W-:Y:S01]  /*19010*/  LDSM.16.MT88.4 R156, [R196+0xe800] ;  /* 0x00e80000c49c783b */ /* 0x000fe20000004200 */
        /* <DEDUP_REMOVED lines=20> */
[----:B------:R-:W3:Y:S01]  /*19160*/  I2F R151, R151 ;  /* 0x0000009700977306 */ /* 0x000ee20000201400 */
[C---:B-1----:R-:W-:Y:S02]  /*19170*/  IADD3 R133, R150.reuse, -0x29, RZ ;  /* 0xffffffd796857810 */ /* 0x042fe40007ffe0ff */
[C---:B------:R-:W-:Y:S02]  /*19180*/  IADD3 R3, R150.reuse, -0x30, RZ ;  /* 0xffffffd096037810 */ /* 0x040fe40007ffe0ff */
[C---:B------:R-:W-:Y:S02]  /*19190*/  IADD3 R132, R150.reuse, -0x31, RZ ;  /* 0xffffffcf96847810 */ /* 0x040fe40007ffe0ff */
[C---:B------:R-:W-:Y:S02]  /*191a0*/  IADD3 R143, R150.reuse, -0x38, RZ ;  /* 0xffffffc8968f7810 */ /* 0x040fe40007ffe0ff */
[C---:B------:R-:W-:Y:S01]  /*191b0*/  @!P1 IADD3 R144, -R150.reuse, 0x9, RZ ;  /* 0x0000000996909810 */ /* 0x040fe20007ffe1ff */
[----:B------:R-:W1:Y:S01]  /*191c0*/  I2F R147, R147 ;  /* 0x0000009300937306 */ /* 0x000e620000201400 */
[----:B------:R-:W-:Y:S02]  /*191d0*/  @!P0 IADD3 R145, -R150, 0x10, RZ ;  /* 0x0000001096918810 */ /* 0x000fe40007ffe1ff */
[----:B------:R-:W-:Y:S02]  /*191e0*/  ISETP.GE.AND P1, PT, R142, RZ, PT ;  /* 0x000000ff8e00720c */ /* 0x000fe40003f26270 */
[----:B------:R-:W-:Y:S02]  /*191f0*/  ISETP.GE.AND P0, PT, R141, RZ, PT ;  /* 0x000000ff8d00720c */ /* 0x000fe40003f06270 */
[----:B------:R-:W-:Y:S02]  /*19200*/  IADD3 R140, R150, -0x39, RZ ;  /* 0xffffffc7968c7810 */ /* 0x000fe40007ffe0ff */
[----:B------:R-:W-:Y:S01]  /*19210*/  ISETP.GE.AND P4, PT, R133, RZ, PT ;  /* 0x000000ff8500720c */ /* 0x000fe20003f86270 */
[----:B------:R-:W4:Y:S01]  /*19220*/  I2F R144, R144 ;  /* 0x0000009000907306 */ /* 0x000f220000201400 */
[----:B------:R-:W-:Y:S02]  /*19230*/  ISETP.GE.AND P3, PT, R3, RZ, PT ;  /* 0x000000ff0300720c */ /* 0x000fe40003f66270 */
[----:B------:R-:W-:Y:S03]  /*19240*/  ISETP.GE.AND P2, PT, R132, RZ, PT ;  /* 0x000000ff8400720c */ /* 0x000fe60003f46270 */
[C---:B------:R-:W-:Y:S02]  /*19250*/  @!P1 IADD3 R142, -R150.reuse, 0x11, RZ ;  /* 0x00000011968e9810 */ /* 0x040fe40007ffe1ff */
[----:B------:R-:W-:Y:S02]  /*19260*/  @!P0 IADD3 R141, -R150, 0x18, RZ ;  /* 0x00000018968d8810 */ /* 0x000fe40007ffe1ff */
[----:B------:R-:W-:Y:S01]  /*19270*/  ISETP.GE.AND P1, PT, R138, RZ, PT ;  /* 0x000000ff8a00720c */ /* 0x000fe20003f26270 */
[----:B------:R-:W5:Y:S01]  /*19280*/  I2F R148, R148 ;  /* 0x0000009400947306 */ /* 0x000f620000201400 */
[----:B------:R-:W-:Y:S02]  /*19290*/  ISETP.GE.AND P0, PT, R139, RZ, PT ;  /* 0x000000ff8b00720c */ /* 0x000fe40003f06270 */
[C---:B------:R-:W-:Y:S02]  /*192a0*/  @!P4 IADD3 R133, -R150.reuse, 0x29, RZ ;  /* 0x000000299685c810 */ /* 0x040fe40007ffe1ff */
[C---:B------:R-:W-:Y:S02]  /*192b0*/  @!P3 IADD3 R3, -R150.reuse, 0x30, RZ ;  /* 0x000000309603b810 */ /* 0x040fe40007ffe1ff */
[C---:B------:R-:W-:Y:S03]  /*192c0*/  @!P2 IADD3 R132, -R150.reuse, 0x31, RZ ;  /* 0x000000319684a810 */ /* 0x040fe60007ffe1ff */
[----:B------:R-:W1:Y:S02]  /*192d0*/  I2F R145, R145 ;  /* 0x0000009100917306 */ /* 0x000e640000201400 */
[C---:B------:R-:W-:Y:S02]  /*192e0*/  @!P1 IADD3 R138, -R150.reuse, 0x19, RZ ;  /* 0x00000019968a9810 */ /* 0x040fe40007ffe1ff */
[----:B------:R-:W-:Y:S02]  /*192f0*/  @!P0 IADD3 R139, -R150, 0x20, RZ ;  /* 0x00000020968b8810 */ /* 0x000fe40007ffe1ff */
[----:B------:R-:W-:Y:S02]  /*19300*/  ISETP.GE.AND P1, PT, R136, RZ, PT ;  /* 0x000000ff8800720c */ /* 0x000fe40003f26270 */
[----:B------:R-:W-:Y:S02]  /*19310*/  ISETP.GE.AND P0, PT, R137, RZ, PT ;  /* 0x000000ff8900720c */ /* 0x000fe40003f06270 */
[----:B------:R-:W1:Y:S09]  /*19320*/  I2F R142, R142 ;  /* 0x0000008e008e7306 */ /* 0x000e720000201400 */
[C---:B------:R-:W-:Y:S01]  /*19330*/  @!P1 IADD3 R136, -R150.reuse, 0x21, RZ ;  /* 0x0000002196889810 */ /* 0x040fe20007ffe1ff */
[----:B------:R-:W1:Y:S01]  /*19340*/  I2F R141, R141 ;  /* 0x0000008d008d7306 */ /* 0x000e620000201400 */
[----:B------:R-:W-:Y:S02]  /*19350*/  @!P0 IADD3 R137, -R150, 0x28, RZ ;  /* 0x0000002896898810 */ /* 0x000fe40007ffe1ff */
[----:B------:R-:W-:Y:S02]  /*19360*/  ISETP.GE.AND P1, PT, R143, RZ, PT ;  /* 0x000000ff8f00720c */ /* 0x000fe40003f26270 */
[----:B------:R-:W-:Y:S05]  /*19370*/  ISETP.GE.AND P0, PT, R140, RZ, PT ;  /* 0x000000ff8c00720c */ /* 0x000fea0003f06270 */
[----:B------:R-:W1:Y:S06]  /*19380*/  I2F R138, R138 ;  /* 0x0000008a008a7306 */ /* 0x000e6c0000201400 */
[C---:B------:R-:W-:Y:S02]  /*19390*/  @!P1 IADD3 R143, -R150.reuse, 0x38, RZ ;  /* 0x00000038968f9810 */ /* 0x040fe40007ffe1ff */
[----:B------:R-:W-:Y:S02]  /*193a0*/  @!P0 IADD3 R140, -R150, 0x39, RZ ;  /* 0x00000039968c8810 */ /* 0x000fe40007ffe1ff */
[----:B------:R-:W1:Y:S10]  /*193b0*/  I2F R139, R139 ;  /* 0x0000008b008b7306 */ /* 0x000e740000201400 */
[----:B------:R-:W1:Y:S10]  /*193c0*/  I2F R136, R136 ;  /* 0x0000008800887306 */ /* 0x000e740000201400 */
[----:B------:R-:W1:Y:S10]  /*193d0*/  I2F R137, R137 ;  /* 0x0000008900897306 */ /* 0x000e740000201400 */
[----:B------:R-:W1:Y:S10]  /*193e0*/  I2F R133, R133 ;  /* 0x0000008500857306 */ /* 0x000e740000201400 */
[----:B------:R-:W1:Y:S10]  /*193f0*/  I2F R3, R3 ;  /* 0x0000000300037306 */ /* 0x000e740000201400 */
[----:B------:R-:W1:Y:S10]  /*19400*/  I2F R132, R132 ;  /* 0x0000008400847306 */ /* 0x000e740000201400 */
[----:B------:R-:W5:Y:S10]  /*19410*/  I2F R143, R143 ;  /* 0x0000008f008f7306 */ /* 0x000f740000201400 */
[----:B------:R-:W5:Y:S01]  /*19420*/  I2F R140, R140 ;  /* 0x0000008c008c7306 */ /* 0x000f620000201400 */
[C---:B---3--:R-:W-:Y:S02]  /*19430*/  FFMA.FTZ R4, -R0.reuse, R151, R4 ;  /* 0x0000009700047223 */ /* 0x048fe40000010104 */
[C---:B------:R-:W-:Y:S02]  /*19440*/  FFMA.FTZ R5, -R0.reuse, R146, R5 ;  /* 0x0000009200057223 */ /* 0x040fe40000010105 */
[----:B-1----:R-:W-:Y:S01]  /*19450*/  FFMA.FTZ R8, -R0, R147, R8 ;  /* 0x0000009300087223 */ /* 0x002fe20000010108 */
[----:B------:R-:W-:Y:S01]  /*19460*/  FMNMX.FTZ R150, R4, R2, !PT ;  /* 0x0000000204967209 */ /* 0x000fe20007810000 */
[C---:B------:R-:W-:Y:S02]  /*19470*/  FFMA.FTZ R6, -R0.reuse, R149, R6 ;  /* 0x0000009500067223 */ /* 0x040fe40000010106 */
[C---:B----4-:R-:W-:Y:S01]  /*19480*/  FFMA.FTZ R9, -R0.reuse, R144, R9 ;  /* 0x0000009000097223 */ /* 0x050fe20000010109 */
[----:B------:R-:W-:Y:S01]  /*19490*/  FMNMX.FTZ R149, R5, R150, !PT ;  /* 0x0000009605957209 */ /* 0x000fe20007810000 */
[C---:B-----5:R-:W-:Y:S02]  /*194a0*/  FFMA.FTZ R7, -R0.reuse, R148, R7 ;  /* 0x0000009400077223 */ /* 0x060fe40000010107 */
[----:B------:R-:W-:Y:S01]  /*194b0*/  FFMA.FTZ R12, -R0, R145, R12 ;  /* 0x00000091000c7223 */ /* 0x000fe2000001010c */
[----:B------:R-:W-:Y:S01]  /*194c0*/  FMNMX.FTZ R148, R8, R149, !PT ;  /* 0x0000009508947209 */ /* 0x000fe20007810000 */
[----:B------:R-:W-:Y:S01]  /*194d0*/  FFMA.FTZ R11, -R0, R146, R11 ;  /* 0x00000092000b7223 */ /* 0x000fe2000001010b */
[----:B------:R-:W-:Y:S01]  /*194e0*/  FMNMX.FTZ R146, R6, R135, !PT ;  /* 0x0000008706927209 */ /* 0x000fe20007810000 */
[C---:B------:R-:W-:Y:S01]  /*194f0*/  FFMA.FTZ R10, -R0.reuse, R151, R10 ;  /* 0x00000097000a7223 */ /* 0x040fe2000001010a */
        /* <DEDUP_REMOVED lines=49> */
[----:B------:R-:W-:Y:S03]  /*19810*/  FMNMX.FTZ R3, R31, R136, !PT ;  /* 0x000000881f037209 */ /* 0x000fe60007810000 */
[----:B------:R-:W1:Y:S01]  /*19820*/  SHFL.BFLY PT, R133, R140, 0x2, 0x1f ;  /* 0x0c401f008c857f89 */ /* 0x000e6200000e0000 */
[----:B------:R-:W-:Y:S04]  /*19830*/  FMNMX.FTZ R132, R34, R3, !PT ;  /* 0x0000000322847209 */ /* 0x000fe80007810000 */
[----:B------:R-:W-:Y:S03]  /*19840*/  FMNMX.FTZ R138, R35, R132, !PT ;  /* 0x00000084238a7209 */ /* 0x000fe60007810000 */
[----:B------:R-:W-:Y:S08]  /*19850*/  LDSM.16.MT88.4 R144, [R196+0xc000] ;  /* 0x00c00000c490783b */ /* 0x000ff00000004200 */
[----:B------:R-:W3:Y:S01]  /*19860*/  SHFL.BFLY PT, R3, R138, 0x2, 0x1f ;  /* 0x0c401f008a037f89 */ /* 0x000ee200000e0000 */
[----:B-1----:R-:W-:Y:S07]  /*19870*/  FMNMX.FTZ R142, R140, R133, !PT ;  /* 0x000000858c8e7209 */ /* 0x002fee0007810000 */
[----:B------:R-:W1:Y:S01]  /*19880*/  SHFL.BFLY PT, R133, R142, 0x1, 0x1f ;  /* 0x0c201f008e857f89 */ /* 0x000e6200000e0000 */
[----:B---3--:R-:W-:Y:S07]  /*19890*/  FMNMX.FTZ R137, R138, R3, !PT ;  /* 0x000000038a897209 */ /* 0x008fee0007810000 */
[----:B------:R-:W3:Y:S01]  /*198a0*/  SHFL.BFLY PT, R132, R137, 0x1, 0x1f ;  /* 0x0c201f0089847f89 */ /* 0x000ee200000e0000 */
[----:B-1----:R-:W-:Y:S07]  /*198b0*/  FMNMX.FTZ R133, R142, R133, !PT ;  /* 0x000000858e857209 */ /* 0x002fee0007810000 */
[----:B------:R-:W-:Y:S01]  /*198c0*/  LDSM.16.MT88.4 R140, [R197+0xc000] ;  /* 0x00c00000c58c783b */ /* 0x000fe20000004200 */
[C---:B------:R-:W-:Y:S01]  /*198d0*/  FSETP.NEU.FTZ.AND P0, PT, R133.reuse, -INF , PT ;  /* 0xff8000008500780b */ /* 0x040fe20003f1d000 */
[----:B------:R-:W-:Y:S02]  /*198e0*/  FADD.FTZ R3, -R133, R2 ;  /* 0x0000000285037221 */ /* 0x000fe40000010100 */
[C---:B--2---:R-:W-:Y:S02]  /*198f0*/  FMUL.FTZ R171, R134.reuse, R133 ;  /* 0x0000008586ab7220 */ /* 0x044fe40000410000 */
[----:B------:R-:W-:Y:S03]  /*19900*/  FMUL.FTZ R136, R134, R3 ;  /* 0x0000000386887220 */ /* 0x000fe60000410000 */
[----:B------:R-:W-:Y:S01]  /*19910*/  FSEL R171, R171, RZ, P0 ;  /* 0x000000ffabab7208 */ /* 0x000fe20000000000 */
[----:B------:R1:W2:Y:S01]  /*19920*/  MUFU.EX2 R3, R136 ;  /* 0x0000008800037308 */ /* 0x0002a20000000800 */
[----:B---3--:R-:W-:Y:S03]  /*19930*/  FMNMX.FTZ R132, R137, R132, !PT ;  /* 0x0000008489847209 */ /* 0x008fe60007810000 */
[-CC-:B------:R-:W-:Y:S02]  /*19940*/  FFMA.FTZ R168, R4, R134.reuse, -R171.reuse ;  /* 0x0000008604a87223 */ /* 0x180fe400000108ab */
[----:B------:R-:W-:Y:S01]  /*19950*/  FFMA.FTZ R167, R5, R134, -R171 ;  /* 0x0000008605a77223 */ /* 0x000fe200000108ab */
[----:B------:R-:W-:Y:S01]  /*19960*/  FSETP.NEU.FTZ.AND P0, PT, R132, -INF , PT ;  /* 0xff8000008400780b */ /* 0x000fe20003f1d000 */
[----:B------:R-:W-:Y:S02]  /*19970*/  FMUL.FTZ R169, R134, R132 ;  /* 0x0000008486a97220 */ /* 0x000fe40000410000 */
[----:B------:R-:W-:Y:S01]  /*19980*/  FADD.FTZ R135, -R132, R135 ;  /* 0x0000008784877221 */ /* 0x000fe20000010100 */
[----:B------:R-:W-:Y:S01]  /*19990*/  MUFU.EX2 R168, R168 ;  /* 0x000000a800a87308 */ /* 0x000fe20000000800 */
[-CC-:B------:R-:W-:Y:S01]  /*199a0*/  FFMA.FTZ R166, R8, R134.reuse, -R171.reuse ;  /* 0x0000008608a67223 */ /* 0x180fe200000108ab */
[----:B------:R-:W-:Y:S01]  /*199b0*/  FSEL R169, R169, RZ, P0 ;  /* 0x000000ffa9a97208 */ /* 0x000fe20000000000 */
[-C--:B------:R-:W-:Y:S01]  /*199c0*/  FFMA.FTZ R165, R9, R134.reuse, -R171 ;  /* 0x0000008609a57223 */ /* 0x080fe200000108ab */
[----:B------:R-:W-:Y:S01]  /*199d0*/  ISETP.GT.AND P0, PT, R216, RZ, PT ;  /* 0x000000ffd800720c */ /* 0x000fe20003f04270 */
[----:B------:R-:W-:Y:S02]  /*199e0*/  FMUL.FTZ R2, R134, R135 ;  /* 0x0000008786027220 */ /* 0x000fe40000410000 */
[-CC-:B------:R-:W-:Y:S02]  /*199f0*/  FFMA.FTZ R164, R6, R134.reuse, -R169.reuse ;  /* 0x0000008606a47223 */ /* 0x180fe400000108a9 */
[-CC-:B------:R-:W-:Y:S01]  /*19a00*/  FFMA.FTZ R163, R7, R134.reuse, -R169.reuse ;  /* 0x0000008607a37223 */ /* 0x180fe200000108a9 */
[----:B------:R-:W3:Y:S01]  /*19a10*/  MUFU.EX2 R167, R167 ;  /* 0x000000a700a77308 */ /* 0x000ee20000000800 */
[-CC-:B------:R-:W-:Y:S01]  /*19a20*/  FFMA.FTZ R162, R10, R134.reuse, -R169.reuse ;  /* 0x000000860aa27223 */ /* 0x180fe200000108a9 */
[----:B-1----:R-:W1:Y:S01]  /*19a30*/  LDSM.16.MT88.4 R136, [R198+0xc000] ;  /* 0x00c00000c688783b */ /* 0x002e620000004200 */
[----:B------:R-:W-:Y:S02]  /*19a40*/  FFMA.FTZ R135, R11, R134, -R169 ;  /* 0x000000860b877223 */ /* 0x000fe400000108a9 */
[C---:B--2---:R-:W-:Y:S02]  /*19a50*/  FMUL.FTZ R4, R3.reuse, R128 ;  /* 0x0000008003047220 */ /* 0x044fe40000410000 */
[C---:B------:R-:W-:Y:S03]  /*19a60*/  FMUL.FTZ R5, R3.reuse, R129 ;  /* 0x0000008103057220 */ /* 0x040fe60000410000 */
[----:B------:R-:W2:Y:S01]  /*19a70*/  MUFU.EX2 R2, R2 ;  /* 0x0000000200027308 */ /* 0x000ea20000000800 */
[C---:B------:R-:W-:Y:S02]  /*19a80*/  FMUL.FTZ R8, R3.reuse, R124 ;  /* 0x0000007c03087220 */ /* 0x040fe40000410000 */
[C---:B------:R-:W-:Y:S02]  /*19a90*/  FMUL.FTZ R9, R3.reuse, R125 ;  /* 0x0000007d03097220 */ /* 0x040fe40000410000 */
[C---:B------:R-:W-:Y:S02]  /*19aa0*/  FMUL.FTZ R36, R3.reuse, R36 ;  /* 0x0000002403247220 */ /* 0x040fe40000410000 */
[C---:B------:R-:W-:Y:S02]  /*19ab0*/  FMUL.FTZ R37, R3.reuse, R37 ;  /* 0x0000002503257220 */ /* 0x040fe40000410000 */
[C---:B------:R-:W-:Y:S01]  /*19ac0*/  FMUL.FTZ R40, R3.reuse, R40 ;  /* 0x0000002803287220 */ /* 0x040fe20000410000 */
[----:B------:R-:W-:Y:S01]  /*19ad0*/  MUFU.EX2 R166, R166 ;  /* 0x000000a600a67308 */ /* 0x000fe20000000800 */
[----:B------:R-:W-:Y:S02]  /*19ae0*/  FMUL.FTZ R41, R3, R41 ;  /* 0x0000002903297220 */ /* 0x000fe40000410000 */
[--C-:B------:R-:W-:Y:S01]  /*19af0*/  FFMA.FTZ R222, R28, R134, -R171.reuse ;  /* 0x000000861cde7223 */ /* 0x100fe200000108ab */
[----:B---3--:R-:W-:Y:S01]  /*19b00*/  F2FP.BF16.PACK_AB R128, R167, R168 ;  /* 0x000000a8a780723e */ /* 0x008fe200000010ff */
[-CC-:B------:R-:W-:Y:S02]  /*19b10*/  FFMA.FTZ R223, R29, R134.reuse, -R171.reuse ;  /* 0x000000861ddf7223 */ /* 0x180fe400000108ab */
[-C--:B------:R-:W-:Y:S02]  /*19b20*/  FFMA.FTZ R224, R32, R134.reuse, -R171 ;  /* 0x0000008620e07223 */ /* 0x080fe400000108ab */
[-CC-:B------:R-:W-:Y:S01]  /*19b30*/  FFMA.FTZ R225, R30, R134.reuse, -R169.reuse ;  /* 0x000000861ee17223 */ /* 0x180fe200000108a9 */
[----:B------:R-:W3:Y:S01]  /*19b40*/  MUFU.EX2 R165, R165 ;  /* 0x000000a500a57308 */ /* 0x000ee20000000800 */
[--C-:B------:R-:W-:Y:S02]  /*19b50*/  FFMA.FTZ R226, R31, R134, -R169.reuse ;  /* 0x000000861fe27223 */ /* 0x100fe400000108a9 */
[----:B------:R-:W-:Y:S01]  /*19b60*/  LDSM.16.MT88.4 R28, [R197+0xd800] ;  /* 0x00d80000c51c783b */ /* 0x000fe20000004200 */
[C---:B--2---:R-:W-:Y:S02]  /*19b70*/  FMUL.FTZ R6, R2.reuse, R130 ;  /* 0x0000008202067220 */ /* 0x044fe40000410000 */
[C---:B------:R-:W-:Y:S02]  /*19b80*/  FMUL.FTZ R7, R2.reuse, R131 ;  /* 0x0000008302077220 */ /* 0x040fe40000410000 */
[C---:B------:R-:W-:Y:S02]  /*19b90*/  FMUL.FTZ R10, R2.reuse, R126 ;  /* 0x0000007e020a7220 */ /* 0x040fe40000410000 */
[----:B------:R-:W-:Y:S01]  /*19ba0*/  MUFU.EX2 R164, R164 ;  /* 0x000000a400a47308 */ /* 0x000fe20000000800 */
[C---:B------:R-:W-:Y:S02]  /*19bb0*/  FMUL.FTZ R11, R2.reuse, R127 ;  /* 0x0000007f020b7220 */ /* 0x040fe40000410000 */
[----:B------:R-:W2:Y:S01]  /*19bc0*/  LDSM.16.MT88.4 R124, [R195+0xc000] ;  /* 0x00c00000c37c783b */ /* 0x000ea20000004200 */
[C---:B------:R-:W-:Y:S02]  /*19bd0*/  FMUL.FTZ R38, R2.reuse, R38 ;  /* 0x0000002602267220 */ /* 0x040fe40000410000 */
[C---:B------:R-:W-:Y:S02]  /*19be0*/  FMUL.FTZ R39, R2.reuse, R39 ;  /* 0x0000002702277220 */ /* 0x040fe40000410000 */
[C---:B------:R-:W-:Y:S02]  /*19bf0*/  FMUL.FTZ R42, R2.reuse, R42 ;  /* 0x0000002a022a7220 */ /* 0x040fe40000410000 */
[----:B------:R-:W4:Y:S01]  /*19c00*/  MUFU.EX2 R163, R163 ;  /* 0x000000a300a37308 */ /* 0x000f220000000800 */
[----:B------:R-:W-:Y:S02]  /*19c10*/  FMUL.FTZ R43, R2, R43 ;  /* 0x0000002b022b7220 */ /* 0x000fe40000410000 */
[----:B------:R-:W-:Y:S01]  /*19c20*/  FFMA.FTZ R227, R34, R134, -R169 ;  /* 0x0000008622e37223 */ /* 0x000fe200000108a9 */
[----:B---3--:R-:W-:Y:S01]  /*19c30*/  F2FP.BF16.PACK_AB R130, R165, R166 ;  /* 0x000000a6a582723e */ /* 0x008fe200000010ff */
        /* <DEDUP_REMOVED lines=9> */
[----:B------:R-:W3:Y:S01]  /*19cd0*/  MUFU.EX2 R135, R135 ;  /* 0x0000008700877308 */ /* 0x000ee20000000800 */
        /* <DEDUP_REMOVED lines=12> */
[----:B------:R-:W-:Y:S01]  /*19da0*/  MUFU.EX2 R223, R223 ;  /* 0x000000df00df7308 */ /* 0x000fe20000000800 */
[C---:B------:R-:W-:Y:S02]  /*19db0*/  FMUL.FTZ R62, R2.reuse, R62 ;  /* 0x0000003e023e7220 */ /* 0x040fe40000410000 */
[C---:B------:R-:W-:Y:S01]  /*19dc0*/  FMUL.FTZ R63, R2.reuse, R63 ;  /* 0x0000003f023f7220 */ /* 0x040fe20000410000 */
[----:B---3--:R-:W-:Y:S01]  /*19dd0*/  F2FP.BF16.PACK_AB R131, R135, R162 ;  /* 0x000000a28783723e */ /* 0x008fe200000010ff */
        /* <DEDUP_REMOVED lines=17> */
[----:B------:R-:W3:Y:S03]  /*19ef0*/  LDSM.16.MT88.4 R140, [R197+0xe000] ;  /* 0x00e00000c58c783b */ /* 0x000ee60000004200 */
        /* <DEDUP_REMOVED lines=31> */
[C---:B------:R-:W-:Y:S01]  /*1a0f0*/  FMUL.FTZ R91, R2.reuse, R91 ;  /* 0x0000005b025b7220 */ /* 0x040fe20000410000 */
[C---:B--2---:R-:W-:Y:S03]  /*1a100*/  HMMA.16816.F32.BF16 R76, R128.reuse, R124, R76 ;  /* 0x0000007c804c723c */ /* 0x044fe6000004184c */
[C---:B------:R-:W-:Y:S02]  /*1a110*/  FMUL.FTZ R92, R3.reuse, R92 ;  /* 0x0000005c035c7220 */ /* 0x040fe40000410000 */
[C---:B------:R-:W-:Y:S02]  /*1a120*/  FMUL.FTZ R93, R3.reuse, R93 ;  /* 0x0000005d035d7220 */ /* 0x040fe40000410000 */
[C---:B------:R-:W-:Y:S01]  /*1a130*/  FMUL.FTZ R94, R2.reuse, R94 ;  /* 0x0000005e025e7220 */ /* 0x040fe20000410000 */
        /* <DEDUP_REMOVED lines=18> */
[C---:B------:R-:W-:Y:S03]  /*1a260*/  FMUL.FTZ R105, R3.reuse, R105 ;  /* 0x0000006903697220 */ /* 0x040fe60000410000 */
[C---:B--2---:R-:W-:Y:S03]  /*1a270*/  HMMA.16816.F32.BF16 R100, R128.reuse, R124, R100 ;  /* 0x0000007c8064723c */ /* 0x044fe60000041864 */
[C---:B------:R-:W-:Y:S02]  /*1a280*/  FMUL.FTZ R106, R2.reuse, R106 ;  /* 0x0000006a026a7220 */ /* 0x040fe40000410000 */
[----:B------:R-:W-:Y:S02]  /*1a290*/  FMUL.FTZ R107, R2, R107 ;  /* 0x0000006b026b7220 */ /* 0x000fe40000410000 */
[--C-:B------:R-:W-:Y:S02]  /*1a2a0*/  FFMA.FTZ R170, R12, R134, -R171.reuse ;  /* 0x000000860caa7223 */ /* 0x100fe400000108ab */
[----:B------:R-:W-:Y:S03]  /*1a2b0*/  FMUL.FTZ R12, R3, R120 ;  /* 0x00000078030c7220 */ /* 0x000fe60000410000 */
[C---:B------:R-:W-:Y:S01]  /*1a2c0*/  HMMA.16816.F32.BF16 R104, R128.reuse, R126, R104 ;  /* 0x0000007e8068723c */ /* 0x040fe20000041868 */
[----:B------:R-:W-:Y:S01]  /*1a2d0*/  MUFU.EX2 R170, R170 ;  /* 0x000000aa00aa7308 */ /* 0x000fe20000000800 */
[----:B------:R-:W-:Y:S01]  /*1a2e0*/  LDSM.16.MT88.4 R124, [R197+0xc800] ;  /* 0x00c80000c57c783b */ /* 0x000fe20000004200 */
[-C--:B------:R-:W-:Y:S02]  /*1a2f0*/  FFMA.FTZ R173, R13, R134.reuse, -R171 ;  /* 0x000000860dad7223 */ /* 0x080fe400000108ab */
[----:B------:R-:W-:Y:S02]  /*1a300*/  FMUL.FTZ R13, R3, R121 ;  /* 0x00000079030d7220 */ /* 0x000fe40000410000 */
[--C-:B------:R-:W-:Y:S02]  /*1a310*/  FFMA.FTZ R174, R14, R134, -R169.reuse ;  /* 0x000000860eae7223 */ /* 0x100fe400000108a9 */
[C---:B------:R-:W-:Y:S02]  /*1a320*/  FMUL.FTZ R14, R2.reuse, R122 ;  /* 0x0000007a020e7220 */ /* 0x040fe40000410000 */
[----:B------:R-:W2:Y:S01]  /*1a330*/  MUFU.EX2 R173, R173 ;  /* 0x000000ad00ad7308 */ /* 0x000ea20000000800 */
[----:B------:R-:W-:Y:S02]  /*1a340*/  FFMA.FTZ R219, R15, R134, -R169 ;  /* 0x000000860fdb7223 */ /* 0x000fe400000108a9 */
[C---:B------:R-:W-:Y:S02]  /*1a350*/  FMUL.FTZ R15, R2.reuse, R123 ;  /* 0x0000007b020f7220 */ /* 0x040fe40000410000 */
[----:B------:R-:W4:Y:S01]  /*1a360*/  LDSM.16.MT88.4 R120, [R198+0xc800] ;  /* 0x00c80000c678783b */ /* 0x000f220000004200 */
[C---:B------:R-:W-:Y:S02]  /*1a370*/  FMUL.FTZ R108, R3.reuse, R108 ;  /* 0x0000006c036c7220 */ /* 0x040fe40000410000 */
[----:B------:R-:W-:Y:S02]  /*1a380*/  FMUL.FTZ R109, R3, R109 ;  /* 0x0000006d036d7220 */ /* 0x000fe40000410000 */
[C---:B------:R-:W-:Y:S01]  /*1a390*/  FMUL.FTZ R110, R2.reuse, R110 ;  /* 0x0000006e026e7220 */ /* 0x040fe20000410000 */
[----:B------:R-:W-:Y:S01]  /*1a3a0*/  MUFU.EX2 R174, R174 ;  /* 0x000000ae00ae7308 */ /* 0x000fe20000000800 */
[----:B------:R-:W-:Y:S02]  /*1a3b0*/  FMUL.FTZ R111, R2, R111 ;  /* 0x0000006f026f7220 */ /* 0x000fe40000410000 */
[-CC-:B------:R-:W-:Y:S02]  /*1a3c0*/  FFMA.FTZ R172, R16, R134.reuse, -R171.reuse ;  /* 0x0000008610ac7223 */ /* 0x180fe400000108ab */
[-C--:B------:R-:W-:Y:S02]  /*1a3d0*/  FFMA.FTZ R175, R17, R134.reuse, -R171 ;  /* 0x0000008611af7223 */ /* 0x080fe400000108ab */
[-CC-:B------:R-:W-:Y:S01]  /*1a3e0*/  FFMA.FTZ R220, R18, R134.reuse, -R169.reuse ;  /* 0x0000008612dc7223 */ /* 0x180fe200000108a9 */
[C---:B-1----:R-:W-:Y:S02]  /*1a3f0*/  HMMA.16816.F32.BF16 R108, R128.reuse, R136, R108 ;  /* 0x00000088806c723c */ /* 0x042fe4000004186c */
[----:B------:R-:W-:Y:S01]  /*1a400*/  MUFU.EX2 R172, R172 ;  /* 0x000000ac00ac7308 */ /* 0x000fe20000000800 */
[----:B------:R-:W-:Y:S02]  /*1a410*/  FFMA.FTZ R221, R19, R134, -R169 ;  /* 0x0000008613dd7223 */ /* 0x000fe400000108a9 */
[----:B------:R-:W-:Y:S01]  /*1a420*/  FMUL.FTZ R16, R3, R116 ;  /* 0x0000007403107220 */ /* 0x000fe20000410000 */
[----:B--2---:R-:W-:Y:S01]  /*1a430*/  F2FP.BF16.PACK_AB R116, R173, R170 ;  /* 0x000000aaad74723e */ /* 0x004fe200000010ff */
[C---:B------:R-:W-:Y:S01]  /*1a440*/  FMUL.FTZ R17, R3.reuse, R117 ;  /* 0x0000007503117220 */ /* 0x040fe20000410000 */
[C---:B------:R-:W-:Y:S01]  /*1a450*/  HMMA.16816.F32.BF16 R12, R128.reuse, R138, R12 ;  /* 0x0000008a800c723c */ /* 0x040fe2000004180c */
[----:B------:R-:W1:Y:S03]  /*1a460*/  LDSM.16.MT88.4 R136, [R196+0xc800] ;  /* 0x00c80000c488783b */ /* 0x000e660000004200 */
[----:B------:R-:W2:Y:S01]  /*1a470*/  MUFU.EX2 R175, R175 ;  /* 0x000000af00af7308 */ /* 0x000ea20000000800 */
[C---:B------:R-:W-:Y:S02]  /*1a480*/  FMUL.FTZ R18, R2.reuse, R118 ;  /* 0x0000007602127220 */ /* 0x040fe40000410000 */
[C---:B------:R-:W-:Y:S02]  /*1a490*/  FMUL.FTZ R19, R2.reuse, R119 ;  /* 0x0000007702137220 */ /* 0x040fe40000410000 */
[C---:B------:R-:W-:Y:S03]  /*1a4a0*/  FMUL.FTZ R112, R3.reuse, R112 ;  /* 0x0000007003707220 */ /* 0x040fe60000410000 */
[C---:B------:R-:W-:Y:S02]  /*1a4b0*/  FMUL.FTZ R113, R3.reuse, R113 ;  /* 0x0000007103717220 */ /* 0x040fe40000410000 */
[C---:B---3--:R-:W-:Y:S01]  /*1a4c0*/  HMMA.16816.F32.BF16 R16, R128.reuse, R140, R16 ;  /* 0x0000008c8010723c */ /* 0x048fe20000041810 */
[----:B------:R-:W3:Y:S02]  /*1a4d0*/  MUFU.EX2 R219, R219 ;  /* 0x000000db00db7308 */ /* 0x000ee40000000800 */
[C---:B------:R-:W-:Y:S02]  /*1a4e0*/  FMUL.FTZ R114, R2.reuse, R114 ;  /* 0x0000007202727220 */ /* 0x040fe40000410000 */
[C---:B------:R-:W-:Y:S02]  /*1a4f0*/  FMUL.FTZ R115, R2.reuse, R115 ;  /* 0x0000007302737220 */ /* 0x040fe40000410000 */
[----:B------:R-:W-:Y:S02]  /*1a500*/  FFMA.FTZ R168, R3, R218, R168 ;  /* 0x000000da03a87223 */ /* 0x000fe400000100a8 */
[----:B------:R-:W-:Y:S02]  /*1a510*/  FFMA.FTZ R164, R2, R217, R164 ;  /* 0x000000d902a47223 */ /* 0x000fe400000100a4 */
[----:B------:R-:W-:Y:S01]  /*1a520*/  MUFU.EX2 R220, R220 ;  /* 0x000000dc00dc7308 */ /* 0x000fe20000000800 */
[----:B------:R-:W-:Y:S01]  /*1a530*/  HMMA.16816.F32.BF16 R112, R128, R142, R112 ;  /* 0x0000008e8070723c */ /* 0x000fe20000041870 */
[----:B------:R-:W-:Y:S02]  /*1a540*/  LDSM.16.MT88.4 R128, [R197+0x10800] ;  /* 0x01080000c580783b */ /* 0x000fe40000004200 */
[----:B--2---:R-:W-:Y:S01]  /*1a550*/  F2FP.BF16.PACK_AB R118, R175, R172 ;  /* 0x000000acaf76723e */ /* 0x004fe200000010ff */
[----:B------:R-:W-:Y:S02]  /*1a560*/  FADD.FTZ R167, R167, R168 ;  /* 0x000000a8a7a77221 */ /* 0x000fe40000010000 */
[----:B------:R-:W-:Y:S02]  /*1a570*/  FADD.FTZ R163, R163, R164 ;  /* 0x000000a4a3a37221 */ /* 0x000fe40000010000 */
[----:B------:R-:W-:Y:S01]  /*1a580*/  FADD.FTZ R166, R166, R167 ;  /* 0x000000a7a6a67221 */ /* 0x000fe20000010000 */
[----:B------:R-:W2:Y:S01]  /*1a590*/  MUFU.EX2 R221, R221 ;  /* 0x000000dd00dd7308 */ /* 0x000ea20000000800 */
[----:B------:R-:W-:Y:S02]  /*1a5a0*/  LDSM.16.MT88.4 R140, [R197+0xd000] ;  /* 0x00d00000c58c783b */ /* 0x000fe40000004200 */
[----:B------:R-:W-:Y:S01]  /*1a5b0*/  FADD.FTZ R162, R162, R163 ;  /* 0x000000a3a2a27221 */ /* 0x000fe20000010000 */
[----:B---3--:R-:W-:Y:S01]  /*1a5c0*/  F2FP.BF16.PACK_AB R117, R219, R174 ;  /* 0x000000aedb75723e */ /* 0x008fe200000010ff */
[----:B------:R-:W-:Y:S02]  /*1a5d0*/  FADD.FTZ R165, R165, R166 ;  /* 0x000000a6a5a57221 */ /* 0x000fe40000010000 */
[----:B------:R-:W-:Y:S02]  /*1a5e0*/  FADD.FTZ R135, R135, R162 ;  /* 0x000000a287877221 */ /* 0x000fe40000010000 */
[----:B------:R-:W-:Y:S02]  /*1a5f0*/  FADD.FTZ R170, R170, R165 ;  /* 0x000000a5aaaa7221 */ /* 0x000fe40000010000 */
[----:B------:R-:W-:Y:S01]  /*1a600*/  FADD.FTZ R174, R174, R135 ;  /* 0x00000087aeae7221 */ /* 0x000fe20000010000 */
[----:B------:R-:W-:Y:S01]  /*1a610*/  MOV R135, R132 ;  /* 0x0000008400877202 */ /* 0x000fe20000000f00 */
[----:B------:R-:W-:Y:S02]  /*1a620*/  FADD.FTZ R173, R173, R170 ;  /* 0x000000aaadad7221 */ /* 0x000fe40000010000 */
[----:B------:R-:W-:Y:S02]  /*1a630*/  FADD.FTZ R219, R219, R174 ;  /* 0x000000aedbdb7221 */ /* 0x000fe40000010000 */
[----:B------:R-:W-:Y:S04]  /*1a640*/  FADD.FTZ R172, R172, R173 ;  /* 0x000000adacac7221 */ /* 0x000fe80000010000 */
[----:B------:R-:W-:Y:S01]  /*1a650*/  FADD.FTZ R175, R175, R172 ;  /* 0x000000acafaf7221 */ /* 0x000fe20000010000 */
[C---:B--2---:R-:W-:Y:S01]  /*1a660*/  F2FP.BF16.PACK_AB R119, R221.reuse, R220 ;  /* 0x000000dcdd77723e */ /* 0x044fe200000010ff */
        /* <DEDUP_REMOVED lines=20> */
[-CC-:B------:R-:W-:Y:S01]  /*1a7b0*/  FFMA.FTZ R153, R21, R134.reuse, -R171.reuse ;  /* 0x0000008615997223 */ /* 0x180fe200000108ab */
[----:B------:R-:W-:Y:S02]  /*1a7c0*/  MUFU.EX2 R152, R152 ;  /* 0x0000009800987308 */ /* 0x000fe40000000800 */
[-CC-:B------:R-:W-:Y:S01]  /*1a7d0*/  FFMA.FTZ R154, R24, R134.reuse, -R171.reuse ;  /* 0x00000086189a7223 */ /* 0x180fe200000108ab */
[C---:B------:R-:W-:Y:S04]  /*1a7e0*/  HMMA.16816.F32.BF16 R76, R116.reuse, R156, R76 ;  /* 0x0000009c744c723c */ /* 0x040fe8000004184c */
[-CC-:B------:R-:W-:Y:S02]  /*1a7f0*/  FFMA.FTZ R155, R25, R134.reuse, -R171.reuse ;  /* 0x00000086199b7223 */ /* 0x180fe400000108ab */
[-C--:B------:R-:W-:Y:S01]  /*1a800*/  FFMA.FTZ R171, R33, R134.reuse, -R171 ;  /* 0x0000008621ab7223 */ /* 0x080fe200000108ab */
[----:B------:R-:W4:Y:S01]  /*1a810*/  MUFU.EX2 R153, R153 ;  /* 0x0000009900997308 */ /* 0x000f220000000800 */
[C---:B------:R-:W-:Y:S04]  /*1a820*/  HMMA.16816.F32.BF16 R80, R116.reuse, R158, R80 ;  /* 0x0000009e7450723c */ /* 0x040fe80000041850 */
[-CC-:B------:R-:W-:Y:S02]  /*1a830*/  FFMA.FTZ R156, R22, R134.reuse, -R169.reuse ;  /* 0x00000086169c7223 */ /* 0x180fe400000108a9 */
[-CC-:B------:R-:W-:Y:S02]  /*1a840*/  FFMA.FTZ R157, R23, R134.reuse, -R169.reuse ;  /* 0x00000086179d7223 */ /* 0x180fe400000108a9 */
[C---:B--2---:R-:W-:Y:S01]  /*1a850*/  HMMA.16816.F32.BF16 R84, R116.reuse, R120, R84 ;  /* 0x000000787454723c */ /* 0x044fe20000041854 */
[----:B------:R-:W-:Y:S03]  /*1a860*/  MUFU.EX2 R154, R154 ;  /* 0x0000009a009a7308 */ /* 0x000fe60000000800 */
[-CC-:B------:R-:W-:Y:S02]  /*1a870*/  FFMA.FTZ R158, R26, R134.reuse, -R169.reuse ;  /* 0x000000861a9e7223 */ /* 0x180fe400000108a9 */
[-CC-:B------:R-:W-:Y:S02]  /*1a880*/  FFMA.FTZ R159, R27, R134.reuse, -R169.reuse ;  /* 0x000000861b9f7223 */ /* 0x180fe400000108a9 */
[C---:B------:R-:W-:Y:S01]  /*1a890*/  HMMA.16816.F32.BF16 R88, R116.reuse, R122, R88 ;  /* 0x0000007a7458723c */ /* 0x040fe20000041858 */
[----:B------:R-:W2:Y:S02]  /*1a8a0*/  LDSM.16.MT88.4 R120, [R195+0x10800] ;  /* 0x01080000c378783b */ /* 0x000ea40000004200 */
[----:B------:R-:W5:Y:S01]  /*1a8b0*/  MUFU.EX2 R155, R155 ;  /* 0x0000009b009b7308 */ /* 0x000f620000000800 */
[----:B------:R-:W-:Y:S01]  /*1a8c0*/  FFMA.FTZ R169, R35, R134, -R169 ;  /* 0x0000008623a97223 */ /* 0x000fe200000108a9 */
        /* <DEDUP_REMOVED lines=110> */
.L_x_4217:
        /* <DEDUP_REMOVED lines=11> */
.L_x_4240:
[----:B--23--:R-:W-:Y:S01]  /*1b060*/  FADD.FTZ R218, R5, R218 ;  /* 0x000000da05da7221 */ /* 0x00cfe20000010000 */
[----:B------:R-:W-:Y:S05]  /*1b070*/  BRA.DIV ~URZ, `(.L_x_4228) ;  /* 0x00001bf27f007947 */ /* 0x000fea000b800000 */
[----:B------:R-:W2:Y:S04]  /*1b080*/  SHFL.BFLY PT, R8, R217, 0x2, 0x1f ;  /* 0x0c401f00d9087f89 */ /* 0x000ea800000e0000 */
[----:B------:R-:W3:Y:S01]  /*1b090*/  SHFL.BFLY PT, R9, R218, 0x1, 0x1f ;  /* 0x0c201f00da097f89 */ /* 0x000ee200000e0000 */
[----:B--2---:R-:W-:Y:S02]  /*1b0a0*/  FADD.FTZ R8, R8, R217 ;  /* 0x000000d908087221 */ /* 0x004fe40000010000 */
[----:B---3--:R-:W-:-:S03]  /*1b0b0*/  FADD.FTZ R9, R218, R9 ;  /* 0x00000009da097221 */ /* 0x008fc60000010000 */
[----:B------:R2:W3:Y:S04]  /*1b0c0*/  SHFL.BFLY PT, R5, R8, 0x1, 0x1f ;  /* 0x0c201f0008057f89 */ /* 0x0004e800000e0000 */
.L_x_4241:
        /* <DEDUP_REMOVED lines=13> */
[----:B------:R-:W-:Y:S01]  /*1b1a0*/  FMUL.FTZ R124, R0, R124 ;  /* 0x0000007c007c7220 */ /* 0x000fe20000410000 */
[----:B------:R-:W-:Y:S01]  /*1b1b0*/  LOP3.LUT R8, R8, 0x3ffffffc, RZ, 0xc0, !PT ;  /* 0x3ffffffc08087812 */ /* 0x000fe200078ec0ff */
[----:B------:R-:W-:Y:S01]  /*1b1c0*/  FMUL.FTZ R125, R0, R125 ;  /* 0x0000007d007d7220 */ /* 0x000fe20000410000 */
[----:B------:R-:W-:Y:S01]  /*1b1d0*/  LEA.HI R10, R10, R11, RZ, 0x3 ;  /* 0x0000000b0a0a7211 */ /* 0x000fe200078f18ff */
[----:B------:R-:W-:Y:S01]  /*1b1e0*/  FMUL.FTZ R36, R0, R36 ;  /* 0x0000002400247220 */ /* 0x000fe20000410000 */
[----:B------:R-:W-:Y:S01]  /*1b1f0*/  IADD3 R15, -R8, R3, RZ ;  /* 0x00000003080f7210 */ /* 0x000fe20007ffe1ff */
[----:B------:R-:W-:Y:S01]  /*1b200*/  FMUL.FTZ R37, R0, R37 ;  /* 0x0000002500257220 */ /* 0x000fe20000410000 */
[----:B------:R-:W-:Y:S01]  /*1b210*/  LOP3.LUT R10, R10, 0xfffffff8, RZ, 0xc0, !PT ;  /* 0xfffffff80a0a7812 */ /* 0x000fe200078ec0ff */
[C---:B------:R-:W-:Y:S01]  /*1b220*/  FMUL.FTZ R40, R0.reuse, R40 ;  /* 0x0000002800287220 */ /* 0x040fe20000410000 */
[----:B------:R-:W-:Y:S01]  /*1b230*/  F2FP.BF16.PACK_AB R128, R129, R128 ;  /* 0x000000808180723e */ /* 0x000fe200000010ff */
        /* <DEDUP_REMOVED lines=12> */
[----:B------:R-:W-:Y:S01]  /*1b300*/  FMUL.FTZ R53, R0, R53 ;  /* 0x0000003500357220 */ /* 0x000fe20000410000 */
[----:B------:R-:W-:Y:S01]  /*1b310*/  LEA R15, R12, R15, 0x9 ;  /* 0x0000000f0c0f7211 */ /* 0x000fe200078e48ff */
[C---:B------:R-:W-:Y:S01]  /*1b320*/  FMUL.FTZ R56, R0.reuse, R56 ;  /* 0x0000003800387220 */ /* 0x040fe20000410000 */
[----:B------:R-:W-:Y:S01]  /*1b330*/  LEA.HI R14, R13, R13, RZ, 0x1d ;  /* 0x0000000d0d0e7211 */ /* 0x000fe200078fe8ff */
[----:B------:R-:W-:Y:S01]  /*1b340*/  FMUL.FTZ R57, R0, R57 ;  /* 0x0000003900397220 */ /* 0x000fe20000410000 */
[----:B------:R-:W-:Y:S01]  /*1b350*/  ISETP.NE.U32.AND P0, PT, R8, 0x1, PT ;  /* 0x000000010800780c */ /* 0x000fe20003f05070 */
[C---:B------:R-:W-:Y:S01]  /*1b360*/  FMUL.FTZ R60, R0.reuse, R60 ;  /* 0x0000003c003c7220 */ /* 0x040fe20000410000 */
[----:B------:R-:W-:Y:S01]  /*1b370*/  LEA R14, R15, R14, 0x1 ;  /* 0x0000000e0f0e7211 */ /* 0x000fe200078e08ff */
[C---:B------:R-:W-:Y:S01]  /*1b380*/  FMUL.FTZ R61, R0.reuse, R61 ;  /* 0x0000003d003d7220 */ /* 0x040fe20000410000 */
[----:B------:R-:W-:Y:S01]  /*1b390*/  R2P PR, R11, 0x6 ;  /* 0x000000060b007804 */ /* 0x000fe20000000000 */
[----:B------:R-:W-:Y:S01]  /*1b3a0*/  FMUL.FTZ R64, R0, R64 ;  /* 0x0000004000407220 */ /* 0x000fe20000410000 */
[----:B------:R-:W-:Y:S01]  /*1b3b0*/  SHF.L.U32 R13, R14, 0x1, RZ ;  /* 0x000000010e0d7819 */ /* 0x000fe200000006ff */
[C---:B------:R-:W-:Y:S01]  /*1b3c0*/  FMUL.FTZ R65, R0.reuse, R65 ;  /* 0x0000004100417220 */ /* 0x040fe20000410000 */
[----:B------:R-:W-:Y:S01]  /*1b3d0*/  MOV R8, 0x20 ;  /* 0x0000002000087802 */ /* 0x000fe20000000f00 */
[C---:B------:R-:W-:Y:S01]  /*1b3e0*/  FMUL.FTZ R68, R0.reuse, R68 ;  /* 0x0000004400447220 */ /* 0x040fe20000410000 */
[----:B------:R-:W-:Y:S01]  /*1b3f0*/  MOV R14, 0x40 ;  /* 0x00000040000e7802 */ /* 0x000fe20000000f00 */
[C---:B------:R-:W-:Y:S01]  /*1b400*/  FMUL.FTZ R69, R0.reuse, R69 ;  /* 0x0000004500457220 */ /* 0x040fe20000410000 */
[C---:B------:R-:W-:Y:S01]  /*1b410*/  IADD3 R11, R13.reuse, -0x10, RZ ;  /* 0xfffffff00d0b7810 */ /* 0x040fe20007ffe0ff */
[----:B------:R-:W-:Y:S01]  /*1b420*/  FMUL.FTZ R72, R0, R72 ;  /* 0x0000004800487220 */ /* 0x000fe20000410000 */
[----:B------:R-:W-:Y:S01]  /*1b430*/  SEL R8, R8, 0xffffffe0, !P1 ;  /* 0xffffffe008087807 */ /* 0x000fe20004800000 */
[C---:B------:R-:W-:Y:S01]  /*1b440*/  FMUL.FTZ R73, R0.reuse, R73 ;  /* 0x0000004900497220 */ /* 0x040fe20000410000 */
[----:B------:R-:W-:Y:S01]  /*1b450*/  @P0 IADD3 R11, R13, 0x10, RZ ;  /* 0x000000100d0b0810 */ /* 0x000fe20007ffe0ff */
[----:B------:R-:W-:Y:S01]  /*1b460*/  FMUL.FTZ R76, R0, R76 ;  /* 0x0000004c004c7220 */ /* 0x000fe20000410000 */
        /* <DEDUP_REMOVED lines=142> */
[----:B------:R2:W-:Y:S01]  /*1bd50*/  STS [R15+0x2000], R68 ;  /* 0x002000440f007388 */ /* 0x0005e20000000800 */
        /* <DEDUP_REMOVED lines=33> */
[----:B------:R-:W4:Y:S04]  /*1bf70*/  LD.E.U8 R8, [R6.64+0x1c8] ;  /* 0x0001c80406087980 */ /* 0x000f28000c101100 */
[----:B------:R-:W4:Y:S04]  /*1bf80*/  @!P0 LD.E.64 R26, [R6.64+0x80] ;  /* 0x00008004061a8980 */ /* 0x000f28000c101b00 */
[----:B--2---:R-:W2:Y:S01]  /*1bf90*/  LD.E.64 R68, [R6.64+0x88] ;  /* 0x0000880406447980 */ /* 0x004ea2000c101b00 */
[----:B---3--:R-:W3:Y:S08]  /*1bfa0*/  @P4 MUFU.LG2 R15, R9 ;  /* 0x00000009000f4308 */ /* 0x008ef00000000c00 */
[----:B------:R-:W1:Y:S01]  /*1bfb0*/  @P3 MUFU.LG2 R5, R5 ;  /* 0x0000000500053308 */ /* 0x000e620000000c00 */
[----:B------:R-:W-:Y:S01]  /*1bfc0*/  @!P0 SHF.R.S32.HI R14, RZ, 0x1f, R205 ;  /* 0x0000001fff0e8819 */ /* 0x000fe200000114cd */
[----:B------:R2:W5:Y:S01]  /*1bfd0*/  LD.E.64 R66, [R6.64+0x90] ;  /* 0x0000900406427980 */ /* 0x000562000c101b00 */
[----:B------:R-:W-:Y:S01]  /*1bfe0*/  BSSY B0, `(.L_x_4229) ;  /* 0x000001e000007945 */ /* 0x000fe20003800000 */
[----:B------:R-:W-:Y:S01]  /*1bff0*/  MOV R13, 0x7f800000 ;  /* 0x7f800000000d7802 */ /* 0x000fe20000000f00 */
[----:B---3--:R-:W-:-:S02]  /*1c000*/  @P4 FMUL.FTZ R15, R15, 0.69314718246459960938 ;  /* 0x3f3172180f0f4820 */ /* 0x008fc40000410000 */
[----:B-1----:R-:W-:-:S04]  /*1c010*/  @P3 FMUL.FTZ R9, R5, 0.69314718246459960938 ;  /* 0x3f31721805093820 */ /* 0x002fc80000410000 */
[----:B-----5:R-:W-:Y:S01]  /*1c020*/  @P3 FFMA.FTZ R13, R132, R2, R9 ;  /* 0x00000002840d3223 */ /* 0x020fe20000010009 */
[----:B----4-:R-:W-:Y:S01]  /*1c030*/  ISETP.NE.AND P1, PT, R8, RZ, PT ;  /* 0x000000ff0800720c */ /* 0x010fe20003f25270 */
[----:B------:R-:W-:-:S04]  /*1c040*/  @!P0 IMAD R11, R27, R205, RZ ;  /* 0x000000cd1b0b8224 */ /* 0x000fc800078e02ff */
[----:B------:R-:W-:Y:S02]  /*1c050*/  @!P0 IMAD R14, R26, R14, R11 ;  /* 0x0000000e1a0e8224 */ /* 0x000fe400078e020b */
[-C--:B--2---:R-:W-:Y:S02]  /*1c060*/  @P0 IMAD R0, R69, R209.reuse, RZ ;  /* 0x000000d145000224 */ /* 0x084fe400078e02ff */
        /* <DEDUP_REMOVED lines=16> */
.L_x_4230:
[----:B------:R-:W-:Y:S02]  /*1c170*/  ULDC.64 UR4, c[0x0][0x118] ;  /* 0x0000460000047ab9 */ /* 0x000fe40000000a00 */
[----:B------:R-:W2:Y:S04]  /*1c180*/  LD.E R2, [R6.64+0x60] ;  /* 0x0000600406027980 */ /* 0x000ea8000c101900 */
[----:B------:R-:W3:Y:S01]  /*1c190*/  LD.E R14, [R6.64+0xb4] ;  /* 0x0000b404060e7980 */ /* 0x000ee2000c101900 */
[----:B--2---:R-:W-:-:S04]  /*1c1a0*/  IMAD R205, R2, R205, R208 ;  /* 0x000000cd02cd7224 */ /* 0x004fc800078e02d0 */
[----:B---3--:R-:W-:Y:S02]  /*1c1b0*/  IMAD R14, R14, R205, RZ ;  /* 0x000000cd0e0e7224 */ /* 0x008fe400078e02ff */
.L_x_4231:
[----:B------:R-:W-:Y:S05]  /*1c1c0*/  BSYNC B0 ;  /* 0x0000000000007941 */ /* 0x000fea0003800000 */
.L_x_4229:
        /* <DEDUP_REMOVED lines=9> */
[----:B------:R-:W-:Y:S01]  /*1c260*/  LEA.HI R15, R15, R12, RZ, 0x2 ;  /* 0x0000000c0f0f7211 */ /* 0x000fe200078f10ff */
[----:B------:R-:W2:Y:S02]  /*1c270*/  S2R R2, SR_TID.X ;  /* 0x0000000000027919 */ /* 0x000ea40000002100 */
[----:B------:R-:W-:Y:S02]  /*1c280*/  LOP3.LUT P0, RZ, R9, 0x3, RZ, 0xc0, !PT ;  /* 0x0000000309ff7812 */ /* 0x000fe4000780c0ff */
[----:B------:R-:W-:Y:S01]  /*1c290*/  LOP3.LUT R15, R15, 0xffffffc, RZ, 0xc0, !PT ;  /* 0x0ffffffc0f0f7812 */ /* 0x000fe200078ec0ff */
[----:B------:R1:W3:Y:S04]  /*1c2a0*/  LDS.128 R56, [R211] ;  /* 0x00000000d3387984 */ /* 0x0002e80000000c00 */
[----:B------:R1:W4:Y:S01]  /*1c2b0*/  LDS.128 R52, [R211+0x800] ;  /* 0x00080000d3347984 */ /* 0x0003220000000c00 */
[----:B--2---:R-:W-:-:S03]  /*1c2c0*/  SHF.R.S32.HI R5, RZ, 0x1f, R2 ;  /* 0x0000001fff057819 */ /* 0x004fc60000011402 */
[----:B------:R1:W2:Y:S01]  /*1c2d0*/  LDS.128 R48, [R211+0x1000] ;  /* 0x00100000d3307984 */ /* 0x0002a20000000c00 */
[----:B------:R-:W-:-:S03]  /*1c2e0*/  LEA.HI R5, R5, R2, RZ, 0x5 ;  /* 0x0000000205057211 */ /* 0x000fc600078f28ff */
[----:B------:R1:W1:Y:S01]  /*1c2f0*/  LDS.128 R44, [R211+0x1800] ;  /* 0x00180000d32c7984 */ /* 0x0002620000000c00 */
[----:B------:R-:W-:-:S03]  /*1c300*/  LOP3.LUT R5, R5, 0xffffffe0, RZ, 0xc0, !PT ;  /* 0xffffffe005057812 */ /* 0x000fc600078ec0ff */
[----:B------:R1:W1:Y:S02]  /*1c310*/  LDS.128 R40, [R211+0x2000] ;  /* 0x00200000d3287984 */ /* 0x0002640000000c00 */
[----:B------:R-:W-:Y:S02]  /*1c320*/  IMAD.IADD R5, R2, 0x1, -R5 ;  /* 0x0000000102057824 */ /* 0x000fe400078e0a05 */
[----:B------:R1:W1:Y:S04]  /*1c330*/  LDS.128 R36, [R211+0x2800] ;  /* 0x00280000d3247984 */ /* 0x0002680000000c00 */
[----:B------:R1:W1:Y:S01]  /*1c340*/  LDS.128 R32, [R211+0x3000] ;  /* 0x00300000d3207984 */ /* 0x0002620000000c00 */
[----:B------:R-:W-:-:S03]  /*1c350*/  SHF.R.S32.HI R10, RZ, 0x1f, R5 ;  /* 0x0000001fff0a7819 */ /* 0x000fc60000011405 */
[----:B------:R1:W1:Y:S01]  /*1c360*/  LDS.128 R28, [R211+0x3800] ;  /* 0x00380000d31c7984 */ /* 0x0002620000000c00 */
[----:B------:R-:W-:Y:S01]  /*1c370*/  LEA.HI R10, R10, R5, RZ, 0x2 ;  /* 0x000000050a0a7211 */ /* 0x000fe200078f10ff */
[----:B------:R-:W-:Y:S02]  /*1c380*/  IMAD.IADD R5, R12, 0x1, -R15 ;  /* 0x000000010c057824 */ /* 0x000fe400078e0a0f */
[----:B------:R1:W1:Y:S01]  /*1c390*/  LDS.128 R24, [R211+0x4000] ;  /* 0x00400000d3187984 */ /* 0x0002620000000c00 */
[----:B------:R-:W-:-:S03]  /*1c3a0*/  SHF.R.S32.HI R10, RZ, 0x2, R10 ;  /* 0x00000002ff0a7819 */ /* 0x000fc6000001140a */
[----:B------:R1:W1:Y:S02]  /*1c3b0*/  LDS.128 R20, [R211+0x4800] ;  /* 0x00480000d3147984 */ /* 0x0002640000000c00 */
[----:B------:R-:W-:Y:S02]  /*1c3c0*/  IMAD R5, R5, 0x10, R10 ;  /* 0x0000001005057824 */ /* 0x000fe400078e020a */
[----:B------:R1:W1:Y:S04]  /*1c3d0*/  LDS.128 R16, [R211+0x5000] ;  /* 0x00500000d3107984 */ /* 0x0002680000000c00 */
[----:B------:R1:W1:Y:S01]  /*1c3e0*/  LDS.128 R60, [R211+0x5800] ;  /* 0x00580000d33c7984 */ /* 0x0002620000000c00 */
[----:B------:R-:W-:Y:S05]  /*1c3f0*/  @P0 BRA `(.L_x_4233) ;  /* 0x000000d000000947 */ /* 0x000fea0003800000 */
[----:B---34-:R-:W-:Y:S01]  /*1c400*/  IMAD R14, R207, 0x40, R14 ;  /* 0x00000040cf0e7824 */ /* 0x018fe200078e020e */
        /* <DEDUP_REMOVED lines=12> */
.L_x_4233:
[----:B---34-:R-:W-:Y:S05]  /*1c4d0*/  BSYNC B0 ;  /* 0x0000000000007941 */ /* 0x018fea0003800000 */
.L_x_4232:
        /* <DEDUP_REMOVED lines=8> */
[----:B------:R-:W-:Y:S01]  /*1c560*/  IMAD.IADD R4, R3, 0x1, -R4 ;  /* 0x0000000103047824 */ /* 0x000fe200078e0a04 */
[----:B------:R-:W-:Y:S02]  /*1c570*/  SHF.R.S32.HI R3, RZ, 0x1f, R2 ;  /* 0x0000001fff037819 */ /* 0x000fe40000011402 */
[----:B------:R-:W-:Y:S02]  /*1c580*/  IMAD R5, R68, R9, R5 ;  /* 0x0000000944057224 */ /* 0x000fe400078e0205 */
[----:B------:R-:W-:Y:S01]  /*1c590*/  IMAD.SHL.U32 R12, R4, 0x8, RZ ;  /* 0x00000008040c7824 */ /* 0x000fe200078e00ff */
[----:B------:R-:W-:-:S04]  /*1c5a0*/  LEA.HI R4, R3, R2, RZ, 0x3 ;  /* 0x0000000203047211 */ /* 0x000fc800078f18ff */
[----:B------:R-:W-:Y:S02]  /*1c5b0*/  SHF.R.S32.HI R13, RZ, 0x1f, R12 ;  /* 0x0000001fff0d7819 */ /* 0x000fe4000001140c */
[----:B------:R-:W-:Y:S02]  /*1c5c0*/  SHF.R.S32.HI R9, RZ, 0x3, R4 ;  /* 0x00000003ff097819 */ /* 0x000fe40000011404 */
[----:B------:R-:W-:Y:S01]  /*1c5d0*/  LOP3.LUT R3, R4, 0xfffffff8, RZ, 0xc0, !PT ;  /* 0xfffffff804037812 */ /* 0x000fe200078ec0ff */
[----:B------:R-:W-:-:S04]  /*1c5e0*/  IMAD.WIDE.U32 R10, R68, R207, R12 ;  /* 0x000000cf440a7225 */ /* 0x000fc800078e000c */
[----:B------:R-:W-:Y:S01]  /*1c5f0*/  IMAD.IADD R207, R210, 0x1, -R207 ;  /* 0x00000001d2cf7824 */ /* 0x000fe200078e0acf */
[----:B------:R-:W-:Y:S01]  /*1c600*/  IADD3 R10, P0, R8, R10, RZ ;  /* 0x0000000a080a7210 */ /* 0x000fe20007f1e0ff */
[----:B------:R-:W-:Y:S01]  /*1c610*/  IMAD.IADD R3, R2, 0x1, -R3 ;  /* 0x0000000102037824 */ /* 0x000fe200078e0a03 */
[----:B------:R-:W-:Y:S01]  /*1c620*/  SHF.R.S32.HI R2, RZ, 0x1f, R208 ;  /* 0x0000001fff027819 */ /* 0x000fe200000114d0 */
[----:B-1----:R-:W-:Y:S01]  /*1c630*/  IMAD R7, R67, R208, RZ ;  /* 0x000000d043077224 */ /* 0x002fe200078e02ff */
[----:B------:R-:W-:Y:S01]  /*1c640*/  IADD3.X R11, R0, R11, R5, P0, !PT ;  /* 0x0000000b000b7210 */ /* 0x000fe200007fe405 */
[----:B------:R-:W-:Y:S01]  /*1c650*/  IMAD.SHL.U32 R3, R3, 0x8, RZ ;  /* 0x0000000803037824 */ /* 0x000fe200078e00ff */
[----:B------:R-:W-:Y:S01]  /*1c660*/  ISETP.GE.AND P0, PT, R9, R207, PT ;  /* 0x000000cf0900720c */ /* 0x000fe20003f06270 */
[C---:B------:R-:W-:Y:S01]  /*1c670*/  IMAD R2, R66.reuse, R2, R7 ;  /* 0x0000000242027224 */ /* 0x040fe200078e0207 */
[----:B------:R-:W-:Y:S01]  /*1c680*/  SHF.R.S32.HI R7, RZ, 0x1f, R9 ;  /* 0x0000001fff077819 */ /* 0x000fe20000011409 */
[----:B------:R-:W-:Y:S01]  /*1c690*/  IMAD.WIDE.U32 R66, R66, R208, R10 ;  /* 0x000000d042427225 */ /* 0x000fe200078e000a */
[----:B------:R-:W-:-:S02]  /*1c6a0*/  IADD3 R5, R3, 0x40, RZ ;  /* 0x0000004003057810 */ /* 0x000fc40007ffe0ff */
        /* <DEDUP_REMOVED lines=17> */
.L_x_4235:
[----:B------:R-:W-:Y:S05]  /*1c7c0*/  BSYNC B0 ;  /* 0x0000000000007941 */ /* 0x000fea0003800000 */
.L_x_4234:
        /* <DEDUP_REMOVED lines=21> */
.L_x_4237:
[----:B------:R-:W-:Y:S05]  /*1c920*/  BSYNC B0 ;  /* 0x0000000000007941 */ /* 0x000fea0003800000 */
.L_x_4236:
        /* <DEDUP_REMOVED lines=18> */
[----:B--2---:R1:W-:Y:S04]  /*1ca50*/  @!P2 ST.E.128 [R10.64], R48 ;  /* 0x000000300a00a985 */ /* 0x0043e8000c101d04 */
[----:B------:R1:W-:Y:S04]  /*1ca60*/  @!P1 ST.E.128 [R10.64+0x80], R32 ;  /* 0x000080200a009985 */ /* 0x0003e8000c101d04 */
[----:B------:R1:W-:Y:S02]  /*1ca70*/  @!P0 ST.E.128 [R10.64+0x100], R16 ;  /* 0x000100100a008985 */ /* 0x0003e4000c101d04 */
.L_x_4239:
[----:B------:R-:W-:Y:S05]  /*1ca80*/  BSYNC B0 ;  /* 0x0000000000007941 */ /* 0x000fea0003800000 */
.L_x_4238:
[----:B------:R-:W-:-:S04]  /*1ca90*/  IADD3 R0, R9, 0x30, RZ ;  /* 0x0000003009007810 */ /* 0x000fc80007ffe0ff */
[----:B------:R-:W-:Y:S01]  /*1caa0*/  ISETP.GE.AND P0, PT, R0, R207, PT ;  /* 0x000000cf0000720c */ /* 0x000fe20003f06270 */
[----:B------:R-:W-:-:S12]  /*1cab0*/  IMAD.MOV.U32 R207, RZ, RZ, 0x0 ;  /* 0x00000000ffcf7424 */ /* 0x000fd800078e00ff */
[----:B------:R-:W-:Y:S05]  /*1cac0*/  @P0 RET.REL.NODEC R206 `(_ZN5flash24flash_fwd_splitkv_kernelI23Flash_fwd_kernel_traitsILi192ELi64ELi64ELi4ELb0ELb0EN7cutlass10bfloat16_tE19Flash_kernel_traitsILi192ELi64ELi64ELi4ES3_EELb0ELb0ELb1ELb0ELb0ELb0ELb0ELb1EEEvNS_16Flash_fwd_paramsE) ;  /* 0xfffe3530ce000950 */ /* 0x000fea0003c3ffff */
[----:B------:R-:W-:Y:S01]  /*1cad0*/  IADD3 R9, P0, R9, 0x30, RZ ;  /* 0x0000003009097810 */ /* 0x000fe20007f1e0ff */
[----:B-1----:R-:W-:Y:S01]  /*1cae0*/  IMAD.MOV.U32 R10, RZ, RZ, R66 ;  /* 0x000000ffff0a7224 */ /* 0x002fe200078e0042 */
        /* <DEDUP_REMOVED lines=15> */
[----:B------:R-:W-:Y:S05]  /*1cbe0*/  @P0 RET.REL.NODEC R206 `(_ZN5flash24flash_fwd_splitkv_kernelI23Flash_fwd_kernel_traitsILi192ELi64ELi64ELi4ELb0ELb0EN7cutlass10bfloat16_tE19Flash_kernel_traitsILi192ELi64ELi64ELi4ES3_EELb0ELb0ELb1ELb0ELb0ELb0ELb0ELb1EEEvNS_16Flash_fwd_paramsE) ;  /* 0xfffe3410ce000950 */ /* 0x000fea0003c3ffff */
[----:B------:R-:W-:Y:S01]  /*1cbf0*/  MOV R207, 0x0 ;  /* 0x0000000000cf7802 */ /* 0x000fe20000000f00 */
[----:B------:R-:W-:-:S02]  /*1cc00*/  ULDC.64 UR4, c[0x0][0x118] ;  /* 0x0000460000047ab9 */ /* 0x000fc40000000a00 */
[----:B------:R3:W-:Y:S01]  /*1cc10*/  ST.E.128 [R4.64+0x100], R60 ;  /* 0x0001003c04007985 */ /* 0x0007e2000c101d04 */
[----:B------:R-:W-:Y:S05]  /*1cc20*/  RET.REL.NODEC R206 `(_ZN5flash24flash_fwd_splitkv_kernelI23Flash_fwd_kernel_traitsILi192ELi64ELi64ELi4ELb0ELb0EN7cutlass10bfloat16_tE19Flash_kernel_traitsILi192ELi64ELi64ELi4ES3_EELb0ELb0ELb1ELb0ELb0ELb0ELb0ELb1EEEvNS_16Flash_fwd_paramsE) ;  /* 0xfffe33d0ce007950 */ /* 0x000fea0003c3ffff */
.L_x_4227:
[----:B------:R-:W-:Y:S02]  /*1cc30*/  MOV R5, 0x2 ;  /* 0x0000000200057802 */ /* 0x000fe40000000f00 */
[----:B------:R-:W-:Y:S02]  /*1cc40*/  MOV R4, 0x1cc60 ;  /* 0x0001cc6000047802 */ /* 0x000fe40000000f00 */
[----:B-1---5:R-:W-:Y:S05]  /*1cc50*/  CALL.REL.NOINC `($__internal_22_$__cuda_sm70_shflsync_bfly_p) ;  /* 0x000000f000007944 */ /* 0x022fea0003c00000 */
[----:B-12---:R-:W-:Y:S05]  /*1cc60*/  BRA `(.L_x_4240) ;  /* 0xffffe3f000007947 */ /* 0x006fea000383ffff */
.L_x_4228:
[----:B------:R-:W-:Y:S02]  /*1cc70*/  MOV R5, 0x1 ;  /* 0x0000000100057802 */ /* 0x000fe40000000f00 */
[----:B------:R-:W-:Y:S02]  /*1cc80*/  MOV R4, 0x1cca0 ;  /* 0x0001cca000047802 */ /* 0x000fe40000000f00 */
[----:B-1---5:R-:W-:Y:S05]  /*1cc90*/  CALL.REL.NOINC `($__internal_22_$__cuda_sm70_shflsync_bfly_p) ;  /* 0x000000b000007944 */ /* 0x022fea0003c00000 */
[----:B--2---:R-:W-:Y:S01]  /*1cca0*/  FADD.FTZ R9, R218, R5 ;  /* 0x00000005da097221 */ /* 0x004fe20000010000 */
[----:B-1----:R-:W-:Y:S02]  /*1ccb0*/  MOV R218, R217 ;  /* 0x000000d900da7202 */ /* 0x002fe40000000f00 */
[----:B------:R-:W-:Y:S02]  /*1ccc0*/  MOV R5, 0x2 ;  /* 0x0000000200057802 */ /* 0x000fe40000000f00 */
[----:B------:R-:W-:-:S02]  /*1ccd0*/  MOV R4, 0x1ccf0 ;  /* 0x0001ccf000047802 */ /* 0x000fc40000000f00 */
[----:B------:R-:W-:Y:S05]  /*1cce0*/  CALL.REL.NOINC `($__internal_22_$__cuda_sm70_shflsync_bfly_p) ;  /* 0x0000006000007944 */ /* 0x000fea0003c00000 */
[----:B--2---:R-:W-:Y:S01]  /*1ccf0*/  FADD.FTZ R8, R217, R5 ;  /* 0x00000005d9087221 */ /* 0x004fe20000010000 */
[----:B------:R-:W-:-:S02]  /*1cd00*/  MOV R5, 0x1 ;  /* 0x0000000100057802 */ /* 0x000fc40000000f00 */
[----:B------:R-:W-:Y:S02]  /*1cd10*/  MOV R4, 0x1cd40 ;  /* 0x0001cd4000047802 */ /* 0x000fe40000000f00 */
[----:B-1----:R-:W-:Y:S02]  /*1cd20*/  MOV R218, R8 ;  /* 0x0000000800da7202 */ /* 0x002fe40000000f00 */
[----:B------:R-:W-:Y:S05]  /*1cd30*/  CALL.REL.NOINC `($__internal_22_$__cuda_sm70_shflsync_bfly_p) ;  /* 0x0000001000007944 */ /* 0x000fea0003c00000 */
[----:B-12---:R-:W-:Y:S05]  /*1cd40*/  BRA `(.L_x_4241) ;  /* 0xffffe38000007947 */ /* 0x006fea000383ffff */
        .weak           $__internal_22_$__cuda_sm70_shflsync_bfly_p
        .type           $__internal_22_$__cuda_sm70_shflsync_bfly_p,@function
        .size           $__internal_22_$__cuda_sm70_shflsync_bfly_p,(.L_x_7799 - $__internal_22_$__cuda_sm70_shflsync_bfly_p)
$__internal_22_$__cuda_sm70_shflsync_bfly_p:
[----:B------:R-:W-:Y:S01]  /*1cd50*/  MOV R10, R4 ;  /* 0x00000004000a7202 */ /* 0x000fe20000000f00 */
[----:B------:R-:W-:Y:S04]  /*1cd60*/  WARPSYNC R0 ;  /* 0x0000000000007348 */ /* 0x000fe80003800000 */
[----:B------:R-:W-:Y:S01]  /*1cd70*/  MOV R11, 0x0 ;  /* 0x00000000000b7802 */ /* 0x000fe20000000f00 */
[----:B------:R1:W2:Y:S03]  /*1cd80*/  SHFL.BFLY PT, R5, R218, R5, R3 ;  /* 0x0c000005da057389 */ /* 0x0002a600000e0003 */
[----:B------:R-:W-:Y:S05]  /*1cd90*/  RET.REL.NODEC R10 `(_ZN5flash24flash_fwd_splitkv_kernelI23Flash_fwd_kernel_traitsILi192ELi64ELi64ELi4ELb0ELb0EN7cutlass10bfloat16_tE19Flash_kernel_traitsILi192ELi64ELi64ELi4ES3_EELb0ELb0ELb1ELb0ELb0ELb0ELb0ELb1EEEvNS_16Flash_fwd_paramsE) ;  /* 0xfffe32600a007950 */ /* 0x000fea0003c3ffff */
.L_x_4242:
        /* <DEDUP_REMOVED lines=14> */
.L_x_7799:


//--------------------- .text._ZN5flash24flash_fwd_splitkv_kernelI23Flash_fwd_kernel_traitsILi192ELi64ELi64ELi4ELb0ELb0EN7cutlass10bfloat16_tE19Flash_kernel_traitsILi192ELi64ELi64ELi4ES3_EELb0ELb0ELb1ELb0ELb0ELb1ELb0ELb1EEEvNS_16Flash_fwd_paramsE --------------------------
	.section	.text._ZN5flash24flash_fwd_splitkv_kernelI23Flash_fwd_kernel_traitsILi192ELi64ELi64ELi4ELb0ELb0EN7cutlass10bfloat16_tE19Flash_kernel_traitsILi192ELi64ELi64ELi4ES3_EELb0ELb0ELb1ELb0ELb0ELb1ELb0ELb1EEEvNS_16Flash_fwd_paramsE,"ax",@progbits
	.sectioninfo	@"SHI_REGISTERS=246"
	.align	128
        .global         _ZN5flash24flash_fwd_splitkv_kernelI23Flash_fwd_kernel_traitsILi192ELi64ELi64ELi4ELb0ELb0EN7cutlass10bfloat16_tE19Flash_kernel_traitsILi192ELi64ELi64ELi4ES3_EELb0ELb0ELb1ELb0ELb0ELb1ELb0ELb1EEEvNS_16Flash_fwd_paramsE
        .type           _ZN5flash24flash_fwd_splitkv_kernelI23Flash_fwd_kernel_traitsILi192ELi64ELi64ELi4ELb0ELb0EN7cutlass10bfloat16_tE19Flash_kernel_traitsILi192ELi64ELi64ELi4ES3_EELb0ELb0ELb1ELb0ELb0ELb1ELb0ELb1EEEvNS_16Flash_fwd_paramsE,@function
        .size           _ZN5flash24flash_fwd_splitkv_kernelI23Flash_fwd_kernel_traitsILi192ELi64ELi64ELi4ELb0ELb0EN7cutlass10bfloat16_tE19Flash_kernel_traitsILi192ELi64ELi64ELi4ES3_EELb0ELb0ELb1ELb0ELb0ELb1ELb0ELb1EEEvNS_16Flash_fwd_paramsE,(.L_x_7801 - _ZN5flash24flash_fwd_splitkv_kernelI23Flash_fwd_kernel_traitsILi192ELi64ELi64ELi4ELb0ELb0EN7cutlass10bfloat16_tE19Flash_kernel_traitsILi192ELi64ELi64ELi4ES3_EELb0ELb0ELb1ELb0ELb0ELb1ELb0ELb1EEEvNS_16Flash_fwd_paramsE)
        .other          _ZN5flash24flash_fwd_splitkv_kernelI23Flash_fwd_kernel_traitsILi192ELi64ELi64ELi4ELb0ELb0EN7cutlass10bfloat16_tE19Flash_kernel_traitsILi192ELi64ELi64ELi4ES3_EELb0ELb0ELb1ELb0ELb0ELb1ELb0ELb1EEEvNS_16Flash_fwd_paramsE,@"STO_CUDA_ENTRY STV_DEFAULT"
_ZN5flash24flash_fwd_splitkv_kernelI23Flash_fwd_kernel_traitsILi192ELi64ELi64ELi4ELb0ELb0EN7cutlass10bfloat16_tE19Flash_kernel_traitsILi192ELi64ELi64ELi4ES3_EELb0ELb0ELb1ELb0ELb0ELb1ELb0ELb1EEEvNS_16Flash_fwd_paramsE:
.text._ZN5flash24flash_fwd_splitkv_kernelI23Flash_fwd_kernel_traitsILi192ELi64ELi64ELi4ELb0ELb0EN7cutlass10bfloat16_tE19Flash_kernel_traitsILi192ELi64ELi64ELi4ES3_EELb0ELb0ELb1ELb0ELb0ELb1ELb0ELb1EEEvNS_16Flash_fwd_paramsE:
        /* <DEDUP_REMOVED lines=9> */
[----:B-123--:R-:W-:Y:S05]  /*0090*/  CALL.REL.NOINC `($_ZN5flash24flash_fwd_splitkv_kernelI23Flash_fwd_kernel_traitsILi192ELi64ELi64ELi4ELb0ELb0EN7cutlass10bfloat16_tE19Flash_kernel_traitsILi192ELi64ELi64ELi4ES3_EELb0ELb0ELb1ELb0ELb0ELb1ELb0ELb1EEEvNS_16Flash_fwd_paramsE$_ZN5flash30compute_attn_1rowblock_splitkvI23Flash_fwd_kernel_traitsILi192ELi64ELi64ELi4ELb0ELb0EN7cutlass10bfloat16_tE19Flash_kernel_traitsILi192ELi64ELi64ELi4ES3_EELb0ELb0ELb1ELb0ELb0ELb1ELb0ELb1ENS_16Flash_fwd_paramsEEEvRKT8_iiiii) ;  /* 0x0000002000007944 */ /* 0x00efea0003c00000 */
[----:B------:R-:W-:Y:S05]  /*00a0*/  BSYNC B4 ;  /* 0x0000000000047941 */ /* 0x000fea0003800000 */
.L_x_4243:
[----:B------:R-:W-:Y:S05]  /*00b0*/  EXIT ;  /* 0x000000000000794d */ /* 0x000fea0003800000 */
        .type           $_ZN5flash24flash_fwd_splitkv_kernelI23Flash_fwd_kernel_traitsILi192ELi64ELi64ELi4ELb0ELb0EN7cutlass10bfloat16_tE19Flash_kernel_traitsILi192ELi64ELi64ELi4ES3_EELb0ELb0ELb1ELb0ELb0ELb1ELb0ELb1EEEvNS_16Flash_fwd_paramsE$_ZN5flash30compute_attn_1rowblock_splitkvI23Flash_fwd_kernel_traitsILi192ELi64ELi64ELi4ELb0ELb0EN7cutlass10bfloat16_tE19Flash_kernel_traitsILi192ELi64ELi64ELi4ES3_EELb0ELb0ELb1ELb0ELb0ELb1ELb0ELb1ENS_16Flash_fwd_paramsEEEvRKT8_iiiii,@function
        .size           $_ZN5flash24flash_fwd_splitkv_kernelI23Flash_fwd_kernel_traitsILi192ELi64ELi64ELi4ELb0ELb0EN7cutlass10bfloat16_tE19Flash_kernel_traitsILi192ELi64ELi64ELi4ES3_EELb0ELb0ELb1ELb0ELb0ELb1ELb0ELb1EEEvNS_16Flash_fwd_paramsE$_ZN5flash30compute_attn_1rowblock_splitkvI23Flash_fwd_kernel_traitsILi192ELi64ELi64ELi4ELb0ELb0EN7cutlass10bfloat16_tE19Flash_kernel_traitsILi192ELi64ELi64ELi4ES3_EELb0ELb0ELb1ELb0ELb0ELb1ELb0ELb1ENS_16Flash_fwd_paramsEEEvRKT8_iiiii,($__internal_23_$__cuda_sm70_shflsync_bfly_p - $_ZN5flash24flash_fwd_splitkv_kernelI23Flash_fwd_kernel_traitsILi192ELi64ELi64ELi4ELb0ELb0EN7cutlass10bfloat16_tE19Flash_kernel_traitsILi192ELi64ELi64ELi4ES3_EELb0ELb0ELb1ELb0ELb0ELb1ELb0ELb1EEEvNS_16Flash_fwd_paramsE$_ZN5flash30compute_attn_1rowblock_splitkvI23Flash_fwd_kernel_traitsILi192ELi64ELi64ELi4ELb0ELb0EN7cutlass10bfloat16_tE19Flash_kernel_traitsILi192ELi64ELi64ELi4ES3_EELb0ELb0ELb1ELb0ELb0ELb1ELb0ELb1ENS_16Flash_fwd_paramsEEEvRKT8_iiiii)
$_ZN5flash24flash_fwd_splitkv_kernelI23Flash_fwd_kernel_traitsILi192ELi64ELi64ELi4ELb0ELb0EN7cutlass10bfloat16_tE19Flash_kernel_traitsILi192ELi64ELi64ELi4ES3_EELb0ELb0ELb1ELb0ELb0ELb1ELb0ELb1EEEvNS_16Flash_fwd_paramsE$_ZN5flash30compute_attn_1rowblock_splitkvI23Flash_fwd_kernel_traitsILi192ELi64ELi64ELi4ELb0ELb0EN7cutlass10bfloat16_tE19Flash_kernel_traitsILi192ELi64ELi64ELi4ES3_EELb0ELb0ELb1ELb0ELb0ELb1ELb0ELb1ENS_16Flash_fwd_paramsEEEvRKT8_iiiii:
        /* <DEDUP_REMOVED lines=21> */
.L_x_4245:
[----:B------:R-:W-:Y:S05]  /*0210*/  BSYNC B0 ;  /* 0x0000000000007941 */ /* 0x000fea0003800000 */
.L_x_4244:
        /* <DEDUP_REMOVED lines=17> */
.L_x_4247:
[----:B------:R4:W5:Y:S02]  /*0330*/  LD.E R0, [R12.64+0xb8] ;  /* 0x0000b8060c007980 */ /* 0x000964000c101900 */
.L_x_4248:
[----:B------:R-:W-:Y:S05]  /*0340*/  BSYNC B0 ;  /* 0x0000000000007941 */ /* 0x000fea0003800000 */
.L_x_4246:
        /* <DEDUP_REMOVED lines=10> */
.L_x_4250:
[----:B------:R-:W3:Y:S01]  /*03f0*/  LD.E.64 R2, [R12.64+0x108] ;  /* 0x000108060c027980 */ /* 0x000ee2000c101b00 */
[----:B------:R-:W-:Y:S01]  /*0400*/  BSSY B0, `(.L_x_4252) ;  /* 0x0000006000007945 */ /* 0x000fe20003800000 */
[----:B------:R-:W-:Y:S01]  /*0410*/  IMAD.MOV.U32 R0, RZ, RZ, RZ ;  /* 0x000000ffff007224 */ /* 0x000fe200078e00ff */
[----:B---3--:R-:W-:-:S04]  /*0420*/  ISETP.NE.U32.AND P0, PT, R2, RZ, PT ;  /* 0x000000ff0200720c */ /* 0x008fc80003f05070 */
[----:B------:R-:W-:-:S13]  /*0430*/  ISETP.NE.AND.EX P0, PT, R3, RZ, PT, P0 ;  /* 0x000000ff0300720c */ /* 0x000fda0003f05300 */
[----:B------:R-:W-:Y:S05]  /*0440*/  @!P0 BRA `(.L_x_4253) ;  /* 0x0000001000008947 */ /* 0x000fea0003800000 */
[----:B------:R1:W5:Y:S02]  /*0450*/  LD.E R0, [R12.64+0xbc] ;  /* 0x0000bc060c007980 */ /* 0x000364000c101900 */
.L_x_4253:
[----:B------:R-:W-:Y:S05]  /*0460*/  BSYNC B0 ;  /* 0x0000000000007941 */ /* 0x000fea0003800000 */
.L_x_4252:
[----:B-----5:R-:W-:Y:S02]  /*0470*/  IADD3 R135, R73, R0, RZ ;  /* 0x0000000049877210 */ /* 0x020fe40007ffe0ff */
.L_x_4251:
[----:B------:R-:W-:Y:S05]  /*0480*/  BSYNC B1 ;  /* 0x0000000000017941 */ /* 0x000fea0003800000 */
.L_x_4249:
[----:B------:R-:W-:Y:S01]  /*0490*/  IMAD.SHL.U32 R71, R219, 0x40, RZ ;  /* 0x00000040db477824 */ /* 0x000fe200078e00ff */
[----:B------:R-:W-:Y:S01]  /*04a0*/  MOV R2, R218 ;  /* 0x000000da00027202 */ /* 0x000fe20000000f00 */
[----:B------:R-:W-:-:S03]  /*04b0*/  IMAD.MOV.U32 R3, RZ, RZ, 0x0 ;  /* 0x00000000ff037424 */ /* 0x000fc600078e00ff */
[----:B------:R-:W-:-:S13]  /*04c0*/  ISETP.GT.AND P0, PT, R222, R71, PT ;  /* 0x00000047de00720c */ /* 0x000fda0003f04270 */
[----:B------:R-:W-:Y:S05]  /*04d0*/  @!P0 RET.REL.NODEC R2 `(_ZN5flash24flash_fwd_splitkv_kernelI23Flash_fwd_kernel_traitsILi192ELi64ELi64ELi4ELb0ELb0EN7cutlass10bfloat16_tE19Flash_kernel_traitsILi192ELi64ELi64ELi4ES3_EELb0ELb0ELb1ELb0ELb0ELb1ELb0ELb1EEEvNS_16Flash_fwd_paramsE) ;  /* 0xfffffb2002008950 */ /* 0x000fea0003c3ffff */
        /* <DEDUP_REMOVED lines=71> */
.L_x_4256:
[----:B------:R-:W-:Y:S05]  /*0950*/  BSYNC B0 ;  /* 0x0000000000007941 */ /* 0x000fea0003800000 */
.L_x_4255:
        /* <DEDUP_REMOVED lines=20> */
.L_x_4258:
[----:B------:R-:W-:Y:S05]  /*0aa0*/  BSYNC B0 ;  /* 0x0000000000007941 */ /* 0x000fea0003800000 */
.L_x_4257:
        /* <DEDUP_REMOVED lines=20> */
.L_x_4260:
[----:B------:R-:W-:Y:S05]  /*0bf0*/  BSYNC B0 ;  /* 0x0000000000007941 */ /* 0x000fea0003800000 */
.L_x_4259:
        /* <DEDUP_REMOVED lines=19> */
.L_x_4262:
[----:B------:R-:W-:Y:S05]  /*0d30*/  BSYNC B0 ;  /* 0x0000000000007941 */ /* 0x000fea0003800000 */
.L_x_4261:
        /* <DEDUP_REMOVED lines=16> */
[----:B------:R-:W-:Y:S05]  /*0e40*/  @P4 RET.REL.NODEC R218 `(_ZN5flash24flash_fwd_splitkv_kernelI23Flash_fwd_kernel_traitsILi192ELi64ELi64ELi4ELb0ELb0EN7cutlass10bfloat16_tE19Flash_kernel_traitsILi192ELi64ELi64ELi4ES3_EELb0ELb0ELb1ELb0ELb0ELb1ELb0ELb1EEEvNS_16Flash_fwd_paramsE) ;  /* 0xfffff1b0da004950 */ /* 0x000fea0003c3ffff */
[----:B-1----:R-:W-:Y:S02]  /*0e50*/  MOV R5, 0x7f800000 ;  /* 0x7f80000000057802 */ /* 0x002fe40000000f00 */
[----:B------:R-:W-:-:S03]  /*0e60*/  MOV R219, 0x0 ;  /* 0x0000000000db7802 */ /* 0x000fc60000000f00 */
[----:B------:R1:W-:Y:S01]  /*0e70*/  ST.E [R2.64+0xc0], R5 ;  /* 0x0000c00502007985 */ /* 0x0003e2000c101906 */
[----:B------:R-:W-:Y:S05]  /*0e80*/  RET.REL.NODEC R218 `(_ZN5flash24flash_fwd_splitkv_kernelI23Flash_fwd_kernel_traitsILi192ELi64ELi64ELi4ELb0ELb0EN7cutlass10bfloat16_tE19Flash_kernel_traitsILi192ELi64ELi64ELi4ES3_EELb0ELb0ELb1ELb0ELb0ELb1ELb0ELb1EEEvNS_16Flash_fwd_paramsE) ;  /* 0xfffff170da007950 */ /* 0x000fea0003c3ffff */
.L_x_4254:
        /* <DEDUP_REMOVED lines=106> */
.L_x_4264:
        /* <DEDUP_REMOVED lines=77> */
.L_x_4265:
[----:B-1----:R-:W-:Y:S05]  /*1a00*/  BSYNC B0 ;  /* 0x0000000000007941 */ /* 0x002fea0003800000 */
.L_x_4263:
        /* <DEDUP_REMOVED lines=277> */
.L_x_4360:
        /* <DEDUP_REMOVED lines=19> */
.L_x_4268:
[----:B------:R-:W-:Y:S05]  /*2c90*/  BSYNC B0 ;  /* 0x0000000000007941 */ /* 0x000fea0003800000 */
.L_x_4267:
        /* <DEDUP_REMOVED lines=18> */
.L_x_4270:
[----:B------:R-:W-:Y:S05]  /*2dc0*/  BSYNC B0 ;  /* 0x0000000000007941 */ /* 0x000fea0003800000 */
.L_x_4269:
        /* <DEDUP_REMOVED lines=18> */
.L_x_4272:
[----:B------:R-:W-:Y:S05]  /*2ef0*/  BSYNC B0 ;  /* 0x0000000000007941 */ /* 0x000fea0003800000 */
.L_x_4271:
        /* <DEDUP_REMOVED lines=18> */
.L_x_4274:
[----:B------:R-:W-:Y:S05]  /*3020*/  BSYNC B0 ;  /* 0x0000000000007941 */ /* 0x000fea0003800000 */
.L_x_4273:
        /* <DEDUP_REMOVED lines=65> */
.L_x_4281:
[----:B------:R-:W-:Y:S05]  /*3440*/  BSYNC B0 ;  /* 0x0000000000007941 */ /* 0x000fea0003800000 */
.L_x_4280:
        /* <DEDUP_REMOVED lines=50> */
.L_x_4283:
[----:B------:R-:W-:Y:S05]  /*3770*/  BSYNC B0 ;  /* 0x0000000000007941 */ /* 0x000fea0003800000 */
.L_x_4282:
        /* <DEDUP_REMOVED lines=49> */
.L_x_4279:
[----:B------:R-:W-:Y:S05]  /*3a90*/  BSYNC B1 ;  /* 0x0000000000017941 */ /* 0x000fea0003800000 */
.L_x_4278:
        /* <DEDUP_REMOVED lines=63> */
.L_x_4287:
[----:B------:R-:W-:Y:S05]  /*3e90*/  BSYNC B0 ;  /* 0x0000000000007941 */ /* 0x000fea0003800000 */
.L_x_4286:
        /* <DEDUP_REMOVED lines=53> */
.L_x_4289:
[----:B------:R-:W-:Y:S05]  /*41f0*/  BSYNC B0 ;  /* 0x0000000000007941 */ /* 0x000fea0003800000 */
.L_x_4288:
        /* <DEDUP_REMOVED lines=52> */
.L_x_4285:
[----:B------:R-:W-:Y:S05]  /*4540*/  BSYNC B1 ;  /* 0x0000000000017941 */ /* 0x000fea0003800000 */
.L_x_4284:
        /* <DEDUP_REMOVED lines=63> */
.L_x_4293:
[----:B------:R-:W-:Y:S05]  /*4940*/  BSYNC B0 ;  /* 0x0000000000007941 */ /* 0x000fea0003800000 */
.L_x_4292:
        /* <DEDUP_REMOVED lines=53> */
.L_x_4295:
[----:B------:R-:W-:Y:S05]  /*4ca0*/  BSYNC B0 ;  /* 0x0000000000007941 */ /* 0x000fea0003800000 */
.L_x_4294:
        /* <DEDUP_REMOVED lines=52> */
.L_x_4291:
[----:B------:R-:W-:Y:S05]  /*4ff0*/  BSYNC B1 ;  /* 0x0000000000017941 */ /* 0x000fea0003800000 */
.L_x_4290:
        /* <DEDUP_REMOVED lines=65> */
.L_x_4299:
[----:B------:R-:W-:Y:S05]  /*5410*/  BSYNC B0 ;  /* 0x0000000000007941 */ /* 0x000fea0003800000 */
.L_x_4298:
        /* <DEDUP_REMOVED lines=53> */
.L_x_4301:
[----:B------:R-:W-:Y:S05]  /*5770*/  BSYNC B0 ;  /* 0x0000000000007941 */ /* 0x000fea0003800000 */
.L_x_4300:
        /* <DEDUP_REMOVED lines=52> */
.L_x_4297:
[----:B------:R-:W-:Y:S05]  /*5ac0*/  BSYNC B1 ;  /* 0x0000000000017941 */ /* 0x000fea0003800000 */
.L_x_4296:
[----:B------:R-:W2:Y:S02]  /*5ad0*/  LD.E R3, [R12.64+0xd0] ;  /* 0x0000d0060c037980 */ /* 0x000ea4000c101900 */
[----:B--2---:R-:W-:Y:S05]  /*5ae0*/  IMAD.U32 R3, R3, -0x20, RZ ;  /* 0xffffffe003037824 */ /* 0x004fea00078e00ff */
[C---:B------:R-:W-:Y:S02]  /*5af0*/  LEA R18, P1, R3.reuse, R18, 0x1 ;  /* 0x0000001203127211 */ /* 0x040fe400078208ff */
[C---:B------:R-:W-:Y:S02]  /*5b00*/  LEA R58, P0, R3.reuse, R58, 0x1 ;  /* 0x0000003a033a7211 */ /* 0x040fe400078008ff */
[C---:B------:R-:W-:Y:S02]  /*5b10*/  LEA.HI.X.SX32 R19, R3.reuse, R19, 0x1, P1 ;  /* 0x0000001303137211 */ /* 0x040fe400008f0eff */
[----:B------:R-:W-:Y:S01]  /*5b20*/  LEA.HI.X.SX32 R59, R3, R59, 0x1, P0 ;  /* 0x0000003b033b7211 */ /* 0x000fe200000f0eff */
[----:B------:R-:W-:-:S05]  /*5b30*/  BRA `(.L_x_4302) ;  /* 0x00004ec000007947 */ /* 0x000fca0003800000 */
.L_x_4277:
        /* <DEDUP_REMOVED lines=89> */
.L_x_4308:
[----:B------:R-:W-:Y:S05]  /*60d0*/  BSYNC B0 ;  /* 0x0000000000007941 */ /* 0x000fea0003800000 */
.L_x_4307:
[----:B-----5:R2:W-:Y:S02]  /*60e0*/  ST.E.128 [R128.64], R48 ;  /* 0x0000003080007985 */ /* 0x0205e4000c101d06 */
.L_x_4306:
[----:B------:R-:W-:Y:S05]  /*60f0*/  BSYNC B1 ;  /* 0x0000000000017941 */ /* 0x000fea0003800000 */
.L_x_4305:
        /* <DEDUP_REMOVED lines=87> */
.L_x_4312:
[----:B------:R-:W-:Y:S05]  /*6670*/  BSYNC B0 ;  /* 0x0000000000007941 */ /* 0x000fea0003800000 */
.L_x_4311:
[----:B-----5:R3:W-:Y:S02]  /*6680*/  ST.E.128 [R128.64+0x80], R48 ;  /* 0x0000803080007985 */ /* 0x0207e4000c101d06 */
.L_x_4310:
[----:B------:R-:W-:Y:S05]  /*6690*/  BSYNC B1 ;  /* 0x0000000000017941 */ /* 0x000fea0003800000 */
.L_x_4309:
        /* <DEDUP_REMOVED lines=86> */
.L_x_4314:
[----:B------:R-:W-:Y:S05]  /*6c00*/  BSYNC B0 ;  /* 0x0000000000007941 */ /* 0x000fea0003800000 */
.L_x_4313:
[----:B-----5:R3:W-:Y:S02]  /*6c10*/  ST.E.128 [R128.64+0x100], R48 ;  /* 0x0001003080007985 */ /* 0x0207e4000c101d06 */
.L_x_4304:
[----:B------:R-:W-:Y:S05]  /*6c20*/  BSYNC B2 ;  /* 0x0000000000027941 */ /* 0x000fea0003800000 */
.L_x_4303:
        /* <DEDUP_REMOVED lines=97> */
.L_x_4320:
[----:B------:R-:W-:Y:S05]  /*7240*/  BSYNC B0 ;  /* 0x0000000000007941 */ /* 0x000fea0003800000 */
.L_x_4319:
[C---:B------:R-:W-:Y:S04]  /*7250*/  LEA R2, P0, R213.reuse, R128, 0x1 ;  /* 0x00000080d5027211 */ /* 0x040fe800078008ff */
[----:B------:R-:W-:Y:S05]  /*7260*/  LEA.HI.X R3, R213, R129, R214, 0x1, P0 ;  /* 0x00000081d5037211 */ /* 0x000fea00000f0cd6 */
[----:B-----5:R3:W-:Y:S04]  /*7270*/  ST.E.128 [R2.64], R48 ;  /* 0x0000003002007985 */ /* 0x0207e8000c101d06 */
.L_x_4318:
[----:B------:R-:W-:Y:S05]  /*7280*/  BSYNC B1 ;  /* 0x0000000000017941 */ /* 0x000fea0003800000 */
.L_x_4317:
        /* <DEDUP_REMOVED lines=92> */
.L_x_4324:
[----:B------:R-:W-:Y:S05]  /*7850*/  BSYNC B0 ;  /* 0x0000000000007941 */ /* 0x000fea0003800000 */
.L_x_4323:
[C---:B------:R-:W-:Y:S04]  /*7860*/  LEA R2, P0, R94.reuse, R128, 0x1 ;  /* 0x000000805e027211 */ /* 0x040fe800078008ff */
[----:B------:R-:W-:Y:S05]  /*7870*/  LEA.HI.X R3, R94, R129, R93, 0x1, P0 ;  /* 0x000000815e037211 */ /* 0x000fea00000f0c5d */
[----:B-----5:R3:W-:Y:S04]  /*7880*/  ST.E.128 [R2.64], R48 ;  /* 0x0000003002007985 */ /* 0x0207e8000c101d06 */
.L_x_4322:
[----:B------:R-:W-:Y:S05]  /*7890*/  BSYNC B1 ;  /* 0x0000000000017941 */ /* 0x000fea0003800000 */
.L_x_4321:
        /* <DEDUP_REMOVED lines=91> */
.L_x_4326:
[----:B------:R-:W-:Y:S05]  /*7e50*/  BSYNC B0 ;  /* 0x0000000000007941 */ /* 0x000fea0003800000 */
.L_x_4325:
[C---:B------:R-:W-:Y:S04]  /*7e60*/  LEA R2, P0, R90.reuse, R128, 0x1 ;  /* 0x000000805a027211 */ /* 0x040fe800078008ff */
[----:B------:R-:W-:Y:S05]  /*7e70*/  LEA.HI.X R3, R90, R129, R89, 0x1, P0 ;  /* 0x000000815a037211 */ /* 0x000fea00000f0c59 */
[----:B-----5:R3:W-:Y:S04]  /*7e80*/  ST.E.128 [R2.64], R48 ;  /* 0x0000003002007985 */ /* 0x0207e8000c101d06 */
.L_x_4316:
[----:B------:R-:W-:Y:S05]  /*7e90*/  BSYNC B2 ;  /* 0x0000000000027941 */ /* 0x000fea0003800000 */
.L_x_4315:
        /* <DEDUP_REMOVED lines=97> */
.L_x_4332:
[----:B------:R-:W-:Y:S05]  /*84b0*/  BSYNC B0 ;  /* 0x0000000000007941 */ /* 0x000fea0003800000 */
.L_x_4331:
[C---:B------:R-:W-:Y:S04]  /*84c0*/  LEA R2, P0, R95.reuse, R128, 0x1 ;  /* 0x000000805f027211 */ /* 0x040fe800078008ff */
[----:B------:R-:W-:Y:S05]  /*84d0*/  LEA.HI.X R3, R95, R129, R96, 0x1, P0 ;  /* 0x000000815f037211 */ /* 0x000fea00000f0c60 */
[----:B-----5:R3:W-:Y:S04]  /*84e0*/  ST.E.128 [R2.64], R48 ;  /* 0x0000003002007985 */ /* 0x0207e8000c101d06 */
.L_x_4330:
[----:B------:R-:W-:Y:S05]  /*84f0*/  BSYNC B1 ;  /* 0x0000000000017941 */ /* 0x000fea0003800000 */
.L_x_4329:
        /* <DEDUP_REMOVED lines=92> */
.L_x_4336:
[----:B------:R-:W-:Y:S05]  /*8ac0*/  BSYNC B0 ;  /* 0x0000000000007941 */ /* 0x000fea0003800000 */
.L_x_4335:
[C---:B------:R-:W-:Y:S04]  /*8ad0*/  LEA R2, P0, R92.reuse, R128, 0x1 ;  /* 0x000000805c027211 */ /* 0x040fe800078008ff */
[----:B------:R-:W-:Y:S05]  /*8ae0*/  LEA.HI.X R3, R92, R129, R91, 0x1, P0 ;  /* 0x000000815c037211 */ /* 0x000fea00000f0c5b */
[----:B-----5:R3:W-:Y:S04]  /*8af0*/  ST.E.128 [R2.64], R48 ;  /* 0x0000003002007985 */ /* 0x0207e8000c101d06 */
.L_x_4334:
[----:B------:R-:W-:Y:S05]  /*8b00*/  BSYNC B1 ;  /* 0x0000000000017941 */ /* 0x000fea0003800000 */
.L_x_4333:
        /* <DEDUP_REMOVED lines=91> */
.L_x_4338:
[----:B------:R-:W-:Y:S05]  /*90c0*/  BSYNC B0 ;  /* 0x0000000000007941 */ /* 0x000fea0003800000 */
.L_x_4337:
[C---:B------:R-:W-:Y:S04]  /*90d0*/  LEA R2, P0, R88.reuse, R128, 0x1 ;  /* 0x0000008058027211 */ /* 0x040fe800078008ff */
[----:B------:R-:W-:Y:S05]  /*90e0*/  LEA.HI.X R3, R88, R129, R87, 0x1, P0 ;  /* 0x0000008158037211 */ /* 0x000fea00000f0c57 */
[----:B-----5:R3:W-:Y:S04]  /*90f0*/  ST.E.128 [R2.64], R48 ;  /* 0x0000003002007985 */ /* 0x0207e8000c101d06 */
.L_x_4328:
[----:B------:R-:W-:Y:S05]  /*9100*/  BSYNC B2 ;  /* 0x0000000000027941 */ /* 0x000fea0003800000 */
.L_x_4327:
        /* <DEDUP_REMOVED lines=98> */
.L_x_4344:
[----:B------:R-:W-:Y:S05]  /*9730*/  BSYNC B0 ;  /* 0x0000000000007941 */ /* 0x000fea0003800000 */
.L_x_4343:
[----:B------:R-:W-:Y:S02]  /*9740*/  IMAD R0, R67, 0x60, RZ ;  /* 0x0000006043007824 */ /* 0x000fe400078e02ff */
[----:B------:R-:W-:Y:S05]  /*9750*/  IMAD.WIDE.U32 R2, R66, 0x60, R128 ;  /* 0x0000006042027825 */ /* 0x000fea00078e0080 */
[----:B------:R-:W-:Y:S05]  /*9760*/  IADD3 R3, R3, R0, RZ ;  /* 0x0000000003037210 */ /* 0x000fea0007ffe0ff */
[----:B-----5:R3:W-:Y:S02]  /*9770*/  ST.E.128 [R2.64], R48 ;  /* 0x0000003002007985 */ /* 0x0207e4000c101d06 */
.L_x_4342:
[----:B------:R-:W-:Y:S05]  /*9780*/  BSYNC B1 ;  /* 0x0000000000017941 */ /* 0x000fea0003800000 */
.L_x_4341:
        /* <DEDUP_REMOVED lines=92> */
.L_x_4348:
[----:B------:R-:W-:Y:S05]  /*9d50*/  BSYNC B0 ;  /* 0x0000000000007941 */ /* 0x000fea0003800000 */
.L_x_4347:
[C---:B------:R-:W-:Y:S04]  /*9d60*/  LEA R2, P0, R86.reuse, R128, 0x1 ;  /* 0x0000008056027211 */ /* 0x040fe800078008ff */
[----:B------:R-:W-:Y:S05]  /*9d70*/  LEA.HI.X R3, R86, R129, R85, 0x1, P0 ;  /* 0x0000008156037211 */ /* 0x000fea00000f0c55 */
[----:B-----5:R3:W-:Y:S04]  /*9d80*/  ST.E.128 [R2.64], R48 ;  /* 0x0000003002007985 */ /* 0x0207e8000c101d06 */
.L_x_4346:
[----:B------:R-:W-:Y:S05]  /*9d90*/  BSYNC B1 ;  /* 0x0000000000017941 */ /* 0x000fea0003800000 */
.L_x_4345:
        /* <DEDUP_REMOVED lines=91> */
.L_x_4350:
[----:B------:R-:W-:Y:S05]  /*a350*/  BSYNC B0 ;  /* 0x0000000000007941 */ /* 0x000fea0003800000 */
.L_x_4349:
[C---:B------:R-:W-:Y:S04]  /*a360*/  LEA R2, P0, R84.reuse, R128, 0x1 ;  /* 0x0000008054027211 */ /* 0x040fe800078008ff */
[----:B------:R-:W-:Y:S05]  /*a370*/  LEA.HI.X R3, R84, R129, R83, 0x1, P0 ;  /* 0x0000008154037211 */ /* 0x000fea00000f0c53 */
[----:B-----5:R3:W-:Y:S04]  /*a380*/  ST.E.128 [R2.64], R48 ;  /* 0x0000003002007985 */ /* 0x0207e8000c101d06 */
.L_x_4340:
[----:B------:R-:W-:Y:S05]  /*a390*/  BSYNC B2 ;  /* 0x0000000000027941 */ /* 0x000fea0003800000 */
.L_x_4339:
[----:B---3--:R-:W3:Y:S02]  /*a3a0*/  LD.E R3, [R12.64+0xd0] ;  /* 0x0000d0060c037980 */ /* 0x008ee4000c101900 */
[----:B---3--:R-:W-:Y:S05]  /*a3b0*/  IMAD.U32 R3, R3, -0x20, RZ ;  /* 0xffffffe003037824 */ /* 0x008fea00078e00ff */
[C---:B------:R-:W-:Y:S02]  /*a3c0*/  LEA R126, P1, R3.reuse, R126, 0x1 ;  /* 0x0000007e037e7211 */ /* 0x040fe400078208ff */
[C---:B------:R-:W-:Y:S02]  /*a3d0*/  LEA R124, P0, R3.reuse, R124, 0x1 ;  /* 0x0000007c037c7211 */ /* 0x040fe400078008ff */
[C---:B------:R-:W-:Y:S02]  /*a3e0*/  LEA.HI.X.SX32 R127, R3.reuse, R127, 0x1, P1 ;  /* 0x0000007f037f7211 */ /* 0x040fe400008f0eff */
[----:B------:R-:W-:Y:S01]  /*a3f0*/  LEA.HI.X.SX32 R125, R3, R125, 0x1, P0 ;  /* 0x0000007d037d7211 */ /* 0x000fe200000f0eff */
[----:B------:R-:W-:-:S05]  /*a400*/  BRA `(.L_x_4302) ;  /* 0x000005f000007947 */ /* 0x000fca0003800000 */
.L_x_4276:
        /* <DEDUP_REMOVED lines=11> */
.L_x_4352:
[----:B------:R-:W-:Y:S05]  /*a4c0*/  BSYNC B0 ;  /* 0x0000000000007941 */ /* 0x000fea0003800000 */
.L_x_4351:
        /* <DEDUP_REMOVED lines=27> */
.L_x_4354:
[----:B------:R-:W-:Y:S05]  /*a680*/  BSYNC B0 ;  /* 0x0000000000007941 */ /* 0x000fea0003800000 */
.L_x_4353:
        /* <DEDUP_REMOVED lines=27> */
.L_x_4356:
[----:B------:R-:W-:Y:S05]  /*a840*/  BSYNC B0 ;  /* 0x0000000000007941 */ /* 0x000fea0003800000 */
.L_x_4355:
        /* <DEDUP_REMOVED lines=27> */
.L_x_4302:
[----:B------:R-:W-:Y:S05]  /*aa00*/  BSYNC B3 ;  /* 0x0000000000037941 */ /* 0x000fea0003800000 */
.L_x_4275:
        /* <DEDUP_REMOVED lines=89> */
.L_x_4358:
        /* <DEDUP_REMOVED lines=8> */
.L_x_4359:
[----:B------:R-:W-:Y:S05]  /*b020*/  BSYNC B0 ;  /* 0x0000000000007941 */ /* 0x000fea0003800000 */
.L_x_4357:
[----:B------:R-:W-:Y:S04]  /*b030*/  IADD3 R11, R11, -0x1, RZ ;  /* 0xffffffff0b0b7810 */ /* 0x000fe80007ffe0ff */
[----:B------:R-:W-:Y:S11]  /*b040*/  ISETP.GT.AND P0, PT, R11, R97, PT ;  /* 0x000000610b00720c */ /* 0x000ff60003f04270 */
[----:B------:R-:W-:Y:S02]  /*b050*/  @!UPT UIADD3 URZ, URZ, URZ, URZ ;  /* 0x0000003f3f3ff290 */ /* 0x000fe4000fffe03f */
[----:B------:R-:W-:-:S05]  /*b060*/  @P0 BRA `(.L_x_4360) ;  /* 0xffff7af000000947 */ /* 0x000fca000383ffff */
.L_x_4266:
        /* <DEDUP_REMOVED lines=106> */
.L_x_4369:
[----:B------:R-:W-:Y:S05]  /*b710*/  BSYNC B0 ;  /* 0x0000000000007941 */ /* 0x000fea0003800000 */
.L_x_4368:
[----:B-----5:R3:W-:Y:S02]  /*b720*/  STS.128 [R223], R20 ;  /* 0x00000014df007388 */ /* 0x0207e40000000c00 */
.L_x_4367:
[----:B------:R-:W-:Y:S05]  /*b730*/  BSYNC B1 ;  /* 0x0000000000017941 */ /* 0x000fea0003800000 */
.L_x_4366:
        /* <DEDUP_REMOVED lines=47> */
.L_x_4373:
[----:B------:R-:W-:Y:S05]  /*ba30*/  BSYNC B0 ;  /* 0x0000000000007941 */ /* 0x000fea0003800000 */
.L_x_4372:
[----:B-----5:R1:W-:Y:S02]  /*ba40*/  STS.128 [R223+0x2000], R20 ;  /* 0x00200014df007388 */ /* 0x0203e40000000c00 */
.L_x_4371:
[----:B------:R-:W-:Y:S05]  /*ba50*/  BSYNC B1 ;  /* 0x0000000000017941 */ /* 0x000fea0003800000 */
.L_x_4370:
        /* <DEDUP_REMOVED lines=46> */
.L_x_4375:
[----:B------:R-:W-:Y:S05]  /*bd40*/  BSYNC B0 ;  /* 0x0000000000007941 */ /* 0x000fea0003800000 */
.L_x_4374:
[----:B-----5:R3:W-:Y:S02]  /*bd50*/  STS.128 [R223+0x4000], R20 ;  /* 0x00400014df007388 */ /* 0x0207e40000000c00 */
.L_x_4365:
[----:B------:R-:W-:Y:S05]  /*bd60*/  BSYNC B2 ;  /* 0x0000000000027941 */ /* 0x000fea0003800000 */
.L_x_4364:
        /* <DEDUP_REMOVED lines=52> */
.L_x_4381:
[----:B------:R-:W-:Y:S05]  /*c0b0*/  BSYNC B0 ;  /* 0x0000000000007941 */ /* 0x000fea0003800000 */
.L_x_4380:
[----:B-----5:R3:W-:Y:S02]  /*c0c0*/  STS.128 [R223+0x800], R20 ;  /* 0x00080014df007388 */ /* 0x0207e40000000c00 */
.L_x_4379:
[----:B------:R-:W-:Y:S05]  /*c0d0*/  BSYNC B1 ;  /* 0x0000000000017941 */ /* 0x000fea0003800000 */
.L_x_4378:
        /* <DEDUP_REMOVED lines=47> */
.L_x_4385:
[----:B------:R-:W-:Y:S05]  /*c3d0*/  BSYNC B0 ;  /* 0x0000000000007941 */ /* 0x000fea0003800000 */
.L_x_4384:
[----:B-----5:R3:W-:Y:S02]  /*c3e0*/  STS.128 [R223+0x2800], R20 ;  /* 0x00280014df007388 */ /* 0x0207e40000000c00 */
.L_x_4383:
[----:B------:R-:W-:Y:S05]  /*c3f0*/  BSYNC B1 ;  /* 0x0000000000017941 */ /* 0x000fea0003800000 */
.L_x_4382:
        /* <DEDUP_REMOVED lines=45> */
.L_x_4387:
[----:B------:R-:W-:Y:S05]  /*c6d0*/  BSYNC B0 ;  /* 0x0000000000007941 */ /* 0x000fea0003800000 */
.L_x_4386:
[----:B-----5:R1:W-:Y:S02]  /*c6e0*/  STS.128 [R223+0x4800], R40 ;  /* 0x00480028df007388 */ /* 0x0203e40000000c00 */
.L_x_4377:
[----:B------:R-:W-:Y:S05]  /*c6f0*/  BSYNC B2 ;  /* 0x0000000000027941 */ /* 0x000fea0003800000 */
.L_x_4376:
        /* <DEDUP_REMOVED lines=53> */
.L_x_4393:
[----:B------:R-:W-:Y:S05]  /*ca50*/  BSYNC B0 ;  /* 0x0000000000007941 */ /* 0x000fea0003800000 */
.L_x_4392:
[----:B-----5:R3:W-:Y:S02]  /*ca60*/  STS.128 [R223+0x1000], R20 ;  /* 0x00100014df007388 */ /* 0x0207e40000000c00 */
.L_x_4391:
[----:B------:R-:W-:Y:S05]  /*ca70*/  BSYNC B1 ;  /* 0x0000000000017941 */ /* 0x000fea0003800000 */
.L_x_4390:
        /* <DEDUP_REMOVED lines=48> */
.L_x_4397:
[----:B------:R-:W-:Y:S05]  /*cd80*/  BSYNC B0 ;  /* 0x0000000000007941 */ /* 0x000fea0003800000 */
.L_x_4396:
[----:B-----5:R3:W-:Y:S02]  /*cd90*/  STS.128 [R223+0x3000], R20 ;  /* 0x00300014df007388 */ /* 0x0207e40000000c00 */
.L_x_4395:
[----:B------:R-:W-:Y:S05]  /*cda0*/  BSYNC B1 ;  /* 0x0000000000017941 */ /* 0x000fea0003800000 */
.L_x_4394:
        /* <DEDUP_REMOVED lines=45> */
.L_x_4399:
[----:B------:R-:W-:Y:S05]  /*d080*/  BSYNC B0 ;  /* 0x0000000000007941 */ /* 0x000fea0003800000 */
.L_x_4398:
[----:B-----5:R1:W-:Y:S02]  /*d090*/  STS.128 [R223+0x5000], R36 ;  /* 0x00500024df007388 */ /* 0x0203e40000000c00 */
.L_x_4389:
[----:B------:R-:W-:Y:S05]  /*d0a0*/  BSYNC B2 ;  /* 0x0000000000027941 */ /* 0x000fea0003800000 */
.L_x_4388:
        /* <DEDUP_REMOVED lines=50> */
.L_x_4404:
[----:B------:R-:W-:Y:S05]  /*d3d0*/  BSYNC B0 ;  /* 0x0000000000007941 */ /* 0x000fea0003800000 */
.L_x_4403:
[----:B-----5:R1:W-:Y:S02]  /*d3e0*/  STS.128 [R223+0x1800], R20 ;  /* 0x00180014df007388 */ /* 0x0203e40000000c00 */
.L_x_4402:
[----:B------:R-:W-:Y:S05]  /*d3f0*/  BSYNC B1 ;  /* 0x0000000000017941 */ /* 0x000fea0003800000 */
.L_x_4401:
        /* <DEDUP_REMOVED lines=46> */
.L_x_4408:
[----:B------:R-:W-:Y:S05]  /*d6e0*/  BSYNC B0 ;  /* 0x0000000000007941 */ /* 0x000fea0003800000 */
.L_x_4407:
[----:B-----5:R3:W-:Y:S02]  /*d6f0*/  STS.128 [R223+0x3800], R20 ;  /* 0x00380014df007388 */ /* 0x0207e40000000c00 */
.L_x_4406:
[----:B------:R-:W-:Y:S05]  /*d700*/  BSYNC B1 ;  /* 0x0000000000017941 */ /* 0x000fea0003800000 */
.L_x_4405:
        /* <DEDUP_REMOVED lines=45> */
.L_x_4410:
[----:B------:R-:W-:Y:S05]  /*d9e0*/  BSYNC B0 ;  /* 0x0000000000007941 */ /* 0x000fea0003800000 */
.L_x_4409:
[----:B-----5:R1:W-:Y:S01]  /*d9f0*/  STS.128 [R223+0x5800], R16 ;  /* 0x00580010df007388 */ /* 0x0203e20000000c00 */
[----:B------:R-:W-:Y:S05]  /*da00*/  BRA `(.L_x_4400) ;  /* 0x00004c0000007947 */ /* 0x000fea0003800000 */
.L_x_4363:
        /* <DEDUP_REMOVED lines=89> */
.L_x_4416:
[----:B------:R-:W-:Y:S05]  /*dfa0*/  BSYNC B0 ;  /* 0x0000000000007941 */ /* 0x000fea0003800000 */
.L_x_4415:
[----:B-----5:R3:W-:Y:S02]  /*dfb0*/  STS.128 [R223], R32 ;  /* 0x00000020df007388 */ /* 0x0207e40000000c00 */
.L_x_4414:
[----:B------:R-:W-:Y:S05]  /*dfc0*/  BSYNC B1 ;  /* 0x0000000000017941 */ /* 0x000fea0003800000 */
.L_x_4413:
        /* <DEDUP_REMOVED lines=87> */
.L_x_4420:
[----:B------:R-:W-:Y:S05]  /*e540*/  BSYNC B0 ;  /* 0x0000000000007941 */ /* 0x000fea0003800000 */
.L_x_4419:
[----:B-----5:R1:W-:Y:S02]  /*e550*/  STS.128 [R223+0x2000], R32 ;  /* 0x00200020df007388 */ /* 0x0203e40000000c00 */
.L_x_4418:
[----:B------:R-:W-:Y:S05]  /*e560*/  BSYNC B1 ;  /* 0x0000000000017941 */ /* 0x000fea0003800000 */
.L_x_4417:
        /* <DEDUP_REMOVED lines=86> */
.L_x_4422:
[----:B------:R-:W-:Y:S05]  /*ead0*/  BSYNC B0 ;  /* 0x0000000000007941 */ /* 0x000fea0003800000 */
.L_x_4421:
[----:B-----5:R3:W-:Y:S02]  /*eae0*/  STS.128 [R223+0x4000], R32 ;  /* 0x00400020df007388 */ /* 0x0207e40000000c00 */
.L_x_4412:
[----:B------:R-:W-:Y:S05]  /*eaf0*/  BSYNC B2 ;  /* 0x0000000000027941 */ /* 0x000fea0003800000 */
.L_x_4411:
        /* <DEDUP_REMOVED lines=92> */
.L_x_4428:
[----:B------:R-:W-:Y:S05]  /*f0c0*/  BSYNC B0 ;  /* 0x0000000000007941 */ /* 0x000fea0003800000 */
.L_x_4427:
[----:B-----5:R3:W-:Y:S02]  /*f0d0*/  STS.128 [R223+0x800], R32 ;  /* 0x00080020df007388 */ /* 0x0207e40000000c00 */
.L_x_4426:
[----:B------:R-:W-:Y:S05]  /*f0e0*/  BSYNC B1 ;  /* 0x0000000000017941 */ /* 0x000fea0003800000 */
.L_x_4425:
        /* <DEDUP_REMOVED lines=87> */
.L_x_4432:
[----:B------:R-:W-:Y:S05]  /*f660*/  BSYNC B0 ;  /* 0x0000000000007941 */ /* 0x000fea0003800000 */
.L_x_4431:
[----:B-----5:R3:W-:Y:S02]  /*f670*/  STS.128 [R223+0x2800], R32 ;  /* 0x00280020df007388 */ /* 0x0207e40000000c00 */
.L_x_4430:
[----:B------:R-:W-:Y:S05]  /*f680*/  BSYNC B1 ;  /* 0x0000000000017941 */ /* 0x000fea0003800000 */
.L_x_4429:
        /* <DEDUP_REMOVED lines=86> */
.L_x_4434:
[----:B------:R-:W-:Y:S05]  /*fbf0*/  BSYNC B0 ;  /* 0x0000000000007941 */ /* 0x000fea0003800000 */
.L_x_4433:
[----:B-----5:R3:W-:Y:S02]  /*fc00*/  STS.128 [R223+0x4800], R32 ;  /* 0x00480020df007388 */ /* 0x0207e40000000c00 */
.L_x_4424:
[----:B------:R-:W-:Y:S05]  /*fc10*/  BSYNC B2 ;  /* 0x0000000000027941 */ /* 0x000fea0003800000 */
.L_x_4423:
        /* <DEDUP_REMOVED lines=92> */
.L_x_4440:
[----:B------:R-:W-:Y:S05]  /*101e0*/  BSYNC B0 ;  /* 0x0000000000007941 */ /* 0x000fea0003800000 */
.L_x_4439:
[----:B-----5:R3:W-:Y:S02]  /*101f0*/  STS.128 [R223+0x1000], R32 ;  /* 0x00100020df007388 */ /* 0x0207e40000000c00 */
.L_x_4438:
[----:B------:R-:W-:Y:S05]  /*10200*/  BSYNC B1 ;  /* 0x0000000000017941 */ /* 0x000fea0003800000 */
.L_x_4437:
        /* <DEDUP_REMOVED lines=87> */
.L_x_4444:
[----:B------:R-:W-:Y:S05]  /*10780*/  BSYNC B0 ;  /* 0x0000000000007941 */ /* 0x000fea0003800000 */
.L_x_4443:
[----:B-----5:R3:W-:Y:S02]  /*10790*/  STS.128 [R223+0x3000], R32 ;  /* 0x00300020df007388 */ /* 0x0207e40000000c00 */
.L_x_4442:
[----:B------:R-:W-:Y:S05]  /*107a0*/  BSYNC B1 ;  /* 0x0000000000017941 */ /* 0x000fea0003800000 */
.L_x_4441:
        /* <DEDUP_REMOVED lines=86> */
.L_x_4446:
[----:B------:R-:W-:Y:S05]  /*10d10*/  BSYNC B0 ;  /* 0x0000000000007941 */ /* 0x000fea0003800000 */
.L_x_4445:
[----:B-----5:R3:W-:Y:S02]  /*10d20*/  STS.128 [R223+0x5000], R32 ;  /* 0x00500020df007388 */ /* 0x0207e40000000c00 */
.L_x_4436:
[----:B------:R-:W-:Y:S05]  /*10d30*/  BSYNC B2 ;  /* 0x0000000000027941 */ /* 0x000fea0003800000 */
.L_x_4435:
        /* <DEDUP_REMOVED lines=92> */
.L_x_4450:
[----:B------:R-:W-:Y:S05]  /*11300*/  BSYNC B0 ;  /* 0x0000000000007941 */ /* 0x000fea0003800000 */
.L_x_4449:
[----:B-----5:R1:W-:Y:S02]  /*11310*/  STS.128 [R223+0x1800], R20 ;  /* 0x00180014df007388 */ /* 0x0203e40000000c00 */
.L_x_4448:
[----:B------:R-:W-:Y:S05]  /*11320*/  BSYNC B1 ;  /* 0x0000000000017941 */ /* 0x000fea0003800000 */
.L_x_4447:
        /* <DEDUP_REMOVED lines=87> */
.L_x_4454:
[----:B------:R-:W-:Y:S05]  /*118a0*/  BSYNC B0 ;  /* 0x0000000000007941 */ /* 0x000fea0003800000 */
.L_x_4453:
[----:B-----5:R1:W-:Y:S02]  /*118b0*/  STS.128 [R223+0x3800], R20 ;  /* 0x00380014df007388 */ /* 0x0203e40000000c00 */
.L_x_4452:
[----:B------:R-:W-:Y:S05]  /*118c0*/  BSYNC B1 ;  /* 0x0000000000017941 */ /* 0x000fea0003800000 */
.L_x_4451:
        /* <DEDUP_REMOVED lines=89> */
.L_x_4456:
[----:B------:R-:W-:Y:S05]  /*11e60*/  BSYNC B0 ;  /* 0x0000000000007941 */ /* 0x000fea0003800000 */
.L_x_4455:
[----:B-----5:R1:W-:Y:S01]  /*11e70*/  STS.128 [R223+0x5800], R20 ;  /* 0x00580014df007388 */ /* 0x0203e20000000c00 */
[----:B------:R-:W-:Y:S05]  /*11e80*/  BRA `(.L_x_4400) ;  /* 0x0000078000007947 */ /* 0x000fea0003800000 */
.L_x_4362:
        /* <DEDUP_REMOVED lines=29> */
.L_x_4458:
[----:B------:R-:W-:Y:S05]  /*12060*/  BSYNC B0 ;  /* 0x0000000000007941 */ /* 0x000fea0003800000 */
.L_x_4457:
        /* <DEDUP_REMOVED lines=29> */
.L_x_4460:
[----:B------:R-:W-:Y:S05]  /*12240*/  BSYNC B0 ;  /* 0x0000000000007941 */ /* 0x000fea0003800000 */
.L_x_4459:
        /* <DEDUP_REMOVED lines=29> */
.L_x_4462:
[----:B------:R-:W-:Y:S05]  /*12420*/  BSYNC B0 ;  /* 0x0000000000007941 */ /* 0x000fea0003800000 */
.L_x_4461:
        /* <DEDUP_REMOVED lines=30> */
.L_x_4400:
[----:B------:R-:W-:Y:S05]  /*12610*/  BSYNC B3 ;  /* 0x0000000000037941 */ /* 0x000fea0003800000 */
.L_x_4361:
        /* <DEDUP_REMOVED lines=31> */
.L_x_4465:
[----:B------:R2:W-:Y:S02]  /*12810*/  STS.128 [R223+0xa000], RZ ;  /* 0x00a000ffdf007388 */ /* 0x0005e40000000c00 */
.L_x_4464:
[----:B------:R-:W-:Y:S05]  /*12820*/  BSYNC B0 ;  /* 0x0000000000007941 */ /* 0x000fea0003800000 */
.L_x_4463:
        /* <DEDUP_REMOVED lines=31> */
.L_x_4468:
[----:B------:R1:W-:Y:S02]  /*12a20*/  STS.128 [R223+0xa800], RZ ;  /* 0x00a800ffdf007388 */ /* 0x0003e40000000c00 */
.L_x_4467:
[----:B------:R-:W-:Y:S05]  /*12a30*/  BSYNC B0 ;  /* 0x0000000000007941 */ /* 0x000fea0003800000 */
.L_x_4466:
        /* <DEDUP_REMOVED lines=33> */
.L_x_4471:
[----:B------:R1:W-:Y:S02]  /*12c50*/  STS.128 [R223+0xb000], RZ ;  /* 0x00b000ffdf007388 */ /* 0x0003e40000000c00 */
.L_x_4470:
[----:B------:R-:W-:Y:S05]  /*12c60*/  BSYNC B0 ;  /* 0x0000000000007941 */ /* 0x000fea0003800000 */
.L_x_4469:
        /* <DEDUP_REMOVED lines=35> */
.L_x_4473:
[----:B------:R-:W-:Y:S05]  /*12ea0*/  BSYNC B0 ;  /* 0x0000000000007941 */ /* 0x000fea0003800000 */
.L_x_4472:
        /* <DEDUP_REMOVED lines=43> */
.L_x_4476:
[----:B------:R2:W-:Y:S02]  /*13160*/  STS.128 [R223+0x10000], RZ ;  /* 0x010000ffdf007388 */ /* 0x0005e40000000c00 */
.L_x_4475:
[----:B-1----:R-:W-:Y:S05]  /*13170*/  BSYNC B0 ;  /* 0x0000000000007941 */ /* 0x002fea0003800000 */
.L_x_4474:
        /* <DEDUP_REMOVED lines=34> */
.L_x_4479:
[----:B------:R1:W-:Y:S02]  /*133a0*/  STS.128 [R223+0x10800], RZ ;  /* 0x010800ffdf007388 */ /* 0x0003e40000000c00 */
.L_x_4478:
[----:B------:R-:W-:Y:S05]  /*133b0*/  BSYNC B0 ;  /* 0x0000000000007941 */ /* 0x000fea0003800000 */
.L_x_4477:
        /* <DEDUP_REMOVED lines=36> */
.L_x_4482:
[----:B------:R3:W-:Y:S02]  /*13600*/  STS.128 [R223+0x11000], RZ ;  /* 0x011000ffdf007388 */ /* 0x0007e40000000c00 */
.L_x_4481:
[----:B------:R-:W-:Y:S05]  /*13610*/  BSYNC B0 ;  /* 0x0000000000007941 */ /* 0x000fea0003800000 */
.L_x_4480:
        /* <DEDUP_REMOVED lines=19> */
[----:B-1-3--:R-:W-:Y:S02]  /*13750*/  @!P3 IMAD.WIDE.U32 R4, R64, 0x60, R168 ;  /* 0x000000604004b825 */ /* 0x00afe400078e00a8 */
        /* <DEDUP_REMOVED lines=20> */
.L_x_4484:
[----:B------:R-:W-:Y:S05]  /*138a0*/  BSYNC B0 ;  /* 0x0000000000007941 */ /* 0x000fea0003800000 */
.L_x_4483:
        /* <DEDUP_REMOVED lines=12> */
[----:B------:R-:W-:Y:S02]  /*13970*/  LOP3.LUT R205, R166, R205, RZ, 0x3c, !PT ;  /* 0x000000cda6cd7212 */ /* 0x000fe400078e3cff */
[----:B------:R-:W-:Y:S01]  /*13980*/  LDSM.16.M88.4 R32, [R204] ;  /* 0x00000000cc20783b */ /* 0x000fe20000000200 */
[----:B------:R-:W-:-:S02]  /*13990*/  LEA R201, R55, R204, 0x1 ;  /* 0x000000cc37c97211 */ /* 0x000fc400078e08ff */
[----:B------:R-:W-:Y:S01]  /*139a0*/  IMAD R205, R70, 0x200, R205 ;  /* 0x0000020046cd7824 */ /* 0x000fe200078e02cd */
[----:B------:R-:W-:Y:S03]  /*139b0*/  LDSM.16.M88.4 R76, [R202] ;  /* 0x00000000ca4c783b */ /* 0x000fe60000000200 */
[----:B------:R-:W-:Y:S01]  /*139c0*/  IMAD.SHL.U32 R205, R205, 0x2, RZ ;  /* 0x00000002cdcd7824 */ /* 0x000fe200078e00ff */
[----:B------:R-:W5:Y:S04]  /*139d0*/  LD.E R3, [R12.64+0x18c] ;  /* 0x00018c060c037980 */ /* 0x000f68000c101900 */
[----:B------:R-:W1:Y:S01]  /*139e0*/  LDSM.16.M88.4 R60, [R205+0x7000] ;  /* 0x00700000cd3c783b */ /* 0x000e620000000200 */
[----:B------:R-:W-:-:S02]  /*139f0*/  IADD3 R2, R205, 0x6000, RZ ;  /* 0x00006000cd027810 */ /* 0x000fc40007ffe0ff */
[C---:B------:R-:W-:Y:S01]  /*13a00*/  IADD3 R203, R205.reuse, 0x6020, RZ ;  /* 0x00006020cdcb7810 */ /* 0x040fe20007ffe0ff */
[----:B---3--:R-:W3:Y:S01]  /*13a10*/  LDSM.16.M88.4 R4, [R205+0x6000] ;  /* 0x00600000cd04783b */ /* 0x008ee20000000200 */
[----:B------:R-:W-:Y:S01]  /*13a20*/  @P1 IADD3 R203, R2, -0x20, RZ ;  /* 0xffffffe002cb1810 */ /* 0x000fe20007ffe0ff */
[----:B------:R-:W-:Y:S02]  /*13a30*/  IMAD.MOV.U32 R2, RZ, RZ, 0x40 ;  /* 0x00000040ff027424 */ /* 0x000fe400078e00ff */
[----:B------:R-:W2:Y:S03]  /*13a40*/  LDSM.16.M88.4 R28, [R205+0x6800] ;  /* 0x00680000cd1c783b */ /* 0x000ea60000000200 */
[----:B------:R-:W-:Y:S01]  /*13a50*/  SEL R2, R2, 0xffffffc0, !P2 ;  /* 0xffffffc002027807 */ /* 0x000fe20005000000 */
[----:B------:R-:W4:Y:S04]  /*13a60*/  LDSM.16.M88.4 R64, [R205+0x7800] ;  /* 0x00780000cd40783b */ /* 0x000f280000000200 */
[----:B------:R-:W2:Y:S01]  /*13a70*/  LDSM.16.M88.4 R20, [R203+0x1000] ;  /* 0x00100000cb14783b */ /* 0x000ea20000000200 */
[----:B------:R-:W-:-:S02]  /*13a80*/  IMAD.IADD R200, R205, 0x1, R2 ;  /* 0x00000001cdc87824 */ /* 0x000fc400078e0202 */
[----:B------:R-:W-:Y:S01]  /*13a90*/  IMAD.IADD R196, R2, 0x1, R203 ;  /* 0x0000000102c47824 */ /* 0x000fe200078e02cb */
[----:B------:R-:W4:Y:S04]  /*13aa0*/  LDSM.16.M88.4 R80, [R203] ;  /* 0x00000000cb50783b */ /* 0x000f280000000200 */
[----:B------:R-:W4:Y:S04]  /*13ab0*/  LDSM.16.M88.4 R72, [R203+0x800] ;  /* 0x00080000cb48783b */ /* 0x000f280000000200 */
[----:B------:R-:W4:Y:S04]  /*13ac0*/  LDSM.16.M88.4 R44, [R203+0x1800] ;  /* 0x00180000cb2c783b */ /* 0x000f280000000200 */
[----:B------:R-:W4:Y:S04]  /*13ad0*/  LDSM.16.M88.4 R40, [R200+0x6000] ;  /* 0x00600000c828783b */ /* 0x000f280000000200 */
[----:B------:R-:W-:Y:S01]  /*13ae0*/  LDSM.16.M88.4 R84, [R196+0x1800] ;  /* 0x00180000c454783b */ /* 0x000fe20000000200 */
[C---:B-1----:R-:W-:Y:S03]  /*13af0*/  HMMA.16816.F32.BF16 R36, R24.reuse, R60, RZ ;  /* 0x0000003c1824723c */ /* 0x042fe600000418ff */
[----:B------:R-:W-:Y:S05]  /*13b00*/  LDSM.16.M88.4 R88, [R205+0xb000] ;  /* 0x00b00000cd58783b */ /* 0x000fea0000000200 */
[C---:B---3--:R-:W-:Y:S08]  /*13b10*/  HMMA.16816.F32.BF16 R8, R24.reuse, R4, RZ ;  /* 0x000000041808723c */ /* 0x048ff000000418ff */
[C---:B--2---:R-:W-:Y:S08]  /*13b20*/  HMMA.16816.F32.BF16 R16, R24.reuse, R28, RZ ;  /* 0x0000001c1810723c */ /* 0x044ff000000418ff */
[C---:B----4-:R-:W-:Y:S01]  /*13b30*/  HMMA.16816.F32.BF16 R48, R24.reuse, R64, RZ ;  /* 0x000000401830723c */ /* 0x050fe200000418ff */
[----:B------:R-:W-:Y:S01]  /*13b40*/  SHF.R.S32.HI R2, RZ, 0x1f, R15 ;  /* 0x0000001fff027819 */ /* 0x000fe2000001140f */
[----:B------:R-:W-:Y:S06]  /*13b50*/  LDSM.16.M88.4 R92, [R196+0x3800] ;  /* 0x00380000c45c783b */ /* 0x000fec0000000200 */
[C---:B------:R-:W-:Y:S08]  /*13b60*/  HMMA.16816.F32.BF16 R60, R24.reuse, R62, RZ ;  /* 0x0000003e183c723c */ /* 0x040ff000000418ff */
[C---:B------:R-:W-:Y:S08]  /*13b70*/  HMMA.16816.F32.BF16 R4, R24.reuse, R6, RZ ;  /* 0x000000061804723c */ /* 0x040ff000000418ff */
[C---:B------:R-:W-:Y:S08]  /*13b80*/  HMMA.16816.F32.BF16 R28, R24.reuse, R30, RZ ;  /* 0x0000001e181c723c */ /* 0x040ff000000418ff */
[----:B------:R-:W-:Y:S01]  /*13b90*/  HMMA.16816.F32.BF16 R24, R24, R66, RZ ;  /* 0x000000421818723c */ /* 0x000fe200000418ff */
[----:B------:R-:W1:Y:S07]  /*13ba0*/  LDSM.16.M88.4 R64, [R200+0x6800] ;  /* 0x00680000c840783b */ /* 0x000e6e0000000200 */
        /* <DEDUP_REMOVED lines=28> */
[----:B------:R-:W4:Y:S07]  /*13d70*/  LDSM.16.M88.4 R72, [R205+0x9800] ;  /* 0x00980000cd48783b */ /* 0x000f2e0000000200 */
[C---:B------:R-:W-:Y:S08]  /*13d80*/  HMMA.16816.F32.BF16 R36, R32.reuse, R40, R36 ;  /* 0x000000282024723c */ /* 0x040ff00000041824 */
[C---:B------:R-:W-:Y:S08]  /*13d90*/  HMMA.16816.F32.BF16 R16, R32.reuse, R44, R16 ;  /* 0x0000002c2010723c */ /* 0x040ff00000041810 */
[----:B------:R-:W-:Y:S01]  /*13da0*/  HMMA.16816.F32.BF16 R28, R32, R46, R28 ;  /* 0x0000002e201c723c */ /* 0x000fe2000004181c */
[----:B------:R-:W-:Y:S07]  /*13db0*/  LDSM.16.M88.4 R44, [R204+0x2000] ;  /* 0x00200000cc2c783b */ /* 0x000fee0000000200 */
[C---:B-1----:R-:W-:Y:S08]  /*13dc0*/  HMMA.16816.F32.BF16 R8, R64.reuse, R20, R8 ;  /* 0x000000144008723c */ /* 0x042ff00000041808 */
[----:B------:R-:W-:Y:S01]  /*13dd0*/  HMMA.16816.F32.BF16 R4, R64, R22, R4 ;  /* 0x000000164004723c */ /* 0x000fe20000041804 */
[----:B------:R-:W1:Y:S07]  /*13de0*/  LDSM.16.M88.4 R20, [R203+0x3000] ;  /* 0x00300000cb14783b */ /* 0x000e6e0000000200 */
[C---:B------:R-:W-:Y:S01]  /*13df0*/  HMMA.16816.F32.BF16 R60, R32.reuse, R42, R60 ;  /* 0x0000002a203c723c */ /* 0x040fe2000004183c */
[----:B------:R-:W1:Y:S07]  /*13e00*/  LDSM.16.M88.4 R40, [R203+0x2000] ;  /* 0x00200000cb28783b */ /* 0x000e6e0000000200 */
[C---:B------:R-:W-:Y:S08]  /*13e10*/  HMMA.16816.F32.BF16 R48, R32.reuse, R84, R48 ;  /* 0x000000542030723c */ /* 0x040ff00000041830 */
[----:B------:R-:W-:Y:S01]  /*13e20*/  HMMA.16816.F32.BF16 R24, R32, R86, R24 ;  /* 0x000000562018723c */ /* 0x000fe20000041818 */
[----:B------:R-:W1:Y:S01]  /*13e30*/  LDSM.16.M88.4 R32, [R203+0x2800] ;  /* 0x00280000cb20783b */ /* 0x000e620000000200 */
[----:B------:R-:W-:Y:S01]  /*13e40*/  LEA.HI R2, R2, R15, RZ, 0x2 ;  /* 0x0000000f02027211 */ /* 0x000fe200078f10ff */
[----:B------:R-:W-:-:S02]  /*13e50*/  IMAD.SHL.U32 R15, R56, 0x2, RZ ;  /* 0x00000002380f7824 */ /* 0x000fc400078e00ff */
[----:B------:R-:W-:Y:S03]  /*13e60*/  LDSM.16.M88.4 R84, [R203+0x4000] ;  /* 0x00400000cb54783b */ /* 0x000fe60000000200 */
[----:B--2---:R-:W-:Y:S01]  /*13e70*/  HMMA.16816.F32.BF16 R36, R64, R76, R36 ;  /* 0x0000004c4024723c */ /* 0x004fe20000041824 */
[----:B------:R-:W-:Y:S02]  /*13e80*/  SHF.R.S32.HI R2, RZ, 0x2, R2 ;  /* 0x00000002ff027819 */ /* 0x000fe40000011402 */
[----:B------:R-:W-:-:S05]  /*13e90*/  LOP3.LUT R15, R15, 0x6, RZ, 0xc0, !PT ;  /* 0x000000060f0f7812 */ /* 0x000fca00078ec0ff */
[----:B---3--:R-:W-:Y:S01]  /*13ea0*/  HMMA.16816.F32.BF16 R16, R64, R80, R16 ;  /* 0x000000504010723c */ /* 0x008fe20000041810 */
[----:B------:R-:W-:-:S07]  /*13eb0*/  IMAD R2, R69, 0x10, R2 ;  /* 0x0000001045027824 */ /* 0x000fce00078e0202 */
[----:B------:R-:W-:Y:S01]  /*13ec0*/  HMMA.16816.F32.BF16 R28, R64, R82, R28 ;  /* 0x00000052401c723c */ /* 0x000fe2000004181c */
[----:B------:R-:W-:Y:S01]  /*13ed0*/  IMAD R120, R134, 0x40, R15 ;  /* 0x0000004086787824 */ /* 0x000fe200078e020f */
[----:B------:R-:W-:Y:S01]  /*13ee0*/  LDSM.16.M88.4 R80, [R196+0x4000] ;  /* 0x00400000c450783b */ /* 0x000fe20000000200 */
[----:B------:R-:W-:-:S05]  /*13ef0*/  IMAD.IADD R2, R71, 0x1, R2 ;  /* 0x0000000147027824 */ /* 0x000fca00078e0202 */
[----:B------:R-:W-:Y:S01]  /*13f00*/  HMMA.16816.F32.BF16 R60, R64, R78, R60 ;  /* 0x0000004e403c723c */ /* 0x000fe2000004183c */
[----:B------:R-:W-:Y:S01]  /*13f10*/  IADD3 R149, R135, R2, -R222 ;  /* 0x0000000287957210 */ /* 0x000fe20007ffe8de */
[----:B------:R-:W-:Y:S01]  /*13f20*/  LDSM.16.M88.4 R76, [R201+0x2000] ;  /* 0x00200000c94c783b */ /* 0x000fe20000000200 */
[----:B------:R-:W-:-:S05]  /*13f30*/  IADD3 R56, R120, -0x3f, RZ ;  /* 0xffffffc178387810 */ /* 0x000fca0007ffe0ff */
[C---:B----4-:R-:W-:Y:S08]  /*13f40*/  HMMA.16816.F32.BF16 R48, R64.reuse, R72, R48 ;  /* 0x000000484030723c */ /* 0x050ff00000041830 */
[----:B------:R-:W-:Y:S01]  /*13f50*/  HMMA.16816.F32.BF16 R24, R64, R74, R24 ;  /* 0x0000004a4018723c */ /* 0x000fe20000041818 */
[----:B------:R-:W2:Y:S04]  /*13f60*/  LDSM.16.M88.4 R64, [R203+0x3800] ;  /* 0x00380000cb40783b */ /* 0x000ea80000000200 */
[----:B------:R-:W-:Y:S03]  /*13f70*/  LDSM.16.M88.4 R72, [R202+0x2000] ;  /* 0x00200000ca48783b */ /* 0x000fe60000000200 */
[C---:B-1----:R-:W-:Y:S08]  /*13f80*/  HMMA.16816.F32.BF16 R36, R44.reuse, R20, R36 ;  /* 0x000000142c24723c */ /* 0x042ff00000041824 */
[----:B------:R-:W-:Y:S01]  /*13f90*/  HMMA.16816.F32.BF16 R8, R44, R40, R8 ;  /* 0x000000282c08723c */ /* 0x000fe20000041808 */
[----:B------:R-:W-:-:S07]  /*13fa0*/  IMAD.IADD R20, R149, 0x1, -R56 ;  /* 0x0000000195147824 */ /* 0x000fce00078e0a38 */
[----:B------:R-:W-:Y:S01]  /*13fb0*/  HMMA.16816.F32.BF16 R4, R44, R42, R4 ;  /* 0x0000002a2c04723c */ /* 0x000fe20000041804 */
[----:B------:R-:W1:Y:S01]  /*13fc0*/  LDSM.16.M88.4 R40, [R200+0x8000] ;  /* 0x00800000c828783b */ /* 0x000e620000000200 */
[----:B------:R-:W-:-:S06]  /*13fd0*/  IABS R20, R20 ;  /* 0x0000001400147213 */ /* 0x000fcc0000000000 */
[C---:B------:R-:W-:Y:S01]  /*13fe0*/  HMMA.16816.F32.BF16 R16, R44.reuse, R32, R16 ;  /* 0x000000202c10723c */ /* 0x040fe20000041810 */
[----:B------:R-:W-:Y:S01]  /*13ff0*/  MOV R53, R20 ;  /* 0x0000001400357202 */ /* 0x000fe20000000f00 */
[----:B------:R-:W-:Y:S06]  /*14000*/  LDSM.16.M88.4 R68, [R206+0x4000] ;  /* 0x00400000ce44783b */ /* 0x000fec0000000200 */
[C---:B------:R-:W-:Y:S01]  /*14010*/  HMMA.16816.F32.BF16 R28, R44.reuse, R34, R28 ;  /* 0x000000222c1c723c */ /* 0x040fe2000004181c */
[----:B------:R-:W3:Y:S07]  /*14020*/  LDSM.16.M88.4 R32, [R200+0x8800] ;  /* 0x00880000c820783b */ /* 0x000eee0000000200 */
[----:B------:R-:W-:Y:S01]  /*14030*/  HMMA.16816.F32.BF16 R60, R44, R22, R60 ;  /* 0x000000162c3c723c */ /* 0x000fe2000004183c */
[----:B------:R-:W4:Y:S01]  /*14040*/  LDSM.16.M88.4 R20, [R200+0x9000] ;  /* 0x00900000c814783b */ /* 0x000f220000000200 */
[----:B------:R-:W-:-:S06]  /*14050*/  IADD3 R96, R120, -0x37, RZ ;  /* 0xffffffc978607810 */ /* 0x000fcc0007ffe0ff */
[C---:B--2---:R-:W-:Y:S08]  /*14060*/  HMMA.16816.F32.BF16 R48, R44.reuse, R64, R48 ;  /* 0x000000402c30723c */ /* 0x044ff00000041830 */
[----:B------:R-:W-:Y:S01]  /*14070*/  HMMA.16816.F32.BF16 R24, R44, R66, R24 ;  /* 0x000000422c18723c */ /* 0x000fe20000041818 */
[----:B------:R-:W-:Y:S01]  /*14080*/  IADD3 R98, R120, -0x30, RZ ;  /* 0xffffffd078627810 */ /* 0x000fe20007ffe0ff */
[----:B------:R-:W-:Y:S05]  /*14090*/  LDSM.16.M88.4 R64, [R203+0x4800] ;  /* 0x00480000cb40783b */ /* 0x000fea0000000200 */
[----:B------:R-:W-:-:S05]  /*140a0*/  IMAD.IADD R44, R149, 0x1, -R96 ;  /* 0x00000001952c7824 */ /* 0x000fca00078e0a60 */
[----:B------:R-:W-:Y:S01]  /*140b0*/  IABS R44, R44 ;  /* 0x0000002c002c7213 */ /* 0x000fe20000000000 */
[----:B-1----:R-:W-:Y:S01]  /*140c0*/  HMMA.16816.F32.BF16 R8, R72, R40, R8 ;  /* 0x000000284808723c */ /* 0x002fe20000041808 */
[----:B------:R-:W-:-:S03]  /*140d0*/  IADD3 R102, R120, -0x28, RZ ;  /* 0xffffffd878667810 */ /* 0x000fc60007ffe0ff */
[----:B------:R-:W-:Y:S02]  /*140e0*/  IMAD.MOV.U32 R97, RZ, RZ, R44 ;  /* 0x000000ffff617224 */ /* 0x000fe400078e002c */
[----:B------:R-:W1:Y:S01]  /*140f0*/  LDSM.16.M88.4 R44, [R200+0x9800] ;  /* 0x00980000c82c783b */ /* 0x000e620000000200 */
[C---:B------:R-:W-:Y:S01]  /*14100*/  IMAD.IADD R40, R149.reuse, 0x1, -R98 ;  /* 0x0000000195287824 */ /* 0x040fe200078e0a62 */
[C---:B------:R-:W-:Y:S01]  /*14110*/  IADD3 R100, R120.reuse, -0x2f, RZ ;  /* 0xffffffd178647810 */ /* 0x040fe20007ffe0ff */
[----:B---3--:R-:W-:Y:S01]  /*14120*/  HMMA.16816.F32.BF16 R16, R72, R32, R16 ;  /* 0x000000204810723c */ /* 0x008fe20000041810 */
[C---:B------:R-:W-:Y:S02]  /*14130*/  IADD3 R104, R120.reuse, -0x27, RZ ;  /* 0xffffffd978687810 */ /* 0x040fe40007ffe0ff */
[----:B------:R-:W-:Y:S01]  /*14140*/  IADD3 R106, R120, -0x20, RZ ;  /* 0xffffffe0786a7810 */ /* 0x000fe20007ffe0ff */
[----:B------:R-:W-:Y:S01]  /*14150*/  IMAD.IADD R41, R149, 0x1, -R100 ;  /* 0x0000000195297824 */ /* 0x000fe200078e0a64 */
[----:B------:R-:W-:-:S02]  /*14160*/  IABS R40, R40 ;  /* 0x0000002800287213 */ /* 0x000fc40000000000 */
[C---:B------:R-:W-:Y:S01]  /*14170*/  IMAD.IADD R32, R149.reuse, 0x1, -R102 ;  /* 0x0000000195207824 */ /* 0x040fe200078e0a66 */
[----:B----4-:R-:W-:Y:S01]  /*14180*/  HMMA.16816.F32.BF16 R36, R72, R20, R36 ;  /* 0x000000144824723c */ /* 0x010fe20000041824 */
[C---:B------:R-:W-:Y:S01]  /*14190*/  IMAD.IADD R33, R149.reuse, 0x1, -R104 ;  /* 0x0000000195217824 */ /* 0x040fe200078e0a68 */
[----:B------:R-:W-:Y:S02]  /*141a0*/  IADD3 R108, R120, -0x1f, RZ ;  /* 0xffffffe1786c7810 */ /* 0x000fe40007ffe0ff */
[----:B------:R-:W-:Y:S01]  /*141b0*/  IABS R32, R32 ;  /* 0x0000002000207213 */ /* 0x000fe20000000000 */
[----:B------:R-:W-:Y:S02]  /*141c0*/  IMAD.MOV.U32 R99, RZ, RZ, R40 ;  /* 0x000000ffff637224 */ /* 0x000fe400078e0028 */
[C---:B------:R-:W-:Y:S01]  /*141d0*/  IMAD.IADD R20, R149.reuse, 0x1, -R106 ;  /* 0x0000000195147824 */ /* 0x040fe200078e0a6a */
[----:B------:R-:W-:Y:S02]  /*141e0*/  IABS R40, R41 ;  /* 0x0000002900287213 */ /* 0x000fe40000000000 */
[----:B------:R-:W-:Y:S01]  /*141f0*/  MOV R103, R32 ;  /* 0x0000002000677202 */ /* 0x000fe20000000f00 */
[----:B------:R-:W-:Y:S01]  /*14200*/  IMAD.IADD R21, R149, 0x1, -R108 ;  /* 0x0000000195157824 */ /* 0x000fe200078e0a6c */
[----:B------:R-:W-:-:S02]  /*14210*/  IABS R32, R33 ;  /* 0x0000002100207213 */ /* 0x000fc40000000000 */
[----:B------:R-:W-:Y:S01]  /*14220*/  IABS R20, R20 ;  /* 0x0000001400147213 */ /* 0x000fe20000000000 */
[C---:B------:R-:W-:Y:S01]  /*14230*/  HMMA.16816.F32.BF16 R4, R72.reuse, R42, R4 ;  /* 0x0000002a4804723c */ /* 0x040fe20000041804 */
[----:B------:R-:W-:Y:S02]  /*14240*/  IMAD.MOV.U32 R101, RZ, RZ, R40 ;  /* 0x000000ffff657224 */ /* 0x000fe400078e0028 */
[----:B------:R-:W2:Y:S01]  /*14250*/  LDSM.16.M88.4 R40, [R196+0x2000] ;  /* 0x00200000c428783b */ /* 0x000ea20000000200 */
[----:B------:R-:W-:Y:S02]  /*14260*/  IMAD.MOV.U32 R105, RZ, RZ, R32 ;  /* 0x000000ffff697224 */ /* 0x000fe400078e0020 */
[----:B------:R-:W-:Y:S01]  /*14270*/  IMAD.MOV.U32 R107, RZ, RZ, R20 ;  /* 0x000000ffff6b7224 */ /* 0x000fe200078e0014 */
[----:B------:R-:W-:Y:S01]  /*14280*/  IABS R20, R21 ;  /* 0x0000001500147213 */ /* 0x000fe20000000000 */
[----:B------:R-:W-:Y:S01]  /*14290*/  HMMA.16816.F32.BF16 R28, R72, R34, R28 ;  /* 0x00000022481c723c */ /* 0x000fe2000004181c */
[----:B------:R-:W3:Y:S03]  /*142a0*/  LDSM.16.M88.4 R32, [R196+0x2800] ;  /* 0x00280000c420783b */ /* 0x000ee60000000200 */
[----:B------:R-:W-:-:S04]  /*142b0*/  IMAD.MOV.U32 R109, RZ, RZ, R20 ;  /* 0x000000ffff6d7224 */ /* 0x000fc800078e0014 */
[----:B------:R-:W-:Y:S01]  /*142c0*/  HMMA.16816.F32.BF16 R60, R72, R22, R60 ;  /* 0x00000016483c723c */ /* 0x000fe2000004183c */
[----:B------:R-:W4:Y:S01]  /*142d0*/  LDSM.16.M88.4 R20, [R196+0x3000] ;  /* 0x00300000c414783b */ /* 0x000f220000000200 */
[----:B------:R-:W-:-:S06]  /*142e0*/  IADD3 R110, R120, -0x18, RZ ;  /* 0xffffffe8786e7810 */ /* 0x000fcc0007ffe0ff */
[C---:B-1----:R-:W-:Y:S08]  /*142f0*/  HMMA.16816.F32.BF16 R48, R72.reuse, R44, R48 ;  /* 0x0000002c4830723c */ /* 0x042ff00000041830 */
[----:B------:R-:W-:Y:S01]  /*14300*/  HMMA.16816.F32.BF16 R72, R72, R46, R24 ;  /* 0x0000002e4848723c */ /* 0x000fe20000041818 */
[----:B------:R-:W1:Y:S01]  /*14310*/  LDSM.16.M88.4 R24, [R205+0xa000] ;  /* 0x00a00000cd18783b */ /* 0x000e620000000200 */
[----:B------:R-:W-:Y:S01]  /*14320*/  IMAD.IADD R44, R149, 0x1, -R110 ;  /* 0x00000001952c7824 */ /* 0x000fe200078e0a6e */
[----:B------:R-:W-:-:S02]  /*14330*/  IADD3 R112, R120, -0x17, RZ ;  /* 0xffffffe978707810 */ /* 0x000fc40007ffe0ff */
[C---:B------:R-:W-:Y:S02]  /*14340*/  IADD3 R52, R120.reuse, -0x40, RZ ;  /* 0xffffffc078347810 */ /* 0x040fe40007ffe0ff */
[----:B------:R-:W-:Y:S01]  /*14350*/  IABS R44, R44 ;  /* 0x0000002c002c7213 */ /* 0x000fe20000000000 */
[----:B------:R-:W-:Y:S01]  /*14360*/  IMAD.IADD R45, R149, 0x1, -R112 ;  /* 0x00000001952d7824 */ /* 0x000fe200078e0a70 */
[C---:B------:R-:W-:Y:S02]  /*14370*/  IADD3 R58, R120.reuse, -0x38, RZ ;  /* 0xffffffc8783a7810 */ /* 0x040fe40007ffe0ff */
[C---:B------:R-:W-:Y:S02]  /*14380*/  IADD3 R114, R120.reuse, -0x10, RZ ;  /* 0xfffffff078727810 */ /* 0x040fe40007ffe0ff */
[C---:B------:R-:W-:Y:S02]  /*14390*/  IADD3 R116, R120.reuse, -0xf, RZ ;  /* 0xfffffff178747810 */ /* 0x040fe40007ffe0ff */
[----:B------:R-:W-:-:S02]  /*143a0*/  IADD3 R118, R120, -0x8, RZ ;  /* 0xfffffff878767810 */ /* 0x000fc40007ffe0ff */
[----:B------:R-:W-:Y:S01]  /*143b0*/  IADD3 R120, R120, -0x7, RZ ;  /* 0xfffffff978787810 */ /* 0x000fe20007ffe0ff */
[C---:B--2---:R-:W-:Y:S01]  /*143c0*/  HMMA.16816.F32.BF16 R8, R76.reuse, R40, R8 ;  /* 0x000000284c08723c */ /* 0x044fe20000041808 */
[----:B------:R-:W-:Y:S01]  /*143d0*/  IMAD.MOV.U32 R111, RZ, RZ, R44 ;  /* 0x000000ffff6f7224 */ /* 0x000fe200078e002c */
[----:B------:R-:W-:Y:S01]  /*143e0*/  IABS R44, R45 ;  /* 0x0000002d002c7213 */ /* 0x000fe20000000000 */
[C---:B------:R-:W-:Y:S02]  /*143f0*/  IMAD.IADD R15, R149.reuse, 0x1, -R52 ;  /* 0x00000001950f7824 */ /* 0x040fe400078e0a34 */
[C---:B------:R-:W-:Y:S02]  /*14400*/  IMAD.IADD R59, R149.reuse, 0x1, -R58 ;  /* 0x00000001953b7824 */ /* 0x040fe400078e0a3a */
[C---:B------:R-:W-:Y:S01]  /*14410*/  IADD3 R40, R149.reuse, -R114, RZ ;  /* 0x8000007295287210 */ /* 0x040fe20007ffe0ff */
[----:B---3--:R-:W-:Y:S01]  /*14420*/  HMMA.16816.F32.BF16 R16, R76, R32, R16 ;  /* 0x000000204c10723c */ /* 0x008fe20000041810 */
[C---:B------:R-:W-:Y:S01]  /*14430*/  IMAD.IADD R41, R149.reuse, 0x1, -R116 ;  /* 0x0000000195297824 */ /* 0x040fe200078e0a74 */
[----:B------:R2:W-:Y:S05]  /*14440*/  I2F R113, R44 ;  /* 0x0000002c00717306 */ /* 0x0005ea0000201400 */
[----:B------:R-:W-:-:S02]  /*14450*/  IMAD.IADD R32, R149, 0x1, -R118 ;  /* 0x0000000195207824 */ /* 0x000fc400078e0a76 */
[C---:B------:R-:W-:Y:S01]  /*14460*/  IMAD.IADD R33, R149.reuse, 0x1, -R120 ;  /* 0x0000000195217824 */ /* 0x040fe200078e0a78 */
[----:B------:R-:W-:Y:S01]  /*14470*/  IADD3 R149, R149, 0x8, RZ ;  /* 0x0000000895957810 */ /* 0x000fe20007ffe0ff */
[----:B----4-:R-:W-:Y:S01]  /*14480*/  HMMA.16816.F32.BF16 R36, R76, R20, R36 ;  /* 0x000000144c24723c */ /* 0x010fe20000041824 */
[----:B--2---:R-:W2:Y:S06]  /*14490*/  LDSM.16.M88.4 R44, [R204+0x4000] ;  /* 0x00400000cc2c783b */ /* 0x004eac0000000200 */
[C---:B------:R-:W-:Y:S02]  /*144a0*/  IMAD.IADD R20, R149.reuse, 0x1, -R52 ;  /* 0x0000000195147824 */ /* 0x040fe400078e0a34 */
[----:B------:R-:W-:-:S03]  /*144b0*/  IMAD.IADD R21, R149, 0x1, -R56 ;  /* 0x0000000195157824 */ /* 0x000fc600078e0a38 */
[----:B------:R-:W-:Y:S02]  /*144c0*/  IABS R20, R20 ;  /* 0x0000001400147213 */ /* 0x000fe40000000000 */
[----:B------:R-:W-:Y:S02]  /*144d0*/  IABS R40, R40 ;  /* 0x0000002800287213 */ /* 0x000fe40000000000 */
[----:B------:R-:W-:Y:S01]  /*144e0*/  IABS R32, R32 ;  /* 0x0000002000207213 */ /* 0x000fe20000000000 */
[----:B------:R-:W-:Y:S01]  /*144f0*/  IMAD.MOV.U32 R123, RZ, RZ, R20 ;  /* 0x000000ffff7b7224 */ /* 0x000fe200078e0014 */
[----:B------:R-:W-:Y:S01]  /*14500*/  IABS R20, R21 ;  /* 0x0000001500147213 */ /* 0x000fe20000000000 */
[----:B------:R-:W-:Y:S01]  /*14510*/  IMAD.MOV.U32 R115, RZ, RZ, R40 ;  /* 0x000000ffff737224 */ /* 0x000fe200078e0028 */
[----:B------:R-:W-:Y:S01]  /*14520*/  IADD3 R21, -R58, R149, RZ ;  /* 0x000000953a157210 */ /* 0x000fe20007ffe1ff */
[----:B-1----:R-:W-:Y:S01]  /*14530*/  HMMA.16816.F32.BF16 R8, R68, R24, R8 ;  /* 0x000000184408723c */ /* 0x002fe20000041808 */
[----:B------:R-:W-:Y:S01]  /*14540*/  IABS R40, R41 ;  /* 0x0000002900287213 */ /* 0x000fe20000000000 */
[----:B------:R-:W-:Y:S01]  /*14550*/  IMAD.MOV.U32 R119, RZ, RZ, R32 ;  /* 0x000000ffff777224 */ /* 0x000fe200078e0020 */
[----:B------:R-:W-:Y:S01]  /*14560*/  IABS R32, R33 ;  /* 0x0000002100207213 */ /* 0x000fe20000000000 */
[----:B------:R-:W-:Y:S01]  /*14570*/  IMAD.MOV.U32 R125, RZ, RZ, R20 ;  /* 0x000000ffff7d7224 */ /* 0x000fe200078e0014 */
[----:B------:R-:W-:Y:S01]  /*14580*/  IABS R20, R21 ;  /* 0x0000001500147213 */ /* 0x000fe20000000000 */
[----:B------:R1:W-:Y:S02]  /*14590*/  I2F R117, R40 ;  /* 0x0000002800757306 */ /* 0x0003e40000201400 */
[C---:B------:R-:W-:Y:S06]  /*145a0*/  HMMA.16816.F32.BF16 R4, R76.reuse, R42, R4 ;  /* 0x0000002a4c04723c */ /* 0x040fec0000041804 */
[----:B------:R3:W-:Y:S02]  /*145b0*/  I2F R121, R32 ;  /* 0x0000002000797306 */ /* 0x0007e40000201400 */
[C---:B------:R-:W-:Y:S01]  /*145c0*/  HMMA.16816.F32.BF16 R48, R76.reuse, R92, R48 ;  /* 0x0000005c4c30723c */ /* 0x040fe20000041830 */
[----:B-1----:R-:W1:Y:S06]  /*145d0*/  LDSM.16.M88.4 R40, [R205+0xa800] ;  /* 0x00a80000cd28783b */ /* 0x002e6c0000000200 */
[----:B------:R-:W-:Y:S01]  /*145e0*/  IMAD.MOV.U32 R93, RZ, RZ, R20 ;  /* 0x000000ffff5d7224 */ /* 0x000fe200078e0014 */
[C---:B------:R-:W-:Y:S01]  /*145f0*/  HMMA.16816.F32.BF16 R28, R76.reuse, R34, R28 ;  /* 0x000000224c1c723c */ /* 0x040fe2000004181c */
[----:B---3--:R-:W-:Y:S07]  /*14600*/  LDSM.16.M88.4 R32, [R202+0x4000] ;  /* 0x00400000ca20783b */ /* 0x008fee0000000200 */
[----:B------:R-:W-:Y:S01]  /*14610*/  HMMA.16816.F32.BF16 R60, R76, R22, R60 ;  /* 0x000000164c3c723c */ /* 0x000fe2000004183c */
[----:B------:R-:W3:Y:S01]  /*14620*/  LDSM.16.M88.4 R20, [R200+0xa000] ;  /* 0x00a00000c814783b */ /* 0x000ee20000000200 */
[----:B------:R-:W-:-:S06]  /*14630*/  IMAD.IADD R24, R149, 0x1, -R96 ;  /* 0x0000000195187824 */ /* 0x000fcc00078e0a60 */
[----:B--2---:R-:W-:Y:S01]  /*14640*/  HMMA.16816.F32.BF16 R8, R44, R84, R8 ;  /* 0x000000542c08723c */ /* 0x004fe20000041808 */
[----:B------:R-:W-:Y:S01]  /*14650*/  IABS R24, R24 ;  /* 0x0000001800187213 */ /* 0x000fe20000000000 */
[----:B------:R-:W-:-:S06]  /*14660*/  IMAD.IADD R25, R149, 0x1, -R98 ;  /* 0x0000000195197824 */ /* 0x000fcc00078e0a62 */
[----:B------:R-:W-:Y:S01]  /*14670*/  HMMA.16816.F32.BF16 R4, R68, R26, R4 ;  /* 0x0000001a4404723c */ /* 0x000fe20000041804 */
[----:B------:R-:W-:Y:S01]  /*14680*/  IMAD.MOV.U32 R127, RZ, RZ, R24 ;  /* 0x000000ffff7f7224 */ /* 0x000fe200078e0018 */
[----:B------:R-:W-:-:S04]  /*14690*/  IABS R24, R25 ;  /* 0x0000001900187213 */ /* 0x000fc80000000000 */
[----:B------:R2:W-:Y:S02]  /*146a0*/  I2F R129, R24 ;  /* 0x0000001800817306 */ /* 0x0005e40000201400 */
[----:B-1----:R-:W-:Y:S01]  /*146b0*/  HMMA.16816.F32.BF16 R16, R68, R40, R16 ;  /* 0x000000284410723c */ /* 0x002fe20000041810 */
[----:B--2---:R-:W1:Y:S06]  /*146c0*/  LDSM.16.M88.4 R24, [R201+0x4000] ;  /* 0x00400000c918783b */ /* 0x004e6c0000000200 */
[----:B------:R-:W-:Y:S01]  /*146d0*/  IMAD.IADD R40, R149, 0x1, -R104 ;  /* 0x0000000195287824 */ /* 0x000fe200078e0a68 */
[----:B---3--:R-:W-:Y:S04]  /*146e0*/  HMMA.16816.F32.BF16 R8, R32, R20, R8 ;  /* 0x000000142008723c */ /* 0x008fe80000041808 */
[----:B------:R-:W-:-:S03]  /*146f0*/  IABS R40, R40 ;  /* 0x0000002800287213 */ /* 0x000fc60000000000 */
[C---:B------:R-:W-:Y:S01]  /*14700*/  IMAD.IADD R20, R149.reuse, 0x1, -R108 ;  /* 0x0000000195147824 */ /* 0x040fe200078e0a6c */
[----:B------:R-:W-:Y:S01]  /*14710*/  HMMA.16816.F32.BF16 R4, R44, R86, R4 ;  /* 0x000000562c04723c */ /* 0x000fe20000041804 */
[----:B------:R-:W-:Y:S01]  /*14720*/  IADD3 R41, -R106, R149, RZ ;  /* 0x000000956a297210 */ /* 0x000fe20007ffe1ff */
[C---:B------:R-:W-:Y:S01]  /*14730*/  IMAD.IADD R21, R149.reuse, 0x1, -R110 ;  /* 0x0000000195157824 */ /* 0x040fe200078e0a6e */
[----:B------:R-:W2:Y:S01]  /*14740*/  LDSM.16.M88.4 R84, [R200+0xa800] ;  /* 0x00a80000c854783b */ /* 0x000ea20000000200 */
[----:B------:R-:W-:Y:S01]  /*14750*/  IABS R20, R20 ;  /* 0x0000001400147213 */ /* 0x000fe20000000000 */
[----:B------:R-:W-:Y:S01]  /*14760*/  IMAD.MOV.U32 R137, RZ, RZ, R40 ;  /* 0x000000ffff897224 */ /* 0x000fe200078e0028 */
[----:B------:R-:W-:Y:S02]  /*14770*/  IABS R40, R41 ;  /* 0x0000002900287213 */ /* 0x000fe40000000000 */
[----:B------:R-:W-:Y:S01]  /*14780*/  HMMA.16816.F32.BF16 R28, R68, R42, R28 ;  /* 0x0000002a441c723c */ /* 0x000fe2000004181c */
[----:B------:R-:W-:Y:S01]  /*14790*/  IMAD.MOV.U32 R141, RZ, RZ, R20 ;  /* 0x000000ffff8d7224 */ /* 0x000fe200078e0014 */
[----:B------:R-:W-:Y:S01]  /*147a0*/  IABS R20, R21 ;  /* 0x0000001500147213 */ /* 0x000fe20000000000 */
[C---:B------:R-:W-:Y:S01]  /*147b0*/  IMAD.IADD R21, R149.reuse, 0x1, -R112 ;  /* 0x0000000195157824 */ /* 0x040fe200078e0a70 */
[----:B------:R3:W-:Y:S03]  /*147c0*/  I2F R139, R40 ;  /* 0x00000028008b7306 */ /* 0x0007e60000201400 */
[----:B------:R-:W-:Y:S01]  /*147d0*/  IMAD.MOV.U32 R143, RZ, RZ, R20 ;  /* 0x000000ffff8f7224 */ /* 0x000fe200078e0014 */
[----:B------:R-:W-:Y:S01]  /*147e0*/  IABS R20, R21 ;  /* 0x0000001500147213 */ /* 0x000fe20000000000 */
[C---:B------:R-:W-:Y:S01]  /*147f0*/  IMAD.IADD R21, R149.reuse, 0x1, -R114 ;  /* 0x0000000195157824 */ /* 0x040fe200078e0a72 */
[----:B------:R-:W-:Y:S02]  /*14800*/  HMMA.16816.F32.BF16 R16, R44, R64, R16 ;  /* 0x000000402c10723c */ /* 0x000fe40000041810 */
[----:B------:R-:W-:Y:S01]  /*14810*/  MOV R145, R20 ;  /* 0x0000001400917202 */ /* 0x000fe20000000f00 */
[----:B---3--:R-:W3:Y:S04]  /*14820*/  LDSM.16.M88.4 R40, [R203+0x5000] ;  /* 0x00500000cb28783b */ /* 0x008ee80000000200 */
[C---:B------:R-:W-:Y:S01]  /*14830*/  IMAD.IADD R64, R149.reuse, 0x1, -R118 ;  /* 0x0000000195407824 */ /* 0x040fe200078e0a76 */
[----:B------:R-:W-:Y:S01]  /*14840*/  IABS R20, R21 ;  /* 0x0000001500147213 */ /* 0x000fe20000000000 */
[C---:B------:R-:W-:Y:S01]  /*14850*/  IMAD.IADD R21, R149.reuse, 0x1, -R116 ;  /* 0x0000000195157824 */ /* 0x040fe200078e0a74 */
[----:B------:R-:W-:Y:S02]  /*14860*/  HMMA.16816.F32.BF16 R4, R32, R22, R4 ;  /* 0x000000162004723c */ /* 0x000fe40000041804 */
[----:B------:R-:W-:Y:S01]  /*14870*/  IABS R64, R64 ;  /* 0x0000004000407213 */ /* 0x000fe20000000000 */
[----:B------:R-:W-:Y:S01]  /*14880*/  IMAD.MOV.U32 R147, RZ, RZ, R20 ;  /* 0x000000ffff937224 */ /* 0x000fe200078e0014 */
[----:B------:R-:W-:Y:S01]  /*14890*/  IABS R20, R21 ;  /* 0x0000001500147213 */ /* 0x000fe20000000000 */
[----:B------:R-:W-:-:S02]  /*148a0*/  IMAD.IADD R133, R149, 0x1, -R100 ;  /* 0x0000000195857824 */ /* 0x000fc400078e0a64 */
[C---:B------:R-:W-:Y:S01]  /*148b0*/  IMAD.IADD R131, R149.reuse, 0x1, -R102 ;  /* 0x0000000195837824 */ /* 0x040fe200078e0a66 */
[----:B-1----:R-:W-:Y:S07]  /*148c0*/  HMMA.16816.F32.BF16 R8, R24, R80, R8 ;  /* 0x000000501808723c */ /* 0x002fee0000041808 */
[----:B------:R-:W-:Y:S01]  /*148d0*/  IMAD.IADD R80, R149, 0x1, -R120 ;  /* 0x0000000195507824 */ /* 0x000fe200078e0a78 */
[----:B------:R-:W-:Y:S01]  /*148e0*/  HMMA.16816.F32.BF16 R36, R68, R88, R36 ;  /* 0x000000584424723c */ /* 0x000fe20000041824 */
[----:B------:R-:W-:-:S07]  /*148f0*/  IMAD.MOV.U32 R149, RZ, RZ, R64 ;  /* 0x000000ffff957224 */ /* 0x000fce00078e0040 */
[----:B------:R-:W-:Y:S01]  /*14900*/  HMMA.16816.F32.BF16 R28, R44, R66, R28 ;  /* 0x000000422c1c723c */ /* 0x000fe2000004181c */
[----:B------:R-:W1:Y:S01]  /*14910*/  LDSM.16.M88.4 R64, [R205+0xb800] ;  /* 0x00b80000cd40783b */ /* 0x000e620000000200 */
[----:B------:R-:W-:-:S03]  /*14920*/  IMAD.MOV.U32 R89, RZ, RZ, R20 ;  /* 0x000000ffff597224 */ /* 0x000fc600078e0014 */
[----:B------:R-:W4:Y:S03]  /*14930*/  LDSM.16.M88.4 R20, [R196+0x4800] ;  /* 0x00480000c414783b */ /* 0x000f260000000200 */
[----:B------:R-:W-:Y:S01]  /*14940*/  HMMA.16816.F32.BF16 R72, R76, R94, R72 ;  /* 0x0000005e4c48723c */ /* 0x000fe20000041848 */
[----:B-----5:R-:W-:-:S07]  /*14950*/  FMUL.FTZ R88, R8, R3 ;  /* 0x0000000308587220 */ /* 0x020fce0000410000 */
[----:B--2---:R-:W-:Y:S08]  /*14960*/  HMMA.16816.F32.BF16 R16, R32, R84, R16 ;  /* 0x000000542010723c */ /* 0x004ff00000041810 */
[----:B------:R-:W-:Y:S01]  /*14970*/  HMMA.16816.F32.BF16 R4, R24, R82, R4 ;  /* 0x000000521804723c */ /* 0x000fe20000041804 */
[----:B------:R-:W-:-:S07]  /*14980*/  IABS R80, R80 ;  /* 0x0000005000507213 */ /* 0x000fce0000000000 */
[----:B------:R-:W-:Y:S07]  /*14990*/  HMMA.16816.F32.BF16 R60, R68, R90, R60 ;  /* 0x0000005a443c723c */ /* 0x000fee000004183c */
[-C--:B------:R-:W-:Y:S01]  /*149a0*/  FMUL.FTZ R90, R9, R3.reuse ;  /* 0x00000003095a7220 */ /* 0x080fe20000410000 */
[----:B---3--:R-:W-:Y:S07]  /*149b0*/  HMMA.16816.F32.BF16 R36, R44, R40, R36 ;  /* 0x000000282c24723c */ /* 0x008fee0000041824 */
[----:B------:R-:W-:-:S02]  /*149c0*/  FMUL.FTZ R40, R10, R3 ;  /* 0x000000030a287220 */ /* 0x000fc40000410000 */
[-C--:B------:R-:W-:Y:S02]  /*149d0*/  FMUL.FTZ R41, R11, R3.reuse ;  /* 0x000000030b297220 */ /* 0x080fe40000410000 */
[----:B------:R-:W2:Y:S01]  /*149e0*/  LDSM.16.M88.4 R8, [R203+0x5800] ;  /* 0x00580000cb08783b */ /* 0x000ea20000000200 */
[----:B------:R3:W-:Y:S01]  /*149f0*/  I2F R151, R80 ;  /* 0x0000005000977306 */ /* 0x0007e20000201400 */
[C---:B-1----:R-:W-:Y:S01]  /*14a00*/  HMMA.16816.F32.BF16 R48, R68.reuse, R64, R48 ;  /* 0x000000404430723c */ /* 0x042fe20000041830 */
[-C--:B------:R-:W-:Y:S01]  /*14a10*/  FMUL.FTZ R4, R4, R3.reuse ;  /* 0x0000000304047220 */ /* 0x080fe20000410000 */
[----:B---3--:R-:W1:Y:S06]  /*14a20*/  LDSM.16.M88.4 R80, [R200+0xb000] ;  /* 0x00b00000c850783b */ /* 0x008e6c0000000200 */
[----:B------:R-:W-:Y:S08]  /*14a30*/  HMMA.16816.F32.BF16 R72, R68, R66, R72 ;  /* 0x000000424448723c */ /* 0x000ff00000041848 */
[----:B----4-:R-:W-:Y:S01]  /*14a40*/  HMMA.16816.F32.BF16 R16, R24, R20, R16 ;  /* 0x000000141810723c */ /* 0x010fe20000041810 */
[----:B------:R3:W-:Y:S06]  /*14a50*/  MUFU.TANH R20, R4 ;  /* 0x0000000400147308 */ /* 0x0007ec0000002400 */
[-C--:B------:R-:W-:Y:S01]  /*14a60*/  FMUL.FTZ R21, R5, R3.reuse ;  /* 0x0000000305157220 */ /* 0x080fe20000410000 */
[----:B------:R-:W-:Y:S01]  /*14a70*/  HMMA.16816.F32.BF16 R28, R32, R86, R28 ;  /* 0x00000056201c723c */ /* 0x000fe2000004181c */
[----:B------:R-:W-:Y:S07]  /*14a80*/  LDSM.16.M88.4 R84, [R196+0x5000] ;  /* 0x00500000c454783b */ /* 0x000fee0000000200 */
[----:B------:R-:W-:Y:S07]  /*14a90*/  HMMA.16816.F32.BF16 R60, R44, R42, R60 ;  /* 0x0000002a2c3c723c */ /* 0x000fee000004183c */
[----:B------:R-:W-:-:S02]  /*14aa0*/  FMUL.FTZ R42, R6, R3 ;  /* 0x00000003062a7220 */ /* 0x000fc40000410000 */
[-C--:B------:R-:W-:Y:S02]  /*14ab0*/  FMUL.FTZ R43, R7, R3.reuse ;  /* 0x00000003072b7220 */ /* 0x080fe40000410000 */
[----:B---3--:R-:W3:Y:S01]  /*14ac0*/  LDSM.16.M88.4 R4, [R200+0xb800] ;  /* 0x00b80000c804783b */ /* 0x008ee20000000200 */
[----:B--2---:R-:W-:Y:S01]  /*14ad0*/  HMMA.16816.F32.BF16 R48, R44, R8, R48 ;  /* 0x000000082c30723c */ /* 0x004fe20000041830 */
[-C--:B------:R-:W-:Y:S02]  /*14ae0*/  FMUL.FTZ R16, R16, R3.reuse ;  /* 0x0000000310107220 */ /* 0x080fe40000410000 */
[----:B------:R-:W-:-:S05]  /*14af0*/  FMUL.FTZ R17, R17, R3 ;  /* 0x0000000311117220 */ /* 0x000fca0000410000 */
[----:B------:R-:W-:Y:S01]  /*14b00*/  HMMA.16816.F32.BF16 R72, R44, R10, R72 ;  /* 0x0000000a2c48723c */ /* 0x000fe20000041848 */
[-C--:B------:R-:W-:Y:S02]  /*14b10*/  FMUL.FTZ R8, R18, R3.reuse ;  /* 0x0000000312087220 */ /* 0x080fe40000410000 */
[----:B------:R-:W-:-:S05]  /*14b20*/  FMUL.FTZ R64, R19, R3 ;  /* 0x0000000313407220 */ /* 0x000fca0000410000 */
[----:B------:R-:W-:Y:S01]  /*14b30*/  HMMA.16816.F32.BF16 R28, R24, R22, R28 ;  /* 0x00000016181c723c */ /* 0x000fe2000004181c */
[----:B------:R-:W-:Y:S07]  /*14b40*/  MUFU.TANH R22, R16 ;  /* 0x0000001000167308 */ /* 0x000fee0000002400 */
[C---:B-1----:R-:W-:Y:S01]  /*14b50*/  HMMA.16816.F32.BF16 R36, R32.reuse, R80, R36 ;  /* 0x000000502024723c */ /* 0x042fe20000041824 */
[----:B------:R1:W-:Y:S02]  /*14b60*/  MUFU.TANH R23, R17 ;  /* 0x0000001100177308 */ /* 0x0003e40000002400 */
[----:B-1----:R-:W1:Y:S05]  /*14b70*/  LDSM.16.M88.4 R16, [R196+0x5800] ;  /* 0x00580000c410783b */ /* 0x002e6a0000000200 */
[C---:B------:R-:W-:Y:S08]  /*14b80*/  HMMA.16816.F32.BF16 R60, R32.reuse, R82, R60 ;  /* 0x00000052203c723c */ /* 0x040ff0000004183c */
[C---:B---3--:R-:W-:Y:S08]  /*14b90*/  HMMA.16816.F32.BF16 R48, R32.reuse, R4, R48 ;  /* 0x000000042030723c */ /* 0x048ff00000041830 */
[----:B------:R-:W-:Y:S01]  /*14ba0*/  HMMA.16816.F32.BF16 R72, R32, R6, R72 ;  /* 0x000000062048723c */ /* 0x000fe20000041848 */
[----:B------:R-:W-:Y:S01]  /*14bb0*/  IABS R15, R15 ;  /* 0x0000000f000f7213 */ /* 0x000fe20000000000 */
[----:B------:R-:W-:Y:S01]  /*14bc0*/  FMUL.FTZ R65, R28, R3 ;  /* 0x000000031c417220 */ /* 0x000fe20000410000 */
[----:B------:R-:W-:-:S05]  /*14bd0*/  IABS R131, R131 ;  /* 0x0000008300837213 */ /* 0x000fca0000000000 */
[----:B------:R-:W-:Y:S01]  /*14be0*/  HMMA.16816.F32.BF16 R36, R24, R84, R36 ;  /* 0x000000541824723c */ /* 0x000fe20000041824 */
[-C--:B------:R-:W-:Y:S01]  /*14bf0*/  FMUL.FTZ R28, R29, R3.reuse ;  /* 0x000000031d1c7220 */ /* 0x080fe20000410000 */
[----:B------:R-:W2:Y:S01]  /*14c00*/  MUFU.TANH R8, R8 ;  /* 0x0000000800087308 */ /* 0x000ea20000002400 */
[----:B------:R-:W-:Y:S01]  /*14c10*/  FMUL.FTZ R29, R30, R3 ;  /* 0x000000031e1d7220 */ /* 0x000fe20000410000 */
[----:B------:R-:W-:Y:S01]  /*14c20*/  IABS R59, R59 ;  /* 0x0000003b003b7213 */ /* 0x000fe20000000000 */
[----:B------:R-:W-:-:S04]  /*14c30*/  DEPBAR.LE SB0, 0x0 ;  /* 0x000080000000791a */ /* 0x000fc80000000000 */
[C---:B------:R-:W-:Y:S01]  /*14c40*/  HMMA.16816.F32.BF16 R60, R24.reuse, R86, R60 ;  /* 0x00000056183c723c */ /* 0x040fe2000004183c */
[----:B------:R-:W-:Y:S07]  /*14c50*/  I2F R15, R15 ;  /* 0x0000000f000f7306 */ /* 0x000fee0000201400 */
[C---:B-1----:R-:W-:Y:S01]  /*14c60*/  HMMA.16816.F32.BF16 R48, R24.reuse, R16, R48 ;  /* 0x000000101830723c */ /* 0x042fe20000041830 */
[----:B------:R-:W1:Y:S07]  /*14c70*/  MUFU.TANH R88, R88 ;  /* 0x0000005800587308 */ /* 0x000e6e0000002400 */
[----:B------:R-:W-:Y:S01]  /*14c80*/  HMMA.16816.F32.BF16 R72, R24, R18, R72 ;  /* 0x000000121848723c */ /* 0x000fe20000041848 */
[----:B------:R-:W3:Y:S01]  /*14c90*/  I2F R99, R99 ;  /* 0x0000006300637306 */ /* 0x000ee20000201400 */
[----:B------:R-:W-:-:S02]  /*14ca0*/  FMUL.FTZ R30, R37, R3 ;  /* 0x00000003251e7220 */ /* 0x000fc40000410000 */
[----:B------:R-:W-:-:S05]  /*14cb0*/  FMUL.FTZ R11, R39, R3 ;  /* 0x00000003270b7220 */ /* 0x000fca0000410000 */
[----:B------:R-:W4:Y:S08]  /*14cc0*/  I2F R101, R101 ;  /* 0x0000006500657306 */ /* 0x000f300000201400 */
[----:B------:R-:W-:Y:S08]  /*14cd0*/  I2F R131, R131 ;  /* 0x0000008300837306 */ /* 0x000ff00000201400 */
[----:B------:R-:W5:Y:S08]  /*14ce0*/  MUFU.TANH R29, R29 ;  /* 0x0000001d001d7308 */ /* 0x000f700000002400 */
[----:B------:R-:W1:Y:S08]  /*14cf0*/  I2F R59, R59 ;  /* 0x0000003b003b7306 */ /* 0x000e700000201400 */
[----:B------:R-:W-:Y:S08]  /*14d00*/  I2F R93, R93 ;  /* 0x0000005d005d7306 */ /* 0x000ff00000201400 */
[----:B------:R-:W1:Y:S01]  /*14d10*/  MUFU.TANH R42, R42 ;  /* 0x0000002a002a7308 */ /* 0x000e620000002400 */
[----:B------:R-:W-:Y:S01]  /*14d20*/  FMUL.FTZ R5, R31, R3 ;  /* 0x000000031f057220 */ /* 0x000fe20000410000 */
[----:B------:R-:W-:Y:S01]  /*14d30*/  ISETP.GE.AND P5, PT, R98, R135, PT ;  /* 0x000000876200720c */ /* 0x000fe20003fa6270 */
[----:B--2---:R-:W-:-:S05]  /*14d40*/  FFMA.FTZ R8, -R0, R129, R8 ;  /* 0x0000008100087223 */ /* 0x004fca0000010108 */
[----:B------:R-:W-:Y:S01]  /*14d50*/  I2F R105, R105 ;  /* 0x0000006900697306 */ /* 0x000fe20000201400 */
[----:B------:R-:W-:Y:S01]  /*14d60*/  FMUL.FTZ R31, R36, R3 ;  /* 0x00000003241f7220 */ /* 0x000fe20000410000 */
[----:B------:R-:W-:-:S06]  /*14d70*/  IABS R133, R133 ;  /* 0x0000008500857213 */ /* 0x000fcc0000000000 */
[----:B------:R-:W2:Y:S01]  /*14d80*/  MUFU.TANH R28, R28 ;  /* 0x0000001c001c7308 */ /* 0x000ea20000002400 */
[----:B------:R-:W-:Y:S01]  /*14d90*/  FMUL.FTZ R36, R38, R3 ;  /* 0x0000000326247220 */ /* 0x000fe20000410000 */
[----:B------:R-:W-:Y:S01]  /*14da0*/  ISETP.GE.AND P1, PT, R52, R135, PT ;  /* 0x000000873400720c */ /* 0x000fe20003f26270 */
[----:B-1----:R-:W-:-:S05]  /*14db0*/  FFMA.FTZ R15, -R0, R15, R88 ;  /* 0x0000000f000f7223 */ /* 0x002fca0000010158 */
[----:B------:R-:W-:Y:S08]  /*14dc0*/  I2F R109, R109 ;  /* 0x0000006d006d7306 */ /* 0x000ff00000201400 */
[----:B------:R-:W-:Y:S08]  /*14dd0*/  I2F R141, R141 ;  /* 0x0000008d008d7306 */ /* 0x000ff00000201400 */
[----:B------:R-:W1:Y:S08]  /*14de0*/  MUFU.TANH R30, R30 ;  /* 0x0000001e001e7308 */ /* 0x000e700000002400 */
[----:B------:R-:W1:Y:S01]  /*14df0*/  MUFU.TANH R11, R11 ;  /* 0x0000000b000b7308 */ /* 0x000e620000002400 */
[----:B------:R-:W-:Y:S01]  /*14e00*/  FSEL R9, R8, -INF , !P5 ;  /* 0xff80000008097808 */ /* 0x000fe20006800000 */
[C---:B---3--:R-:W-:Y:S01]  /*14e10*/  FFMA.FTZ R6, -R0.reuse, R99, R22 ;  /* 0x0000006300067223 */ /* 0x048fe20000010116 */
[----:B------:R-:W-:Y:S01]  /*14e20*/  FSEL R24, R15, -INF , !P1 ;  /* 0xff8000000f187808 */ /* 0x000fe20004800000 */
[----:B----4-:R-:W-:-:S04]  /*14e30*/  FFMA.FTZ R7, -R0, R101, R23 ;  /* 0x0000006500077223 */ /* 0x010fc80000010117 */
[----:B------:R-:W-:Y:S01]  /*14e40*/  I2F R53, R53 ;  /* 0x0000003500357306 */ /* 0x000fe20000201400 */
[----:B-----5:R-:W-:Y:S02]  /*14e50*/  FFMA.FTZ R8, -R0, R131, R29 ;  /* 0x0000008300087223 */ /* 0x020fe4000001011d */
[----:B------:R-:W-:-:S05]  /*14e60*/  FMUL.FTZ R16, R60, R3 ;  /* 0x000000033c107220 */ /* 0x000fca0000410000 */
[----:B------:R-:W-:Y:S01]  /*14e70*/  I2F R123, R123 ;  /* 0x0000007b007b7306 */ /* 0x000fe20000201400 */
[-C--:B------:R-:W-:Y:S02]  /*14e80*/  FMUL.FTZ R37, R61, R3.reuse ;  /* 0x000000033d257220 */ /* 0x080fe40000410000 */
[----:B------:R-:W-:-:S05]  /*14e90*/  FMUL.FTZ R32, R62, R3 ;  /* 0x000000033e207220 */ /* 0x000fca0000410000 */
[----:B------:R-:W-:Y:S01]  /*14ea0*/  I2F R125, R125 ;  /* 0x0000007d007d7306 */ /* 0x000fe20000201400 */
[-C--:B------:R-:W-:Y:S02]  /*14eb0*/  FMUL.FTZ R33, R63, R3.reuse ;  /* 0x000000033f217220 */ /* 0x080fe40000410000 */
[----:B------:R-:W-:-:S05]  /*14ec0*/  FMUL.FTZ R34, R48, R3 ;  /* 0x0000000330227220 */ /* 0x000fca0000410000 */
[----:B------:R-:W-:Y:S01]  /*14ed0*/  MUFU.TANH R90, R90 ;  /* 0x0000005a005a7308 */ /* 0x000fe20000002400 */
[-C--:B------:R-:W-:Y:S02]  /*14ee0*/  FMUL.FTZ R27, R50, R3.reuse ;  /* 0x00000003321b7220 */ /* 0x080fe40000410000 */
[----:B------:R-:W-:-:S05]  /*14ef0*/  FMUL.FTZ R35, R51, R3 ;  /* 0x0000000333237220 */ /* 0x000fca0000410000 */
[----:B------:R-:W3:Y:S01]  /*14f00*/  MUFU.TANH R40, R40 ;  /* 0x0000002800287308 */ /* 0x000ee20000002400 */
[-C--:B------:R-:W-:Y:S02]  /*14f10*/  FMUL.FTZ R22, R72, R3.reuse ;  /* 0x0000000348167220 */ /* 0x080fe40000410000 */
[----:B------:R-:W-:-:S05]  /*14f20*/  FMUL.FTZ R23, R73, R3 ;  /* 0x0000000349177220 */ /* 0x000fca0000410000 */
[----:B------:R-:W4:Y:S01]  /*14f30*/  MUFU.TANH R41, R41 ;  /* 0x0000002900297308 */ /* 0x000f220000002400 */
[----:B------:R-:W-:Y:S01]  /*14f40*/  FMUL.FTZ R29, R75, R3 ;  /* 0x000000034b1d7220 */ /* 0x000fe20000410000 */
[----:B------:R-:W-:Y:S01]  /*14f50*/  ISETP.GE.AND P4, PT, R58, R135, PT ;  /* 0x000000873a00720c */ /* 0x000fe20003f86270 */
[C---:B------:R-:W-:Y:S02]  /*14f60*/  FFMA.FTZ R20, -R0.reuse, R59, R20 ;  /* 0x0000003b00147223 */ /* 0x040fe40000010114 */
[----:B------:R-:W-:Y:S02]  /*14f70*/  FFMA.FTZ R15, -R0, R93, R42 ;  /* 0x0000005d000f7223 */ /* 0x000fe4000001012a */
[-C--:B------:R-:W-:Y:S01]  /*14f80*/  FMUL.FTZ R49, R49, R3.reuse ;  /* 0x0000000331317220 */ /* 0x080fe20000410000 */
[----:B------:R-:W-:Y:S01]  /*14f90*/  I2F R97, R97 ;  /* 0x0000006100617306 */ /* 0x000fe20000201400 */
[----:B------:R-:W-:Y:S01]  /*14fa0*/  FMUL.FTZ R74, R74, R3 ;  /* 0x000000034a4a7220 */ /* 0x000fe20000410000 */
[----:B------:R-:W-:Y:S01]  /*14fb0*/  FSEL R20, R20, -INF , !P4 ;  /* 0xff80000014147808 */ /* 0x000fe20006000000 */
[----:B--2---:R-:W-:-:S05]  /*14fc0*/  FFMA.FTZ R105, -R0, R105, R28 ;  /* 0x0000006900697223 */ /* 0x004fca000001011c */
[----:B------:R-:W-:Y:S01]  /*14fd0*/  I2F R103, R103 ;  /* 0x0000006700677306 */ /* 0x000fe20000201400 */
[----:B------:R-:W-:Y:S01]  /*14fe0*/  FSEL R15, R15, -INF , !P4 ;  /* 0xff8000000f0f7808 */ /* 0x000fe20006000000 */
[----:B-1----:R-:W-:-:S06]  /*14ff0*/  FFMA.FTZ R30, -R0, R109, R30 ;  /* 0x0000006d001e7223 */ /* 0x002fcc000001011e */
[----:B------:R-:W-:Y:S01]  /*15000*/  I2F R107, R107 ;  /* 0x0000006b006b7306 */ /* 0x000fe20000201400 */
[----:B------:R-:W-:Y:S01]  /*15010*/  FFMA.FTZ R11, -R0, R141, R11 ;  /* 0x0000008d000b7223 */ /* 0x000fe2000001010b */
[----:B------:R-:W-:-:S06]  /*15020*/  ISETP.GE.AND P4, PT, R108, R135, PT ;  /* 0x000000876c00720c */ /* 0x000fcc0003f86270 */
[----:B------:R-:W-:Y:S08]  /*15030*/  I2F R127, R127 ;  /* 0x0000007f007f7306 */ /* 0x000ff00000201400 */
[----:B------:R-:W-:Y:S08]  /*15040*/  I2F R133, R133 ;  /* 0x0000008500857306 */ /* 0x000ff00000201400 */
[----:B------:R-:W-:Y:S08]  /*15050*/  I2F R137, R137 ;  /* 0x0000008900897306 */ /* 0x000ff00000201400 */
[----:B------:R-:W1:Y:S08]  /*15060*/  MUFU.TANH R21, R21 ;  /* 0x0000001500157308 */ /* 0x000e700000002400 */
[----:B------:R-:W2:Y:S08]  /*15070*/  MUFU.TANH R43, R43 ;  /* 0x0000002b002b7308 */ /* 0x000eb00000002400 */
[----:B------:R-:W5:Y:S08]  /*15080*/  MUFU.TANH R64, R64 ;  /* 0x0000004000407308 */ /* 0x000f700000002400 */
[----:B------:R-:W1:Y:S08]  /*15090*/  MUFU.TANH R65, R65 ;  /* 0x0000004100417308 */ /* 0x000e700000002400 */
[----:B------:R-:W1:Y:S08]  /*150a0*/  MUFU.TANH R5, R5 ;  /* 0x0000000500057308 */ /* 0x000e700000002400 */
[----:B------:R-:W1:Y:S08]  /*150b0*/  MUFU.TANH R31, R31 ;  /* 0x0000001f001f7308 */ /* 0x000e700000002400 */
[----:B------:R-:W1:Y:S01]  /*150c0*/  MUFU.TANH R36, R36 ;  /* 0x0000002400247308 */ /* 0x000e620000002400 */
[----:B------:R-:W-:Y:S01]  /*150d0*/  FSEL R162, R30, -INF , !P4 ;  /* 0xff8000001ea27808 */ /* 0x000fe20006000000 */
[----:B---3--:R-:W-:Y:S01]  /*150e0*/  FFMA.FTZ R40, -R0, R123, R40 ;  /* 0x0000007b00287223 */ /* 0x008fe20000010128 */
[----:B------:R-:W-:-:S05]  /*150f0*/  FSEL R167, R11, -INF , !P4 ;  /* 0xff8000000ba77808 */ /* 0x000fca0006000000 */
[----:B------:R-:W-:Y:S01]  /*15100*/  I2F R111, R111 ;  /* 0x0000006f006f7306 */ /* 0x000fe20000201400 */
[----:B------:R-:W-:Y:S01]  /*15110*/  FFMA.FTZ R25, -R0, R53, R90 ;  /* 0x0000003500197223 */ /* 0x000fe2000001015a */
[----:B------:R-:W-:-:S06]  /*15120*/  ISETP.GE.AND P4, PT, R134, 0x2, PT ;  /* 0x000000028600780c */ /* 0x000fcc0003f86270 */
[----:B------:R-:W-:Y:S01]  /*15130*/  I2F R115, R115 ;  /* 0x0000007300737306 */ /* 0x000fe20000201400 */
[----:B----4-:R-:W-:-:S07]  /*15140*/  FFMA.FTZ R19, -R0, R125, R41 ;  /* 0x0000007d00137223 */ /* 0x010fce0000010129 */
[----:B------:R-:W-:Y:S01]  /*15150*/  I2F R119, R119 ;  /* 0x0000007700777306 */ /* 0x000fe20000201400 */
[----:B------:R-:W-:-:S07]  /*15160*/  ISETP.GE.AND P0, PT, R56, R135, PT ;  /* 0x000000873800720c */ /* 0x000fce0003f06270 */
[----:B------:R-:W-:Y:S08]  /*15170*/  I2F R143, R143 ;  /* 0x0000008f008f7306 */ /* 0x000ff00000201400 */
[----:B------:R-:W-:Y:S08]  /*15180*/  I2F R145, R145 ;  /* 0x0000009100917306 */ /* 0x000ff00000201400 */
[----:B------:R-:W-:Y:S08]  /*15190*/  I2F R147, R147 ;  /* 0x0000009300937306 */ /* 0x000ff00000201400 */
[----:B------:R-:W-:Y:S08]  /*151a0*/  I2F R89, R89 ;  /* 0x0000005900597306 */ /* 0x000ff00000201400 */
[----:B------:R-:W-:Y:S08]  /*151b0*/  I2F R149, R149 ;  /* 0x0000009500957306 */ /* 0x000ff00000201400 */
[----:B------:R-:W3:Y:S08]  /*151c0*/  MUFU.TANH R16, R16 ;  /* 0x0000001000107308 */ /* 0x000ef00000002400 */
[----:B------:R-:W4:Y:S08]  /*151d0*/  MUFU.TANH R37, R37 ;  /* 0x0000002500257308 */ /* 0x000f300000002400 */
[----:B------:R-:W-:Y:S08]  /*151e0*/  MUFU.TANH R32, R32 ;  /* 0x0000002000207308 */ /* 0x000ff00000002400 */
[----:B------:R-:W-:Y:S08]  /*151f0*/  MUFU.TANH R33, R33 ;  /* 0x0000002100217308 */ /* 0x000ff00000002400 */
[----:B------:R-:W1:Y:S08]  /*15200*/  MUFU.TANH R34, R34 ;  /* 0x0000002200227308 */ /* 0x000e700000002400 */
[----:B------:R-:W1:Y:S08]  /*15210*/  MUFU.TANH R26, R49 ;  /* 0x00000031001a7308 */ /* 0x000e700000002400 */
[----:B------:R-:W-:Y:S08]  /*15220*/  MUFU.TANH R27, R27 ;  /* 0x0000001b001b7308 */ /* 0x000ff00000002400 */
[----:B------:R-:W-:Y:S08]  /*15230*/  MUFU.TANH R35, R35 ;  /* 0x0000002300237308 */ /* 0x000ff00000002400 */
[----:B------:R-:W1:Y:S08]  /*15240*/  MUFU.TANH R22, R22 ;  /* 0x0000001600167308 */ /* 0x000e700000002400 */
[----:B------:R-:W1:Y:S08]  /*15250*/  MUFU.TANH R23, R23 ;  /* 0x0000001700177308 */ /* 0x000e700000002400 */
[----:B------:R-:W3:Y:S08]  /*15260*/  MUFU.TANH R28, R74 ;  /* 0x0000004a001c7308 */ /* 0x000ef00000002400 */
[----:B------:R-:W3:Y:S01]  /*15270*/  MUFU.TANH R29, R29 ;  /* 0x0000001d001d7308 */ /* 0x000ee20000002400 */
[----:B------:R-:W-:Y:S01]  /*15280*/  FSEL R18, R40, -INF , !P1 ;  /* 0xff80000028127808 */ /* 0x000fe20004800000 */
[C---:B-1----:R-:W-:Y:S01]  /*15290*/  FFMA.FTZ R21, -R0.reuse, R97, R21 ;  /* 0x0000006100157223 */ /* 0x042fe20000010115 */
[----:B------:R-:W-:Y:S01]  /*152a0*/  FSEL R25, R25, -INF , !P0 ;  /* 0xff80000019197808 */ /* 0x000fe20004000000 */
[C---:B--2---:R-:W-:Y:S01]  /*152b0*/  FFMA.FTZ R17, -R0.reuse, R127, R43 ;  /* 0x0000007f00117223 */ /* 0x044fe2000001012b */
[----:B------:R-:W-:Y:S01]  /*152c0*/  FSEL R19, R19, -INF , !P0 ;  /* 0xff80000013137808 */ /* 0x000fe20004000000 */
[----:B-----5:R-:W-:Y:S01]  /*152d0*/  FFMA.FTZ R10, -R0, R133, R64 ;  /* 0x00000085000a7223 */ /* 0x020fe20000010140 */
[----:B------:R-:W-:Y:S01]  /*152e0*/  ISETP.GE.AND P6, PT, R96, R135, PT ;  /* 0x000000876000720c */ /* 0x000fe20003fc6270 */
[----:B------:R-:W-:Y:S01]  /*152f0*/  FFMA.FTZ R4, -R0, R103, R65 ;  /* 0x0000006700047223 */ /* 0x000fe20000010141 */
[----:B------:R-:W-:Y:S01]  /*15300*/  ISETP.GE.AND P3, PT, R100, R135, PT ;  /* 0x000000876400720c */ /* 0x000fe20003f66270 */
[----:B------:R-:W-:Y:S01]  /*15310*/  FFMA.FTZ R137, -R0, R137, R5 ;  /* 0x0000008900897223 */ /* 0x000fe20000010105 */
[----:B------:R-:W-:Y:S01]  /*15320*/  ISETP.GE.AND P2, PT, R102, R135, PT ;  /* 0x000000876600720c */ /* 0x000fe20003f46270 */
[----:B------:R-:W-:Y:S01]  /*15330*/  FFMA.FTZ R31, -R0, R107, R31 ;  /* 0x0000006b001f7223 */ /* 0x000fe2000001011f */
[----:B------:R-:W-:Y:S01]  /*15340*/  ISETP.GE.AND P1, PT, R104, R135, PT ;  /* 0x000000876800720c */ /* 0x000fe20003f26270 */
[----:B------:R-:W-:Y:S01]  /*15350*/  FFMA.FTZ R36, -R0, R139, R36 ;  /* 0x0000008b00247223 */ /* 0x000fe20000010124 */
[----:B------:R-:W-:Y:S01]  /*15360*/  ISETP.GE.AND P0, PT, R106, R135, PT ;  /* 0x000000876a00720c */ /* 0x000fe20003f06270 */
[C---:B---3--:R-:W-:Y:S01]  /*15370*/  FFMA.FTZ R16, -R0.reuse, R111, R16 ;  /* 0x0000006f00107223 */ /* 0x048fe20000010110 */
[----:B------:R-:W-:Y:S01]  /*15380*/  FSEL R21, R21, -INF , !P6 ;  /* 0xff80000015157808 */ /* 0x000fe20007000000 */
[C---:B----4-:R-:W-:Y:S01]  /*15390*/  FFMA.FTZ R37, -R0.reuse, R113, R37 ;  /* 0x0000007100257223 */ /* 0x050fe20000010125 */
[----:B------:R-:W-:Y:S01]  /*153a0*/  FSEL R17, R17, -INF , !P6 ;  /* 0xff80000011117808 */ /* 0x000fe20007000000 */
[----:B------:R-:W-:Y:S01]  /*153b0*/  FFMA.FTZ R34, -R0, R115, R34 ;  /* 0x0000007300227223 */ /* 0x000fe20000010122 */
[----:B------:R-:W-:Y:S01]  /*153c0*/  FSEL R6, R6, -INF , !P5 ;  /* 0xff80000006067808 */ /* 0x000fe20006800000 */
[C---:B------:R-:W-:Y:S01]  /*153d0*/  FFMA.FTZ R26, -R0.reuse, R117, R26 ;  /* 0x00000075001a7223 */ /* 0x040fe2000001011a */
[----:B------:R-:W-:Y:S01]  /*153e0*/  FSEL R7, R7, -INF , !P3 ;  /* 0xff80000007077808 */ /* 0x000fe20005800000 */
[----:B------:R-:W-:Y:S01]  /*153f0*/  FFMA.FTZ R22, -R0, R119, R22 ;  /* 0x0000007700167223 */ /* 0x000fe20000010116 */
[----:B------:R-:W-:Y:S01]  /*15400*/  FSEL R10, R10, -INF , !P3 ;  /* 0xff8000000a0a7808 */ /* 0x000fe20005800000 */
[----:B------:R-:W-:Y:S01]  /*15410*/  FFMA.FTZ R23, -R0, R121, R23 ;  /* 0x0000007900177223 */ /* 0x000fe20000010117 */
[----:B------:R-:W-:Y:S01]  /*15420*/  FSEL R4, R4, -INF , !P2 ;  /* 0xff80000004047808 */ /* 0x000fe20005000000 */
[----:B------:R-:W-:Y:S01]  /*15430*/  FFMA.FTZ R32, -R0, R143, R32 ;  /* 0x0000008f00207223 */ /* 0x000fe20000010120 */
[----:B------:R-:W-:Y:S01]  /*15440*/  FSEL R8, R8, -INF , !P2 ;  /* 0xff80000008087808 */ /* 0x000fe20005000000 */
[C---:B------:R-:W-:Y:S01]  /*15450*/  FFMA.FTZ R33, -R0.reuse, R145, R33 ;  /* 0x0000009100217223 */ /* 0x040fe20000010121 */
[----:B------:R-:W-:Y:S01]  /*15460*/  FSEL R5, R105, -INF , !P1 ;  /* 0xff80000069057808 */ /* 0x000fe20004800000 */
[C---:B------:R-:W-:Y:S01]  /*15470*/  FFMA.FTZ R27, -R0.reuse, R147, R27 ;  /* 0x00000093001b7223 */ /* 0x040fe2000001011b */
[----:B------:R-:W-:Y:S01]  /*15480*/  FSEL R3, R137, -INF , !P1 ;  /* 0xff80000089037808 */ /* 0x000fe20004800000 */
[C---:B------:R-:W-:Y:S01]  /*15490*/  FFMA.FTZ R35, -R0.reuse, R89, R35 ;  /* 0x0000005900237223 */ /* 0x040fe20000010123 */
[----:B------:R-:W-:Y:S01]  /*154a0*/  FSEL R178, R31, -INF , !P0 ;  /* 0xff8000001fb27808 */ /* 0x000fe20004000000 */
[----:B------:R-:W-:Y:S01]  /*154b0*/  FFMA.FTZ R28, -R0, R149, R28 ;  /* 0x00000095001c7223 */ /* 0x000fe2000001011c */
[----:B------:R-:W-:Y:S01]  /*154c0*/  FSEL R166, R36, -INF , !P0 ;  /* 0xff80000024a67808 */ /* 0x000fe20004000000 */
[----:B------:R-:W-:Y:S01]  /*154d0*/  FFMA.FTZ R29, -R0, R151, R29 ;  /* 0x00000097001d7223 */ /* 0x000fe2000001011d */
[-C--:B------:R-:W-:Y:S01]  /*154e0*/  ISETP.GE.AND P6, PT, R110, R135.reuse, PT ;  /* 0x000000876e00720c */ /* 0x080fe20003fc6270 */
[----:B------:R-:W-:Y:S01]  /*154f0*/  BSSY B1, `(.L_x_4485) ;  /* 0x00000c5000017945 */ /* 0x000fe20003800000 */
[----:B------:R-:W-:-:S02]  /*15500*/  ISETP.GE.AND P5, PT, R112, R135, PT ;  /* 0x000000877000720c */ /* 0x000fc40003fa6270 */
[-C--:B------:R-:W-:Y:S02]  /*15510*/  ISETP.GE.AND P3, PT, R114, R135.reuse, PT ;  /* 0x000000877200720c */ /* 0x080fe40003f66270 */
[-C--:B------:R-:W-:Y:S02]  /*15520*/  ISETP.GE.AND P2, PT, R116, R135.reuse, PT ;  /* 0x000000877400720c */ /* 0x080fe40003f46270 */
[-C--:B------:R-:W-:Y:S02]  /*15530*/  ISETP.GE.AND P1, PT, R118, R135.reuse, PT ;  /* 0x000000877600720c */ /* 0x080fe40003f26270 */
[----:B------:R-:W-:Y:S02]  /*15540*/  ISETP.GE.AND P0, PT, R120, R135, PT ;  /* 0x000000877800720c */ /* 0x000fe40003f06270 */
        /* <DEDUP_REMOVED lines=10> */
[----:B------:R-:W-:Y:S02]  /*155f0*/  IADD3 R188, R203, 0x5800, RZ ;  /* 0x00005800cbbc7810 */ /* 0x000fe40007ffe0ff */
        /* <DEDUP_REMOVED lines=74> */
[----:B------:R-:W-:-:S05]  /*15aa0*/  IMAD R14, R30, R14, R23 ;  /* 0x0000000e1e0e7224 */ /* 0x000fca00078e0217 */
[----:B------:R-:W-:Y:S01]  /*15ab0*/  IADD3 R11, R29, R14, RZ ;  /* 0x0000000e1d0b7210 */ /* 0x000fe20007ffe0ff */
[----:B------:R-:W-:Y:S01]  /*15ac0*/  IMAD.MOV.U32 R14, RZ, RZ, R28 ;  /* 0x000000ffff0e7224 */ /* 0x000fe200078e001c */
[----:B------:R-:W-:Y:S05]  /*15ad0*/  BRA `(.L_x_4489) ;  /* 0x0000003000007947 */ /* 0x000fea0003800000 */
.L_x_4488:
[----:B------:R-:W2:Y:S02]  /*15ae0*/  LD.E R14, [R12.64+0x38] ;  /* 0x000038060c0e7980 */ /* 0x000ea4000c101900 */
[----:B--2---:R-:W-:-:S04]  /*15af0*/  LEA R14, -R14, RZ, 0x6 ;  /* 0x000000ff0e0e7211 */ /* 0x004fc800078e31ff */
[----:B------:R-:W-:Y:S02]  /*15b00*/  SHF.R.S32.HI R11, RZ, 0x1f, R14 ;  /* 0x0000001fff0b7819 */ /* 0x000fe4000001140e */
.L_x_4489:
[----:B------:R-:W-:Y:S05]  /*15b10*/  BSYNC B0 ;  /* 0x0000000000007941 */ /* 0x000fea0003800000 */
.L_x_4487:
        /* <DEDUP_REMOVED lines=98> */
.L_x_4486:
[----:B------:R-:W-:Y:S05]  /*16140*/  BSYNC B1 ;  /* 0x0000000000017941 */ /* 0x000fea0003800000 */
.L_x_4485:
[----:B------:R2:W3:Y:S01]  /*16150*/  LD.E R165, [R12.64+0xdc] ;  /* 0x0000dc060ca57980 */ /* 0x0004e2000c101900 */
        /* <DEDUP_REMOVED lines=46> */
[----:B------:R-:W-:-:S04]  /*16440*/  FMNMX.FTZ R11, R141, R14, !PT ;  /* 0x0000000e8d0b7209 */ /* 0x000fc80007810000 */
        /* <DEDUP_REMOVED lines=30> */
[-CC-:B------:R-:W-:Y:S01]  /*16630*/  FFMA.FTZ R147, R4, R165.reuse, -R176.reuse ;  /* 0x000000a504937223 */ /* 0x180fe200000108b0 */
[----:B------:R-:W-:Y:S01]  /*16640*/  LDSM.16.MT88.4 R12, [R207+0xe800] ;  /* 0x00e80000cf0c783b */ /* 0x000fe20000004200 */
[-C--:B------:R-:W-:Y:S01]  /*16650*/  FFMA.FTZ R144, R5, R165.reuse, -R176 ;  /* 0x000000a505907223 */ /* 0x080fe200000108b0 */
[----:B------:R-:W-:Y:S01]  /*16660*/  MUFU.EX2 R153, R153 ;  /* 0x0000009900997308 */ /* 0x000fe20000000800 */
[-CC-:B------:R-:W-:Y:S01]  /*16670*/  FFMA.FTZ R152, R9, R165.reuse, -R164.reuse ;  /* 0x000000a509987223 */ /* 0x180fe200000108a4 */
[----:B------:R-:W2:Y:S01]  /*16680*/  LDSM.16.MT88.4 R4, [R207+0x10000] ;  /* 0x01000000cf04783b */ /* 0x000ea20000004200 */
[----:B------:R-:W-:-:S02]  /*16690*/  FFMA.FTZ R145, R10, R165, -R164 ;  /* 0x000000a50a917223 */ /* 0x000fc400000108a4 */
[--C-:B------:R-:W-:Y:S02]  /*166a0*/  FFMA.FTZ R150, R8, R165, -R164.reuse ;  /* 0x000000a508967223 */ /* 0x100fe400000108a4 */
[----:B------:R-:W3:Y:S01]  /*166b0*/  LDSM.16.MT88.4 R8, [R210+0xe800] ;  /* 0x00e80000d208783b */ /* 0x000ee20000004200 */
[----:B------:R-:W4:Y:S01]  /*166c0*/  MUFU.EX2 R148, R148 ;  /* 0x0000009400947308 */ /* 0x000f220000000800 */
[----:B-1----:R-:W-:Y:S01]  /*166d0*/  F2FP.BF16.PACK_AB R96, R154, R155 ;  /* 0x0000009b9a60723e */ /* 0x002fe200000010ff */
[-C--:B------:R-:W-:Y:S02]  /*166e0*/  FFMA.FTZ R3, R3, R165.reuse, -R164 ;  /* 0x000000a503037223 */ /* 0x080fe400000108a4 */
[-CC-:B------:R-:W-:Y:S02]  /*166f0*/  FFMA.FTZ R159, R178, R165.reuse, -R176.reuse ;  /* 0x000000a5b29f7223 */ /* 0x180fe400000108b0 */
[-CC-:B------:R-:W-:Y:S02]  /*16700*/  FFMA.FTZ R162, R162, R165.reuse, -R176.reuse ;  /* 0x000000a5a2a27223 */ /* 0x180fe400000108b0 */
[----:B------:R-:W-:Y:S01]  /*16710*/  MUFU.EX2 R156, R156 ;  /* 0x0000009c009c7308 */ /* 0x000fe20000000800 */
[----:B------:R-:W-:-:S02]  /*16720*/  FFMA.FTZ R160, R177, R165, -R176 ;  /* 0x000000a5b1a07223 */ /* 0x000fc400000108b0 */
[-C--:B------:R-:W-:Y:S02]  /*16730*/  FFMA.FTZ R161, R175, R165.reuse, -R176 ;  /* 0x000000a5afa17223 */ /* 0x080fe400000108b0 */
[-CC-:B------:R-:W-:Y:S02]  /*16740*/  FFMA.FTZ R166, R166, R165.reuse, -R164.reuse ;  /* 0x000000a5a6a67223 */ /* 0x180fe400000108a4 */
[--C-:B------:R-:W-:Y:S01]  /*16750*/  FFMA.FTZ R167, R167, R165, -R164.reuse ;  /* 0x000000a5a7a77223 */ /* 0x100fe200000108a4 */
[----:B------:R-:W1:Y:S01]  /*16760*/  MUFU.EX2 R157, R157 ;  /* 0x0000009d009d7308 */ /* 0x000e620000000800 */
        /* <DEDUP_REMOVED lines=67> */
[----:B------:R-:W3:Y:S06]  /*16ba0*/  MUFU.EX2 R229, R229 ;  /* 0x000000e500e57308 */ /* 0x000eec0000000800 */
[C---:B--2---:R-:W-:Y:S07]  /*16bb0*/  HMMA.16816.F32.BF16 R92, R96.reuse, R4, RZ ;  /* 0x00000004605c723c */ /* 0x044fee00000418ff */
[----:B-1----:R-:W-:Y:S01]  /*16bc0*/  F2FP.BF16.PACK_AB R4, R146, R151 ;  /* 0x000000979204723e */ /* 0x002fe200000010ff */
[----:B------:R-:W-:Y:S01]  /*16bd0*/  HMMA.16816.F32.BF16 R96, R96, R6, RZ ;  /* 0x000000066060723c */ /* 0x000fe200000418ff */
[----:B----4-:R-:W-:Y:S01]  /*16be0*/  F2FP.BF16.PACK_AB R5, R145, R152 ;  /* 0x000000989105723e */ /* 0x010fe200000010ff */
        /* <DEDUP_REMOVED lines=141> */
.L_x_4499:
        /* <DEDUP_REMOVED lines=75> */
.L_x_4492:
[----:B------:R-:W-:Y:S02]  /*17970*/  ULDC.64 UR4, c[0x0][0x118] ;  /* 0x0000460000047ab9 */ /* 0x000fe40000000a00 */
[----:B------:R-:W2:Y:S02]  /*17980*/  LD.E R10, [R132.64+0x40] ;  /* 0x00004004840a7980 */ /* 0x000ea4000c101900 */
[----:B--2---:R-:W-:Y:S04]  /*17990*/  LEA R10, -R10, RZ, 0x6 ;  /* 0x000000ff0a0a7211 */ /* 0x004fe800078e31ff */
[----:B------:R-:W-:Y:S02]  /*179a0*/  SHF.R.S32.HI R5, RZ, 0x1f, R10 ;  /* 0x0000001fff057819 */ /* 0x000fe4000001140a */
.L_x_4493:
[----:B------:R-:W-:Y:S05]  /*179b0*/  BSYNC B0 ;  /* 0x0000000000007941 */ /* 0x000fea0003800000 */
.L_x_4491:
        /* <DEDUP_REMOVED lines=250> */
[-C--:B------:R-:W-:Y:S02]  /*18960*/  FMUL.FTZ R167, R7, R3.reuse ;  /* 0x0000000307a77220 */ /* 0x080fe40000410000 */
[----:B------:R-:W2:Y:S02]  /*18970*/  LDSM.16.M88.4 R4, [R196+0x5000] ;  /* 0x00500000c404783b */ /* 0x000ea40000000200 */
[-C--:B------:R-:W-:Y:S02]  /*18980*/  FMUL.FTZ R9, R9, R3.reuse ;  /* 0x0000000309097220 */ /* 0x080fe40000410000 */
[-C--:B------:R-:W-:Y:S01]  /*18990*/  FMUL.FTZ R10, R10, R3.reuse ;  /* 0x000000030a0a7220 */ /* 0x080fe20000410000 */
[----:B------:R-:W3:Y:S01]  /*189a0*/  MUFU.TANH R163, R163 ;  /* 0x000000a300a37308 */ /* 0x000ee20000002400 */
[-C--:B------:R-:W-:Y:S02]  /*189b0*/  FMUL.FTZ R11, R11, R3.reuse ;  /* 0x000000030b0b7220 */ /* 0x080fe40000410000 */
[-C--:B------:R-:W-:Y:S02]  /*189c0*/  FMUL.FTZ R171, R8, R3.reuse ;  /* 0x0000000308ab7220 */ /* 0x080fe40000410000 */
[-C--:B------:R-:W-:Y:S02]  /*189d0*/  FMUL.FTZ R8, R12, R3.reuse ;  /* 0x000000030c087220 */ /* 0x080fe40000410000 */
[-C--:B------:R-:W-:Y:S02]  /*189e0*/  FMUL.FTZ R13, R13, R3.reuse ;  /* 0x000000030d0d7220 */ /* 0x080fe40000410000 */
[-C--:B------:R-:W-:Y:S01]  /*189f0*/  FMUL.FTZ R14, R14, R3.reuse ;  /* 0x000000030e0e7220 */ /* 0x080fe20000410000 */
[----:B------:R-:W4:Y:S01]  /*18a00*/  MUFU.TANH R173, R9 ;  /* 0x0000000900ad7308 */ /* 0x000f220000002400 */
[-C--:B------:R-:W-:Y:S02]  /*18a10*/  FMUL.FTZ R15, R15, R3.reuse ;  /* 0x000000030f0f7220 */ /* 0x080fe40000410000 */
[-C--:B------:R-:W-:Y:S02]  /*18a20*/  FMUL.FTZ R12, R16, R3.reuse ;  /* 0x00000003100c7220 */ /* 0x080fe40000410000 */
[-C--:B------:R-:W-:Y:S02]  /*18a30*/  FMUL.FTZ R17, R17, R3.reuse ;  /* 0x0000000311117220 */ /* 0x080fe40000410000 */
[-C--:B------:R-:W-:Y:S02]  /*18a40*/  FMUL.FTZ R18, R18, R3.reuse ;  /* 0x0000000312127220 */ /* 0x080fe40000410000 */
[-C--:B------:R-:W-:Y:S01]  /*18a50*/  FMUL.FTZ R19, R19, R3.reuse ;  /* 0x0000000313137220 */ /* 0x080fe20000410000 */
[----:B------:R-:W1:Y:S10]  /*18a60*/  MUFU.TANH R175, R10 ;  /* 0x0000000a00af7308 */ /* 0x000e740000002400 */
[----:B------:R-:W1:Y:S01]  /*18a70*/  MUFU.TANH R177, R11 ;  /* 0x0000000b00b17308 */ /* 0x000e620000002400 */
[C---:B--2---:R-:W-:Y:S09]  /*18a80*/  HMMA.16816.F32.BF16 R20, R180.reuse, R4, R20 ;  /* 0x00000004b414723c */ /* 0x044ff20000041814 */
[----:B------:R2:W1:Y:S01]  /*18a90*/  MUFU.TANH R147, R8 ;  /* 0x0000000800937308 */ /* 0x0004620000002400 */
[C---:B------:R-:W-:Y:S09]  /*18aa0*/  HMMA.16816.F32.BF16 R24, R180.reuse, R6, R24 ;  /* 0x00000006b418723c */ /* 0x040ff20000041818 */
[----:B------:R-:W1:Y:S05]  /*18ab0*/  MUFU.TANH R165, R165 ;  /* 0x000000a500a57308 */ /* 0x000e6a0000002400 */
[-C--:B------:R-:W-:Y:S05]  /*18ac0*/  FMUL.FTZ R160, R20, R3.reuse ;  /* 0x0000000314a07220 */ /* 0x080fea0000410000 */
[----:B------:R-:W1:Y:S01]  /*18ad0*/  MUFU.TANH R167, R167 ;  /* 0x000000a700a77308 */ /* 0x000e620000002400 */
[-C--:B------:R-:W-:Y:S02]  /*18ae0*/  FMUL.FTZ R21, R21, R3.reuse ;  /* 0x0000000315157220 */ /* 0x080fe40000410000 */
[-C--:B------:R-:W-:Y:S01]  /*18af0*/  FMUL.FTZ R22, R22, R3.reuse ;  /* 0x0000000316167220 */ /* 0x080fe20000410000 */
[----:B--2---:R-:W2:Y:S01]  /*18b00*/  LDSM.16.M88.4 R8, [R196+0x5800] ;  /* 0x00580000c408783b */ /* 0x004ea20000000200 */
[----:B------:R-:W-:Y:S04]  /*18b10*/  DEPBAR.LE SB0, 0x0 ;  /* 0x000080000000791a */ /* 0x000fe80000000000 */
[-C--:B------:R-:W-:Y:S01]  /*18b20*/  FMUL.FTZ R5, R24, R3.reuse ;  /* 0x0000000318057220 */ /* 0x080fe20000410000 */
[----:B------:R-:W1:Y:S01]  /*18b30*/  MUFU.TANH R171, R171 ;  /* 0x000000ab00ab7308 */ /* 0x000e620000002400 */
[----:B------:R-:W-:Y:S01]  /*18b40*/  BAR.SYNC.DEFER_BLOCKING 0x0 ;  /* 0x0000000000007b1d */ /* 0x000fe20000010000 */
[-C--:B------:R-:W-:Y:S02]  /*18b50*/  FMUL.FTZ R23, R23, R3.reuse ;  /* 0x0000000317177220 */ /* 0x080fe40000410000 */
[-C--:B------:R-:W-:Y:S02]  /*18b60*/  FMUL.FTZ R25, R25, R3.reuse ;  /* 0x0000000319197220 */ /* 0x080fe40000410000 */
[-C--:B------:R-:W-:Y:S02]  /*18b70*/  FMUL.FTZ R26, R26, R3.reuse ;  /* 0x000000031a1a7220 */ /* 0x080fe40000410000 */
[-C--:B------:R-:W-:Y:S02]  /*18b80*/  FMUL.FTZ R27, R27, R3.reuse ;  /* 0x000000031b1b7220 */ /* 0x080fe40000410000 */
[----:B------:R5:W1:Y:S10]  /*18b90*/  MUFU.TANH R158, R5 ;  /* 0x00000005009e7308 */ /* 0x000a740000002400 */
[----:B------:R1:W1:Y:S10]  /*18ba0*/  MUFU.TANH R146, R13 ;  /* 0x0000000d00927308 */ /* 0x0002740000002400 */
[----:B------:R1:W1:Y:S01]  /*18bb0*/  MUFU.TANH R143, R14 ;  /* 0x0000000e008f7308 */ /* 0x0002620000002400 */
[C---:B--2---:R-:W-:Y:S09]  /*18bc0*/  HMMA.16816.F32.BF16 R28, R180.reuse, R8, R28 ;  /* 0x00000008b41c723c */ /* 0x044ff2000004181c */
[----:B------:R2:W1:Y:S01]  /*18bd0*/  MUFU.TANH R142, R15 ;  /* 0x0000000f008e7308 */ /* 0x0004620000002400 */
[----:B------:R-:W-:Y:S09]  /*18be0*/  HMMA.16816.F32.BF16 R32, R180, R10, R32 ;  /* 0x0000000ab420723c */ /* 0x000ff20000041820 */
[----:B------:R2:W1:Y:S05]  /*18bf0*/  MUFU.TANH R145, R12 ;  /* 0x0000000c00917308 */ /* 0x00046a0000002400 */
[-C--:B------:R-:W-:Y:S05]  /*18c00*/  FMUL.FTZ R4, R28, R3.reuse ;  /* 0x000000031c047220 */ /* 0x080fea0000410000 */
[----:B------:R2:W1:Y:S01]  /*18c10*/  MUFU.TANH R144, R17 ;  /* 0x0000001100907308 */ /* 0x0004620000002400 */
[-C--:B------:R-:W-:Y:S02]  /*18c20*/  FMUL.FTZ R29, R29, R3.reuse ;  /* 0x000000031d1d7220 */ /* 0x080fe40000410000 */
[-C--:B------:R-:W-:Y:S02]  /*18c30*/  FMUL.FTZ R30, R30, R3.reuse ;  /* 0x000000031e1e7220 */ /* 0x080fe40000410000 */
[-C--:B------:R-:W-:Y:S02]  /*18c40*/  FMUL.FTZ R31, R31, R3.reuse ;  /* 0x000000031f1f7220 */ /* 0x080fe40000410000 */
[-C--:B-----5:R-:W-:Y:S02]  /*18c50*/  FMUL.FTZ R5, R32, R3.reuse ;  /* 0x0000000320057220 */ /* 0x0a0fe40000410000 */
[-C--:B------:R-:W-:Y:S01]  /*18c60*/  FMUL.FTZ R33, R33, R3.reuse ;  /* 0x0000000321217220 */ /* 0x080fe20000410000 */
[----:B------:R2:W1:Y:S01]  /*18c70*/  MUFU.TANH R141, R18 ;  /* 0x00000012008d7308 */ /* 0x0004620000002400 */
[-C--:B------:R-:W-:Y:S02]  /*18c80*/  FMUL.FTZ R34, R34, R3.reuse ;  /* 0x0000000322227220 */ /* 0x080fe40000410000 */
[----:B------:R-:W-:Y:S07]  /*18c90*/  FMUL.FTZ R35, R35, R3 ;  /* 0x0000000323237220 */ /* 0x000fee0000410000 */
[----:B------:R2:W1:Y:S10]  /*18ca0*/  MUFU.TANH R140, R19 ;  /* 0x00000013008c7308 */ /* 0x0004740000002400 */
[----:B------:R-:W1:Y:S10]  /*18cb0*/  MUFU.TANH R160, R160 ;  /* 0x000000a000a07308 */ /* 0x000e740000002400 */
[----:B------:R2:W1:Y:S10]  /*18cc0*/  MUFU.TANH R159, R21 ;  /* 0x00000015009f7308 */ /* 0x0004740000002400 */
        /* <DEDUP_REMOVED lines=12> */
[----:B------:R2:W1:Y:S01]  /*18d90*/  MUFU.TANH R135, R35 ;  /* 0x0000002300877308 */ /* 0x0004620000002400 */
[----:B------:R-:W-:-:S05]  /*18da0*/  @!P0 BRA `(.L_x_4495) ;  /* 0x00000a3000008947 */ /* 0x000fca0003800000 */
[----:B---34-:R-:W-:Y:S01]  /*18db0*/  ISETP.NE.U32.AND P0, PT, R224, RZ, PT ;  /* 0x000000ffe000720c */ /* 0x018fe20003f05070 */
[----:B------:R-:W-:Y:S03]  /*18dc0*/  BSSY B0, `(.L_x_4496) ;  /* 0x0000047000007945 */ /* 0x000fe60003800000 */
[----:B------:R-:W-:Y:S11]  /*18dd0*/  ISETP.NE.AND.EX P0, PT, R225, RZ, PT, P0 ;  /* 0x000000ffe100720c */ /* 0x000ff60003f05300 */
[----:B------:R-:W-:Y:S02]  /*18de0*/  @!UPT UIADD3 URZ, URZ, URZ, URZ ;  /* 0x0000003f3f3ff290 */ /* 0x000fe4000fffe03f */
[----:B------:R-:W-:-:S05]  /*18df0*/  @!P0 BRA `(.L_x_4497) ;  /* 0x000003f000008947 */ /* 0x000fca0003800000 */
[----:B------:R-:W-:Y:S02]  /*18e00*/  ULDC.64 UR4, c[0x0][0x118] ;  /* 0x0000460000047ab9 */ /* 0x000fe40000000a00 */
[----:B--2---:R-:W2:Y:S02]  /*18e10*/  LD.E R12, [R132.64+0x170] ;  /* 0x00017004840c7980 */ /* 0x004ea4000c101900 */
        /* <DEDUP_REMOVED lines=10> */
[-C--:B------:R-:W-:Y:S01]  /*18ec0*/  LOP3.LUT R3, R3, R12.reuse, RZ, 0x3c, !PT ;  /* 0x0000000c03037212 */ /* 0x080fe200078e3cff */
[--C-:B--2---:R-:W-:Y:S02]  /*18ed0*/  IMAD.MOV R4, RZ, RZ, -R11.reuse ;  /* 0x000000ffff047224 */ /* 0x104fe400078e0a0b */
[----:B------:R-:W-:Y:S02]  /*18ee0*/  IMAD.MOV.U32 R10, RZ, RZ, RZ ;  /* 0x000000ffff0a7224 */ /* 0x000fe400078e00ff */
[----:B-1----:R-:W-:Y:S01]  /*18ef0*/  IMAD R13, R4, R7, RZ ;  /* 0x00000007040d7224 */ /* 0x002fe200078e02ff */
[----:B------:R-:W-:Y:S02]  /*18f00*/  IABS R4, R9 ;  /* 0x0000000900047213 */ /* 0x000fe40000000000 */
[----:B------:R-:W-:Y:S01]  /*18f10*/  LOP3.LUT R9, R9, R12, RZ, 0x3c, !PT ;  /* 0x0000000c09097212 */ /* 0x000fe200078e3cff */
[----:B------:R-:W-:Y:S06]  /*18f20*/  IMAD.HI.U32 R11, R11, R13, R10 ;  /* 0x0000000d0b0b7227 */ /* 0x000fec00078e000a */
[C---:B------:R-:W-:Y:S04]  /*18f30*/  IMAD.HI.U32 R8, R11.reuse, R4, RZ ;  /* 0x000000040b087227 */ /* 0x040fe800078e00ff */
[----:B------:R-:W-:Y:S04]  /*18f40*/  IMAD.HI.U32 R10, R11, R6, RZ ;  /* 0x000000060b0a7227 */ /* 0x000fe800078e00ff */
        /* <DEDUP_REMOVED lines=15> */
[C---:B------:R-:W-:Y:S01]  /*19040*/  ISETP.NE.AND P2, PT, R12.reuse, RZ, PT ;  /* 0x000000ff0c00720c */ /* 0x040fe20003f45270 */
[----:B------:R-:W-:Y:S02]  /*19050*/  @!P0 IMAD.MOV R8, RZ, RZ, -R8 ;  /* 0x000000ffff088224 */ /* 0x000fe400078e0a08 */
[----:B------:R-:W-:Y:S03]  /*19060*/  @!P1 IMAD.MOV R10, RZ, RZ, -R10 ;  /* 0x000000ffff0a9224 */ /* 0x000fe600078e0a0a */
[C---:B------:R-:W-:Y:S02]  /*19070*/  SEL R7, R5.reuse, R8, !P2 ;  /* 0x0000000805077207 */ /* 0x040fe40005000000 */
[----:B------:R-:W-:Y:S01]  /*19080*/  SEL R5, R5, R10, !P2 ;  /* 0x0000000a05057207 */ /* 0x000fe20005000000 */
[----:B------:R-:W2:Y:S01]  /*19090*/  LD.E.64 R8, [R132.64+0x38] ;  /* 0x0000380484087980 */ /* 0x000ea2000c101b00 */
[-C--:B------:R-:W-:Y:S02]  /*190a0*/  LEA R16, P1, R7, R224.reuse, 0x2 ;  /* 0x000000e007107211 */ /* 0x080fe400078210ff */
[----:B------:R-:W-:Y:S02]  /*190b0*/  LEA R14, P0, R5, R224, 0x2 ;  /* 0x000000e0050e7211 */ /* 0x000fe400078010ff */
[-C--:B------:R-:W-:Y:S01]  /*190c0*/  LEA.HI.X.SX32 R17, R7, R225.reuse, 0x2, P1 ;  /* 0x000000e107117211 */ /* 0x080fe200008f16ff */
[----:B------:R-:W3:Y:S01]  /*190d0*/  LD.E.64 R10, [R132.64+0x20] ;  /* 0x00002004840a7980 */ /* 0x000ee2000c101b00 */
[C---:B------:R-:W-:Y:S01]  /*190e0*/  LEA.HI.X.SX32 R15, R5.reuse, R225, 0x2, P0 ;  /* 0x000000e1050f7211 */ /* 0x040fe200000f16ff */
[----:B------:R-:W-:Y:S04]  /*190f0*/  IMAD.IADD R5, R5, 0x1, -R7 ;  /* 0x0000000105057824 */ /* 0x000fe800078e0a07 */
        /* <DEDUP_REMOVED lines=15> */
.L_x_4497:
[----:B------:R-:W-:Y:S02]  /*191f0*/  ULDC.64 UR4, c[0x0][0x118] ;  /* 0x0000460000047ab9 */ /* 0x000fe40000000a00 */
[----:B--2---:R-:W2:Y:S02]  /*19200*/  LD.E R12, [R132.64+0x38] ;  /* 0x00003804840c7980 */ /* 0x004ea4000c101900 */
[----:B--2---:R-:W-:Y:S04]  /*19210*/  LEA R12, -R12, RZ, 0x6 ;  /* 0x000000ff0c0c7211 */ /* 0x004fe800078e31ff */
[----:B------:R-:W-:Y:S02]  /*19220*/  SHF.R.S32.HI R5, RZ, 0x1f, R12 ;  /* 0x0000001fff057819 */ /* 0x000fe4000001140c */
.L_x_4498:
[----:B------:R-:W-:Y:S05]  /*19230*/  BSYNC B0 ;  /* 0x0000000000007941 */ /* 0x000fea0003800000 */
.L_x_4496:
        /* <DEDUP_REMOVED lines=11> */
[CC--:B-1----:R-:W-:Y:S02]  /*192f0*/  @P3 LEA R14, P0, R3.reuse, R216.reuse, 0x1 ;  /* 0x000000d8030e3211 */ /* 0x0c2fe400078008ff */
        /* <DEDUP_REMOVED lines=78> */
.L_x_4495:
[----:B---34-:R-:W-:Y:S05]  /*197e0*/  BSYNC B1 ;  /* 0x0000000000017941 */ /* 0x018fea0003800000 */
.L_x_4494:
[----:B------:R-:W-:Y:S01]  /*197f0*/  ULDC.64 UR4, c[0x0][0x118] ;  /* 0x0000460000047ab9 */ /* 0x000fe20000000a00 */
[----:B--2---:R-:W-:Y:S01]  /*19800*/  IMAD R20, R228, -0x40, R227 ;  /* 0xffffffc0e4147824 */ /* 0x004fe200078e02e3 */
[----:B------:R2:W3:Y:S04]  /*19810*/  LD.E R134, [R132.64+0xdc] ;  /* 0x0000dc0484867980 */ /* 0x0004e8000c101900 */
[C---:B------:R-:W-:Y:S01]  /*19820*/  IADD3 R18, R20.reuse, 0x8, RZ ;  /* 0x0000000814127810 */ /* 0x040fe20007ffe0ff */
[----:B------:R-:W-:Y:S01]  /*19830*/  LDSM.16.MT88.4 R28, [R208+0xc000] ;  /* 0x00c00000d01c783b */ /* 0x000fe20000004200 */
[----:B------:R-:W-:Y:S02]  /*19840*/  IADD3 R8, R20, -0x1, RZ ;  /* 0xffffffff14087810 */ /* 0x000fe40007ffe0ff */
[----:B------:R-:W-:Y:S02]  /*19850*/  ISETP.GE.AND P1, PT, R18, RZ, PT ;  /* 0x000000ff1200720c */ /* 0x000fe40003f26270 */
[----:B------:R-:W-:Y:S02]  /*19860*/  ISETP.GE.AND P0, PT, R8, RZ, PT ;  /* 0x000000ff0800720c */ /* 0x000fe40003f06270 */
[C---:B------:R-:W-:Y:S02]  /*19870*/  IADD3 R16, R20.reuse, 0x7, RZ ;  /* 0x0000000714107810 */ /* 0x040fe40007ffe0ff */
[C---:B-1----:R-:W-:Y:S02]  /*19880*/  IADD3 R14, R20.reuse, -0x8, RZ ;  /* 0xfffffff8140e7810 */ /* 0x042fe40007ffe0ff */
[C---:B------:R-:W-:Y:S02]  /*19890*/  IADD3 R21, R20.reuse, -0x9, RZ ;  /* 0xfffffff714157810 */ /* 0x040fe40007ffe0ff */
[C---:B------:R-:W-:Y:S02]  /*198a0*/  IADD3 R12, R20.reuse, -0x10, RZ ;  /* 0xfffffff0140c7810 */ /* 0x040fe40007ffe0ff */
[C---:B------:R-:W-:Y:S02]  /*198b0*/  IADD3 R19, R20.reuse, -0x11, RZ ;  /* 0xffffffef14137810 */ /* 0x040fe40007ffe0ff */
[----:B------:R-:W-:Y:S02]  /*198c0*/  @!P1 IADD3 R18, -R20, -0x8, RZ ;  /* 0xfffffff814129810 */ /* 0x000fe40007ffe1ff */
[----:B------:R-:W-:Y:S02]  /*198d0*/  ISETP.GE.AND P1, PT, R16, RZ, PT ;  /* 0x000000ff1000720c */ /* 0x000fe40003f26270 */
[----:B------:R-:W-:Y:S02]  /*198e0*/  @!P0 IADD3 R8, -R20, 0x1, RZ ;  /* 0x0000000114088810 */ /* 0x000fe40007ffe1ff */
[----:B------:R-:W-:Y:S01]  /*198f0*/  ISETP.GE.AND P0, PT, R14, RZ, PT ;  /* 0x000000ff0e00720c */ /* 0x000fe20003f06270 */
[----:B------:R-:W-:Y:S01]  /*19900*/  I2F R18, R18 ;  /* 0x0000001200127306 */ /* 0x000fe20000201400 */
[C---:B------:R-:W-:Y:S02]  /*19910*/  IADD3 R17, R20.reuse, -0x18, RZ ;  /* 0xffffffe814117810 */ /* 0x040fe40007ffe0ff */
[----:B------:R-:W-:Y:S02]  /*19920*/  IABS R9, R20 ;  /* 0x0000001400097213 */ /* 0x000fe40000000000 */
[C---:B------:R-:W-:Y:S02]  /*19930*/  IADD3 R15, R20.reuse, -0x19, RZ ;  /* 0xffffffe7140f7810 */ /* 0x040fe40007ffe0ff */
[C---:B------:R-:W-:Y:S02]  /*19940*/  IADD3 R13, R20.reuse, -0x20, RZ ;  /* 0xffffffe0140d7810 */ /* 0x040fe40007ffe0ff */
[C---:B------:R-:W-:Y:S01]  /*19950*/  @!P1 IADD3 R16, -R20.reuse, -0x7, RZ ;  /* 0xfffffff914109810 */ /* 0x040fe20007ffe1ff */
[----:B------:R-:W1:Y:S01]  /*19960*/  I2F R9, R9 ;  /* 0x0000000900097306 */ /* 0x000e620000201400 */
[----:B------:R-:W-:Y:S02]  /*19970*/  ISETP.GE.AND P1, PT, R21, RZ, PT ;  /* 0x000000ff1500720c */ /* 0x000fe40003f26270 */
[----:B------:R-:W-:Y:S02]  /*19980*/  @!P0 IADD3 R14, -R20, 0x8, RZ ;  /* 0x00000008140e8810 */ /* 0x000fe40007ffe1ff */
[----:B------:R-:W-:Y:S02]  /*19990*/  ISETP.GE.AND P0, PT, R12, RZ, PT ;  /* 0x000000ff0c00720c */ /* 0x000fe40003f06270 */
[C---:B------:R-:W-:Y:S02]  /*199a0*/  IADD3 R11, R20.reuse, -0x21, RZ ;  /* 0xffffffdf140b7810 */ /* 0x040fe40007ffe0ff */
[C---:B------:R-:W-:Y:S01]  /*199b0*/  IADD3 R7, R20.reuse, -0x28, RZ ;  /* 0xffffffd814077810 */ /* 0x040fe20007ffe0ff */
[----:B------:R-:W4:Y:S01]  /*199c0*/  I2F R8, R8 ;  /* 0x0000000800087306 */ /* 0x000f220000201400 */
[C---:B------:R-:W-:Y:S02]  /*199d0*/  IADD3 R5, R20.reuse, -0x29, RZ ;  /* 0xffffffd714057810 */ /* 0x040fe40007ffe0ff */
[C---:B------:R-:W-:Y:S02]  /*199e0*/  IADD3 R4, R20.reuse, -0x30, RZ ;  /* 0xffffffd014047810 */ /* 0x040fe40007ffe0ff */
[C---:B------:R-:W-:Y:S02]  /*199f0*/  @!P1 IADD3 R21, -R20.reuse, 0x9, RZ ;  /* 0x0000000914159810 */ /* 0x040fe40007ffe1ff */
[----:B------:R-:W-:Y:S02]  /*19a00*/  ISETP.GE.AND P1, PT, R19, RZ, PT ;  /* 0x000000ff1300720c */ /* 0x000fe40003f26270 */
[C---:B------:R-:W-:Y:S01]  /*19a10*/  @!P0 IADD3 R12, -R20.reuse, 0x10, RZ ;  /* 0x00000010140c8810 */ /* 0x040fe20007ffe1ff */
[----:B------:R-:W5:Y:S01]  /*19a20*/  I2F R16, R16 ;  /* 0x0000001000107306 */ /* 0x000f620000201400 */
[----:B------:R-:W-:Y:S02]  /*19a30*/  ISETP.GE.AND P0, PT, R17, RZ, PT ;  /* 0x000000ff1100720c */ /* 0x000fe40003f06270 */
[----:B------:R-:W-:Y:S02]  /*19a40*/  ISETP.GE.AND P4, PT, R5, RZ, PT ;  /* 0x000000ff0500720c */ /* 0x000fe40003f86270 */
[----:B------:R-:W-:Y:S02]  /*19a50*/  IADD3 R3, R20, -0x31, RZ ;  /* 0xffffffcf14037810 */ /* 0x000fe40007ffe0ff */
[----:B------:R-:W-:Y:S02]  /*19a60*/  ISETP.GE.AND P3, PT, R4, RZ, PT ;  /* 0x000000ff0400720c */ /* 0x000fe40003f66270 */
[C---:B------:R-:W-:Y:S01]  /*19a70*/  IADD3 R10, R20.reuse, -0x38, RZ ;  /* 0xffffffc8140a7810 */ /* 0x040fe20007ffe0ff */
[----:B------:R-:W1:Y:S01]  /*19a80*/  I2F R14, R14 ;  /* 0x0000000e000e7306 */ /* 0x000e620000201400 */
[C---:B------:R-:W-:Y:S02]  /*19a90*/  @!P1 IADD3 R19, -R20.reuse, 0x11, RZ ;  /* 0x0000001114139810 */ /* 0x040fe40007ffe1ff */
[----:B------:R-:W-:Y:S02]  /*19aa0*/  ISETP.GE.AND P1, PT, R15, RZ, PT ;  /* 0x000000ff0f00720c */ /* 0x000fe40003f26270 */
[C---:B------:R-:W-:Y:S02]  /*19ab0*/  @!P0 IADD3 R17, -R20.reuse, 0x18, RZ ;  /* 0x0000001814118810 */ /* 0x040fe40007ffe1ff */
[----:B------:R-:W-:Y:S02]  /*19ac0*/  ISETP.GE.AND P0, PT, R13, RZ, PT ;  /* 0x000000ff0d00720c */ /* 0x000fe40003f06270 */
[----:B------:R-:W-:Y:S01]  /*19ad0*/  ISETP.GE.AND P2, PT, R3, RZ, PT ;  /* 0x000000ff0300720c */ /* 0x000fe20003f46270 */
[----:B------:R-:W1:Y:S01]  /*19ae0*/  I2F R21, R21 ;  /* 0x0000001500157306 */ /* 0x000e620000201400 */
[C---:B------:R-:W-:Y:S02]  /*19af0*/  IADD3 R6, R20.reuse, -0x39, RZ ;  /* 0xffffffc714067810 */ /* 0x040fe40007ffe0ff */
[C---:B------:R-:W-:Y:S02]  /*19b00*/  @!P4 IADD3 R5, -R20.reuse, 0x29, RZ ;  /* 0x000000291405c810 */ /* 0x040fe40007ffe1ff */
[C---:B------:R-:W-:Y:S02]  /*19b10*/  @!P3 IADD3 R4, -R20.reuse, 0x30, RZ ;  /* 0x000000301404b810 */ /* 0x040fe40007ffe1ff */
[C---:B------:R-:W-:Y:S02]  /*19b20*/  @!P1 IADD3 R15, -R20.reuse, 0x19, RZ ;  /* 0x00000019140f9810 */ /* 0x040fe40007ffe1ff */
[----:B------:R-:W-:Y:S01]  /*19b30*/  ISETP.GE.AND P1, PT, R11, RZ, PT ;  /* 0x000000ff0b00720c */ /* 0x000fe20003f26270 */
[----:B------:R-:W1:Y:S01]  /*19b40*/  I2F R12, R12 ;  /* 0x0000000c000c7306 */ /* 0x000e620000201400 */
[C---:B------:R-:W-:Y:S02]  /*19b50*/  @!P0 IADD3 R13, -R20.reuse, 0x20, RZ ;  /* 0x00000020140d8810 */ /* 0x040fe40007ffe1ff */
[----:B------:R-:W-:Y:S02]  /*19b60*/  ISETP.GE.AND P0, PT, R7, RZ, PT ;  /* 0x000000ff0700720c */ /* 0x000fe40003f06270 */
[C---:B------:R-:W-:Y:S05]  /*19b70*/  @!P2 IADD3 R3, -R20.reuse, 0x31, RZ ;  /* 0x000000311403a810 */ /* 0x040fea0007ffe1ff */
[----:B------:R-:W1:Y:S02]  /*19b80*/  I2F R19, R19 ;  /* 0x0000001300137306 */ /* 0x000e640000201400 */
[----:B------:R-:W-:Y:S02]  /*19b90*/  @!P1 IADD3 R11, -R20, 0x21, RZ ;  /* 0x00000021140b9810 */ /* 0x000fe40007ffe1ff */
[----:B------:R-:W-:Y:S02]  /*19ba0*/  ISETP.GE.AND P1, PT, R10, RZ, PT ;  /* 0x000000ff0a00720c */ /* 0x000fe40003f26270 */
[----:B------:R-:W-:Y:S02]  /*19bb0*/  @!P0 IADD3 R7, -R20, 0x28, RZ ;  /* 0x0000002814078810 */ /* 0x000fe40007ffe1ff */
[----:B------:R-:W-:Y:S02]  /*19bc0*/  ISETP.GE.AND P0, PT, R6, RZ, PT ;  /* 0x000000ff0600720c */ /* 0x000fe40003f06270 */
[----:B------:R-:W1:Y:S07]  /*19bd0*/  I2F R17, R17 ;  /* 0x0000001100117306 */ /* 0x000e6e0000201400 */
[C---:B------:R-:W-:Y:S03]  /*19be0*/  @!P1 IADD3 R10, -R20.reuse, 0x38, RZ ;  /* 0x00000038140a9810 */ /* 0x040fe60007ffe1ff */
[----:B------:R-:W1:Y:S01]  /*19bf0*/  I2F R15, R15 ;  /* 0x0000000f000f7306 */ /* 0x000e620000201400 */
[----:B------:R-:W-:Y:S09]  /*19c00*/  @!P0 IADD3 R6, -R20, 0x39, RZ ;  /* 0x0000003914068810 */ /* 0x000ff20007ffe1ff */
[----:B------:R-:W1:Y:S10]  /*19c10*/  I2F R13, R13 ;  /* 0x0000000d000d7306 */ /* 0x000e740000201400 */
[----:B------:R-:W1:Y:S10]  /*19c20*/  I2F R11, R11 ;  /* 0x0000000b000b7306 */ /* 0x000e740000201400 */
[----:B------:R-:W1:Y:S10]  /*19c30*/  I2F R7, R7 ;  /* 0x0000000700077306 */ /* 0x000e740000201400 */
[----:B------:R-:W1:Y:S10]  /*19c40*/  I2F R5, R5 ;  /* 0x0000000500057306 */ /* 0x000e740000201400 */
[----:B------:R-:W1:Y:S10]  /*19c50*/  I2F R4, R4 ;  /* 0x0000000400047306 */ /* 0x000e740000201400 */
[----:B------:R-:W2:Y:S10]  /*19c60*/  I2F R3, R3 ;  /* 0x0000000300037306 */ /* 0x000eb40000201400 */
[----:B------:R-:W2:Y:S10]  /*19c70*/  I2F R10, R10 ;  /* 0x0000000a000a7306 */ /* 0x000eb40000201400 */
[----:B------:R-:W2:Y:S01]  /*19c80*/  I2F R6, R6 ;  /* 0x0000000600067306 */ /* 0x000ea20000201400 */
[C---:B-1----:R-:W-:Y:S02]  /*19c90*/  FFMA.FTZ R161, -R0.reuse, R9, R161 ;  /* 0x0000000900a17223 */ /* 0x042fe400000101a1 */
[C---:B------:R-:W-:Y:S02]  /*19ca0*/  FFMA.FTZ R165, -R0.reuse, R18, R165 ;  /* 0x0000001200a57223 */ /* 0x040fe400000101a5 */
[C---:B----4-:R-:W-:Y:S01]  /*19cb0*/  FFMA.FTZ R163, -R0.reuse, R8, R163 ;  /* 0x0000000800a37223 */ /* 0x050fe200000101a3 */
[----:B------:R-:W-:Y:S01]  /*19cc0*/  FMNMX.FTZ R18, R161, R2, !PT ;  /* 0x00000002a1127209 */ /* 0x000fe20007810000 */
[C---:B-----5:R-:W-:Y:S01]  /*19cd0*/  FFMA.FTZ R167, -R0.reuse, R16, R167 ;  /* 0x0000001000a77223 */ /* 0x060fe200000101a7 */
[----:B------:R-:W-:Y:S01]  /*19ce0*/  FMNMX.FTZ R16, R165, R139, !PT ;  /* 0x0000008ba5107209 */ /* 0x000fe20007810000 */
[C---:B------:R-:W-:Y:S01]  /*19cf0*/  FFMA.FTZ R171, -R0.reuse, R14, R171 ;  /* 0x0000000e00ab7223 */ /* 0x040fe200000101ab */
[----:B------:R-:W-:Y:S01]  /*19d00*/  FMNMX.FTZ R18, R163, R18, !PT ;  /* 0x00000012a3127209 */ /* 0x000fe20007810000 */
[C---:B------:R-:W-:Y:S01]  /*19d10*/  FFMA.FTZ R9, -R0.reuse, R9, R175 ;  /* 0x0000000900097223 */ /* 0x040fe200000101af */
[----:B------:R-:W-:Y:S01]  /*19d20*/  FMNMX.FTZ R16, R167, R16, !PT ;  /* 0x00000010a7107209 */ /* 0x000fe20007810000 */
[CC--:B------:R-:W-:Y:S01]  /*19d30*/  FFMA.FTZ R173, -R0.reuse, R21.reuse, R173 ;  /* 0x0000001500ad7223 */ /* 0x0c0fe200000101ad */
        /* <DEDUP_REMOVED lines=10> */
[C---:B------:R-:W-:Y:S02]  /*19de0*/  FFMA.FTZ R145, -R0.reuse, R17, R145 ;  /* 0x0000001100917223 */ /* 0x040fe40000010191 */
        /* <DEDUP_REMOVED lines=22> */
[----:B------:R-:W-:Y:S01]  /*19f50*/  FFMA.FTZ R148, -R0, R11, R148 ;  /* 0x0000000b00947223 */ /* 0x000fe20000010194 */
[----:B------:R-:W-:Y:S01]  /*19f60*/  FMNMX.FTZ R19, R152, R19, !PT ;  /* 0x0000001398137209 */ /* 0x000fe20007810000 */
[----:B--2---:R-:W-:Y:S01]  /*19f70*/  FFMA.FTZ R153, -R0, R3, R153 ;  /* 0x0000000300997223 */ /* 0x004fe20000010199 */
        /* <DEDUP_REMOVED lines=18> */
[----:B------:R-:W-:Y:S07]  /*1a0a0*/  FMNMX.FTZ R6, R135, R4, !PT ;  /* 0x0000000487067209 */ /* 0x000fee0007810000 */
[----:B------:R-:W2:Y:S01]  /*1a0b0*/  SHFL.BFLY PT, R3, R6, 0x2, 0x1f ;  /* 0x0c401f0006037f89 */ /* 0x000ea200000e0000 */
[----:B-1----:R-:W-:Y:S07]  /*1a0c0*/  FMNMX.FTZ R10, R7, R12, !PT ;  /* 0x0000000c070a7209 */ /* 0x002fee0007810000 */
[----:B------:R-:W-:Y:S01]  /*1a0d0*/  LDSM.16.MT88.4 R12, [R210+0xc000] ;  /* 0x00c00000d20c783b */ /* 0x000fe20000004200 */
[----:B--2---:R-:W-:Y:S07]  /*1a0e0*/  FMNMX.FTZ R5, R6, R3, !PT ;  /* 0x0000000306057209 */ /* 0x004fee0007810000 */
[----:B------:R-:W1:Y:S08]  /*1a0f0*/  SHFL.BFLY PT, R133, R10, 0x1, 0x1f ;  /* 0x0c201f000a857f89 */ /* 0x000e7000000e0000 */
[----:B------:R-:W2:Y:S01]  /*1a100*/  SHFL.BFLY PT, R132, R5, 0x1, 0x1f ;  /* 0x0c201f0005847f89 */ /* 0x000ea200000e0000 */
[----:B-1----:R-:W-:Y:S04]  /*1a110*/  FMNMX.FTZ R133, R10, R133, !PT ;  /* 0x000000850a857209 */ /* 0x002fe80007810000 */
[C---:B------:R-:W-:Y:S01]  /*1a120*/  FSETP.NEU.FTZ.AND P0, PT, R133.reuse, -INF , PT ;  /* 0xff8000008500780b */ /* 0x040fe20003f1d000 */
[C---:B---3--:R-:W-:Y:S02]  /*1a130*/  FMUL.FTZ R157, R134.reuse, R133 ;  /* 0x00000085869d7220 */ /* 0x048fe40000410000 */
[----:B------:R-:W-:Y:S01]  /*1a140*/  FADD.FTZ R3, -R133, R2 ;  /* 0x0000000285037221 */ /* 0x000fe20000010100 */
[----:B--2---:R-:W-:Y:S02]  /*1a150*/  FMNMX.FTZ R132, R5, R132, !PT ;  /* 0x0000008405847209 */ /* 0x004fe40007810000 */
[----:B------:R-:W-:Y:S01]  /*1a160*/  FSEL R157, R157, RZ, P0 ;  /* 0x000000ff9d9d7208 */ /* 0x000fe20000000000 */
[----:B------:R-:W-:Y:S01]  /*1a170*/  FMUL.FTZ R4, R134, R3 ;  /* 0x0000000386047220 */ /* 0x000fe20000410000 */
[C---:B------:R-:W-:Y:S01]  /*1a180*/  FSETP.NEU.FTZ.AND P0, PT, R132.reuse, -INF , PT ;  /* 0xff8000008400780b */ /* 0x040fe20003f1d000 */
[----:B------:R-:W-:Y:S02]  /*1a190*/  FADD.FTZ R7, -R132, R139 ;  /* 0x0000008b84077221 */ /* 0x000fe40000010100 */
[----:B------:R-:W-:Y:S01]  /*1a1a0*/  FMUL.FTZ R139, R134, R132 ;  /* 0x00000084868b7220 */ /* 0x000fe20000410000 */
[----:B------:R-:W1:Y:S01]  /*1a1b0*/  MUFU.EX2 R3, R4 ;  /* 0x0000000400037308 */ /* 0x000e620000000800 */
[-CC-:B------:R-:W-:Y:S02]  /*1a1c0*/  FFMA.FTZ R177, R161, R134.reuse, -R157.reuse ;  /* 0x00000086a1b17223 */ /* 0x180fe4000001089d */
[-CC-:B------:R-:W-:Y:S01]  /*1a1d0*/  FFMA.FTZ R176, R163, R134.reuse, -R157.reuse ;  /* 0x00000086a3b07223 */ /* 0x180fe2000001089d */
[----:B------:R-:W-:Y:S01]  /*1a1e0*/  FSEL R139, R139, RZ, P0 ;  /* 0x000000ff8b8b7208 */ /* 0x000fe20000000000 */
[-CC-:B------:R-:W-:Y:S01]  /*1a1f0*/  FFMA.FTZ R175, R171, R134.reuse, -R157.reuse ;  /* 0x00000086abaf7223 */ /* 0x180fe2000001089d */
[----:B------:R-:W-:Y:S01]  /*1a200*/  ISETP.GT.AND P0, PT, R228, RZ, PT ;  /* 0x000000ffe400720c */ /* 0x000fe20003f04270 */
[-C--:B------:R-:W-:Y:S02]  /*1a210*/  FFMA.FTZ R174, R173, R134.reuse, -R157 ;  /* 0x00000086adae7223 */ /* 0x080fe4000001089d */
[-CC-:B------:R-:W-:Y:S01]  /*1a220*/  FFMA.FTZ R173, R165, R134.reuse, -R139.reuse ;  /* 0x00000086a5ad7223 */ /* 0x180fe2000001088b */
[----:B------:R-:W-:Y:S01]  /*1a230*/  MUFU.EX2 R177, R177 ;  /* 0x000000b100b17308 */ /* 0x000fe20000000800 */
[-CC-:B------:R-:W-:Y:S02]  /*1a240*/  FFMA.FTZ R172, R167, R134.reuse, -R139.reuse ;  /* 0x00000086a7ac7223 */ /* 0x180fe4000001088b */
[-CC-:B------:R-:W-:Y:S01]  /*1a250*/  FFMA.FTZ R171, R9, R134.reuse, -R139.reuse ;  /* 0x0000008609ab7223 */ /* 0x180fe2000001088b */
[----:B------:R-:W-:Y:S01]  /*1a260*/  LDSM.16.MT88.4 R164, [R210+0x11800] ;  /* 0x01180000d2a4783b */ /* 0x000fe20000004200 */
[-C--:B------:R-:W-:Y:S02]  /*1a270*/  FFMA.FTZ R170, R8, R134.reuse, -R139 ;  /* 0x0000008608aa7223 */ /* 0x080fe4000001088b */
[----:B------:R-:W-:Y:S02]  /*1a280*/  FMUL.FTZ R2, R134, R7 ;  /* 0x0000000786027220 */ /* 0x000fe40000410000 */
[-CC-:B------:R-:W-:Y:S01]  /*1a290*/  FFMA.FTZ R178, R147, R134.reuse, -R157.reuse ;  /* 0x0000008693b27223 */ /* 0x180fe2000001089d */
[----:B------:R-:W2:Y:S01]  /*1a2a0*/  MUFU.EX2 R176, R176 ;  /* 0x000000b000b07308 */ /* 0x000ea20000000800 */
[-CC-:B------:R-:W-:Y:S02]  /*1a2b0*/  FFMA.FTZ R179, R146, R134.reuse, -R157.reuse ;  /* 0x0000008692b37223 */ /* 0x180fe4000001089d */
[--C-:B------:R-:W-:Y:S02]  /*1a2c0*/  FFMA.FTZ R180, R145, R134, -R157.reuse ;  /* 0x0000008691b47223 */ /* 0x100fe4000001089d */
        /* <DEDUP_REMOVED lines=13> */
[-C--:B------:R-:W-:Y:S02]  /*1a3a0*/  FFMA.FTZ R181, R144, R134.reuse, -R157 ;  /* 0x0000008690b57223 */ /* 0x080fe4000001089d */
[----:B------:R-:W-:Y:S01]  /*1a3b0*/  LDSM.16.MT88.4 R144, [R208+0xe800] ;  /* 0x00e80000d090783b */ /* 0x000fe20000004200 */
[-CC-:B------:R-:W-:Y:S02]  /*1a3c0*/  FFMA.FTZ R182, R143, R134.reuse, -R139.reuse ;  /* 0x000000868fb67223 */ /* 0x180fe4000001088b */
[----:B------:R-:W2:Y:S01]  /*1a3d0*/  MUFU.EX2 R174, R174 ;  /* 0x000000ae00ae7308 */ /* 0x000ea20000000800 */
[-CC-:B------:R-:W-:Y:S02]  /*1a3e0*/  FFMA.FTZ R183, R142, R134.reuse, -R139.reuse ;  /* 0x000000868eb77223 */ /* 0x180fe4000001088b */
[--C-:B------:R-:W-:Y:S02]  /*1a3f0*/  FFMA.FTZ R184, R141, R134, -R139.reuse ;  /* 0x000000868db87223 */ /* 0x100fe4000001088b */
        /* <DEDUP_REMOVED lines=15> */
[-C--:B------:R-:W-:Y:S02]  /*1a4f0*/  FFMA.FTZ R185, R140, R134.reuse, -R139 ;  /* 0x000000868cb97223 */ /* 0x080fe4000001088b */
[-CC-:B------:R-:W-:Y:S02]  /*1a500*/  FFMA.FTZ R186, R160, R134.reuse, -R157.reuse ;  /* 0x00000086a0ba7223 */ /* 0x180fe4000001089d */
[-CC-:B------:R-:W-:Y:S01]  /*1a510*/  FFMA.FTZ R187, R159, R134.reuse, -R157.reuse ;  /* 0x000000869fbb7223 */ /* 0x180fe2000001089d */
[----:B------:R-:W-:Y:S01]  /*1a520*/  MUFU.EX2 R171, R171 ;  /* 0x000000ab00ab7308 */ /* 0x000fe20000000800 */
[----:B------:R-:W-:Y:S01]  /*1a530*/  LDSM.16.MT88.4 R100, [R208+0xe000] ;  /* 0x00e00000d064783b */ /* 0x000fe20000004200 */
[-CC-:B------:R-:W-:Y:S02]  /*1a540*/  FFMA.FTZ R231, R158, R134.reuse, -R157.reuse ;  /* 0x000000869ee77223 */ /* 0x180fe4000001089d */
[-C--:B------:R-:W-:Y:S02]  /*1a550*/  FFMA.FTZ R232, R156, R134.reuse, -R157 ;  /* 0x000000869ce87223 */ /* 0x080fe4000001089d */
[-CC-:B------:R-:W-:Y:S02]  /*1a560*/  FFMA.FTZ R233, R154, R134.reuse, -R139.reuse ;  /* 0x000000869ae97223 */ /* 0x180fe4000001088b */
[-CC-:B------:R-:W-:Y:S01]  /*1a570*/  FFMA.FTZ R234, R152, R134.reuse, -R139.reuse ;  /* 0x0000008698ea7223 */ /* 0x180fe2000001088b */
[----:B------:R-:W-:Y:S01]  /*1a580*/  LDSM.16.MT88.4 R116, [R209+0xc800] ;  /* 0x00c80000d174783b */ /* 0x000fe20000004200 */
[----:B------:R-:W2:Y:S01]  /*1a590*/  MUFU.EX2 R170, R170 ;  /* 0x000000aa00aa7308 */ /* 0x000ea20000000800 */
[-CC-:B------:R-:W-:Y:S02]  /*1a5a0*/  FFMA.FTZ R235, R150, R134.reuse, -R139.reuse ;  /* 0x0000008696eb7223 */ /* 0x180fe4000001088b */
[-C--:B------:R-:W-:Y:S01]  /*1a5b0*/  FFMA.FTZ R236, R148, R134.reuse, -R139 ;  /* 0x0000008694ec7223 */ /* 0x080fe2000001088b */
[----:B-1----:R-:W-:Y:S01]  /*1a5c0*/  F2FP.BF16.PACK_AB R129, R172, R173 ;  /* 0x000000adac81723e */ /* 0x002fe200000010ff */
[-CC-:B------:R-:W-:Y:S02]  /*1a5d0*/  FFMA.FTZ R237, R155, R134.reuse, -R157.reuse ;  /* 0x000000869bed7223 */ /* 0x180fe4000001089d */
[----:B------:R-:W-:Y:S01]  /*1a5e0*/  LDSM.16.MT88.4 R140, [R209+0xe800] ;  /* 0x00e80000d18c783b */ /* 0x000fe20000004200 */
[-CC-:B------:R-:W-:Y:S02]  /*1a5f0*/  FFMA.FTZ R238, R153, R134.reuse, -R157.reuse ;  /* 0x0000008699ee7223 */ /* 0x180fe4000001089d */
[-CC-:B------:R-:W-:Y:S01]  /*1a600*/  FFMA.FTZ R239, R151, R134.reuse, -R157.reuse ;  /* 0x0000008697ef7223 */ /* 0x180fe2000001089d */
[----:B------:R-:W-:Y:S01]  /*1a610*/  MUFU.EX2 R178, R178 ;  /* 0x000000b200b27308 */ /* 0x000fe20000000800 */
[----:B------:R-:W-:Y:S02]  /*1a620*/  FFMA.FTZ R157, R149, R134, -R157 ;  /* 0x00000086959d7223 */ /* 0x000fe4000001089d */
[C---:B------:R-:W-:Y:S01]  /*1a630*/  FMUL.FTZ R36, R3.reuse, R36 ;  /* 0x0000002403247220 */ /* 0x040fe20000410000 */
[----:B------:R-:W-:Y:S01]  /*1a640*/  LDSM.16.MT88.4 R148, [R210+0xf800] ;  /* 0x00f80000d294783b */ /* 0x000fe20000004200 */
[C---:B------:R-:W-:Y:S02]  /*1a650*/  FMUL.FTZ R37, R3.reuse, R37 ;  /* 0x0000002503257220 */ /* 0x040fe40000410000 */
[C---:B------:R-:W-:Y:S02]  /*1a660*/  FMUL.FTZ R38, R2.reuse, R38 ;  /* 0x0000002602267220 */ /* 0x040fe40000410000 */
[----:B------:R-:W-:Y:S01]  /*1a670*/  FMUL.FTZ R39, R2, R39 ;  /* 0x0000002702277220 */ /* 0x000fe20000410000 */
        /* <DEDUP_REMOVED lines=8> */
[----:B------:R-:W-:Y:S01]  /*1a700*/  LDSM.16.MT88.4 R160, [R207+0xf800] ;  /* 0x00f80000cfa0783b */ /* 0x000fe20000004200 */
[----:B------:R-:W2:Y:S03]  /*1a710*/  MUFU.EX2 R179, R179 ;  /* 0x000000b300b37308 */ /* 0x000ea60000000800 */
[C---:B------:R-:W-:Y:S02]  /*1a720*/  FMUL.FTZ R44, R3.reuse, R44 ;  /* 0x0000002c032c7220 */ /* 0x040fe40000410000 */
[C---:B------:R-:W-:Y:S01]  /*1a730*/  FMUL.FTZ R12, R3.reuse, R120 ;  /* 0x00000078030c7220 */ /* 0x040fe20000410000 */
[C---:B------:R-:W-:Y:S04]  /*1a740*/  HMMA.16816.F32.BF16 R8, R128.reuse, R14, R8 ;  /* 0x0000000e8008723c */ /* 0x040fe80000041808 */
[C---:B------:R-:W-:Y:S01]  /*1a750*/  FMUL.FTZ R13, R3.reuse, R121 ;  /* 0x00000079030d7220 */ /* 0x040fe20000410000 */
[----:B------:R-:W-:Y:S01]  /*1a760*/  MUFU.EX2 R180, R180 ;  /* 0x000000b400b47308 */ /* 0x000fe20000000800 */
[----:B-1----:R-:W-:Y:S01]  /*1a770*/  LDSM.16.MT88.4 R156, [R208+0xf800] ;  /* 0x00f80000d09c783b */ /* 0x002fe20000004200 */
[C---:B------:R-:W-:Y:S02]  /*1a780*/  FMUL.FTZ R14, R2.reuse, R122 ;  /* 0x0000007a020e7220 */ /* 0x040fe40000410000 */
[C---:B------:R-:W-:Y:S03]  /*1a790*/  FMUL.FTZ R15, R2.reuse, R123 ;  /* 0x0000007b020f7220 */ /* 0x040fe60000410000 */
[C---:B------:R-:W-:Y:S02]  /*1a7a0*/  FMUL.FTZ R45, R3.reuse, R45 ;  /* 0x0000002d032d7220 */ /* 0x040fe40000410000 */
[----:B------:R-:W1:Y:S01]  /*1a7b0*/  LDSM.16.MT88.4 R120, [R207+0xc000] ;  /* 0x00c00000cf78783b */ /* 0x000e620000004200 */
[C---:B------:R-:W-:Y:S01]  /*1a7c0*/  FMUL.FTZ R46, R2.reuse, R46 ;  /* 0x0000002e022e7220 */ /* 0x040fe20000410000 */
[C---:B------:R-:W-:Y:S01]  /*1a7d0*/  HMMA.16816.F32.BF16 R12, R128.reuse, R20, R12 ;  /* 0x00000014800c723c */ /* 0x040fe2000004180c */
[----:B------:R-:W-:Y:S02]  /*1a7e0*/  MUFU.EX2 R181, R181 ;  /* 0x000000b500b57308 */ /* 0x000fe40000000800 */
[C---:B------:R-:W-:Y:S02]  /*1a7f0*/  FMUL.FTZ R47, R2.reuse, R47 ;  /* 0x0000002f022f7220 */ /* 0x040fe40000410000 */
[C---:B------:R-:W-:Y:S02]  /*1a800*/  FMUL.FTZ R48, R3.reuse, R48 ;  /* 0x0000003003307220 */ /* 0x040fe40000410000 */
[C---:B------:R-:W-:Y:S01]  /*1a810*/  FMUL.FTZ R20, R3.reuse, R112 ;  /* 0x0000007003147220 */ /* 0x040fe20000410000 */
[C---:B------:R-:W-:Y:S03]  /*1a820*/  HMMA.16816.F32.BF16 R16, R128.reuse, R22, R16 ;  /* 0x000000168010723c */ /* 0x040fe60000041810 */
[----:B------:R-:W-:Y:S01]  /*1a830*/  MUFU.EX2 R182, R182 ;  /* 0x000000b600b67308 */ /* 0x000fe20000000800 */
[C---:B------:R-:W-:Y:S02]  /*1a840*/  FMUL.FTZ R21, R3.reuse, R113 ;  /* 0x0000007103157220 */ /* 0x040fe40000410000 */
[C---:B------:R-:W-:Y:S02]  /*1a850*/  FMUL.FTZ R49, R3.reuse, R49 ;  /* 0x0000003103317220 */ /* 0x040fe40000410000 */
[C---:B------:R-:W-:Y:S04]  /*1a860*/  FMUL.FTZ R22, R2.reuse, R114 ;  /* 0x0000007202167220 */ /* 0x040fe80000410000 */
[C---:B------:R-:W-:Y:S01]  /*1a870*/  FMUL.FTZ R23, R2.reuse, R115 ;  /* 0x0000007302177220 */ /* 0x040fe20000410000 */
[----:B------:R-:W3:Y:S01]  /*1a880*/  MUFU.EX2 R183, R183 ;  /* 0x000000b700b77308 */ /* 0x000ee20000000800 */
[----:B------:R-:W4:Y:S01]  /*1a890*/  LDSM.16.MT88.4 R112, [R210+0xe000] ;  /* 0x00e00000d270783b */ /* 0x000f220000004200 */
[C---:B------:R-:W-:Y:S02]  /*1a8a0*/  FMUL.FTZ R50, R2.reuse, R50 ;  /* 0x0000003202327220 */ /* 0x040fe40000410000 */
[C---:B------:R-:W-:Y:S02]  /*1a8b0*/  FMUL.FTZ R51, R2.reuse, R51 ;  /* 0x0000003302337220 */ /* 0x040fe40000410000 */
[C---:B------:R-:W-:Y:S03]  /*1a8c0*/  HMMA.16816.F32.BF16 R20, R128.reuse, R28, R20 ;  /* 0x0000001c8014723c */ /* 0x040fe60000041814 */
[C---:B------:R-:W-:Y:S01]  /*1a8d0*/  FMUL.FTZ R52, R3.reuse, R52 ;  /* 0x0000003403347220 */ /* 0x040fe20000410000 */
[----:B------:R-:W-:Y:S01]  /*1a8e0*/  MUFU.EX2 R184, R184 ;  /* 0x000000b800b87308 */ /* 0x000fe20000000800 */
[C---:B------:R-:W-:Y:S02]  /*1a8f0*/  FMUL.FTZ R53, R3.reuse, R53 ;  /* 0x0000003503357220 */ /* 0x040fe40000410000 */
[C---:B------:R-:W-:Y:S01]  /*1a900*/  FMUL.FTZ R28, R3.reuse, R104 ;  /* 0x00000068031c7220 */ /* 0x040fe20000410000 */
[C---:B------:R-:W-:Y:S04]  /*1a910*/  HMMA.16816.F32.BF16 R24, R128.reuse, R30, R24 ;  /* 0x0000001e8018723c */ /* 0x040fe80000041818 */
[C---:B------:R-:W-:Y:S02]  /*1a920*/  FMUL.FTZ R29, R3.reuse, R105 ;  /* 0x00000069031d7220 */ /* 0x040fe40000410000 */
[C---:B------:R-:W-:Y:S01]  /*1a930*/  FMUL.FTZ R54, R2.reuse, R54 ;  /* 0x0000003602367220 */ /* 0x040fe20000410000 */
[----:B------:R-:W5:Y:S01]  /*1a940*/  MUFU.EX2 R185, R185 ;  /* 0x000000b900b97308 */ /* 0x000f620000000800 */
[C---:B------:R-:W-:Y:S04]  /*1a950*/  FMUL.FTZ R30, R2.reuse, R106 ;  /* 0x0000006a021e7220 */ /* 0x040fe80000410000 */
[C---:B------:R-:W-:Y:S02]  /*1a960*/  FMUL.FTZ R31, R2.reuse, R107 ;  /* 0x0000006b021f7220 */ /* 0x040fe40000410000 */
[----:B------:R-:W2:Y:S01]  /*1a970*/  LDSM.16.MT88.4 R104, [R209+0xe000] ;  /* 0x00e00000d168783b */ /* 0x000ea20000004200 */
[C---:B------:R-:W-:Y:S02]  /*1a980*/  FMUL.FTZ R55, R2.reuse, R55 ;  /* 0x0000003702377220 */ /* 0x040fe40000410000 */
[C---:B------:R-:W-:Y:S01]  /*1a990*/  FMUL.FTZ R56, R3.reuse, R56 ;  /* 0x0000003803387220 */ /* 0x040fe20000410000 */
[----:B------:R-:W-:Y:S01]  /*1a9a0*/  MUFU.EX2 R186, R186 ;  /* 0x000000ba00ba7308 */ /* 0x000fe20000000800 */
[C---:B-1----:R-:W-:Y:S03]  /*1a9b0*/  HMMA.16816.F32.BF16 R28, R128.reuse, R120, R28 ;  /* 0x00000078801c723c */ /* 0x042fe6000004181c */
[C---:B------:R-:W-:Y:S02]  /*1a9c0*/  FMUL.FTZ R57, R3.reuse, R57 ;  /* 0x0000003903397220 */ /* 0x040fe40000410000 */
[C---:B------:R-:W-:Y:S02]  /*1a9d0*/  FMUL.FTZ R58, R2.reuse, R58 ;  /* 0x0000003a023a7220 */ /* 0x040fe40000410000 */
[C---:B------:R-:W-:Y:S01]  /*1a9e0*/  FMUL.FTZ R59, R2.reuse, R59 ;  /* 0x0000003b023b7220 */ /* 0x040fe20000410000 */
[C---:B------:R-:W-:Y:S01]  /*1a9f0*/  HMMA.16816.F32.BF16 R32, R128.reuse, R122, R32 ;  /* 0x0000007a8020723c */ /* 0x040fe20000041820 */
[----:B------:R-:W-:Y:S01]  /*1aa00*/  LDSM.16.MT88.4 R120, [R207+0xc800] ;  /* 0x00c80000cf78783b */ /* 0x000fe20000004200 */
[----:B------:R-:W-:Y:S02]  /*1aa10*/  MUFU.EX2 R187, R187 ;  /* 0x000000bb00bb7308 */ /* 0x000fe40000000800 */
        /* <DEDUP_REMOVED lines=10> */
[----:B------:R-:W-:Y:S01]  /*1aac0*/  MUFU.EX2 R232, R232 ;  /* 0x000000e800e87308 */ /* 0x000fe20000000800 */
[C---:B------:R-:W-:Y:S01]  /*1aad0*/  FMUL.FTZ R66, R2.reuse, R66 ;  /* 0x0000004202427220 */ /* 0x040fe20000410000 */
[C---:B--2---:R-:W-:Y:S03]  /*1aae0*/  HMMA.16816.F32.BF16 R44, R128.reuse, R104, R44 ;  /* 0x00000068802c723c */ /* 0x044fe6000004182c */
[C---:B------:R-:W-:Y:S02]  /*1aaf0*/  FMUL.FTZ R67, R2.reuse, R67 ;  /* 0x0000004302437220 */ /* 0x040fe40000410000 */
[C---:B------:R-:W-:Y:S03]  /*1ab00*/  FMUL.FTZ R68, R3.reuse, R68 ;  /* 0x0000004403447220 */ /* 0x040fe60000410000 */
[----:B------:R-:W-:Y:S01]  /*1ab10*/  MUFU.EX2 R233, R233 ;  /* 0x000000e900e97308 */ /* 0x000fe20000000800 */
[C---:B------:R-:W-:Y:S01]  /*1ab20*/  FMUL.FTZ R69, R3.reuse, R69 ;  /* 0x0000004503457220 */ /* 0x040fe20000410000 */
[C---:B------:R-:W-:Y:S01]  /*1ab30*/  HMMA.16816.F32.BF16 R48, R128.reuse, R106, R48 ;  /* 0x0000006a8030723c */ /* 0x040fe20000041830 */
[----:B------:R-:W1:Y:S02]  /*1ab40*/  LDSM.16.MT88.4 R104, [R210+0x10000] ;  /* 0x01000000d268783b */ /* 0x000e640000004200 */
[C---:B------:R-:W-:Y:S02]  /*1ab50*/  FMUL.FTZ R70, R2.reuse, R70 ;  /* 0x0000004602467220 */ /* 0x040fe40000410000 */
[C---:B------:R-:W-:Y:S03]  /*1ab60*/  FMUL.FTZ R71, R2.reuse, R71 ;  /* 0x0000004702477220 */ /* 0x040fe60000410000 */
[C---:B------:R-:W-:Y:S01]  /*1ab70*/  HMMA.16816.F32.BF16 R52, R128.reuse, R100, R52 ;  /* 0x000000648034723c */ /* 0x040fe20000041834 */
[----:B------:R-:W-:Y:S03]  /*1ab80*/  MUFU.EX2 R234, R234 ;  /* 0x000000ea00ea7308 */ /* 0x000fe60000000800 */
[C---:B------:R-:W-:Y:S02]  /*1ab90*/  FMUL.FTZ R72, R3.reuse, R72 ;  /* 0x0000004803487220 */ /* 0x040fe40000410000 */
[C---:B------:R-:W-:Y:S02]  /*1aba0*/  FMUL.FTZ R73, R3.reuse, R73 ;  /* 0x0000004903497220 */ /* 0x040fe40000410000 */
[C---:B------:R-:W-:Y:S01]  /*1abb0*/  HMMA.16816.F32.BF16 R56, R128.reuse, R102, R56 ;  /* 0x000000668038723c */ /* 0x040fe20000041838 */
[----:B------:R-:W2:Y:S02]  /*1abc0*/  LDSM.16.MT88.4 R100, [R209+0x10000] ;  /* 0x01000000d164783b */ /* 0x000ea40000004200 */
[----:B------:R-:W-:Y:S01]  /*1abd0*/  MUFU.EX2 R235, R235 ;  /* 0x000000eb00eb7308 */ /* 0x000fe20000000800 */
[C---:B------:R-:W-:Y:S02]  /*1abe0*/  FMUL.FTZ R74, R2.reuse, R74 ;  /* 0x0000004a024a7220 */ /* 0x040fe40000410000 */
[C---:B------:R-:W-:Y:S02]  /*1abf0*/  FMUL.FTZ R75, R2.reuse, R75 ;  /* 0x0000004b024b7220 */ /* 0x040fe40000410000 */
[C---:B------:R-:W-:Y:S04]  /*1ac00*/  HMMA.16816.F32.BF16 R60, R128.reuse, R108, R60 ;  /* 0x0000006c803c723c */ /* 0x040fe8000004183c */
[C---:B------:R-:W-:Y:S01]  /*1ac10*/  FMUL.FTZ R76, R3.reuse, R76 ;  /* 0x0000004c034c7220 */ /* 0x040fe20000410000 */
[----:B------:R-:W-:Y:S01]  /*1ac20*/  MUFU.EX2 R236, R236 ;  /* 0x000000ec00ec7308 */ /* 0x000fe20000000800 */
[C---:B------:R-:W-:Y:S02]  /*1ac30*/  FMUL.FTZ R77, R3.reuse, R77 ;  /* 0x0000004d034d7220 */ /* 0x040fe40000410000 */
[C---:B------:R-:W-:Y:S01]  /*1ac40*/  HMMA.16816.F32.BF16 R64, R128.reuse, R110, R64 ;  /* 0x0000006e8040723c */ /* 0x040fe20000041840 */
[----:B------:R-:W4:Y:S03]  /*1ac50*/  LDSM.16.MT88.4 R108, [R208+0x10000] ;  /* 0x01000000d06c783b */ /* 0x000f260000004200 */
[C---:B------:R-:W-:Y:S02]  /*1ac60*/  FMUL.FTZ R78, R2.reuse, R78 ;  /* 0x0000004e024e7220 */ /* 0x040fe40000410000 */
[C---:B------:R-:W-:Y:S01]  /*1ac70*/  FMUL.FTZ R79, R2.reuse, R79 ;  /* 0x0000004f024f7220 */ /* 0x040fe20000410000 */
[----:B------:R-:W-:Y:S01]  /*1ac80*/  MUFU.EX2 R237, R237 ;  /* 0x000000ed00ed7308 */ /* 0x000fe20000000800 */
[C---:B------:R-:W-:Y:S01]  /*1ac90*/  FMUL.FTZ R80, R3.reuse, R80 ;  /* 0x0000005003507220 */ /* 0x040fe20000410000 */
[C---:B-1----:R-:W-:Y:S03]  /*1aca0*/  HMMA.16816.F32.BF16 R68, R128.reuse, R104, R68 ;  /* 0x000000688044723c */ /* 0x042fe60000041844 */
[C---:B------:R-:W-:Y:S02]  /*1acb0*/  FMUL.FTZ R81, R3.reuse, R81 ;  /* 0x0000005103517220 */ /* 0x040fe40000410000 */
[C---:B------:R-:W-:Y:S02]  /*1acc0*/  FMUL.FTZ R82, R2.reuse, R82 ;  /* 0x0000005202527220 */ /* 0x040fe40000410000 */
[C---:B------:R-:W-:Y:S01]  /*1acd0*/  FMUL.FTZ R83, R2.reuse, R83 ;  /* 0x0000005302537220 */ /* 0x040fe20000410000 */
[C---:B------:R-:W-:Y:S01]  /*1ace0*/  HMMA.16816.F32.BF16 R72, R128.reuse, R106, R72 ;  /* 0x0000006a8048723c */ /* 0x040fe20000041848 */
[----:B------:R-:W1:Y:S01]  /*1acf0*/  LDSM.16.MT88.4 R104, [R207+0x10000] ;  /* 0x01000000cf68783b */ /* 0x000e620000004200 */
[----:B------:R-:W-:Y:S02]  /*1ad00*/  MUFU.EX2 R238, R238 ;  /* 0x000000ee00ee7308 */ /* 0x000fe40000000800 */
[C---:B------:R-:W-:Y:S02]  /*1ad10*/  FMUL.FTZ R84, R3.reuse, R84 ;  /* 0x0000005403547220 */ /* 0x040fe40000410000 */
[----:B------:R-:W-:Y:S02]  /*1ad20*/  FMUL.FTZ R85, R3, R85 ;  /* 0x0000005503557220 */ /* 0x000fe40000410000 */
[C---:B--2---:R-:W-:Y:S04]  /*1ad30*/  HMMA.16816.F32.BF16 R76, R128.reuse, R100, R76 ;  /* 0x00000064804c723c */ /* 0x044fe8000004184c */
[C---:B------:R-:W-:Y:S01]  /*1ad40*/  FMUL.FTZ R86, R2.reuse, R86 ;  /* 0x0000005602567220 */ /* 0x040fe20000410000 */
[----:B------:R-:W2:Y:S01]  /*1ad50*/  MUFU.EX2 R239, R239 ;  /* 0x000000ef00ef7308 */ /* 0x000ea20000000800 */
[C---:B------:R-:W-:Y:S01]  /*1ad60*/  FMUL.FTZ R87, R2.reuse, R87 ;  /* 0x0000005702577220 */ /* 0x040fe20000410000 */
[----:B------:R-:W-:Y:S01]  /*1ad70*/  F2FP.BF16.PACK_AB R100, R179, R178 ;  /* 0x000000b2b364723e */ /* 0x000fe200000010ff */
[C---:B------:R-:W-:Y:S04]  /*1ad80*/  HMMA.16816.F32.BF16 R80, R128.reuse, R102, R80 ;  /* 0x000000668050723c */ /* 0x040fe80000041850 */
[----:B------:R-:W-:Y:S01]  /*1ad90*/  FMUL.FTZ R88, R3, R88 ;  /* 0x0000005803587220 */ /* 0x000fe20000410000 */
[----:B---3--:R-:W-:Y:S01]  /*1ada0*/  F2FP.BF16.PACK_AB R101, R183, R182 ;  /* 0x000000b6b765723e */ /* 0x008fe200000010ff */
[----:B------:R-:W-:Y:S01]  /*1adb0*/  FMUL.FTZ R89, R3, R89 ;  /* 0x0000005903597220 */ /* 0x000fe20000410000 */
[----:B------:R-:W-:Y:S01]  /*1adc0*/  F2FP.BF16.PACK_AB R102, R181, R180 ;  /* 0x000000b4b566723e */ /* 0x000fe200000010ff */
[C---:B----4-:R-:W-:Y:S04]  /*1add0*/  HMMA.16816.F32.BF16 R84, R128.reuse, R108, R84 ;  /* 0x0000006c8054723c */ /* 0x050fe80000041854 */
[C---:B------:R-:W-:Y:S01]  /*1ade0*/  FMUL.FTZ R90, R2.reuse, R90 ;  /* 0x0000005a025a7220 */ /* 0x040fe20000410000 */
[----:B-----5:R-:W-:Y:S01]  /*1adf0*/  F2FP.BF16.PACK_AB R103, R185, R184 ;  /* 0x000000b8b967723e */ /* 0x020fe200000010ff */
[C---:B------:R-:W-:Y:S02]  /*1ae00*/  FMUL.FTZ R91, R2.reuse, R91 ;  /* 0x0000005b025b7220 */ /* 0x040fe40000410000 */
[C---:B------:R-:W-:Y:S04]  /*1ae10*/  FMUL.FTZ R92, R3.reuse, R92 ;  /* 0x0000005c035c7220 */ /* 0x040fe80000410000 */
[C---:B------:R-:W-:Y:S01]  /*1ae20*/  FMUL.FTZ R93, R3.reuse, R93 ;  /* 0x0000005d035d7220 */ /* 0x040fe20000410000 */
[C---:B------:R-:W-:Y:S01]  /*1ae30*/  HMMA.16816.F32.BF16 R88, R128.reuse, R110, R88 ;  /* 0x0000006e8058723c */ /* 0x040fe20000041858 */
[----:B------:R-:W3:Y:S02]  /*1ae40*/  LDSM.16.MT88.4 R108, [R208+0xc800] ;  /* 0x00c80000d06c783b */ /* 0x000ee40000004200 */
[C---:B------:R-:W-:Y:S02]  /*1ae50*/  FMUL.FTZ R94, R2.reuse, R94 ;  /* 0x0000005e025e7220 */ /* 0x040fe40000410000 */
[C---:B------:R-:W-:Y:S02]  /*1ae60*/  FMUL.FTZ R95, R2.reuse, R95 ;  /* 0x0000005f025f7220 */ /* 0x040fe40000410000 */
[C---:B------:R-:W-:Y:S02]  /*1ae70*/  FMUL.FTZ R96, R3.reuse, R96 ;  /* 0x0000006003607220 */ /* 0x040fe40000410000 */
[----:B------:R-:W-:Y:S03]  /*1ae80*/  FMUL.FTZ R97, R3, R97 ;  /* 0x0000006103617220 */ /* 0x000fe60000410000 */
[C---:B-1----:R-:W-:Y:S03]  /*1ae90*/  HMMA.16816.F32.BF16 R92, R128.reuse, R104, R92 ;  /* 0x00000068805c723c */ /* 0x042fe6000004185c */
[C---:B------:R-:W-:Y:S02]  /*1aea0*/  FMUL.FTZ R98, R2.reuse, R98 ;  /* 0x0000006202627220 */ /* 0x040fe40000410000 */
[----:B------:R-:W-:Y:S02]  /*1aeb0*/  FMUL.FTZ R99, R2, R99 ;  /* 0x0000006302637220 */ /* 0x000fe40000410000 */
[-CC-:B------:R-:W-:Y:S01]  /*1aec0*/  FFMA.FTZ R241, R138, R134.reuse, -R139.reuse ;  /* 0x000000868af17223 */ /* 0x180fe2000001088b */
[----:B--2---:R-:W-:Y:S01]  /*1aed0*/  F2FP.BF16.PACK_AB R138, R240, R239 ;  /* 0x000000eff08a723e */ /* 0x004fe200000010ff */
[-CC-:B------:R-:W-:Y:S03]  /*1aee0*/  FFMA.FTZ R242, R136, R134.reuse, -R139.reuse ;  /* 0x0000008688f27223 */ /* 0x180fe6000001088b */
[----:B------:R-:W-:Y:S01]  /*1aef0*/  HMMA.16816.F32.BF16 R96, R128, R106, R96 ;  /* 0x0000006a8060723c */ /* 0x000fe20000041860 */
[----:B------:R-:W1:Y:S01]  /*1af00*/  LDSM.16.MT88.4 R104, [R207+0xe800] ;  /* 0x00e80000cf68783b */ /* 0x000e620000004200 */
[----:B------:R-:W-:Y:S01]  /*1af10*/  MUFU.EX2 R241, R241 ;  /* 0x000000f100f17308 */ /* 0x000fe20000000800 */
[----:B------:R-:W-:Y:S01]  /*1af20*/  F2FP.BF16.PACK_AB R136, R238, R237 ;  /* 0x000000edee88723e */ /* 0x000fe200000010ff */
[-CC-:B------:R-:W-:Y:S02]  /*1af30*/  FFMA.FTZ R243, R137, R134.reuse, -R139.reuse ;  /* 0x0000008689f37223 */ /* 0x180fe4000001088b */
[----:B------:R-:W-:Y:S02]  /*1af40*/  FFMA.FTZ R139, R135, R134, -R139 ;  /* 0x00000086878b7223 */ /* 0x000fe4000001088b */
[C---:B------:R-:W-:Y:S01]  /*1af50*/  HMMA.16816.F32.BF16 R4, R100.reuse, R112, R4 ;  /* 0x000000706404723c */ /* 0x040fe20000041804 */
[----:B------:R-:W-:Y:S03]  /*1af60*/  LDSM.16.MT88.4 R128, [R209+0xf000] ;  /* 0x00f00000d180783b */ /* 0x000fe60000004200 */
[----:B------:R-:W2:Y:S01]  /*1af70*/  MUFU.EX2 R242, R242 ;  /* 0x000000f200f27308 */ /* 0x000ea20000000800 */
[----:B------:R-:W-:Y:S02]  /*1af80*/  FFMA.FTZ R177, R3, R230, R177 ;  /* 0x000000e603b17223 */ /* 0x000fe400000100b1 */
[----:B------:R-:W-:Y:S01]  /*1af90*/  FFMA.FTZ R173, R2, R229, R173 ;  /* 0x000000e502ad7223 */ /* 0x000fe200000100ad */
[C---:B------:R-:W-:Y:S01]  /*1afa0*/  HMMA.16816.F32.BF16 R8, R100.reuse, R114, R8 ;  /* 0x000000726408723c */ /* 0x040fe20000041808 */
[----:B------:R-:W-:Y:S03]  /*1afb0*/  LDSM.16.MT88.4 R112, [R209+0x10800] ;  /* 0x01080000d170783b */ /* 0x000fe60000004200 */
[----:B------:R-:W-:Y:S02]  /*1afc0*/  FADD.FTZ R176, R176, R177 ;  /* 0x000000b1b0b07221 */ /* 0x000fe40000010000 */
[----:B------:R-:W-:Y:S01]  /*1afd0*/  MUFU.EX2 R243, R243 ;  /* 0x000000f300f37308 */ /* 0x000fe20000000800 */
[----:B------:R-:W-:Y:S01]  /*1afe0*/  FADD.FTZ R172, R172, R173 ;  /* 0x000000adacac7221 */ /* 0x000fe20000010000 */
[C---:B------:R-:W-:Y:S04]  /*1aff0*/  HMMA.16816.F32.BF16 R12, R100.reuse, R116, R12 ;  /* 0x00000074640c723c */ /* 0x040fe8000004180c */
[----:B------:R-:W-:Y:S02]  /*1b000*/  FADD.FTZ R175, R175, R176 ;  /* 0x000000b0afaf7221 */ /* 0x000fe40000010000 */
[----:B------:R-:W-:Y:S02]  /*1b010*/  FADD.FTZ R3, R171, R172 ;  /* 0x000000acab037221 */ /* 0x000fe40000010000 */
[C---:B------:R-:W-:Y:S01]  /*1b020*/  HMMA.16816.F32.BF16 R16, R100.reuse, R118, R16 ;  /* 0x000000766410723c */ /* 0x040fe20000041810 */
[----:B------:R-:W-:Y:S01]  /*1b030*/  LDSM.16.MT88.4 R116, [R208+0x10800] ;  /* 0x01080000d074783b */ /* 0x000fe20000004200 */
[----:B------:R-:W4:Y:S02]  /*1b040*/  MUFU.EX2 R134, R139 ;  /* 0x0000008b00867308 */ /* 0x000f240000000800 */
[----:B--2---:R-:W-:Y:S01]  /*1b050*/  F2FP.BF16.PACK_AB R137, R242, R241 ;  /* 0x000000f1f289723e */ /* 0x004fe200000010ff */
[----:B------:R-:W-:Y:S02]  /*1b060*/  FADD.FTZ R175, R174, R175 ;  /* 0x000000afaeaf7221 */ /* 0x000fe40000010000 */
[----:B------:R-:W-:Y:S01]  /*1b070*/  FADD.FTZ R3, R170, R3 ;  /* 0x00000003aa037221 */ /* 0x000fe20000010000 */
[C---:B---3--:R-:W-:Y:S04]  /*1b080*/  HMMA.16816.F32.BF16 R20, R100.reuse, R108, R20 ;  /* 0x0000006c6414723c */ /* 0x048fe80000041814 */
[----:B------:R-:W-:Y:S02]  /*1b090*/  FADD.FTZ R178, R178, R175 ;  /* 0x000000afb2b27221 */ /* 0x000fe40000010000 */
[----:B------:R-:W-:Y:S02]  /*1b0a0*/  FADD.FTZ R182, R182, R3 ;  /* 0x00000003b6b67221 */ /* 0x000fe40000010000 */
[C---:B------:R-:W-:Y:S01]  /*1b0b0*/  HMMA.16816.F32.BF16 R24, R100.reuse, R110, R24 ;  /* 0x0000006e6418723c */ /* 0x040fe20000041818 */
[----:B------:R-:W2:Y:S03]  /*1b0c0*/  LDSM.16.MT88.4 R108, [R210+0x10800] ;  /* 0x01080000d26c783b */ /* 0x000ea60000004200 */
[----:B------:R-:W-:Y:S02]  /*1b0d0*/  FADD.FTZ R179, R179, R178 ;  /* 0x000000b2b3b37221 */ /* 0x000fe40000010000 */
[----:B------:R-:W-:Y:S02]  /*1b0e0*/  FADD.FTZ R183, R183, R182 ;  /* 0x000000b6b7b77221 */ /* 0x000fe40000010000 */
[C---:B------:R-:W-:Y:S04]  /*1b0f0*/  HMMA.16816.F32.BF16 R28, R100.reuse, R120, R28 ;  /* 0x00000078641c723c */ /* 0x040fe8000004181c */
[----:B----4-:R-:W-:Y:S01]  /*1b100*/  F2FP.BF16.PACK_AB R139, R134, R243 ;  /* 0x000000f3868b723e */ /* 0x010fe200000010ff */
[----:B------:R-:W-:Y:S02]  /*1b110*/  FADD.FTZ R180, R180, R179 ;  /* 0x000000b3b4b47221 */ /* 0x000fe40000010000 */
[----:B------:R-:W-:Y:S01]  /*1b120*/  FADD.FTZ R2, R184, R183 ;  /* 0x000000b7b8027221 */ /* 0x000fe20000010000 */
[C---:B------:R-:W-:Y:S01]  /*1b130*/  HMMA.16816.F32.BF16 R32, R100.reuse, R122, R32 ;  /* 0x0000007a6420723c */ /* 0x040fe20000041820 */
[----:B------:R-:W-:Y:S03]  /*1b140*/  LDSM.16.MT88.4 R120, [R209+0xd000] ;  /* 0x00d00000d178783b */ /* 0x000fe60000004200 */
[----:B------:R-:W-:Y:S02]  /*1b150*/  FADD.FTZ R181, R181, R180 ;  /* 0x000000b4b5b57221 */ /* 0x000fe40000010000 */
[----:B------:R-:W-:Y:S02]  /*1b160*/  FADD.FTZ R2, R185, R2 ;  /* 0x00000002b9027221 */ /* 0x000fe40000010000 */
        /* <DEDUP_REMOVED lines=35> */
[C---:B--2---:R-:W-:Y:S03]  /*1b3a0*/  HMMA.16816.F32.BF16 R4, R100.reuse, R108, R4 ;  /* 0x0000006c6404723c */ /* 0x044fe60000041804 */
[----:B------:R-:W-:Y:S01]  /*1b3b0*/  FADD.FTZ R235, R235, R234 ;  /* 0x000000eaebeb7221 */ /* 0x000fe20000010000 */
[----:B------:R-:W-:Y:S01]  /*1b3c0*/  MOV R2, R133 ;  /* 0x0000008500027202 */ /* 0x000fe20000000f00 */
[----:B------:R-:W-:Y:S02]  /*1b3d0*/  FADD.FTZ R232, R232, R231 ;  /* 0x000000e7e8e87221 */ /* 0x000fe40000010000 */
[----:B------:R-:W-:Y:S01]  /*1b3e0*/  FADD.FTZ R236, R236, R235 ;  /* 0x000000ebecec7221 */ /* 0x000fe20000010000 */
[C---:B------:R-:W-:Y:S01]  /*1b3f0*/  HMMA.16816.F32.BF16 R8, R100.reuse, R110, R8 ;  /* 0x0000006e6408723c */ /* 0x040fe20000041808 */
[----:B------:R-:W2:Y:S03]  /*1b400*/  LDSM.16.MT88.4 R108, [R210+0x11000] ;  /* 0x01100000d26c783b */ /* 0x000ea60000004200 */
[----:B------:R-:W-:Y:S02]  /*1b410*/  FADD.FTZ R237, R237, R232 ;  /* 0x000000e8eded7221 */ /* 0x000fe40000010000 */
[----:B------:R-:W-:Y:S02]  /*1b420*/  FADD.FTZ R241, R241, R236 ;  /* 0x000000ecf1f17221 */ /* 0x000fe40000010000 */
[C---:B------:R-:W-:Y:S04]  /*1b430*/  HMMA.16816.F32.BF16 R12, R100.reuse, R120, R12 ;  /* 0x00000078640c723c */ /* 0x040fe8000004180c */
[----:B------:R-:W-:Y:S02]  /*1b440*/  FADD.FTZ R238, R238, R237 ;  /* 0x000000edeeee7221 */ /* 0x000fe40000010000 */
[----:B------:R-:W-:Y:S02]  /*1b450*/  FADD.FTZ R242, R242, R241 ;  /* 0x000000f1f2f27221 */ /* 0x000fe40000010000 */
[C---:B------:R-:W-:Y:S04]  /*1b460*/  HMMA.16816.F32.BF16 R16, R100.reuse, R122, R16 ;  /* 0x0000007a6410723c */ /* 0x040fe80000041810 */
[----:B------:R-:W-:Y:S02]  /*1b470*/  FADD.FTZ R239, R239, R238 ;  /* 0x000000eeefef7221 */ /* 0x000fe40000010000 */
[----:B------:R-:W-:Y:S02]  /*1b480*/  FADD.FTZ R229, R243, R242 ;  /* 0x000000f2f3e57221 */ /* 0x000fe40000010000 */
[C---:B---3--:R-:W-:Y:S04]  /*1b490*/  HMMA.16816.F32.BF16 R20, R100.reuse, R112, R20 ;  /* 0x000000706414723c */ /* 0x048fe80000041814 */
[----:B------:R-:W-:Y:S02]  /*1b4a0*/  FADD.FTZ R230, R240, R239 ;  /* 0x000000eff0e67221 */ /* 0x000fe40000010000 */
[----:B------:R-:W-:Y:S02]  /*1b4b0*/  FADD.FTZ R229, R134, R229 ;  /* 0x000000e586e57221 */ /* 0x000fe40000010000 */
        /* <DEDUP_REMOVED lines=51> */
[----:B------:R-:W-:Y:S07]  /*1b7f0*/  HMMA.16816.F32.BF16 R96, R136, R14, R96 ;  /* 0x0000000e8860723c */ /* 0x000fee0000041860 */
[----:B------:R-:W-:Y:S01]  /*1b800*/  MOV R139, R132 ;  /* 0x00000084008b7202 */ /* 0x000fe20000000f00 */
[----:B------:R-:W-:-:S05]  /*1b810*/  @P0 BRA `(.L_x_4499) ;  /* 0xffffbca000000947 */ /* 0x000fca000383ffff */
.L_x_4490:
        /* <DEDUP_REMOVED lines=11> */
.L_x_4513:
[----:B--23--:R-:W-:Y:S01]  /*1b8d0*/  FADD.FTZ R230, R5, R230 ;  /* 0x000000e605e67221 */ /* 0x00cfe20000010000 */
[----:B------:R-:W-:Y:S05]  /*1b8e0*/  BRA.DIV ~URZ, `(.L_x_4501) ;  /* 0x00001bf27f007947 */ /* 0x000fea000b800000 */
[----:B------:R-:W2:Y:S04]  /*1b8f0*/  SHFL.BFLY PT, R8, R229, 0x2, 0x1f ;  /* 0x0c401f00e5087f89 */ /* 0x000ea800000e0000 */
[----:B------:R-:W3:Y:S01]  /*1b900*/  SHFL.BFLY PT, R9, R230, 0x1, 0x1f ;  /* 0x0c201f00e6097f89 */ /* 0x000ee200000e0000 */
[----:B--2---:R-:W-:Y:S02]  /*1b910*/  FADD.FTZ R8, R8, R229 ;  /* 0x000000e508087221 */ /* 0x004fe40000010000 */
[----:B---3--:R-:W-:-:S03]  /*1b920*/  FADD.FTZ R9, R230, R9 ;  /* 0x00000009e6097221 */ /* 0x008fc60000010000 */
[----:B------:R2:W3:Y:S04]  /*1b930*/  SHFL.BFLY PT, R5, R8, 0x1, 0x1f ;  /* 0x0c201f0008057f89 */ /* 0x0004e800000e0000 */
.L_x_4514:
        /* <DEDUP_REMOVED lines=266> */
.L_x_4503:
[----:B------:R-:W-:Y:S02]  /*1c9e0*/  ULDC.64 UR4, c[0x0][0x118] ;  /* 0x0000460000047ab9 */ /* 0x000fe40000000a00 */
[----:B------:R-:W2:Y:S04]  /*1c9f0*/  LD.E R2, [R6.64+0x60] ;  /* 0x0000600406027980 */ /* 0x000ea8000c101900 */
[----:B------:R-:W3:Y:S01]  /*1ca00*/  LD.E R14, [R6.64+0xb4] ;  /* 0x0000b404060e7980 */ /* 0x000ee2000c101900 */
[----:B--2---:R-:W-:-:S04]  /*1ca10*/  IMAD R217, R2, R217, R220 ;  /* 0x000000d902d97224 */ /* 0x004fc800078e02dc */
[----:B---3--:R-:W-:Y:S02]  /*1ca20*/  IMAD R14, R14, R217, RZ ;  /* 0x000000d90e0e7224 */ /* 0x008fe400078e02ff */
.L_x_4504:
[----:B------:R-:W-:Y:S05]  /*1ca30*/  BSYNC B0 ;  /* 0x0000000000007941 */ /* 0x000fea0003800000 */
.L_x_4502:
        /* <DEDUP_REMOVED lines=48> */
.L_x_4506:
[----:B---34-:R-:W-:Y:S05]  /*1cd40*/  BSYNC B0 ;  /* 0x0000000000007941 */ /* 0x018fea0003800000 */
.L_x_4505:
        /* <DEDUP_REMOVED lines=46> */
.L_x_4508:
[----:B------:R-:W-:Y:S05]  /*1d030*/  BSYNC B0 ;  /* 0x0000000000007941 */ /* 0x000fea0003800000 */
.L_x_4507:
        /* <DEDUP_REMOVED lines=21> */
.L_x_4510:
[----:B------:R-:W-:Y:S05]  /*1d190*/  BSYNC B0 ;  /* 0x0000000000007941 */ /* 0x000fea0003800000 */
.L_x_4509:
        /* <DEDUP_REMOVED lines=21> */
.L_x_4512:
[----:B------:R-:W-:Y:S05]  /*1d2f0*/  BSYNC B0 ;  /* 0x0000000000007941 */ /* 0x000fea0003800000 */
.L_x_4511:
[----:B------:R-:W-:-:S04]  /*1d300*/  IADD3 R0, R9, 0x30, RZ ;  /* 0x0000003009007810 */ /* 0x000fc80007ffe0ff */
[----:B------:R-:W-:Y:S01]  /*1d310*/  ISETP.GE.AND P0, PT, R0, R219, PT ;  /* 0x000000db0000720c */ /* 0x000fe20003f06270 */
[----:B------:R-:W-:-:S12]  /*1d320*/  IMAD.MOV.U32 R219, RZ, RZ, 0x0 ;  /* 0x00000000ffdb7424 */ /* 0x000fd800078e00ff */
[----:B------:R-:W-:Y:S05]  /*1d330*/  @P0 RET.REL.NODEC R218 `(_ZN5flash24flash_fwd_splitkv_kernelI23Flash_fwd_kernel_traitsILi192ELi64ELi64ELi4ELb0ELb0EN7cutlass10bfloat16_tE19Flash_kernel_traitsILi192ELi64ELi64ELi4ES3_EELb0ELb0ELb1ELb0ELb0ELb1ELb0ELb1EEEvNS_16Flash_fwd_paramsE) ;  /* 0xfffe2cc0da000950 */ /* 0x000fea0003c3ffff */
        /* <DEDUP_REMOVED lines=17> */
[----:B------:R-:W-:Y:S05]  /*1d450*/  @P0 RET.REL.NODEC R218 `(_ZN5flash24flash_fwd_splitkv_kernelI23Flash_fwd_kernel_traitsILi192ELi64ELi64ELi4ELb0ELb0EN7cutlass10bfloat16_tE19Flash_kernel_traitsILi192ELi64ELi64ELi4ES3_EELb0ELb0ELb1ELb0ELb0ELb1ELb0ELb1EEEvNS_16Flash_fwd_paramsE) ;  /* 0xfffe2ba0da000950 */ /* 0x000fea0003c3ffff */
[----:B------:R-:W-:Y:S01]  /*1d460*/  MOV R219, 0x0 ;  /* 0x0000000000db7802 */ /* 0x000fe20000000f00 */
[----:B------:R-:W-:-:S02]  /*1d470*/  ULDC.64 UR4, c[0x0][0x118] ;  /* 0x0000460000047ab9 */ /* 0x000fc40000000a00 */
[----:B------:R3:W-:Y:S01]  /*1d480*/  ST.E.128 [R4.64+0x100], R60 ;  /* 0x0001003c04007985 */ /* 0x0007e2000c101d04 */
[----:B------:R-:W-:Y:S05]  /*1d490*/  RET.REL.NODEC R218 `(_ZN5flash24flash_fwd_splitkv_kernelI23Flash_fwd_kernel_traitsILi192ELi64ELi64ELi4ELb0ELb0EN7cutlass10bfloat16_tE19Flash_kernel_traitsILi192ELi64ELi64ELi4ES3_EELb0ELb0ELb1ELb0ELb0ELb1ELb0ELb1EEEvNS_16Flash_fwd_paramsE) ;  /* 0xfffe2b60da007950 */ /* 0x000fea0003c3ffff */
.L_x_4500:
[----:B------:R-:W-:Y:S02]  /*1d4a0*/  MOV R5, 0x2 ;  /* 0x0000000200057802 */ /* 0x000fe40000000f00 */
[----:B------:R-:W-:Y:S02]  /*1d4b0*/  MOV R4, 0x1d4d0 ;  /* 0x0001d4d000047802 */ /* 0x000fe40000000f00 */
[----:B-1---5:R-:W-:Y:S05]  /*1d4c0*/  CALL.REL.NOINC `($__internal_23_$__cuda_sm70_shflsync_bfly_p) ;  /* 0x000000f000007944 */ /* 0x022fea0003c00000 */
[----:B-12---:R-:W-:Y:S05]  /*1d4d0*/  BRA `(.L_x_4513) ;  /* 0xffffe3f000007947 */ /* 0x006fea000383ffff */
.L_x_4501:
[----:B------:R-:W-:Y:S02]  /*1d4e0*/  MOV R5, 0x1 ;  /* 0x0000000100057802 */ /* 0x000fe40000000f00 */
[----:B------:R-:W-:Y:S02]  /*1d4f0*/  MOV R4, 0x1d510 ;  /* 0x0001d51000047802 */ /* 0x000fe40000000f00 */
[----:B-1---5:R-:W-:Y:S05]  /*1d500*/  CALL.REL.NOINC `($__internal_23_$__cuda_sm70_shflsync_bfly_p) ;  /* 0x000000b000007944 */ /* 0x022fea0003c00000 */
[----:B--2---:R-:W-:Y:S01]  /*1d510*/  FADD.FTZ R9, R230, R5 ;  /* 0x00000005e6097221 */ /* 0x004fe20000010000 */
[----:B-1----:R-:W-:Y:S02]  /*1d520*/  MOV R230, R229 ;  /* 0x000000e500e67202 */ /* 0x002fe40000000f00 */
[----:B------:R-:W-:Y:S02]  /*1d530*/  MOV R5, 0x2 ;  /* 0x0000000200057802 */ /* 0x000fe40000000f00 */
[----:B------:R-:W-:-:S02]  /*1d540*/  MOV R4, 0x1d560 ;  /* 0x0001d56000047802 */ /* 0x000fc40000000f00 */
[----:B------:R-:W-:Y:S05]  /*1d550*/  CALL.REL.NOINC `($__internal_23_$__cuda_sm70_shflsync_bfly_p) ;  /* 0x0000006000007944 */ /* 0x000fea0003c00000 */
[----:B--2---:R-:W-:Y:S01]  /*1d560*/  FADD.FTZ R8, R229, R5 ;  /* 0x00000005e5087221 */ /* 0x004fe20000010000 */
[----:B------:R-:W-:-:S02]  /*1d570*/  MOV R5, 0x1 ;  /* 0x0000000100057802 */ /* 0x000fc40000000f00 */
[----:B------:R-:W-:Y:S02]  /*1d580*/  MOV R4, 0x1d5b0 ;  /* 0x0001d5b000047802 */ /* 0x000fe40000000f00 */
[----:B-1----:R-:W-:Y:S02]  /*1d590*/  MOV R230, R8 ;  /* 0x0000000800e67202 */ /* 0x002fe40000000f00 */
[----:B------:R-:W-:Y:S05]  /*1d5a0*/  CALL.REL.NOINC `($__internal_23_$__cuda_sm70_shflsync_bfly_p) ;  /* 0x0000001000007944 */ /* 0x000fea0003c00000 */
[----:B-12---:R-:W-:Y:S05]  /*1d5b0*/  BRA `(.L_x_4514) ;  /* 0xffffe38000007947 */ /* 0x006fea000383ffff */
        .weak           $__internal_23_$__cuda_sm70_shflsync_bfly_p
        .type           $__internal_23_$__cuda_sm70_shflsync_bfly_p,@function
        .size           $__internal_23_$__cuda_sm70_shflsync_bfly_p,(.L_x_7801 - $__internal_23_$__cuda_sm70_shflsync_bfly_p)
$__internal_23_$__cuda_sm70_shflsync_bfly_p:
[----:B------:R-:W-:Y:S01]  /*1d5c0*/  MOV R10, R4 ;  /* 0x00000004000a7202 */ /* 0x000fe20000000f00 */
[----:B------:R-:W-:Y:S04]  /*1d5d0*/  WARPSYNC R0 ;  /* 0x0000000000007348 */ /* 0x000fe80003800000 */
[----:B------:R-:W-:Y:S01]  /*1d5e0*/  MOV R11, 0x0 ;  /* 0x00000000000b7802 */ /* 0x000fe20000000f00 */
[----:B------:R1:W2:Y:S03]  /*1d5f0*/  SHFL.BFLY PT, R5, R230, R5, R3 ;  /* 0x0c000005e6057389 */ /* 0x0002a600000e0003 */
[----:B------:R-:W-:Y:S05]  /*1d600*/  RET.REL.NODEC R10 `(_ZN5flash24flash_fwd_splitkv_kernelI23Flash_fwd_kernel_traitsILi192ELi64ELi64ELi4ELb0ELb0EN7cutlass10bfloat16_tE19Flash_kernel_traitsILi192ELi64ELi64ELi4ES3_EELb0ELb0ELb1ELb0ELb0ELb1ELb0ELb1EEEvNS_16Flash_fwd_paramsE) ;  /* 0xfffe29f00a007950 */ /* 0x000fea0003c3ffff */
.L_x_4515:
        /* <DEDUP_REMOVED lines=15> */
.L_x_7801:


//--------------------- .text._ZN5flash24flash_fwd_splitkv_kernelI23Flash_fwd_kernel_traitsILi192ELi64ELi64ELi4ELb0ELb0EN7cutlass10bfloat16_tE19Flash_kernel_traitsILi192ELi64ELi64ELi4ES3_EELb0ELb0ELb0ELb0ELb1ELb0ELb1ELb0EEEvNS_16Flash_fwd_paramsE --------------------------
	.section	.text._ZN5flash24flash_fwd_splitkv_kernelI23Flash_fwd_kernel_traitsILi192ELi64ELi64ELi4ELb0ELb0EN7cutlass10bfloat16_tE19Flash_kernel_traitsILi192ELi64ELi64ELi4ES3_EELb0ELb0ELb0ELb0ELb1ELb0ELb1ELb0EEEvNS_16Flash_fwd_paramsE,"ax",@progbits
	.sectioninfo	@"SHI_REGISTERS=222"
	.align	128
        .global         _ZN5flash24flash_fwd_splitkv_kernelI23Flash_fwd_kernel_traitsILi192ELi64ELi64ELi4ELb0ELb0EN7cutlass10bfloat16_tE19Flash_kernel_traitsILi192ELi64ELi64ELi4ES3_EELb0ELb0ELb0ELb0ELb1ELb0ELb1ELb0EEEvNS_16Flash_fwd_paramsE
        .type           _ZN5flash24flash_fwd_splitkv_kernelI23Flash_fwd_kernel_traitsILi192ELi64ELi64ELi4ELb0ELb0EN7cutlass10bfloat16_tE19Flash_kernel_traitsILi192ELi64ELi64ELi4ES3_EELb0ELb0ELb0ELb0ELb1ELb0ELb1ELb0EEEvNS_16Flash_fwd_paramsE,@function
        .size           _ZN5flash24flash_fwd_splitkv_kernelI23Flash_fwd_kernel_traitsILi192ELi64ELi64ELi4ELb0ELb0EN7cutlass10bfloat16_tE19Flash_kernel_traitsILi192ELi64ELi64ELi4ES3_EELb0ELb0ELb0ELb0ELb1ELb0ELb1ELb0EEEvNS_16Flash_fwd_paramsE,(.L_x_7860 - _ZN5flash24flash_fwd_splitkv_kernelI23Flash_fwd_kernel_traitsILi192ELi64ELi64ELi4ELb0ELb0EN7cutlass10bfloat16_tE19Flash_kernel_traitsILi192ELi64ELi64ELi4ES3_EELb0ELb0ELb0ELb0ELb1ELb0ELb1ELb0EEEvNS_16Flash_fwd_paramsE)
        .other          _ZN5flash24flash_fwd_splitkv_kernelI23Flash_fwd_kernel_traitsILi192ELi64ELi64ELi4ELb0ELb0EN7cutlass10bfloat16_tE19Flash_kernel_traitsILi192ELi64ELi64ELi4ES3_EELb0ELb0ELb0ELb0ELb1ELb0ELb1ELb0EEEvNS_16Flash_fwd_paramsE,@"STO_CUDA_ENTRY STV_DEFAULT"
_ZN5flash24flash_fwd_splitkv_kernelI23Flash_fwd_kernel_traitsILi192ELi64ELi64ELi4ELb0ELb0EN7cutlass10bfloat16_tE19Flash_kernel_traitsILi192ELi64ELi64ELi4ES3_EELb0ELb0ELb0ELb0ELb1ELb0ELb1ELb0EEEvNS_16Flash_fwd_paramsE:
.text._ZN5flash24flash_fwd_splitkv_kernelI23Flash_fwd_kernel_traitsILi192ELi64ELi64ELi4ELb0ELb0EN7cutlass10bfloat16_tE19Flash_kernel_traitsILi192ELi64ELi64ELi4ES3_EELb0ELb0ELb0ELb0ELb1ELb0ELb1ELb0EEEvNS_16Flash_fwd_paramsE:
[----:B------:R-:W-:Y:S02]  /*0000*/  MOV R1, c[0x0][0x28] ;  /* 0x00000a0000017a02 */ /* 0x000fe40000000f00 */
[----:B------:R-:W1:Y:S01]  /*0010*/  I2F.U32.RP R4, c[0x0][0x1c0] ;  /* 0x0000700000047b06 */ /* 0x000e620000209000 */
[----:B------:R-:W2:Y:S01]  /*0020*/  S2R R9, SR_CTAID.Z ;  /* 0x0000000000097919 */ /* 0x000ea20000002700 */
[----:B------:R-:W-:Y:S01]  /*0030*/  IMAD.MOV.U32 R2, RZ, RZ, RZ ;  /* 0x000000ffff027224 */ /* 0x000fe200078e00ff */
[----:B------:R-:W-:Y:S01]  /*0040*/  ISETP.NE.U32.AND P1, PT, RZ, c[0x0][0x1c0], PT ;  /* 0x00007000ff007a0c */ /* 0x000fe20003f25070 */
[----:B------:R-:W-:Y:S01]  /*0050*/  IMAD.MOV.U32 R19, RZ, RZ, -0x1 ;  /* 0xffffffffff137424 */ /* 0x000fe200078e00ff */
[----:B------:R-:W-:-:S03]  /*0060*/  ULDC.64 UR12, c[0x0][0x118] ;  /* 0x00004600000c7ab9 */ /* 0x000fc60000000a00 */
[----:B-1----:R-:W1:Y:S02]  /*0070*/  MUFU.RCP R3, R4 ;  /* 0x0000000400037308 */ /* 0x002e640000001000 */
[----:B-1----:R-:W-:-:S06]  /*0080*/  IADD3 R3, R3, 0xffffffe, RZ ;  /* 0x0ffffffe03037810 */ /* 0x002fcc0007ffe0ff */
[----:B------:R-:W1:Y:S02]  /*0090*/  F2I.FTZ.U32.TRUNC.NTZ R3, R3 ;  /* 0x0000000300037305 */ /* 0x000e64000021f000 */
[----:B-1----:R-:W-:-:S04]  /*00a0*/  IMAD.MOV R0, RZ, RZ, -R3 ;  /* 0x000000ffff007224 */ /* 0x002fc800078e0a03 */
[----:B------:R-:W-:Y:S02]  /*00b0*/  IMAD R5, R0, c[0x0][0x1c0], RZ ;  /* 0x0000700000057a24 */ /* 0x000fe400078e02ff */
[----:B------:R-:W1:Y:S02]  /*00c0*/  LDC.U8 R0, c[0x0][0x312] ;  /* 0x0000c480ff007b82 */ /* 0x000e640000000000 */
[----:B------:R-:W-:-:S04]  /*00d0*/  IMAD.HI.U32 R2, R3, R5, R2 ;  /* 0x0000000503027227 */ /* 0x000fc800078e0002 */
[----:B------:R-:W-:Y:S02]  /*00e0*/  IMAD.MOV.U32 R3, RZ, RZ, 0x4 ;  /* 0x00000004ff037424 */ /* 0x000fe400078e00ff */
        /* <DEDUP_REMOVED lines=39> */
.L_x_4516:
[----:B-1-34-:R-:W-:Y:S02]  /*0360*/  MOV R0, c[0x0][0x218] ;  /* 0x0000860000007a02 */ /* 0x01afe40000000f00 */
.L_x_4517:
        /* <DEDUP_REMOVED lines=34> */
[----:B------:R-:W-:Y:S02]  /*0590*/  ISETP.GT.U32.AND P1, PT, R6, R9, PT ;  /* 0x000000090600720c */ /* 0x000fe40003f24070 */
[----:B------:R-:W-:-:S04]  /*05a0*/  SHF.R.S32.HI R7, RZ, 0x1f, R0 ;  /* 0x0000001fff077819 */ /* 0x000fc80000011400 */
[----:B------:R-:W-:-:S04]  /*05b0*/  LEA.HI R7, R7, R0, RZ, 0x6 ;  /* 0x0000000007077211 */ /* 0x000fc800078f30ff */
[----:B------:R-:W-:-:S03]  /*05c0*/  SHF.R.S32.HI R7, RZ, 0x6, R7 ;  /* 0x00000006ff077819 */ /* 0x000fc60000011407 */
[----:B------:R-:W-:Y:S01]  /*05d0*/  @!P1 IMAD.IADD R9, R9, 0x1, -R6 ;  /* 0x0000000109099824 */ /* 0x000fe200078e0a06 */
[----:B------:R-:W-:Y:S02]  /*05e0*/  @!P1 IADD3 R2, R2, 0x1, RZ ;  /* 0x0000000102029810 */ /* 0x000fe40007ffe0ff */
[----:B------:R-:W-:Y:S02]  /*05f0*/  ISETP.NE.AND P1, PT, RZ, c[0x0][0x10], PT ;  /* 0x00000400ff007a0c */ /* 0x000fe40003f25270 */
[----:B------:R-:W-:-:S13]  /*0600*/  ISETP.GE.U32.AND P2, PT, R9, R6, PT ;  /* 0x000000060900720c */ /* 0x000fda0003f46070 */
        /* <DEDUP_REMOVED lines=10> */
[----:B------:R-:W-:Y:S02]  /*06b0*/  LOP3.LUT P6, RZ, R84, 0xf, RZ, 0xc0, !PT ;  /* 0x0000000f54ff7812 */ /* 0x000fe400078cc0ff */
[----:B------:R-:W-:Y:S01]  /*06c0*/  LEA.HI R0, R3, R84, RZ, 0x4 ;  /* 0x0000005403007211 */ /* 0x000fe200078f20ff */
[----:B------:R-:W-:-:S03]  /*06d0*/  IMAD R18, R5, c[0x0][0x1c0], R18 ;  /* 0x0000700005127a24 */ /* 0x000fc600078e0212 */
[----:B------:R-:W-:Y:S02]  /*06e0*/  LOP3.LUT R3, R0, 0x3ffffff0, RZ, 0xc0, !PT ;  /* 0x3ffffff000037812 */ /* 0x000fe400078ec0ff */
[----:B------:R-:W-:-:S03]  /*06f0*/  SHF.R.S32.HI R0, RZ, 0x4, R0 ;  /* 0x00000004ff007819 */ /* 0x000fc60000011400 */
[----:B------:R-:W-:Y:S01]  /*0700*/  IMAD.IADD R3, R84, 0x1, -R3 ;  /* 0x0000000154037824 */ /* 0x000fe200078e0a03 */
[----:B------:R-:W-:-:S03]  /*0710*/  IADD3 R10, R0, 0x38, RZ ;  /* 0x00000038000a7810 */ /* 0x000fc60007ffe0ff */
[----:B------:R-:W-:Y:S02]  /*0720*/  IMAD.SHL.U32 R6, R3, 0x4, RZ ;  /* 0x0000000403067824 */ /* 0x000fe400078e00ff */
[--C-:B------:R-:W-:Y:S02]  /*0730*/  IMAD R3, R18, c[0x0][0x214], R199.reuse ;  /* 0x0000850012037a24 */ /* 0x100fe400078e02c7 */
[----:B------:R-:W-:Y:S01]  /*0740*/  IMAD.IADD R199, R8, 0x1, -R199 ;  /* 0x0000000108c77824 */ /* 0x000fe200078e0ac7 */
[--C-:B------:R-:W-:Y:S01]  /*0750*/  SHF.R.S32.HI R7, RZ, 0x1f, R6.reuse ;  /* 0x0000001fff077819 */ /* 0x100fe20000011406 */
[----:B------:R-:W-:Y:S01]  /*0760*/  IMAD R4, R3, c[0x0][0x22c], RZ ;  /* 0x00008b0003047a24 */ /* 0x000fe200078e02ff */
[C---:B------:R-:W-:Y:S02]  /*0770*/  IADD3 R8, R0.reuse, 0x18, RZ ;  /* 0x0000001800087810 */ /* 0x040fe40007ffe0ff */
[C---:B------:R-:W-:Y:S01]  /*0780*/  ISETP.GE.AND P3, PT, R0.reuse, R199, PT ;  /* 0x000000c70000720c */ /* 0x040fe20003f66270 */
[----:B------:R-:W-:Y:S01]  /*0790*/  IMAD.WIDE R6, R0, 0xc0, R6 ;  /* 0x000000c000067825 */ /* 0x000fe200078e0206 */
[----:B------:R-:W-:-:S04]  /*07a0*/  SHF.R.S32.HI R5, RZ, 0x1f, R3 ;  /* 0x0000001fff057819 */ /* 0x000fc80000011403 */
[----:B------:R-:W-:Y:S02]  /*07b0*/  IADD3 R2, P0, R4, R6, RZ ;  /* 0x0000000604027210 */ /* 0x000fe40007f1e0ff */
[----:B------:R-:W-:Y:S02]  /*07c0*/  IADD3 R6, R0, 0x8, RZ ;  /* 0x0000000800067810 */ /* 0x000fe40007ffe0ff */
[----:B------:R-:W-:Y:S02]  /*07d0*/  LEA.HI.X.SX32 R7, R4, R7, 0x1, P0 ;  /* 0x0000000704077211 */ /* 0x000fe400000f0eff */
[----:B------:R-:W-:Y:S02]  /*07e0*/  LEA R12, P0, R2, c[0x0][0x1d8], 0x2 ;  /* 0x00007600020c7a11 */ /* 0x000fe400078010ff */
[----:B------:R-:W-:Y:S02]  /*07f0*/  ISETP.GE.AND P2, PT, R6, R199, PT ;  /* 0x000000c70600720c */ /* 0x000fe40003f46270 */
[----:B------:R-:W-:-:S02]  /*0800*/  LEA.HI.X R13, R2, c[0x0][0x1dc], R7, 0x2, P0 ;  /* 0x00007700020d7a11 */ /* 0x000fc400000f1407 */
[-C--:B------:R-:W-:Y:S02]  /*0810*/  ISETP.GE.OR P5, PT, R6, R199.reuse, P6 ;  /* 0x000000c70600720c */ /* 0x080fe400037a6670 */
[C---:B------:R-:W-:Y:S01]  /*0820*/  IADD3 R4, R0.reuse, 0x10, RZ ;  /* 0x0000001000047810 */ /* 0x040fe20007ffe0ff */
[----:B------:R-:W-:Y:S01]  /*0830*/  @!P3 STG.E.128 [R12.64], RZ ;  /* 0x000000ff0c00b986 */ /* 0x000fe2000c101d0c */
[----:B------:R-:W-:Y:S02]  /*0840*/  IADD3 R6, R0, 0x20, RZ ;  /* 0x0000002000067810 */ /* 0x000fe40007ffe0ff */
[-C--:B------:R-:W-:Y:S01]  /*0850*/  ISETP.GE.AND P0, PT, R8, R199.reuse, PT ;  /* 0x000000c70800720c */ /* 0x080fe20003f06270 */
[----:B------:R-:W-:Y:S01]  /*0860*/  @!P3 STG.E.128 [R12.64+0x100], RZ ;  /* 0x000100ff0c00b986 */ /* 0x000fe2000c101d0c */
[CC--:B------:R-:W-:Y:S02]  /*0870*/  ISETP.GE.AND P1, PT, R4.reuse, R199.reuse, PT ;  /* 0x000000c70400720c */ /* 0x0c0fe40003f26270 */
[-C--:B------:R-:W-:Y:S01]  /*0880*/  ISETP.GE.OR P4, PT, R4, R199.reuse, P6 ;  /* 0x000000c70400720c */ /* 0x080fe20003786670 */
[----:B------:R-:W-:Y:S01]  /*0890*/  @!P3 STG.E.128 [R12.64+0x200], RZ ;  /* 0x000200ff0c00b986 */ /* 0x000fe2000c101d0c */
[----:B------:R-:W-:-:S02]  /*08a0*/  ISETP.GE.AND P3, PT, R6, R199, PT ;  /* 0x000000c70600720c */ /* 0x000fc40003f66270 */
[C---:B------:R-:W-:Y:S01]  /*08b0*/  IADD3 R4, R0.reuse, 0x28, RZ ;  /* 0x0000002800047810 */ /* 0x040fe20007ffe0ff */
[----:B------:R-:W-:Y:S01]  /*08c0*/  @!P2 STG.E.128 [R12.64+0x1800], RZ ;  /* 0x001800ff0c00a986 */ /* 0x000fe2000c101d0c */
[----:B------:R-:W-:-:S03]  /*08d0*/  IADD3 R2, R0, 0x30, RZ ;  /* 0x0000003000027810 */ /* 0x000fc60007ffe0ff */
[----:B------:R-:W-:Y:S04]  /*08e0*/  @!P0 STG.E.128 [R12.64+0x4800], RZ ;  /* 0x004800ff0c008986 */ /* 0x000fe8000c101d0c */
[----:B------:R-:W-:Y:S01]  /*08f0*/  @!P0 STG.E.128 [R12.64+0x4900], RZ ;  /* 0x004900ff0c008986 */ /* 0x000fe2000c101d0c */
[----:B------:R-:W-:-:S03]  /*0900*/  @!P4 IMAD.MOV.U32 R15, RZ, RZ, -0x800000 ;  /* 0xff800000ff0fc424 */ /* 0x000fc600078e00ff */
[----:B------:R-:W-:Y:S01]  /*0910*/  @!P0 STG.E.128 [R12.64+0x4a00], RZ ;  /* 0x004a00ff0c008986 */ /* 0x000fe2000c101d0c */
[----:B------:R-:W-:-:S03]  /*0920*/  IADD3 R3, P0, R3, R0, RZ ;  /* 0x0000000003037210 */ /* 0x000fc60007f1e0ff */
[----:B------:R-:W-:Y:S01]  /*0930*/  @!P2 STG.E.128 [R12.64+0x1900], RZ ;  /* 0x001900ff0c00a986 */ /* 0x000fe2000c101d0c */
[----:B------:R-:W-:Y:S02]  /*0940*/  LEA.HI.X.SX32 R14, R0, R5, 0x1, P0 ;  /* 0x00000005000e7211 */ /* 0x000fe400000f0eff */
[C---:B------:R-:W-:Y:S01]  /*0950*/  LEA R16, P0, R3.reuse, c[0x0][0x208], 0x2 ;  /* 0x0000820003107a11 */ /* 0x040fe200078010ff */
[----:B------:R-:W-:Y:S01]  /*0960*/  @!P2 STG.E.128 [R12.64+0x1a00], RZ ;  /* 0x001a00ff0c00a986 */ /* 0x000fe2000c101d0c */
[-C--:B------:R-:W-:Y:S02]  /*0970*/  ISETP.GE.AND P2, PT, R4, R199.reuse, PT ;  /* 0x000000c70400720c */ /* 0x080fe40003f46270 */
[----:B------:R-:W-:Y:S01]  /*0980*/  LEA.HI.X R17, R3, c[0x0][0x20c], R14, 0x2, P0 ;  /* 0x0000830003117a11 */ /* 0x000fe200000f140e */
[----:B------:R-:W-:Y:S01]  /*0990*/  @!P1 STG.E.128 [R12.64+0x3000], RZ ;  /* 0x003000ff0c009986 */ /* 0x000fe2000c101d0c */
[----:B------:R-:W-:Y:S01]  /*09a0*/  @!P5 IMAD.MOV.U32 R3, RZ, RZ, -0x800000 ;  /* 0xff800000ff03d424 */ /* 0x000fe200078e00ff */
[----:B------:R-:W-:-:S02]  /*09b0*/  ISETP.GE.OR P0, PT, R2, R199, P6 ;  /* 0x000000c70200720c */ /* 0x000fc40003706670 */
[----:B------:R-:W-:Y:S04]  /*09c0*/  @!P1 STG.E.128 [R12.64+0x3100], RZ ;  /* 0x003100ff0c009986 */ /* 0x000fe8000c101d0c */
[----:B------:R-:W-:Y:S01]  /*09d0*/  @!P1 STG.E.128 [R12.64+0x3200], RZ ;  /* 0x003200ff0c009986 */ /* 0x000fe2000c101d0c */
[----:B------:R-:W-:-:S03]  /*09e0*/  ISETP.GE.AND P1, PT, R2, R199, PT ;  /* 0x000000c70200720c */ /* 0x000fc60003f26270 */
[----:B------:R-:W-:Y:S03]  /*09f0*/  @!P3 STG.E.128 [R12.64+0x6000], RZ ;  /* 0x006000ff0c00b986 */ /* 0x000fe6000c101d0c */
[----:B------:R-:W-:Y:S01]  /*0a00*/  @!P0 IMAD.MOV.U32 R5, RZ, RZ, -0x800000 ;  /* 0xff800000ff058424 */ /* 0x000fe200078e00ff */
[----:B------:R-:W-:Y:S04]  /*0a10*/  @!P3 STG.E.128 [R12.64+0x6100], RZ ;  /* 0x006100ff0c00b986 */ /* 0x000fe8000c101d0c */
[----:B------:R-:W-:Y:S01]  /*0a20*/  @!P3 STG.E.128 [R12.64+0x6200], RZ ;  /* 0x006200ff0c00b986 */ /* 0x000fe2000c101d0c */
[----:B------:R-:W-:-:S03]  /*0a30*/  ISETP.GE.AND P3, PT, R10, R199, PT ;  /* 0x000000c70a00720c */ /* 0x000fc60003f66270 */
[----:B------:R-:W-:Y:S04]  /*0a40*/  @!P2 STG.E.128 [R12.64+0x7800], RZ ;  /* 0x007800ff0c00a986 */ /* 0x000fe8000c101d0c */
[----:B------:R-:W-:Y:S04]  /*0a50*/  @!P2 STG.E.128 [R12.64+0x7900], RZ ;  /* 0x007900ff0c00a986 */ /* 0x000fe8000c101d0c */
[----:B------:R-:W-:Y:S01]  /*0a60*/  @!P2 STG.E.128 [R12.64+0x7a00], RZ ;  /* 0x007a00ff0c00a986 */ /* 0x000fe2000c101d0c */
[----:B------:R-:W-:-:S03]  /*0a70*/  ISETP.GE.OR P2, PT, R8, R199, P6 ;  /* 0x000000c70800720c */ /* 0x000fc60003746670 */
[----:B------:R-:W-:Y:S04]  /*0a80*/  @!P1 STG.E.128 [R12.64+0x9000], RZ ;  /* 0x009000ff0c009986 */ /* 0x000fe8000c101d0c */
[----:B------:R-:W-:Y:S04]  /*0a90*/  @!P1 STG.E.128 [R12.64+0x9100], RZ ;  /* 0x009100ff0c009986 */ /* 0x000fe8000c101d0c */
[----:B------:R-:W-:Y:S01]  /*0aa0*/  @!P1 STG.E.128 [R12.64+0x9200], RZ ;  /* 0x009200ff0c009986 */ /* 0x000fe2000c101d0c */
[----:B------:R-:W-:Y:S01]  /*0ab0*/  ISETP.GE.OR P1, PT, R6, R199, P6 ;  /* 0x000000c70600720c */ /* 0x000fe20003726670 */
[----:B------:R-:W-:-:S02]  /*0ac0*/  @!P2 IMAD.MOV.U32 R11, RZ, RZ, -0x800000 ;  /* 0xff800000ff0ba424 */ /* 0x000fc400078e00ff */
[----:B------:R-:W-:Y:S04]  /*0ad0*/  @!P3 STG.E.128 [R12.64+0xa800], RZ ;  /* 0x00a800ff0c00b986 */ /* 0x000fe8000c101d0c */
[----:B------:R-:W-:Y:S04]  /*0ae0*/  @!P3 STG.E.128 [R12.64+0xa900], RZ ;  /* 0x00a900ff0c00b986 */ /* 0x000fe8000c101d0c */
[----:B------:R1:W-:Y:S01]  /*0af0*/  @!P3 STG.E.128 [R12.64+0xaa00], RZ ;  /* 0x00aa00ff0c00b986 */ /* 0x0003e2000c101d0c */
[----:B------:R-:W-:Y:S01]  /*0b00*/  ISETP.GE.OR P3, PT, R4, R199, P6 ;  /* 0x000000c70400720c */ /* 0x000fe20003766670 */
[----:B------:R-:W-:-:S02]  /*0b10*/  @!P1 IMAD.MOV.U32 R9, RZ, RZ, -0x800000 ;  /* 0xff800000ff099424 */ /* 0x000fc400078e00ff */
[----:B------:R2:W-:Y:S01]  /*0b20*/  @!P5 STG.E [R16.64+0x20], R3 ;  /* 0x000020031000d986 */ /* 0x0005e2000c10190c */
[-C--:B------:R-:W-:Y:S02]  /*0b30*/  ISETP.GE.OR P5, PT, R0, R199.reuse, P6 ;  /* 0x000000c70000720c */ /* 0x080fe400037a6670 */
[----:B------:R-:W-:Y:S01]  /*0b40*/  ISETP.GE.OR P6, PT, R10, R199, P6 ;  /* 0x000000c70a00720c */ /* 0x000fe200037c6670 */
[----:B------:R2:W-:Y:S04]  /*0b50*/  @!P4 STG.E [R16.64+0x40], R15 ;  /* 0x0000400f1000c986 */ /* 0x0005e8000c10190c */
[----:B------:R2:W-:Y:S02]  /*0b60*/  @!P2 STG.E [R16.64+0x60], R11 ;  /* 0x0000600b1000a986 */ /* 0x0005e4000c10190c */
[----:B------:R-:W-:-:S02]  /*0b70*/  @!P3 IMAD.MOV.U32 R7, RZ, RZ, -0x800000 ;  /* 0xff800000ff07b424 */ /* 0x000fc400078e00ff */
[----:B------:R2:W-:Y:S04]  /*0b80*/  @!P1 STG.E [R16.64+0x80], R9 ;  /* 0x0000800910009986 */ /* 0x0005e8000c10190c */
[----:B------:R2:W-:Y:S04]  /*0b90*/  @!P3 STG.E [R16.64+0xa0], R7 ;  /* 0x0000a0071000b986 */ /* 0x0005e8000c10190c */
[----:B------:R2:W-:Y:S01]  /*0ba0*/  @!P0 STG.E [R16.64+0xc0], R5 ;  /* 0x0000c00510008986 */ /* 0x0005e2000c10190c */
[----:B-1----:R-:W-:-:S05]  /*0bb0*/  @!P5 IMAD.MOV.U32 R13, RZ, RZ, -0x800000 ;  /* 0xff800000ff0dd424 */ /* 0x002fca00078e00ff */
[----:B------:R2:W-:Y:S01]  /*0bc0*/  @!P5 STG.E [R16.64], R13 ;  /* 0x0000000d1000d986 */ /* 0x0005e2000c10190c */
[----:B------:R-:W-:Y:S05]  /*0bd0*/  @P6 EXIT ;  /* 0x000000000000694d */ /* 0x000fea0003800000 */
[----:B--2---:R-:W-:-:S05]  /*0be0*/  MOV R3, 0xff800000 ;  /* 0xff80000000037802 */ /* 0x004fca0000000f00 */
[----:B------:R-:W-:Y:S01]  /*0bf0*/  STG.E [R16.64+0xe0], R3 ;  /* 0x0000e00310007986 */ /* 0x000fe2000c10190c */
[----:B------:R-:W-:Y:S05]  /*0c00*/  EXIT ;  /* 0x000000000000794d */ /* 0x000fea0003800000 */
.L_x_4518:
        /* <DEDUP_REMOVED lines=12> */
[----:B------:R-:W-:-:S03]  /*0cd0*/  @P2 LEA R208, P1, R6, c[0x0][0x2c0], 0x2 ;  /* 0x0000b00006d02a11 */ /* 0x000fc600078210ff */
[----:B------:R-:W-:-:S04]  /*0ce0*/  @P2 IMAD R3, R206, c[0x0][0x2cc], R3 ;  /* 0x0000b300ce032a24 */ /* 0x000fc800078e0203 */
[----:B------:R-:W-:-:S05]  /*0cf0*/  @P2 IMAD.IADD R3, R7, 0x1, R3 ;  /* 0x0000000107032824 */ /* 0x000fca00078e0203 */
[----:B------:R-:W-:Y:S02]  /*0d00*/  @P2 SHF.L.U64.HI R3, R6, 0x2, R3 ;  /* 0x0000000206032819 */ /* 0x000fe40000010203 */
[----:B------:R-:W-:Y:S02]  /*0d10*/  IABS R6, c[0x0][0x2d0] ;  /* 0x0000b40000067a13 */ /* 0x000fe40000000000 */
        /* <DEDUP_REMOVED lines=68> */
[----:B------:R-:W-:-:S04]  /*1160*/  IMAD.WIDE.U32 R80, R5, c[0x0][0x198], R10 ;  /* 0x0000660005507a25 */ /* 0x000fc800078e000a */
[----:B------:R-:W-:Y:S02]  /*1170*/  IMAD.IADD R81, R81, 0x1, R3 ;  /* 0x0000000151517824 */ /* 0x000fe400078e0203 */
[----:B------:R-:W-:Y:S02]  /*1180*/  IMAD R3, R13, c[0x0][0x1b0], RZ ;  /* 0x00006c000d037a24 */ /* 0x000fe400078e02ff */
[----:B------:R-:W-:-:S04]  /*1190*/  IMAD.WIDE.U32 R80, R22, c[0x0][0x1b0], R80 ;  /* 0x00006c0016507a25 */ /* 0x000fc800078e0050 */
[----:B------:R-:W-:-:S04]  /*11a0*/  IMAD R3, R22, c[0x0][0x1b4], R3 ;  /* 0x00006d0016037a24 */ /* 0x000fc800078e0203 */
[----:B------:R-:W-:Y:S01]  /*11b0*/  IMAD.IADD R3, R81, 0x1, R3 ;  /* 0x0000000151037824 */ /* 0x000fe200078e0203 */
[----:B------:R-:W-:Y:S05]  /*11c0*/  BRA `(.L_x_4520) ;  /* 0x0000040000007947 */ /* 0x000fea0003800000 */
.L_x_4519:
        /* <DEDUP_REMOVED lines=15> */
.L_x_4521:
        /* <DEDUP_REMOVED lines=28> */
[----:B------:R-:W-:-:S05]  /*1480*/  IMAD R3, R5, c[0x0][0x19c], R12 ;  /* 0x0000670005037a24 */ /* 0x000fca00078e020c */
[----:B------:R-:W-:-:S03]  /*1490*/  IADD3 R11, R11, R3, RZ ;  /* 0x000000030b0b7210 */ /* 0x000fc60007ffe0ff */
        /* <DEDUP_REMOVED lines=19> */
.L_x_4520:
[----:B------:R-:W-:Y:S01]  /*15d0*/  ISETP.NE.AND P1, PT, R19, -0x1, PT ;  /* 0xffffffff1300780c */ /* 0x000fe20003f25270 */
[----:B------:R-:W-:Y:S01]  /*15e0*/  IMAD R13, R13, c[0x0][0x1b8], RZ ;  /* 0x00006e000d0d7a24 */ /* 0x000fe200078e02ff */
[----:B------:R-:W-:Y:S01]  /*15f0*/  SHF.R.S32.HI R9, RZ, 0x1f, R84 ;  /* 0x0000001fff097819 */ /* 0x000fe20000011454 */
[----:B------:R-:W-:Y:S01]  /*1600*/  IMAD.IADD R199, R8, 0x1, -R199 ;  /* 0x0000000108c77824 */ /* 0x000fe200078e0ac7 */
[----:B------:R-:W-:Y:S01]  /*1610*/  IADD3 R134, R2, -0x1, RZ ;  /* 0xffffffff02867810 */ /* 0x000fe20007ffe0ff */
[----:B------:R-:W-:Y:S01]  /*1620*/  IMAD R30, R22, c[0x0][0x1bc], R13 ;  /* 0x00006f00161e7a24 */ /* 0x000fe200078e020d */
[CC--:B------:R-:W-:Y:S02]  /*1630*/  LEA.HI R14, R9.reuse, R84.reuse, RZ, 0x3 ;  /* 0x00000054090e7211 */ /* 0x0c0fe400078f18ff */
[----:B------:R-:W-:Y:S02]  /*1640*/  LEA.HI R200, R9, R84, RZ, 0x4 ;  /* 0x0000005409c87211 */ /* 0x000fe400078f20ff */
[----:B------:R-:W-:-:S02]  /*1650*/  LOP3.LUT R17, R14, 0xfffffff8, RZ, 0xc0, !PT ;  /* 0xfffffff80e117812 */ /* 0x000fc400078ec0ff */
[----:B------:R-:W-:Y:S01]  /*1660*/  SHF.R.S32.HI R14, RZ, 0x3, R14 ;  /* 0x00000003ff0e7819 */ /* 0x000fe2000001140e */
[----:B------:R-:W-:Y:S01]  /*1670*/  @!P1 IMAD.WIDE.U32 R24, R206, c[0x0][0x178], RZ ;  /* 0x00005e00ce189a25 */ /* 0x000fe200078e00ff */
[----:B------:R-:W-:Y:S02]  /*1680*/  @!P1 SHF.R.S32.HI R7, RZ, 0x1f, R206 ;  /* 0x0000001fff079819 */ /* 0x000fe400000114ce */
[----:B------:R-:W-:Y:S01]  /*1690*/  IADD3 R12, R14, 0x10, RZ ;  /* 0x000000100e0c7810 */ /* 0x000fe20007ffe0ff */
[----:B-----5:R-:W-:Y:S01]  /*16a0*/  IMAD.IADD R0, R84, 0x1, -R17 ;  /* 0x0000000154007824 */ /* 0x020fe200078e0a11 */
[----:B------:R-:W-:Y:S01]  /*16b0*/  IADD3 R8, R14, 0x20, RZ ;  /* 0x000000200e087810 */ /* 0x000fe20007ffe0ff */
[----:B------:R-:W-:Y:S01]  /*16c0*/  @!P1 IMAD R7, R7, c[0x0][0x178], RZ ;  /* 0x00005e0007079a24 */ /* 0x000fe200078e02ff */
[-C--:B------:R-:W-:Y:S01]  /*16d0*/  ISETP.GE.AND P5, PT, R12, R199.reuse, PT ;  /* 0x000000c70c00720c */ /* 0x080fe20003fa6270 */
[----:B------:R-:W-:Y:S01]  /*16e0*/  @P1 IMAD.WIDE.U32 R10, R19, c[0x0][0x190], RZ ;  /* 0x00006400130a1a25 */ /* 0x000fe200078e00ff */
[----:B------:R-:W-:-:S03]  /*16f0*/  ISETP.GE.AND P6, PT, R14, R199, PT ;  /* 0x000000c70e00720c */ /* 0x000fc60003fc6270 */
[----:B------:R-:W-:Y:S01]  /*1700*/  @!P1 IMAD R4, R206, c[0x0][0x17c], R7 ;  /* 0x00005f00ce049a24 */ /* 0x000fe200078e0207 */
[----:B------:R-:W-:Y:S01]  /*1710*/  SHF.R.S32.HI R7, RZ, 0x1f, R18 ;  /* 0x0000001fff077819 */ /* 0x000fe20000011412 */
[----:B------:R-:W-:Y:S02]  /*1720*/  IMAD.SHL.U32 R16, R0, 0x8, RZ ;  /* 0x0000000800107824 */ /* 0x000fe400078e00ff */
[----:B------:R-:W-:Y:S02]  /*1730*/  @!P1 IMAD.MOV.U32 R10, RZ, RZ, R24 ;  /* 0x000000ffff0a9224 */ /* 0x000fe400078e0018 */
[----:B------:R-:W-:Y:S01]  /*1740*/  @P1 IMAD R11, R19, c[0x0][0x194], R11 ;  /* 0x00006500130b1a24 */ /* 0x000fe200078e020b */
[C---:B------:R-:W-:Y:S01]  /*1750*/  IADD3 R20, P2, R16.reuse, R20, RZ ;  /* 0x0000001410147210 */ /* 0x040fe20007f5e0ff */
[----:B------:R-:W-:Y:S01]  /*1760*/  @!P1 IMAD.IADD R11, R25, 0x1, R4 ;  /* 0x00000001190b9824 */ /* 0x000fe200078e0204 */
[----:B------:R-:W-:Y:S01]  /*1770*/  SHF.R.S32.HI R4, RZ, 0x1f, R16 ;  /* 0x0000001fff047819 */ /* 0x000fe20000011410 */
[----:B------:R-:W-:Y:S01]  /*1780*/  IMAD R7, R7, c[0x0][0x1a8], RZ ;  /* 0x00006a0007077a24 */ /* 0x000fe200078e02ff */
[----:B------:R-:W-:Y:S01]  /*1790*/  IADD3 R10, P1, R16, R10, RZ ;  /* 0x0000000a100a7210 */ /* 0x000fe20007f3e0ff */
[----:B------:R-:W-:Y:S01]  /*17a0*/  IMAD.SHL.U32 R197, R0, 0x40, RZ ;  /* 0x0000004000c57824 */ /* 0x000fe200078e00ff */
[----:B------:R-:W-:Y:S01]  /*17b0*/  IADD3 R80, P4, R16, R80, RZ ;  /* 0x0000005010507210 */ /* 0x000fe20007f9e0ff */
[C---:B------:R-:W-:Y:S01]  /*17c0*/  IMAD.X R21, R4.reuse, 0x1, R15, P2 ;  /* 0x0000000104157824 */ /* 0x040fe200010e060f */
[----:B------:R-:W-:Y:S01]  /*17d0*/  SHF.R.S32.HI R15, RZ, 0x1f, R14 ;  /* 0x0000001fff0f7819 */ /* 0x000fe2000001140e */
[----:B------:R-:W-:Y:S01]  /*17e0*/  IMAD.X R11, R4, 0x1, R11, P1 ;  /* 0x00000001040b7824 */ /* 0x000fe200008e060b */
[----:B------:R-:W-:Y:S01]  /*17f0*/  IADD3 R24, P2, R14, R5, RZ ;  /* 0x000000050e187210 */ /* 0x000fe20007f5e0ff */
[----:B------:R-:W-:Y:S01]  /*1800*/  IMAD.WIDE.U32 R22, R22, c[0x0][0x1b8], R20 ;  /* 0x00006e0016167a25 */ /* 0x000fe200078e0014 */
[----:B------:R-:W-:-:S02]  /*1810*/  ISETP.GE.AND P1, PT, R8, R199, PT ;  /* 0x000000c70800720c */ /* 0x000fc40003f26270 */
[----:B------:R-:W-:Y:S01]  /*1820*/  LOP3.LUT R197, R197, 0x1c0, RZ, 0xc0, !PT ;  /* 0x000001c0c5c57812 */ /* 0x000fe200078ec0ff */
[C---:B------:R-:W-:Y:S02]  /*1830*/  IMAD R20, R18.reuse, c[0x0][0x1ac], R7 ;  /* 0x00006b0012147a24 */ /* 0x040fe400078e0207 */
[----:B------:R-:W-:Y:S01]  /*1840*/  IMAD.WIDE.U32 R18, R18, c[0x0][0x1a8], R10 ;  /* 0x00006a0012127a25 */ /* 0x000fe200078e000a */
[----:B------:R-:W-:-:S03]  /*1850*/  IADD3 R10, R14, 0x30, RZ ;  /* 0x000000300e0a7810 */ /* 0x000fc60007ffe0ff */
[----:B------:R-:W-:Y:S01]  /*1860*/  IMAD.SHL.U32 R11, R14, 0x40, RZ ;  /* 0x000000400e0b7824 */ /* 0x000fe200078e00ff */
[----:B------:R-:W-:Y:S01]  /*1870*/  ISETP.GE.AND P3, PT, R10, R199, PT ;  /* 0x000000c70a00720c */ /* 0x000fe20003f66270 */
[----:B------:R-:W-:-:S03]  /*1880*/  IMAD.WIDE R32, R33, 0x40, R14 ;  /* 0x0000004021207825 */ /* 0x000fc600078e020e */
[----:B------:R-:W-:Y:S01]  /*1890*/  LOP3.LUT R11, R11, 0x1c0, RZ, 0xc0, !PT ;  /* 0x000001c00b0b7812 */ /* 0x000fe200078ec0ff */
[----:B------:R-:W-:Y:S01]  /*18a0*/  IMAD.X R203, R15, 0x1, R203, P2 ;  /* 0x000000010fcb7824 */ /* 0x000fe200010e06cb */
[----:B------:R-:W-:Y:S01]  /*18b0*/  @!P5 IADD3 R13, P2, R32, 0x10, RZ ;  /* 0x00000010200dd810 */ /* 0x000fe20007f5e0ff */
[----:B------:R-:W-:Y:S01]  /*18c0*/  IMAD.IADD R31, R23, 0x1, R30 ;  /* 0x00000001171f7824 */ /* 0x000fe200078e021e */
[----:B------:R-:W-:Y:S01]  /*18d0*/  LOP3.LUT R16, R11, 0x38, R16, 0xf8, !PT ;  /* 0x000000380b107812 */ /* 0x000fe200078ef810 */
[----:B------:R-:W-:Y:S01]  /*18e0*/  IMAD R203, R203, c[0x0][0x1a0], RZ ;  /* 0x00006800cbcb7a24 */ /* 0x000fe200078e02ff */
[----:B------:R-:W-:Y:S01]  /*18f0*/  SHF.R.U32.HI R11, RZ, 0x3, R11 ;  /* 0x00000003ff0b7819 */ /* 0x000fe2000001160b */
[----:B------:R-:W-:Y:S02]  /*1900*/  IMAD.MOV.U32 R30, RZ, RZ, R22 ;  /* 0x000000ffff1e7224 */ /* 0x000fe400078e0016 */
[----:B------:R-:W-:Y:S01]  /*1910*/  @!P5 IMAD.X R26, RZ, RZ, R33, P2 ;  /* 0x000000ffff1ad224 */ /* 0x000fe200010e0621 */
[----:B------:R-:W-:Y:S01]  /*1920*/  LOP3.LUT R11, R16, R11, RZ, 0x3c, !PT ;  /* 0x0000000b100b7212 */ /* 0x000fe200078e3cff */
[----:B------:R-:W-:Y:S01]  /*1930*/  IMAD.IADD R21, R19, 0x1, R20 ;  /* 0x0000000113157824 */ /* 0x000fe200078e0214 */
[----:B------:R-:W-:Y:S01]  /*1940*/  @!P3 IADD3 R16, P2, R32, 0x30, RZ ;  /* 0x000000302010b810 */ /* 0x000fe20007f5e0ff */
[----:B------:R-:W-:-:S02]  /*1950*/  IMAD R203, R24, c[0x0][0x1a4], R203 ;  /* 0x0000690018cb7a24 */ /* 0x000fc400078e02cb */
[----:B------:R-:W-:Y:S01]  /*1960*/  IMAD.X R81, R4, 0x1, R3, P4 ;  /* 0x0000000104517824 */ /* 0x000fe200020e0603 */
[----:B------:R-:W-:Y:S01]  /*1970*/  @!P1 IADD3 R17, P4, R32, 0x20, RZ ;  /* 0x0000002020119810 */ /* 0x000fe20007f9e0ff */
[----:B------:R-:W-:Y:S02]  /*1980*/  @!P5 IMAD R26, R26, c[0x0][0x190], RZ ;  /* 0x000064001a1ada24 */ /* 0x000fe400078e02ff */
[----:B------:R-:W-:-:S04]  /*1990*/  IMAD.WIDE.U32 R24, R24, c[0x0][0x1a0], R30 ;  /* 0x0000680018187a25 */ /* 0x000fc800078e001e */
[--C-:B------:R-:W-:Y:S02]  /*19a0*/  @!P6 IMAD.MOV.U32 R20, RZ, RZ, R18.reuse ;  /* 0x000000ffff14e224 */ /* 0x100fe400078e0012 */
[----:B------:R-:W-:Y:S02]  /*19b0*/  @!P5 IMAD.MOV.U32 R28, RZ, RZ, R18 ;  /* 0x000000ffff1cd224 */ /* 0x000fe400078e0012 */
[----:B------:R-:W-:Y:S02]  /*19c0*/  @!P5 IMAD.MOV.U32 R29, RZ, RZ, R21 ;  /* 0x000000ffff1dd224 */ /* 0x000fe400078e0015 */
[----:B------:R-:W-:Y:S02]  /*19d0*/  @!P6 IMAD R7, R33, c[0x0][0x190], RZ ;  /* 0x000064002107ea24 */ /* 0x000fe400078e02ff */
[----:B------:R-:W-:Y:S01]  /*19e0*/  @!P3 IMAD.X R3, RZ, RZ, R33, P2 ;  /* 0x000000ffff03b224 */ /* 0x000fe200010e0621 */
[----:B------:R-:W-:Y:S01]  /*19f0*/  LEA R202, P2, R24, c[0x0][0x170], 0x1 ;  /* 0x00005c0018ca7a11 */ /* 0x000fe200078408ff */
[----:B------:R-:W-:-:S02]  /*1a00*/  @!P1 IMAD.MOV.U32 R23, RZ, RZ, R21 ;  /* 0x000000ffff179224 */ /* 0x000fc400078e0015 */
[----:B------:R-:W-:Y:S02]  /*1a10*/  @!P3 IMAD.MOV.U32 R19, RZ, RZ, R21 ;  /* 0x000000ffff13b224 */ /* 0x000fe400078e0015 */
[----:B------:R-:W-:Y:S02]  /*1a20*/  @!P5 IMAD R5, R13, c[0x0][0x194], R26 ;  /* 0x000065000d05da24 */ /* 0x000fe400078e021a */
[----:B------:R-:W-:Y:S02]  /*1a30*/  IMAD.IADD R203, R25, 0x1, R203 ;  /* 0x0000000119cb7824 */ /* 0x000fe400078e02cb */
[C---:B------:R-:W-:Y:S02]  /*1a40*/  @!P6 IMAD R7, R32.reuse, c[0x0][0x194], R7 ;  /* 0x000065002007ea24 */ /* 0x040fe400078e0207 */
[----:B------:R-:W-:Y:S01]  /*1a50*/  @!P6 IMAD.WIDE.U32 R20, R32, c[0x0][0x190], R20 ;  /* 0x000064002014ea25 */ /* 0x000fe200078e0014 */
[----:B------:R-:W-:-:S03]  /*1a60*/  LEA.HI.X R203, R24, c[0x0][0x174], R203, 0x1, P2 ;  /* 0x00005d0018cb7a11 */ /* 0x000fc600010f0ccb */
[----:B------:R-:W-:Y:S01]  /*1a70*/  @!P5 IMAD.WIDE.U32 R26, R13, c[0x0][0x190], R28 ;  /* 0x000064000d1ada25 */ /* 0x000fe200078e001c */
[CC--:B------:R-:W-:Y:S02]  /*1a80*/  LEA.HI R13, R9.reuse, R84.reuse, RZ, 0x6 ;  /* 0x00000054090d7211 */ /* 0x0c0fe400078f30ff */
[----:B------:R-:W-:Y:S01]  /*1a90*/  LEA.HI R9, R9, R84, RZ, 0x5 ;  /* 0x0000005409097211 */ /* 0x000fe200078f28ff */
[----:B------:R-:W-:Y:S01]  /*1aa0*/  @!P1 IMAD.X R4, RZ, RZ, R33, P4 ;  /* 0x000000ffff049224 */ /* 0x000fe200020e0621 */
[----:B------:R-:W-:Y:S01]  /*1ab0*/  @!P6 LEA R30, P4, R20, c[0x0][0x160], 0x1 ;  /* 0x00005800141eea11 */ /* 0x000fe200078808ff */
[----:B------:R-:W-:Y:S01]  /*1ac0*/  @!P3 IMAD R3, R3, c[0x0][0x190], RZ ;  /* 0x000064000303ba24 */ /* 0x000fe200078e02ff */
[----:B------:R-:W-:Y:S01]  /*1ad0*/  @!P5 LEA R24, P2, R26, c[0x0][0x160], 0x1 ;  /* 0x000058001a18da11 */ /* 0x000fe200078408ff */
[----:B------:R-:W-:Y:S01]  /*1ae0*/  @!P1 IMAD.MOV.U32 R22, RZ, RZ, R18 ;  /* 0x000000ffff169224 */ /* 0x000fe200078e0012 */
[----:B------:R-:W-:Y:S01]  /*1af0*/  SHF.R.S32.HI R9, RZ, 0x5, R9 ;  /* 0x00000005ff097819 */ /* 0x000fe20000011409 */
[----:B------:R-:W-:-:S02]  /*1b00*/  @!P6 IMAD.IADD R7, R21, 0x1, R7 ;  /* 0x000000011507e824 */ /* 0x000fc400078e0207 */
[----:B------:R-:W-:Y:S02]  /*1b10*/  @!P5 IMAD.IADD R5, R27, 0x1, R5 ;  /* 0x000000011b05d824 */ /* 0x000fe400078e0205 */
[----:B------:R-:W-:Y:S01]  /*1b20*/  @!P1 IMAD R4, R4, c[0x0][0x190], RZ ;  /* 0x0000640004049a24 */ /* 0x000fe200078e02ff */
[----:B------:R-:W-:Y:S01]  /*1b30*/  @!P6 LEA.HI.X R31, R20, c[0x0][0x164], R7, 0x1, P4 ;  /* 0x00005900141fea11 */ /* 0x000fe200020f0c07 */
[----:B------:R-:W-:Y:S01]  /*1b40*/  @!P3 IMAD R3, R16, c[0x0][0x194], R3 ;  /* 0x000065001003ba24 */ /* 0x000fe200078e0203 */
[----:B------:R-:W-:Y:S01]  /*1b50*/  @!P5 LEA.HI.X R25, R26, c[0x0][0x164], R5, 0x1, P2 ;  /* 0x000059001a19da11 */ /* 0x000fe200010f0c05 */
[----:B------:R-:W-:-:S04]  /*1b60*/  @!P3 IMAD.WIDE.U32 R18, R16, c[0x0][0x190], R18 ;  /* 0x000064001012ba25 */ /* 0x000fc800078e0012 */
[----:B------:R-:W-:Y:S01]  /*1b70*/  @!P1 IMAD.WIDE.U32 R28, R17, c[0x0][0x190], R22 ;  /* 0x00006400111c9a25 */ /* 0x000fe200078e0016 */
[----:B------:R-:W-:-:S03]  /*1b80*/  @!P3 LEA R20, P2, R18, c[0x0][0x160], 0x1 ;  /* 0x000058001214ba11 */ /* 0x000fc600078408ff */
[----:B------:R-:W-:Y:S01]  /*1b90*/  IMAD.SHL.U32 R22, R13, 0x8, RZ ;  /* 0x000000080d167824 */ /* 0x000fe200078e00ff */
[----:B------:R-:W-:Y:S01]  /*1ba0*/  @!P1 LEA R26, P4, R28, c[0x0][0x160], 0x1 ;  /* 0x000058001c1a9a11 */ /* 0x000fe200078808ff */
[----:B------:R-:W-:Y:S02]  /*1bb0*/  @!P1 IMAD R4, R17, c[0x0][0x194], R4 ;  /* 0x0000650011049a24 */ /* 0x000fe400078e0204 */
[----:B------:R-:W-:Y:S01]  /*1bc0*/  @!P3 IMAD.IADD R3, R19, 0x1, R3 ;  /* 0x000000011303b824 */ /* 0x000fe200078e0203 */
[----:B------:R-:W-:Y:S01]  /*1bd0*/  LOP3.LUT R11, R11, 0xfffffe00, R22, 0xf8, !PT ;  /* 0xfffffe000b0b7812 */ /* 0x000fe200078ef816 */
[----:B------:R-:W-:Y:S02]  /*1be0*/  @!P1 IMAD.IADD R5, R29, 0x1, R4 ;  /* 0x000000011d059824 */ /* 0x000fe400078e0204 */
[----:B------:R-:W-:Y:S01]  /*1bf0*/  IMAD R83, R15, c[0x0][0x198], RZ ;  /* 0x000066000f537a24 */ /* 0x000fe200078e02ff */
[----:B------:R-:W-:Y:S01]  /*1c00*/  @!P3 LEA.HI.X R21, R18, c[0x0][0x164], R3, 0x1, P2 ;  /* 0x000059001215ba11 */ /* 0x000fe200010f0c03 */
[----:B------:R-:W-:Y:S01]  /*1c10*/  IMAD.SHL.U32 R3, R134, 0x40, RZ ;  /* 0x0000004086037824 */ /* 0x000fe200078e00ff */
[----:B------:R-:W-:Y:S01]  /*1c20*/  @!P1 LEA.HI.X R27, R28, c[0x0][0x164], R5, 0x1, P4 ;  /* 0x000059001c1b9a11 */ /* 0x000fe200020f0c05 */
[----:B------:R-:W-:-:S02]  /*1c30*/  IMAD.SHL.U32 R205, R11, 0x2, RZ ;  /* 0x000000020bcd7824 */ /* 0x000fc400078e00ff */
[----:B------:R-:W-:Y:S02]  /*1c40*/  IMAD.IADD R5, R88, 0x1, -R3 ;  /* 0x0000000158057824 */ /* 0x000fe400078e0a03 */
[C---:B------:R-:W-:Y:S01]  /*1c50*/  IMAD R83, R14.reuse, c[0x0][0x19c], R83 ;  /* 0x000067000e537a24 */ /* 0x040fe200078e0253 */
[----:B------:R-:W-:Y:S01]  /*1c60*/  @!PT LDS RZ, [RZ] ;  /* 0x00000000fffff984 */ /* 0x000fe20000000800 */
[----:B------:R-:W-:Y:S01]  /*1c70*/  @!PT LDS RZ, [RZ] ;  /* 0x00000000fffff984 */ /* 0x000fe20000000800 */
[----:B------:R-:W-:Y:S01]  /*1c80*/  @!PT LDS RZ, [RZ] ;  /* 0x00000000fffff984 */ /* 0x000fe20000000800 */
[----:B------:R1:W-:Y:S01]  /*1c90*/  @!P6 LDGSTS.E.BYPASS.LTC128B.128 [R205], [R30.64] ;  /* 0x000000001ecdefae */ /* 0x0003e2000b901d4c */
[C---:B------:R-:W-:Y:S01]  /*1ca0*/  IMAD.WIDE.U32 R80, R14.reuse, c[0x0][0x198], R80 ;  /* 0x000066000e507a25 */ /* 0x040fe200078e0050 */
[-C--:B------:R-:W-:Y:S02]  /*1cb0*/  ISETP.GE.AND P2, PT, R14, R5.reuse, PT ;  /* 0x000000050e00720c */ /* 0x080fe40003f46270 */
[----:B------:R1:W-:Y:S01]  /*1cc0*/  @!P6 LDGSTS.E.BYPASS.LTC128B.128 [R205+0x2000], [R30.64+0x80] ;  /* 0x020000801ecdefae */ /* 0x0003e2000b901d4c */
[-C--:B------:R-:W-:Y:S01]  /*1cd0*/  ISETP.GE.AND P4, PT, R8, R5.reuse, PT ;  /* 0x000000050800720c */ /* 0x080fe20003f86270 */
[----:B------:R-:W-:Y:S02]  /*1ce0*/  IMAD.MOV.U32 R4, RZ, RZ, c[0x0][0x198] ;  /* 0x00006600ff047624 */ /* 0x000fe400078e00ff */
[----:B------:R1:W-:Y:S01]  /*1cf0*/  @!P6 LDGSTS.E.BYPASS.LTC128B.128 [R205+0x4000], [R30.64+0x100] ;  /* 0x040001001ecdefae */ /* 0x0003e2000b901d4c */
[----:B------:R-:W-:Y:S01]  /*1d00*/  ISETP.GE.AND P6, PT, R12, R5, PT ;  /* 0x000000050c00720c */ /* 0x000fe20003fc6270 */
[----:B------:R-:W-:-:S02]  /*1d10*/  IMAD.IADD R83, R81, 0x1, R83 ;  /* 0x0000000151537824 */ /* 0x000fc400078e0253 */
[----:B------:R2:W-:Y:S01]  /*1d20*/  @!P5 LDGSTS.E.BYPASS.LTC128B.128 [R205+0x800], [R24.64] ;  /* 0x0080000018cddfae */ /* 0x0005e2000b901d4c */
[----:B------:R-:W-:-:S03]  /*1d30*/  IMAD.MOV.U32 R7, RZ, RZ, c[0x0][0x19c] ;  /* 0x00006700ff077624 */ /* 0x000fc600078e00ff */
[----:B------:R2:W-:Y:S01]  /*1d40*/  @!P5 LDGSTS.E.BYPASS.LTC128B.128 [R205+0x2800], [R24.64+0x80] ;  /* 0x0280008018cddfae */ /* 0x0005e2000b901d4c */
[----:B------:R-:W-:-:S03]  /*1d50*/  IMAD.SHL.U32 R13, R7, 0x20, RZ ;  /* 0x00000020070d7824 */ /* 0x000fc600078e00ff */
[----:B------:R2:W-:Y:S01]  /*1d60*/  @!P5 LDGSTS.E.BYPASS.LTC128B.128 [R205+0x4800], [R24.64+0x100] ;  /* 0x0480010018cddfae */ /* 0x0005e2000b901d4c */
[----:B------:R-:W-:-:S03]  /*1d70*/  @!P2 LEA R18, P5, R80, c[0x0][0x168], 0x1 ;  /* 0x00005a005012aa11 */ /* 0x000fc600078a08ff */
[----:B------:R3:W-:Y:S01]  /*1d80*/  @!P1 LDGSTS.E.BYPASS.LTC128B.128 [R205+0x1000], [R26.64] ;  /* 0x010000001acd9fae */ /* 0x0007e2000b901d4c */
[----:B------:R-:W-:-:S03]  /*1d90*/  @!P2 LEA.HI.X R19, R80, c[0x0][0x16c], R83, 0x1, P5 ;  /* 0x00005b005013aa11 */ /* 0x000fc600028f0c53 */
[----:B------:R3:W-:Y:S04]  /*1da0*/  @!P1 LDGSTS.E.BYPASS.LTC128B.128 [R205+0x3000], [R26.64+0x80] ;  /* 0x030000801acd9fae */ /* 0x0007e8000b901d4c */
[----:B------:R3:W-:Y:S01]  /*1db0*/  @!P1 LDGSTS.E.BYPASS.LTC128B.128 [R205+0x5000], [R26.64+0x100] ;  /* 0x050001001acd9fae */ /* 0x0007e2000b901d4c */
[----:B------:R-:W-:-:S03]  /*1dc0*/  @!P6 LEA R16, P1, R4, R80, 0x4 ;  /* 0x000000500410e211 */ /* 0x000fc600078220ff */
[----:B------:R4:W-:Y:S01]  /*1dd0*/  @!P3 LDGSTS.E.BYPASS.LTC128B.128 [R205+0x1800], [R20.64] ;  /* 0x0180000014cdbfae */ /* 0x0009e2000b901d4c */
[----:B------:R-:W-:Y:S02]  /*1de0*/  @!P6 LEA.HI.X R15, R4, R83, R7, 0x4, P1 ;  /* 0x00000053040fe211 */ /* 0x000fe400008f2407 */
[C---:B------:R-:W-:Y:S01]  /*1df0*/  @!P6 LEA R22, P5, R16.reuse, c[0x0][0x168], 0x1 ;  /* 0x00005a001016ea11 */ /* 0x040fe200078a08ff */
[----:B------:R4:W-:Y:S03]  /*1e00*/  @!P3 LDGSTS.E.BYPASS.LTC128B.128 [R205+0x3800], [R20.64+0x80] ;  /* 0x0380008014cdbfae */ /* 0x0009e6000b901d4c */
[----:B------:R-:W-:Y:S01]  /*1e10*/  @!P6 LEA.HI.X R23, R16, c[0x0][0x16c], R15, 0x1, P5 ;  /* 0x00005b001017ea11 */ /* 0x000fe200028f0c0f */
[----:B------:R4:W-:Y:S01]  /*1e20*/  @!P3 LDGSTS.E.BYPASS.LTC128B.128 [R205+0x5800], [R20.64+0x100] ;  /* 0x0580010014cdbfae */ /* 0x0009e2000b901d4c */
[----:B------:R-:W-:Y:S01]  /*1e30*/  ISETP.GE.AND P5, PT, R12, R5, PT ;  /* 0x000000050c00720c */ /* 0x000fe20003fa6270 */
[----:B--2---:R-:W-:-:S02]  /*1e40*/  IMAD.WIDE.U32 R24, R4, 0x20, RZ ;  /* 0x0000002004187825 */ /* 0x004fc400078e00ff */
[----:B------:R2:W-:Y:S01]  /*1e50*/  @!P2 LDGSTS.E.BYPASS.LTC128B.128 [R205+0x6000], [R18.64] ;  /* 0x0600000012cdafae */ /* 0x0005e2000b901d4c */
[----:B------:R-:W-:Y:S02]  /*1e60*/  ISETP.GE.AND P3, PT, R10, R5, PT ;  /* 0x000000050a00720c */ /* 0x000fe40003f66270 */
[----:B------:R-:W-:Y:S01]  /*1e70*/  @!P4 IADD3 R11, P1, R80, R24, RZ ;  /* 0x00000018500bc210 */ /* 0x000fe20007f3e0ff */
[----:B------:R2:W-:Y:S03]  /*1e80*/  @!P2 LDGSTS.E.BYPASS.LTC128B.128 [R205+0x8000], [R18.64+0x80] ;  /* 0x0800008012cdafae */ /* 0x0005e6000b901d4c */
[----:B------:R-:W-:Y:S01]  /*1e90*/  @!P4 IADD3.X R12, R83, R25, R13, P1, !PT ;  /* 0x00000019530cc210 */ /* 0x000fe20000ffe40d */
[----:B------:R2:W-:Y:S01]  /*1ea0*/  @!P2 LDGSTS.E.BYPASS.LTC128B.128 [R205+0xa000], [R18.64+0x100] ;  /* 0x0a00010012cdafae */ /* 0x0005e2000b901d4c */
[----:B------:R-:W-:Y:S02]  /*1eb0*/  ISETP.GE.AND P1, PT, R10, R5, PT ;  /* 0x000000050a00720c */ /* 0x000fe40003f26270 */
[C---:B------:R-:W-:Y:S01]  /*1ec0*/  @!P4 LEA R16, P2, R11.reuse, c[0x0][0x168], 0x1 ;  /* 0x00005a000b10ca11 */ /* 0x040fe200078408ff */
[----:B------:R4:W-:Y:S03]  /*1ed0*/  @!P6 LDGSTS.E.BYPASS.LTC128B.128 [R205+0x6800], [R22.64] ;  /* 0x0680000016cdefae */ /* 0x0009e6000b901d4c */
[----:B------:R-:W-:Y:S01]  /*1ee0*/  @!P4 LEA.HI.X R17, R11, c[0x0][0x16c], R12, 0x1, P2 ;  /* 0x00005b000b11ca11 */ /* 0x000fe200010f0c0c */
[----:B------:R4:W-:Y:S01]  /*1ef0*/  @!P6 LDGSTS.E.BYPASS.LTC128B.128 [R205+0x8800], [R22.64+0x80] ;  /* 0x0880008016cdefae */ /* 0x0009e2000b901d4c */
[----:B------:R-:W-:Y:S01]  /*1f00*/  IMAD.SHL.U32 R12, R14, 0x8, RZ ;  /* 0x000000080e0c7824 */ /* 0x000fe200078e00ff */
[----:B------:R-:W-:-:S02]  /*1f10*/  LOP3.LUT R11, R200, 0xfffffff0, RZ, 0xc0, !PT ;  /* 0xfffffff0c80b7812 */ /* 0x000fc400078ec0ff */
[----:B------:R4:W-:Y:S01]  /*1f20*/  @!P6 LDGSTS.E.BYPASS.LTC128B.128 [R205+0xa800], [R22.64+0x100] ;  /* 0x0a80010016cdefae */ /* 0x0009e2000b901d4c */
[----:B------:R-:W-:Y:S01]  /*1f30*/  ISETP.GE.AND P6, PT, R14, R5, PT ;  /* 0x000000050e00720c */ /* 0x000fe20003fc6270 */
[----:B------:R-:W-:Y:S01]  /*1f40*/  @!P1 IMAD.MOV.U32 R82, RZ, RZ, R80 ;  /* 0x000000ffff529224 */ /* 0x000fe200078e0050 */
[----:B------:R-:W-:Y:S01]  /*1f50*/  SHF.R.S32.HI R200, RZ, 0x4, R200 ;  /* 0x00000004ffc87819 */ /* 0x000fe200000114c8 */
[----:B------:R-:W-:Y:S01]  /*1f60*/  @!P1 IMAD R7, R7, 0x30, RZ ;  /* 0x0000003007079824 */ /* 0x000fe200078e02ff */
[----:B------:R1:W-:Y:S01]  /*1f70*/  @!P4 LDGSTS.E.BYPASS.LTC128B.128 [R205+0x7000], [R16.64] ;  /* 0x0700000010cdcfae */ /* 0x0003e2000b901d4c */
[----:B------:R-:W-:Y:S01]  /*1f80*/  IMAD.IADD R204, R84, 0x1, -R11 ;  /* 0x0000000154cc7824 */ /* 0x000fe200078e0a0b */
[----:B------:R-:W-:Y:S01]  /*1f90*/  LEA.HI R11, R200, R200, RZ, 0x1 ;  /* 0x000000c8c80b7211 */ /* 0x000fe200078f08ff */
[----:B------:R-:W-:Y:S01]  /*1fa0*/  IMAD.SHL.U32 R84, R84, 0x2, RZ ;  /* 0x0000000254547824 */ /* 0x000fe200078e00ff */
[----:B------:R1:W-:Y:S01]  /*1fb0*/  @!P4 LDGSTS.E.BYPASS.LTC128B.128 [R205+0x9000], [R16.64+0x80] ;  /* 0x0900008010cdcfae */ /* 0x0003e2000b901d4c */
[----:B------:R-:W-:-:S02]  /*1fc0*/  LOP3.LUT R12, R197, 0x8, R12, 0xf8, !PT ;  /* 0x00000008c50c7812 */ /* 0x000fc400078ef80c */
[----:B------:R-:W-:Y:S01]  /*1fd0*/  SHF.R.S32.HI R13, RZ, 0x1f, R204 ;  /* 0x0000001fff0d7819 */ /* 0x000fe200000114cc */
[----:B------:R1:W-:Y:S01]  /*1fe0*/  @!P4 LDGSTS.E.BYPASS.LTC128B.128 [R205+0xb000], [R16.64+0x100] ;  /* 0x0b00010010cdcfae */ /* 0x0003e2000b901d4c */
[----:B------:R-:W-:Y:S01]  /*1ff0*/  SHF.R.U32.HI R197, RZ, 0x3, R197 ;  /* 0x00000003ffc57819 */ /* 0x000fe200000116c5 */
[----:B--2---:R-:W-:Y:S01]  /*2000*/  @!P1 IMAD.WIDE.U32 R18, R4, 0x30, R82 ;  /* 0x0000003004129825 */ /* 0x004fe200078e0052 */
[----:B------:R-:W-:Y:S02]  /*2010*/  LEA.HI R10, R13, R204, RZ, 0x3 ;  /* 0x000000cc0d0a7211 */ /* 0x000fe400078f18ff */
[----:B------:R-:W-:Y:S01]  /*2020*/  LOP3.LUT R11, R11, 0xfffffffe, RZ, 0xc0, !PT ;  /* 0xfffffffe0b0b7812 */ /* 0x000fe200078ec0ff */
[----:B------:R-:W-:Y:S01]  /*2030*/  @!P1 IMAD.IADD R7, R19, 0x1, R7 ;  /* 0x0000000113079824 */ /* 0x000fe200078e0207 */
[----:B------:R-:W-:Y:S01]  /*2040*/  @!P1 LEA R14, P2, R18, c[0x0][0x168], 0x1 ;  /* 0x00005a00120e9a11 */ /* 0x000fe200078408ff */
[C---:B------:R-:W-:Y:S01]  /*2050*/  IMAD.SHL.U32 R86, R10.reuse, 0x40, RZ ;  /* 0x000000400a567824 */ /* 0x040fe200078e00ff */
[----:B------:R-:W-:-:S02]  /*2060*/  LOP3.LUT R13, R10, 0xfffffff8, RZ, 0xc0, !PT ;  /* 0xfffffff80a0d7812 */ /* 0x000fc400078ec0ff */
[----:B------:R-:W-:Y:S01]  /*2070*/  @!P1 LEA.HI.X R15, R18, c[0x0][0x16c], R7, 0x1, P2 ;  /* 0x00005b00120f9a11 */ /* 0x000fe200010f0c07 */
[----:B------:R-:W-:Y:S01]  /*2080*/  @!P3 IMAD.MOV.U32 R18, RZ, RZ, c[0x0][0x1a0] ;  /* 0x00006800ff12b624 */ /* 0x000fe200078e00ff */
[----:B------:R-:W-:Y:S01]  /*2090*/  LOP3.LUT R197, R12, R197, RZ, 0x3c, !PT ;  /* 0x000000c50cc57212 */ /* 0x000fe200078e3cff */
[----:B------:R-:W-:Y:S01]  /*20a0*/  IMAD.IADD R7, R204, 0x1, -R13 ;  /* 0x00000001cc077824 */ /* 0x000fe200078e0a0d */
[----:B------:R-:W-:Y:S01]  /*20b0*/  ISETP.GE.AND P4, PT, R8, R5, PT ;  /* 0x000000050800720c */ /* 0x000fe20003f86270 */
[----:B------:R2:W-:Y:S01]  /*20c0*/  @!P1 LDGSTS.E.BYPASS.LTC128B.128 [R205+0x7800], [R14.64] ;  /* 0x078000000ecd9fae */ /* 0x0005e2000b901d4c */
[----:B------:R-:W-:Y:S01]  /*20d0*/  IMAD.IADD R12, R200, 0x1, -R11 ;  /* 0x00000001c80c7824 */ /* 0x000fe200078e0a0b */
[----:B------:R-:W-:Y:S01]  /*20e0*/  LOP3.LUT R86, R86, 0xfffffe00, RZ, 0xc0, !PT ;  /* 0xfffffe0056567812 */ /* 0x000fe200078ec0ff */
[----:B------:R-:W-:Y:S01]  /*20f0*/  IMAD.SHL.U32 R11, R7, 0x40, RZ ;  /* 0x00000040070b7824 */ /* 0x000fe200078e00ff */
[----:B------:R2:W-:Y:S01]  /*2100*/  @!P1 LDGSTS.E.BYPASS.LTC128B.128 [R205+0x9800], [R14.64+0x80] ;  /* 0x098000800ecd9fae */ /* 0x0005e2000b901d4c */
[----:B------:R-:W-:Y:S01]  /*2110*/  IMAD R197, R12, 0x200, R197 ;  /* 0x000002000cc57824 */ /* 0x000fe200078e02c5 */
[----:B------:R-:W-:Y:S01]  /*2120*/  LOP3.LUT R84, R84, 0x6, RZ, 0xc0, !PT ;  /* 0x0000000654547812 */ /* 0x000fe200078ec0ff */
[----:B------:R-:W-:Y:S01]  /*2130*/  IMAD.SHL.U32 R12, R12, 0x8, RZ ;  /* 0x000000080c0c7824 */ /* 0x000fe200078e00ff */
[----:B------:R2:W-:Y:S01]  /*2140*/  @!P1 LDGSTS.E.BYPASS.LTC128B.128 [R205+0xb800], [R14.64+0x100] ;  /* 0x0b8001000ecd9fae */ /* 0x0005e2000b901d4c */
[----:B------:R-:W-:Y:S01]  /*2150*/  LOP3.LUT R11, R11, 0x1c0, RZ, 0xc0, !PT ;  /* 0x000001c00b0b7812 */ /* 0x000fe200078ec0ff */
[----:B------:R-:W-:-:S02]  /*2160*/  IMAD.MOV.U32 R5, RZ, RZ, 0x20 ;  /* 0x00000020ff057424 */ /* 0x000fc400078e00ff */
[----:B------:R-:W0:Y:S01]  /*2170*/  LDGDEPBAR ;  /* 0x00000000000079af */ /* 0x000e220000000000 */
[----:B------:R-:W-:Y:S01]  /*2180*/  LOP3.LUT R12, R11, 0x8, R12, 0xf8, !PT ;  /* 0x000000080b0c7812 */ /* 0x000fe200078ef80c */
[----:B-1----:R-:W-:Y:S01]  /*2190*/  IMAD.WIDE.U32 R16, R5, c[0x0][0x1a0], RZ ;  /* 0x0000680005107a25 */ /* 0x002fe200078e00ff */
[----:B------:R-:W-:-:S03]  /*21a0*/  SHF.R.U32.HI R85, RZ, 0x3, R11 ;  /* 0x00000003ff557819 */ /* 0x000fc6000001160b */
[----:B------:R-:W-:Y:S01]  /*21b0*/  @!P4 IMAD.MOV.U32 R11, RZ, RZ, c[0x0][0x1a0] ;  /* 0x00006800ff0bc624 */ /* 0x000fe200078e00ff */
[----:B------:R-:W-:Y:S01]  /*21c0*/  LOP3.LUT R85, R12, R85, RZ, 0x3c, !PT ;  /* 0x000000550c557212 */ /* 0x000fe200078e3cff */
[----:B------:R-:W-:Y:S01]  /*21d0*/  IMAD R12, R5, c[0x0][0x1a4], RZ ;  /* 0x00006900050c7a24 */ /* 0x000fe200078e02ff */
[----:B------:R-:W-:Y:S01]  /*21e0*/  @!P5 IADD3 R16, P2, R202, R16, RZ ;  /* 0x00000010ca10d210 */ /* 0x000fe20007f5e0ff */
[----:B------:R-:W-:Y:S02]  /*21f0*/  @!P4 IMAD.MOV.U32 R8, RZ, RZ, c[0x0][0x1a4] ;  /* 0x00006900ff08c624 */ /* 0x000fe400078e00ff */
[----:B------:R-:W-:Y:S01]  /*2200*/  @!P3 IMAD.MOV.U32 R13, RZ, RZ, c[0x0][0x1a4] ;  /* 0x00006900ff0db624 */ /* 0x000fe200078e00ff */
[----:B------:R-:W-:Y:S01]  /*2210*/  @!P5 IADD3.X R17, R203, R17, R12, P2, !PT ;  /* 0x00000011cb11d210 */ /* 0x000fe200017fe40c */
[----:B------:R-:W-:Y:S02]  /*2220*/  IMAD R198, R9, 0x400, R86 ;  /* 0x0000040009c67824 */ /* 0x000fe400078e0256 */
[----:B------:R-:W-:-:S04]  /*2230*/  @!P3 IMAD.WIDE.U32 R18, R18, 0x60, R202 ;  /* 0x000000601212b825 */ /* 0x000fc800078e00ca */
[----:B------:R-:W-:Y:S02]  /*2240*/  @!P3 IMAD R13, R13, 0x60, RZ ;  /* 0x000000600d0db824 */ /* 0x000fe400078e02ff */
[----:B------:R-:W-:Y:S01]  /*2250*/  IMAD.IADD R198, R85, 0x1, R198 ;  /* 0x0000000155c67824 */ /* 0x000fe200078e02c6 */
[----:B--2---:R-:W-:Y:S01]  /*2260*/  @!P4 LEA R14, P1, R11, R202, 0x6 ;  /* 0x000000ca0b0ec211 */ /* 0x004fe200078230ff */
[----:B------:R-:W-:-:S04]  /*2270*/  DEPBAR.LE SB0, 0x0 ;  /* 0x000080000000791a */ /* 0x000fc80000000000 */
[----:B------:R-:W-:Y:S01]  /*2280*/  BAR.SYNC.DEFER_BLOCKING 0x0 ;  /* 0x0000000000007b1d */ /* 0x000fe20000010000 */
[----:B------:R-:W-:Y:S01]  /*2290*/  @!P4 LEA.HI.X R15, R11, R203, R8, 0x6, P1 ;  /* 0x000000cb0b0fc211 */ /* 0x000fe200008f3408 */
[----:B------:R-:W-:Y:S02]  /*22a0*/  @!P3 IMAD.IADD R13, R19, 0x1, R13 ;  /* 0x00000001130db824 */ /* 0x000fe400078e020d */
[----:B------:R-:W-:Y:S02]  /*22b0*/  @!P3 IMAD.MOV.U32 R12, RZ, RZ, R18 ;  /* 0x000000ffff0cb224 */ /* 0x000fe400078e0012 */
[----:B------:R-:W-:Y:S02]  /*22c0*/  IMAD.SHL.U32 R197, R197, 0x2, RZ ;  /* 0x00000002c5c57824 */ /* 0x000fe400078e00ff */
[----:B------:R-:W-:Y:S01]  /*22d0*/  IMAD.SHL.U32 R198, R198, 0x2, RZ ;  /* 0x00000002c6c67824 */ /* 0x000fe200078e00ff */
[----:B------:R-:W-:Y:S01]  /*22e0*/  R2P PR, R7, 0x6 ;  /* 0x0000000607007804 */ /* 0x000fe20000000000 */
[----:B------:R-:W-:Y:S01]  /*22f0*/  IMAD.MOV.U32 R7, RZ, RZ, 0x10 ;  /* 0x00000010ff077424 */ /* 0x000fe200078e00ff */
[----:B------:R-:W-:-:S03]  /*2300*/  IADD3 R195, R197, 0x6020, RZ ;  /* 0x00006020c5c37810 */ /* 0x000fc60007ffe0ff */
[----:B------:R-:W-:Y:S02]  /*2310*/  SEL R5, R5, 0xffffffe0, !P2 ;  /* 0xffffffe005057807 */ /* 0x000fe40005000000 */
[----:B------:R-:W-:Y:S02]  /*2320*/  SEL R7, R7, 0xfffffff0, !P1 ;  /* 0xfffffff007077807 */ /* 0x000fe40004800000 */
[----:B------:R-:W-:Y:S01]  /*2330*/  R2P PR, R0, 0x6 ;  /* 0x0000000600007804 */ /* 0x000fe20000000000 */
[--C-:B------:R-:W-:Y:S01]  /*2340*/  IMAD R194, R5, 0x2, R198.reuse ;  /* 0x0000000205c27824 */ /* 0x100fe200078e02c6 */
[----:B------:R-:W-:Y:S01]  /*2350*/  IADD3 R0, R197, 0x6000, RZ ;  /* 0x00006000c5007810 */ /* 0x000fe20007ffe0ff */
[----:B------:R-:W-:Y:S01]  /*2360*/  IMAD R196, R7, 0x2, R198 ;  /* 0x0000000207c47824 */ /* 0x000fe200078e02c6 */
[----:B------:R-:W-:Y:S03]  /*2370*/  @P6 STS.128 [R205+0xc000], RZ ;  /* 0x00c000ffcd006388 */ /* 0x000fe60000000c00 */
[----:B------:R-:W-:Y:S01]  /*2380*/  IMAD R193, R5, 0x2, R196 ;  /* 0x0000000205c17824 */ /* 0x000fe200078e02c4 */
[----:B------:R-:W-:Y:S05]  /*2390*/  @P6 STS.128 [R205+0xe000], RZ ;  /* 0x00e000ffcd006388 */ /* 0x000fea0000000c00 */
[----:B------:R-:W-:Y:S01]  /*23a0*/  @P1 IADD3 R195, R0, -0x20, RZ ;  /* 0xffffffe000c31810 */ /* 0x000fe20007ffe0ff */
[----:B------:R-:W-:Y:S01]  /*23b0*/  @P6 STS.128 [R205+0x10000], RZ ;  /* 0x010000ffcd006388 */ /* 0x000fe20000000c00 */
[----:B------:R-:W-:-:S02]  /*23c0*/  IMAD.MOV.U32 R0, RZ, RZ, 0x40 ;  /* 0x00000040ff007424 */ /* 0x000fc400078e00ff */
[C---:B------:R-:W-:Y:S01]  /*23d0*/  IADD3 R187, R195.reuse, 0x800, RZ ;  /* 0x00000800c3bb7810 */ /* 0x040fe20007ffe0ff */
[----:B------:R-:W-:Y:S01]  /*23e0*/  @!PT LDS RZ, [RZ] ;  /* 0x00000000fffff984 */ /* 0x000fe20000000800 */
[----:B------:R-:W-:Y:S01]  /*23f0*/  @!PT LDS RZ, [RZ] ;  /* 0x00000000fffff984 */ /* 0x000fe20000000800 */
[----:B------:R-:W-:Y:S01]  /*2400*/  @!PT LDS RZ, [RZ] ;  /* 0x00000000fffff984 */ /* 0x000fe20000000800 */
[----:B------:R1:W-:Y:S01]  /*2410*/  @!P6 LDGSTS.E.BYPASS.LTC128B.128 [R205+0xc000], [R202.64] ;  /* 0x0c000000cacdefae */ /* 0x0003e2000b901d4c */
[C---:B------:R-:W-:Y:S02]  /*2420*/  IADD3 R186, R195.reuse, 0x1000, RZ ;  /* 0x00001000c3ba7810 */ /* 0x040fe40007ffe0ff */
[----:B------:R-:W-:Y:S01]  /*2430*/  SEL R0, R0, 0xffffffc0, !P2 ;  /* 0xffffffc000007807 */ /* 0x000fe20005000000 */
[----:B------:R1:W-:Y:S01]  /*2440*/  @!P6 LDGSTS.E.BYPASS.LTC128B.128 [R205+0xe000], [R202.64+0x80] ;  /* 0x0e000080cacdefae */ /* 0x0003e2000b901d4c */
[C---:B------:R-:W-:Y:S02]  /*2450*/  IADD3 R185, R195.reuse, 0x1800, RZ ;  /* 0x00001800c3b97810 */ /* 0x040fe40007ffe0ff */
[----:B------:R-:W-:Y:S01]  /*2460*/  IADD3 R183, R195, 0x2000, RZ ;  /* 0x00002000c3b77810 */ /* 0x000fe20007ffe0ff */
[----:B------:R1:W-:Y:S01]  /*2470*/  @!P6 LDGSTS.E.BYPASS.LTC128B.128 [R205+0x10000], [R202.64+0x100] ;  /* 0x10000100cacdefae */ /* 0x0003e2000b901d4c */
[----:B------:R-:W-:Y:S01]  /*2480*/  IMAD.IADD R191, R197, 0x1, R0 ;  /* 0x00000001c5bf7824 */ /* 0x000fe200078e0200 */
[----:B------:R-:W-:Y:S01]  /*2490*/  IADD3 R182, R195, 0x2800, RZ ;  /* 0x00002800c3b67810 */ /* 0x000fe20007ffe0ff */
[----:B------:R-:W-:Y:S01]  /*24a0*/  IMAD.IADD R184, R0, 0x1, R195 ;  /* 0x0000000100b87824 */ /* 0x000fe200078e02c3 */
[----:B------:R-:W-:Y:S01]  /*24b0*/  @P5 STS.128 [R205+0xc800], RZ ;  /* 0x00c800ffcd005388 */ /* 0x000fe20000000c00 */
[----:B------:R-:W-:-:S02]  /*24c0*/  LOP3.LUT R0, R85, R86, RZ, 0xfc, !PT ;  /* 0x0000005655007212 */ /* 0x000fc400078efcff */
[C---:B------:R-:W-:Y:S01]  /*24d0*/  IADD3 R181, R195.reuse, 0x3000, RZ ;  /* 0x00003000c3b57810 */ /* 0x040fe20007ffe0ff */
[----:B------:R-:W-:Y:S01]  /*24e0*/  @P5 STS.128 [R205+0xe800], RZ ;  /* 0x00e800ffcd005388 */ /* 0x000fe20000000c00 */
[C---:B------:R-:W-:Y:S02]  /*24f0*/  IADD3 R180, R195.reuse, 0x3800, RZ ;  /* 0x00003800c3b47810 */ /* 0x040fe40007ffe0ff */
        /* <DEDUP_REMOVED lines=8> */
[----:B------:R-:W-:-:S03]  /*2580*/  IADD3 R176, R195, 0x5800, RZ ;  /* 0x00005800c3b07810 */ /* 0x000fc60007ffe0ff */
        /* <DEDUP_REMOVED lines=158> */
[----:B------:R-:W4:Y:S07]  /*2f70*/  LDSM.16.M88.4 R8, [R184+0x4800] ;  /* 0x00480000b808783b */ /* 0x000f2e0000000200 */
[C---:B-1----:R-:W-:Y:S08]  /*2f80*/  HMMA.16816.F32.BF16 R32, R40.reuse, R12, R32 ;  /* 0x0000000c2820723c */ /* 0x042ff00000041820 */
        /* <DEDUP_REMOVED lines=11> */
[----:B------:R-:W-:Y:S01]  /*3040*/  IMAD.IADD R41, R3, 0x1, R84 ;  /* 0x0000000103297824 */ /* 0x000fe200078e0254 */
[----:B------:R-:W-:Y:S04]  /*3050*/  HMMA.16816.F32.BF16 R28, R60, R58, R28 ;  /* 0x0000003a3c1c723c */ /* 0x000fe8000004181c */
[----:B------:R-:W-:-:S02]  /*3060*/  IADD3 R43, R41, 0x1, RZ ;  /* 0x00000001292b7810 */ /* 0x000fc40007ffe0ff */
[CC--:B------:R-:W-:Y:S02]  /*3070*/  ISETP.GE.AND P5, PT, R41.reuse, R88.reuse, PT ;  /* 0x000000582900720c */ /* 0x0c0fe40003fa6270 */
[C---:B------:R-:W-:Y:S01]  /*3080*/  HMMA.16816.F32.BF16 R24, R60.reuse, R8, R24 ;  /* 0x000000083c18723c */ /* 0x040fe20000041818 */
[----:B------:R-:W-:Y:S02]  /*3090*/  IADD3 R47, R41, 0x8, RZ ;  /* 0x00000008292f7810 */ /* 0x000fe40007ffe0ff */
[----:B------:R-:W-:Y:S02]  /*30a0*/  ISETP.GE.AND P4, PT, R43, R88, PT ;  /* 0x000000582b00720c */ /* 0x000fe40003f86270 */
[----:B------:R-:W-:Y:S02]  /*30b0*/  FSEL R34, R34, -INF , !P5 ;  /* 0xff80000022227808 */ /* 0x000fe40006800000 */
[----:B------:R-:W-:Y:S01]  /*30c0*/  IADD3 R9, R41, 0x11, RZ ;  /* 0x0000001129097810 */ /* 0x000fe20007ffe0ff */
[----:B-1----:R-:W-:Y:S01]  /*30d0*/  HMMA.16816.F32.BF16 R64, R60, R14, R64 ;  /* 0x0000000e3c40723c */ /* 0x002fe20000041840 */
[----:B------:R-:W-:-:S02]  /*30e0*/  FSEL R40, R32, -INF , !P5 ;  /* 0xff80000020287808 */ /* 0x000fc40006800000 */
[-C--:B------:R-:W-:Y:S02]  /*30f0*/  ISETP.GE.AND P3, PT, R47, R88.reuse, PT ;  /* 0x000000582f00720c */ /* 0x080fe40003f66270 */
[----:B------:R-:W-:Y:S02]  /*3100*/  ISETP.GE.AND P6, PT, R9, R88, PT ;  /* 0x000000580900720c */ /* 0x000fe40003fc6270 */
[C---:B------:R-:W-:Y:S01]  /*3110*/  IADD3 R45, R41.reuse, 0x9, RZ ;  /* 0x00000009292d7810 */ /* 0x040fe20007ffe0ff */
[----:B------:R-:W-:Y:S01]  /*3120*/  HMMA.16816.F32.BF16 R20, R60, R10, R20 ;  /* 0x0000000a3c14723c */ /* 0x000fe20000041814 */
[C---:B------:R-:W-:Y:S02]  /*3130*/  IADD3 R43, R41.reuse, 0x10, RZ ;  /* 0x00000010292b7810 */ /* 0x040fe40007ffe0ff */
[----:B------:R-:W-:Y:S02]  /*3140*/  IADD3 R9, R41, 0x19, RZ ;  /* 0x0000001929097810 */ /* 0x000fe40007ffe0ff */
[----:B------:R-:W-:-:S02]  /*3150*/  FSEL R32, R33, -INF , !P4 ;  /* 0xff80000021207808 */ /* 0x000fc40006000000 */
[----:B------:R-:W-:Y:S01]  /*3160*/  IADD3 R11, R41, 0x18, RZ ;  /* 0x00000018290b7810 */ /* 0x000fe20007ffe0ff */
[C---:B------:R-:W-:Y:S01]  /*3170*/  HMMA.16816.F32.BF16 R16, R60.reuse, R12, R16 ;  /* 0x0000000c3c10723c */ /* 0x040fe20000041810 */
[----:B------:R-:W-:Y:S02]  /*3180*/  FSEL R35, R35, -INF , !P4 ;  /* 0xff80000023237808 */ /* 0x000fe40006000000 */
[----:B------:R-:W-:Y:S02]  /*3190*/  ISETP.GE.AND P5, PT, R11, R88, PT ;  /* 0x000000580b00720c */ /* 0x000fe40003fa6270 */
[----:B------:R-:W-:Y:S02]  /*31a0*/  IADD3 R11, R41, 0x20, RZ ;  /* 0x00000020290b7810 */ /* 0x000fe40007ffe0ff */
[----:B------:R-:W-:Y:S01]  /*31b0*/  FSEL R33, R30, -INF , !P3 ;  /* 0xff8000001e217808 */ /* 0x000fe20005800000 */
[----:B--2---:R-:W-:Y:S01]  /*31c0*/  HMMA.16816.F32.BF16 R68, R60, R36, R68 ;  /* 0x000000243c44723c */ /* 0x004fe20000041844 */
[----:B------:R-:W-:-:S02]  /*31d0*/  FSEL R28, R28, -INF , !P3 ;  /* 0xff8000001c1c7808 */ /* 0x000fc40005800000 */
[-C--:B------:R-:W-:Y:S02]  /*31e0*/  ISETP.GE.AND P2, PT, R45, R88.reuse, PT ;  /* 0x000000582d00720c */ /* 0x080fe40003f46270 */
[-C--:B------:R-:W-:Y:S02]  /*31f0*/  ISETP.GE.AND P1, PT, R43, R88.reuse, PT ;  /* 0x000000582b00720c */ /* 0x080fe40003f26270 */
[-C--:B------:R-:W-:Y:S01]  /*3200*/  ISETP.GE.AND P4, PT, R9, R88.reuse, PT ;  /* 0x000000580900720c */ /* 0x080fe20003f86270 */
[----:B------:R-:W-:Y:S01]  /*3210*/  HMMA.16816.F32.BF16 R72, R60, R38, R72 ;  /* 0x000000263c48723c */ /* 0x000fe20000041848 */
[----:B------:R-:W-:Y:S02]  /*3220*/  ISETP.GE.AND P3, PT, R11, R88, PT ;  /* 0x000000580b00720c */ /* 0x000fe40003f66270 */
[C---:B------:R-:W-:Y:S02]  /*3230*/  IADD3 R9, R41.reuse, 0x21, RZ ;  /* 0x0000002129097810 */ /* 0x040fe40007ffe0ff */
[----:B------:R-:W-:-:S02]  /*3240*/  IADD3 R11, R41, 0x28, RZ ;  /* 0x00000028290b7810 */ /* 0x000fc40007ffe0ff */
[----:B------:R-:W-:Y:S02]  /*3250*/  FSEL R31, R31, -INF , !P2 ;  /* 0xff8000001f1f7808 */ /* 0x000fe40005000000 */
[----:B------:R-:W-:Y:S02]  /*3260*/  FSEL R12, R29, -INF , !P2 ;  /* 0xff8000001d0c7808 */ /* 0x000fe40005000000 */
[----:B------:R-:W-:Y:S02]  /*3270*/  FSEL R13, R26, -INF , !P1 ;  /* 0xff8000001a0d7808 */ /* 0x000fe40004800000 */
[----:B------:R-:W-:Y:S02]  /*3280*/  FSEL R24, R24, -INF , !P1 ;  /* 0xff80000018187808 */ /* 0x000fe40004800000 */
[-C--:B------:R-:W-:Y:S02]  /*3290*/  ISETP.GE.AND P2, PT, R9, R88.reuse, PT ;  /* 0x000000580900720c */ /* 0x080fe40003f46270 */
[----:B------:R-:W-:-:S02]  /*32a0*/  ISETP.GE.AND P1, PT, R11, R88, PT ;  /* 0x000000580b00720c */ /* 0x000fc40003f26270 */
[----:B------:R-:W-:Y:S02]  /*32b0*/  IADD3 R9, R41, 0x29, RZ ;  /* 0x0000002929097810 */ /* 0x000fe40007ffe0ff */
[----:B------:R-:W-:Y:S02]  /*32c0*/  FSEL R27, R27, -INF , !P6 ;  /* 0xff8000001b1b7808 */ /* 0x000fe40007000000 */
[----:B------:R-:W-:Y:S02]  /*32d0*/  FSEL R10, R25, -INF , !P6 ;  /* 0xff800000190a7808 */ /* 0x000fe40007000000 */
[----:B------:R-:W-:Y:S02]  /*32e0*/  FSEL R165, R66, -INF , !P1 ;  /* 0xff80000042a57808 */ /* 0x000fe40004800000 */
[----:B------:R-:W-:Y:S02]  /*32f0*/  FSEL R158, R64, -INF , !P1 ;  /* 0xff800000409e7808 */ /* 0x000fe40004800000 */
[----:B------:R-:W-:-:S02]  /*3300*/  ISETP.GE.AND P6, PT, R9, R88, PT ;  /* 0x000000580900720c */ /* 0x000fc40003fc6270 */
[----:B------:R-:W-:Y:S02]  /*3310*/  ISETP.GT.AND P1, PT, R134, R201, PT ;  /* 0x000000c98600720c */ /* 0x000fe40003f24270 */
[C---:B------:R-:W-:Y:S02]  /*3320*/  IADD3 R9, R41.reuse, 0x30, RZ ;  /* 0x0000003029097810 */ /* 0x040fe40007ffe0ff */
[----:B------:R-:W-:Y:S02]  /*3330*/  IADD3 R15, R41, 0x31, RZ ;  /* 0x00000031290f7810 */ /* 0x000fe40007ffe0ff */
[----:B------:R-:W-:Y:S02]  /*3340*/  FSEL R11, R22, -INF , !P5 ;  /* 0xff800000160b7808 */ /* 0x000fe40006800000 */
[----:B------:R-:W-:Y:S02]  /*3350*/  FSEL R20, R20, -INF , !P5 ;  /* 0xff80000014147808 */ /* 0x000fe40006800000 */
[----:B------:R-:W-:-:S02]  /*3360*/  ISETP.GE.AND P5, PT, R9, R88, PT ;  /* 0x000000580900720c */ /* 0x000fc40003fa6270 */
        /* <DEDUP_REMOVED lines=9> */
[----:B------:R-:W-:Y:S02]  /*3400*/  FSEL R143, R71, -INF , !P4 ;  /* 0xff800000478f7808 */ /* 0x000fe40006000000 */
[----:B------:R-:W-:Y:S01]  /*3410*/  FSEL R168, R69, -INF , !P4 ;  /* 0xff80000045a87808 */ /* 0x000fe20006000000 */
[----:B------:R-:W-:Y:S01]  /*3420*/  BAR.SYNC.DEFER_BLOCKING 0x0 ;  /* 0x0000000000007b1d */ /* 0x000fe20000010000 */
[----:B------:R-:W-:-:S02]  /*3430*/  ISETP.GE.AND P3, PT, R15, R88, PT ;  /* 0x000000580f00720c */ /* 0x000fc40003f66270 */
[----:B------:R-:W-:Y:S02]  /*3440*/  ISETP.GE.AND P2, PT, R41, R88, PT ;  /* 0x000000582900720c */ /* 0x000fe40003f46270 */
[----:B------:R-:W-:Y:S02]  /*3450*/  @!P1 LEA R210, P4, R80, c[0x0][0x168], 0x1 ;  /* 0x00005a0050d29a11 */ /* 0x000fe400078808ff */
        /* <DEDUP_REMOVED lines=8> */
[----:B------:R-:W-:Y:S01]  /*34e0*/  @!P1 LEA.HI.X R207, R80, c[0x0][0x16c], R83, 0x1, P4 ;  /* 0x00005b0050cf9a11 */ /* 0x000fe200020f0c53 */
        /* <DEDUP_REMOVED lines=59> */
.L_x_4523:
[----:B------:R-:W-:-:S04]  /*38a0*/  LEA R6, -R4, RZ, 0x6 ;  /* 0x000000ff04067211 */ /* 0x000fc800078e31ff */
[----:B------:R-:W-:Y:S02]  /*38b0*/  SHF.R.S32.HI R3, RZ, 0x1f, R6 ;  /* 0x0000001fff037819 */ /* 0x000fe40000011406 */
.L_x_4524:
        /* <DEDUP_REMOVED lines=9> */
[--C-:B------:R-:W-:Y:S02]  /*3950*/  IMAD.MOV.U32 R211, RZ, RZ, R207.reuse ;  /* 0x000000ffffd37224 */ /* 0x100fe400078e00cf */
[C---:B------:R-:W-:Y:S01]  /*3960*/  IMAD.X R17, R4.reuse, 0x1, R207, P1 ;  /* 0x0000000104117824 */ /* 0x040fe200008e06cf */
[----:B------:R-:W-:Y:S02]  /*3970*/  IADD3 R18, P1, R15, R14, RZ ;  /* 0x0000000e0f127210 */ /* 0x000fe40007f3e0ff */
[----:B------:R-:W-:Y:S01]  /*3980*/  @!PT LDS RZ, [RZ] ;  /* 0x00000000fffff984 */ /* 0x000fe20000000800 */
[----:B------:R-:W-:Y:S01]  /*3990*/  @!PT LDS RZ, [RZ] ;  /* 0x00000000fffff984 */ /* 0x000fe20000000800 */
[----:B------:R-:W-:Y:S01]  /*39a0*/  @!PT LDS RZ, [RZ] ;  /* 0x00000000fffff984 */ /* 0x000fe20000000800 */
[----:B------:R1:W-:Y:S01]  /*39b0*/  LDGSTS.E.BYPASS.LTC128B.128 [R205+0x6000], [R210.64] ;  /* 0x06000000d2cd7fae */ /* 0x0003e2000b901d4c */
[----:B------:R-:W-:-:S03]  /*39c0*/  IMAD.X R15, R4, 0x1, R17, P2 ;  /* 0x00000001040f7824 */ /* 0x000fc600010e0611 */
[----:B------:R1:W-:Y:S01]  /*39d0*/  LDGSTS.E.BYPASS.LTC128B.128 [R205+0x8000], [R210.64+0x80] ;  /* 0x08000080d2cd7fae */ /* 0x0003e2000b901d4c */
[----:B------:R-:W-:-:S03]  /*39e0*/  IMAD.X R19, R4, 0x1, R15, P1 ;  /* 0x0000000104137824 */ /* 0x000fc600008e060f */
        /* <DEDUP_REMOVED lines=11> */
.L_x_4522:
        /* <DEDUP_REMOVED lines=29> */
[----:B-1----:R-:W-:Y:S02]  /*3c70*/  FMNMX.FTZ R17, R161, R4, !PT ;  /* 0x00000004a1117209 */ /* 0x002fe40007810000 */
        /* <DEDUP_REMOVED lines=25> */
[----:B------:R-:W-:Y:S01]  /*3e10*/  FMUL.FTZ R162, R3, c[0x0][0x23c] ;  /* 0x00008f0003a27a20 */ /* 0x000fe20000410000 */
        /* <DEDUP_REMOVED lines=8> */
[----:B------:R-:W-:Y:S01]  /*3ea0*/  ISETP.GT.AND P1, PT, R134, R201, PT ;  /* 0x000000c98600720c */ /* 0x000fe20003f24270 */
[----:B------:R-:W-:Y:S01]  /*3eb0*/  FFMA.FTZ R147, R12, c[0x0][0x23c], -R169 ;  /* 0x00008f000c937a23 */ /* 0x000fe200000108a9 */
[----:B------:R-:W-:Y:S01]  /*3ec0*/  MUFU.EX2 R154, R154 ;  /* 0x0000009a009a7308 */ /* 0x000fe20000000800 */
[--C-:B------:R-:W-:Y:S01]  /*3ed0*/  FFMA.FTZ R153, R34, c[0x0][0x23c], -R162.reuse ;  /* 0x00008f0022997a23 */ /* 0x100fe200000108a2 */
[----:B------:R-:W-:Y:S01]  /*3ee0*/  LDSM.16.MT88.4 R136, [R190+0xc800] ;  /* 0x00c80000be88783b */ /* 0x000fe20000004200 */
[----:B------:R-:W-:-:S02]  /*3ef0*/  FFMA.FTZ R156, R35, c[0x0][0x23c], -R162 ;  /* 0x00008f00239c7a23 */ /* 0x000fc400000108a2 */
[--C-:B------:R-:W-:Y:S02]  /*3f00*/  FFMA.FTZ R155, R33, c[0x0][0x23c], -R162.reuse ;  /* 0x00008f00219b7a23 */ /* 0x100fe400000108a2 */
        /* <DEDUP_REMOVED lines=10> */
[----:B------:R-:W1:Y:S01]  /*3fb0*/  LDSM.16.MT88.4 R8, [R192+0xe800] ;  /* 0x00e80000c008783b */ /* 0x000e620000004200 */
[----:B------:R-:W-:-:S02]  /*3fc0*/  FFMA.FTZ R146, R20, c[0x0][0x23c], -R169 ;  /* 0x00008f0014927a23 */ /* 0x000fc400000108a9 */
[--C-:B------:R-:W-:Y:S01]  /*3fd0*/  FFMA.FTZ R149, R13, c[0x0][0x23c], -R162.reuse ;  /* 0x00008f000d957a23 */ /* 0x100fe200000108a2 */
[----:B------:R-:W1:Y:S01]  /*3fe0*/  LDSM.16.MT88.4 R20, [R192+0xc800] ;  /* 0x00c80000c014783b */ /* 0x000e620000004200 */
[----:B------:R-:W-:Y:S01]  /*3ff0*/  FFMA.FTZ R144, R27, c[0x0][0x23c], -R162 ;  /* 0x00008f001b907a23 */ /* 0x000fe200000108a2 */
[----:B------:R-:W3:Y:S01]  /*4000*/  MUFU.EX2 R147, R147 ;  /* 0x0000009300937308 */ /* 0x000ee20000000800 */
        /* <DEDUP_REMOVED lines=230> */
.L_x_4529:
        /* <DEDUP_REMOVED lines=64> */
.L_x_4526:
        /* <DEDUP_REMOVED lines=15> */
[----:B------:R-:W-:Y:S01]  /*5360*/  ISETP.GT.AND P1, PT, R214, R201, PT ;  /* 0x000000c9d600720c */ /* 0x000fe20003f24270 */
        /* <DEDUP_REMOVED lines=233> */
.L_x_4528:
        /* <DEDUP_REMOVED lines=27> */
.L_x_4527:
        /* <DEDUP_REMOVED lines=410> */
.L_x_4525:
[----:B------:R-:W1:Y:S01]  /*7d50*/  SHFL.BFLY PT, R2, R217, 0x2, 0x1f ;  /* 0x0c401f00d9027f89 */ /* 0x000e6200000e0000 */
[----:B------:R-:W-:Y:S01]  /*7d60*/  LEA.HI R11, R204, R204, RZ, 0x1 ;  /* 0x000000cccc0b7211 */ /* 0x000fe200078f08ff */
[----:B------:R-:W-:Y:S01]  /*7d70*/  BSSY B0, `(.L_x_4530) ;  /* 0x0000109000007945 */ /* 0x000fe20003800000 */
[----:B------:R-:W-:Y:S01]  /*7d80*/  MOV R7, 0x3f800000 ;  /* 0x3f80000000077802 */ /* 0x000fe20000000f00 */
[----:B------:R-:W2:Y:S01]  /*7d90*/  SHFL.BFLY PT, R0, R215, 0x2, 0x1f ;  /* 0x0c401f00d7007f89 */ /* 0x000ea200000e0000 */
[----:B------:R-:W-:-:S02]  /*7da0*/  SHF.L.U32 R12, R11, 0x2, RZ ;  /* 0x000000020b0c7819 */ /* 0x000fc400000006ff */
[----:B------:R-:W-:Y:S01]  /*7db0*/  LOP3.LUT R11, R11, 0xffffffe, RZ, 0xc0, !PT ;  /* 0x0ffffffe0b0b7812 */ /* 0x000fe200078ec0ff */
[----:B------:R-:W-:Y:S01]  /*7dc0*/  BAR.SYNC.DEFER_BLOCKING 0x0 ;  /* 0x0000000000007b1d */ /* 0x000fe20000010000 */
[----:B------:R-:W-:Y:S01]  /*7dd0*/  MOV R6, 0x3f800000 ;  /* 0x3f80000000067802 */ /* 0x000fe20000000f00 */
[----:B-1----:R-:W-:Y:S02]  /*7de0*/  FADD.FTZ R5, R2, R217 ;  /* 0x000000d902057221 */ /* 0x002fe40000010000 */
[----:B--2---:R-:W-:-:S03]  /*7df0*/  FADD.FTZ R13, R0, R215 ;  /* 0x000000d7000d7221 */ /* 0x004fc60000010000 */
[----:B------:R-:W1:Y:S04]  /*7e00*/  SHFL.BFLY PT, R4, R5, 0x1, 0x1f ;  /* 0x0c201f0005047f89 */ /* 0x000e6800000e0000 */
[----:B------:R-:W2:Y:S04]  /*7e10*/  S2R R0, SR_TID.X ;  /* 0x0000000000007919 */ /* 0x000ea80000002100 */
[----:B------:R-:W3:Y:S01]  /*7e20*/  SHFL.BFLY PT, R2, R13, 0x1, 0x1f ;  /* 0x0c201f000d027f89 */ /* 0x000ee200000e0000 */
[----:B-1----:R-:W-:Y:S01]  /*7e30*/  FADD.FTZ R4, R5, R4 ;  /* 0x0000000405047221 */ /* 0x002fe20000010000 */
[----:B------:R-:W-:-:S02]  /*7e40*/  SHF.L.U32 R5, R200, 0x6, RZ ;  /* 0x00000006c8057819 */ /* 0x000fc400000006ff */
[----:B--2---:R-:W-:Y:S02]  /*7e50*/  SHF.R.S32.HI R9, RZ, 0x1f, R0 ;  /* 0x0000001fff097819 */ /* 0x004fe40000011400 */
[----:B------:R-:W-:Y:S02]  /*7e60*/  LOP3.LUT R5, R5, 0x1c0, RZ, 0xc0, !PT ;  /* 0x000001c005057812 */ /* 0x000fe400078ec0ff */
[----:B------:R-:W-:Y:S01]  /*7e70*/  LEA.HI R10, R9, R0, RZ, 0x2 ;  /* 0x00000000090a7211 */ /* 0x000fe200078f10ff */
[----:B---3--:R-:W-:Y:S01]  /*7e80*/  FADD.FTZ R2, R13, R2 ;  /* 0x000000020d027221 */ /* 0x008fe20000010000 */
[----:B------:R-:W-:Y:S02]  /*7e90*/  FSETP.NE.FTZ.AND P4, PT, R4, RZ, PT ;  /* 0x000000ff0400720b */ /* 0x000fe40003f95000 */
[--C-:B------:R-:W-:Y:S02]  /*7ea0*/  SHF.R.S32.HI R8, RZ, 0x2, R10.reuse ;  /* 0x00000002ff087819 */ /* 0x100fe4000001140a */
[----:B------:R-:W-:-:S02]  /*7eb0*/  SHF.R.S32.HI R13, RZ, 0x1f, R10 ;  /* 0x0000001fff0d7819 */ /* 0x000fc4000001140a */
[----:B------:R-:W-:Y:S02]  /*7ec0*/  FSETP.NE.FTZ.AND P3, PT, R2, RZ, PT ;  /* 0x000000ff0200720b */ /* 0x000fe40003f75000 */
[----:B------:R-:W-:Y:S02]  /*7ed0*/  LEA.HI R13, R13, R8, RZ, 0x3 ;  /* 0x000000080d0d7211 */ /* 0x000fe400078f18ff */
[----:B------:R-:W-:Y:S02]  /*7ee0*/  LOP3.LUT R12, R5, 0x38, R12, 0xf8, !PT ;  /* 0x00000038050c7812 */ /* 0x000fe400078ef80c */
[----:B------:R-:W-:Y:S01]  /*7ef0*/  SHF.R.U32.HI R5, RZ, 0x3, R5 ;  /* 0x00000003ff057819 */ /* 0x000fe20000011605 */
[----:B------:R-:W1:Y:S01]  /*7f00*/  @P4 MUFU.RCP R7, R4 ;  /* 0x0000000400074308 */ /* 0x000e620000001000 */
[----:B------:R-:W-:Y:S02]  /*7f10*/  LOP3.LUT R13, R13, 0xfffffff8, RZ, 0xc0, !PT ;  /* 0xfffffff80d0d7812 */ /* 0x000fe400078ec0ff */
[----:B------:R-:W-:-:S02]  /*7f20*/  LOP3.LUT R5, R12, R5, RZ, 0x3c, !PT ;  /* 0x000000050c057212 */ /* 0x000fc400078e3cff */
[----:B------:R-:W-:Y:S02]  /*7f30*/  IADD3 R12, R204, -R11, RZ ;  /* 0x8000000bcc0c7210 */ /* 0x000fe40007ffe0ff */
[----:B------:R-:W-:Y:S01]  /*7f40*/  IADD3 R8, R8, -R13, RZ ;  /* 0x8000000d08087210 */ /* 0x000fe20007ffe0ff */
[----:B------:R-:W2:Y:S01]  /*7f50*/  @P3 MUFU.RCP R6, R2 ;  /* 0x0000000200063308 */ /* 0x000ea20000001000 */
[----:B------:R-:W-:Y:S02]  /*7f60*/  LEA R5, R12, R5, 0x2 ;  /* 0x000000050c057211 */ /* 0x000fe400078e10ff */
[----:B------:R-:W-:Y:S02]  /*7f70*/  LEA.HI R9, R9, R0, RZ, 0x5 ;  /* 0x0000000009097211 */ /* 0x000fe400078f28ff */
[----:B------:R-:W-:Y:S02]  /*7f80*/  LOP3.LUT R11, R10, 0x1ffffffc, RZ, 0xc0, !PT ;  /* 0x1ffffffc0a0b7812 */ /* 0x000fe400078ec0ff */
[----:B------:R-:W-:Y:S01]  /*7f90*/  SHF.L.U32 R12, R8, 0x6, RZ ;  /* 0x00000006080c7819 */ /* 0x000fe200000006ff */
[C---:B-1----:R-:W-:Y:S01]  /*7fa0*/  FMUL.FTZ R128, R7.reuse, R128 ;  /* 0x0000008007807220 */ /* 0x042fe20000410000 */
[----:B------:R-:W-:Y:S01]  /*7fb0*/  SHF.R.S32.HI R10, RZ, 0x5, R9 ;  /* 0x00000005ff0a7819 */ /* 0x000fe20000011409 */
[----:B------:R-:W-:Y:S01]  /*7fc0*/  FMUL.FTZ R129, R7, R129 ;  /* 0x0000008107817220 */ /* 0x000fe20000410000 */
[----:B------:R-:W-:Y:S01]  /*7fd0*/  IADD3 R11, -R11, R0, RZ ;  /* 0x000000000b0b7210 */ /* 0x000fe20007ffe1ff */
        /* <DEDUP_REMOVED lines=19> */
[C---:B------:R-:W-:Y:S01]  /*8110*/  IADD3 R12, R8.reuse, -0x20, RZ ;  /* 0xffffffe0080c7810 */ /* 0x040fe20007ffe0ff */
[C---:B------:R-:W-:Y:S01]  /*8120*/  FMUL.FTZ R56, R7.reuse, R56 ;  /* 0x0000003807387220 */ /* 0x040fe20000410000 */
[----:B------:R-:W-:Y:S01]  /*8130*/  @P4 MUFU.LG2 R4, R4 ;  /* 0x0000000400044308 */ /* 0x000fe20000000c00 */
[C---:B------:R-:W-:Y:S01]  /*8140*/  FMUL.FTZ R57, R7.reuse, R57 ;  /* 0x0000003907397220 */ /* 0x040fe20000410000 */
[----:B------:R-:W-:Y:S01]  /*8150*/  @P0 IADD3 R12, R8, 0x20, RZ ;  /* 0x00000020080c0810 */ /* 0x000fe20007ffe0ff */
[----:B------:R-:W-:-:S02]  /*8160*/  FMUL.FTZ R60, R7, R60 ;  /* 0x0000003c073c7220 */ /* 0x000fc40000410000 */
[C---:B------:R-:W-:Y:S02]  /*8170*/  FMUL.FTZ R61, R7.reuse, R61 ;  /* 0x0000003d073d7220 */ /* 0x040fe40000410000 */
[C---:B------:R-:W-:Y:S01]  /*8180*/  FMUL.FTZ R64, R7.reuse, R64 ;  /* 0x0000004007407220 */ /* 0x040fe20000410000 */
[----:B------:R-:W1:Y:S01]  /*8190*/  @P3 MUFU.LG2 R2, R2 ;  /* 0x0000000200023308 */ /* 0x000e620000000c00 */
        /* <DEDUP_REMOVED lines=30> */
[----:B------:R-:W-:Y:S01]  /*8380*/  FMUL.FTZ R117, R7, R117 ;  /* 0x0000007507757220 */ /* 0x000fe20000410000 */
[----:B------:R-:W-:Y:S01]  /*8390*/  MOV R7, 0x40 ;  /* 0x0000004000077802 */ /* 0x000fe20000000f00 */
[C---:B--2---:R-:W-:Y:S02]  /*83a0*/  FMUL.FTZ R131, R6.reuse, R131 ;  /* 0x0000008306837220 */ /* 0x044fe40000410000 */
[C---:B------:R-:W-:Y:S01]  /*83b0*/  FMUL.FTZ R130, R6.reuse, R130 ;  /* 0x0000008206827220 */ /* 0x040fe20000410000 */
[----:B------:R-:W-:Y:S01]  /*83c0*/  SEL R7, R7, 0xffffffc0, !P1 ;  /* 0xffffffc007077807 */ /* 0x000fe20004800000 */
[----:B------:R-:W-:-:S02]  /*83d0*/  FMUL.FTZ R39, R6, R39 ;  /* 0x0000002706277220 */ /* 0x000fc40000410000 */
[----:B------:R-:W-:Y:S01]  /*83e0*/  FMUL.FTZ R38, R6, R38 ;  /* 0x0000002606267220 */ /* 0x000fe20000410000 */
[----:B------:R-:W-:Y:S01]  /*83f0*/  IADD3 R13, R8, R7, RZ ;  /* 0x00000007080d7210 */ /* 0x000fe20007ffe0ff */
[C---:B------:R-:W-:Y:S01]  /*8400*/  FMUL.FTZ R43, R6.reuse, R43 ;  /* 0x0000002b062b7220 */ /* 0x040fe20000410000 */
[----:B------:R-:W-:Y:S01]  /*8410*/  IADD3 R14, R7, R12, RZ ;  /* 0x0000000c070e7210 */ /* 0x000fe20007ffe0ff */
[C---:B------:R-:W-:Y:S01]  /*8420*/  FMUL.FTZ R42, R6.reuse, R42 ;  /* 0x0000002a062a7220 */ /* 0x040fe20000410000 */
[----:B------:R-:W-:Y:S01]  /*8430*/  STS.64 [R11.X4+0x800], R130 ;  /* 0x000800820b007388 */ /* 0x000fe20000004a00 */
[C---:B------:R-:W-:Y:S02]  /*8440*/  FMUL.FTZ R47, R6.reuse, R47 ;  /* 0x0000002f062f7220 */ /* 0x040fe40000410000 */
[C---:B------:R-:W-:Y:S01]  /*8450*/  FMUL.FTZ R46, R6.reuse, R46 ;  /* 0x0000002e062e7220 */ /* 0x040fe20000410000 */
[----:B------:R-:W-:Y:S01]  /*8460*/  STS.64 [R12], R36 ;  /* 0x000000240c007388 */ /* 0x000fe20000000a00 */
[----:B------:R-:W-:-:S02]  /*8470*/  FMUL.FTZ R51, R6, R51 ;  /* 0x0000003306337220 */ /* 0x000fc40000410000 */
[C---:B------:R-:W-:Y:S01]  /*8480*/  FMUL.FTZ R50, R6.reuse, R50 ;  /* 0x0000003206327220 */ /* 0x040fe20000410000 */
[----:B------:R-:W-:Y:S01]  /*8490*/  STS.64 [R12+0x800], R38 ;  /* 0x000800260c007388 */ /* 0x000fe20000000a00 */
        /* <DEDUP_REMOVED lines=13> */
[C---:B------:R-:W-:Y:S01]  /*8570*/  FMUL.FTZ R70, R6.reuse, R70 ;  /* 0x0000004606467220 */ /* 0x040fe20000410000 */
[----:B------:R-:W2:Y:S01]  /*8580*/  S2R R7, SR_CTAID.Y ;  /* 0x0000000000077919 */ /* 0x000ea20000002600 */
        /* <DEDUP_REMOVED lines=29> */
[----:B--2---:R-:W-:Y:S02]  /*8760*/  IMAD R7, R7, c[0x0][0x210], R206 ;  /* 0x0000840007077a24 */ /* 0x004fe400078e02ce */
[----:B-1----:R-:W-:Y:S01]  /*8770*/  @P3 FMUL.FTZ R2, R2, 0.69314718246459960938 ;  /* 0x3f31721802023820 */ /* 0x002fe20000410000 */
[----:B------:R-:W-:Y:S02]  /*8780*/  SEL R15, R6, 0xffffff80, !P2 ;  /* 0xffffff80060f7807 */ /* 0x000fe40005000000 */
[----:B------:R-:W1:Y:S02]  /*8790*/  S2R R6, SR_CTAID.Z ;  /* 0x0000000000067919 */ /* 0x000e640000002700 */
[----:B------:R-:W-:-:S02]  /*87a0*/  IADD3 R8, R8, R15, RZ ;  /* 0x0000000f08087210 */ /* 0x000fc40007ffe0ff */
[----:B------:R-:W-:Y:S02]  /*87b0*/  IADD3 R16, R15, R12, RZ ;  /* 0x0000000c0f107210 */ /* 0x000fe40007ffe0ff */
[-C--:B------:R-:W-:Y:S01]  /*87c0*/  IADD3 R17, R13, R15.reuse, RZ ;  /* 0x0000000f0d117210 */ /* 0x080fe20007ffe0ff */
[----:B------:R-:W-:Y:S01]  /*87d0*/  STS.64 [R8], R48 ;  /* 0x0000003008007388 */ /* 0x000fe20000000a00 */
[----:B------:R-:W-:-:S03]  /*87e0*/  IADD3 R15, R14, R15, RZ ;  /* 0x0000000f0e0f7210 */ /* 0x000fc60007ffe0ff */
        /* <DEDUP_REMOVED lines=29> */
[----:B------:R-:W-:Y:S04]  /*89c0*/  STS.64 [R14+0x8000], R124 ;  /* 0x0080007c0e007388 */ /* 0x000fe80000000a00 */
[----:B------:R-:W-:Y:S01]  /*89d0*/  STS.64 [R14+0x8800], R126 ;  /* 0x0088007e0e007388 */ /* 0x000fe20000000a00 */
[----:B--2---:R-:W-:-:S03]  /*89e0*/  IADD3 R11, -R206, RZ, RZ ;  /* 0x000000ffce0b7210 */ /* 0x004fc60007ffe1ff */
[----:B------:R2:W-:Y:S04]  /*89f0*/  STS.64 [R8+0x8000], R108 ;  /* 0x0080006c08007388 */ /* 0x0005e80000000a00 */
[----:B------:R3:W-:Y:S01]  /*8a00*/  STS.64 [R8+0x8800], R110 ;  /* 0x0088006e08007388 */ /* 0x0007e20000000a00 */
[----:B-1----:R-:W-:Y:S02]  /*8a10*/  IMAD R6, R11, c[0x0][0x1c0], R6 ;  /* 0x000070000b067a24 */ /* 0x002fe400078e0206 */
[----:B------:R-:W-:Y:S01]  /*8a20*/  @P4 FMUL.FTZ R11, R4, 0.69314718246459960938 ;  /* 0x3f317218040b4820 */ /* 0x000fe20000410000 */
[----:B------:R-:W-:Y:S01]  /*8a30*/  STS.64 [R16+0x8000], R112 ;  /* 0x0080007010007388 */ /* 0x000fe20000000a00 */
[----:B------:R-:W-:-:S03]  /*8a40*/  IMAD R6, R7, c[0x0][0x1c0], R6 ;  /* 0x0000700007067a24 */ /* 0x000fc600078e0206 */
[----:B------:R-:W-:Y:S04]  /*8a50*/  STS.64 [R16+0x8800], R114 ;  /* 0x0088007210007388 */ /* 0x000fe80000000a00 */
[----:B------:R-:W-:Y:S04]  /*8a60*/  STS.64 [R17+0x8000], R120 ;  /* 0x0080007811007388 */ /* 0x000fe80000000a00 */
[----:B------:R-:W-:Y:S04]  /*8a70*/  STS.64 [R17+0x8800], R122 ;  /* 0x0088007a11007388 */ /* 0x000fe80000000a00 */
[----:B------:R-:W-:Y:S01]  /*8a80*/  STS.64 [R15+0x8000], R116 ;  /* 0x008000740f007388 */ /* 0x000fe20000000a00 */
[----:B--2---:R-:W-:-:S03]  /*8a90*/  LOP3.LUT R109, R9, 0xffffffe0, RZ, 0xc0, !PT ;  /* 0xffffffe0096d7812 */ /* 0x004fc600078ec0ff */
[----:B------:R-:W-:Y:S01]  /*8aa0*/  STS.64 [R15+0x8800], R118 ;  /* 0x008800760f007388 */ /* 0x000fe20000000a00 */
[----:B------:R-:W-:Y:S02]  /*8ab0*/  SHF.R.S32.HI R9, RZ, 0x1f, R10 ;  /* 0x0000001fff097819 */ /* 0x000fe4000001140a */
[----:B------:R-:W-:Y:S01]  /*8ac0*/  IADD3 R109, -R109, R0, RZ ;  /* 0x000000006d6d7210 */ /* 0x000fe20007ffe1ff */
[----:B---3--:R-:W1:Y:S01]  /*8ad0*/  S2R R8, SR_CTAID.X ;  /* 0x0000000000087919 */ /* 0x008e620000002500 */
[----:B------:R-:W-:-:S03]  /*8ae0*/  LEA.HI R9, R9, R10, RZ, 0x2 ;  /* 0x0000000a09097211 */ /* 0x000fc600078f10ff */
[----:B------:R-:W-:Y:S01]  /*8af0*/  BAR.SYNC.DEFER_BLOCKING 0x0 ;  /* 0x0000000000007b1d */ /* 0x000fe20000010000 */
[----:B------:R-:W-:Y:S02]  /*8b00*/  LOP3.LUT P0, RZ, R109, 0x3, RZ, 0xc0, !PT ;  /* 0x000000036dff7812 */ /* 0x000fe4000780c0ff */
[----:B------:R-:W-:Y:S02]  /*8b10*/  SHF.R.S32.HI R0, RZ, 0x1f, R109 ;  /* 0x0000001fff007819 */ /* 0x000fe4000001146d */
[----:B------:R-:W-:Y:S02]  /*8b20*/  LOP3.LUT R9, R9, 0xffffffc, RZ, 0xc0, !PT ;  /* 0x0ffffffc09097812 */ /* 0x000fe400078ec0ff */
[----:B------:R-:W-:Y:S02]  /*8b30*/  LEA.HI R0, R0, R109, RZ, 0x2 ;  /* 0x0000006d00007211 */ /* 0x000fe400078f10ff */
[----:B------:R-:W-:Y:S02]  /*8b40*/  IADD3 R9, -R9, R10, RZ ;  /* 0x0000000a09097210 */ /* 0x000fe40007ffe1ff */
[----:B------:R-:W-:-:S04]  /*8b50*/  SHF.R.S32.HI R0, RZ, 0x2, R0 ;  /* 0x00000002ff007819 */ /* 0x000fc80000011400 */
[----:B------:R-:W-:Y:S02]  /*8b60*/  LEA R9, R9, R0, 0x4 ;  /* 0x0000000009097211 */ /* 0x000fe400078e20ff */
[----:B-1----:R-:W-:Y:S02]  /*8b70*/  SHF.L.U32 R7, R8, 0x6, RZ ;  /* 0x0000000608077819 */ /* 0x002fe400000006ff */
[----:B------:R-:W-:Y:S01]  /*8b80*/  MOV R8, 0xff800000 ;  /* 0xff80000000087802 */ /* 0x000fe20000000f00 */
[----:B------:R-:W-:Y:S01]  /*8b90*/  @P3 FFMA.FTZ R8, R3, c[0x0][0x238], R2 ;  /* 0x00008e0003083a23 */ /* 0x000fe20000010002 */
[----:B------:R-:W1:Y:S01]  /*8ba0*/  LDS.128 R100, [R5.X4] ;  /* 0x0000000005647984 */ /* 0x000e620000004c00 */
[----:B------:R-:W-:-:S03]  /*8bb0*/  IMAD R6, R6, c[0x0][0x214], R7 ;  /* 0x0000850006067a24 */ /* 0x000fc600078e0207 */
        /* <DEDUP_REMOVED lines=28> */
[----:B------:R-:W-:Y:S02]  /*8d80*/  IADD3 R0, P0, R6, R9, RZ ;  /* 0x0000000906007210 */ /* 0x000fe40007f1e0ff */
[-C--:B------:R-:W-:Y:S02]  /*8d90*/  ISETP.GE.AND P2, PT, R9, R199.reuse, PT ;  /* 0x000000c70900720c */ /* 0x080fe40003f46270 */
[----:B------:R-:W-:Y:S02]  /*8da0*/  ISETP.GE.AND P1, PT, R2, R199, PT ;  /* 0x000000c70200720c */ /* 0x000fe40003f26270 */
[----:B------:R-:W-:Y:S02]  /*8db0*/  LEA.HI.X.SX32 R3, R6, R3, 0x1, P0 ;  /* 0x0000000306037211 */ /* 0x000fe400000f0eff */
[----:B------:R-:W-:-:S04]  /*8dc0*/  LEA R2, P0, R0, c[0x0][0x208], 0x2 ;  /* 0x0000820000027a11 */ /* 0x000fc800078010ff */
[----:B------:R-:W-:-:S05]  /*8dd0*/  LEA.HI.X R3, R0, c[0x0][0x20c], R3, 0x2, P0 ;  /* 0x0000830000037a11 */ /* 0x000fca00000f1403 */
[----:B------:R2:W-:Y:S04]  /*8de0*/  @!P2 STG.E [R2.64], R5 ;  /* 0x000000050200a986 */ /* 0x0005e8000c10190c */
[----:B------:R2:W-:Y:S02]  /*8df0*/  @!P1 STG.E [R2.64+0x20], R8 ;  /* 0x0000200802009986 */ /* 0x0005e4000c10190c */
.L_x_4531:
[----:B--234-:R-:W-:Y:S05]  /*8e00*/  BSYNC B0 ;  /* 0x0000000000007941 */ /* 0x01cfea0003800000 */
.L_x_4530:
[----:B------:R-:W-:Y:S01]  /*8e10*/  IMAD.SHL.U32 R4, R204, 0x4, RZ ;  /* 0x00000004cc047824 */ /* 0x000fe200078e00ff */
[----:B------:R-:W-:Y:S01]  /*8e20*/  IADD3 R0, R200, 0x10, RZ ;  /* 0x00000010c8007810 */ /* 0x000fe20007ffe0ff */
[----:B------:R-:W-:Y:S01]  /*8e30*/  IMAD R6, R6, c[0x0][0x22c], RZ ;  /* 0x00008b0006067a24 */ /* 0x000fe200078e02ff */
[----:B------:R-:W-:Y:S02]  /*8e40*/  IADD3 R2, R200, 0x8, RZ ;  /* 0x00000008c8027810 */ /* 0x000fe40007ffe0ff */
[----:B------:R-:W-:Y:S02]  /*8e50*/  SHF.R.S32.HI R5, RZ, 0x1f, R4 ;  /* 0x0000001fff057819 */ /* 0x000fe40000011404 */
[----:B------:R-:W-:-:S02]  /*8e60*/  ISETP.GE.AND P4, PT, R0, R199, PT ;  /* 0x000000c70000720c */ /* 0x000fc40003f86270 */
[C---:B------:R-:W-:Y:S01]  /*8e70*/  IADD3 R0, R200.reuse, 0x30, RZ ;  /* 0x00000030c8007810 */ /* 0x040fe20007ffe0ff */
[----:B------:R-:W-:Y:S01]  /*8e80*/  IMAD.WIDE R4, R200, 0xc0, R4 ;  /* 0x000000c0c8047825 */ /* 0x000fe200078e0204 */
[-C--:B------:R-:W-:Y:S02]  /*8e90*/  ISETP.GE.AND P5, PT, R2, R199.reuse, PT ;  /* 0x000000c70200720c */ /* 0x080fe40003fa6270 */
[----:B------:R-:W-:Y:S02]  /*8ea0*/  ISETP.GE.AND P6, PT, R200, R199, PT ;  /* 0x000000c7c800720c */ /* 0x000fe40003fc6270 */
[----:B------:R-:W-:Y:S02]  /*8eb0*/  IADD3 R3, P0, R6, R4, RZ ;  /* 0x0000000406037210 */ /* 0x000fe40007f1e0ff */
[----:B------:R-:W-:Y:S02]  /*8ec0*/  IADD3 R4, R200, 0x20, RZ ;  /* 0x00000020c8047810 */ /* 0x000fe40007ffe0ff */
[----:B------:R-:W-:-:S02]  /*8ed0*/  LEA.HI.X.SX32 R6, R6, R5, 0x1, P0 ;  /* 0x0000000506067211 */ /* 0x000fc400000f0eff */
[C---:B------:R-:W-:Y:S02]  /*8ee0*/  LEA R8, P0, R3.reuse, c[0x0][0x1d8], 0x2 ;  /* 0x0000760003087a11 */ /* 0x040fe400078010ff */
[----:B------:R-:W-:Y:S02]  /*8ef0*/  IADD3 R2, R200, 0x28, RZ ;  /* 0x00000028c8027810 */ /* 0x000fe40007ffe0ff */
[----:B------:R-:W-:Y:S02]  /*8f00*/  LEA.HI.X R9, R3, c[0x0][0x1dc], R6, 0x2, P0 ;  /* 0x0000770003097a11 */ /* 0x000fe400000f1406 */
[----:B------:R-:W-:Y:S02]  /*8f10*/  ISETP.GE.AND P0, PT, R0, R199, PT ;  /* 0x000000c70000720c */ /* 0x000fe40003f06270 */
[C---:B------:R-:W-:Y:S01]  /*8f20*/  IADD3 R6, R200.reuse, 0x18, RZ ;  /* 0x00000018c8067810 */ /* 0x040fe20007ffe0ff */
[----:B-1----:R1:W-:Y:S01]  /*8f30*/  @!P6 STG.E.128 [R8.64+0x100], R68 ;  /* 0x000100440800e986 */ /* 0x0023e2000c101d0c */
[----:B------:R-:W-:-:S02]  /*8f40*/  IADD3 R200, R200, 0x38, RZ ;  /* 0x00000038c8c87810 */ /* 0x000fc40007ffe0ff */
[-C--:B------:R-:W-:Y:S01]  /*8f50*/  ISETP.GE.AND P3, PT, R6, R199.reuse, PT ;  /* 0x000000c70600720c */ /* 0x080fe20003f66270 */
[----:B------:R1:W-:Y:S01]  /*8f60*/  @!P6 STG.E.128 [R8.64+0x200], R36 ;  /* 0x000200240800e986 */ /* 0x0003e2000c101d0c */
[-C--:B------:R-:W-:Y:S02]  /*8f70*/  ISETP.GE.AND P2, PT, R4, R199.reuse, PT ;  /* 0x000000c70400720c */ /* 0x080fe40003f46270 */
[-C--:B------:R-:W-:Y:S01]  /*8f80*/  ISETP.GE.AND P1, PT, R2, R199.reuse, PT ;  /* 0x000000c70200720c */ /* 0x080fe20003f26270 */
[----:B------:R1:W-:Y:S04]  /*8f90*/  @!P5 STG.E.128 [R8.64+0x1800], R96 ;  /* 0x001800600800d986 */ /* 0x0003e8000c101d0c */
[----:B------:R1:W-:Y:S04]  /*8fa0*/  @!P0 STG.E.128 [R8.64+0x9000], R76 ;  /* 0x0090004c08008986 */ /* 0x0003e8000c101d0c */
[----:B------:R1:W-:Y:S04]  /*8fb0*/  @!P0 STG.E.128 [R8.64+0x9100], R44 ;  /* 0x0091002c08008986 */ /* 0x0003e8000c101d0c */
[----:B------:R1:W-:Y:S01]  /*8fc0*/  @!P0 STG.E.128 [R8.64+0x9200], R12 ;  /* 0x0092000c08008986 */ /* 0x0003e2000c101d0c */
[----:B------:R-:W-:-:S03]  /*8fd0*/  ISETP.GE.AND P0, PT, R200, R199, PT ;  /* 0x000000c7c800720c */ /* 0x000fc60003f06270 */
[----:B------:R1:W-:Y:S04]  /*8fe0*/  @!P5 STG.E.128 [R8.64+0x1900], R64 ;  /* 0x001900400800d986 */ /* 0x0003e8000c101d0c */
        /* <DEDUP_REMOVED lines=13> */
[----:B------:R1:W-:Y:S04]  /*90c0*/  @!P6 STG.E.64 [R8.64], R100 ;  /* 0x000000640800e986 */ /* 0x0003e8000c101b0c */
[----:B------:R1:W-:Y:S01]  /*90d0*/  @!P6 STG.E.64 [R8.64+0x8], R102 ;  /* 0x000008660800e986 */ /* 0x0003e2000c101b0c */
[----:B------:R-:W-:Y:S05]  /*90e0*/  @P0 EXIT ;  /* 0x000000000000094d */ /* 0x000fea0003800000 */
[----:B------:R-:W-:Y:S04]  /*90f0*/  STG.E.128 [R8.64+0xa800], R72 ;  /* 0x00a8004808007986 */ /* 0x000fe8000c101d0c */
[----:B------:R-:W-:Y:S04]  /*9100*/  STG.E.128 [R8.64+0xa900], R40 ;  /* 0x00a9002808007986 */ /* 0x000fe8000c101d0c */
[----:B------:R-:W-:Y:S01]  /*9110*/  STG.E.128 [R8.64+0xaa00], R104 ;  /* 0x00aa006808007986 */ /* 0x000fe2000c101d0c */
[----:B------:R-:W-:Y:S05]  /*9120*/  EXIT ;  /* 0x000000000000794d */ /* 0x000fea0003800000 */
.L_x_4532:
        /* <DEDUP_REMOVED lines=13> */
.L_x_7860:


//--------------------- .text._ZN5flash24flash_fwd_splitkv_kernelI23Flash_fwd_kernel_traitsILi192ELi64ELi64ELi4ELb0ELb0EN7cutlass10bfloat16_tE19Flash_kernel_traitsILi192ELi64ELi64ELi4ES3_EELb0ELb0ELb0ELb0ELb1ELb1ELb1ELb0EEEvNS_16Flash_fwd_paramsE --------------------------
	.section	.text._ZN5flash24flash_fwd_splitkv_kernelI23Flash_fwd_kernel_traitsILi192ELi64ELi64ELi4ELb0ELb0EN7cutlass10bfloat16_tE19Flash_kernel_traitsILi192ELi64ELi64ELi4ES3_EELb0ELb0ELb0ELb0ELb1ELb1ELb1ELb0EEEvNS_16Flash_fwd_paramsE,"ax",@progbits
	.sectioninfo	@"SHI_REGISTERS=255"
	.align	128
        .global         _ZN5flash24flash_fwd_splitkv_kernelI23Flash_fwd_kernel_traitsILi192ELi64ELi64ELi4ELb0ELb0EN7cutlass10bfloat16_tE19Flash_kernel_traitsILi192ELi64ELi64ELi4ES3_EELb0ELb0ELb0ELb0ELb1ELb1ELb1ELb0EEEvNS_16Flash_fwd_paramsE
        .type           _ZN5flash24flash_fwd_splitkv_kernelI23Flash_fwd_kernel_traitsILi192ELi64ELi64ELi4ELb0ELb0EN7cutlass10bfloat16_tE19Flash_kernel_traitsILi192ELi64ELi64ELi4ES3_EELb0ELb0ELb0ELb0ELb1ELb1ELb1ELb0EEEvNS_16Flash_fwd_paramsE,@function
        .size           _ZN5flash24flash_fwd_splitkv_kernelI23Flash_fwd_kernel_traitsILi192ELi64ELi64ELi4ELb0ELb0EN7cutlass10bfloat16_tE19Flash_kernel_traitsILi192ELi64ELi64ELi4ES3_EELb0ELb0ELb0ELb0ELb1ELb1ELb1ELb0EEEvNS_16Flash_fwd_paramsE,(.L_x_7861 - _ZN5flash24flash_fwd_splitkv_kernelI23Flash_fwd_kernel_traitsILi192ELi64ELi64ELi4ELb0ELb0EN7cutlass10bfloat16_tE19Flash_kernel_traitsILi192ELi64ELi64ELi4ES3_EELb0ELb0ELb0ELb0ELb1ELb1ELb1ELb0EEEvNS_16Flash_fwd_paramsE)
        .other          _ZN5flash24flash_fwd_splitkv_kernelI23Flash_fwd_kernel_traitsILi192ELi64ELi64ELi4ELb0ELb0EN7cutlass10bfloat16_tE19Flash_kernel_traitsILi192ELi64ELi64ELi4ES3_EELb0ELb0ELb0ELb0ELb1ELb1ELb1ELb0EEEvNS_16Flash_fwd_paramsE,@"STO_CUDA_ENTRY STV_DEFAULT"
_ZN5flash24flash_fwd_splitkv_kernelI23Flash_fwd_kernel_traitsILi192ELi64ELi64ELi4ELb0ELb0EN7cutlass10bfloat16_tE19Flash_kernel_traitsILi192ELi64ELi64ELi4ES3_EELb0ELb0ELb0ELb0ELb1ELb1ELb1ELb0EEEvNS_16Flash_fwd_paramsE:
.text._ZN5flash24flash_fwd_splitkv_kernelI23Flash_fwd_kernel_traitsILi192ELi64ELi64ELi4ELb0ELb0EN7cutlass10bfloat16_tE19Flash_kernel_traitsILi192ELi64ELi64ELi4ES3_EELb0ELb0ELb0ELb0ELb1ELb1ELb1ELb0EEEvNS_16Flash_fwd_paramsE:
        /* <DEDUP_REMOVED lines=54> */
.L_x_4533:
[----:B-1-34-:R-:W-:Y:S02]  /*0360*/  MOV R0, c[0x0][0x218] ;  /* 0x0000860000007a02 */ /* 0x01afe40000000f00 */
.L_x_4534:
        /* <DEDUP_REMOVED lines=138> */
.L_x_4535:
        /* <DEDUP_REMOVED lines=92> */
.L_x_4536:
        /* <DEDUP_REMOVED lines=15> */
.L_x_4538:
        /* <DEDUP_REMOVED lines=49> */
.L_x_4537:
        /* <DEDUP_REMOVED lines=81> */
[----:B------:R-:W-:Y:S02]  /*1ae0*/  @!P1 IMAD.MOV.U32 R22, RZ, RZ, R18 ;  /* 0x000000ffff169224 */ /* 0x000fe400078e0012 */
        /* <DEDUP_REMOVED lines=73> */
[----:B------:R-:W-:Y:S02]  /*1f80*/  LEA.HI R11, R208, R208, RZ, 0x1 ;  /* 0x000000d0d00b7211 */ /* 0x000fe400078f08ff */
        /* <DEDUP_REMOVED lines=22> */
[----:B------:R-:W-:-:S02]  /*20f0*/  IMAD R205, R12, 0x200, R205 ;  /* 0x000002000ccd7824 */ /* 0x000fc400078e02cd */
[----:B------:R-:W-:Y:S01]  /*2100*/  IMAD.SHL.U32 R12, R12, 0x8, RZ ;  /* 0x000000080c0c7824 */ /* 0x000fe200078e00ff */
[----:B------:R2:W-:Y:S01]  /*2110*/  @!P1 LDGSTS.E.BYPASS.LTC128B.128 [R213+0xb800], [R14.64+0x100] ;  /* 0x0b8001000ed59fae */ /* 0x0005e2000b901d4c */
[----:B------:R-:W-:Y:S01]  /*2120*/  LOP3.LUT R11, R11, 0x1c0, RZ, 0xc0, !PT ;  /* 0x000001c00b0b7812 */ /* 0x000fe200078ec0ff */
[----:B------:R-:W-:Y:S02]  /*2130*/  IMAD.MOV.U32 R5, RZ, RZ, 0x20 ;  /* 0x00000020ff057424 */ /* 0x000fe400078e00ff */
[----:B------:R-:W0:Y:S01]  /*2140*/  LDGDEPBAR ;  /* 0x00000000000079af */ /* 0x000e220000000000 */
[----:B------:R-:W-:Y:S01]  /*2150*/  LOP3.LUT R12, R11, 0x8, R12, 0xf8, !PT ;  /* 0x000000080b0c7812 */ /* 0x000fe200078ef80c */
[----:B-1----:R-:W-:Y:S01]  /*2160*/  IMAD.WIDE.U32 R16, R5, c[0x0][0x1a0], RZ ;  /* 0x0000680005107a25 */ /* 0x002fe200078e00ff */
[----:B------:R-:W-:-:S03]  /*2170*/  SHF.R.U32.HI R11, RZ, 0x3, R11 ;  /* 0x00000003ff0b7819 */ /* 0x000fc6000001160b */
[----:B------:R-:W-:Y:S01]  /*2180*/  @!P4 IMAD.MOV.U32 R8, RZ, RZ, c[0x0][0x1a4] ;  /* 0x00006900ff08c624 */ /* 0x000fe200078e00ff */
[----:B------:R-:W-:Y:S01]  /*2190*/  LOP3.LUT R100, R12, R11, RZ, 0x3c, !PT ;  /* 0x0000000b0c647212 */ /* 0x000fe200078e3cff */
[----:B------:R-:W-:Y:S01]  /*21a0*/  @!P4 IMAD.MOV.U32 R11, RZ, RZ, c[0x0][0x1a0] ;  /* 0x00006800ff0bc624 */ /* 0x000fe200078e00ff */
[----:B------:R-:W-:Y:S01]  /*21b0*/  @!P5 IADD3 R16, P2, R210, R16, RZ ;  /* 0x00000010d210d210 */ /* 0x000fe20007f5e0ff */
[----:B------:R-:W-:Y:S01]  /*21c0*/  IMAD R12, R5, c[0x0][0x1a4], RZ ;  /* 0x00006900050c7a24 */ /* 0x000fe200078e02ff */
[----:B------:R-:W-:Y:S01]  /*21d0*/  LOP3.LUT R200, R100, R101, RZ, 0xfc, !PT ;  /* 0x0000006564c87212 */ /* 0x000fe200078efcff */
[----:B------:R-:W-:Y:S02]  /*21e0*/  @!P3 IMAD.MOV.U32 R13, RZ, RZ, c[0x0][0x1a4] ;  /* 0x00006900ff0db624 */ /* 0x000fe400078e00ff */
[----:B------:R-:W-:Y:S01]  /*21f0*/  @!P3 IMAD.WIDE.U32 R18, R18, 0x60, R210 ;  /* 0x000000601212b825 */ /* 0x000fe200078e00d2 */
[----:B------:R-:W-:-:S03]  /*2200*/  @!P5 IADD3.X R17, R211, R17, R12, P2, !PT ;  /* 0x00000011d311d210 */ /* 0x000fc600017fe40c */
[----:B------:R-:W-:Y:S02]  /*2210*/  @!P3 IMAD R13, R13, 0x60, RZ ;  /* 0x000000600d0db824 */ /* 0x000fe400078e02ff */
[----:B------:R-:W-:Y:S02]  /*2220*/  @!P3 IMAD.MOV.U32 R12, RZ, RZ, R18 ;  /* 0x000000ffff0cb224 */ /* 0x000fe400078e0012 */
[----:B------:R-:W-:Y:S01]  /*2230*/  @!P3 IMAD.IADD R13, R19, 0x1, R13 ;  /* 0x00000001130db824 */ /* 0x000fe200078e020d */
[----:B--2---:R-:W-:Y:S01]  /*2240*/  @!P4 LEA R14, P1, R11, R210, 0x6 ;  /* 0x000000d20b0ec211 */ /* 0x004fe200078230ff */
[----:B------:R-:W-:-:S04]  /*2250*/  DEPBAR.LE SB0, 0x0 ;  /* 0x000080000000791a */ /* 0x000fc80000000000 */
[----:B------:R-:W-:Y:S01]  /*2260*/  BAR.SYNC.DEFER_BLOCKING 0x0 ;  /* 0x0000000000007b1d */ /* 0x000fe20000010000 */
[----:B------:R-:W-:Y:S01]  /*2270*/  @!P4 LEA.HI.X R15, R11, R211, R8, 0x6, P1 ;  /* 0x000000d30b0fc211 */ /* 0x000fe200008f3408 */
[----:B------:R-:W-:Y:S01]  /*2280*/  IMAD.SHL.U32 R205, R205, 0x2, RZ ;  /* 0x00000002cdcd7824 */ /* 0x000fe200078e00ff */
[----:B------:R-:W-:-:S04]  /*2290*/  SHF.R.S32.HI R8, RZ, 0x5, R9 ;  /* 0x00000005ff087819 */ /* 0x000fc80000011409 */
[----:B------:R-:W-:Y:S01]  /*22a0*/  IADD3 R203, R205, 0x6020, RZ ;  /* 0x00006020cdcb7810 */ /* 0x000fe20007ffe0ff */
[----:B------:R-:W-:Y:S01]  /*22b0*/  IMAD R9, R8, 0x400, R101 ;  /* 0x0000040008097824 */ /* 0x000fe200078e0265 */
[----:B------:R-:W-:Y:S01]  /*22c0*/  R2P PR, R7, 0x6 ;  /* 0x0000000607007804 */ /* 0x000fe20000000000 */
[----:B------:R-:W-:Y:S02]  /*22d0*/  IMAD.MOV.U32 R7, RZ, RZ, 0x10 ;  /* 0x00000010ff077424 */ /* 0x000fe400078e00ff */
[----:B------:R-:W-:Y:S02]  /*22e0*/  IMAD.IADD R206, R100, 0x1, R9 ;  /* 0x0000000164ce7824 */ /* 0x000fe400078e0209 */
[----:B------:R-:W-:Y:S02]  /*22f0*/  SEL R5, R5, 0xffffffe0, !P2 ;  /* 0xffffffe005057807 */ /* 0x000fe40005000000 */
[----:B------:R-:W-:Y:S01]  /*2300*/  IMAD.SHL.U32 R206, R206, 0x2, RZ ;  /* 0x00000002cece7824 */ /* 0x000fe200078e00ff */
[----:B------:R-:W-:-:S02]  /*2310*/  SEL R7, R7, 0xfffffff0, !P1 ;  /* 0xfffffff007077807 */ /* 0x000fc40004800000 */
[----:B------:R-:W-:Y:S01]  /*2320*/  R2P PR, R0, 0x6 ;  /* 0x0000000600007804 */ /* 0x000fe20000000000 */
[--C-:B------:R-:W-:Y:S01]  /*2330*/  IMAD R202, R5, 0x2, R206.reuse ;  /* 0x0000000205ca7824 */ /* 0x100fe200078e02ce */
[----:B------:R-:W-:Y:S01]  /*2340*/  IADD3 R0, R205, 0x6000, RZ ;  /* 0x00006000cd007810 */ /* 0x000fe20007ffe0ff */
[----:B------:R-:W-:Y:S01]  /*2350*/  IMAD R204, R7, 0x2, R206 ;  /* 0x0000000207cc7824 */ /* 0x000fe200078e02ce */
[----:B------:R-:W-:Y:S03]  /*2360*/  @P6 STS.128 [R213+0xc000], RZ ;  /* 0x00c000ffd5006388 */ /* 0x000fe60000000c00 */
[----:B------:R-:W-:Y:S01]  /*2370*/  IMAD R201, R5, 0x2, R204 ;  /* 0x0000000205c97824 */ /* 0x000fe200078e02cc */
[----:B------:R-:W-:Y:S04]  /*2380*/  @P6 STS.128 [R213+0xe000], RZ ;  /* 0x00e000ffd5006388 */ /* 0x000fe80000000c00 */
[----:B------:R-:W-:Y:S01]  /*2390*/  @P6 STS.128 [R213+0x10000], RZ ;  /* 0x010000ffd5006388 */ /* 0x000fe20000000c00 */
[----:B------:R-:W-:Y:S01]  /*23a0*/  @P1 IADD3 R203, R0, -0x20, RZ ;  /* 0xffffffe000cb1810 */ /* 0x000fe20007ffe0ff */
[----:B------:R-:W-:-:S02]  /*23b0*/  IMAD.MOV.U32 R0, RZ, RZ, 0x40 ;  /* 0x00000040ff007424 */ /* 0x000fc400078e00ff */
        /* <DEDUP_REMOVED lines=48> */
[----:B--2---:R-:W4:Y:S04]  /*26c0*/  LDSM.16.M88.4 R16, [R205+0x6000] ;  /* 0x00600000cd10783b */ /* 0x004f280000000200 */
[----:B------:R-:W2:Y:S04]  /*26d0*/  LDSM.16.M88.4 R44, [R205+0x6800] ;  /* 0x00680000cd2c783b */ /* 0x000ea80000000200 */
[----:B------:R-:W-:Y:S04]  /*26e0*/  LDSM.16.M88.4 R48, [R204] ;  /* 0x00000000cc30783b */ /* 0x000fe80000000200 */
[----:B---3--:R-:W3:Y:S04]  /*26f0*/  LDSM.16.M88.4 R24, [R203] ;  /* 0x00000000cb18783b */ /* 0x008ee80000000200 */
[----:B------:R-:W2:Y:S04]  /*2700*/  LDSM.16.M88.4 R60, [R205+0x7000] ;  /* 0x00700000cd3c783b */ /* 0x000ea80000000200 */
[----:B------:R-:W3:Y:S04]  /*2710*/  LDSM.16.M88.4 R68, [R205+0x7800] ;  /* 0x00780000cd44783b */ /* 0x000ee80000000200 */
[----:B-1----:R-:W1:Y:S04]  /*2720*/  LDSM.16.M88.4 R12, [R203+0x800] ;  /* 0x00080000cb0c783b */ /* 0x002e680000000200 */
[----:B------:R-:W-:Y:S04]  /*2730*/  LDSM.16.M88.4 R76, [R202] ;  /* 0x00000000ca4c783b */ /* 0x000fe80000000200 */
[----:B------:R-:W1:Y:S04]  /*2740*/  LDSM.16.M88.4 R36, [R199+0x6000] ;  /* 0x00600000c724783b */ /* 0x000e680000000200 */
[----:B------:R-:W1:Y:S01]  /*2750*/  LDSM.16.M88.4 R28, [R203+0x1000] ;  /* 0x00100000cb1c783b */ /* 0x000e620000000200 */
[C---:B----4-:R-:W-:Y:S03]  /*2760*/  HMMA.16816.F32.BF16 R20, R52.reuse, R16, RZ ;  /* 0x000000103414723c */ /* 0x050fe600000418ff */
[----:B------:R-:W4:Y:S04]  /*2770*/  LDSM.16.M88.4 R72, [R203+0x1800] ;  /* 0x00180000cb48783b */ /* 0x000f280000000200 */
[----:B------:R-:W1:Y:S01]  /*2780*/  LDSM.16.M88.4 R8, [R199+0x6800] ;  /* 0x00680000c708783b */ /* 0x000e620000000200 */
[C---:B------:R-:W-:Y:S03]  /*2790*/  HMMA.16816.F32.BF16 R16, R52.reuse, R18, RZ ;  /* 0x000000123410723c */ /* 0x040fe600000418ff */
[----:B------:R-:W-:Y:S04]  /*27a0*/  LDSM.16.M88.4 R40, [R199+0x7000] ;  /* 0x00700000c728783b */ /* 0x000fe80000000200 */
[----:B------:R-:W-:Y:S01]  /*27b0*/  LDSM.16.M88.4 R80, [R199+0x7800] ;  /* 0x00780000c750783b */ /* 0x000fe20000000200 */
[C---:B--2---:R-:W-:Y:S03]  /*27c0*/  HMMA.16816.F32.BF16 R32, R52.reuse, R44, RZ ;  /* 0x0000002c3420723c */ /* 0x044fe600000418ff */
[----:B------:R-:W-:Y:S04]  /*27d0*/  LDSM.16.M88.4 R92, [R192+0x2800] ;  /* 0x00280000c05c783b */ /* 0x000fe80000000200 */
[----:B------:R-:W-:Y:S01]  /*27e0*/  LDSM.16.M88.4 R84, [R205+0xa800] ;  /* 0x00a80000cd54783b */ /* 0x000fe20000000200 */
[----:B------:R-:W-:Y:S03]  /*27f0*/  HMMA.16816.F32.BF16 R44, R52, R46, RZ ;  /* 0x0000002e342c723c */ /* 0x000fe600000418ff */
[----:B------:R-:W-:Y:S04]  /*2800*/  LDSM.16.M88.4 R88, [R199+0x9800] ;  /* 0x00980000c758783b */ /* 0x000fe80000000200 */
[----:B------:R-:W0:Y:S01]  /*2810*/  LDGDEPBAR ;  /* 0x00000000000079af */ /* 0x000e220000000000 */
[C---:B---3--:R-:W-:Y:S08]  /*2820*/  HMMA.16816.F32.BF16 R20, R48.reuse, R24, R20 ;  /* 0x000000183014723c */ /* 0x048ff00000041814 */
[----:B------:R-:W-:Y:S01]  /*2830*/  HMMA.16816.F32.BF16 R16, R48, R26, R16 ;  /* 0x0000001a3010723c */ /* 0x000fe20000041810 */
[----:B------:R-:W-:Y:S07]  /*2840*/  LDSM.16.M88.4 R24, [R192] ;  /* 0x00000000c018783b */ /* 0x000fee0000000200 */
[C---:B------:R-:W-:Y:S08]  /*2850*/  HMMA.16816.F32.BF16 R64, R52.reuse, R60, RZ ;  /* 0x0000003c3440723c */ /* 0x040ff000000418ff */
[C---:B------:R-:W-:Y:S08]  /*2860*/  HMMA.16816.F32.BF16 R60, R52.reuse, R62, RZ ;  /* 0x0000003e343c723c */ /* 0x040ff000000418ff */
[C---:B------:R-:W-:Y:S08]  /*2870*/  HMMA.16816.F32.BF16 R56, R52.reuse, R68, RZ ;  /* 0x000000443438723c */ /* 0x040ff000000418ff */
[----:B------:R-:W-:Y:S01]  /*2880*/  HMMA.16816.F32.BF16 R52, R52, R70, RZ ;  /* 0x000000463434723c */ /* 0x000fe200000418ff */
[----:B------:R-:W2:Y:S07]  /*2890*/  LDSM.16.M88.4 R68, [R201] ;  /* 0x00000000c944783b */ /* 0x000eae0000000200 */
[C---:B-1----:R-:W-:Y:S08]  /*28a0*/  HMMA.16816.F32.BF16 R32, R48.reuse, R12, R32 ;  /* 0x0000000c3020723c */ /* 0x042ff00000041820 */
[----:B------:R-:W-:Y:S01]  /*28b0*/  HMMA.16816.F32.BF16 R44, R48, R14, R44 ;  /* 0x0000000e302c723c */ /* 0x000fe2000004182c */
[----:B------:R-:W1:Y:S07]  /*28c0*/  LDSM.16.M88.4 R12, [R192+0x800] ;  /* 0x00080000c00c783b */ /* 0x000e6e0000000200 */
[C---:B------:R-:W-:Y:S08]  /*28d0*/  HMMA.16816.F32.BF16 R20, R76.reuse, R36, R20 ;  /* 0x000000244c14723c */ /* 0x040ff00000041814 */
[----:B------:R-:W-:Y:S01]  /*28e0*/  HMMA.16816.F32.BF16 R16, R76, R38, R16 ;  /* 0x000000264c10723c */ /* 0x000fe20000041810 */
[----:B------:R-:W-:Y:S07]  /*28f0*/  LDSM.16.M88.4 R36, [R205+0x8000] ;  /* 0x00800000cd24783b */ /* 0x000fee0000000200 */
[C---:B------:R-:W-:Y:S08]  /*2900*/  HMMA.16816.F32.BF16 R64, R48.reuse, R28, R64 ;  /* 0x0000001c3040723c */ /* 0x040ff00000041840 */
[C---:B------:R-:W-:Y:S01]  /*2910*/  HMMA.16816.F32.BF16 R60, R48.reuse, R30, R60 ;  /* 0x0000001e303c723c */ /* 0x040fe2000004183c */
[----:B------:R-:W-:Y:S07]  /*2920*/  LDSM.16.M88.4 R28, [R192+0x1000] ;  /* 0x00100000c01c783b */ /* 0x000fee0000000200 */
[C---:B----4-:R-:W-:Y:S08]  /*2930*/  HMMA.16816.F32.BF16 R56, R48.reuse, R72, R56 ;  /* 0x000000483038723c */ /* 0x050ff00000041838 */
[----:B------:R-:W-:Y:S01]  /*2940*/  HMMA.16816.F32.BF16 R52, R48, R74, R52 ;  /* 0x0000004a3034723c */ /* 0x000fe20000041834 */
[----:B------:R-:W3:Y:S04]  /*2950*/  LDSM.16.M88.4 R48, [R206+0x2000] ;  /* 0x00200000ce30783b */ /* 0x000ee80000000200 */
[----:B------:R-:W-:Y:S03]  /*2960*/  LDSM.16.M88.4 R72, [R192+0x1800] ;  /* 0x00180000c048783b */ /* 0x000fe60000000200 */
[C---:B------:R-:W-:Y:S08]  /*2970*/  HMMA.16816.F32.BF16 R32, R76.reuse, R8, R32 ;  /* 0x000000084c20723c */ /* 0x040ff00000041820 */
[----:B------:R-:W-:Y:S01]  /*2980*/  HMMA.16816.F32.BF16 R44, R76, R10, R44 ;  /* 0x0000000a4c2c723c */ /* 0x000fe2000004182c */
[----:B------:R-:W4:Y:S07]  /*2990*/  LDSM.16.M88.4 R8, [R205+0x8800] ;  /* 0x00880000cd08783b */ /* 0x000f2e0000000200 */
[C---:B--2---:R-:W-:Y:S08]  /*29a0*/  HMMA.16816.F32.BF16 R20, R68.reuse, R24, R20 ;  /* 0x000000184414723c */ /* 0x044ff00000041814 */
[----:B------:R-:W-:Y:S01]  /*29b0*/  HMMA.16816.F32.BF16 R16, R68, R26, R16 ;  /* 0x0000001a4410723c */ /* 0x000fe20000041810 */
[----:B------:R-:W-:Y:S07]  /*29c0*/  LDSM.16.M88.4 R24, [R203+0x2000] ;  /* 0x00200000cb18783b */ /* 0x000fee0000000200 */
[C---:B------:R-:W-:Y:S08]  /*29d0*/  HMMA.16816.F32.BF16 R64, R76.reuse, R40, R64 ;  /* 0x000000284c40723c */ /* 0x040ff00000041840 */
        /* <DEDUP_REMOVED lines=90> */
[----:B------:R-:W-:-:S06]  /*2f80*/  FMUL.FTZ R76, R19, c[0x0][0x2ec] ;  /* 0x0000bb00134c7a20 */ /* 0x000fcc0000410000 */
[----:B------:R-:W-:Y:S01]  /*2f90*/  MUFU.TANH R76, R76 ;  /* 0x0000004c004c7308 */ /* 0x000fe20000002400 */
[----:B------:R-:W-:Y:S01]  /*2fa0*/  HMMA.16816.F32.BF16 R20, R12, R8, R20 ;  /* 0x000000080c14723c */ /* 0x000fe20000041814 */
[----:B------:R-:W3:Y:S07]  /*2fb0*/  LDSM.16.M88.4 R8, [R199+0xb000] ;  /* 0x00b00000c708783b */ /* 0x000eee0000000200 */
[----:B-1----:R-:W-:Y:S08]  /*2fc0*/  HMMA.16816.F32.BF16 R56, R52, R36, R56 ;  /* 0x000000243438723c */ /* 0x002ff00000041838 */
[----:B------:R-:W-:Y:S01]  /*2fd0*/  HMMA.16816.F32.BF16 R32, R12, R60, R32 ;  /* 0x0000003c0c20723c */ /* 0x000fe20000041820 */
[----:B------:R-:W-:Y:S07]  /*2fe0*/  MUFU.TANH R60, R17 ;  /* 0x00000011003c7308 */ /* 0x000fee0000002400 */
[----:B------:R-:W-:Y:S01]  /*2ff0*/  HMMA.16816.F32.BF16 R80, R52, R38, R80 ;  /* 0x000000263450723c */ /* 0x000fe20000041850 */
[----:B------:R1:W-:Y:S01]  /*3000*/  MUFU.TANH R61, R18 ;  /* 0x00000012003d7308 */ /* 0x0003e20000002400 */
[----:B------:R-:W-:-:S02]  /*3010*/  FMUL.FTZ R21, R21, c[0x0][0x2ec] ;  /* 0x0000bb0015157a20 */ /* 0x000fc40000410000 */
[----:B------:R-:W-:Y:S02]  /*3020*/  FMUL.FTZ R0, R20, c[0x0][0x2ec] ;  /* 0x0000bb0014007a20 */ /* 0x000fe40000410000 */
[----:B------:R-:W-:Y:S02]  /*3030*/  FMUL.FTZ R49, R22, c[0x0][0x2ec] ;  /* 0x0000bb0016317a20 */ /* 0x000fe40000410000 */
[----:B--2---:R-:W-:Y:S01]  /*3040*/  HMMA.16816.F32.BF16 R56, R40, R24, R56 ;  /* 0x000000182838723c */ /* 0x004fe20000041838 */
[----:B------:R2:W-:Y:S01]  /*3050*/  MUFU.TANH R48, R21 ;  /* 0x0000001500307308 */ /* 0x0005e20000002400 */
[----:B------:R-:W-:-:S06]  /*3060*/  FMUL.FTZ R50, R23, c[0x0][0x2ec] ;  /* 0x0000bb0017327a20 */ /* 0x000fcc0000410000 */
[C---:B------:R-:W-:Y:S01]  /*3070*/  HMMA.16816.F32.BF16 R44, R28.reuse, R78, R44 ;  /* 0x0000004e1c2c723c */ /* 0x040fe2000004182c */
[----:B-1----:R-:W1:Y:S01]  /*3080*/  LDSM.16.M88.4 R16, [R199+0xb800] ;  /* 0x00b80000c710783b */ /* 0x002e620000000200 */
[----:B------:R-:W-:Y:S01]  /*3090*/  MUFU.TANH R0, R0 ;  /* 0x0000000000007308 */ /* 0x000fe20000002400 */
[----:B------:R-:W-:Y:S02]  /*30a0*/  FMUL.FTZ R32, R32, c[0x0][0x2ec] ;  /* 0x0000bb0020207a20 */ /* 0x000fe40000410000 */
[----:B------:R-:W-:Y:S02]  /*30b0*/  FMUL.FTZ R34, R34, c[0x0][0x2ec] ;  /* 0x0000bb0022227a20 */ /* 0x000fe40000410000 */
[----:B------:R-:W-:Y:S01]  /*30c0*/  FMUL.FTZ R33, R33, c[0x0][0x2ec] ;  /* 0x0000bb0021217a20 */ /* 0x000fe20000410000 */
[----:B---3--:R-:W-:Y:S01]  /*30d0*/  HMMA.16816.F32.BF16 R64, R28, R8, R64 ;  /* 0x000000081c40723c */ /* 0x008fe20000041840 */
[----:B--2---:R-:W2:Y:S01]  /*30e0*/  LDSM.16.M88.4 R20, [R192+0x5000] ;  /* 0x00500000c014783b */ /* 0x004ea20000000200 */
[----:B------:R-:W3:Y:S01]  /*30f0*/  MUFU.TANH R49, R49 ;  /* 0x0000003100317308 */ /* 0x000ee20000002400 */
[----:B------:R-:W-:-:S05]  /*3100*/  FMUL.FTZ R35, R35, c[0x0][0x2ec] ;  /* 0x0000bb0023237a20 */ /* 0x000fca0000410000 */
[----:B------:R-:W-:Y:S01]  /*3110*/  HMMA.16816.F32.BF16 R68, R28, R10, R68 ;  /* 0x0000000a1c44723c */ /* 0x000fe20000041844 */
[----:B------:R-:W4:Y:S01]  /*3120*/  LDSM.16.M88.4 R8, [R192+0x5800] ;  /* 0x00580000c008783b */ /* 0x000f220000000200 */
[----:B------:R-:W1:Y:S01]  /*3130*/  MUFU.TANH R50, R50 ;  /* 0x0000003200327308 */ /* 0x000e620000002400 */
[----:B------:R-:W-:-:S05]  /*3140*/  DEPBAR.LE SB0, 0x0 ;  /* 0x000080000000791a */ /* 0x000fca0000000000 */
[----:B------:R-:W-:Y:S02]  /*3150*/  HMMA.16816.F32.BF16 R80, R40, R26, R80 ;  /* 0x0000001a2850723c */ /* 0x000fe40000041850 */
[----:B------:R-:W-:Y:S06]  /*3160*/  MUFU.TANH R32, R32 ;  /* 0x0000002000207308 */ /* 0x000fec0000002400 */
[----:B------:R-:W-:Y:S02]  /*3170*/  HMMA.16816.F32.BF16 R44, R12, R62, R44 ;  /* 0x0000003e0c2c723c */ /* 0x000fe4000004182c */
[----:B------:R-:W-:Y:S06]  /*3180*/  MUFU.TANH R34, R34 ;  /* 0x0000002200227308 */ /* 0x000fec0000002400 */
[----:B-1----:R-:W-:Y:S02]  /*3190*/  HMMA.16816.F32.BF16 R56, R28, R16, R56 ;  /* 0x000000101c38723c */ /* 0x002fe40000041838 */
[----:B------:R-:W-:Y:S05]  /*31a0*/  MUFU.TANH R33, R33 ;  /* 0x0000002100217308 */ /* 0x000fea0000002400 */
[----:B------:R-:W-:Y:S01]  /*31b0*/  IMAD.SHL.U32 R16, R102, 0x2, RZ ;  /* 0x0000000266107824 */ /* 0x000fe200078e00ff */
[----:B--2---:R-:W-:Y:S02]  /*31c0*/  HMMA.16816.F32.BF16 R64, R12, R20, R64 ;  /* 0x000000140c40723c */ /* 0x004fe40000041840 */
[----:B------:R-:W-:Y:S02]  /*31d0*/  MUFU.TANH R35, R35 ;  /* 0x0000002300237308 */ /* 0x000fe40000002400 */
[----:B------:R-:W-:-:S04]  /*31e0*/  LOP3.LUT R16, R16, 0x6, RZ, 0xc0, !PT ;  /* 0x0000000610107812 */ /* 0x000fc800078ec0ff */
[----:B------:R-:W-:Y:S01]  /*31f0*/  FMUL.FTZ R21, R45, c[0x0][0x2ec] ;  /* 0x0000bb002d157a20 */ /* 0x000fe20000410000 */
[C---:B------:R-:W-:Y:S01]  /*3200*/  HMMA.16816.F32.BF16 R68, R12.reuse, R22, R68 ;  /* 0x000000160c44723c */ /* 0x040fe20000041844 */
[----:B------:R-:W-:Y:S02]  /*3210*/  IMAD.IADD R37, R3, 0x1, R16 ;  /* 0x0000000103257824 */ /* 0x000fe400078e0210 */
[----:B------:R-:W-:Y:S02]  /*3220*/  FMUL.FTZ R20, R44, c[0x0][0x2ec] ;  /* 0x0000bb002c147a20 */ /* 0x000fe40000410000 */
[----:B------:R-:W-:Y:S01]  /*3230*/  FMUL.FTZ R24, R46, c[0x0][0x2ec] ;  /* 0x0000bb002e187a20 */ /* 0x000fe20000410000 */
[----:B------:R-:W-:Y:S01]  /*3240*/  IADD3 R17, R37, 0x1, RZ ;  /* 0x0000000125117810 */ /* 0x000fe20007ffe0ff */
[----:B------:R-:W-:Y:S01]  /*3250*/  FMUL.FTZ R25, R47, c[0x0][0x2ec] ;  /* 0x0000bb002f197a20 */ /* 0x000fe20000410000 */
[----:B----4-:R-:W-:Y:S01]  /*3260*/  HMMA.16816.F32.BF16 R56, R12, R8, R56 ;  /* 0x000000080c38723c */ /* 0x010fe20000041838 */
[-C--:B------:R-:W-:Y:S01]  /*3270*/  ISETP.GE.AND P6, PT, R37, R104.reuse, PT ;  /* 0x000000682500720c */ /* 0x080fe20003fc6270 */
[----:B------:R-:W-:Y:S01]  /*3280*/  MUFU.TANH R21, R21 ;  /* 0x0000001500157308 */ /* 0x000fe20000002400 */
[----:B------:R-:W-:-:S02]  /*3290*/  ISETP.GE.AND P5, PT, R17, R104, PT ;  /* 0x000000681100720c */ /* 0x000fc40003fa6270 */
[----:B---3--:R-:W-:Y:S02]  /*32a0*/  FSEL R49, R49, -INF , !P6 ;  /* 0xff80000031317808 */ /* 0x008fe40007000000 */
[----:B------:R-:W-:Y:S01]  /*32b0*/  IADD3 R9, R37, 0x8, RZ ;  /* 0x0000000825097810 */ /* 0x000fe20007ffe0ff */
[----:B------:R-:W-:Y:S01]  /*32c0*/  HMMA.16816.F32.BF16 R16, R28, R18, R80 ;  /* 0x000000121c10723c */ /* 0x000fe20000041850 */
[----:B------:R-:W-:Y:S01]  /*32d0*/  FMUL.FTZ R64, R64, c[0x0][0x2ec] ;  /* 0x0000bb0040407a20 */ /* 0x000fe20000410000 */
[----:B------:R-:W-:Y:S01]  /*32e0*/  FSEL R22, R0, -INF , !P6 ;  /* 0xff80000000167808 */ /* 0x000fe20007000000 */
        /* <DEDUP_REMOVED lines=10> */
[----:B------:R-:W1:Y:S01]  /*3390*/  MUFU.TANH R163, R66 ;  /* 0x0000004200a37308 */ /* 0x000e620000002400 */
[----:B------:R-:W-:Y:S01]  /*33a0*/  FSEL R48, R48, -INF , !P5 ;  /* 0xff80000030307808 */ /* 0x000fe20006800000 */
[----:B------:R-:W-:Y:S01]  /*33b0*/  FMUL.FTZ R69, R69, c[0x0][0x2ec] ;  /* 0x0000bb0045457a20 */ /* 0x000fe20000410000 */
[-C--:B------:R-:W-:Y:S01]  /*33c0*/  ISETP.GE.AND P1, PT, R9, R104.reuse, PT ;  /* 0x000000680900720c */ /* 0x080fe20003f26270 */
[----:B------:R-:W-:Y:S01]  /*33d0*/  FMUL.FTZ R70, R70, c[0x0][0x2ec] ;  /* 0x0000bb0046467a20 */ /* 0x000fe20000410000 */
[----:B------:R-:W-:Y:S01]  /*33e0*/  IADD3 R9, R37, 0x18, RZ ;  /* 0x0000001825097810 */ /* 0x000fe20007ffe0ff */
[----:B------:R-:W-:Y:S01]  /*33f0*/  FMUL.FTZ R71, R71, c[0x0][0x2ec] ;  /* 0x0000bb0047477a20 */ /* 0x000fe20000410000 */
[----:B------:R-:W-:Y:S01]  /*3400*/  IADD3 R23, R37, 0x10, RZ ;  /* 0x0000001025177810 */ /* 0x000fe20007ffe0ff */
[----:B------:R-:W-:Y:S01]  /*3410*/  MUFU.TANH R20, R20 ;  /* 0x0000001400147308 */ /* 0x000fe20000002400 */
[-C--:B------:R-:W-:Y:S01]  /*3420*/  ISETP.GE.AND P6, PT, R9, R104.reuse, PT ;  /* 0x000000680900720c */ /* 0x080fe20003fc6270 */
[----:B------:R-:W-:Y:S01]  /*3430*/  FMUL.FTZ R56, R56, c[0x0][0x2ec] ;  /* 0x0000bb0038387a20 */ /* 0x000fe20000410000 */
[----:B------:R-:W-:Y:S01]  /*3440*/  HMMA.16816.F32.BF16 R16, R12, R10, R16 ;  /* 0x0000000a0c10723c */ /* 0x000fe20000041810 */
[----:B------:R-:W-:Y:S01]  /*3450*/  IADD3 R9, R37, 0x19, RZ ;  /* 0x0000001925097810 */ /* 0x000fe20007ffe0ff */
[----:B------:R-:W-:Y:S01]  /*3460*/  FMUL.FTZ R58, R58, c[0x0][0x2ec] ;  /* 0x0000bb003a3a7a20 */ /* 0x000fe20000410000 */
[----:B------:R-:W-:Y:S01]  /*3470*/  FSEL R61, R61, -INF , !P2 ;  /* 0xff8000003d3d7808 */ /* 0x000fe20005000000 */
[----:B------:R-:W-:Y:S01]  /*3480*/  FMUL.FTZ R57, R57, c[0x0][0x2ec] ;  /* 0x0000bb0039397a20 */ /* 0x000fe20000410000 */
[----:B------:R-:W-:Y:S01]  /*3490*/  ISETP.GE.AND P5, PT, R9, R104, PT ;  /* 0x000000680900720c */ /* 0x000fe20003fa6270 */
[----:B------:R-:W2:Y:S01]  /*34a0*/  MUFU.TANH R24, R24 ;  /* 0x0000001800187308 */ /* 0x000ea20000002400 */
[----:B------:R-:W-:Y:S01]  /*34b0*/  IADD3 R9, R37, 0x20, RZ ;  /* 0x0000002025097810 */ /* 0x000fe20007ffe0ff */
[----:B------:R-:W-:Y:S01]  /*34c0*/  FMUL.FTZ R59, R59, c[0x0][0x2ec] ;  /* 0x0000bb003b3b7a20 */ /* 0x000fe20000410000 */
[----:B------:R-:W-:-:S02]  /*34d0*/  FSEL R26, R51, -INF , !P2 ;  /* 0xff800000331a7808 */ /* 0x000fc40005000000 */
[-C--:B------:R-:W-:Y:S02]  /*34e0*/  ISETP.GE.AND P2, PT, R9, R104.reuse, PT ;  /* 0x000000680900720c */ /* 0x080fe40003f46270 */
[----:B------:R-:W-:Y:S01]  /*34f0*/  IADD3 R9, R37, 0x21, RZ ;  /* 0x0000002125097810 */ /* 0x000fe20007ffe0ff */
[----:B------:R-:W3:Y:S01]  /*3500*/  MUFU.TANH R25, R25 ;  /* 0x0000001900197308 */ /* 0x000ee20000002400 */
[-C--:B------:R-:W-:Y:S02]  /*3510*/  ISETP.GE.AND P3, PT, R23, R104.reuse, PT ;  /* 0x000000681700720c */ /* 0x080fe40003f66270 */
[----:B------:R-:W-:Y:S02]  /*3520*/  FSEL R23, R76, -INF , !P4 ;  /* 0xff8000004c177808 */ /* 0x000fe40006000000 */
[----:B------:R-:W-:Y:S02]  /*3530*/  FSEL R60, R60, -INF , !P4 ;  /* 0xff8000003c3c7808 */ /* 0x000fe40006000000 */
[----:B------:R-:W-:Y:S01]  /*3540*/  ISETP.GE.AND P4, PT, R9, R104, PT ;  /* 0x000000680900720c */ /* 0x000fe20003f86270 */
[----:B------:R-:W-:Y:S01]  /*3550*/  MUFU.TANH R160, R65 ;  /* 0x0000004100a07308 */ /* 0x000fe20000002400 */
[----:B------:R-:W-:Y:S01]  /*3560*/  IADD3 R9, R37, 0x28, RZ ;  /* 0x0000002825097810 */ /* 0x000fe20007ffe0ff */
[----:B------:R-:W-:Y:S01]  /*3570*/  FMUL.FTZ R16, R16, c[0x0][0x2ec] ;  /* 0x0000bb0010107a20 */ /* 0x000fe20000410000 */
[----:B-1----:R-:W-:Y:S01]  /*3580*/  FSEL R163, R163, -INF , !P2 ;  /* 0xff800000a3a37808 */ /* 0x002fe20005000000 */
[----:B------:R-:W-:Y:S01]  /*3590*/  FMUL.FTZ R18, R18, c[0x0][0x2ec] ;  /* 0x0000bb0012127a20 */ /* 0x000fe20000410000 */
[----:B------:R-:W-:Y:S01]  /*35a0*/  FSEL R166, R166, -INF , !P2 ;  /* 0xff800000a6a67808 */ /* 0x000fe20005000000 */
[----:B------:R-:W-:Y:S01]  /*35b0*/  FMUL.FTZ R19, R19, c[0x0][0x2ec] ;  /* 0x0000bb0013137a20 */ /* 0x000fe20000410000 */
[----:B------:R-:W-:Y:S01]  /*35c0*/  FSEL R15, R34, -INF , !P3 ;  /* 0xff800000220f7808 */ /* 0x000fe20005800000 */
[----:B------:R-:W1:Y:S01]  /*35d0*/  MUFU.TANH R173, R67 ;  /* 0x0000004300ad7308 */ /* 0x000e620000002400 */
[----:B------:R-:W-:Y:S01]  /*35e0*/  FMUL.FTZ R17, R17, c[0x0][0x2ec] ;  /* 0x0000bb0011117a20 */ /* 0x000fe20000410000 */
[----:B------:R-:W-:-:S02]  /*35f0*/  FSEL R12, R32, -INF , !P3 ;  /* 0xff800000200c7808 */ /* 0x000fc40005800000 */
[----:B------:R-:W-:Y:S02]  /*3600*/  ISETP.GT.AND P2, PT, R134, R209, PT ;  /* 0x000000d18600720c */ /* 0x000fe40003f44270 */
[-C--:B------:R-:W-:Y:S02]  /*3610*/  ISETP.GE.AND P3, PT, R9, R104.reuse, PT ;  /* 0x000000680900720c */ /* 0x080fe40003f66270 */
[----:B------:R-:W4:Y:S01]  /*3620*/  MUFU.TANH R158, R68 ;  /* 0x00000044009e7308 */ /* 0x000f220000002400 */
[----:B------:R-:W-:Y:S02]  /*3630*/  IADD3 R9, R37, 0x29, RZ ;  /* 0x0000002925097810 */ /* 0x000fe40007ffe0ff */
[----:B------:R-:W-:Y:S02]  /*3640*/  FSEL R13, R35, -INF , !P1 ;  /* 0xff800000230d7808 */ /* 0x000fe40004800000 */
[----:B------:R-:W-:Y:S02]  /*3650*/  FSEL R10, R33, -INF , !P1 ;  /* 0xff800000210a7808 */ /* 0x000fe40004800000 */
[----:B------:R-:W-:Y:S01]  /*3660*/  ISETP.GE.AND P1, PT, R9, R104, PT ;  /* 0x000000680900720c */ /* 0x000fe20003f26270 */
[----:B------:R-:W-:Y:S01]  /*3670*/  MUFU.TANH R164, R69 ;  /* 0x0000004500a47308 */ /* 0x000fe20000002400 */
[----:B------:R-:W-:-:S02]  /*3680*/  IADD3 R9, R37, 0x30, RZ ;  /* 0x0000003025097810 */ /* 0x000fc40007ffe0ff */
[----:B------:R-:W-:Y:S02]  /*3690*/  FSEL R0, R21, -INF , !P5 ;  /* 0xff80000015007808 */ /* 0x000fe40006800000 */
[C---:B------:R-:W-:Y:S02]  /*36a0*/  IADD3 R29, R37.reuse, 0x31, RZ ;  /* 0x00000031251d7810 */ /* 0x040fe40007ffe0ff */
[C---:B------:R-:W-:Y:S01]  /*36b0*/  IADD3 R21, R37.reuse, 0x38, RZ ;  /* 0x0000003825157810 */ /* 0x040fe20007ffe0ff */
[----:B------:R-:W4:Y:S01]  /*36c0*/  MUFU.TANH R165, R70 ;  /* 0x0000004600a57308 */ /* 0x000f220000002400 */
[----:B------:R-:W-:Y:S02]  /*36d0*/  IADD3 R37, R37, 0x39, RZ ;  /* 0x0000003925257810 */ /* 0x000fe40007ffe0ff */
[----:B--2---:R-:W-:Y:S02]  /*36e0*/  FSEL R11, R24, -INF , !P6 ;  /* 0xff800000180b7808 */ /* 0x004fe40007000000 */
[----:B------:R-:W-:-:S02]  /*36f0*/  FSEL R8, R20, -INF , !P6 ;  /* 0xff80000014087808 */ /* 0x000fc40007000000 */
[----:B------:R-:W-:Y:S01]  /*3700*/  ISETP.GE.AND P6, PT, R9, R104, PT ;  /* 0x000000680900720c */ /* 0x000fe20003fc6270 */
[----:B------:R-:W2:Y:S01]  /*3710*/  MUFU.TANH R171, R71 ;  /* 0x0000004700ab7308 */ /* 0x000ea20000002400 */
[----:B---3--:R-:W-:Y:S02]  /*3720*/  FSEL R9, R25, -INF , !P5 ;  /* 0xff80000019097808 */ /* 0x008fe40006800000 */
[----:B-1----:R-:W-:Y:S02]  /*3730*/  FSEL R173, R173, -INF , !P4 ;  /* 0xff800000adad7808 */ /* 0x002fe40006000000 */
[----:B------:R-:W-:Y:S02]  /*3740*/  FSEL R160, R160, -INF , !P4 ;  /* 0xff800000a0a07808 */ /* 0x000fe40006000000 */
[----:B----4-:R-:W-:Y:S01]  /*3750*/  FSEL R158, R158, -INF , !P3 ;  /* 0xff8000009e9e7808 */ /* 0x010fe20005800000 */
[----:B------:R-:W1:Y:S01]  /*3760*/  MUFU.TANH R170, R56 ;  /* 0x0000003800aa7308 */ /* 0x000e620000002400 */
[----:B------:R-:W-:-:S02]  /*3770*/  FSEL R165, R165, -INF , !P3 ;  /* 0xff800000a5a57808 */ /* 0x000fc40005800000 */
[----:B------:R-:W-:Y:S02]  /*3780*/  FSEL R164, R164, -INF , !P1 ;  /* 0xff800000a4a47808 */ /* 0x000fe40004800000 */
[-C--:B------:R-:W-:Y:S02]  /*3790*/  ISETP.GE.AND P5, PT, R29, R104.reuse, PT ;  /* 0x000000681d00720c */ /* 0x080fe40003fa6270 */
[-C--:B------:R-:W-:Y:S01]  /*37a0*/  ISETP.GE.AND P4, PT, R21, R104.reuse, PT ;  /* 0x000000681500720c */ /* 0x080fe20003f86270 */
[----:B------:R-:W3:Y:S01]  /*37b0*/  MUFU.TANH R167, R58 ;  /* 0x0000003a00a77308 */ /* 0x000ee20000002400 */
[----:B--2---:R-:W-:Y:S02]  /*37c0*/  FSEL R171, R171, -INF , !P1 ;  /* 0xff800000abab7808 */ /* 0x004fe40004800000 */
[----:B------:R-:W-:Y:S02]  /*37d0*/  ISETP.GE.AND P3, PT, R37, R104, PT ;  /* 0x000000682500720c */ /* 0x000fe40003f66270 */
[----:B------:R-:W-:-:S03]  /*37e0*/  @!P2 LEA R218, P1, R96, c[0x0][0x168], 0x1 ;  /* 0x00005a0060daaa11 */ /* 0x000fc600078208ff */
[----:B------:R-:W2:Y:S01]  /*37f0*/  MUFU.TANH R168, R57 ;  /* 0x0000003900a87308 */ /* 0x000ea20000002400 */
[----:B------:R-:W-:Y:S02]  /*3800*/  @!P2 LEA.HI.X R215, R96, c[0x0][0x16c], R99, 0x1, P1 ;  /* 0x00005b0060d7aa11 */ /* 0x000fe400008f0c63 */
[----:B-1----:R-:W-:-:S05]  /*3810*/  FSEL R170, R170, -INF , !P6 ;  /* 0xff800000aaaa7808 */ /* 0x002fca0007000000 */
        /* <DEDUP_REMOVED lines=44> */
[----:B------:R-:W-:-:S02]  /*3ae0*/  ISETP.NE.AND P2, PT, RZ, c[0x0][0x2d0], PT ;  /* 0x0000b400ff007a0c */ /* 0x000fc40003f45270 */
[----:B------:R-:W-:-:S05]  /*3af0*/  LOP3.LUT R6, RZ, c[0x0][0x2d0], RZ, 0x33, !PT ;  /* 0x0000b400ff067a12 */ /* 0x000fca00078e33ff */
        /* <DEDUP_REMOVED lines=26> */
.L_x_4540:
[----:B------:R-:W-:-:S04]  /*3ca0*/  LEA R3, -R4, RZ, 0x6 ;  /* 0x000000ff04037211 */ /* 0x000fc800078e31ff */
[----:B------:R-:W-:Y:S02]  /*3cb0*/  SHF.R.S32.HI R17, RZ, 0x1f, R3 ;  /* 0x0000001fff117819 */ /* 0x000fe40000011403 */
.L_x_4541:
        /* <DEDUP_REMOVED lines=30> */
.L_x_4539:
        /* <DEDUP_REMOVED lines=55> */
[----:B------:R-:W-:Y:S01]  /*4210*/  FMUL.FTZ R162, R3, c[0x0][0x23c] ;  /* 0x00008f0003a27a20 */ /* 0x000fe20000410000 */
        /* <DEDUP_REMOVED lines=23> */
[--C-:B------:R-:W-:Y:S01]  /*4390*/  FFMA.FTZ R135, R11, c[0x0][0x23c], -R162.reuse ;  /* 0x00008f000b877a23 */ /* 0x100fe200000108a2 */
[----:B------:R-:W-:Y:S01]  /*43a0*/  MUFU.EX2 R152, R152 ;  /* 0x0000009800987308 */ /* 0x000fe20000000800 */
[----:B------:R-:W-:Y:S01]  /*43b0*/  FFMA.FTZ R0, R9, c[0x0][0x23c], -R162 ;  /* 0x00008f0009007a23 */ /* 0x000fe200000108a2 */
[----:B------:R-:W-:Y:S01]  /*43c0*/  LDSM.16.MT88.4 R24, [R198+0xe800] ;  /* 0x00e80000c618783b */ /* 0x000fe20000004200 */
[----:B------:R-:W-:-:S02]  /*43d0*/  FFMA.FTZ R150, R12, c[0x0][0x23c], -R169 ;  /* 0x00008f000c967a23 */ /* 0x000fc400000108a9 */
[--C-:B------:R-:W-:Y:S01]  /*43e0*/  FFMA.FTZ R149, R15, c[0x0][0x23c], -R162.reuse ;  /* 0x00008f000f957a23 */ /* 0x100fe200000108a2 */
[----:B------:R-:W4:Y:S01]  /*43f0*/  LDSM.16.MT88.4 R8, [R200+0xe800] ;  /* 0x00e80000c808783b */ /* 0x000f220000004200 */
        /* <DEDUP_REMOVED lines=231> */
.L_x_4546:
        /* <DEDUP_REMOVED lines=64> */
.L_x_4543:
        /* <DEDUP_REMOVED lines=14> */
[----:B------:R-:W-:Y:S03]  /*5750*/  ISETP.GT.AND P1, PT, R222, R209, PT ;  /* 0x000000d1de00720c */ /* 0x000fe60003f24270 */
        /* <DEDUP_REMOVED lines=298> */
.L_x_4545:
        /* <DEDUP_REMOVED lines=27> */
.L_x_4544:
        /* <DEDUP_REMOVED lines=410> */
.L_x_4542:
        /* <DEDUP_REMOVED lines=202> */
[----:B------:R-:W-:Y:S04]  /*91f0*/  STS.64 [R8+0x8000], R84 ;  /* 0x0080005408007388 */ /* 0x000fe80000000a00 */
        /* <DEDUP_REMOVED lines=8> */
[----:B------:R1:W-:Y:S04]  /*9280*/  STS.64 [R15+0x8000], R96 ;  /* 0x008000600f007388 */ /* 0x0003e80000000a00 */
[----:B------:R-:W-:Y:S04]  /*9290*/  STS.64 [R15+0x8800], R98 ;  /* 0x008800620f007388 */ /* 0x000fe80000000a00 */
[----:B--2---:R-:W2:Y:S04]  /*92a0*/  S2R R8, SR_CTAID.X ;  /* 0x0000000000087919 */ /* 0x004ea80000002500 */
[----:B------:R-:W-:Y:S01]  /*92b0*/  BAR.SYNC.DEFER_BLOCKING 0x0 ;  /* 0x0000000000007b1d */ /* 0x000fe20000010000 */
[----:B-1----:R-:W-:-:S02]  /*92c0*/  LOP3.LUT R97, R9, 0xffffffe0, RZ, 0xc0, !PT ;  /* 0xffffffe009617812 */ /* 0x002fc400078ec0ff */
[----:B------:R-:W-:Y:S02]  /*92d0*/  SHF.R.S32.HI R9, RZ, 0x1f, R10 ;  /* 0x0000001fff097819 */ /* 0x000fe4000001140a */
[----:B------:R-:W-:Y:S02]  /*92e0*/  IADD3 R97, -R97, R0, RZ ;  /* 0x0000000061617210 */ /* 0x000fe40007ffe1ff */
[----:B------:R-:W-:Y:S02]  /*92f0*/  LEA.HI R9, R9, R10, RZ, 0x2 ;  /* 0x0000000a09097211 */ /* 0x000fe400078f10ff */
[----:B------:R-:W-:Y:S01]  /*9300*/  LOP3.LUT P0, RZ, R97, 0x3, RZ, 0xc0, !PT ;  /* 0x0000000361ff7812 */ /* 0x000fe2000780c0ff */
[----:B------:R-:W1:Y:S01]  /*9310*/  LDS.128 R108, [R5.X4] ;  /* 0x00000000056c7984 */ /* 0x000e620000004c00 */
[----:B------:R-:W-:Y:S02]  /*9320*/  SHF.R.S32.HI R0, RZ, 0x1f, R97 ;  /* 0x0000001fff007819 */ /* 0x000fe40000011461 */
[----:B------:R-:W-:Y:S01]  /*9330*/  LOP3.LUT R9, R9, 0xffffffc, RZ, 0xc0, !PT ;  /* 0x0ffffffc09097812 */ /* 0x000fe200078ec0ff */
[----:B------:R-:W3:Y:S01]  /*9340*/  LDS.128 R104, [R5.X4+0x800] ;  /* 0x0008000005687984 */ /* 0x000ee20000004c00 */
[----:B------:R-:W-:-:S02]  /*9350*/  LEA.HI R0, R0, R97, RZ, 0x2 ;  /* 0x0000006100007211 */ /* 0x000fc400078f10ff */
[----:B--2---:R-:W-:Y:S01]  /*9360*/  SHF.L.U32 R7, R8, 0x6, RZ ;  /* 0x0000000608077819 */ /* 0x004fe200000006ff */
[----:B------:R-:W2:Y:S01]  /*9370*/  LDS.128 R100, [R5.X4+0x1000] ;  /* 0x0010000005647984 */ /* 0x000ea20000004c00 */
[----:B------:R-:W-:Y:S02]  /*9380*/  IADD3 R9, -R9, R10, RZ ;  /* 0x0000000a09097210 */ /* 0x000fe40007ffe1ff */
[----:B------:R-:W-:Y:S01]  /*9390*/  SHF.R.S32.HI R0, RZ, 0x2, R0 ;  /* 0x00000002ff007819 */ /* 0x000fe20000011400 */
[----:B------:R-:W4:Y:S01]  /*93a0*/  LDS.128 R88, [R5.X4+0x1800] ;  /* 0x0018000005587984 */ /* 0x000f220000004c00 */
[----:B------:R-:W-:Y:S01]  /*93b0*/  MOV R8, 0xff800000 ;  /* 0xff80000000087802 */ /* 0x000fe20000000f00 */
[----:B------:R-:W-:Y:S01]  /*93c0*/  IMAD R6, R6, c[0x0][0x214], R7 ;  /* 0x0000850006067a24 */ /* 0x000fe200078e0207 */
[----:B------:R-:W-:Y:S01]  /*93d0*/  LEA R9, R9, R0, 0x4 ;  /* 0x0000000009097211 */ /* 0x000fe200078e20ff */
[----:B------:R-:W1:Y:S01]  /*93e0*/  LDS.128 R84, [R5.X4+0x2000] ;  /* 0x0020000005547984 */ /* 0x000e620000004c00 */
        /* <DEDUP_REMOVED lines=33> */
.L_x_4548:
[----:B--234-:R-:W-:Y:S05]  /*9600*/  BSYNC B0 ;  /* 0x0000000000007941 */ /* 0x01cfea0003800000 */
.L_x_4547:
        /* <DEDUP_REMOVED lines=50> */
.L_x_4549:
        /* <DEDUP_REMOVED lines=13> */
.L_x_7861:


//--------------------- .text._ZN5flash24flash_fwd_splitkv_kernelI23Flash_fwd_kernel_traitsILi192ELi64ELi64ELi4ELb0ELb0EN7cutlass10bfloat16_tE19Flash_kernel_traitsILi192ELi64ELi64ELi4ES3_EELb0ELb0ELb1ELb0ELb0ELb0ELb1ELb0EEEvNS_16Flash_fwd_paramsE --------------------------
	.section	.text._ZN5flash24flash_fwd_splitkv_kernelI23Flash_fwd_kernel_traitsILi192ELi64ELi64ELi4ELb0ELb0EN7cutlass10bfloat16_tE19Flash_kernel_traitsILi192ELi64ELi64ELi4ES3_EELb0ELb0ELb1ELb0ELb0ELb0ELb1ELb0EEEvNS_16Flash_fwd_paramsE,"ax",@progbits
	.sectioninfo	@"SHI_REGISTERS=232"
	.align	128
        .global         _ZN5flash24flash_fwd_splitkv_kernelI23Flash_fwd_kernel_traitsILi192ELi64ELi64ELi4ELb0ELb0EN7cutlass10bfloat16_tE19Flash_kernel_traitsILi192ELi64ELi64ELi4ES3_EELb0ELb0ELb1ELb0ELb0ELb0ELb1ELb0EEEvNS_16Flash_fwd_paramsE
        .type           _ZN5flash24flash_fwd_splitkv_kernelI23Flash_fwd_kernel_traitsILi192ELi64ELi64ELi4ELb0ELb0EN7cutlass10bfloat16_tE19Flash_kernel_traitsILi192ELi64ELi64ELi4ES3_EELb0ELb0ELb1ELb0ELb0ELb0ELb1ELb0EEEvNS_16Flash_fwd_paramsE,@function
        .size           _ZN5flash24flash_fwd_splitkv_kernelI23Flash_fwd_kernel_traitsILi192ELi64ELi64ELi4ELb0ELb0EN7cutlass10bfloat16_tE19Flash_kernel_traitsILi192ELi64ELi64ELi4ES3_EELb0ELb0ELb1ELb0ELb0ELb0ELb1ELb0EEEvNS_16Flash_fwd_paramsE,(.L_x_7862 - _ZN5flash24flash_fwd_splitkv_kernelI23Flash_fwd_kernel_traitsILi192ELi64ELi64ELi4ELb0ELb0EN7cutlass10bfloat16_tE19Flash_kernel_traitsILi192ELi64ELi64ELi4ES3_EELb0ELb0ELb1ELb0ELb0ELb0ELb1ELb0EEEvNS_16Flash_fwd_paramsE)
        .other          _ZN5flash24flash_fwd_splitkv_kernelI23Flash_fwd_kernel_traitsILi192ELi64ELi64ELi4ELb0ELb0EN7cutlass10bfloat16_tE19Flash_kernel_traitsILi192ELi64ELi64ELi4ES3_EELb0ELb0ELb1ELb0ELb0ELb0ELb1ELb0EEEvNS_16Flash_fwd_paramsE,@"STO_CUDA_ENTRY STV_DEFAULT"
_ZN5flash24flash_fwd_splitkv_kernelI23Flash_fwd_kernel_traitsILi192ELi64ELi64ELi4ELb0ELb0EN7cutlass10bfloat16_tE19Flash_kernel_traitsILi192ELi64ELi64ELi4ES3_EELb0ELb0ELb1ELb0ELb0ELb0ELb1ELb0EEEvNS_16Flash_fwd_paramsE:
.text._ZN5flash24flash_fwd_splitkv_kernelI23Flash_fwd_kernel_traitsILi192ELi64ELi64ELi4ELb0ELb0EN7cutlass10bfloat16_tE19Flash_kernel_traitsILi192ELi64ELi64ELi4ES3_EELb0ELb0ELb1ELb0ELb0ELb0ELb1ELb0EEEvNS_16Flash_fwd_paramsE:
[----:B------:R-:W-:Y:S02]  /*0000*/  MOV R1, c[0x0][0x28] ;  /* 0x00000a0000017a02 */ /* 0x000fe40000000f00 */
[----:B------:R-:W1:Y:S01]  /*0010*/  I2F.U32.RP R2, c[0x0][0x1c0] ;  /* 0x0000700000027b06 */ /* 0x000e620000209000 */
[----:B------:R-:W2:Y:S01]  /*0020*/  S2UR UR4, SR_CTAID.Z ;  /* 0x00000000000479c3 */ /* 0x000ea20000002700 */
[----:B------:R-:W-:Y:S02]  /*0030*/  ULDC UR16, c[0x0][0x1c0] ;  /* 0x0000700000107ab9 */ /* 0x000fe40000000800 */
[----:B------:R-:W-:Y:S02]  /*0040*/  UMOV UR6, URZ ;  /* 0x0000003f00067c82 */ /* 0x000fe40008000000 */
[----:B------:R-:W-:Y:S02]  /*0050*/  UISETP.NE.U32.AND UP1, UPT, URZ, UR16, UPT ;  /* 0x000000103f00728c */ /* 0x000fe4000bf25070 */
[----:B------:R-:W-:Y:S02]  /*0060*/  UMOV UR12, 0x4 ;  /* 0x00000004000c7882 */ /* 0x000fe40000000000 */
[----:B------:R-:W-:-:S02]  /*0070*/  ULDC.64 UR14, c[0x0][0x240] ;  /* 0x00009000000e7ab9 */ /* 0x000fc40000000a00 */
[----:B------:R-:W-:Y:S01]  /*0080*/  ULDC.64 UR8, c[0x0][0x248] ;  /* 0x0000920000087ab9 */ /* 0x000fe20000000a00 */
[----:B-1----:R-:W1:Y:S02]  /*0090*/  MUFU.RCP R0, R2 ;  /* 0x0000000200007308 */ /* 0x002e640000001000 */
[----:B-1----:R-:W-:-:S06]  /*00a0*/  IADD3 R0, R0, 0xffffffe, RZ ;  /* 0x0ffffffe00007810 */ /* 0x002fcc0007ffe0ff */
[----:B------:R-:W1:Y:S02]  /*00b0*/  F2I.FTZ.U32.TRUNC.NTZ R0, R0 ;  /* 0x0000000000007305 */ /* 0x000e64000021f000 */
[----:B-1----:R-:W1:Y:S02]  /*00c0*/  R2UR UR7, R0 ;  /* 0x00000000000773c2 */ /* 0x002e6400000e0000 */
[----:B-1----:R-:W-:-:S04]  /*00d0*/  UIADD3 UR5, URZ, -UR7, URZ ;  /* 0x800000073f057290 */ /* 0x002fc8000fffe03f */
[----:B------:R-:W-:-:S04]  /*00e0*/  UIMAD UR5, UR5, UR16, URZ ;  /* 0x00000010050572a4 */ /* 0x000fc8000f8e023f */
[----:B------:R-:W-:-:S04]  /*00f0*/  UIMAD.WIDE.U32 UR6, UR7, UR5, UR6 ;  /* 0x00000005070672a5 */ /* 0x000fc8000f8e0006 */
[----:B--2---:R-:W-:-:S03]  /*0100*/  UIMAD.WIDE.U32 UR10, UR7, UR4, URZ ;  /* 0x00000004070a72a5 */ /* 0x004fc6000f8e003f */
[----:B------:R-:W-:Y:S02]  /*0110*/  ULDC.64 UR6, c[0x0][0x240] ;  /* 0x0000900000067ab9 */ /* 0x000fe40000000a00 */
[----:B------:R-:W-:Y:S02]  /*0120*/  UIADD3 UR5, -UR11, URZ, URZ ;  /* 0x0000003f0b057290 */ /* 0x000fe4000fffe13f */
[----:B------:R-:W-:Y:S02]  /*0130*/  UISETP.NE.U32.AND UP0, UPT, URZ, UR6, UPT ;  /* 0x000000063f00728c */ /* 0x000fe4000bf05070 */
[----:B------:R-:W-:Y:S02]  /*0140*/  UIMAD UR5, UR5, UR16, UR4 ;  /* 0x00000010050572a4 */ /* 0x000fe4000f8e0204 */
[----:B------:R-:W-:Y:S02]  /*0150*/  UISETP.NE.AND.EX UP0, UPT, URZ, UR7, UPT, UP0 ;  /* 0x000000073f00728c */ /* 0x000fe4000bf05300 */
[----:B------:R-:W-:-:S02]  /*0160*/  UISETP.GE.U32.AND UP3, UPT, UR5, UR16, UPT ;  /* 0x000000100500728c */ /* 0x000fc4000bf66070 */
[----:B------:R-:W-:Y:S02]  /*0170*/  ULDC.64 UR6, c[0x0][0x250] ;  /* 0x0000940000067ab9 */ /* 0x000fe40000000a00 */
[----:B------:R-:W-:-:S07]  /*0180*/  PLOP3.LUT P2, PT, PT, PT, UP0, 0x80, 0x0 ;  /* 0x000000000000781c */ /* 0x000fce0003f4f008 */
[----:B------:R-:W-:Y:S02]  /*0190*/  @UP3 UIADD3 UR5, UR5, -UR16, URZ ;  /* 0x8000001005053290 */ /* 0x000fe4000fffe03f */
[----:B------:R-:W-:Y:S02]  /*01a0*/  @UP3 UIADD3 UR11, UR11, 0x1, URZ ;  /* 0x000000010b0b3890 */ /* 0x000fe4000fffe03f */
[----:B------:R-:W-:-:S03]  /*01b0*/  UISETP.GE.U32.AND UP2, UPT, UR5, UR16, UPT ;  /* 0x000000100500728c */ /* 0x000fc6000bf46070 */
[----:B------:R-:W-:Y:S02]  /*01c0*/  ULDC.U8 UR5, c[0x0][0x312] ;  /* 0x0000c48000057ab9 */ /* 0x000fe40000000000 */
[----:B------:R-:W-:-:S06]  /*01d0*/  UISETP.NE.AND UP3, UPT, UR5, URZ, UPT ;  /* 0x0000003f0500728c */ /* 0x000fcc000bf65270 */
[----:B------:R-:W-:Y:S02]  /*01e0*/  @UP2 UIADD3 UR11, UR11, 0x1, URZ ;  /* 0x000000010b0b2890 */ /* 0x000fe4000fffe03f */
[----:B------:R-:W-:Y:S02]  /*01f0*/  @!UP1 ULOP3.LUT UR11, URZ, UR16, URZ, 0x33, !UPT ;  /* 0x000000103f0b9292 */ /* 0x000fe4000f8e333f */
[----:B------:R-:W-:Y:S02]  /*0200*/  UISETP.NE.U32.AND UP1, UPT, URZ, UR6, UPT ;  /* 0x000000063f00728c */ /* 0x000fe4000bf25070 */
[----:B------:R-:W-:Y:S02]  /*0210*/  UIMAD.WIDE UR14, UR11, UR12, UR14 ;  /* 0x0000000c0b0e72a5 */ /* 0x000fe4000f8e020e */
[----:B------:R-:W-:Y:S02]  /*0220*/  UISETP.NE.AND.EX UP1, UPT, URZ, UR7, UPT, UP1 ;  /* 0x000000073f00728c */ /* 0x000fe4000bf25310 */
[----:B------:R-:W-:-:S02]  /*0230*/  UISETP.EQ.U32.AND UP2, UPT, URZ, UR8, UPT ;  /* 0x000000083f00728c */ /* 0x000fc4000bf42070 */
[----:B------:R-:W-:Y:S02]  /*0240*/  IMAD.U32 R10, RZ, RZ, UR14 ;  /* 0x0000000eff0a7e24 */ /* 0x000fe4000f8e00ff */
[----:B------:R-:W-:Y:S01]  /*0250*/  IMAD.U32 R11, RZ, RZ, UR15 ;  /* 0x0000000fff0b7e24 */ /* 0x000fe2000f8e00ff */
[----:B------:R-:W-:Y:S01]  /*0260*/  ULDC.64 UR14, c[0x0][0x118] ;  /* 0x00004600000e7ab9 */ /* 0x000fe20000000a00 */
[----:B------:R-:W-:Y:S01]  /*0270*/  PLOP3.LUT P0, PT, PT, PT, UP1, 0x80, 0x0 ;  /* 0x000000000000781c */ /* 0x000fe20003f0f018 */
[----:B------:R-:W-:Y:S02]  /*0280*/  ULDC.64 UR6, c[0x0][0x250] ;  /* 0x0000940000067ab9 */ /* 0x000fe40000000a00 */
[----:B------:R-:W2:Y:S01]  /*0290*/  @P2 LDG.E R6, [R10.64] ;  /* 0x0000000e0a062981 */ /* 0x000ea2000c1e1900 */
[----:B------:R-:W-:Y:S02]  /*02a0*/  @UP1 UIMAD.WIDE UR6, UR11, UR12, UR6 ;  /* 0x0000000c0b0612a5 */ /* 0x000fe4000f8e0206 */
[----:B------:R-:W-:Y:S01]  /*02b0*/  UISETP.EQ.OR.EX UP2, UPT, URZ, UR9, !UP3, UP2 ;  /* 0x000000093f00728c */ /* 0x000fe2000df42720 */
[----:B------:R-:W3:Y:S02]  /*02c0*/  @P2 LDG.E R0, [R10.64+0x4] ;  /* 0x0000040e0a002981 */ /* 0x000ee4000c1e1900 */
[----:B------:R-:W-:Y:S01]  /*02d0*/  ULDC.64 UR8, c[0x0][0x248] ;  /* 0x0000920000087ab9 */ /* 0x000fe20000000a00 */
[----:B------:R-:W-:-:S02]  /*02e0*/  IMAD.U32 R8, RZ, RZ, UR6 ;  /* 0x00000006ff087e24 */ /* 0x000fc4000f8e00ff */
[----:B------:R-:W-:Y:S01]  /*02f0*/  IMAD.U32 R9, RZ, RZ, UR7 ;  /* 0x00000007ff097e24 */ /* 0x000fe2000f8e00ff */
[----:B------:R-:W-:-:S04]  /*0300*/  PLOP3.LUT P1, PT, PT, PT, UP2, 0x80, 0x0 ;  /* 0x000000000000781c */ /* 0x000fc80003f2f028 */
[----:B------:R-:W4:Y:S01]  /*0310*/  @P0 LDG.E R4, [R8.64] ;  /* 0x0000000e08040981 */ /* 0x000f22000c1e1900 */
[----:B------:R-:W-:-:S06]  /*0320*/  UIMAD.WIDE UR8, UR11, UR12, UR8 ;  /* 0x0000000c0b0872a5 */ /* 0x000fcc000f8e0208 */
[----:B------:R-:W-:Y:S02]  /*0330*/  IMAD.U32 R2, RZ, RZ, UR8 ;  /* 0x00000008ff027e24 */ /* 0x000fe4000f8e00ff */
[----:B------:R-:W-:-:S05]  /*0340*/  IMAD.U32 R3, RZ, RZ, UR9 ;  /* 0x00000009ff037e24 */ /* 0x000fca000f8e00ff */
[----:B------:R-:W5:Y:S01]  /*0350*/  @!P1 LDG.E R5, [R2.64] ;  /* 0x0000000e02059981 */ /* 0x000f62000c1e1900 */
[----:B------:R-:W-:Y:S02]  /*0360*/  UMOV UR13, 0xffffffff ;  /* 0xffffffff000d7882 */ /* 0x000fe40000000000 */
[----:B------:R-:W-:Y:S01]  /*0370*/  UMOV UR17, URZ ;  /* 0x0000003f00117c82 */ /* 0x000fe20008000000 */
[----:B------:R-:W1:Y:S01]  /*0380*/  S2R R83, SR_TID.X ;  /* 0x0000000000537919 */ /* 0x000e620000002100 */
[----:B------:R-:W-:Y:S02]  /*0390*/  UMOV UR18, 0xffffffff ;  /* 0xffffffff00127882 */ /* 0x000fe40000000000 */
[----:B------:R-:W-:Y:S01]  /*03a0*/  UIADD3 UR5, -UR11, URZ, URZ ;  /* 0x0000003f0b057290 */ /* 0x000fe2000fffe13f */
[----:B------:R-:W1:Y:S03]  /*03b0*/  S2UR UR8, SR_CTAID.X ;  /* 0x00000000000879c3 */ /* 0x000e660000002500 */
[----:B------:R-:W-:-:S05]  /*03c0*/  UIMAD UR16, UR5, UR16, UR4 ;  /* 0x00000010051072a4 */ /* 0x000fca000f8e0204 */
[----:B------:R-:W1:Y:S08]  /*03d0*/  S2UR UR6, SR_CTAID.Y ;  /* 0x00000000000679c3 */ /* 0x000e700000002600 */
[----:B--2---:R-:W2:Y:S08]  /*03e0*/  @P2 R2UR UR13, R6 ;  /* 0x00000000060d23c2 */ /* 0x004eb000000e0000 */
[----:B---3--:R-:W2:Y:S08]  /*03f0*/  @P2 R2UR UR10, R0 ;  /* 0x00000000000a23c2 */ /* 0x008eb000000e0000 */
[----:B----4-:R3:W4:Y:S01]  /*0400*/  @P0 R2UR UR17, R4 ;  /* 0x00000000041103c2 */ /* 0x01072200000e0000 */
[----:B------:R-:W-:-:S04]  /*0410*/  ISETP.NE.U32.AND P0, PT, RZ, c[0x0][0x248], PT ;  /* 0x00009200ff007a0c */ /* 0x000fc80003f05070 */
[----:B------:R-:W-:Y:S01]  /*0420*/  ISETP.NE.AND.EX P0, PT, RZ, c[0x0][0x24c], PT, P0 ;  /* 0x00009300ff007a0c */ /* 0x000fe20003f05300 */
[----:B--2---:R-:W-:Y:S02]  /*0430*/  @UP0 UIADD3 UR10, UR10, -UR13, URZ ;  /* 0x8000000d0a0a0290 */ /* 0x004fe4000fffe03f */
[----:B-----5:R3:W2:Y:S05]  /*0440*/  @!P1 R2UR UR18, R5 ;  /* 0x00000000051293c2 */ /* 0x0206aa00000e0000 */
[----:B------:R-:W-:-:S05]  /*0450*/  @!UP0 ULDC UR10, c[0x0][0x214] ;  /* 0x00008500000a8ab9 */ /* 0x000fca0000000800 */
[----:B-1234-:R-:W-:Y:S05]  /*0460*/  @!P0 BRA `(.L_x_4550) ;  /* 0x0000007000008947 */ /* 0x01efea0003800000 */
[----:B------:R-:W-:-:S13]  /*0470*/  PLOP3.LUT P0, PT, PT, PT, UP3, 0x80, 0x0 ;  /* 0x000000000000781c */ /* 0x000fda0003f0f038 */
[----:B------:R-:W2:Y:S04]  /*0480*/  @P0 LDG.E R0, [R2.64+0x4] ;  /* 0x0000040e02000981 */ /* 0x000ea8000c1e1900 */
[----:B------:R-:W3:Y:S01]  /*0490*/  @!P0 LDG.E R4, [R2.64] ;  /* 0x0000000e02048981 */ /* 0x000ee2000c1e1900 */
[----:B--2---:R-:W1:Y:S02]  /*04a0*/  @P0 R2UR UR7, R0 ;  /* 0x00000000000703c2 */ /* 0x004e6400000e0000 */
[----:B-1----:R-:W-:-:S11]  /*04b0*/  @UP3 UIADD3 UR7, UR7, -UR18, URZ ;  /* 0x8000001207073290 */ /* 0x002fd6000fffe03f */
[----:B---3--:R1:W2:Y:S02]  /*04c0*/  @!P0 R2UR UR7, R4 ;  /* 0x00000000040783c2 */ /* 0x0082a400000e0000 */
[----:B-12---:R-:W-:Y:S05]  /*04d0*/  BRA `(.L_x_4551) ;  /* 0x0000001000007947 */ /* 0x006fea0003800000 */
.L_x_4550:
[----:B------:R-:W-:Y:S02]  /*04e0*/  ULDC UR7, c[0x0][0x218] ;  /* 0x0000860000077ab9 */ /* 0x000fe40000000800 */
.L_x_4551:
        /* <DEDUP_REMOVED lines=21> */
[----:B------:R-:W-:Y:S01]  /*0640*/  IABS R3, c[0x0][0x10] ;  /* 0x0000040000037a13 */ /* 0x000fe20000000000 */
[----:B------:R-:W-:Y:S01]  /*0650*/  IMAD.MOV.U32 R5, RZ, RZ, c[0x0][0x218] ;  /* 0x00008600ff057624 */ /* 0x000fe200078e00ff */
[----:B------:R-:W-:Y:S02]  /*0660*/  UIADD3 UR5, UR9, 0x3f, URZ ;  /* 0x0000003f09057890 */ /* 0x000fe4000fffe03f */
[----:B------:R-:W1:Y:S02]  /*0670*/  I2F.RP R0, R3 ;  /* 0x0000000300007306 */ /* 0x000e640000209400 */
[----:B------:R-:W-:Y:S01]  /*0680*/  IADD3 R5, R5, 0x3f, RZ ;  /* 0x0000003f05057810 */ /* 0x000fe20007ffe0ff */
[----:B------:R-:W-:-:S03]  /*0690*/  USHF.R.S32.HI UR4, URZ, 0x1f, UR5 ;  /* 0x0000001f3f047899 */ /* 0x000fc60008011405 */
[----:B------:R-:W-:Y:S01]  /*06a0*/  SHF.R.S32.HI R4, RZ, 0x1f, R5 ;  /* 0x0000001fff047819 */ /* 0x000fe20000011405 */
[----:B------:R-:W-:-:S03]  /*06b0*/  ULEA.HI UR4, UR4, UR5, URZ, 0x6 ;  /* 0x0000000504047291 */ /* 0x000fc6000f8f303f */
[----:B------:R-:W-:Y:S01]  /*06c0*/  LEA.HI R4, R4, R5, RZ, 0x6 ;  /* 0x0000000504047211 */ /* 0x000fe200078f30ff */
[----:B------:R-:W-:-:S03]  /*06d0*/  USHF.R.S32.HI UR4, URZ, 0x6, UR4 ;  /* 0x000000063f047899 */ /* 0x000fc60008011404 */
[----:B------:R-:W-:Y:S01]  /*06e0*/  LEA.HI.SX32 R4, R4, c[0x0][0x10], 0x1a ;  /* 0x0000040004047a11 */ /* 0x000fe200078fd2ff */
[----:B-1----:R-:W1:Y:S03]  /*06f0*/  MUFU.RCP R6, R0 ;  /* 0x0000000000067308 */ /* 0x002e660000001000 */
[----:B------:R-:W-:Y:S02]  /*0700*/  IADD3 R4, R4, -0x1, RZ ;  /* 0xffffffff04047810 */ /* 0x000fe40007ffe0ff */
[----:B-1----:R-:W-:Y:S02]  /*0710*/  IADD3 R6, R6, 0xffffffe, RZ ;  /* 0x0ffffffe06067810 */ /* 0x002fe40007ffe0ff */
[----:B------:R-:W-:Y:S02]  /*0720*/  IABS R0, R4 ;  /* 0x0000000400007213 */ /* 0x000fe40000000000 */
[----:B------:R-:W1:Y:S01]  /*0730*/  F2I.FTZ.U32.TRUNC.NTZ R7, R6 ;  /* 0x0000000600077305 */ /* 0x000e62000021f000 */
[----:B------:R-:W-:-:S04]  /*0740*/  LOP3.LUT R4, R4, c[0x0][0x10], RZ, 0x3c, !PT ;  /* 0x0000040004047a12 */ /* 0x000fc800078e3cff */
[----:B------:R-:W-:Y:S01]  /*0750*/  ISETP.GE.AND P0, PT, R4, RZ, PT ;  /* 0x000000ff0400720c */ /* 0x000fe20003f06270 */
[----:B-1----:R-:W-:Y:S02]  /*0760*/  IMAD.MOV R2, RZ, RZ, -R7 ;  /* 0x000000ffff027224 */ /* 0x002fe400078e0a07 */
        /* <DEDUP_REMOVED lines=15> */
[----:B------:R-:W-:-:S04]  /*0860*/  IMAD R199, R5, UR6, RZ ;  /* 0x0000000605c77c24 */ /* 0x000fc8000f8e02ff */
[----:B------:R-:W-:-:S05]  /*0870*/  IMAD.IADD R134, R5, 0x1, R199 ;  /* 0x0000000105867824 */ /* 0x000fca00078e02c7 */
[----:B------:R-:W-:-:S04]  /*0880*/  IMNMX R134, R134, UR4, PT ;  /* 0x0000000486867c17 */ /* 0x000fc8000b800200 */
[----:B------:R-:W-:-:S13]  /*0890*/  ISETP.GE.AND P0, PT, R199, R134, PT ;  /* 0x00000086c700720c */ /* 0x000fda0003f06270 */
[----:B------:R-:W-:Y:S05]  /*08a0*/  @!P0 BRA `(.L_x_4552) ;  /* 0x000008e000008947 */ /* 0x000fea0003800000 */
[----:B------:R-:W-:Y:S01]  /*08b0*/  SHF.R.S32.HI R10, RZ, 0x1f, R83 ;  /* 0x0000001fff0a7819 */ /* 0x000fe20000011453 */
[----:B------:R-:W-:Y:S01]  /*08c0*/  ULDC.64 UR4, c[0x0][0x210] ;  /* 0x0000840000047ab9 */ /* 0x000fe20000000a00 */
[----:B------:R-:W-:Y:S01]  /*08d0*/  BSSY B0, `(.L_x_4553) ;  /* 0x000001e000007945 */ /* 0x000fe20003800000 */
[----:B------:R-:W-:Y:S01]  /*08e0*/  UIMAD UR6, UR6, UR4, UR11 ;  /* 0x00000004060672a4 */ /* 0x000fe2000f8e020b */
[----:B------:R-:W-:Y:S02]  /*08f0*/  LEA.HI R10, R10, R83, RZ, 0x4 ;  /* 0x000000530a0a7211 */ /* 0x000fe400078f20ff */
[----:B------:R-:W-:Y:S02]  /*0900*/  ULDC UR4, c[0x0][0x1c0] ;  /* 0x0000700000047ab9 */ /* 0x000fe40000000800 */
[----:B------:R-:W-:Y:S01]  /*0910*/  LOP3.LUT R0, R10, 0xfffffff0, RZ, 0xc0, !PT ;  /* 0xfffffff00a007812 */ /* 0x000fe200078ec0ff */
[----:B------:R-:W-:Y:S01]  /*0920*/  UIMAD UR4, UR6, UR4, UR16 ;  /* 0x00000004060472a4 */ /* 0x000fe2000f8e0210 */
[----:B------:R-:W-:-:S03]  /*0930*/  SHF.R.S32.HI R10, RZ, 0x4, R10 ;  /* 0x00000004ff0a7819 */ /* 0x000fc6000001140a */
[----:B------:R-:W-:Y:S01]  /*0940*/  IMAD.IADD R83, R83, 0x1, -R0 ;  /* 0x0000000153537824 */ /* 0x000fe200078e0a00 */
[----:B------:R-:W-:Y:S02]  /*0950*/  UIMAD UR5, UR4, UR5, UR8 ;  /* 0x00000005040572a4 */ /* 0x000fe4000f8e0208 */
[----:B------:R-:W-:Y:S01]  /*0960*/  UIADD3 UR8, -UR8, UR10, URZ ;  /* 0x0000000a08087290 */ /* 0x000fe2000fffe13f */
[----:B------:R-:W-:Y:S01]  /*0970*/  IMAD.SHL.U32 R14, R83, 0x4, RZ ;  /* 0x00000004530e7824 */ /* 0x000fe200078e00ff */
[----:B------:R-:W-:Y:S02]  /*0980*/  ULDC UR4, c[0x0][0x22c] ;  /* 0x00008b0000047ab9 */ /* 0x000fe40000000800 */
[----:B------:R-:W-:Y:S02]  /*0990*/  UIMAD UR4, UR5, UR4, URZ ;  /* 0x00000004050472a4 */ /* 0x000fe4000f8e023f */
[----:B------:R-:W-:Y:S02]  /*09a0*/  SHF.R.S32.HI R15, RZ, 0x1f, R14 ;  /* 0x0000001fff0f7819 */ /* 0x000fe4000001140e */
[----:B------:R-:W-:-:S02]  /*09b0*/  ISETP.GE.AND P1, PT, R10, UR8, PT ;  /* 0x000000080a007c0c */ /* 0x000fc4000bf26270 */
[----:B------:R-:W-:Y:S01]  /*09c0*/  IMAD.U32 R0, RZ, RZ, UR4 ;  /* 0x00000004ff007e24 */ /* 0x000fe2000f8e00ff */
[----:B------:R-:W-:Y:S01]  /*09d0*/  IADD3 R9, R14, 0x40, RZ ;  /* 0x000000400e097810 */ /* 0x000fe20007ffe0ff */
[----:B------:R-:W-:Y:S01]  /*09e0*/  IMAD.WIDE R4, R10, 0xc0, R14 ;  /* 0x000000c00a047825 */ /* 0x000fe200078e020e */
[----:B------:R-:W-:-:S04]  /*09f0*/  IADD3 R8, R14, 0x80, RZ ;  /* 0x000000800e087810 */ /* 0x000fc80007ffe0ff */
[----:B------:R-:W-:-:S04]  /*0a00*/  IADD3 R3, P0, R4, UR4, RZ ;  /* 0x0000000404037c10 */ /* 0x000fc8000ff1e0ff */
[----:B------:R-:W-:Y:S02]  /*0a10*/  LEA.HI.X.SX32 R0, R0, R5, 0x1, P0 ;  /* 0x0000000500007211 */ /* 0x000fe400000f0eff */
[----:B------:R-:W-:-:S04]  /*0a20*/  LEA R12, P0, R3, c[0x0][0x1d8], 0x2 ;  /* 0x00007600030c7a11 */ /* 0x000fc800078010ff */
[----:B------:R-:W-:Y:S01]  /*0a30*/  LEA.HI.X R13, R3, c[0x0][0x1dc], R0, 0x2, P0 ;  /* 0x00007700030d7a11 */ /* 0x000fe200000f1400 */
[----:B------:R-:W-:Y:S05]  /*0a40*/  @P1 BRA `(.L_x_4554) ;  /* 0x0000006000001947 */ /* 0x000fea0003800000 */
[----:B------:R-:W-:Y:S02]  /*0a50*/  ISETP.GE.AND P2, PT, R14, c[0x0][0x220], PT ;  /* 0x000088000e007a0c */ /* 0x000fe40003f46270 */
[----:B------:R-:W-:Y:S02]  /*0a60*/  ISETP.GE.AND P1, PT, R9, c[0x0][0x220], PT ;  /* 0x0000880009007a0c */ /* 0x000fe40003f26270 */
[----:B------:R-:W-:-:S09]  /*0a70*/  ISETP.GE.AND P0, PT, R8, c[0x0][0x220], PT ;  /* 0x0000880008007a0c */ /* 0x000fd20003f06270 */
[----:B------:R1:W-:Y:S04]  /*0a80*/  @!P2 STG.E.128 [R12.64], RZ ;  /* 0x000000ff0c00a986 */ /* 0x0003e8000c101d0e */
[----:B------:R1:W-:Y:S04]  /*0a90*/  @!P1 STG.E.128 [R12.64+0x100], RZ ;  /* 0x000100ff0c009986 */ /* 0x0003e8000c101d0e */
[----:B------:R1:W-:Y:S02]  /*0aa0*/  @!P0 STG.E.128 [R12.64+0x200], RZ ;  /* 0x000200ff0c008986 */ /* 0x0003e4000c101d0e */
.L_x_4554:
[----:B------:R-:W-:Y:S05]  /*0ab0*/  BSYNC B0 ;  /* 0x0000000000007941 */ /* 0x000fea0003800000 */
.L_x_4553:
[----:B------:R-:W-:Y:S01]  /*0ac0*/  IADD3 R7, R10, 0x8, RZ ;  /* 0x000000080a077810 */ /* 0x000fe20007ffe0ff */
[----:B------:R-:W-:Y:S03]  /*0ad0*/  BSSY B0, `(.L_x_4555) ;  /* 0x0000009000007945 */ /* 0x000fe60003800000 */
[----:B------:R-:W-:-:S13]  /*0ae0*/  ISETP.GE.AND P0, PT, R7, UR8, PT ;  /* 0x0000000807007c0c */ /* 0x000fda000bf06270 */
[----:B------:R-:W-:Y:S05]  /*0af0*/  @P0 BRA `(.L_x_4556) ;  /* 0x0000006000000947 */ /* 0x000fea0003800000 */
[----:B------:R-:W-:Y:S02]  /*0b00*/  ISETP.GE.AND P2, PT, R14, c[0x0][0x220], PT ;  /* 0x000088000e007a0c */ /* 0x000fe40003f46270 */
[----:B------:R-:W-:Y:S02]  /*0b10*/  ISETP.GE.AND P1, PT, R9, c[0x0][0x220], PT ;  /* 0x0000880009007a0c */ /* 0x000fe40003f26270 */
[----:B------:R-:W-:-:S09]  /*0b20*/  ISETP.GE.AND P0, PT, R8, c[0x0][0x220], PT ;  /* 0x0000880008007a0c */ /* 0x000fd20003f06270 */
[----:B------:R2:W-:Y:S04]  /*0b30*/  @!P2 STG.E.128 [R12.64+0x1800], RZ ;  /* 0x001800ff0c00a986 */ /* 0x0005e8000c101d0e */
[----:B------:R2:W-:Y:S04]  /*0b40*/  @!P1 STG.E.128 [R12.64+0x1900], RZ ;  /* 0x001900ff0c009986 */ /* 0x0005e8000c101d0e */
[----:B------:R2:W-:Y:S02]  /*0b50*/  @!P0 STG.E.128 [R12.64+0x1a00], RZ ;  /* 0x001a00ff0c008986 */ /* 0x0005e4000c101d0e */
.L_x_4556:
[----:B------:R-:W-:Y:S05]  /*0b60*/  BSYNC B0 ;  /* 0x0000000000007941 */ /* 0x000fea0003800000 */
.L_x_4555:
        /* <DEDUP_REMOVED lines=10> */
.L_x_4558:
[----:B------:R-:W-:Y:S05]  /*0c10*/  BSYNC B0 ;  /* 0x0000000000007941 */ /* 0x000fea0003800000 */
.L_x_4557:
        /* <DEDUP_REMOVED lines=10> */
.L_x_4560:
[----:B------:R-:W-:Y:S05]  /*0cc0*/  BSYNC B0 ;  /* 0x0000000000007941 */ /* 0x000fea0003800000 */
.L_x_4559:
        /* <DEDUP_REMOVED lines=10> */
.L_x_4562:
[----:B------:R-:W-:Y:S05]  /*0d70*/  BSYNC B0 ;  /* 0x0000000000007941 */ /* 0x000fea0003800000 */
.L_x_4561:
        /* <DEDUP_REMOVED lines=10> */
.L_x_4564:
[----:B------:R-:W-:Y:S05]  /*0e20*/  BSYNC B0 ;  /* 0x0000000000007941 */ /* 0x000fea0003800000 */
.L_x_4563:
        /* <DEDUP_REMOVED lines=10> */
.L_x_4566:
[----:B------:R-:W-:Y:S05]  /*0ed0*/  BSYNC B0 ;  /* 0x0000000000007941 */ /* 0x000fea0003800000 */
.L_x_4565:
        /* <DEDUP_REMOVED lines=10> */
.L_x_4568:
[----:B------:R-:W-:Y:S05]  /*0f80*/  BSYNC B0 ;  /* 0x0000000000007941 */ /* 0x000fea0003800000 */
.L_x_4567:
[----:B------:R-:W-:Y:S01]  /*0f90*/  ISETP.NE.AND P6, PT, R83, RZ, PT ;  /* 0x000000ff5300720c */ /* 0x000fe20003fc5270 */
[----:B------:R-:W-:Y:S01]  /*0fa0*/  USHF.R.S32.HI UR4, URZ, 0x1f, UR5 ;  /* 0x0000001f3f047899 */ /* 0x000fe20008011405 */
[----:B------:R-:W-:-:S02]  /*0fb0*/  IADD3 R8, P1, R10, UR5, RZ ;  /* 0x000000050a087c10 */ /* 0x000fc4000ff3e0ff */
[C---:B------:R-:W-:Y:S02]  /*0fc0*/  ISETP.GE.OR P0, PT, R10.reuse, UR8, P6 ;  /* 0x000000080a007c0c */ /* 0x040fe4000b706670 */
[----:B------:R-:W-:Y:S02]  /*0fd0*/  ISETP.GE.OR P5, PT, R7, UR8, P6 ;  /* 0x0000000807007c0c */ /* 0x000fe4000b7a6670 */
[----:B------:R-:W-:Y:S02]  /*0fe0*/  LEA.HI.X.SX32 R9, R10, UR4, 0x1, P1 ;  /* 0x000000040a097c11 */ /* 0x000fe400088f0eff */
[----:B------:R-:W-:Y:S02]  /*0ff0*/  LEA R10, P1, R8, c[0x0][0x208], 0x2 ;  /* 0x00008200080a7a11 */ /* 0x000fe400078210ff */
[----:B------:R-:W-:Y:S02]  /*1000*/  ISETP.GE.OR P4, PT, R6, UR8, P6 ;  /* 0x0000000806007c0c */ /* 0x000fe4000b786670 */
[----:B------:R-:W-:-:S02]  /*1010*/  LEA.HI.X R11, R8, c[0x0][0x20c], R9, 0x2, P1 ;  /* 0x00008300080b7a11 */ /* 0x000fc400008f1409 */
[----:B------:R-:W-:Y:S01]  /*1020*/  ISETP.GE.OR P3, PT, R5, UR8, P6 ;  /* 0x0000000805007c0c */ /* 0x000fe2000b766670 */
[----:B------:R-:W-:Y:S01]  /*1030*/  @!P0 IMAD.MOV.U32 R15, RZ, RZ, -0x800000 ;  /* 0xff800000ff0f8424 */ /* 0x000fe200078e00ff */
[----:B------:R-:W-:Y:S01]  /*1040*/  ISETP.GE.OR P2, PT, R4, UR8, P6 ;  /* 0x0000000804007c0c */ /* 0x000fe2000b746670 */
[----:B------:R-:W-:Y:S01]  /*1050*/  @!P5 IMAD.MOV.U32 R17, RZ, RZ, -0x800000 ;  /* 0xff800000ff11d424 */ /* 0x000fe200078e00ff */
[----:B------:R-:W-:Y:S02]  /*1060*/  ISETP.GE.OR P1, PT, R3, UR8, P6 ;  /* 0x0000000803007c0c */ /* 0x000fe4000b726670 */
[----:B------:R1:W-:Y:S01]  /*1070*/  @!P0 STG.E [R10.64], R15 ;  /* 0x0000000f0a008986 */ /* 0x0003e2000c10190e */
[----:B------:R-:W-:Y:S02]  /*1080*/  ISETP.GE.OR P0, PT, R2, UR8, P6 ;  /* 0x0000000802007c0c */ /* 0x000fe4000b706670 */
[----:B------:R-:W-:Y:S01]  /*1090*/  ISETP.GE.OR P6, PT, R0, UR8, P6 ;  /* 0x0000000800007c0c */ /* 0x000fe2000b7c6670 */
[----:B-1234-:R-:W-:Y:S01]  /*10a0*/  @!P4 IMAD.MOV.U32 R13, RZ, RZ, -0x800000 ;  /* 0xff800000ff0dc424 */ /* 0x01efe200078e00ff */
[----:B------:R1:W-:Y:S02]  /*10b0*/  @!P5 STG.E [R10.64+0x20], R17 ;  /* 0x000020110a00d986 */ /* 0x0003e4000c10190e */
[----:B------:R-:W-:-:S02]  /*10c0*/  @!P3 IMAD.MOV.U32 R9, RZ, RZ, -0x800000 ;  /* 0xff800000ff09b424 */ /* 0x000fc400078e00ff */
[----:B------:R-:W-:Y:S01]  /*10d0*/  @!P2 IMAD.MOV.U32 R7, RZ, RZ, -0x800000 ;  /* 0xff800000ff07a424 */ /* 0x000fe200078e00ff */
[----:B------:R1:W-:Y:S01]  /*10e0*/  @!P4 STG.E [R10.64+0x40], R13 ;  /* 0x0000400d0a00c986 */ /* 0x0003e2000c10190e */
[----:B------:R-:W-:-:S03]  /*10f0*/  @!P1 IMAD.MOV.U32 R5, RZ, RZ, -0x800000 ;  /* 0xff800000ff059424 */ /* 0x000fc600078e00ff */
        /* <DEDUP_REMOVED lines=9> */
.L_x_4552:
[----:B------:R-:W-:Y:S02]  /*1190*/  ULDC.64 UR4, c[0x0][0x2b8] ;  /* 0x0000ae0000047ab9 */ /* 0x000fe40000000a00 */
        /* <DEDUP_REMOVED lines=13> */
[----:B------:R-:W-:-:S09]  /*1270*/  UPLOP3.LUT UP2, UPT, UPT, UPT, UPT, 0x40, 0x0 ;  /* 0x000000000000789c */ /* 0x000fd20003f4e870 */
[----:B------:R-:W-:Y:S02]  /*1280*/  @UP1 USHF.R.S32.HI UR19, URZ, 0x1f, UR11 ;  /* 0x0000001f3f131899 */ /* 0x000fe4000801140b */
[----:B------:R-:W-:Y:S02]  /*1290*/  @UP1 UIMAD.WIDE.U32 UR20, UR11, UR4, URZ ;  /* 0x000000040b1412a5 */ /* 0x000fe4000f8e003f */
[----:B------:R-:W-:-:S03]  /*12a0*/  @UP1 UIMAD UR19, UR19, UR4, URZ ;  /* 0x00000004131312a4 */ /* 0x000fc6000f8e023f */
[----:B------:R-:W-:Y:S02]  /*12b0*/  UMOV UR4, URZ ;  /* 0x0000003f00047c82 */ /* 0x000fe40008000000 */
[----:B------:R-:W-:Y:S02]  /*12c0*/  @UP1 UIMAD UR5, UR11, UR5, UR19 ;  /* 0x000000050b0512a4 */ /* 0x000fe4000f8e0213 */
[----:B------:R-:W-:Y:S02]  /*12d0*/  @UP1 ULEA UR4, UP0, UR20, UR6, 0x2 ;  /* 0x0000000614041291 */ /* 0x000fe4000f80103f */
[----:B------:R-:W-:Y:S02]  /*12e0*/  @UP1 UIADD3 UR5, UR21, UR5, URZ ;  /* 0x0000000515051290 */ /* 0x000fe4000fffe03f */
[----:B------:R-:W-:Y:S02]  /*12f0*/  UMOV UR6, UR11 ;  /* 0x0000000b00067c82 */ /* 0x000fe40008000000 */
[----:B------:R-:W-:Y:S01]  /*1300*/  @UP1 USHF.L.U64.HI UR20, UR20, 0x2, UR5 ;  /* 0x0000000214141899 */ /* 0x000fe20008010205 */
[----:B------:R-:W-:-:S02]  /*1310*/  MOV R202, UR4 ;  /* 0x0000000400ca7c02 */ /* 0x000fc40008000f00 */
[----:B------:R-:W-:Y:S02]  /*1320*/  UMOV UR5, URZ ;  /* 0x0000003f00057c82 */ /* 0x000fe40008000000 */
[----:B------:R-:W-:Y:S02]  /*1330*/  @UP1 UIADD3.X UR5, UR20, UR7, URZ, UP0, !UPT ;  /* 0x0000000714051290 */ /* 0x000fe400087fe43f */
[----:B------:R-:W-:-:S04]  /*1340*/  @UP1 UISETP.NE.U32.AND UP0, UPT, UR4, URZ, UPT ;  /* 0x0000003f0400128c */ /* 0x000fc8000bf05070 */
[----:B------:R-:W-:Y:S01]  /*1350*/  @UP1 UISETP.NE.AND.EX UP2, UPT, UR5, URZ, UPT, UP0 ;  /* 0x0000003f0500128c */ /* 0x000fe2000bf45300 */
[----:B------:R-:W-:Y:S01]  /*1360*/  IMAD.U32 R203, RZ, RZ, UR5 ;  /* 0x00000005ffcb7e24 */ /* 0x000fe2000f8e00ff */
[----:B--2---:R1:W2:Y:S09]  /*1370*/  @P0 R2UR UR6, R2 ;  /* 0x00000000020603c2 */ /* 0x0042b200000e0000 */
[----:B------:R-:W-:-:S13]  /*1380*/  PLOP3.LUT P0, PT, PT, PT, UP2, 0x40, 0x0 ;  /* 0x000000000000781c */ /* 0x000fda0003f0e828 */
[----:B-12---:R-:W-:Y:S05]  /*1390*/  @P0 BRA `(.L_x_4569) ;  /* 0x0000050000000947 */ /* 0x006fea0003800000 */
[----:B------:R-:W1:Y:S01]  /*13a0*/  I2F.RP R5, R4 ;  /* 0x0000000400057306 */ /* 0x000e620000209400 */
[----:B------:R-:W-:Y:S01]  /*13b0*/  LEA R7, R134, 0xffffffc0, 0x6 ;  /* 0xffffffc086077811 */ /* 0x000fe200078e30ff */
[----:B------:R-:W-:Y:S01]  /*13c0*/  IMAD.MOV.U32 R10, RZ, RZ, RZ ;  /* 0x000000ffff0a7224 */ /* 0x000fe200078e00ff */
[----:B------:R-:W-:Y:S02]  /*13d0*/  ULDC UR17, c[0x0][0x1c8] ;  /* 0x0000720000117ab9 */ /* 0x000fe40000000800 */
[----:B------:R-:W-:Y:S01]  /*13e0*/  IABS R0, R7 ;  /* 0x0000000700007213 */ /* 0x000fe20000000000 */
[----:B------:R-:W-:Y:S02]  /*13f0*/  ULDC.64 UR4, c[0x0][0x180] ;  /* 0x0000600000047ab9 */ /* 0x000fe40000000a00 */
        /* <DEDUP_REMOVED lines=19> */
[----:B------:R-:W-:-:S05]  /*1530*/  @!P1 LOP3.LUT R9, RZ, c[0x0][0x2d0], RZ, 0x33, !PT ;  /* 0x0000b400ff099a12 */ /* 0x000fca00078e33ff */
[----:B------:R-:W-:-:S05]  /*1540*/  IMAD.WIDE R12, R9, 0x4, R202 ;  /* 0x00000004090c7825 */ /* 0x000fca00078e02ca */
[----:B------:R-:W2:Y:S01]  /*1550*/  LDG.E R2, [R12.64] ;  /* 0x0000000e0c027981 */ /* 0x000ea2000c1e1900 */
[----:B------:R-:W-:Y:S01]  /*1560*/  IABS R5, c[0x0][0x1c8] ;  /* 0x0000720000057a13 */ /* 0x000fe20000000000 */
[----:B------:R-:W-:Y:S01]  /*1570*/  IMAD.U32 R0, RZ, RZ, UR16 ;  /* 0x00000010ff007e24 */ /* 0x000fe2000f8e00ff */
[----:B------:R-:W-:Y:S02]  /*1580*/  ULOP3.LUT UR17, UR16, UR17, URZ, 0x3c, !UPT ;  /* 0x0000001110117292 */ /* 0x000fe4000f8e3c3f */
[----:B------:R-:W1:Y:S02]  /*1590*/  I2F.RP R8, R5 ;  /* 0x0000000500087306 */ /* 0x000e640000209400 */
[----:B------:R-:W-:Y:S02]  /*15a0*/  IABS R0, R0 ;  /* 0x0000000000007213 */ /* 0x000fe40000000000 */
[----:B------:R-:W-:-:S04]  /*15b0*/  ISETP.LE.AND P0, PT, RZ, UR17, PT ;  /* 0x00000011ff007c0c */ /* 0x000fc8000bf03270 */
[----:B-1----:R-:W1:Y:S02]  /*15c0*/  MUFU.RCP R11, R8 ;  /* 0x00000008000b7308 */ /* 0x002e640000001000 */
[----:B-1----:R-:W-:-:S06]  /*15d0*/  IADD3 R11, R11, 0xffffffe, RZ ;  /* 0x0ffffffe0b0b7810 */ /* 0x002fcc0007ffe0ff */
[----:B------:R-:W1:Y:S02]  /*15e0*/  F2I.FTZ.U32.TRUNC.NTZ R11, R11 ;  /* 0x0000000b000b7305 */ /* 0x000e64000021f000 */
[----:B-1----:R-:W-:-:S05]  /*15f0*/  IADD3 R6, RZ, -R11, RZ ;  /* 0x8000000bff067210 */ /* 0x002fca0007ffe0ff */
        /* <DEDUP_REMOVED lines=11> */
[----:B------:R-:W-:-:S05]  /*16b0*/  IADD3 R6, -R9, RZ, RZ ;  /* 0x000000ff09067210 */ /* 0x000fca0007ffe1ff */
[----:B------:R-:W-:-:S05]  /*16c0*/  IMAD R7, R6, c[0x0][0x2d0], R7 ;  /* 0x0000b40006077a24 */ /* 0x000fca00078e0207 */
[----:B------:R-:W-:Y:S02]  /*16d0*/  SHF.R.S32.HI R19, RZ, 0x1f, R7 ;  /* 0x0000001fff137819 */ /* 0x000fe40000011407 */
[----:B------:R-:W-:-:S05]  /*16e0*/  @P2 IADD3 R0, R0, 0x1, RZ ;  /* 0x0000000100002810 */ /* 0x000fca0007ffe0ff */
[----:B------:R-:W-:Y:S01]  /*16f0*/  @!P0 IMAD.MOV R0, RZ, RZ, -R0 ;  /* 0x000000ffff008224 */ /* 0x000fe200078e0a00 */
[----:B------:R-:W-:-:S04]  /*1700*/  @!P1 LOP3.LUT R0, RZ, c[0x0][0x1c8], RZ, 0x33, !PT ;  /* 0x00007200ff009a12 */ /* 0x000fc800078e33ff */
[----:B------:R-:W-:-:S05]  /*1710*/  SHF.R.S32.HI R6, RZ, 0x1f, R0 ;  /* 0x0000001fff067819 */ /* 0x000fca0000011400 */
[----:B------:R-:W-:-:S04]  /*1720*/  IMAD R3, R6, c[0x0][0x1b0], RZ ;  /* 0x00006c0006037a24 */ /* 0x000fc800078e02ff */
[----:B------:R-:W-:Y:S01]  /*1730*/  IMAD R3, R0, c[0x0][0x1b4], R3 ;  /* 0x00006d0000037a24 */ /* 0x000fe200078e0203 */
[----:B--2---:R1:W2:Y:S02]  /*1740*/  R2UR UR7, R2 ;  /* 0x00000000020773c2 */ /* 0x0042a400000e0000 */
[----:B-1----:R-:W-:Y:S01]  /*1750*/  IMAD R2, R19, c[0x0][0x198], RZ ;  /* 0x0000660013027a24 */ /* 0x002fe200078e02ff */
[----:B--2---:R-:W-:Y:S02]  /*1760*/  USHF.R.S32.HI UR6, URZ, 0x1f, UR7 ;  /* 0x0000001f3f067899 */ /* 0x004fe40008011407 */
[----:B------:R-:W-:Y:S01]  /*1770*/  UIMAD.WIDE.U32 UR18, UR7, UR4, URZ ;  /* 0x00000004071272a5 */ /* 0x000fe2000f8e003f */
[----:B------:R-:W-:Y:S01]  /*1780*/  IMAD R2, R7, c[0x0][0x19c], R2 ;  /* 0x0000670007027a24 */ /* 0x000fe200078e0202 */
[----:B------:R-:W-:-:S04]  /*1790*/  UIMAD UR17, UR6, UR4, URZ ;  /* 0x00000004061172a4 */ /* 0x000fc8000f8e023f */
[----:B------:R-:W-:Y:S01]  /*17a0*/  UIMAD UR5, UR7, UR5, UR17 ;  /* 0x00000005070572a4 */ /* 0x000fe2000f8e0211 */
[----:B------:R-:W-:Y:S01]  /*17b0*/  MOV R9, UR19 ;  /* 0x0000001300097c02 */ /* 0x000fe20008000f00 */
[----:B------:R-:W-:Y:S02]  /*17c0*/  IMAD.U32 R8, RZ, RZ, UR18 ;  /* 0x00000012ff087e24 */ /* 0x000fe4000f8e00ff */
[----:B------:R-:W-:-:S06]  /*17d0*/  UIADD3 UR5, UR19, UR5, URZ ;  /* 0x0000000513057290 */ /* 0x000fcc000fffe03f */
[----:B------:R-:W-:Y:S01]  /*17e0*/  IMAD.U32 R9, RZ, RZ, UR5 ;  /* 0x00000005ff097e24 */ /* 0x000fe2000f8e00ff */
[----:B------:R-:W-:Y:S02]  /*17f0*/  ULDC.64 UR4, c[0x0][0x188] ;  /* 0x0000620000047ab9 */ /* 0x000fe40000000a00 */
[----:B------:R-:W-:Y:S01]  /*1800*/  UIMAD UR6, UR6, UR4, URZ ;  /* 0x00000004060672a4 */ /* 0x000fe2000f8e023f */
[----:B------:R-:W-:Y:S01]  /*1810*/  IMAD.WIDE.U32 R8, R7, c[0x0][0x198], R8 ;  /* 0x0000660007087a25 */ /* 0x000fe200078e0008 */
[----:B------:R-:W-:Y:S02]  /*1820*/  UIMAD.WIDE.U32 UR20, UR7, UR4, URZ ;  /* 0x00000004071472a5 */ /* 0x000fe4000f8e003f */
[----:B------:R-:W-:Y:S02]  /*1830*/  UIMAD UR5, UR7, UR5, UR6 ;  /* 0x00000005070572a4 */ /* 0x000fe4000f8e0206 */
[----:B------:R-:W-:Y:S02]  /*1840*/  IADD3 R9, R9, R2, RZ ;  /* 0x0000000209097210 */ /* 0x000fe40007ffe0ff */
[----:B------:R-:W-:-:S03]  /*1850*/  UIADD3 UR18, UR21, UR5, URZ ;  /* 0x0000000515127290 */ /* 0x000fc6000fffe03f */
[----:B------:R-:W-:Y:S01]  /*1860*/  IMAD.WIDE.U32 R22, R0, c[0x0][0x1b0], R8 ;  /* 0x00006c0000167a25 */ /* 0x000fe200078e0008 */
[----:B------:R-:W-:-:S03]  /*1870*/  MOV R8, R0 ;  /* 0x0000000000087202 */ /* 0x000fc60000000f00 */
[----:B------:R-:W-:Y:S01]  /*1880*/  IMAD.IADD R5, R23, 0x1, R3 ;  /* 0x0000000117057824 */ /* 0x000fe200078e0203 */
[----:B------:R-:W-:Y:S05]  /*1890*/  BRA `(.L_x_4570) ;  /* 0x000004b000007947 */ /* 0x000fea0003800000 */
.L_x_4569:
[----:B------:R-:W-:Y:S02]  /*18a0*/  UISETP.NE.AND UP0, UPT, UR18, -0x1, UPT ;  /* 0xffffffff1200788c */ /* 0x000fe4000bf05270 */
        /* <DEDUP_REMOVED lines=18> */
.L_x_4571:
[----:B------:R-:W-:Y:S01]  /*19d0*/  IABS R3, c[0x0][0x1c8] ;  /* 0x0000720000037a13 */ /* 0x000fe20000000000 */
[----:B------:R-:W-:Y:S01]  /*19e0*/  IMAD.U32 R0, RZ, RZ, UR16 ;  /* 0x00000010ff007e24 */ /* 0x000fe2000f8e00ff */
[----:B------:R-:W-:Y:S02]  /*19f0*/  ULDC UR4, c[0x0][0x1c8] ;  /* 0x0000720000047ab9 */ /* 0x000fe40000000800 */
[----:B------:R-:W1:Y:S01]  /*1a00*/  I2F.RP R5, R3 ;  /* 0x0000000300057306 */ /* 0x000e620000209400 */
[----:B------:R-:W-:Y:S01]  /*1a10*/  ULOP3.LUT UR4, UR16, UR4, URZ, 0x3c, !UPT ;  /* 0x0000000410047292 */ /* 0x000fe2000f8e3c3f */
[----:B------:R-:W-:Y:S01]  /*1a20*/  IABS R0, R0 ;  /* 0x0000000000007213 */ /* 0x000fe20000000000 */
[----:B------:R-:W-:-:S04]  /*1a30*/  @UP0 UIADD3 UR18, UR17, UR18, URZ ;  /* 0x0000001211120290 */ /* 0x000fc8000fffe03f */
[----:B------:R-:W-:Y:S01]  /*1a40*/  ISETP.LE.AND P2, PT, RZ, UR4, PT ;  /* 0x00000004ff007c0c */ /* 0x000fe2000bf43270 */
[----:B-1----:R-:W1:Y:S02]  /*1a50*/  MUFU.RCP R6, R5 ;  /* 0x0000000500067308 */ /* 0x002e640000001000 */
[----:B-1----:R-:W-:-:S06]  /*1a60*/  IADD3 R6, R6, 0xffffffe, RZ ;  /* 0x0ffffffe06067810 */ /* 0x002fcc0007ffe0ff */
[----:B------:R-:W1:Y:S02]  /*1a70*/  F2I.FTZ.U32.TRUNC.NTZ R7, R6 ;  /* 0x0000000600077305 */ /* 0x000e64000021f000 */
[----:B-1----:R-:W-:Y:S01]  /*1a80*/  IMAD.MOV R2, RZ, RZ, -R7 ;  /* 0x000000ffff027224 */ /* 0x002fe200078e0a07 */
[----:B------:R-:W-:-:S03]  /*1a90*/  MOV R6, RZ ;  /* 0x000000ff00067202 */ /* 0x000fc60000000f00 */
[----:B------:R-:W-:-:S04]  /*1aa0*/  IMAD R2, R2, R3, RZ ;  /* 0x0000000302027224 */ /* 0x000fc800078e02ff */
[----:B------:R-:W-:-:S04]  /*1ab0*/  IMAD.HI.U32 R7, R7, R2, R6 ;  /* 0x0000000207077227 */ /* 0x000fc800078e0006 */
[----:B------:R-:W-:-:S04]  /*1ac0*/  IMAD.MOV.U32 R2, RZ, RZ, R0 ;  /* 0x000000ffff027224 */ /* 0x000fc800078e0000 */
[----:B------:R-:W-:Y:S01]  /*1ad0*/  IMAD.HI.U32 R8, R7, R2, RZ ;  /* 0x0000000207087227 */ /* 0x000fe200078e00ff */
[----:B------:R-:W-:-:S04]  /*1ae0*/  LEA R7, R134, 0xffffffc0, 0x6 ;  /* 0xffffffc086077811 */ /* 0x000fc800078e30ff */
[----:B------:R-:W-:Y:S02]  /*1af0*/  IADD3 R0, -R8, RZ, RZ ;  /* 0x000000ff08007210 */ /* 0x000fe40007ffe1ff */
[----:B------:R-:W-:-:S03]  /*1b00*/  SHF.R.S32.HI R19, RZ, 0x1f, R7 ;  /* 0x0000001fff137819 */ /* 0x000fc60000011407 */
[----:B------:R-:W-:Y:S01]  /*1b10*/  IMAD R0, R3, R0, R2 ;  /* 0x0000000003007224 */ /* 0x000fe200078e0202 */
[----:B------:R-:W-:-:S04]  /*1b20*/  MOV R2, UR20 ;  /* 0x0000001400027c02 */ /* 0x000fc80008000f00 */
[----:B------:R-:W-:-:S13]  /*1b30*/  ISETP.GT.U32.AND P1, PT, R3, R0, PT ;  /* 0x000000000300720c */ /* 0x000fda0003f24070 */
[----:B------:R-:W-:Y:S01]  /*1b40*/  @!P1 IMAD.IADD R0, R0, 0x1, -R3 ;  /* 0x0000000100009824 */ /* 0x000fe200078e0a03 */
[----:B------:R-:W-:Y:S02]  /*1b50*/  @!P1 IADD3 R8, R8, 0x1, RZ ;  /* 0x0000000108089810 */ /* 0x000fe40007ffe0ff */
[----:B------:R-:W-:Y:S02]  /*1b60*/  ISETP.NE.AND P1, PT, RZ, c[0x0][0x1c8], PT ;  /* 0x00007200ff007a0c */ /* 0x000fe40003f25270 */
[----:B------:R-:W-:Y:S01]  /*1b70*/  ISETP.GE.U32.AND P3, PT, R0, R3, PT ;  /* 0x000000030000720c */ /* 0x000fe20003f66070 */
[----:B------:R-:W-:Y:S01]  /*1b80*/  IMAD.U32 R3, RZ, RZ, UR5 ;  /* 0x00000005ff037e24 */ /* 0x000fe2000f8e00ff */
[----:B------:R-:W-:Y:S01]  /*1b90*/  ULDC.64 UR4, c[0x0][0x1a0] ;  /* 0x0000680000047ab9 */ /* 0x000fe20000000a00 */
[----:B------:R-:W-:Y:S01]  /*1ba0*/  IMAD R0, R19, c[0x0][0x198], RZ ;  /* 0x0000660013007a24 */ /* 0x000fe200078e02ff */
[----:B------:R-:W-:Y:S01]  /*1bb0*/  @UP0 UIMAD.WIDE.U32 UR20, UR18, UR4, URZ ;  /* 0x00000004121402a5 */ /* 0x000fe2000f8e003f */
[----:B------:R-:W-:-:S03]  /*1bc0*/  IMAD.WIDE.U32 R2, R7, c[0x0][0x198], R2 ;  /* 0x0000660007027a25 */ /* 0x000fc600078e0002 */
[----:B------:R-:W-:Y:S01]  /*1bd0*/  @UP0 UIMAD UR18, UR18, UR5, UR21 ;  /* 0x00000005121202a4 */ /* 0x000fe2000f8e0215 */
[----:B------:R-:W-:-:S04]  /*1be0*/  IMAD R0, R7, c[0x0][0x19c], R0 ;  /* 0x0000670007007a24 */ /* 0x000fc800078e0200 */
[----:B------:R-:W-:Y:S01]  /*1bf0*/  @P3 IADD3 R8, R8, 0x1, RZ ;  /* 0x0000000108083810 */ /* 0x000fe20007ffe0ff */
[----:B------:R-:W-:-:S03]  /*1c00*/  IMAD.IADD R3, R3, 0x1, R0 ;  /* 0x0000000103037824 */ /* 0x000fc600078e0200 */
[----:B------:R-:W-:Y:S02]  /*1c10*/  @!P2 IADD3 R8, -R8, RZ, RZ ;  /* 0x000000ff0808a210 */ /* 0x000fe40007ffe1ff */
        /* <DEDUP_REMOVED lines=19> */
.L_x_4570:
[----:B------:R-:W-:Y:S01]  /*1d50*/  SHF.R.S32.HI R14, RZ, 0x1f, R83 ;  /* 0x0000001fff0e7819 */ /* 0x000fe20000011453 */
[----:B------:R-:W-:Y:S01]  /*1d60*/  UISETP.NE.AND UP0, UPT, UR13, -0x1, UPT ;  /* 0xffffffff0d00788c */ /* 0x000fe2000bf05270 */
[----:B------:R-:W1:Y:S01]  /*1d70*/  S2R R25, SR_CTAID.X ;  /* 0x0000000000197919 */ /* 0x000e620000002500 */
[----:B------:R-:W-:Y:S01]  /*1d80*/  ULDC.64 UR6, c[0x0][0x190] ;  /* 0x0000640000067ab9 */ /* 0x000fe20000000a00 */
[CC--:B------:R-:W-:Y:S01]  /*1d90*/  LEA.HI R0, R14.reuse, R83.reuse, RZ, 0x4 ;  /* 0x000000530e007211 */ /* 0x0c0fe200078f20ff */
[----:B------:R-:W-:Y:S01]  /*1da0*/  ULDC.64 UR4, c[0x0][0x178] ;  /* 0x00005e0000047ab9 */ /* 0x000fe20000000a00 */
[----:B------:R-:W-:Y:S01]  /*1db0*/  LEA.HI R20, R14, R83, RZ, 0x3 ;  /* 0x000000530e147211 */ /* 0x000fe200078f18ff */
[----:B------:R-:W-:Y:S01]  /*1dc0*/  USHF.R.S32.HI UR21, URZ, 0x1f, UR16 ;  /* 0x0000001f3f157899 */ /* 0x000fe20008011410 */
[----:B------:R-:W-:Y:S01]  /*1dd0*/  SHF.R.S32.HI R197, RZ, 0x4, R0 ;  /* 0x00000004ffc57819 */ /* 0x000fe20000011400 */
[----:B------:R-:W-:Y:S01]  /*1de0*/  BSSY B0, `(.L_x_4572) ;  /* 0x0000072000007945 */ /* 0x000fe20003800000 */
[----:B------:R-:W-:-:S02]  /*1df0*/  LOP3.LUT R2, R20, 0xfffffff8, RZ, 0xc0, !PT ;  /* 0xfffffff814027812 */ /* 0x000fc400078ec0ff */
[C---:B------:R-:W-:Y:S01]  /*1e00*/  LEA.HI R10, R0.reuse, R197, RZ, 0x1 ;  /* 0x000000c5000a7211 */ /* 0x040fe200078f08ff */
[----:B------:R-:W-:Y:S01]  /*1e10*/  @UP0 UIMAD.WIDE.U32 UR24, UR13, UR6, URZ ;  /* 0x000000060d1802a5 */ /* 0x000fe2000f8e003f */
[----:B------:R-:W-:Y:S01]  /*1e20*/  LOP3.LUT R0, R0, 0xfffffff0, RZ, 0xc0, !PT ;  /* 0xfffffff000007812 */ /* 0x000fe200078ec0ff */
[C---:B------:R-:W-:Y:S01]  /*1e30*/  IMAD.IADD R2, R83.reuse, 0x1, -R2 ;  /* 0x0000000153027824 */ /* 0x040fe200078e0a02 */
[----:B------:R-:W-:Y:S01]  /*1e40*/  SHF.R.S32.HI R20, RZ, 0x3, R20 ;  /* 0x00000003ff147819 */ /* 0x000fe20000011414 */
[----:B------:R-:W-:Y:S01]  /*1e50*/  @!UP0 USHF.R.S32.HI UR6, URZ, 0x1f, UR11 ;  /* 0x0000001f3f068899 */ /* 0x000fe2000801140b */
[----:B------:R-:W-:Y:S01]  /*1e60*/  LOP3.LUT R10, R10, 0xfffffffe, RZ, 0xc0, !PT ;  /* 0xfffffffe0a0a7812 */ /* 0x000fe200078ec0ff */
[----:B------:R-:W-:Y:S01]  /*1e70*/  IMAD.IADD R0, R83, 0x1, -R0 ;  /* 0x0000000153007824 */ /* 0x000fe200078e0a00 */
[----:B------:R-:W-:Y:S01]  /*1e80*/  @!UP0 UIMAD.WIDE.U32 UR22, UR11, UR4, URZ ;  /* 0x000000040b1682a5 */ /* 0x000fe2000f8e003f */
[----:B------:R-:W-:Y:S01]  /*1e90*/  IMAD.SHL.U32 R200, R20, 0x40, RZ ;  /* 0x0000004014c87824 */ /* 0x000fe200078e00ff */
[----:B------:R-:W-:Y:S01]  /*1ea0*/  @!UP0 UIMAD UR6, UR6, UR4, URZ ;  /* 0x00000004060682a4 */ /* 0x000fe2000f8e023f */
[----:B------:R-:W-:Y:S01]  /*1eb0*/  IMAD.SHL.U32 R201, R2, 0x8, RZ ;  /* 0x0000000802c97824 */ /* 0x000fe200078e00ff */
[----:B------:R-:W-:Y:S01]  /*1ec0*/  SHF.R.S32.HI R3, RZ, 0x1f, R0 ;  /* 0x0000001fff037819 */ /* 0x000fe20000011400 */
[----:B------:R-:W-:Y:S01]  /*1ed0*/  IMAD.IADD R197, R197, 0x1, -R10 ;  /* 0x00000001c5c57824 */ /* 0x000fe200078e0a0a */
[----:B------:R-:W-:Y:S01]  /*1ee0*/  LOP3.LUT R200, R200, 0x1c0, RZ, 0xc0, !PT ;  /* 0x000001c0c8c87812 */ /* 0x000fe200078ec0ff */
[----:B------:R-:W-:Y:S01]  /*1ef0*/  @!UP0 UMOV UR24, UR22 ;  /* 0x0000001600188c82 */ /* 0x000fe20008000000 */
[----:B------:R-:W-:Y:S01]  /*1f00*/  LEA.HI R3, R3, R0, RZ, 0x3 ;  /* 0x0000000003037211 */ /* 0x000fe200078f18ff */
[----:B------:R-:W-:Y:S01]  /*1f10*/  @!UP0 UIMAD UR5, UR11, UR5, UR6 ;  /* 0x000000050b0582a4 */ /* 0x000fe2000f8e0206 */
[----:B------:R-:W-:Y:S01]  /*1f20*/  LOP3.LUT R9, R200, 0x38, R201, 0xf8, !PT ;  /* 0x00000038c8097812 */ /* 0x000fe200078ef8c9 */
[----:B------:R-:W-:Y:S01]  /*1f30*/  @UP0 UIMAD UR7, UR13, UR7, UR25 ;  /* 0x000000070d0702a4 */ /* 0x000fe2000f8e0219 */
[----:B------:R-:W-:Y:S01]  /*1f40*/  SHF.R.U32.HI R200, RZ, 0x3, R200 ;  /* 0x00000003ffc87819 */ /* 0x000fe200000116c8 */
[----:B------:R-:W-:Y:S01]  /*1f50*/  @!UP0 UIADD3 UR7, UR23, UR5, URZ ;  /* 0x0000000517078290 */ /* 0x000fe2000fffe03f */
[----:B------:R-:W-:Y:S01]  /*1f60*/  LOP3.LUT R11, R3, 0xfffffff8, RZ, 0xc0, !PT ;  /* 0xfffffff8030b7812 */ /* 0x000fe200078ec0ff */
[----:B------:R-:W-:Y:S01]  /*1f70*/  UIADD3 UR13, -UR8, UR10, URZ ;  /* 0x0000000a080d7290 */ /* 0x000fe2000fffe13f */
[----:B------:R-:W-:Y:S01]  /*1f80*/  SHF.R.S32.HI R21, RZ, 0x1f, R20 ;  /* 0x0000001fff157819 */ /* 0x000fe20000011414 */
[----:B------:R-:W-:Y:S01]  /*1f90*/  ULDC.64 UR4, c[0x0][0x1a8] ;  /* 0x00006a0000047ab9 */ /* 0x000fe20000000a00 */
[----:B------:R-:W-:Y:S01]  /*1fa0*/  LOP3.LUT R200, R9, R200, RZ, 0x3c, !PT ;  /* 0x000000c809c87212 */ /* 0x000fe200078e3cff */
[----:B------:R-:W-:Y:S01]  /*1fb0*/  IMAD.IADD R0, R0, 0x1, -R11 ;  /* 0x0000000100007824 */ /* 0x000fe200078e0a0b */
[----:B------:R-:W-:Y:S01]  /*1fc0*/  IADD3 R16, P2, R20, R7, RZ ;  /* 0x0000000714107210 */ /* 0x000fe20007f5e0ff */
[----:B------:R-:W-:Y:S01]  /*1fd0*/  UIMAD UR4, UR21, UR4, URZ ;  /* 0x00000004150472a4 */ /* 0x000fe2000f8e023f */
[-C--:B------:R-:W-:Y:S01]  /*1fe0*/  LEA.HI R9, R14, R83.reuse, RZ, 0x6 ;  /* 0x000000530e097211 */ /* 0x080fe200078f30ff */
[C---:B------:R-:W-:Y:S01]  /*1ff0*/  IMAD R133, R21.reuse, c[0x0][0x198], RZ ;  /* 0x0000660015857a24 */ /* 0x040fe200078e02ff */
[----:B------:R-:W-:Y:S01]  /*2000*/  SHF.R.S32.HI R10, RZ, 0x1f, R201 ;  /* 0x0000001fff0a7819 */ /* 0x000fe200000114c9 */
[----:B------:R-:W-:Y:S01]  /*2010*/  IMAD.X R19, R21, 0x1, R19, P2 ;  /* 0x0000000115137824 */ /* 0x000fe200010e0613 */
[----:B------:R-:W-:Y:S01]  /*2020*/  IADD3 R26, P1, R201, UR20, RZ ;  /* 0x00000014c91a7c10 */ /* 0x000fe2000ff3e0ff */
[----:B------:R-:W-:Y:S01]  /*2030*/  IMAD.SHL.U32 R11, R9, 0x8, RZ ;  /* 0x00000008090b7824 */ /* 0x000fe200078e00ff */
[C---:B------:R-:W-:Y:S01]  /*2040*/  IADD3 R22, P3, R201.reuse, R22, RZ ;  /* 0x00000016c9167210 */ /* 0x040fe20007f7e0ff */
[----:B------:R-:W-:Y:S01]  /*2050*/  IMAD R9, R6, c[0x0][0x1b8], RZ ;  /* 0x00006e0006097a24 */ /* 0x000fe200078e02ff */
[----:B------:R-:W-:Y:S01]  /*2060*/  IADD3 R12, P0, R201, UR24, RZ ;  /* 0x00000018c90c7c10 */ /* 0x000fe2000ff1e0ff */
[----:B------:R-:W-:Y:S01]  /*2070*/  IMAD R19, R19, c[0x0][0x1a0], RZ ;  /* 0x0000680013137a24 */ /* 0x000fe200078e02ff */
[C---:B------:R-:W-:Y:S01]  /*2080*/  IADD3.X R27, R10.reuse, UR18, RZ, P1, !PT ;  /* 0x000000120a1b7c10 */ /* 0x040fe20008ffe4ff */
[----:B------:R-:W-:Y:S01]  /*2090*/  IMAD.X R23, R10, 0x1, R5, P3 ;  /* 0x000000010a177824 */ /* 0x000fe200018e0605 */
[C---:B------:R-:W-:Y:S01]  /*20a0*/  R2P PR, R0.reuse, 0x6 ;  /* 0x0000000600007804 */ /* 0x040fe20000000000 */
[----:B------:R-:W-:Y:S01]  /*20b0*/  IMAD.SHL.U32 R0, R0, 0x40, RZ ;  /* 0x0000004000007824 */ /* 0x000fe200078e00ff */
[----:B------:R-:W-:Y:S01]  /*20c0*/  IADD3.X R13, R10, UR7, RZ, P0, !PT ;  /* 0x000000070a0d7c10 */ /* 0x000fe200087fe4ff */
[----:B------:R-:W-:Y:S01]  /*20d0*/  IMAD R6, R8, c[0x0][0x1bc], R9 ;  /* 0x00006f0008067a24 */ /* 0x000fe200078e0209 */
[----:B------:R-:W-:Y:S01]  /*20e0*/  ISETP.GE.AND P0, PT, R20, UR13, PT ;  /* 0x0000000d14007c0c */ /* 0x000fe2000bf06270 */
[----:B------:R-:W-:Y:S01]  /*20f0*/  IMAD.SHL.U32 R5, R197, 0x8, RZ ;  /* 0x00000008c5057824 */ /* 0x000fe200078e00ff */
[----:B------:R-:W-:Y:S01]  /*2100*/  LOP3.LUT R0, R0, 0x1c0, RZ, 0xc0, !PT ;  /* 0x000001c000007812 */ /* 0x000fe200078ec0ff */
[----:B------:R-:W-:Y:S01]  /*2110*/  IMAD.WIDE.U32 R8, R8, c[0x0][0x1b8], R26 ;  /* 0x00006e0008087a25 */ /* 0x000fe200078e001a */
[----:B------:R-:W-:Y:S01]  /*2120*/  LOP3.LUT R200, R200, 0xfffffe00, R11, 0xf8, !PT ;  /* 0xfffffe00c8c87812 */ /* 0x000fe200078ef80b */
[----:B------:R-:W-:Y:S01]  /*2130*/  UIMAD UR5, UR16, UR5, UR4 ;  /* 0x00000005100572a4 */ /* 0x000fe2000f8e0204 */
[----:B------:R-:W-:Y:S01]  /*2140*/  LOP3.LUT R5, R0, 0x8, R5, 0xf8, !PT ;  /* 0x0000000800057812 */ /* 0x000fe200078ef805 */
[----:B------:R-:W-:Y:S01]  /*2150*/  IMAD.U32 R10, RZ, RZ, UR16 ;  /* 0x00000010ff0a7e24 */ /* 0x000fe2000f8e00ff */
[----:B------:R-:W-:Y:S01]  /*2160*/  SHF.R.U32.HI R0, RZ, 0x3, R0 ;  /* 0x00000003ff007819 */ /* 0x000fe20000011600 */
[----:B------:R-:W-:Y:S01]  /*2170*/  IMAD.IADD R7, R9, 0x1, R6 ;  /* 0x0000000109077824 */ /* 0x000fe200078e0206 */
[----:B------:R-:W-:Y:S01]  /*2180*/  ULDC.64 UR18, c[0x0][0x1a0] ;  /* 0x0000680000127ab9 */ /* 0x000fe20000000a00 */
[----:B------:R-:W-:Y:S01]  /*2190*/  IMAD.MOV.U32 R6, RZ, RZ, R8 ;  /* 0x000000ffff067224 */ /* 0x000fe200078e0008 */
[----:B------:R-:W-:Y:S01]  /*21a0*/  LOP3.LUT R0, R5, R0, RZ, 0x3c, !PT ;  /* 0x0000000005007212 */ /* 0x000fe200078e3cff */
[----:B------:R-:W-:Y:S01]  /*21b0*/  IMAD.WIDE.U32 R10, R10, c[0x0][0x1a8], R12 ;  /* 0x00006a000a0a7a25 */ /* 0x000fe200078e000c */
[----:B------:R-:W-:Y:S01]  /*21c0*/  LEA.HI R14, R14, R83, RZ, 0x5 ;  /* 0x000000530e0e7211 */ /* 0x000fe200078f28ff */
[----:B------:R-:W-:Y:S01]  /*21d0*/  USHF.L.U64.HI UR19, UR18, UR12, UR19 ;  /* 0x0000000c12137299 */ /* 0x000fe20008010213 */
[----:B------:R-:W-:Y:S01]  /*21e0*/  IADD3 R80, R201, 0x40, RZ ;  /* 0x00000040c9507810 */ /* 0x000fe20007ffe0ff */
[C---:B------:R-:W-:Y:S01]  /*21f0*/  IMAD R19, R16.reuse, c[0x0][0x1a4], R19 ;  /* 0x0000690010137a24 */ /* 0x040fe200078e0213 */
[----:B------:R-:W-:Y:S01]  /*2200*/  USHF.L.U32 UR17, UR18, 0x4, URZ ;  /* 0x0000000412117899 */ /* 0x000fe2000800063f */
[----:B------:R-:W-:Y:S01]  /*2210*/  IMAD.WIDE.U32 R16, R16, c[0x0][0x1a0], R6 ;  /* 0x0000680010107a25 */ /* 0x000fe200078e0006 */
[----:B------:R-:W-:-:S02]  /*2220*/  SHF.R.S32.HI R85, RZ, 0x5, R14 ;  /* 0x00000005ff557819 */ /* 0x000fc4000001140e */
[----:B------:R-:W-:Y:S01]  /*2230*/  IADD3 R6, R201, 0x80, RZ ;  /* 0x00000080c9067810 */ /* 0x000fe20007ffe0ff */
[----:B------:R-:W-:Y:S02]  /*2240*/  IMAD.SHL.U32 R3, R3, 0x40, RZ ;  /* 0x0000004003037824 */ /* 0x000fe400078e00ff */
[----:B------:R-:W-:Y:S02]  /*2250*/  IMAD.MOV.U32 R7, RZ, RZ, 0x10 ;  /* 0x00000010ff077424 */ /* 0x000fe400078e00ff */
[----:B------:R-:W-:Y:S01]  /*2260*/  IMAD.MOV.U32 R5, RZ, RZ, 0x20 ;  /* 0x00000020ff057424 */ /* 0x000fe200078e00ff */
[----:B------:R-:W-:Y:S01]  /*2270*/  LOP3.LUT R0, R0, 0xfffffe00, R3, 0xf8, !PT ;  /* 0xfffffe0000007812 */ /* 0x000fe200078ef803 */
[C---:B------:R-:W-:Y:S01]  /*2280*/  IMAD R133, R20.reuse, c[0x0][0x19c], R133 ;  /* 0x0000670014857a24 */ /* 0x040fe200078e0285 */
[----:B------:R-:W-:Y:S01]  /*2290*/  SEL R7, R7, 0xfffffff0, !P1 ;  /* 0xfffffff007077807 */ /* 0x000fe20004800000 */
[----:B------:R-:W-:Y:S01]  /*22a0*/  IMAD.WIDE.U32 R144, R20, c[0x0][0x198], R22 ;  /* 0x0000660014907a25 */ /* 0x000fe200078e0016 */
[----:B------:R-:W-:-:S02]  /*22b0*/  IADD3 R23, R11, UR5, RZ ;  /* 0x000000050b177c10 */ /* 0x000fc4000fffe0ff */
[----:B------:R-:W-:Y:S01]  /*22c0*/  SEL R5, R5, 0xffffffe0, !P2 ;  /* 0xffffffe005057807 */ /* 0x000fe20005000000 */
[----:B-1----:R-:W-:-:S04]  /*22d0*/  IMAD.WIDE R24, R25, 0x40, R20 ;  /* 0x0000004019187825 */ /* 0x002fc800078e0214 */
[----:B------:R-:W-:Y:S02]  /*22e0*/  IMAD.IADD R133, R145, 0x1, R133 ;  /* 0x0000000191857824 */ /* 0x000fe400078e0285 */
        /* <DEDUP_REMOVED lines=33> */
.L_x_4573:
[----:B------:R-:W-:Y:S05]  /*2500*/  BSYNC B0 ;  /* 0x0000000000007941 */ /* 0x000fea0003800000 */
.L_x_4572:
        /* <DEDUP_REMOVED lines=37> */
.L_x_4575:
[----:B------:R-:W-:Y:S05]  /*2760*/  BSYNC B0 ;  /* 0x0000000000007941 */ /* 0x000fea0003800000 */
.L_x_4574:
        /* <DEDUP_REMOVED lines=37> */
.L_x_4577:
[----:B------:R-:W-:Y:S05]  /*29c0*/  BSYNC B0 ;  /* 0x0000000000007941 */ /* 0x000fea0003800000 */
.L_x_4576:
        /* <DEDUP_REMOVED lines=36> */
.L_x_4579:
[----:B------:R-:W-:Y:S05]  /*2c10*/  BSYNC B0 ;  /* 0x0000000000007941 */ /* 0x000fea0003800000 */
.L_x_4578:
[----:B------:R-:W-:Y:S01]  /*2c20*/  IADD3 R82, R134, -0x1, RZ ;  /* 0xffffffff86527810 */ /* 0x000fe20007ffe0ff */
[----:B------:R-:W-:Y:S04]  /*2c30*/  BSSY B0, `(.L_x_4580) ;  /* 0x000001e000007945 */ /* 0x000fe80003800000 */
[----:B------:R-:W-:-:S05]  /*2c40*/  IMAD.SHL.U32 R3, R82, 0x40, RZ ;  /* 0x0000004052037824 */ /* 0x000fca00078e00ff */
[----:B------:R-:W-:-:S04]  /*2c50*/  IADD3 R12, -R3, UR9, RZ ;  /* 0x00000009030c7c10 */ /* 0x000fc8000fffe1ff */
        /* <DEDUP_REMOVED lines=27> */
.L_x_4581:
[----:B------:R-:W-:Y:S05]  /*2e10*/  BSYNC B0 ;  /* 0x0000000000007941 */ /* 0x000fea0003800000 */
.L_x_4580:
[----:B------:R-:W-:Y:S01]  /*2e20*/  ISETP.GE.AND P0, PT, R9, R12, PT ;  /* 0x0000000c0900720c */ /* 0x000fe20003f06270 */
[----:B------:R-:W-:Y:S01]  /*2e30*/  ULDC.64 UR6, c[0x0][0x198] ;  /* 0x0000660000067ab9 */ /* 0x000fe20000000a00 */
[----:B------:R-:W-:Y:S01]  /*2e40*/  BSSY B0, `(.L_x_4582) ;  /* 0x000001f000007945 */ /* 0x000fe20003800000 */
[----:B------:R-:W-:Y:S02]  /*2e50*/  USHF.L.U64.HI UR7, UR6, UR12, UR7 ;  /* 0x0000000c06077299 */ /* 0x000fe40008010207 */
[----:B------:R-:W-:-:S08]  /*2e60*/  USHF.L.U32 UR12, UR6, 0x4, URZ ;  /* 0x00000004060c7899 */ /* 0x000fd0000800063f */
[----:B------:R-:W-:Y:S05]  /*2e70*/  @P0 BRA `(.L_x_4583) ;  /* 0x000001b000000947 */ /* 0x000fea0003800000 */
[----:B------:R-:W-:Y:S02]  /*2e80*/  ISETP.GE.AND P3, PT, R201, c[0x0][0x220], PT ;  /* 0x00008800c9007a0c */ /* 0x000fe40003f66270 */
[----:B------:R-:W-:Y:S02]  /*2e90*/  ISETP.GE.AND P2, PT, R80, c[0x0][0x220], PT ;  /* 0x0000880050007a0c */ /* 0x000fe40003f46270 */
[----:B-1----:R-:W-:Y:S02]  /*2ea0*/  IADD3 R11, P1, R144, UR12, RZ ;  /* 0x0000000c900b7c10 */ /* 0x002fe4000ff3e0ff */
        /* <DEDUP_REMOVED lines=24> */
.L_x_4583:
[----:B------:R-:W-:Y:S05]  /*3030*/  BSYNC B0 ;  /* 0x0000000000007941 */ /* 0x000fea0003800000 */
.L_x_4582:
[----:B------:R-:W-:Y:S01]  /*3040*/  ISETP.GE.AND P0, PT, R15, R12, PT ;  /* 0x0000000c0f00720c */ /* 0x000fe20003f06270 */
        /* <DEDUP_REMOVED lines=31> */
.L_x_4585:
[----:B------:R-:W-:Y:S05]  /*3240*/  BSYNC B0 ;  /* 0x0000000000007941 */ /* 0x000fea0003800000 */
.L_x_4584:
[----:B------:R-:W-:Y:S01]  /*3250*/  ISETP.GE.AND P0, PT, R13, R12, PT ;  /* 0x0000000c0d00720c */ /* 0x000fe20003f06270 */
[----:B------:R-:W-:-:S12]  /*3260*/  BSSY B0, `(.L_x_4586) ;  /* 0x0000020000007945 */ /* 0x000fd80003800000 */
[----:B------:R-:W-:Y:S05]  /*3270*/  @P0 BRA `(.L_x_4587) ;  /* 0x000001e000000947 */ /* 0x000fea0003800000 */
[----:B------:R-:W-:Y:S01]  /*3280*/  ISETP.GE.AND P4, PT, R201, c[0x0][0x220], PT ;  /* 0x00008800c9007a0c */ /* 0x000fe20003f86270 */
[----:B------:R-:W-:Y:S01]  /*3290*/  IMAD.MOV.U32 R8, RZ, RZ, c[0x0][0x198] ;  /* 0x00006600ff087624 */ /* 0x000fe200078e00ff */
[----:B------:R-:W-:Y:S01]  /*32a0*/  ISETP.GE.AND P3, PT, R80, c[0x0][0x220], PT ;  /* 0x0000880050007a0c */ /* 0x000fe20003f66270 */
[----:B------:R-:W-:Y:S01]  /*32b0*/  IMAD.MOV.U32 R132, RZ, RZ, R144 ;  /* 0x000000ffff847224 */ /* 0x000fe200078e0090 */
[----:B------:R-:W-:Y:S01]  /*32c0*/  ISETP.GE.AND P1, PT, R6, c[0x0][0x220], PT ;  /* 0x0000880006007a0c */ /* 0x000fe20003f26270 */
[----:B------:R-:W-:Y:S02]  /*32d0*/  ULDC UR4, c[0x0][0x19c] ;  /* 0x0000670000047ab9 */ /* 0x000fe40000000800 */
[----:B------:R-:W-:Y:S01]  /*32e0*/  UIMAD UR4, UR4, 0x30, URZ ;  /* 0x00000030040478a4 */ /* 0x000fe2000f8e023f */
[----:B-1----:R-:W-:-:S05]  /*32f0*/  IMAD.WIDE.U32 R24, R8, 0x30, R132 ;  /* 0x0000003008187825 */ /* 0x002fca00078e0084 */
[----:B------:R-:W-:Y:S01]  /*3300*/  IADD3 R8, R25, UR4, RZ ;  /* 0x0000000419087c10 */ /* 0x000fe2000fffe0ff */
[----:B------:R1:W-:Y:S01]  /*3310*/  @P4 STS.128 [R200+0x7800], RZ ;  /* 0x007800ffc8004388 */ /* 0x0003e20000000c00 */
[C---:B------:R-:W-:Y:S02]  /*3320*/  @!P4 LEA R26, P5, R24.reuse, c[0x0][0x168], 0x1 ;  /* 0x00005a00181aca11 */ /* 0x040fe400078a08ff */
[C---:B------:R-:W-:Y:S02]  /*3330*/  @!P3 LEA R22, P2, R24.reuse, c[0x0][0x168], 0x1 ;  /* 0x00005a001816ba11 */ /* 0x040fe400078408ff */
[C---:B--2---:R-:W-:Y:S02]  /*3340*/  @!P1 LEA R10, P0, R24.reuse, c[0x0][0x168], 0x1 ;  /* 0x00005a00180a9a11 */ /* 0x044fe400078008ff */
        /* <DEDUP_REMOVED lines=17> */
.L_x_4587:
[----:B------:R-:W-:Y:S05]  /*3460*/  BSYNC B0 ;  /* 0x0000000000007941 */ /* 0x000fea0003800000 */
.L_x_4586:
[----:B------:R-:W-:Y:S01]  /*3470*/  USHF.R.S32.HI UR20, URZ, 0x1f, UR11 ;  /* 0x0000001f3f147899 */ /* 0x000fe2000801140b */
[----:B------:R-:W0:Y:S01]  /*3480*/  LDGDEPBAR ;  /* 0x00000000000079af */ /* 0x000e220000000000 */
[----:B------:R-:W-:-:S02]  /*3490*/  ULDC.64 UR4, c[0x0][0x320] ;  /* 0x0000c80000047ab9 */ /* 0x000fc40000000a00 */
[----:B------:R-:W-:Y:S02]  /*34a0*/  UIMAD UR20, UR20, UR4, URZ ;  /* 0x00000004141472a4 */ /* 0x000fe4000f8e023f */
[----:B------:R-:W-:Y:S02]  /*34b0*/  UMOV UR22, UR16 ;  /* 0x0000001000167c82 */ /* 0x000fe40008000000 */
[----:B------:R-:W-:Y:S02]  /*34c0*/  UMOV UR23, UR21 ;  /* 0x0000001500177c82 */ /* 0x000fe40008000000 */
[----:B------:R-:W-:Y:S02]  /*34d0*/  UIMAD.WIDE.U32 UR22, UR11, UR4, UR22 ;  /* 0x000000040b1672a5 */ /* 0x000fe4000f8e0016 */
[----:B------:R-:W-:-:S03]  /*34e0*/  UIMAD UR20, UR11, UR5, UR20 ;  /* 0x000000050b1472a4 */ /* 0x000fc6000f8e0214 */
[----:B------:R-:W-:Y:S02]  /*34f0*/  ULDC.64 UR4, c[0x0][0x318] ;  /* 0x0000c60000047ab9 */ /* 0x000fe40000000a00 */
[----:B------:R-:W-:Y:S02]  /*3500*/  ULEA UR4, UP0, UR22, UR4, 0x2 ;  /* 0x0000000416047291 */ /* 0x000fe4000f80103f */
[----:B------:R-:W-:-:S04]  /*3510*/  UIADD3 UR20, UR23, UR20, URZ ;  /* 0x0000001417147290 */ /* 0x000fc8000fffe03f */
[----:B------:R-:W-:Y:S01]  /*3520*/  ULEA.HI.X UR5, UR22, UR5, UR20, 0x2, UP0 ;  /* 0x0000000516057291 */ /* 0x000fe200080f1414 */
[----:B-12---:R-:W-:Y:S01]  /*3530*/  IMAD.U32 R10, RZ, RZ, UR4 ;  /* 0x00000004ff0a7e24 */ /* 0x006fe2000f8e00ff */
[----:B------:R-:W-:-:S04]  /*3540*/  DEPBAR.LE SB0, 0x0 ;  /* 0x000080000000791a */ /* 0x000fc80000000000 */
[----:B------:R-:W-:-:S06]  /*3550*/  IMAD.U32 R11, RZ, RZ, UR5 ;  /* 0x00000005ff0b7e24 */ /* 0x000fcc000f8e00ff */
[----:B------:R-:W2:Y:S04]  /*3560*/  LDG.E R11, [R10.64] ;  /* 0x0000000e0a0b7981 */ /* 0x000ea8000c1e1900 */
[----:B------:R-:W-:Y:S01]  /*3570*/  BAR.SYNC.DEFER_BLOCKING 0x0 ;  /* 0x0000000000007b1d */ /* 0x000fe20000010000 */
[----:B------:R-:W-:Y:S02]  /*3580*/  ISETP.GE.AND P1, PT, R20, R12, PT ;  /* 0x0000000c1400720c */ /* 0x000fe40003f26270 */
[----:B------:R-:W-:-:S03]  /*3590*/  LEA R212, P0, R16, c[0x0][0x170], 0x1 ;  /* 0x00005c0010d47a11 */ /* 0x000fc600078008ff */
[----:B------:R-:W2:Y:S01]  /*35a0*/  MUFU.RCP R8, c[0x0][0x238] ;  /* 0x00008e0000087b08 */ /* 0x000ea20000001000 */
[----:B------:R-:W-:Y:S01]  /*35b0*/  BSSY B0, `(.L_x_4588) ;  /* 0x000001d000007945 */ /* 0x000fe20003800000 */
[----:B------:R-:W-:-:S06]  /*35c0*/  LEA.HI.X R213, R16, c[0x0][0x174], R19, 0x1, P0 ;  /* 0x00005d0010d57a11 */ /* 0x000fcc00000f0c13 */
[----:B------:R1:W-:Y:S04]  /*35d0*/  @P1 STS.128 [R200+0xc000], RZ ;  /* 0x00c000ffc8001388 */ /* 0x0003e80000000c00 */
[----:B------:R1:W-:Y:S04]  /*35e0*/  @P1 STS.128 [R200+0xe000], RZ ;  /* 0x00e000ffc8001388 */ /* 0x0003e80000000c00 */
[----:B------:R1:W-:Y:S01]  /*35f0*/  @P1 STS.128 [R200+0x10000], RZ ;  /* 0x010000ffc8001388 */ /* 0x0003e20000000c00 */
[----:B--2---:R-:W-:-:S04]  /*3600*/  FMUL.FTZ R8, R11, R8 ;  /* 0x000000080b087220 */ /* 0x004fc80000410000 */
[----:B------:R1:W2:Y:S01]  /*3610*/  R2UR UR4, R8 ;  /* 0x00000000080473c2 */ /* 0x0002a200000e0000 */
[----:B------:R-:W-:Y:S05]  /*3620*/  @P1 BRA `(.L_x_4589) ;  /* 0x0000015000001947 */ /* 0x000fea0003800000 */
[----:B------:R-:W-:Y:S02]  /*3630*/  ISETP.GE.AND P2, PT, R201, c[0x0][0x220], PT ;  /* 0x00008800c9007a0c */ /* 0x000fe40003f46270 */
[----:B------:R-:W-:Y:S02]  /*3640*/  ISETP.GE.AND P1, PT, R80, c[0x0][0x220], PT ;  /* 0x0000880050007a0c */ /* 0x000fe40003f26270 */
        /* <DEDUP_REMOVED lines=19> */
.L_x_4589:
[----:B------:R-:W-:Y:S05]  /*3780*/  BSYNC B0 ;  /* 0x0000000000007941 */ /* 0x000fea0003800000 */
.L_x_4588:
[----:B------:R-:W-:Y:S01]  /*3790*/  ISETP.GE.AND P0, PT, R9, R12, PT ;  /* 0x0000000c0900720c */ /* 0x000fe20003f06270 */
[----:B------:R-:W-:-:S12]  /*37a0*/  BSSY B0, `(.L_x_4590) ;  /* 0x0000023000007945 */ /* 0x000fd80003800000 */
[----:B------:R1:W-:Y:S04]  /*37b0*/  @P0 STS.128 [R200+0xc800], RZ ;  /* 0x00c800ffc8000388 */ /* 0x0003e80000000c00 */
[----:B------:R1:W-:Y:S04]  /*37c0*/  @P0 STS.128 [R200+0xe800], RZ ;  /* 0x00e800ffc8000388 */ /* 0x0003e80000000c00 */
[----:B------:R1:W-:Y:S01]  /*37d0*/  @P0 STS.128 [R200+0x10800], RZ ;  /* 0x010800ffc8000388 */ /* 0x0003e20000000c00 */
[----:B------:R-:W-:Y:S05]  /*37e0*/  @P0 BRA `(.L_x_4591) ;  /* 0x000001e000000947 */ /* 0x000fea0003800000 */
[----:B------:R-:W-:Y:S01]  /*37f0*/  ISETP.GE.AND P2, PT, R201, c[0x0][0x220], PT ;  /* 0x00008800c9007a0c */ /* 0x000fe20003f46270 */
[----:B---3--:R-:W-:Y:S01]  /*3800*/  IMAD.U32 R11, RZ, RZ, UR17 ;  /* 0x00000011ff0b7e24 */ /* 0x008fe2000f8e00ff */
[----:B------:R-:W-:Y:S01]  /*3810*/  ISETP.GE.AND P1, PT, R80, c[0x0][0x220], PT ;  /* 0x0000880050007a0c */ /* 0x000fe20003f26270 */
[----:B------:R-:W-:Y:S01]  /*3820*/  IMAD.U32 R9, RZ, RZ, UR17 ;  /* 0x00000011ff097e24 */ /* 0x000fe2000f8e00ff */
[----:B------:R-:W-:Y:S01]  /*3830*/  IADD3 R10, P3, R16, UR17, RZ ;  /* 0x00000011100a7c10 */ /* 0x000fe2000ff7e0ff */
[----:B-1----:R-:W-:Y:S01]  /*3840*/  IMAD.U32 R8, RZ, RZ, UR19 ;  /* 0x00000013ff087e24 */ /* 0x002fe2000f8e00ff */
[----:B------:R-:W-:-:S07]  /*3850*/  ISETP.GE.AND P0, PT, R6, c[0x0][0x220], PT ;  /* 0x0000880006007a0c */ /* 0x000fce0003f06270 */
[----:B------:R-:W-:Y:S01]  /*3860*/  @!P2 LEA R24, P4, R11, R212, 0x1 ;  /* 0x000000d40b18a211 */ /* 0x000fe200078808ff */
[----:B------:R1:W-:Y:S01]  /*3870*/  @P2 STS.128 [R200+0xc800], RZ ;  /* 0x00c800ffc8002388 */ /* 0x0003e20000000c00 */
[----:B------:R-:W-:Y:S02]  /*3880*/  IADD3.X R11, R19, UR19, RZ, P3, !PT ;  /* 0x00000013130b7c10 */ /* 0x000fe40009ffe4ff */
        /* <DEDUP_REMOVED lines=20> */
.L_x_4591:
[----:B------:R-:W-:Y:S05]  /*39d0*/  BSYNC B0 ;  /* 0x0000000000007941 */ /* 0x000fea0003800000 */
.L_x_4590:
[----:B------:R-:W-:Y:S01]  /*39e0*/  ISETP.GE.AND P0, PT, R15, R12, PT ;  /* 0x0000000c0f00720c */ /* 0x000fe20003f06270 */
[----:B------:R-:W-:-:S12]  /*39f0*/  BSSY B0, `(.L_x_4592) ;  /* 0x0000026000007945 */ /* 0x000fd80003800000 */
[----:B------:R1:W-:Y:S04]  /*3a00*/  @P0 STS.128 [R200+0xd000], RZ ;  /* 0x00d000ffc8000388 */ /* 0x0003e80000000c00 */
[----:B------:R1:W-:Y:S04]  /*3a10*/  @P0 STS.128 [R200+0xf000], RZ ;  /* 0x00f000ffc8000388 */ /* 0x0003e80000000c00 */
[----:B------:R1:W-:Y:S01]  /*3a20*/  @P0 STS.128 [R200+0x11000], RZ ;  /* 0x011000ffc8000388 */ /* 0x0003e20000000c00 */
[----:B------:R-:W-:Y:S05]  /*3a30*/  @P0 BRA `(.L_x_4593) ;  /* 0x0000021000000947 */ /* 0x000fea0003800000 */
[----:B------:R-:W-:Y:S01]  /*3a40*/  ISETP.GE.AND P2, PT, R201, c[0x0][0x220], PT ;  /* 0x00008800c9007a0c */ /* 0x000fe20003f46270 */
[----:B------:R-:W-:Y:S01]  /*3a50*/  USHF.L.U32 UR20, UR18, 0x5, URZ ;  /* 0x0000000512147899 */ /* 0x000fe2000800063f */
[----:B------:R-:W-:Y:S01]  /*3a60*/  ISETP.GE.AND P1, PT, R80, c[0x0][0x220], PT ;  /* 0x0000880050007a0c */ /* 0x000fe20003f26270 */
[----:B------:R-:W-:Y:S01]  /*3a70*/  UMOV UR16, 0x5 ;  /* 0x0000000500107882 */ /* 0x000fe20000000000 */
[----:B------:R-:W-:Y:S01]  /*3a80*/  ISETP.GE.AND P0, PT, R6, c[0x0][0x220], PT ;  /* 0x0000880006007a0c */ /* 0x000fe20003f06270 */
[----:B------:R-:W-:-:S02]  /*3a90*/  ULDC UR5, c[0x0][0x1a4] ;  /* 0x0000690000057ab9 */ /* 0x000fc40000000800 */
[----:B------:R-:W-:Y:S01]  /*3aa0*/  USHF.L.U64.HI UR5, UR18, UR16, UR5 ;  /* 0x0000001012057299 */ /* 0x000fe20008010205 */
[----:B---3--:R-:W-:Y:S01]  /*3ab0*/  IMAD.U32 R9, RZ, RZ, UR20 ;  /* 0x00000014ff097e24 */ /* 0x008fe2000f8e00ff */
[----:B------:R-:W-:-:S04]  /*3ac0*/  IADD3 R11, P3, R16, UR20, RZ ;  /* 0x00000014100b7c10 */ /* 0x000fc8000ff7e0ff */
[----:B-1----:R-:W-:Y:S01]  /*3ad0*/  IMAD.U32 R8, RZ, RZ, UR5 ;  /* 0x00000005ff087e24 */ /* 0x002fe2000f8e00ff */
[----:B------:R-:W-:Y:S01]  /*3ae0*/  @!P2 LEA R24, P4, R9, R212, 0x1 ;  /* 0x000000d40918a211 */ /* 0x000fe200078808ff */
[----:B------:R1:W-:Y:S01]  /*3af0*/  @P2 STS.128 [R200+0xd000], RZ ;  /* 0x00d000ffc8002388 */ /* 0x0003e20000000c00 */
[----:B------:R-:W-:Y:S02]  /*3b00*/  IADD3.X R10, R19, UR5, RZ, P3, !PT ;  /* 0x00000005130a7c10 */ /* 0x000fe40009ffe4ff */
[----:B------:R-:W-:Y:S02]  /*3b10*/  @!P1 LEA R22, P3, R11, c[0x0][0x170], 0x1 ;  /* 0x00005c000b169a11 */ /* 0x000fe400078608ff */
        /* <DEDUP_REMOVED lines=19> */
.L_x_4593:
[----:B------:R-:W-:Y:S05]  /*3c50*/  BSYNC B0 ;  /* 0x0000000000007941 */ /* 0x000fea0003800000 */
.L_x_4592:
        /* <DEDUP_REMOVED lines=9> */
[----:B---3--:R-:W-:Y:S01]  /*3cf0*/  IMAD.MOV.U32 R9, RZ, RZ, c[0x0][0x1a0] ;  /* 0x00006800ff097624 */ /* 0x008fe200078e00ff */
[----:B------:R-:W-:Y:S01]  /*3d00*/  ISETP.GE.AND P1, PT, R80, c[0x0][0x220], PT ;  /* 0x0000880050007a0c */ /* 0x000fe20003f26270 */
[----:B------:R-:W-:Y:S01]  /*3d10*/  IMAD.MOV.U32 R18, RZ, RZ, R16 ;  /* 0x000000ffff127224 */ /* 0x000fe200078e0010 */
[----:B-1----:R-:W-:-:S02]  /*3d20*/  MOV R8, c[0x0][0x1a4] ;  /* 0x0000690000087a02 */ /* 0x002fc40000000f00 */
[----:B------:R-:W-:Y:S01]  /*3d30*/  ISETP.GE.AND P0, PT, R6, c[0x0][0x220], PT ;  /* 0x0000880006007a0c */ /* 0x000fe20003f06270 */
[----:B------:R-:W-:-:S04]  /*3d40*/  IMAD.WIDE.U32 R18, R9, 0x30, R18 ;  /* 0x0000003009127825 */ /* 0x000fc800078e0012 */
[----:B------:R-:W-:Y:S02]  /*3d50*/  IMAD R10, R8, 0x30, RZ ;  /* 0x00000030080a7824 */ /* 0x000fe400078e02ff */
[----:B------:R-:W-:Y:S01]  /*3d60*/  @!P2 IMAD.WIDE.U32 R12, R9, 0x60, R212 ;  /* 0x00000060090ca825 */ /* 0x000fe200078e00d4 */
[----:B------:R1:W-:Y:S01]  /*3d70*/  @P2 STS.128 [R200+0xd800], RZ ;  /* 0x00d800ffc8002388 */ /* 0x0003e20000000c00 */
[----:B------:R-:W-:Y:S02]  /*3d80*/  @!P1 LEA R14, P3, R18, c[0x0][0x170], 0x1 ;  /* 0x00005c00120e9a11 */ /* 0x000fe400078608ff */
[----:B------:R-:W-:Y:S01]  /*3d90*/  @!P2 IMAD R8, R8, 0x60, RZ ;  /* 0x000000600808a824 */ /* 0x000fe200078e02ff */
[----:B------:R-:W-:-:S03]  /*3da0*/  IADD3 R10, R19, R10, RZ ;  /* 0x0000000a130a7210 */ /* 0x000fc60007ffe0ff */
        /* <DEDUP_REMOVED lines=19> */
.L_x_4595:
[----:B------:R-:W-:Y:S05]  /*3ee0*/  BSYNC B0 ;  /* 0x0000000000007941 */ /* 0x000fea0003800000 */
.L_x_4594:
[C---:B-1-3--:R-:W-:Y:S01]  /*3ef0*/  IMAD.SHL.U32 R8, R2.reuse, 0x40, RZ ;  /* 0x0000004002087824 */ /* 0x04afe200078e00ff */
        /* <DEDUP_REMOVED lines=19> */
[----:B------:R-:W-:Y:S04]  /*4030*/  LDSM.16.M88.4 R76, [R194+0x2000] ;  /* 0x00200000c24c783b */ /* 0x000fe80000000200 */
        /* <DEDUP_REMOVED lines=9> */
[----:B------:R-:W4:Y:S01]  /*40d0*/  LDSM.16.M88.4 R68, [R197+0x7800] ;  /* 0x00780000c544783b */ /* 0x000f220000000200 */
[----:B------:R-:W-:-:S02]  /*40e0*/  IADD3 R186, R195, 0x1000, RZ ;  /* 0x00001000c3ba7810 */ /* 0x000fc40007ffe0ff */
[----:B------:R-:W-:Y:S01]  /*40f0*/  IADD3 R185, R195, 0x1800, RZ ;  /* 0x00001800c3b97810 */ /* 0x000fe20007ffe0ff */
[----:B------:R-:W2:Y:S01]  /*4100*/  LDSM.16.M88.4 R48, [R195] ;  /* 0x00000000c330783b */ /* 0x000ea20000000200 */
        /* <DEDUP_REMOVED lines=16> */
[----:B------:R-:W2:Y:S01]  /*4210*/  LDSM.16.M88.4 R72, [R191+0x6800] ;  /* 0x00680000bf48783b */ /* 0x000ea20000000200 */
[----:B------:R-:W-:-:S02]  /*4220*/  IADD3 R177, R195, 0x5000, RZ ;  /* 0x00005000c3b17810 */ /* 0x000fc40007ffe0ff */
[----:B------:R-:W-:Y:S01]  /*4230*/  IADD3 R2, R2, UR8, RZ ;  /* 0x0000000802027c10 */ /* 0x000fe2000fffe0ff */
[----:B-1----:R-:W-:Y:S01]  /*4240*/  HMMA.16816.F32.BF16 R28, R36, R24, RZ ;  /* 0x00000018241c723c */ /* 0x002fe200000418ff */
[----:B------:R-:W-:-:S07]  /*4250*/  IADD3 R176, R195, 0x5800, RZ ;  /* 0x00005800c3b07810 */ /* 0x000fce0007ffe0ff */
[C---:B------:R-:W-:Y:S08]  /*4260*/  HMMA.16816.F32.BF16 R24, R36.reuse, R26, RZ ;  /* 0x0000001a2418723c */ /* 0x040ff000000418ff */
[C---:B---3--:R-:W-:Y:S08]  /*4270*/  HMMA.16816.F32.BF16 R20, R36.reuse, R16, RZ ;  /* 0x000000102414723c */ /* 0x048ff000000418ff */
[C---:B-----5:R-:W-:Y:S08]  /*4280*/  HMMA.16816.F32.BF16 R64, R36.reuse, R60, RZ ;  /* 0x0000003c2440723c */ /* 0x060ff000000418ff */
[C---:B------:R-:W-:Y:S08]  /*4290*/  HMMA.16816.F32.BF16 R16, R36.reuse, R18, RZ ;  /* 0x000000122410723c */ /* 0x040ff000000418ff */
[C---:B------:R-:W-:Y:S08]  /*42a0*/  HMMA.16816.F32.BF16 R60, R36.reuse, R62, RZ ;  /* 0x0000003e243c723c */ /* 0x040ff000000418ff */
[C---:B----4-:R-:W-:Y:S08]  /*42b0*/  HMMA.16816.F32.BF16 R56, R36.reuse, R68, RZ ;  /* 0x000000442438723c */ /* 0x050ff000000418ff */
[----:B------:R-:W-:Y:S01]  /*42c0*/  HMMA.16816.F32.BF16 R36, R36, R70, RZ ;  /* 0x000000462424723c */ /* 0x000fe200000418ff */
[----:B------:R-:W1:Y:S07]  /*42d0*/  LDSM.16.M88.4 R68, [R191+0x7000] ;  /* 0x00700000bf44783b */ /* 0x000e6e0000000200 */
[C---:B--2---:R-:W-:Y:S08]  /*42e0*/  HMMA.16816.F32.BF16 R28, R12.reuse, R48, R28 ;  /* 0x000000300c1c723c */ /* 0x044ff0000004181c */
[C---:B------:R-:W-:Y:S01]  /*42f0*/  HMMA.16816.F32.BF16 R24, R12.reuse, R50, R24 ;  /* 0x000000320c18723c */ /* 0x040fe20000041818 */
[----:B------:R-:W2:Y:S07]  /*4300*/  LDSM.16.M88.4 R48, [R191+0x7800] ;  /* 0x00780000bf30783b */ /* 0x000eae0000000200 */
[C---:B------:R-:W-:Y:S08]  /*4310*/  HMMA.16816.F32.BF16 R20, R12.reuse, R40, R20 ;  /* 0x000000280c14723c */ /* 0x040ff00000041814 */
[C---:B------:R-:W-:Y:S01]  /*4320*/  HMMA.16816.F32.BF16 R16, R12.reuse, R42, R16 ;  /* 0x0000002a0c10723c */ /* 0x040fe20000041810 */
[----:B------:R-:W-:Y:S07]  /*4330*/  LDSM.16.M88.4 R40, [R193] ;  /* 0x00000000c128783b */ /* 0x000fee0000000200 */
[C---:B------:R-:W-:Y:S08]  /*4340*/  HMMA.16816.F32.BF16 R64, R12.reuse, R8, R64 ;  /* 0x000000080c40723c */ /* 0x040ff00000041840 */
[C---:B------:R-:W-:Y:S01]  /*4350*/  HMMA.16816.F32.BF16 R60, R12.reuse, R10, R60 ;  /* 0x0000000a0c3c723c */ /* 0x040fe2000004183c */
[----:B------:R-:W3:Y:S07]  /*4360*/  LDSM.16.M88.4 R8, [R184] ;  /* 0x00000000b808783b */ /* 0x000eee0000000200 */
        /* <DEDUP_REMOVED lines=9> */
[----:B------:R-:W-:Y:S07]  /*4400*/  LDSM.16.M88.4 R72, [R197+0x8000] ;  /* 0x00800000c548783b */ /* 0x000fee0000000200 */
[C---:B-1----:R-:W-:Y:S08]  /*4410*/  HMMA.16816.F32.BF16 R64, R52.reuse, R68, R64 ;  /* 0x000000443440723c */ /* 0x042ff00000041840 */
[C---:B------:R-:W-:Y:S01]  /*4420*/  HMMA.16816.F32.BF16 R60, R52.reuse, R70, R60 ;  /* 0x00000046343c723c */ /* 0x040fe2000004183c */
[----:B------:R-:W-:Y:S07]  /*4430*/  LDSM.16.M88.4 R68, [R197+0x8800] ;  /* 0x00880000c544783b */ /* 0x000fee0000000200 */
[C---:B--2---:R-:W-:Y:S08]  /*4440*/  HMMA.16816.F32.BF16 R56, R52.reuse, R48, R56 ;  /* 0x000000303438723c */ /* 0x044ff00000041838 */
[----:B------:R-:W-:Y:S01]  /*4450*/  HMMA.16816.F32.BF16 R52, R52, R50, R36 ;  /* 0x000000323434723c */ /* 0x000fe20000041824 */
[----:B------:R-:W-:Y:S04]  /*4460*/  LDSM.16.M88.4 R36, [R197+0x9000] ;  /* 0x00900000c524783b */ /* 0x000fe80000000200 */
[----:B------:R-:W-:Y:S03]  /*4470*/  LDSM.16.M88.4 R48, [R195+0x2000] ;  /* 0x00200000c330783b */ /* 0x000fe60000000200 */
[C---:B---3--:R-:W-:Y:S08]  /*4480*/  HMMA.16816.F32.BF16 R28, R40.reuse, R8, R28 ;  /* 0x00000008281c723c */ /* 0x048ff0000004181c */
[C---:B------:R-:W-:Y:S01]  /*4490*/  HMMA.16816.F32.BF16 R24, R40.reuse, R10, R24 ;  /* 0x0000000a2818723c */ /* 0x040fe20000041818 */
[----:B------:R-:W1:Y:S07]  /*44a0*/  LDSM.16.M88.4 R8, [R198+0x2000] ;  /* 0x00200000c608783b */ /* 0x000e6e0000000200 */
[C---:B----4-:R-:W-:Y:S08]  /*44b0*/  HMMA.16816.F32.BF16 R20, R40.reuse, R12, R20 ;  /* 0x0000000c2814723c */ /* 0x050ff00000041814 */
[C---:B------:R-:W-:Y:S01]  /*44c0*/  HMMA.16816.F32.BF16 R16, R40.reuse, R14, R16 ;  /* 0x0000000e2810723c */ /* 0x040fe20000041810 */
[----:B------:R-:W2:Y:S07]  /*44d0*/  LDSM.16.M88.4 R12, [R197+0x9800] ;  /* 0x00980000c50c783b */ /* 0x000eae0000000200 */
[C---:B-----5:R-:W-:Y:S08]  /*44e0*/  HMMA.16816.F32.BF16 R64, R40.reuse, R32, R64 ;  /* 0x000000202840723c */ /* 0x060ff00000041840 */
[C---:B------:R-:W-:Y:S01]  /*44f0*/  HMMA.16816.F32.BF16 R60, R40.reuse, R34, R60 ;  /* 0x00000022283c723c */ /* 0x040fe2000004183c */
[----:B------:R-:W3:Y:S07]  /*4500*/  LDSM.16.M88.4 R32, [R196+0x2000] ;  /* 0x00200000c420783b */ /* 0x000eee0000000200 */
[C---:B------:R-:W-:Y:S08]  /*4510*/  HMMA.16816.F32.BF16 R56, R40.reuse, R44, R56 ;  /* 0x0000002c2838723c */ /* 0x040ff00000041838 */
[----:B------:R-:W-:Y:S01]  /*4520*/  HMMA.16816.F32.BF16 R52, R40, R46, R52 ;  /* 0x0000002e2834723c */ /* 0x000fe20000041834 */
[----:B------:R-:W4:Y:S04]  /*4530*/  LDSM.16.M88.4 R44, [R195+0x2800] ;  /* 0x00280000c32c783b */ /* 0x000f280000000200 */
[----:B------:R-:W5:Y:S03]  /*4540*/  LDSM.16.M88.4 R40, [R195+0x3000] ;  /* 0x00300000c328783b */ /* 0x000f660000000200 */
[C---:B-1----:R-:W-:Y:S08]  /*4550*/  HMMA.16816.F32.BF16 R28, R8.reuse, R72, R28 ;  /* 0x00000048081c723c */ /* 0x042ff0000004181c */
[C---:B------:R-:W-:Y:S01]  /*4560*/  HMMA.16816.F32.BF16 R24, R8.reuse, R74, R24 ;  /* 0x0000004a0818723c */ /* 0x040fe20000041818 */
[----:B------:R-:W-:Y:S07]  /*4570*/  LDSM.16.M88.4 R72, [R191+0x9000] ;  /* 0x00900000bf48783b */ /* 0x000fee0000000200 */
[C---:B------:R-:W-:Y:S08]  /*4580*/  HMMA.16816.F32.BF16 R64, R8.reuse, R36, R64 ;  /* 0x000000240840723c */ /* 0x040ff00000041840 */
[C---:B------:R-:W-:Y:S01]  /*4590*/  HMMA.16816.F32.BF16 R60, R8.reuse, R38, R60 ;  /* 0x00000026083c723c */ /* 0x040fe2000004183c */
[----:B------:R-:W1:Y:S07]  /*45a0*/  LDSM.16.M88.4 R36, [R195+0x3800] ;  /* 0x00380000c324783b */ /* 0x000e6e0000000200 */
[C---:B------:R-:W-:Y:S08]  /*45b0*/  HMMA.16816.F32.BF16 R20, R8.reuse, R68, R20 ;  /* 0x000000440814723c */ /* 0x040ff00000041814 */
[C---:B------:R-:W-:Y:S01]  /*45c0*/  HMMA.16816.F32.BF16 R16, R8.reuse, R70, R16 ;  /* 0x000000460810723c */ /* 0x040fe20000041810 */
[----:B------:R-:W-:Y:S07]  /*45d0*/  LDSM.16.M88.4 R68, [R191+0x9800] ;  /* 0x00980000bf44783b */ /* 0x000fee0000000200 */
[C---:B--2---:R-:W-:Y:S08]  /*45e0*/  HMMA.16816.F32.BF16 R56, R8.reuse, R12, R56 ;  /* 0x0000000c0838723c */ /* 0x044ff00000041838 */
        /* <DEDUP_REMOVED lines=9> */
[C---:B-----5:R-:W-:Y:S08]  /*4680*/  HMMA.16816.F32.BF16 R64, R32.reuse, R40, R64 ;  /* 0x000000282040723c */ /* 0x060ff00000041840 */
[C---:B-1----:R-:W-:Y:S08]  /*4690*/  HMMA.16816.F32.BF16 R56, R32.reuse, R36, R56 ;  /* 0x000000242038723c */ /* 0x042ff00000041838 */
[----:B------:R-:W-:Y:S01]  /*46a0*/  HMMA.16816.F32.BF16 R52, R32, R38, R52 ;  /* 0x000000262034723c */ /* 0x000fe20000041834 */
[----:B------:R-:W1:Y:S07]  /*46b0*/  LDSM.16.M88.4 R36, [R184+0x3000] ;  /* 0x00300000b824783b */ /* 0x000e6e0000000200 */
[C---:B--2---:R-:W-:Y:S08]  /*46c0*/  HMMA.16816.F32.BF16 R28, R76.reuse, R12, R28 ;  /* 0x0000000c4c1c723c */ /* 0x044ff0000004181c */
[----:B------:R-:W-:Y:S01]  /*46d0*/  HMMA.16816.F32.BF16 R24, R76, R14, R24 ;  /* 0x0000000e4c18723c */ /* 0x000fe20000041818 */
[----:B------:R-:W-:Y:S07]  /*46e0*/  LDSM.16.M88.4 R12, [R197+0xa000] ;  /* 0x00a00000c50c783b */ /* 0x000fee0000000200 */
[----:B------:R-:W-:Y:S01]  /*46f0*/  HMMA.16816.F32.BF16 R60, R32, R42, R60 ;  /* 0x0000002a203c723c */ /* 0x000fe2000004183c */
[----:B------:R-:W2:Y:S04]  /*4700*/  LDSM.16.M88.4 R32, [R184+0x3800] ;  /* 0x00380000b820783b */ /* 0x000ea80000000200 */
[----:B------:R-:W-:Y:S03]  /*4710*/  LDSM.16.M88.4 R40, [R184+0x2800] ;  /* 0x00280000b828783b */ /* 0x000fe60000000200 */
[C---:B------:R-:W-:Y:S08]  /*4720*/  HMMA.16816.F32.BF16 R20, R76.reuse, R8, R20 ;  /* 0x000000084c14723c */ /* 0x040ff00000041814 */
[C---:B------:R-:W-:Y:S01]  /*4730*/  HMMA.16816.F32.BF16 R16, R76.reuse, R10, R16 ;  /* 0x0000000a4c10723c */ /* 0x040fe20000041810 */
[----:B------:R-:W4:Y:S07]  /*4740*/  LDSM.16.M88.4 R8, [R198+0x4000] ;  /* 0x00400000c608783b */ /* 0x000f2e0000000200 */
[C---:B------:R-:W-:Y:S08]  /*4750*/  HMMA.16816.F32.BF16 R64, R76.reuse, R72, R64 ;  /* 0x000000484c40723c */ /* 0x040ff00000041840 */
[C---:B------:R-:W-:Y:S08]  /*4760*/  HMMA.16816.F32.BF16 R56, R76.reuse, R68, R56 ;  /* 0x000000444c38723c */ /* 0x040ff00000041838 */
[----:B------:R-:W-:Y:S01]  /*4770*/  HMMA.16816.F32.BF16 R68, R76, R70, R52 ;  /* 0x000000464c44723c */ /* 0x000fe20000041834 */
[----:B------:R-:W-:Y:S07]  /*4780*/  LDSM.16.M88.4 R52, [R197+0xa800] ;  /* 0x00a80000c534783b */ /* 0x000fee0000000200 */
[C---:B---3--:R-:W-:Y:S08]  /*4790*/  HMMA.16816.F32.BF16 R28, R48.reuse, R44, R28 ;  /* 0x0000002c301c723c */ /* 0x048ff0000004181c */
[----:B------:R-:W-:Y:S01]  /*47a0*/  HMMA.16816.F32.BF16 R44, R48, R46, R24 ;  /* 0x0000002e302c723c */ /* 0x000fe20000041818 */
[----:B------:R-:W3:Y:S07]  /*47b0*/  LDSM.16.M88.4 R24, [R197+0xb000] ;  /* 0x00b00000c518783b */ /* 0x000eee0000000200 */
[----:B------:R-:W-:Y:S08]  /*47c0*/  HMMA.16816.F32.BF16 R60, R76, R74, R60 ;  /* 0x0000004a4c3c723c */ /* 0x000ff0000004183c */
[C---:B-1----:R-:W-:Y:S08]  /*47d0*/  HMMA.16816.F32.BF16 R64, R48.reuse, R36, R64 ;  /* 0x000000243040723c */ /* 0x042ff00000041840 */
[C---:B--2---:R-:W-:Y:S08]  /*47e0*/  HMMA.16816.F32.BF16 R56, R48.reuse, R32, R56 ;  /* 0x000000203038723c */ /* 0x044ff00000041838 */
[C---:B------:R-:W-:Y:S01]  /*47f0*/  HMMA.16816.F32.BF16 R68, R48.reuse, R34, R68 ;  /* 0x000000223044723c */ /* 0x040fe20000041844 */
[----:B------:R-:W1:Y:S07]  /*4800*/  LDSM.16.M88.4 R32, [R197+0xb800] ;  /* 0x00b80000c520783b */ /* 0x000e6e0000000200 */
[----:B------:R-:W-:Y:S01]  /*4810*/  HMMA.16816.F32.BF16 R60, R48, R38, R60 ;  /* 0x00000026303c723c */ /* 0x000fe2000004183c */
[----:B------:R-:W-:Y:S07]  /*4820*/  LDSM.16.M88.4 R36, [R196+0x4000] ;  /* 0x00400000c424783b */ /* 0x000fee0000000200 */
[C---:B----4-:R-:W-:Y:S08]  /*4830*/  HMMA.16816.F32.BF16 R28, R8.reuse, R12, R28 ;  /* 0x0000000c081c723c */ /* 0x050ff0000004181c */
[----:B------:R-:W-:Y:S01]  /*4840*/  HMMA.16816.F32.BF16 R44, R8, R14, R44 ;  /* 0x0000000e082c723c */ /* 0x000fe2000004182c */
[----:B------:R-:W2:Y:S07]  /*4850*/  LDSM.16.M88.4 R12, [R195+0x4000] ;  /* 0x00400000c30c783b */ /* 0x000eae0000000200 */
[C---:B------:R-:W-:Y:S08]  /*4860*/  HMMA.16816.F32.BF16 R20, R48.reuse, R40, R20 ;  /* 0x000000283014723c */ /* 0x040ff00000041814 */
[----:B------:R-:W-:Y:S01]  /*4870*/  HMMA.16816.F32.BF16 R16, R48, R42, R16 ;  /* 0x0000002a3010723c */ /* 0x000fe20000041810 */
[----:B------:R-:W4:Y:S06]  /*4880*/  LDSM.16.M88.4 R40, [R195+0x4800] ;  /* 0x00480000c328783b */ /* 0x000f2c0000000200 */
[----:B------:R-:W-:Y:S01]  /*4890*/  LOP3.LUT R48, R83, 0x6, RZ, 0xc0, !PT ;  /* 0x0000000653307812 */ /* 0x000fe200078ec0ff */
[----:B---3--:R-:W-:Y:S04]  /*48a0*/  HMMA.16816.F32.BF16 R64, R8, R24, R64 ;  /* 0x000000180840723c */ /* 0x008fe80000041840 */
[----:B------:R-:W-:-:S03]  /*48b0*/  IMAD.IADD R48, R3, 0x1, R48 ;  /* 0x0000000103307824 */ /* 0x000fc600078e0230 */
[----:B------:R-:W-:Y:S01]  /*48c0*/  IMAD.U32 R25, RZ, RZ, UR9 ;  /* 0x00000009ff197e24 */ /* 0x000fe2000f8e00ff */
[C---:B------:R-:W-:Y:S01]  /*48d0*/  HMMA.16816.F32.BF16 R20, R8.reuse, R52, R20 ;  /* 0x000000340814723c */ /* 0x040fe20000041814 */
[C---:B------:R-:W-:Y:S02]  /*48e0*/  IADD3 R73, R48.reuse, 0x8, RZ ;  /* 0x0000000830497810 */ /* 0x040fe40007ffe0ff */
[C---:B------:R-:W-:Y:S02]  /*48f0*/  IADD3 R79, R48.reuse, 0x9, RZ ;  /* 0x00000009304f7810 */ /* 0x040fe40007ffe0ff */
[----:B------:R-:W-:Y:S02]  /*4900*/  IADD3 R74, R25, -UR10, R2 ;  /* 0x8000000a194a7c10 */ /* 0x000fe4000fffe002 */
[C---:B------:R-:W-:Y:S01]  /*4910*/  IADD3 R53, R48.reuse, 0x1, RZ ;  /* 0x0000000130357810 */ /* 0x040fe20007ffe0ff */
[----:B------:R-:W-:Y:S01]  /*4920*/  HMMA.16816.F32.BF16 R16, R8, R54, R16 ;  /* 0x000000360810723c */ /* 0x000fe20000041810 */
[----:B------:R-:W-:Y:S01]  /*4930*/  IADD3 R91, R48, 0x10, RZ ;  /* 0x00000010305b7810 */ /* 0x000fe20007ffe0ff */
[----:B------:R-:W-:Y:S01]  /*4940*/  IMAD.IADD R24, R74, 0x1, -R48 ;  /* 0x000000014a187824 */ /* 0x000fe200078e0a30 */
[----:B------:R-:W-:-:S02]  /*4950*/  IADD3 R83, R48, 0x11, RZ ;  /* 0x0000001130537810 */ /* 0x000fc40007ffe0ff */
[C---:B------:R-:W-:Y:S02]  /*4960*/  IADD3 R81, R48.reuse, 0x19, RZ ;  /* 0x0000001930517810 */ /* 0x040fe40007ffe0ff */
[----:B------:R-:W-:Y:S01]  /*4970*/  IABS R24, R24 ;  /* 0x0000001800187213 */ /* 0x000fe20000000000 */
[C---:B------:R-:W-:Y:S01]  /*4980*/  HMMA.16816.F32.BF16 R60, R8.reuse, R26, R60 ;  /* 0x0000001a083c723c */ /* 0x040fe2000004183c */
[C---:B------:R-:W-:Y:S02]  /*4990*/  IADD3 R89, R48.reuse, 0x18, RZ ;  /* 0x0000001830597810 */ /* 0x040fe40007ffe0ff */
[C---:B------:R-:W-:Y:S01]  /*49a0*/  IADD3 R95, R48.reuse, 0x21, RZ ;  /* 0x00000021305f7810 */ /* 0x040fe20007ffe0ff */
[----:B------:R-:W-:Y:S01]  /*49b0*/  IMAD.MOV.U32 R49, RZ, RZ, R24 ;  /* 0x000000ffff317224 */ /* 0x000fe200078e0018 */
[C---:B------:R-:W-:Y:S01]  /*49c0*/  IADD3 R87, R48.reuse, 0x20, RZ ;  /* 0x0000002030577810 */ /* 0x040fe20007ffe0ff */
[----:B------:R-:W3:Y:S01]  /*49d0*/  LDSM.16.M88.4 R24, [R195+0x5000] ;  /* 0x00500000c318783b */ /* 0x000ee20000000200 */
[C---:B------:R-:W-:Y:S01]  /*49e0*/  IADD3 R93, R48.reuse, 0x28, RZ ;  /* 0x00000028305d7810 */ /* 0x040fe20007ffe0ff */
[----:B-1----:R-:W-:Y:S01]  /*49f0*/  HMMA.16816.F32.BF16 R56, R8, R32, R56 ;  /* 0x000000200838723c */ /* 0x002fe20000041838 */
[C---:B------:R-:W-:Y:S01]  /*4a00*/  IADD3 R105, R48.reuse, 0x30, RZ ;  /* 0x0000003030697810 */ /* 0x040fe20007ffe0ff */
[----:B------:R-:W-:Y:S01]  /*4a10*/  I2F R49, R49 ;  /* 0x0000003100317306 */ /* 0x000fe20000201400 */
[----:B------:R-:W-:-:S02]  /*4a20*/  IADD3 R103, R48, 0x38, RZ ;  /* 0x0000003830677810 */ /* 0x000fc40007ffe0ff */
[----:B------:R-:W-:Y:S02]  /*4a30*/  IADD3 R101, R48, 0x29, RZ ;  /* 0x0000002930657810 */ /* 0x000fe40007ffe0ff */
[----:B------:R-:W-:Y:S01]  /*4a40*/  IMAD.IADD R32, R74, 0x1, -R53 ;  /* 0x000000014a207824 */ /* 0x000fe200078e0a35 */
[----:B------:R-:W-:Y:S01]  /*4a50*/  HMMA.16816.F32.BF16 R68, R8, R34, R68 ;  /* 0x000000220844723c */ /* 0x000fe20000041844 */
[----:B------:R-:W-:Y:S01]  /*4a60*/  IADD3 R97, R48, 0x31, RZ ;  /* 0x0000003130617810 */ /* 0x000fe20007ffe0ff */
[----:B------:R-:W-:Y:S01]  /*4a70*/  IMAD.IADD R78, R74, 0x1, -R101 ;  /* 0x000000014a4e7824 */ /* 0x000fe200078e0a65 */
[----:B------:R-:W-:Y:S02]  /*4a80*/  IADD3 R107, R48, 0x39, RZ ;  /* 0x00000039306b7810 */ /* 0x000fe40007ffe0ff */
[----:B------:R-:W-:Y:S01]  /*4a90*/  IABS R32, R32 ;  /* 0x0000002000207213 */ /* 0x000fe20000000000 */
[----:B------:R-:W-:Y:S01]  /*4aa0*/  IMAD.IADD R84, R74, 0x1, -R97 ;  /* 0x000000014a547824 */ /* 0x000fe200078e0a61 */
[----:B------:R-:W-:Y:S01]  /*4ab0*/  ISETP.GE.AND P3, PT, R48, UR9, PT ;  /* 0x0000000930007c0c */ /* 0x000fe2000bf66270 */
[----:B------:R-:W-:Y:S01]  /*4ac0*/  IMAD.IADD R8, R74, 0x1, -R73 ;  /* 0x000000014a087824 */ /* 0x000fe200078e0a49 */
[----:B--2---:R-:W-:Y:S01]  /*4ad0*/  HMMA.16816.F32.BF16 R28, R36, R12, R28 ;  /* 0x0000000c241c723c */ /* 0x004fe2000004181c */
[----:B------:R1:W-:Y:S01]  /*4ae0*/  I2F R50, R32 ;  /* 0x0000002000327306 */ /* 0x0003e20000201400 */
[----:B------:R-:W-:-:S02]  /*4af0*/  ISETP.GE.AND P2, PT, R53, UR9, PT ;  /* 0x0000000935007c0c */ /* 0x000fc4000bf46270 */
[----:B------:R-:W-:Y:S02]  /*4b00*/  IABS R8, R8 ;  /* 0x0000000800087213 */ /* 0x000fe40000000000 */
[----:B------:R-:W-:Y:S01]  /*4b10*/  ISETP.GE.AND P1, PT, R73, UR9, PT ;  /* 0x0000000949007c0c */ /* 0x000fe2000bf26270 */
[C---:B------:R-:W-:Y:S01]  /*4b20*/  IMAD.IADD R12, R74.reuse, 0x1, -R79 ;  /* 0x000000014a0c7824 */ /* 0x040fe200078e0a4f */
[C---:B------:R-:W-:Y:S01]  /*4b30*/  HMMA.16816.F32.BF16 R44, R36.reuse, R14, R44 ;  /* 0x0000000e242c723c */ /* 0x040fe2000004182c */
[----:B------:R-:W-:Y:S01]  /*4b40*/  IMAD.MOV.U32 R51, RZ, RZ, R8 ;  /* 0x000000ffff337224 */ /* 0x000fe200078e0008 */
[----:B------:R-:W-:Y:S01]  /*4b50*/  ISETP.GE.AND P6, PT, R91, UR9, PT ;  /* 0x000000095b007c0c */ /* 0x000fe2000bfc6270 */
[----:B------:R-:W2:Y:S01]  /*4b60*/  LDSM.16.M88.4 R8, [R195+0x5800] ;  /* 0x00580000c308783b */ /* 0x000ea20000000200 */
[----:B------:R-:W-:Y:S01]  /*4b70*/  IABS R12, R12 ;  /* 0x0000000c000c7213 */ /* 0x000fe20000000000 */
[----:B------:R-:W-:Y:S01]  /*4b80*/  IMAD.IADD R13, R74, 0x1, -R91 ;  /* 0x000000014a0d7824 */ /* 0x000fe200078e0a5b */
[----:B------:R-:W-:Y:S01]  /*4b90*/  IABS R78, R78 ;  /* 0x0000004e004e7213 */ /* 0x000fe20000000000 */
[----:B------:R-:W-:Y:S01]  /*4ba0*/  I2F R51, R51 ;  /* 0x0000003300337306 */ /* 0x000fe20000201400 */
[----:B----4-:R-:W-:Y:S01]  /*4bb0*/  HMMA.16816.F32.BF16 R20, R36, R40, R20 ;  /* 0x000000282414723c */ /* 0x010fe20000041814 */
[----:B------:R-:W-:Y:S01]  /*4bc0*/  IMAD.MOV.U32 R54, RZ, RZ, R12 ;  /* 0x000000ffff367224 */ /* 0x000fe200078e000c */
[----:B------:R-:W-:Y:S01]  /*4bd0*/  IABS R12, R13 ;  /* 0x0000000d000c7213 */ /* 0x000fe20000000000 */
[----:B-1----:R-:W-:Y:S01]  /*4be0*/  LDSM.16.M88.4 R32, [R194+0x4000] ;  /* 0x00400000c220783b */ /* 0x002fe20000000200 */
[----:B------:R-:W-:-:S02]  /*4bf0*/  IABS R84, R84 ;  /* 0x0000005400547213 */ /* 0x000fc40000000000 */
[----:B------:R-:W-:Y:S01]  /*4c00*/  ISETP.GE.AND P4, PT, R83, UR9, PT ;  /* 0x0000000953007c0c */ /* 0x000fe2000bf86270 */
[----:B------:R-:W-:Y:S01]  /*4c10*/  IMAD.MOV.U32 R55, RZ, RZ, R12 ;  /* 0x000000ffff377224 */ /* 0x000fe200078e000c */
[C---:B---3--:R-:W-:Y:S01]  /*4c20*/  HMMA.16816.F32.BF16 R64, R36.reuse, R24, R64 ;  /* 0x000000182440723c */ /* 0x048fe20000041840 */
[----:B------:R-:W1:Y:S01]  /*4c30*/  LDSM.16.M88.4 R12, [R191+0xa000] ;  /* 0x00a00000bf0c783b */ /* 0x000e620000000200 */
[C---:B------:R-:W-:Y:S01]  /*4c40*/  IMAD.IADD R40, R74.reuse, 0x1, -R83 ;  /* 0x000000014a287824 */ /* 0x040fe200078e0a53 */
[----:B------:R-:W-:Y:S01]  /*4c50*/  I2F R54, R54 ;  /* 0x0000003600367306 */ /* 0x000fe20000201400 */
[C---:B------:R-:W-:Y:S01]  /*4c60*/  IMAD.IADD R41, R74.reuse, 0x1, -R89 ;  /* 0x000000014a297824 */ /* 0x040fe200078e0a59 */
[----:B------:R-:W-:Y:S02]  /*4c70*/  ISETP.GE.AND P0, PT, R79, UR9, PT ;  /* 0x000000094f007c0c */ /* 0x000fe4000bf06270 */
[----:B------:R-:W-:Y:S01]  /*4c80*/  IMAD.IADD R24, R74, 0x1, -R81 ;  /* 0x000000014a187824 */ /* 0x000fe200078e0a51 */
[----:B------:R-:W-:Y:S01]  /*4c90*/  IABS R40, R40 ;  /* 0x0000002800287213 */ /* 0x000fe20000000000 */
[----:B------:R-:W-:Y:S02]  /*4ca0*/  HMMA.16816.F32.BF16 R60, R36, R26, R60 ;  /* 0x0000001a243c723c */ /* 0x000fe4000004183c */
[----:B------:R-:W-:Y:S01]  /*4cb0*/  I2F R55, R55 ;  /* 0x0000003700377306 */ /* 0x000fe20000201400 */
[----:B------:R-:W-:Y:S01]  /*4cc0*/  IABS R24, R24 ;  /* 0x0000001800187213 */ /* 0x000fe20000000000 */
[----:B------:R-:W-:Y:S01]  /*4cd0*/  IMAD.MOV.U32 R52, RZ, RZ, R40 ;  /* 0x000000ffff347224 */ /* 0x000fe200078e0028 */
[----:B------:R-:W-:-:S03]  /*4ce0*/  IABS R40, R41 ;  /* 0x0000002900287213 */ /* 0x000fc60000000000 */
[----:B------:R-:W-:Y:S01]  /*4cf0*/  IMAD.MOV.U32 R72, RZ, RZ, R24 ;  /* 0x000000ffff487224 */ /* 0x000fe200078e0018 */
[----:B------:R-:W-:Y:S01]  /*4d00*/  HMMA.16816.F32.BF16 R16, R36, R42, R16 ;  /* 0x0000002a2410723c */ /* 0x000fe20000041810 */
[----:B------:R-:W3:Y:S01]  /*4d10*/  LDSM.16.M88.4 R24, [R191+0xa800] ;  /* 0x00a80000bf18783b */ /* 0x000ee20000000200 */
[----:B------:R-:W-:Y:S01]  /*4d20*/  IMAD.MOV.U32 R75, RZ, RZ, R40 ;  /* 0x000000ffff4b7224 */ /* 0x000fe200078e0028 */
[----:B------:R-:W-:Y:S01]  /*4d30*/  I2F R52, R52 ;  /* 0x0000003400347306 */ /* 0x000fe20000201400 */
[----:B------:R-:W-:-:S04]  /*4d40*/  IMAD.IADD R40, R74, 0x1, -R87 ;  /* 0x000000014a287824 */ /* 0x000fc800078e0a57 */
[C---:B--2---:R-:W-:Y:S01]  /*4d50*/  HMMA.16816.F32.BF16 R56, R36.reuse, R8, R56 ;  /* 0x000000082438723c */ /* 0x044fe20000041838 */
[----:B------:R-:W-:Y:S02]  /*4d60*/  IABS R40, R40 ;  /* 0x0000002800287213 */ /* 0x000fe40000000000 */
[----:B------:R-:W-:Y:S04]  /*4d70*/  I2F R75, R75 ;  /* 0x0000004b004b7306 */ /* 0x000fe80000201400 */
[----:B------:R-:W-:Y:S01]  /*4d80*/  IMAD.IADD R8, R74, 0x1, -R95 ;  /* 0x000000014a087824 */ /* 0x000fe200078e0a5f */
[----:B------:R-:W-:Y:S03]  /*4d90*/  HMMA.16816.F32.BF16 R68, R36, R10, R68 ;  /* 0x0000000a2444723c */ /* 0x000fe60000041844 */
[----:B------:R2:W-:Y:S01]  /*4da0*/  I2F R77, R40 ;  /* 0x00000028004d7306 */ /* 0x0005e20000201400 */
[----:B------:R-:W-:-:S03]  /*4db0*/  IABS R8, R8 ;  /* 0x0000000800087213 */ /* 0x000fc60000000000 */
[C---:B------:R-:W-:Y:S01]  /*4dc0*/  IMAD.IADD R36, R74.reuse, 0x1, -R93 ;  /* 0x000000014a247824 */ /* 0x040fe200078e0a5d */
[C---:B-1----:R-:W-:Y:S01]  /*4dd0*/  HMMA.16816.F32.BF16 R28, R32.reuse, R12, R28 ;  /* 0x0000000c201c723c */ /* 0x042fe2000004181c */
[----:B------:R-:W-:Y:S02]  /*4de0*/  IMAD.MOV.U32 R76, RZ, RZ, R8 ;  /* 0x000000ffff4c7224 */ /* 0x000fe400078e0008 */
[----:B------:R-:W-:Y:S01]  /*4df0*/  I2F R72, R72 ;  /* 0x0000004800487306 */ /* 0x000fe20000201400 */
[----:B------:R-:W1:Y:S01]  /*4e00*/  LDSM.16.M88.4 R8, [R191+0xb000] ;  /* 0x00b00000bf08783b */ /* 0x000e620000000200 */
[----:B------:R-:W-:Y:S02]  /*4e10*/  IABS R36, R36 ;  /* 0x0000002400247213 */ /* 0x000fe40000000000 */
[----:B------:R-:W-:Y:S01]  /*4e20*/  IMAD.IADD R12, R74, 0x1, -R105 ;  /* 0x000000014a0c7824 */ /* 0x000fe200078e0a69 */
[----:B------:R-:W-:Y:S03]  /*4e30*/  HMMA.16816.F32.BF16 R44, R32, R14, R44 ;  /* 0x0000000e202c723c */ /* 0x000fe6000004182c */
[----:B------:R4:W-:Y:S01]  /*4e40*/  I2F R85, R36 ;  /* 0x0000002400557306 */ /* 0x0009e20000201400 */
[----:B--2---:R-:W-:Y:S01]  /*4e50*/  LDSM.16.M88.4 R40, [R193+0x4000] ;  /* 0x00400000c128783b */ /* 0x004fe20000000200 */
[----:B------:R-:W-:-:S03]  /*4e60*/  IABS R12, R12 ;  /* 0x0000000c000c7213 */ /* 0x000fc60000000000 */
[C---:B---3--:R-:W-:Y:S03]  /*4e70*/  HMMA.16816.F32.BF16 R20, R32.reuse, R24, R20 ;  /* 0x000000182014723c */ /* 0x048fe60000041814 */
[----:B------:R2:W-:Y:S04]  /*4e80*/  I2F R99, R12 ;  /* 0x0000000c00637306 */ /* 0x0005e80000201400 */
[C---:B------:R-:W-:Y:S01]  /*4e90*/  IMAD.IADD R24, R74.reuse, 0x1, -R103 ;  /* 0x000000014a187824 */ /* 0x040fe200078e0a67 */
[C---:B------:R-:W-:Y:S01]  /*4ea0*/  HMMA.16816.F32.BF16 R16, R32.reuse, R26, R16 ;  /* 0x0000001a2010723c */ /* 0x040fe20000041810 */
[C---:B------:R-:W-:Y:S01]  /*4eb0*/  IMAD.IADD R25, R74.reuse, 0x1, -R107 ;  /* 0x000000014a197824 */ /* 0x040fe200078e0a6b */
[----:B----4-:R-:W3:Y:S01]  /*4ec0*/  LDSM.16.M88.4 R36, [R184+0x4000] ;  /* 0x00400000b824783b */ /* 0x010ee20000000200 */
[----:B------:R-:W-:Y:S01]  /*4ed0*/  IADD3 R74, R74, 0x8, RZ ;  /* 0x000000084a4a7810 */ /* 0x000fe20007ffe0ff */
[----:B------:R-:W-:Y:S01]  /*4ee0*/  I2F R76, R76 ;  /* 0x0000004c004c7306 */ /* 0x000fe20000201400 */
[----:B------:R-:W-:Y:S01]  /*4ef0*/  IABS R24, R24 ;  /* 0x0000001800187213 */ /* 0x000fe20000000000 */
[----:B--2---:R-:W2:Y:S04]  /*4f00*/  LDSM.16.M88.4 R12, [R191+0xb800] ;  /* 0x00b80000bf0c783b */ /* 0x004ea80000000200 */
[----:B------:R-:W-:Y:S01]  /*4f10*/  IMAD.MOV.U32 R109, RZ, RZ, R24 ;  /* 0x000000ffff6d7224 */ /* 0x000fe200078e0018 */
[----:B------:R-:W-:Y:S01]  /*4f20*/  IABS R24, R25 ;  /* 0x0000001900187213 */ /* 0x000fe20000000000 */
[C---:B------:R-:W-:Y:S01]  /*4f30*/  IMAD.IADD R25, R74.reuse, 0x1, -R48 ;  /* 0x000000014a197824 */ /* 0x040fe200078e0a30 */
[----:B------:R-:W-:Y:S04]  /*4f40*/  I2F R78, R78 ;  /* 0x0000004e004e7306 */ /* 0x000fe80000201400 */
[----:B------:R-:W-:Y:S01]  /*4f50*/  IABS R111, R25 ;  /* 0x00000019006f7213 */ /* 0x000fe20000000000 */
[C---:B-1----:R-:W-:Y:S03]  /*4f60*/  HMMA.16816.F32.BF16 R64, R32.reuse, R8, R64 ;  /* 0x000000082040723c */ /* 0x042fe60000041840 */
[----:B------:R1:W-:Y:S04]  /*4f70*/  I2F R86, R24 ;  /* 0x0000001800567306 */ /* 0x0003e80000201400 */
[C---:B------:R-:W-:Y:S01]  /*4f80*/  IMAD.IADD R8, R74.reuse, 0x1, -R53 ;  /* 0x000000014a087824 */ /* 0x040fe200078e0a35 */
[----:B------:R-:W-:Y:S03]  /*4f90*/  HMMA.16816.F32.BF16 R60, R32, R10, R60 ;  /* 0x0000000a203c723c */ /* 0x000fe6000004183c */
[----:B------:R-:W4:Y:S01]  /*4fa0*/  I2F R111, R111 ;  /* 0x0000006f006f7306 */ /* 0x000f220000201400 */
[----:B-1----:R-:W1:Y:S07]  /*4fb0*/  LDSM.16.M88.4 R24, [R184+0x4800] ;  /* 0x00480000b818783b */ /* 0x002e6e0000000200 */
[----:B------:R-:W-:Y:S01]  /*4fc0*/  I2F R84, R84 ;  /* 0x0000005400547306 */ /* 0x000fe20000201400 */
[----:B---3--:R-:W-:Y:S07]  /*4fd0*/  HMMA.16816.F32.BF16 R28, R40, R36, R28 ;  /* 0x00000024281c723c */ /* 0x008fee000004181c */
[----:B------:R-:W-:Y:S01]  /*4fe0*/  I2F R109, R109 ;  /* 0x0000006d006d7306 */ /* 0x000fe20000201400 */
[----:B------:R-:W-:Y:S01]  /*4ff0*/  IABS R36, R8 ;  /* 0x0000000800247213 */ /* 0x000fe20000000000 */
[C---:B------:R-:W-:Y:S01]  /*5000*/  IMAD.IADD R8, R74.reuse, 0x1, -R73 ;  /* 0x000000014a087824 */ /* 0x040fe200078e0a49 */
[----:B--2---:R-:W-:Y:S04]  /*5010*/  HMMA.16816.F32.BF16 R56, R32, R12, R56 ;  /* 0x0000000c2038723c */ /* 0x004fe80000041838 */
[----:B------:R-:W-:Y:S01]  /*5020*/  IABS R37, R8 ;  /* 0x0000000800257213 */ /* 0x000fe20000000000 */
[C---:B------:R-:W-:Y:S01]  /*5030*/  IMAD.IADD R8, R74.reuse, 0x1, -R79 ;  /* 0x000000014a087824 */ /* 0x040fe200078e0a4f */
[----:B------:R-:W2:Y:S01]  /*5040*/  I2F R36, R36 ;  /* 0x0000002400247306 */ /* 0x000ea20000201400 */
[C---:B------:R-:W-:Y:S01]  /*5050*/  IMAD.IADD R13, R74.reuse, 0x1, -R83 ;  /* 0x000000014a0d7824 */ /* 0x040fe200078e0a53 */
[----:B------:R-:W-:Y:S02]  /*5060*/  HMMA.16816.F32.BF16 R44, R40, R38, R44 ;  /* 0x00000026282c723c */ /* 0x000fe4000004182c */
[----:B------:R-:W-:Y:S01]  /*5070*/  IABS R12, R8 ;  /* 0x00000008000c7213 */ /* 0x000fe20000000000 */
[----:B------:R-:W-:Y:S01]  /*5080*/  IMAD.IADD R8, R74, 0x1, -R91 ;  /* 0x000000014a087824 */ /* 0x000fe200078e0a5b */
[----:B------:R-:W-:-:S02]  /*5090*/  IABS R13, R13 ;  /* 0x0000000d000d7213 */ /* 0x000fc40000000000 */
[----:B------:R3:W5:Y:S01]  /*50a0*/  I2F R38, R12 ;  /* 0x0000000c00267306 */ /* 0x0007620000201400 */
[----:B----4-:R-:W-:Y:S01]  /*50b0*/  FFMA.FTZ R30, R111, -UR4, R30 ;  /* 0x800000046f1e7c23 */ /* 0x010fe2000801001e */
[----:B------:R-:W-:Y:S01]  /*50c0*/  IABS R39, R8 ;  /* 0x0000000800277213 */ /* 0x000fe20000000000 */
[----:B------:R-:W-:Y:S01]  /*50d0*/  HMMA.16816.F32.BF16 R68, R32, R14, R68 ;  /* 0x0000000e2044723c */ /* 0x000fe20000041844 */
[----:B------:R-:W4:Y:S01]  /*50e0*/  LDSM.16.M88.4 R8, [R184+0x5000] ;  /* 0x00500000b808783b */ /* 0x000f220000000200 */
[----:B------:R-:W-:Y:S02]  /*50f0*/  FFMA.FTZ R29, R50, -UR4, R29 ;  /* 0x80000004321d7c23 */ /* 0x000fe4000801001d */
[----:B------:R-:W-:Y:S01]  /*5100*/  FFMA.FTZ R28, R49, -UR4, R28 ;  /* 0x80000004311c7c23 */ /* 0x000fe2000801001c */
[----:B------:R5:W-:Y:S02]  /*5110*/  I2F R34, R13 ;  /* 0x0000000d00227306 */ /* 0x000be40000201400 */
[----:B------:R-:W-:Y:S01]  /*5120*/  IMAD.IADD R14, R74, 0x1, -R89 ;  /* 0x000000014a0e7824 */ /* 0x000fe200078e0a59 */
[----:B------:R-:W-:Y:S01]  /*5130*/  FSEL R33, R30, -INF , !P3 ;  /* 0xff8000001e217808 */ /* 0x000fe20005800000 */
[C---:B-1----:R-:W-:Y:S01]  /*5140*/  HMMA.16816.F32.BF16 R20, R40.reuse, R24, R20 ;  /* 0x000000182814723c */ /* 0x042fe20000041814 */
[----:B------:R-:W-:Y:S01]  /*5150*/  FSEL R30, R29, -INF , !P2 ;  /* 0xff8000001d1e7808 */ /* 0x000fe20005000000 */
[----:B------:R-:W-:Y:S01]  /*5160*/  IMAD.IADD R29, R74, 0x1, -R95 ;  /* 0x000000014a1d7824 */ /* 0x000fe200078e0a5f */
[----:B---3--:R-:W-:Y:S01]  /*5170*/  IABS R12, R14 ;  /* 0x0000000e000c7213 */ /* 0x008fe20000000000 */
[----:B------:R-:W1:Y:S02]  /*5180*/  I2F R37, R37 ;  /* 0x0000002500257306 */ /* 0x000e640000201400 */
[----:B------:R-:W-:Y:S01]  /*5190*/  FFMA.FTZ R44, R51, -UR4, R44 ;  /* 0x80000004332c7c23 */ /* 0x000fe2000801002c */
[----:B------:R-:W-:Y:S01]  /*51a0*/  FSEL R28, R28, -INF , !P3 ;  /* 0xff8000001c1c7808 */ /* 0x000fe20005800000 */
[----:B--2---:R-:W-:Y:S01]  /*51b0*/  FFMA.FTZ R25, R36, -UR4, R31 ;  /* 0x8000000424197c23 */ /* 0x004fe2000801001f */
[----:B------:R-:W-:Y:S01]  /*51c0*/  HMMA.16816.F32.BF16 R16, R40, R26, R16 ;  /* 0x0000001a2810723c */ /* 0x000fe20000041810 */
[----:B------:R-:W-:Y:S01]  /*51d0*/  IMAD.MOV.U32 R32, RZ, RZ, R12 ;  /* 0x000000ffff207224 */ /* 0x000fe200078e000c */
[----:B------:R-:W-:Y:S01]  /*51e0*/  ISETP.GE.AND P3, PT, R89, UR9, PT ;  /* 0x0000000959007c0c */ /* 0x000fe2000bf66270 */
[----:B-----5:R-:W2:Y:S01]  /*51f0*/  LDSM.16.M88.4 R12, [R184+0x5800] ;  /* 0x00580000b80c783b */ /* 0x020ea20000000200 */
[----:B------:R-:W3:Y:S01]  /*5200*/  I2F R39, R39 ;  /* 0x0000002700277306 */ /* 0x000ee20000201400 */
[----:B------:R-:W-:Y:S01]  /*5210*/  IMAD.IADD R24, R74, 0x1, -R81 ;  /* 0x000000014a187824 */ /* 0x000fe200078e0a51 */
[----:B------:R-:W-:-:S04]  /*5220*/  DEPBAR.LE SB0, 0x0 ;  /* 0x000080000000791a */ /* 0x000fc80000000000 */
[----:B------:R-:W-:Y:S01]  /*5230*/  IABS R36, R24 ;  /* 0x0000001800247213 */ /* 0x000fe20000000000 */
[----:B------:R-:W-:Y:S01]  /*5240*/  FFMA.FTZ R38, R38, -UR4, R47 ;  /* 0x8000000426267c23 */ /* 0x000fe2000801002f */
[----:B------:R5:W-:Y:S01]  /*5250*/  I2F R31, R32 ;  /* 0x00000020001f7306 */ /* 0x000be20000201400 */
[----:B-1----:R-:W-:Y:S01]  /*5260*/  FFMA.FTZ R37, R37, -UR4, R46 ;  /* 0x8000000425257c23 */ /* 0x002fe2000801002e */
[----:B------:R-:W-:Y:S01]  /*5270*/  FSEL R24, R25, -INF , !P2 ;  /* 0xff80000019187808 */ /* 0x000fe20005000000 */
[----:B------:R-:W-:Y:S01]  /*5280*/  IMAD.IADD R25, R74, 0x1, -R87 ;  /* 0x000000014a197824 */ /* 0x000fe200078e0a57 */
[----:B------:R-:W-:Y:S01]  /*5290*/  FSEL R26, R44, -INF , !P1 ;  /* 0xff8000002c1a7808 */ /* 0x000fe20004800000 */
[----:B------:R-:W-:Y:S01]  /*52a0*/  FFMA.FTZ R55, R55, -UR4, R20 ;  /* 0x8000000437377c23 */ /* 0x000fe20008010014 */
[----:B------:R-:W-:Y:S01]  /*52b0*/  FSEL R27, R37, -INF , !P1 ;  /* 0xff800000251b7808 */ /* 0x000fe20004800000 */
[----:B------:R-:W-:Y:S01]  /*52c0*/  IMAD.IADD R37, R74, 0x1, -R93 ;  /* 0x000000014a257824 */ /* 0x000fe200078e0a5d */
[----:B------:R-:W-:Y:S01]  /*52d0*/  IABS R25, R25 ;  /* 0x0000001900197213 */ /* 0x000fe20000000000 */
[----:B---3--:R-:W-:Y:S01]  /*52e0*/  FFMA.FTZ R22, R39, -UR4, R22 ;  /* 0x8000000427167c23 */ /* 0x008fe20008010016 */
[----:B------:R-:W1:Y:S01]  /*52f0*/  I2F R36, R36 ;  /* 0x0000002400247306 */ /* 0x000e620000201400 */
[----:B----4-:R-:W-:Y:S01]  /*5300*/  HMMA.16816.F32.BF16 R64, R40, R8, R64 ;  /* 0x000000082840723c */ /* 0x010fe20000041840 */
[----:B------:R-:W-:Y:S01]  /*5310*/  FFMA.FTZ R21, R52, -UR4, R21 ;  /* 0x8000000434157c23 */ /* 0x000fe20008010015 */
[----:B------:R-:W-:Y:S01]  /*5320*/  ISETP.GE.AND P2, PT, R81, UR9, PT ;  /* 0x0000000951007c0c */ /* 0x000fe2000bf46270 */
[----:B------:R-:W-:Y:S01]  /*5330*/  FFMA.FTZ R17, R72, -UR4, R17 ;  /* 0x8000000448117c23 */ /* 0x000fe20008010011 */
[----:B------:R-:W-:Y:S01]  /*5340*/  ISETP.GE.AND P1, PT, R87, UR9, PT ;  /* 0x0000000957007c0c */ /* 0x000fe2000bf26270 */
[----:B-----5:R-:W-:-:S02]  /*5350*/  FFMA.FTZ R32, R54, -UR4, R45 ;  /* 0x8000000436207c23 */ /* 0x020fc4000801002d */
[----:B------:R-:W-:Y:S01]  /*5360*/  IABS R8, R29 ;  /* 0x0000001d00087213 */ /* 0x000fe20000000000 */
[C---:B------:R-:W-:Y:S01]  /*5370*/  HMMA.16816.F32.BF16 R60, R40.reuse, R10, R60 ;  /* 0x0000000a283c723c */ /* 0x040fe2000004183c */
[----:B------:R3:W4:Y:S01]  /*5380*/  I2F R35, R25 ;  /* 0x0000001900237306 */ /* 0x0007220000201400 */
[----:B------:R-:W-:Y:S02]  /*5390*/  FSEL R32, R32, -INF , !P0 ;  /* 0xff80000020207808 */ /* 0x000fe40004000000 */
[----:B------:R-:W-:Y:S01]  /*53a0*/  IMAD.MOV.U32 R9, RZ, RZ, R8 ;  /* 0x000000ffff097224 */ /* 0x000fe200078e0008 */
[----:B------:R-:W-:Y:S02]  /*53b0*/  IABS R8, R37 ;  /* 0x0000002500087213 */ /* 0x000fe40000000000 */
[----:B------:R-:W-:Y:S01]  /*53c0*/  IMAD.IADD R11, R74, 0x1, -R101 ;  /* 0x000000014a0b7824 */ /* 0x000fe200078e0a65 */
[----:B------:R-:W-:Y:S01]  /*53d0*/  FSEL R29, R38, -INF , !P0 ;  /* 0xff800000261d7808 */ /* 0x000fe20004000000 */
[----:B------:R5:W4:Y:S01]  /*53e0*/  I2F R20, R9 ;  /* 0x0000000900147306 */ /* 0x000b220000201400 */
[----:B------:R-:W-:Y:S01]  /*53f0*/  IMAD.MOV.U32 R37, RZ, RZ, R8 ;  /* 0x000000ffff257224 */ /* 0x000fe200078e0008 */
[----:B------:R-:W-:Y:S01]  /*5400*/  ISETP.GE.AND P0, PT, R95, UR9, PT ;  /* 0x000000095f007c0c */ /* 0x000fe2000bf06270 */
[C---:B--2---:R-:W-:Y:S01]  /*5410*/  HMMA.16816.F32.BF16 R56, R40.reuse, R12, R56 ;  /* 0x0000000c2838723c */ /* 0x044fe20000041838 */
[----:B------:R-:W-:Y:S01]  /*5420*/  IABS R8, R11 ;  /* 0x0000000b00087213 */ /* 0x000fe20000000000 */
[----:B-1----:R-:W-:Y:S01]  /*5430*/  FFMA.FTZ R19, R36, -UR4, R19 ;  /* 0x8000000424137c23 */ /* 0x002fe20008010013 */
[----:B------:R-:W-:Y:S01]  /*5440*/  FSEL R10, R55, -INF , !P6 ;  /* 0xff800000370a7808 */ /* 0x000fe20007000000 */
[----:B------:R-:W-:Y:S01]  /*5450*/  FFMA.FTZ R64, R77, -UR4, R64 ;  /* 0x800000044d407c23 */ /* 0x000fe20008010040 */
[----:B---3--:R-:W-:Y:S01]  /*5460*/  FSEL R25, R22, -INF , !P6 ;  /* 0xff80000016197808 */ /* 0x008fe20007000000 */
[----:B------:R-:W-:Y:S01]  /*5470*/  IMAD.MOV.U32 R22, RZ, RZ, R8 ;  /* 0x000000ffff167224 */ /* 0x000fe200078e0008 */
[----:B------:R-:W1:Y:S01]  /*5480*/  I2F R37, R37 ;  /* 0x0000002500257306 */ /* 0x000e620000201400 */
[----:B------:R-:W-:Y:S01]  /*5490*/  IMAD.IADD R12, R74, 0x1, -R97 ;  /* 0x000000014a0c7824 */ /* 0x000fe200078e0a61 */
[----:B------:R-:W-:Y:S01]  /*54a0*/  HMMA.16816.F32.BF16 R68, R40, R14, R68 ;  /* 0x0000000e2844723c */ /* 0x000fe20000041844 */
[----:B------:R-:W-:Y:S01]  /*54b0*/  FFMA.FTZ R8, R75, -UR4, R16 ;  /* 0x800000044b087c23 */ /* 0x000fe20008010010 */
[----:B------:R-:W-:Y:S01]  /*54c0*/  FSEL R16, R21, -INF , !P4 ;  /* 0xff80000015107808 */ /* 0x000fe20006000000 */
[----:B------:R-:W-:Y:S01]  /*54d0*/  FFMA.FTZ R13, R34, -UR4, R23 ;  /* 0x80000004220d7c23 */ /* 0x000fe20008010017 */
[----:B------:R-:W-:Y:S01]  /*54e0*/  FSEL R168, R64, -INF , !P1 ;  /* 0xff80000040a87808 */ /* 0x000fe20004800000 */
[----:B-----5:R-:W-:Y:S01]  /*54f0*/  IMAD.IADD R9, R74, 0x1, -R105 ;  /* 0x000000014a097824 */ /* 0x020fe200078e0a69 */
[----:B------:R-:W2:Y:S01]  /*5500*/  I2F R22, R22 ;  /* 0x0000001600167306 */ /* 0x000ea20000201400 */
[----:B----4-:R-:W-:Y:S01]  /*5510*/  FFMA.FTZ R35, R35, -UR4, R66 ;  /* 0x8000000423237c23 */ /* 0x010fe20008010042 */
[----:B------:R-:W-:Y:S01]  /*5520*/  FSEL R13, R13, -INF , !P4 ;  /* 0xff8000000d0d7808 */ /* 0x000fe20006000000 */
[----:B------:R-:W-:Y:S01]  /*5530*/  FFMA.FTZ R65, R76, -UR4, R65 ;  /* 0x800000044c417c23 */ /* 0x000fe20008010041 */
[----:B------:R-:W-:Y:S01]  /*5540*/  IABS R11, R9 ;  /* 0x00000009000b7213 */ /* 0x000fe20000000000 */
[----:B------:R-:W-:Y:S01]  /*5550*/  FFMA.FTZ R9, R31, -UR4, R18 ;  /* 0x800000041f097c23 */ /* 0x000fe20008010012 */
[----:B------:R-:W-:Y:S01]  /*5560*/  FSEL R8, R8, -INF , !P3 ;  /* 0xff80000008087808 */ /* 0x000fe20005800000 */
[----:B------:R-:W-:Y:S01]  /*5570*/  FFMA.FTZ R20, R20, -UR4, R67 ;  /* 0x8000000414147c23 */ /* 0x000fe20008010043 */
[----:B------:R-:W-:Y:S01]  /*5580*/  FSEL R165, R35, -INF , !P1 ;  /* 0xff80000023a57808 */ /* 0x000fe20004800000 */
[----:B------:R-:W-:Y:S01]  /*5590*/  IMAD.MOV.U32 R18, RZ, RZ, R11 ;  /* 0x000000ffff127224 */ /* 0x000fe200078e000b */
[----:B------:R-:W-:Y:S01]  /*55a0*/  IABS R11, R12 ;  /* 0x0000000c000b7213 */ /* 0x000fe20000000000 */
[C---:B------:R-:W-:Y:S01]  /*55b0*/  IMAD.IADD R12, R74.reuse, 0x1, -R103 ;  /* 0x000000014a0c7824 */ /* 0x040fe200078e0a67 */
[----:B------:R-:W-:Y:S01]  /*55c0*/  FSEL R9, R9, -INF , !P3 ;  /* 0xff80000009097808 */ /* 0x000fe20005800000 */
[----:B------:R-:W-:Y:S01]  /*55d0*/  IMAD.IADD R74, R74, 0x1, -R107 ;  /* 0x000000014a4a7824 */ /* 0x000fe200078e0a6b */
[----:B------:R-:W3:Y:S01]  /*55e0*/  I2F R21, R18 ;  /* 0x0000001200157306 */ /* 0x000ee20000201400 */
[----:B------:R-:W-:Y:S01]  /*55f0*/  FSEL R162, R65, -INF , !P0 ;  /* 0xff80000041a27808 */ /* 0x000fe20004000000 */
[----:B------:R-:W-:Y:S01]  /*5600*/  FFMA.FTZ R60, R85, -UR4, R60 ;  /* 0x80000004553c7c23 */ /* 0x000fe2000801003c */
[----:B------:R-:W-:Y:S01]  /*5610*/  IABS R12, R12 ;  /* 0x0000000c000c7213 */ /* 0x000fe20000000000 */
[----:B------:R-:W-:Y:S01]  /*5620*/  FFMA.FTZ R61, R78, -UR4, R61 ;  /* 0x800000044e3d7c23 */ /* 0x000fe2000801003d */
[----:B------:R-:W-:Y:S01]  /*5630*/  IABS R74, R74 ;  /* 0x0000004a004a7213 */ /* 0x000fe20000000000 */
[----:B------:R-:W-:Y:S01]  /*5640*/  FFMA.FTZ R56, R99, -UR4, R56 ;  /* 0x8000000463387c23 */ /* 0x000fe20008010038 */
[----:B------:R-:W-:Y:S01]  /*5650*/  FSEL R175, R20, -INF , !P0 ;  /* 0xff80000014af7808 */ /* 0x000fe20004000000 */
[----:B------:R-:W-:Y:S01]  /*5660*/  IMAD.MOV.U32 R15, RZ, RZ, R12 ;  /* 0x000000ffff0f7224 */ /* 0x000fe200078e000c */
[----:B------:R4:W5:Y:S01]  /*5670*/  I2F R14, R11 ;  /* 0x0000000b000e7306 */ /* 0x0009620000201400 */
[----:B------:R-:W-:Y:S01]  /*5680*/  FSEL R12, R17, -INF , !P2 ;  /* 0xff800000110c7808 */ /* 0x000fe20005000000 */
[----:B------:R-:W-:Y:S01]  /*5690*/  FFMA.FTZ R57, R84, -UR4, R57 ;  /* 0x8000000454397c23 */ /* 0x000fe20008010039 */
[----:B------:R-:W-:Y:S01]  /*56a0*/  ISETP.GE.AND P6, PT, R93, UR9, PT ;  /* 0x000000095d007c0c */ /* 0x000fe2000bfc6270 */
[----:B------:R-:W-:Y:S01]  /*56b0*/  FFMA.FTZ R68, R109, -UR4, R68 ;  /* 0x800000046d447c23 */ /* 0x000fe20008010044 */
[----:B------:R-:W-:Y:S01]  /*56c0*/  ISETP.GE.AND P4, PT, R101, UR9, PT ;  /* 0x0000000965007c0c */ /* 0x000fe2000bf86270 */
[----:B------:R-:W-:Y:S01]  /*56d0*/  FFMA.FTZ R69, R86, -UR4, R69 ;  /* 0x8000000456457c23 */ /* 0x000fe20008010045 */
[----:B------:R-:W-:Y:S01]  /*56e0*/  ISETP.GE.AND P3, PT, R105, UR9, PT ;  /* 0x0000000969007c0c */ /* 0x000fe2000bf66270 */
[----:B------:R-:W5:Y:S01]  /*56f0*/  I2F R15, R15 ;  /* 0x0000000f000f7306 */ /* 0x000f620000201400 */
[----:B-1----:R-:W-:Y:S01]  /*5700*/  FFMA.FTZ R37, R37, -UR4, R62 ;  /* 0x8000000425257c23 */ /* 0x002fe2000801003e */
[----:B------:R-:W-:Y:S01]  /*5710*/  ISETP.GE.AND P1, PT, R103, UR9, PT ;  /* 0x0000000967007c0c */ /* 0x000fe2000bf26270 */
[----:B--2---:R-:W-:Y:S01]  /*5720*/  FFMA.FTZ R22, R22, -UR4, R63 ;  /* 0x8000000416167c23 */ /* 0x004fe2000801003f */
[----:B------:R-:W-:Y:S01]  /*5730*/  ISETP.GE.AND P0, PT, R107, UR9, PT ;  /* 0x000000096b007c0c */ /* 0x000fe2000bf06270 */
[----:B---3--:R-:W-:Y:S01]  /*5740*/  FFMA.FTZ R21, R21, -UR4, R58 ;  /* 0x8000000415157c23 */ /* 0x008fe2000801003a */
[----:B------:R-:W-:-:S02]  /*5750*/  FSEL R160, R60, -INF , !P6 ;  /* 0xff8000003ca07808 */ /* 0x000fc40007000000 */
[----:B------:R-:W1:Y:S01]  /*5760*/  I2F R18, R74 ;  /* 0x0000004a00127306 */ /* 0x000e620000201400 */
[----:B----4-:R-:W-:Y:S01]  /*5770*/  FSEL R11, R19, -INF , !P2 ;  /* 0xff800000130b7808 */ /* 0x010fe20005000000 */
[----:B-----5:R-:W-:Y:S01]  /*5780*/  FFMA.FTZ R14, R14, -UR4, R59 ;  /* 0x800000040e0e7c23 */ /* 0x020fe2000801003b */
[----:B------:R-:W-:Y:S02]  /*5790*/  ISETP.GE.AND P2, PT, R97, UR9, PT ;  /* 0x0000000961007c0c */ /* 0x000fe4000bf46270 */
[----:B------:R-:W-:Y:S02]  /*57a0*/  FSEL R167, R37, -INF , !P6 ;  /* 0xff80000025a77808 */ /* 0x000fe40007000000 */
[----:B------:R-:W-:Y:S01]  /*57b0*/  FSEL R166, R61, -INF , !P4 ;  /* 0xff8000003da67808 */ /* 0x000fe20006000000 */
[----:B------:R-:W-:Y:S01]  /*57c0*/  FFMA.FTZ R15, R15, -UR4, R70 ;  /* 0x800000040f0f7c23 */ /* 0x000fe20008010046 */
[----:B------:R-:W-:Y:S02]  /*57d0*/  FSEL R173, R22, -INF , !P4 ;  /* 0xff80000016ad7808 */ /* 0x000fe40006000000 */
[----:B------:R-:W-:-:S02]  /*57e0*/  FSEL R172, R56, -INF , !P3 ;  /* 0xff80000038ac7808 */ /* 0x000fc40005800000 */
[----:B------:R-:W-:Y:S02]  /*57f0*/  FSEL R169, R21, -INF , !P3 ;  /* 0xff80000015a97808 */ /* 0x000fe40005800000 */
[----:B------:R-:W-:Y:S01]  /*5800*/  FSEL R170, R57, -INF , !P2 ;  /* 0xff80000039aa7808 */ /* 0x000fe20005000000 */
[----:B-1----:R-:W-:Y:S01]  /*5810*/  FFMA.FTZ R18, R18, -UR4, R71 ;  /* 0x8000000412127c23 */ /* 0x002fe20008010047 */
[----:B------:R-:W-:Y:S02]  /*5820*/  FSEL R143, R14, -INF , !P2 ;  /* 0xff8000000e8f7808 */ /* 0x000fe40005000000 */
[----:B------:R-:W-:Y:S02]  /*5830*/  FSEL R142, R68, -INF , !P1 ;  /* 0xff800000448e7808 */ /* 0x000fe40004800000 */
[----:B------:R-:W-:Y:S02]  /*5840*/  FSEL R141, R15, -INF , !P1 ;  /* 0xff8000000f8d7808 */ /* 0x000fe40004800000 */
[----:B------:R-:W-:-:S02]  /*5850*/  FSEL R140, R69, -INF , !P0 ;  /* 0xff800000458c7808 */ /* 0x000fc40004000000 */
[----:B------:R-:W-:Y:S01]  /*5860*/  FSEL R163, R18, -INF , !P0 ;  /* 0xff80000012a37808 */ /* 0x000fe20004000000 */
[----:B------:R-:W-:Y:S06]  /*5870*/  BAR.SYNC.DEFER_BLOCKING 0x0 ;  /* 0x0000000000007b1d */ /* 0x000fec0000010000 */
[----:B------:R-:W-:Y:S05]  /*5880*/  @!P5 BRA `(.L_x_4596) ;  /* 0x00000ba00000d947 */ /* 0x000fea0003800000 */
[----:B------:R-:W-:-:S13]  /*5890*/  PLOP3.LUT P0, PT, PT, PT, UP2, 0x40, 0x0 ;  /* 0x000000000000781c */ /* 0x000fda0003f0e828 */
[----:B------:R-:W-:Y:S05]  /*58a0*/  @P0 BRA `(.L_x_4597) ;  /* 0x0000039000000947 */ /* 0x000fea0003800000 */
[----:B------:R-:W1:Y:S01]  /*58b0*/  I2F.RP R15, R4 ;  /* 0x00000004000f7306 */ /* 0x000e620000209400 */
[C---:B------:R-:W-:Y:S02]  /*58c0*/  IADD3 R20, R3.reuse, -0x40, RZ ;  /* 0xffffffc003147810 */ /* 0x040fe40007ffe0ff */
[----:B------:R-:W-:Y:S02]  /*58d0*/  IABS R18, R3 ;  /* 0x0000000300127213 */ /* 0x000fe40000000000 */
[----:B------:R-:W-:Y:S02]  /*58e0*/  IABS R14, R20 ;  /* 0x00000014000e7213 */ /* 0x000fe40000000000 */
[----:B------:R-:W-:Y:S02]  /*58f0*/  LOP3.LUT R3, R3, c[0x0][0x2d0], RZ, 0x3c, !PT ;  /* 0x0000b40003037a12 */ /* 0x000fe400078e3cff */
[----:B------:R-:W-:Y:S02]  /*5900*/  LOP3.LUT R20, R20, c[0x0][0x2d0], RZ, 0x3c, !PT ;  /* 0x0000b40014147a12 */ /* 0x000fe400078e3cff */
[----:B------:R-:W-:-:S02]  /*5910*/  ISETP.GE.AND P2, PT, R3, RZ, PT ;  /* 0x000000ff0300720c */ /* 0x000fc40003f46270 */
        /* <DEDUP_REMOVED lines=50> */
.L_x_4597:
[----:B------:R-:W-:-:S04]  /*5c40*/  ULEA UR6, -UR6, URZ, 0x6 ;  /* 0x0000003f06067291 */ /* 0x000fc8000f8e313f */
[----:B------:R-:W-:Y:S02]  /*5c50*/  USHF.R.S32.HI UR5, URZ, 0x1f, UR6 ;  /* 0x0000001f3f057899 */ /* 0x000fe40008011406 */
[----:B------:R-:W-:-:S04]  /*5c60*/  MOV R3, UR6 ;  /* 0x0000000600037c02 */ /* 0x000fc80008000f00 */
[----:B------:R-:W-:Y:S02]  /*5c70*/  MOV R4, UR5 ;  /* 0x0000000500047c02 */ /* 0x000fe40008000f00 */
.L_x_4598:
        /* <DEDUP_REMOVED lines=119> */
.L_x_4600:
[----:B------:R-:W-:Y:S05]  /*63f0*/  BSYNC B0 ;  /* 0x0000000000007941 */ /* 0x000fea0003800000 */
.L_x_4599:
[----:B------:R-:W0:Y:S01]  /*6400*/  LDGDEPBAR ;  /* 0x00000000000079af */ /* 0x000e220000000000 */
[----:B------:R-:W-:-:S04]  /*6410*/  IADD3 R144, P0, R3, R144, RZ ;  /* 0x0000009003907210 */ /* 0x000fc80007f1e0ff */
[----:B------:R-:W-:Y:S02]  /*6420*/  IADD3.X R133, R4, R133, RZ, P0, !PT ;  /* 0x0000008504857210 */ /* 0x000fe400007fe4ff */
.L_x_4596:
        /* <DEDUP_REMOVED lines=31> */
[----:B------:R-:W3:Y:S03]  /*6620*/  SHFL.BFLY PT, R15, R6, 0x2, 0x1f ;  /* 0x0c401f00060f7f89 */ /* 0x000ee600000e0000 */
[-C--:B------:R-:W-:Y:S01]  /*6630*/  LEA R189, R5, R192.reuse, 0x1 ;  /* 0x000000c005bd7211 */ /* 0x080fe200078e08ff */
[----:B------:R-:W4:Y:S01]  /*6640*/  SHFL.BFLY PT, R4, R17, 0x2, 0x1f ;  /* 0x0c401f0011047f89 */ /* 0x000f2200000e0000 */
[----:B------:R-:W-:-:S03]  /*6650*/  LEA R190, R7, R192, 0x1 ;  /* 0x000000c007be7211 */ /* 0x000fc600078e08ff */
[----:B------:R-:W-:Y:S01]  /*6660*/  LDSM.16.MT88.4 R64, [R192+0xe000] ;  /* 0x00e00000c040783b */ /* 0x000fe20000004200 */
[----:B------:R-:W-:-:S03]  /*6670*/  LEA R188, R5, R190, 0x1 ;  /* 0x000000be05bc7211 */ /* 0x000fc600078e08ff */
[----:B------:R-:W-:Y:S04]  /*6680*/  LDSM.16.MT88.4 R80, [R189+0xe000] ;  /* 0x00e00000bd50783b */ /* 0x000fe80000004200 */
[----:B------:R-:W-:Y:S04]  /*6690*/  LDSM.16.MT88.4 R124, [R192+0xc000] ;  /* 0x00c00000c07c783b */ /* 0x000fe80000004200 */
[----:B-1----:R-:W-:Y:S01]  /*66a0*/  LDSM.16.MT88.4 R40, [R190+0xc000] ;  /* 0x00c00000be28783b */ /* 0x002fe20000004200 */
[----:B---3--:R-:W-:-:S03]  /*66b0*/  FMNMX.FTZ R15, R6, R15, !PT ;  /* 0x0000000f060f7209 */ /* 0x008fc60007810000 */
[----:B------:R-:W-:Y:S01]  /*66c0*/  LDSM.16.MT88.4 R48, [R189+0xc000] ;  /* 0x00c00000bd30783b */ /* 0x000fe20000004200 */
[----:B----4-:R-:W-:-:S03]  /*66d0*/  FMNMX.FTZ R4, R17, R4, !PT ;  /* 0x0000000411047209 */ /* 0x010fc60007810000 */
[----:B------:R-:W1:Y:S04]  /*66e0*/  SHFL.BFLY PT, R132, R15, 0x1, 0x1f ;  /* 0x0c201f000f847f89 */ /* 0x000e6800000e0000 */
[----:B------:R-:W3:Y:S04]  /*66f0*/  SHFL.BFLY PT, R3, R4, 0x1, 0x1f ;  /* 0x0c201f0004037f89 */ /* 0x000ee800000e0000 */
[----:B------:R-:W4:Y:S04]  /*6700*/  LDSM.16.MT88.4 R56, [R188+0xc000] ;  /* 0x00c00000bc38783b */ /* 0x000f280000004200 */
[----:B------:R-:W5:Y:S04]  /*6710*/  LDSM.16.MT88.4 R72, [R190+0xe000] ;  /* 0x00e00000be48783b */ /* 0x000f680000004200 */
[----:B------:R-:W2:Y:S04]  /*6720*/  LDSM.16.MT88.4 R88, [R188+0xe000] ;  /* 0x00e00000bc58783b */ /* 0x000ea80000004200 */
[----:B------:R-:W2:Y:S01]  /*6730*/  LDSM.16.MT88.4 R96, [R192+0x10000] ;  /* 0x01000000c060783b */ /* 0x000ea20000004200 */
[----:B-1----:R-:W-:-:S03]  /*6740*/  FMNMX.FTZ R132, R15, R132, !PT ;  /* 0x000000840f847209 */ /* 0x002fc60007810000 */
[----:B------:R-:W1:Y:S01]  /*6750*/  LDSM.16.MT88.4 R104, [R190+0x10000] ;  /* 0x01000000be68783b */ /* 0x000e620000004200 */
[----:B---3--:R-:W-:Y:S01]  /*6760*/  FMNMX.FTZ R3, R4, R3, !PT ;  /* 0x0000000304037209 */ /* 0x008fe20007810000 */
[C---:B------:R-:W-:Y:S01]  /*6770*/  FMUL.FTZ R171, R132.reuse, c[0x0][0x23c] ;  /* 0x00008f0084ab7a20 */ /* 0x040fe20000410000 */
[----:B------:R-:W-:Y:S01]  /*6780*/  FSETP.NEU.FTZ.AND P0, PT, R132, -INF , PT ;  /* 0xff8000008400780b */ /* 0x000fe20003f1d000 */
[----:B------:R-:W3:Y:S02]  /*6790*/  LDSM.16.MT88.4 R120, [R189+0x10000] ;  /* 0x01000000bd78783b */ /* 0x000ee40000004200 */
        /* <DEDUP_REMOVED lines=24> */
[----:B--2---:R-:W-:Y:S01]  /*6920*/  LDSM.16.MT88.4 R16, [R189+0xe800] ;  /* 0x00e80000bd10783b */ /* 0x004fe20000004200 */
[--C-:B------:R-:W-:Y:S01]  /*6930*/  FFMA.FTZ R145, R9, c[0x0][0x23c], -R164.reuse ;  /* 0x00008f0009917a23 */ /* 0x100fe200000108a4 */
[----:B------:R-:W-:Y:S01]  /*6940*/  MUFU.EX2 R154, R154 ;  /* 0x0000009a009a7308 */ /* 0x000fe20000000800 */
[--C-:B------:R-:W-:Y:S02]  /*6950*/  FFMA.FTZ R0, R11, c[0x0][0x23c], -R164.reuse ;  /* 0x00008f000b007a23 */ /* 0x100fe400000108a4 */
[----:B------:R-:W2:Y:S01]  /*6960*/  LDSM.16.MT88.4 R8, [R192+0xe800] ;  /* 0x00e80000c008783b */ /* 0x000ea20000004200 */
[--C-:B------:R-:W-:Y:S02]  /*6970*/  FFMA.FTZ R135, R12, c[0x0][0x23c], -R171.reuse ;  /* 0x00008f000c877a23 */ /* 0x100fe400000108ab */
[--C-:B------:R-:W-:Y:S02]  /*6980*/  FFMA.FTZ R151, R25, c[0x0][0x23c], -R164.reuse ;  /* 0x00008f0019977a23 */ /* 0x100fe400000108a4 */
[----:B------:R-:W1:Y:S01]  /*6990*/  MUFU.EX2 R149, R149 ;  /* 0x0000009500957308 */ /* 0x000e620000000800 */
[----:B------:R-:W-:Y:S01]  /*69a0*/  F2FP.BF16.PACK_AB R112, R153, R156 ;  /* 0x0000009c9970723e */ /* 0x000fe200000010ff */
[----:B------:R-:W-:Y:S01]  /*69b0*/  FFMA.FTZ R146, R13, c[0x0][0x23c], -R164 ;  /* 0x00008f000d927a23 */ /* 0x000fe200000108a4 */
[----:B------:R-:W-:Y:S01]  /*69c0*/  LDSM.16.MT88.4 R24, [R190+0xe800] ;  /* 0x00e80000be18783b */ /* 0x000fe20000004200 */
[----:B------:R-:W-:-:S02]  /*69d0*/  FFMA.FTZ R159, R168, c[0x0][0x23c], -R171 ;  /* 0x00008f00a89f7a23 */ /* 0x000fc400000108ab */
[--C-:B------:R-:W-:Y:S01]  /*69e0*/  FFMA.FTZ R161, R166, c[0x0][0x23c], -R171.reuse ;  /* 0x00008f00a6a17a23 */ /* 0x100fe200000108ab */
[----:B------:R-:W2:Y:S01]  /*69f0*/  LDSM.16.MT88.4 R12, [R188+0xe800] ;  /* 0x00e80000bc0c783b */ /* 0x000ea20000004200 */
[----:B------:R-:W-:Y:S01]  /*6a00*/  MUFU.EX2 R155, R155 ;  /* 0x0000009b009b7308 */ /* 0x000fe20000000800 */
[--C-:B------:R-:W-:Y:S02]  /*6a10*/  FFMA.FTZ R162, R162, c[0x0][0x23c], -R171.reuse ;  /* 0x00008f00a2a27a23 */ /* 0x100fe400000108ab */
[----:B------:R-:W-:Y:S02]  /*6a20*/  FFMA.FTZ R160, R160, c[0x0][0x23c], -R171 ;  /* 0x00008f00a0a07a23 */ /* 0x000fe400000108ab */
[--C-:B------:R-:W-:Y:S02]  /*6a30*/  FFMA.FTZ R165, R165, c[0x0][0x23c], -R164.reuse ;  /* 0x00008f00a5a57a23 */ /* 0x100fe400000108a4 */
[--C-:B------:R-:W-:Y:S01]  /*6a40*/  FFMA.FTZ R166, R175, c[0x0][0x23c], -R164.reuse ;  /* 0x00008f00afa67a23 */ /* 0x100fe200000108a4 */
[----:B------:R-:W3:Y:S01]  /*6a50*/  MUFU.EX2 R158, R158 ;  /* 0x0000009e009e7308 */ /* 0x000ee20000000800 */
[----:B-1----:R-:W-:Y:S01]  /*6a60*/  F2FP.BF16.PACK_AB R114, R149, R154 ;  /* 0x0000009a9572723e */ /* 0x002fe200000010ff */
        /* <DEDUP_REMOVED lines=18> */
[----:B-1----:R-:W-:-:S02]  /*6b90*/  F2FP.BF16.PACK_AB R115, R150, R157 ;  /* 0x0000009d9673723e */ /* 0x002fc400000010ff */
        /* <DEDUP_REMOVED lines=18> */
[C---:B----4-:R-:W-:Y:S02]  /*6cc0*/  HMMA.16816.F32.BF16 R52, R112.reuse, R56, RZ ;  /* 0x000000387034723c */ /* 0x050fe400000418ff */
[----:B------:R-:W4:Y:S06]  /*6cd0*/  MUFU.EX2 R162, R162 ;  /* 0x000000a200a27308 */ /* 0x000f2c0000000800 */
[C---:B-----5:R-:W-:Y:S02]  /*6ce0*/  HMMA.16816.F32.BF16 R68, R112.reuse, R72, RZ ;  /* 0x000000487044723c */ /* 0x060fe400000418ff */
        /* <DEDUP_REMOVED lines=40> */
[----:B--2---:R-:W-:Y:S01]  /*6f70*/  HMMA.16816.F32.BF16 R60, R4, R8, R60 ;  /* 0x00000008043c723c */ /* 0x004fe2000004183c */
        /* <DEDUP_REMOVED lines=33> */
[C---:B------:R-:W-:Y:S08]  /*7190*/  HMMA.16816.F32.BF16 R116, R4.reuse, R12, R116 ;  /* 0x0000000c0474723c */ /* 0x040ff00000041874 */
[----:B------:R-:W-:Y:S01]  /*71a0*/  HMMA.16816.F32.BF16 R112, R4, R14, R112 ;  /* 0x0000000e0470723c */ /* 0x000fe20000041870 */
[----:B------:R-:W3:Y:S06]  /*71b0*/  LDSM.16.MT88.4 R12, [R192+0xf000] ;  /* 0x00f00000c00c783b */ /* 0x000eec0000004200 */
[----:B----4-:R-:W-:Y:S01]  /*71c0*/  F2FP.BF16.PACK_AB R4, R162, R159 ;  /* 0x0000009fa204723e */ /* 0x010fe200000010ff */
        /* <DEDUP_REMOVED lines=88> */
[----:B------:R-:W-:Y:S01]  /*7750*/  ULDC UR5, c[0x0][0x1a0] ;  /* 0x0000680000057ab9 */ /* 0x000fe20000000800 */
[----:B------:R-:W-:Y:S01]  /*7760*/  IMAD.U32 R206, RZ, RZ, UR9 ;  /* 0x00000009ffce7e24 */ /* 0x000fe2000f8e00ff */
[----:B------:R-:W-:Y:S01]  /*7770*/  ULEA UR5, -UR5, URZ, 0x6 ;  /* 0x0000003f05057291 */ /* 0x000fe2000f8e313f */
[----:B------:R-:W-:Y:S01]  /*7780*/  IADD3 R210, R134, -0x2, RZ ;  /* 0xfffffffe86d27810 */ /* 0x000fe20007ffe0ff */
[----:B------:R-:W-:Y:S01]  /*7790*/  IMAD.MOV.U32 R133, RZ, RZ, R132 ;  /* 0x000000ffff857224 */ /* 0x000fe200078e0084 */
[----:B------:R-:W-:-:S02]  /*77a0*/  ULDC.64 UR8, c[0x0][0x118] ;  /* 0x0000460000087ab9 */ /* 0x000fc40000000a00 */
[----:B------:R-:W-:Y:S01]  /*77b0*/  USHF.R.S32.HI UR6, URZ, 0x1f, UR5 ;  /* 0x0000001f3f067899 */ /* 0x000fe20008011405 */
[----:B------:R-:W-:-:S05]  /*77c0*/  MOV R205, UR5 ;  /* 0x0000000500cd7c02 */ /* 0x000fca0008000f00 */
[----:B------:R-:W-:Y:S01]  /*77d0*/  IMAD.U32 R204, RZ, RZ, UR6 ;  /* 0x00000006ffcc7e24 */ /* 0x000fe2000f8e00ff */
[----:B-1----:R-:W-:Y:S02]  /*77e0*/  LOP3.LUT R5, R0, 0x3, RZ, 0xc0, !PT ;  /* 0x0000000300057812 */ /* 0x002fe400078ec0ff */
[----:B------:R-:W-:-:S03]  /*77f0*/  MOV R0, R3 ;  /* 0x0000000300007202 */ /* 0x000fc60000000f00 */
[----:B------:R-:W-:-:S05]  /*7800*/  IMAD R5, R5, -0x2, R2 ;  /* 0xfffffffe05057824 */ /* 0x000fca00078e0202 */
[----:B------:R-:W-:Y:S02]  /*7810*/  IADD3 R206, R206, -UR10, R5 ;  /* 0x8000000acece7c10 */ /* 0x000fe4000fffe005 */
.L_x_4605:
[----:B------:R-:W-:Y:S01]  /*7820*/  PLOP3.LUT P0, PT, PT, PT, UP2, 0x40, 0x0 ;  /* 0x000000000000781c */ /* 0x000fe20003f0e828 */
[----:B------:R-:W-:Y:S04]  /*7830*/  DEPBAR.LE SB0, 0x0 ;  /* 0x000080000000791a */ /* 0x000fe80000000000 */
[----:B------:R-:W-:Y:S01]  /*7840*/  BAR.SYNC.DEFER_BLOCKING 0x0 ;  /* 0x0000000000007b1d */ /* 0x000fe20000010000 */
[----:B------:R-:W-:Y:S01]  /*7850*/  MOV R132, R204 ;  /* 0x000000cc00847202 */ /* 0x000fe20000000f00 */
[----:B------:R-:W-:Y:S06]  /*7860*/  IMAD.MOV.U32 R135, RZ, RZ, R205 ;  /* 0x000000ffff877224 */ /* 0x000fec00078e00cd */
[----:B------:R-:W-:-:S05]  /*7870*/  @P0 BRA `(.L_x_4602) ;  /* 0x000003c000000947 */ /* 0x000fca0003800000 */
        /* <DEDUP_REMOVED lines=55> */
[----:B------:R-:W-:Y:S03]  /*7bf0*/  SHF.R.S32.HI R3, RZ, 0x1f, R5 ;  /* 0x0000001fff037819 */ /* 0x000fe60000011405 */
[----:B------:R-:W-:Y:S02]  /*7c00*/  IMAD.MOV.U32 R135, RZ, RZ, R6 ;  /* 0x000000ffff877224 */ /* 0x000fe400078e0006 */
[----:B------:R-:W-:Y:S04]  /*7c10*/  IMAD R2, R3, c[0x0][0x188], RZ ;  /* 0x0000620003027a24 */ /* 0x000fe800078e02ff */
[----:B------:R-:W-:Y:S04]  /*7c20*/  IMAD R2, R5, c[0x0][0x18c], R2 ;  /* 0x0000630005027a24 */ /* 0x000fe800078e0202 */
[----:B------:R-:W-:Y:S02]  /*7c30*/  IMAD.IADD R132, R7, 0x1, R2 ;  /* 0x0000000107847824 */ /* 0x000fe400078e0202 */
.L_x_4602:
[C---:B------:R-:W-:Y:S02]  /*7c40*/  ISETP.GE.AND P5, PT, R201.reuse, c[0x0][0x220], PT ;  /* 0x00008800c9007a0c */ /* 0x040fe40003fa6270 */
[----:B------:R-:W-:Y:S02]  /*7c50*/  IADD3 R214, R201, 0x40, RZ ;  /* 0x00000040c9d67810 */ /* 0x000fe40007ffe0ff */
[CC--:B------:R-:W-:Y:S02]  /*7c60*/  LEA R2, P0, R135.reuse, R212.reuse, 0x1 ;  /* 0x000000d487027211 */ /* 0x0c0fe400078008ff */
[----:B------:R-:W-:Y:S02]  /*7c70*/  ISETP.GE.AND P4, PT, R214, c[0x0][0x220], PT ;  /* 0x00008800d6007a0c */ /* 0x000fe40003f86270 */
[-C--:B------:R-:W-:Y:S02]  /*7c80*/  LEA.HI.X R3, R135, R213.reuse, R132, 0x1, P0 ;  /* 0x000000d587037211 */ /* 0x080fe400000f0c84 */
[----:B------:R-:W-:Y:S02]  /*7c90*/  IADD3 R134, R201, 0x80, RZ ;  /* 0x00000080c9867810 */ /* 0x000fe40007ffe0ff */
[----:B------:R-:W-:Y:S01]  /*7ca0*/  IADD3 R135, P0, R135, UR17, RZ ;  /* 0x0000001187877c10 */ /* 0x000fe2000ff1e0ff */
[----:B------:R-:W-:Y:S01]  /*7cb0*/  @P5 STS.128 [R200+0xc000], RZ ;  /* 0x00c000ffc8005388 */ /* 0x000fe20000000c00 */
[----:B------:R-:W-:Y:S02]  /*7cc0*/  ISETP.GE.AND P3, PT, R134, c[0x0][0x220], PT ;  /* 0x0000880086007a0c */ /* 0x000fe40003f66270 */
[CC--:B------:R-:W-:Y:S01]  /*7cd0*/  @!P5 LEA R228, P6, R135.reuse, R212.reuse, 0x1 ;  /* 0x000000d487e4d211 */ /* 0x0c0fe200078c08ff */
[----:B------:R-:W-:Y:S01]  /*7ce0*/  @!PT LDS RZ, [RZ] ;  /* 0x00000000fffff984 */ /* 0x000fe20000000800 */
[----:B------:R-:W-:Y:S01]  /*7cf0*/  @!PT LDS RZ, [RZ] ;  /* 0x00000000fffff984 */ /* 0x000fe20000000800 */
[----:B------:R-:W-:Y:S01]  /*7d00*/  @!PT LDS RZ, [RZ] ;  /* 0x00000000fffff984 */ /* 0x000fe20000000800 */
[----:B------:R1:W-:Y:S01]  /*7d10*/  @!P5 LDGSTS.E.BYPASS.LTC128B.128 [R200+0xc000], [R2.64] ;  /* 0x0c00000002c8dfae */ /* 0x0003e2000b901d48 */
[----:B------:R-:W-:Y:S02]  /*7d20*/  IADD3.X R134, R132, UR19, RZ, P0, !PT ;  /* 0x0000001384867c10 */ /* 0x000fe400087fe4ff */
[CC--:B------:R-:W-:Y:S01]  /*7d30*/  @!P4 LEA R222, P1, R135.reuse, R212.reuse, 0x1 ;  /* 0x000000d487dec211 */ /* 0x0c0fe200078208ff */
[----:B------:R-:W-:Y:S01]  /*7d40*/  @P4 STS.128 [R200+0xe000], RZ ;  /* 0x00e000ffc8004388 */ /* 0x000fe20000000c00 */
[CCC-:B------:R-:W-:Y:S02]  /*7d50*/  @!P5 LEA.HI.X R229, R135.reuse, R213.reuse, R134.reuse, 0x1, P6 ;  /* 0x000000d587e5d211 */ /* 0x1c0fe400030f0c86 */
[CCC-:B------:R-:W-:Y:S01]  /*7d60*/  @!P4 LEA.HI.X R223, R135.reuse, R213.reuse, R134.reuse, 0x1, P1 ;  /* 0x000000d587dfc211 */ /* 0x1c0fe200008f0c86 */
[----:B------:R-:W-:Y:S01]  /*7d70*/  @!PT LDS RZ, [RZ] ;  /* 0x00000000fffff984 */ /* 0x000fe20000000800 */
[----:B------:R-:W-:Y:S01]  /*7d80*/  @!PT LDS RZ, [RZ] ;  /* 0x00000000fffff984 */ /* 0x000fe20000000800 */
[----:B------:R-:W-:Y:S01]  /*7d90*/  @!PT LDS RZ, [RZ] ;  /* 0x00000000fffff984 */ /* 0x000fe20000000800 */
[----:B------:R1:W-:Y:S01]  /*7da0*/  @!P4 LDGSTS.E.BYPASS.LTC128B.128 [R200+0xe000], [R2.64+0x80] ;  /* 0x0e00008002c8cfae */ /* 0x0003e2000b901d48 */
[C---:B------:R-:W-:Y:S02]  /*7db0*/  IADD3 R215, P2, R135.reuse, UR17, RZ ;  /* 0x0000001187d77c10 */ /* 0x040fe4000ff5e0ff */
[-C--:B------:R-:W-:Y:S01]  /*7dc0*/  @!P3 LEA R220, P0, R135, R212.reuse, 0x1 ;  /* 0x000000d487dcb211 */ /* 0x080fe200078008ff */
[----:B------:R-:W-:Y:S01]  /*7dd0*/  @P3 STS.128 [R200+0x10000], RZ ;  /* 0x010000ffc8003388 */ /* 0x000fe20000000c00 */
[-C--:B------:R-:W-:Y:S02]  /*7de0*/  @!P5 LEA R226, P1, R215, R212.reuse, 0x1 ;  /* 0x000000d4d7e2d211 */ /* 0x080fe400078208ff */
[-C--:B------:R-:W-:Y:S01]  /*7df0*/  @!P3 LEA.HI.X R221, R135, R213.reuse, R134, 0x1, P0 ;  /* 0x000000d587ddb211 */ /* 0x080fe200000f0c86 */
[----:B------:R-:W-:Y:S01]  /*7e00*/  @!PT LDS RZ, [RZ] ;  /* 0x00000000fffff984 */ /* 0x000fe20000000800 */
[----:B------:R-:W-:Y:S01]  /*7e10*/  @!PT LDS RZ, [RZ] ;  /* 0x00000000fffff984 */ /* 0x000fe20000000800 */
[----:B------:R-:W-:Y:S01]  /*7e20*/  @!PT LDS RZ, [RZ] ;  /* 0x00000000fffff984 */ /* 0x000fe20000000800 */
[----:B------:R1:W-:Y:S01]  /*7e30*/  @!P3 LDGSTS.E.BYPASS.LTC128B.128 [R200+0x10000], [R2.64+0x100] ;  /* 0x1000010002c8bfae */ /* 0x0003e2000b901d48 */
        /* <DEDUP_REMOVED lines=8> */
[----:B------:R1:W-:Y:S01]  /*7ec0*/  @!P5 LDGSTS.E.BYPASS.LTC128B.128 [R200+0xc800], [R228.64] ;  /* 0x0c800000e4c8dfae */ /* 0x0003e2000b901d48 */
[CC--:B------:R-:W-:Y:S02]  /*7ed0*/  @!P3 LEA R216, P2, R215.reuse, R212.reuse, 0x1 ;  /* 0x000000d4d7d8b211 */ /* 0x0c0fe400078408ff */
[C---:B------:R-:W-:Y:S01]  /*7ee0*/  IADD3 R135, P6, R215.reuse, UR17, RZ ;  /* 0x00000011d7877c10 */ /* 0x040fe2000ffde0ff */
[----:B------:R-:W-:Y:S01]  /*7ef0*/  @P4 STS.128 [R200+0xe800], RZ ;  /* 0x00e800ffc8004388 */ /* 0x000fe20000000c00 */
[-C--:B------:R-:W-:Y:S02]  /*7f00*/  @!P3 LEA.HI.X R217, R215, R213.reuse, R134, 0x1, P2 ;  /* 0x000000d5d7d9b211 */ /* 0x080fe400010f0c86 */
[----:B------:R-:W-:Y:S01]  /*7f10*/  IADD3.X R132, R134, UR19, RZ, P6, !PT ;  /* 0x0000001386847c10 */ /* 0x000fe2000b7fe4ff */
[----:B------:R-:W-:Y:S01]  /*7f20*/  @!PT LDS RZ, [RZ] ;  /* 0x00000000fffff984 */ /* 0x000fe20000000800 */
[----:B------:R-:W-:Y:S01]  /*7f30*/  @!PT LDS RZ, [RZ] ;  /* 0x00000000fffff984 */ /* 0x000fe20000000800 */
[----:B------:R-:W-:Y:S01]  /*7f40*/  @!PT LDS RZ, [RZ] ;  /* 0x00000000fffff984 */ /* 0x000fe20000000800 */
[----:B------:R1:W-:Y:S01]  /*7f50*/  @!P4 LDGSTS.E.BYPASS.LTC128B.128 [R200+0xe800], [R222.64+0x80] ;  /* 0x0e800080dec8cfae */ /* 0x0003e2000b901d48 */
[CC--:B------:R-:W-:Y:S02]  /*7f60*/  @!P5 LEA R224, P6, R135.reuse, R212.reuse, 0x1 ;  /* 0x000000d487e0d211 */ /* 0x0c0fe400078c08ff */
        /* <DEDUP_REMOVED lines=8> */
[C---:B------:R-:W-:Y:S03]  /*7ff0*/  @!P3 LEA R212, P0, R135.reuse, R212, 0x1 ;  /* 0x000000d487d4b211 */ /* 0x040fe600078008ff */
[----:B------:R-:W-:Y:S01]  /*8000*/  @P5 STS.128 [R200+0xd000], RZ ;  /* 0x00d000ffc8005388 */ /* 0x000fe20000000c00 */
[----:B------:R-:W-:Y:S02]  /*8010*/  @!P3 LEA.HI.X R213, R135, R213, R132, 0x1, P0 ;  /* 0x000000d587d5b211 */ /* 0x000fe400000f0c84 */
[----:B------:R-:W-:Y:S01]  /*8020*/  ISETP.GT.AND P0, PT, R210, R199, PT ;  /* 0x000000c7d200720c */ /* 0x000fe20003f04270 */
        /* <DEDUP_REMOVED lines=191> */
[----:B------:R-:W-:Y:S01]  /*8c20*/  ULDC UR6, c[0x0][0x198] ;  /* 0x0000660000067ab9 */ /* 0x000fe20000000800 */
[----:B------:R-:W-:Y:S01]  /*8c30*/  PLOP3.LUT P0, PT, PT, PT, UP2, 0x40, 0x0 ;  /* 0x000000000000781c */ /* 0x000fe20003f0e828 */
[----:B------:R-:W-:Y:S04]  /*8c40*/  ULEA UR6, -UR6, URZ, 0x6 ;  /* 0x0000003f06067291 */ /* 0x000fe8000f8e313f */
[----:B------:R-:W-:Y:S02]  /*8c50*/  USHF.R.S32.HI UR5, URZ, 0x1f, UR6 ;  /* 0x0000001f3f057899 */ /* 0x000fe40008011406 */
[----:B------:R-:W-:Y:S04]  /*8c60*/  IMAD.U32 R2, RZ, RZ, UR6 ;  /* 0x00000006ff027e24 */ /* 0x000fe8000f8e00ff */
[----:B------:R-:W-:Y:S02]  /*8c70*/  MOV R132, UR5 ;  /* 0x0000000500847c02 */ /* 0x000fe40008000f00 */
        /* <DEDUP_REMOVED lines=8> */
[C---:B------:R-:W-:Y:S02]  /*8d00*/  IADD3 R138, R3.reuse, -0x40, RZ ;  /* 0xffffffc0038a7810 */ /* 0x040fe40007ffe0ff */
[----:B------:R-:W-:Y:S02]  /*8d10*/  LOP3.LUT R3, R3, c[0x0][0x2d0], RZ, 0x3c, !PT ;  /* 0x0000b40003037a12 */ /* 0x000fe400078e3cff */
[----:B------:R-:W-:Y:S02]  /*8d20*/  IABS R132, R138 ;  /* 0x0000008a00847213 */ /* 0x000fe40000000000 */
[----:B------:R-:W-:Y:S01]  /*8d30*/  LOP3.LUT R138, R138, c[0x0][0x2d0], RZ, 0x3c, !PT ;  /* 0x0000b4008a8a7a12 */ /* 0x000fe200078e3cff */
        /* <DEDUP_REMOVED lines=9> */
[C---:B------:R-:W-:Y:S02]  /*8dd0*/  IMAD R134, R2.reuse, R137, R134 ;  /* 0x0000008902867224 */ /* 0x040fe400078e0286 */
[----:B------:R-:W-:Y:S01]  /*8de0*/  IMAD.MOV.U32 R135, RZ, RZ, 0x40 ;  /* 0x00000040ff877424 */ /* 0x000fe200078e00ff */
        /* <DEDUP_REMOVED lines=10> */
[----:B------:R-:W-:Y:S07]  /*8e90*/  LOP3.LUT R2, RZ, c[0x0][0x2d0], RZ, 0x33, !PT ;  /* 0x0000b400ff027a12 */ /* 0x000fee00078e33ff */
[----:B------:R-:W-:Y:S02]  /*8ea0*/  @P2 IADD3 R136, R136, 0x1, RZ ;  /* 0x0000000188882810 */ /* 0x000fe40007ffe0ff */
[----:B------:R-:W-:Y:S02]  /*8eb0*/  @P6 IADD3 R139, R139, 0x1, RZ ;  /* 0x000000018b8b6810 */ /* 0x000fe40007ffe0ff */
[----:B------:R-:W-:Y:S01]  /*8ec0*/  ISETP.NE.AND P2, PT, RZ, c[0x0][0x2d0], PT ;  /* 0x0000b400ff007a0c */ /* 0x000fe20003f45270 */
        /* <DEDUP_REMOVED lines=9> */
[----:B------:R-:W-:Y:S02]  /*8f60*/  IMAD R135, R2, c[0x0][0x2d0], -R135 ;  /* 0x0000b40002877a24 */ /* 0x000fe400078e0a87 */
[----:B------:R-:W2:Y:S02]  /*8f70*/  LDG.E R134, [R142.64] ;  /* 0x000000088e867981 */ /* 0x000ea4000c1e1900 */
[C---:B------:R-:W-:Y:S01]  /*8f80*/  IMAD.WIDE.U32 R2, R135.reuse, c[0x0][0x198], RZ ;  /* 0x0000660087027a25 */ /* 0x040fe200078e00ff */
[----:B------:R-:W-:Y:S01]  /*8f90*/  SHF.R.S32.HI R132, RZ, 0x1f, R135 ;  /* 0x0000001fff847819 */ /* 0x000fe20000011487 */
[----:B------:R-:W2:Y:S04]  /*8fa0*/  LDG.E R137, [R140.64] ;  /* 0x000000088c897981 */ /* 0x000ea8000c1e1900 */
        /* <DEDUP_REMOVED lines=9> */
.L_x_4604:
        /* <DEDUP_REMOVED lines=89> */
.L_x_4603:
        /* <DEDUP_REMOVED lines=73> */
[----:B-1----:R-:W-:Y:S02]  /*9a60*/  FFMA.FTZ R33, R138, -UR4, R33 ;  /* 0x800000048a217c23 */ /* 0x002fe40008010021 */
[----:B------:R-:W-:Y:S02]  /*9a70*/  FFMA.FTZ R4, R149, -UR4, R4 ;  /* 0x8000000495047c23 */ /* 0x000fe40008010004 */
[----:B------:R-:W-:Y:S02]  /*9a80*/  FFMA.FTZ R5, R144, -UR4, R5 ;  /* 0x8000000490057c23 */ /* 0x000fe40008010005 */
[----:B------:R-:W-:Y:S01]  /*9a90*/  FFMA.FTZ R6, R147, -UR4, R6 ;  /* 0x8000000493067c23 */ /* 0x000fe20008010006 */
[----:B------:R-:W-:Y:S01]  /*9aa0*/  FMNMX.FTZ R148, R4, R133, !PT ;  /* 0x0000008504947209 */ /* 0x000fe20007810000 */
[----:B------:R-:W-:Y:S02]  /*9ab0*/  FFMA.FTZ R8, R145, -UR4, R8 ;  /* 0x8000000491087c23 */ /* 0x000fe40008010008 */
[----:B------:R-:W-:Y:S01]  /*9ac0*/  FFMA.FTZ R7, R146, -UR4, R7 ;  /* 0x8000000492077c23 */ /* 0x000fe20008010007 */
[----:B------:R-:W-:Y:S01]  /*9ad0*/  FMNMX.FTZ R147, R5, R148, !PT ;  /* 0x0000009405937209 */ /* 0x000fe20007810000 */
[----:B------:R-:W-:Y:S01]  /*9ae0*/  FFMA.FTZ R11, R144, -UR4, R11 ;  /* 0x80000004900b7c23 */ /* 0x000fe2000801000b */
[----:B------:R-:W-:Y:S01]  /*9af0*/  FMNMX.FTZ R144, R6, R0, !PT ;  /* 0x0000000006907209 */ /* 0x000fe20007810000 */
        /* <DEDUP_REMOVED lines=63> */
[----:B-1----:R-:W-:Y:S07]  /*9ef0*/  FMNMX.FTZ R132, R139, R132, !PT ;  /* 0x000000848b847209 */ /* 0x002fee0007810000 */
[----:B------:R-:W1:Y:S01]  /*9f00*/  LDSM.16.MT88.4 R136, [R192+0xc000] ;  /* 0x00c00000c088783b */ /* 0x000e620000004200 */
[C---:B------:R-:W-:Y:S01]  /*9f10*/  FSETP.NEU.FTZ.AND P0, PT, R132.reuse, -INF , PT ;  /* 0xff8000008400780b */ /* 0x040fe20003f1d000 */
[C---:B------:R-:W-:Y:S02]  /*9f20*/  FADD.FTZ R2, -R132.reuse, R133 ;  /* 0x0000008584027221 */ /* 0x040fe40000010100 */
[----:B------:R-:W-:Y:S01]  /*9f30*/  FMUL.FTZ R166, R132, c[0x0][0x23c] ;  /* 0x00008f0084a67a20 */ /* 0x000fe20000410000 */
[----:B--2---:R-:W-:Y:S01]  /*9f40*/  FMNMX.FTZ R3, R134, R3, !PT ;  /* 0x0000000386037209 */ /* 0x004fe20007810000 */
[----:B------:R-:W-:Y:S03]  /*9f50*/  FMUL.FTZ R135, R2, c[0x0][0x23c] ;  /* 0x00008f0002877a20 */ /* 0x000fe60000410000 */
[----:B------:R-:W-:Y:S01]  /*9f60*/  FSEL R166, R166, RZ, P0 ;  /* 0x000000ffa6a67208 */ /* 0x000fe20000000000 */
[----:B------:R2:W3:Y:S01]  /*9f70*/  MUFU.EX2 R2, R135 ;  /* 0x0000008700027308 */ /* 0x0004e20000000800 */
[C---:B------:R-:W-:Y:S01]  /*9f80*/  FMUL.FTZ R165, R3.reuse, c[0x0][0x23c] ;  /* 0x00008f0003a57a20 */ /* 0x040fe20000410000 */
[C---:B------:R-:W-:Y:S01]  /*9f90*/  FSETP.NEU.FTZ.AND P0, PT, R3.reuse, -INF , PT ;  /* 0xff8000000300780b */ /* 0x040fe20003f1d000 */
[----:B------:R-:W-:Y:S02]  /*9fa0*/  FADD.FTZ R133, -R3, R0 ;  /* 0x0000000003857221 */ /* 0x000fe40000010100 */
[--C-:B------:R-:W-:Y:S01]  /*9fb0*/  FFMA.FTZ R164, R4, c[0x0][0x23c], -R166.reuse ;  /* 0x00008f0004a47a23 */ /* 0x100fe200000108a6 */
[----:B------:R-:W-:Y:S01]  /*9fc0*/  FSEL R165, R165, RZ, P0 ;  /* 0x000000ffa5a57208 */ /* 0x000fe20000000000 */
[--C-:B------:R-:W-:Y:S01]  /*9fd0*/  FFMA.FTZ R163, R5, c[0x0][0x23c], -R166.reuse ;  /* 0x00008f0005a37a23 */ /* 0x100fe200000108a6 */
[----:B------:R-:W-:Y:S01]  /*9fe0*/  ISETP.GT.AND P0, PT, R210, R199, PT ;  /* 0x000000c7d200720c */ /* 0x000fe20003f04270 */
[--C-:B------:R-:W-:Y:S02]  /*9ff0*/  FFMA.FTZ R162, R8, c[0x0][0x23c], -R166.reuse ;  /* 0x00008f0008a27a23 */ /* 0x100fe400000108a6 */
[--C-:B------:R-:W-:Y:S01]  /*a000*/  FFMA.FTZ R161, R9, c[0x0][0x23c], -R166.reuse ;  /* 0x00008f0009a17a23 */ /* 0x100fe200000108a6 */
[----:B------:R-:W-:Y:S01]  /*a010*/  MUFU.EX2 R164, R164 ;  /* 0x000000a400a47308 */ /* 0x000fe20000000800 */
[--C-:B------:R-:W-:Y:S02]  /*a020*/  FFMA.FTZ R160, R6, c[0x0][0x23c], -R165.reuse ;  /* 0x00008f0006a07a23 */ /* 0x100fe400000108a5 */
[--C-:B------:R-:W-:Y:S02]  /*a030*/  FFMA.FTZ R134, R10, c[0x0][0x23c], -R165.reuse ;  /* 0x00008f000a867a23 */ /* 0x100fe400000108a5 */
[----:B------:R-:W-:Y:S02]  /*a040*/  FMUL.FTZ R0, R133, c[0x0][0x23c] ;  /* 0x00008f0085007a20 */ /* 0x000fe40000410000 */
[--C-:B------:R-:W-:Y:S02]  /*a050*/  FFMA.FTZ R133, R11, c[0x0][0x23c], -R165.reuse ;  /* 0x00008f000b857a23 */ /* 0x100fe400000108a5 */
[--C-:B------:R-:W-:Y:S01]  /*a060*/  FFMA.FTZ R175, R28, c[0x0][0x23c], -R166.reuse ;  /* 0x00008f001caf7a23 */ /* 0x100fe200000108a6 */
[----:B------:R-:W4:Y:S01]  /*a070*/  MUFU.EX2 R163, R163 ;  /* 0x000000a300a37308 */ /* 0x000f220000000800 */
[--C-:B------:R-:W-:Y:S02]  /*a080*/  FFMA.FTZ R214, R29, c[0x0][0x23c], -R166.reuse ;  /* 0x00008f001dd67a23 */ /* 0x100fe400000108a6 */
[--C-:B--2---:R-:W-:Y:S02]  /*a090*/  FFMA.FTZ R135, R7, c[0x0][0x23c], -R165.reuse ;  /* 0x00008f0007877a23 */ /* 0x104fe400000108a5 */
[C---:B---3--:R-:W-:Y:S02]  /*a0a0*/  FMUL.FTZ R4, R2.reuse, R128 ;  /* 0x0000008002047220 */ /* 0x048fe40000410000 */
[C---:B------:R-:W-:Y:S02]  /*a0b0*/  FMUL.FTZ R5, R2.reuse, R129 ;  /* 0x0000008102057220 */ /* 0x040fe40000410000 */
[C---:B------:R-:W-:Y:S01]  /*a0c0*/  FMUL.FTZ R8, R2.reuse, R124 ;  /* 0x0000007c02087220 */ /* 0x040fe20000410000 */
[----:B------:R-:W2:Y:S01]  /*a0d0*/  MUFU.EX2 R0, R0 ;  /* 0x0000000000007308 */ /* 0x000ea20000000800 */
[C---:B------:R-:W-:Y:S02]  /*a0e0*/  FMUL.FTZ R9, R2.reuse, R125 ;  /* 0x0000007d02097220 */ /* 0x040fe40000410000 */
[C---:B------:R-:W-:Y:S02]  /*a0f0*/  FMUL.FTZ R36, R2.reuse, R36 ;  /* 0x0000002402247220 */ /* 0x040fe40000410000 */
[C---:B------:R-:W-:Y:S02]  /*a100*/  FMUL.FTZ R37, R2.reuse, R37 ;  /* 0x0000002502257220 */ /* 0x040fe40000410000 */
[C---:B------:R-:W-:Y:S02]  /*a110*/  FMUL.FTZ R40, R2.reuse, R40 ;  /* 0x0000002802287220 */ /* 0x040fe40000410000 */
[----:B------:R-:W-:Y:S01]  /*a120*/  FMUL.FTZ R41, R2, R41 ;  /* 0x0000002902297220 */ /* 0x000fe20000410000 */
[----:B------:R-:W-:Y:S01]  /*a130*/  MUFU.EX2 R162, R162 ;  /* 0x000000a200a27308 */ /* 0x000fe20000000800 */
[--C-:B------:R-:W-:Y:S02]  /*a140*/  FFMA.FTZ R215, R32, c[0x0][0x23c], -R166.reuse ;  /* 0x00008f0020d77a23 */ /* 0x100fe400000108a6 */
[--C-:B------:R-:W-:Y:S01]  /*a150*/  FFMA.FTZ R216, R30, c[0x0][0x23c], -R165.reuse ;  /* 0x00008f001ed87a23 */ /* 0x100fe200000108a5 */
[----:B----4-:R-:W-:Y:S01]  /*a160*/  F2FP.BF16.PACK_AB R128, R163, R164 ;  /* 0x000000a4a380723e */ /* 0x010fe200000010ff */
[--C-:B------:R-:W-:Y:S02]  /*a170*/  FFMA.FTZ R217, R31, c[0x0][0x23c], -R165.reuse ;  /* 0x00008f001fd97a23 */ /* 0x100fe400000108a5 */
[----:B------:R-:W-:Y:S01]  /*a180*/  LDSM.16.MT88.4 R28, [R190+0xd800] ;  /* 0x00d80000be1c783b */ /* 0x000fe20000004200 */
[--C-:B------:R-:W-:Y:S02]  /*a190*/  FFMA.FTZ R218, R34, c[0x0][0x23c], -R165.reuse ;  /* 0x00008f0022da7a23 */ /* 0x100fe400000108a5 */
[----:B------:R-:W3:Y:S01]  /*a1a0*/  MUFU.EX2 R161, R161 ;  /* 0x000000a100a17308 */ /* 0x000ee20000000800 */
[C---:B------:R-:W-:Y:S02]  /*a1b0*/  FMUL.FTZ R44, R2.reuse, R44 ;  /* 0x0000002c022c7220 */ /* 0x040fe40000410000 */
[----:B------:R-:W-:Y:S02]  /*a1c0*/  FMUL.FTZ R45, R2, R45 ;  /* 0x0000002d022d7220 */ /* 0x000fe40000410000 */
[C---:B--2---:R-:W-:Y:S02]  /*a1d0*/  FMUL.FTZ R6, R0.reuse, R130 ;  /* 0x0000008200067220 */ /* 0x044fe40000410000 */
[C---:B------:R-:W-:Y:S02]  /*a1e0*/  FMUL.FTZ R7, R0.reuse, R131 ;  /* 0x0000008300077220 */ /* 0x040fe40000410000 */
[C---:B------:R-:W-:Y:S01]  /*a1f0*/  FMUL.FTZ R10, R0.reuse, R126 ;  /* 0x0000007e000a7220 */ /* 0x040fe20000410000 */
[----:B------:R-:W-:Y:S01]  /*a200*/  MUFU.EX2 R160, R160 ;  /* 0x000000a000a07308 */ /* 0x000fe20000000800 */
[C---:B------:R-:W-:Y:S02]  /*a210*/  FMUL.FTZ R11, R0.reuse, R127 ;  /* 0x0000007f000b7220 */ /* 0x040fe40000410000 */
[----:B------:R-:W2:Y:S01]  /*a220*/  LDSM.16.MT88.4 R124, [R188+0xc000] ;  /* 0x00c00000bc7c783b */ /* 0x000ea20000004200 */
[C---:B------:R-:W-:Y:S02]  /*a230*/  FMUL.FTZ R38, R0.reuse, R38 ;  /* 0x0000002600267220 */ /* 0x040fe40000410000 */
[C---:B------:R-:W-:Y:S02]  /*a240*/  FMUL.FTZ R39, R0.reuse, R39 ;  /* 0x0000002700277220 */ /* 0x040fe40000410000 */
[C---:B------:R-:W-:Y:S02]  /*a250*/  FMUL.FTZ R42, R0.reuse, R42 ;  /* 0x0000002a002a7220 */ /* 0x040fe40000410000 */
[----:B------:R-:W4:Y:S01]  /*a260*/  MUFU.EX2 R135, R135 ;  /* 0x0000008700877308 */ /* 0x000f220000000800 */
[C---:B------:R-:W-:Y:S02]  /*a270*/  FMUL.FTZ R43, R0.reuse, R43 ;  /* 0x0000002b002b7220 */ /* 0x040fe40000410000 */
[C---:B------:R-:W-:Y:S01]  /*a280*/  FMUL.FTZ R46, R0.reuse, R46 ;  /* 0x0000002e002e7220 */ /* 0x040fe20000410000 */
[----:B---3--:R-:W-:Y:S01]  /*a290*/  F2FP.BF16.PACK_AB R130, R161, R162 ;  /* 0x000000a2a182723e */ /* 0x008fe200000010ff */
[----:B------:R-:W-:Y:S02]  /*a2a0*/  FMUL.FTZ R47, R0, R47 ;  /* 0x0000002f002f7220 */ /* 0x000fe40000410000 */
[C---:B------:R-:W-:Y:S02]  /*a2b0*/  FMUL.FTZ R48, R2.reuse, R48 ;  /* 0x0000003002307220 */ /* 0x040fe40000410000 */
[----:B------:R-:W-:Y:S01]  /*a2c0*/  FMUL.FTZ R49, R2, R49 ;  /* 0x0000003102317220 */ /* 0x000fe20000410000 */
[----:B------:R-:W-:Y:S01]  /*a2d0*/  MUFU.EX2 R134, R134 ;  /* 0x0000008600867308 */ /* 0x000fe20000000800 */
[C---:B------:R-:W-:Y:S02]  /*a2e0*/  FMUL.FTZ R50, R0.reuse, R50 ;  /* 0x0000003200327220 */ /* 0x040fe40000410000 */
[----:B------:R-:W-:Y:S02]  /*a2f0*/  FMUL.FTZ R51, R0, R51 ;  /* 0x0000003300337220 */ /* 0x000fe40000410000 */
[C---:B------:R-:W-:Y:S02]  /*a300*/  FMUL.FTZ R52, R2.reuse, R52 ;  /* 0x0000003402347220 */ /* 0x040fe40000410000 */
[----:B------:R-:W-:Y:S02]  /*a310*/  FMUL.FTZ R53, R2, R53 ;  /* 0x0000003502357220 */ /* 0x000fe40000410000 */
[C---:B------:R-:W-:Y:S01]  /*a320*/  FMUL.FTZ R54, R0.reuse, R54 ;  /* 0x0000003600367220 */ /* 0x040fe20000410000 */
[----:B------:R-:W3:Y:S01]  /*a330*/  MUFU.EX2 R133, R133 ;  /* 0x0000008500857308 */ /* 0x000ee20000000800 */
[----:B------:R-:W-:Y:S02]  /*a340*/  FMUL.FTZ R55, R0, R55 ;  /* 0x0000003700377220 */ /* 0x000fe40000410000 */
[C---:B------:R-:W-:Y:S01]  /*a350*/  FMUL.FTZ R56, R2.reuse, R56 ;  /* 0x0000003802387220 */ /* 0x040fe20000410000 */
[----:B----4-:R-:W-:Y:S01]  /*a360*/  F2FP.BF16.PACK_AB R129, R135, R160 ;  /* 0x000000a08781723e */ /* 0x010fe200000010ff */
        /* <DEDUP_REMOVED lines=9> */
[----:B------:R-:W-:Y:S01]  /*a400*/  MUFU.EX2 R214, R214 ;  /* 0x000000d600d67308 */ /* 0x000fe20000000800 */
[----:B------:R-:W-:Y:S02]  /*a410*/  FMUL.FTZ R65, R2, R65 ;  /* 0x0000004102417220 */ /* 0x000fe40000410000 */
[C---:B------:R-:W-:Y:S01]  /*a420*/  FMUL.FTZ R66, R0.reuse, R66 ;  /* 0x0000004200427220 */ /* 0x040fe20000410000 */
[----:B---3--:R-:W-:Y:S01]  /*a430*/  F2FP.BF16.PACK_AB R131, R133, R134 ;  /* 0x000000868583723e */ /* 0x008fe200000010ff */
[----:B------:R-:W-:Y:S02]  /*a440*/  FMUL.FTZ R67, R0, R67 ;  /* 0x0000004300437220 */ /* 0x000fe40000410000 */
[C---:B------:R-:W-:Y:S02]  /*a450*/  FMUL.FTZ R68, R2.reuse, R68 ;  /* 0x0000004402447220 */ /* 0x040fe40000410000 */
[----:B------:R-:W-:Y:S01]  /*a460*/  FMUL.FTZ R69, R2, R69 ;  /* 0x0000004502457220 */ /* 0x000fe20000410000 */
[----:B------:R-:W-:Y:S01]  /*a470*/  MUFU.EX2 R215, R215 ;  /* 0x000000d700d77308 */ /* 0x000fe20000000800 */
[C---:B-1----:R-:W-:Y:S05]  /*a480*/  HMMA.16816.F32.BF16 R4, R128.reuse, R136, R4 ;  /* 0x000000888004723c */ /* 0x042fea0000041804 */
[C---:B------:R-:W-:Y:S02]  /*a490*/  FMUL.FTZ R70, R0.reuse, R70 ;  /* 0x0000004600467220 */ /* 0x040fe40000410000 */
[----:B------:R-:W-:Y:S01]  /*a4a0*/  FMUL.FTZ R71, R0, R71 ;  /* 0x0000004700477220 */ /* 0x000fe20000410000 */
[C---:B------:R-:W-:Y:S01]  /*a4b0*/  HMMA.16816.F32.BF16 R8, R128.reuse, R138, R8 ;  /* 0x0000008a8008723c */ /* 0x040fe20000041808 */
[----:B------:R-:W1:Y:S01]  /*a4c0*/  LDSM.16.MT88.4 R136, [R192+0xe000] ;  /* 0x00e00000c088783b */ /* 0x000e620000004200 */
        /* <DEDUP_REMOVED lines=8> */
[----:B------:R-:W3:Y:S03]  /*a550*/  LDSM.16.MT88.4 R140, [R190+0xe000] ;  /* 0x00e00000be8c783b */ /* 0x000ee60000004200 */
[C---:B------:R-:W-:Y:S02]  /*a560*/  FMUL.FTZ R76, R2.reuse, R76 ;  /* 0x0000004c024c7220 */ /* 0x040fe40000410000 */
[----:B------:R-:W-:Y:S01]  /*a570*/  FMUL.FTZ R77, R2, R77 ;  /* 0x0000004d024d7220 */ /* 0x000fe20000410000 */
[----:B------:R-:W-:Y:S01]  /*a580*/  MUFU.EX2 R218, R218 ;  /* 0x000000da00da7308 */ /* 0x000fe20000000800 */
[C---:B------:R-:W-:Y:S04]  /*a590*/  HMMA.16816.F32.BF16 R44, R128.reuse, R144, R44 ;  /* 0x00000090802c723c */ /* 0x040fe8000004182c */
[C---:B------:R-:W-:Y:S02]  /*a5a0*/  FMUL.FTZ R78, R0.reuse, R78 ;  /* 0x0000004e004e7220 */ /* 0x040fe40000410000 */
[----:B------:R-:W-:Y:S02]  /*a5b0*/  FMUL.FTZ R79, R0, R79 ;  /* 0x0000004f004f7220 */ /* 0x000fe40000410000 */
        /* <DEDUP_REMOVED lines=8> */
[----:B------:R-:W2:Y:S03]  /*a640*/  LDSM.16.MT88.4 R124, [R189+0xe000] ;  /* 0x00e00000bd7c783b */ /* 0x000ea60000004200 */
[C---:B------:R-:W-:Y:S02]  /*a650*/  FMUL.FTZ R84, R2.reuse, R84 ;  /* 0x0000005402547220 */ /* 0x040fe40000410000 */
[----:B------:R-:W-:Y:S02]  /*a660*/  FMUL.FTZ R85, R2, R85 ;  /* 0x0000005502557220 */ /* 0x000fe40000410000 */
[C---:B-1----:R-:W-:Y:S04]  /*a670*/  HMMA.16816.F32.BF16 R60, R128.reuse, R136, R60 ;  /* 0x00000088803c723c */ /* 0x042fe8000004183c */
[C---:B------:R-:W-:Y:S02]  /*a680*/  FMUL.FTZ R86, R0.reuse, R86 ;  /* 0x0000005600567220 */ /* 0x040fe40000410000 */
[----:B------:R-:W-:Y:S02]  /*a690*/  FMUL.FTZ R87, R0, R87 ;  /* 0x0000005700577220 */ /* 0x000fe40000410000 */
[C---:B------:R-:W-:Y:S01]  /*a6a0*/  HMMA.16816.F32.BF16 R64, R128.reuse, R138, R64 ;  /* 0x0000008a8040723c */ /* 0x040fe20000041840 */
[----:B------:R-:W1:Y:S03]  /*a6b0*/  LDSM.16.MT88.4 R136, [R188+0xe000] ;  /* 0x00e00000bc88783b */ /* 0x000e660000004200 */
[C---:B------:R-:W-:Y:S02]  /*a6c0*/  FMUL.FTZ R88, R2.reuse, R88 ;  /* 0x0000005802587220 */ /* 0x040fe40000410000 */
[----:B------:R-:W-:Y:S02]  /*a6d0*/  FMUL.FTZ R89, R2, R89 ;  /* 0x0000005902597220 */ /* 0x000fe40000410000 */
[C---:B---3--:R-:W-:Y:S04]  /*a6e0*/  HMMA.16816.F32.BF16 R68, R128.reuse, R140, R68 ;  /* 0x0000008c8044723c */ /* 0x048fe80000041844 */
[C---:B------:R-:W-:Y:S02]  /*a6f0*/  FMUL.FTZ R90, R0.reuse, R90 ;  /* 0x0000005a005a7220 */ /* 0x040fe40000410000 */
[----:B------:R-:W-:Y:S02]  /*a700*/  FMUL.FTZ R91, R0, R91 ;  /* 0x0000005b005b7220 */ /* 0x000fe40000410000 */
[C---:B------:R-:W-:Y:S01]  /*a710*/  HMMA.16816.F32.BF16 R72, R128.reuse, R142, R72 ;  /* 0x0000008e8048723c */ /* 0x040fe20000041848 */
[----:B------:R-:W3:Y:S03]  /*a720*/  LDSM.16.MT88.4 R140, [R192+0x10000] ;  /* 0x01000000c08c783b */ /* 0x000ee60000004200 */
[C---:B------:R-:W-:Y:S02]  /*a730*/  FMUL.FTZ R92, R2.reuse, R92 ;  /* 0x0000005c025c7220 */ /* 0x040fe40000410000 */
[----:B------:R-:W-:Y:S02]  /*a740*/  FMUL.FTZ R93, R2, R93 ;  /* 0x0000005d025d7220 */ /* 0x000fe40000410000 */
[C---:B------:R-:W-:Y:S01]  /*a750*/  FMUL.FTZ R94, R0.reuse, R94 ;  /* 0x0000005e005e7220 */ /* 0x040fe20000410000 */
[C---:B--2---:R-:W-:Y:S03]  /*a760*/  HMMA.16816.F32.BF16 R76, R128.reuse, R124, R76 ;  /* 0x0000007c804c723c */ /* 0x044fe6000004184c */
[----:B------:R-:W-:Y:S02]  /*a770*/  FMUL.FTZ R95, R0, R95 ;  /* 0x0000005f005f7220 */ /* 0x000fe40000410000 */
[C---:B------:R-:W-:Y:S02]  /*a780*/  FMUL.FTZ R96, R2.reuse, R96 ;  /* 0x0000006002607220 */ /* 0x040fe40000410000 */
[----:B------:R-:W-:Y:S01]  /*a790*/  FMUL.FTZ R97, R2, R97 ;  /* 0x0000006102617220 */ /* 0x000fe20000410000 */
        /* <DEDUP_REMOVED lines=18> */
[--C-:B------:R-:W-:Y:S01]  /*a8c0*/  FFMA.FTZ R167, R12, c[0x0][0x23c], -R166.reuse ;  /* 0x00008f000ca77a23 */ /* 0x100fe200000108a6 */
[C---:B--2---:R-:W-:Y:S03]  /*a8d0*/  HMMA.16816.F32.BF16 R100, R128.reuse, R124, R100 ;  /* 0x0000007c8064723c */ /* 0x044fe60000041864 */
[C---:B------:R-:W-:Y:S02]  /*a8e0*/  FMUL.FTZ R12, R2.reuse, R120 ;  /* 0x00000078020c7220 */ /* 0x040fe40000410000 */
[--C-:B------:R-:W-:Y:S01]  /*a8f0*/  FFMA.FTZ R168, R13, c[0x0][0x23c], -R166.reuse ;  /* 0x00008f000da87a23 */ /* 0x100fe200000108a6 */
[----:B------:R-:W-:Y:S01]  /*a900*/  MUFU.EX2 R167, R167 ;  /* 0x000000a700a77308 */ /* 0x000fe20000000800 */
[----:B------:R-:W-:Y:S01]  /*a910*/  FMUL.FTZ R13, R2, R121 ;  /* 0x00000079020d7220 */ /* 0x000fe20000410000 */
[C---:B------:R-:W-:Y:S01]  /*a920*/  HMMA.16816.F32.BF16 R104, R128.reuse, R126, R104 ;  /* 0x0000007e8068723c */ /* 0x040fe20000041868 */
[----:B------:R-:W-:Y:S03]  /*a930*/  LDSM.16.MT88.4 R124, [R190+0xc800] ;  /* 0x00c80000be7c783b */ /* 0x000fe60000004200 */
[--C-:B------:R-:W-:Y:S02]  /*a940*/  FFMA.FTZ R171, R14, c[0x0][0x23c], -R165.reuse ;  /* 0x00008f000eab7a23 */ /* 0x100fe400000108a5 */
[C---:B------:R-:W-:Y:S02]  /*a950*/  FMUL.FTZ R14, R0.reuse, R122 ;  /* 0x0000007a000e7220 */ /* 0x040fe40000410000 */
[--C-:B------:R-:W-:Y:S01]  /*a960*/  FFMA.FTZ R172, R15, c[0x0][0x23c], -R165.reuse ;  /* 0x00008f000fac7a23 */ /* 0x100fe200000108a5 */
[----:B------:R-:W2:Y:S03]  /*a970*/  MUFU.EX2 R168, R168 ;  /* 0x000000a800a87308 */ /* 0x000ea60000000800 */
[----:B------:R-:W-:Y:S02]  /*a980*/  FMUL.FTZ R15, R0, R123 ;  /* 0x0000007b000f7220 */ /* 0x000fe40000410000 */
[----:B------:R-:W4:Y:S01]  /*a990*/  LDSM.16.MT88.4 R120, [R192+0xc800] ;  /* 0x00c80000c078783b */ /* 0x000f220000004200 */
        /* <DEDUP_REMOVED lines=12> */
[----:B--2---:R-:W-:Y:S01]  /*aa60*/  F2FP.BF16.PACK_AB R116, R168, R167 ;  /* 0x000000a7a874723e */ /* 0x004fe200000010ff */
[----:B------:R-:W-:Y:S01]  /*aa70*/  FMUL.FTZ R17, R2, R117 ;  /* 0x0000007502117220 */ /* 0x000fe20000410000 */
[C---:B------:R-:W-:Y:S01]  /*aa80*/  HMMA.16816.F32.BF16 R12, R128.reuse, R138, R12 ;  /* 0x0000008a800c723c */ /* 0x040fe2000004180c */
[----:B------:R-:W1:Y:S03]  /*aa90*/  LDSM.16.MT88.4 R136, [R189+0xc800] ;  /* 0x00c80000bd88783b */ /* 0x000e660000004200 */
[----:B------:R-:W2:Y:S01]  /*aaa0*/  MUFU.EX2 R170, R170 ;  /* 0x000000aa00aa7308 */ /* 0x000ea20000000800 */
[C---:B------:R-:W-:Y:S02]  /*aab0*/  FMUL.FTZ R18, R0.reuse, R118 ;  /* 0x0000007600127220 */ /* 0x040fe40000410000 */
[----:B------:R-:W-:Y:S02]  /*aac0*/  FMUL.FTZ R19, R0, R119 ;  /* 0x0000007700137220 */ /* 0x000fe40000410000 */
[C---:B------:R-:W-:Y:S03]  /*aad0*/  FMUL.FTZ R112, R2.reuse, R112 ;  /* 0x0000007002707220 */ /* 0x040fe60000410000 */
[----:B------:R-:W-:Y:S02]  /*aae0*/  FMUL.FTZ R113, R2, R113 ;  /* 0x0000007102717220 */ /* 0x000fe40000410000 */
[C---:B---3--:R-:W-:Y:S01]  /*aaf0*/  HMMA.16816.F32.BF16 R16, R128.reuse, R140, R16 ;  /* 0x0000008c8010723c */ /* 0x048fe20000041810 */
[----:B------:R-:W3:Y:S02]  /*ab00*/  MUFU.EX2 R172, R172 ;  /* 0x000000ac00ac7308 */ /* 0x000ee40000000800 */
[C---:B------:R-:W-:Y:S02]  /*ab10*/  FMUL.FTZ R114, R0.reuse, R114 ;  /* 0x0000007200727220 */ /* 0x040fe40000410000 */
[----:B------:R-:W-:Y:S02]  /*ab20*/  FMUL.FTZ R115, R0, R115 ;  /* 0x0000007300737220 */ /* 0x000fe40000410000 */
        /* <DEDUP_REMOVED lines=14> */
[----:B------:R-:W-:Y:S01]  /*ac10*/  FADD.FTZ R0, R133, R0 ;  /* 0x0000000085007221 */ /* 0x000fe20000010000 */
[----:B------:R-:W-:Y:S01]  /*ac20*/  MOV R133, R132 ;  /* 0x0000008400857202 */ /* 0x000fe20000000f00 */
[----:B------:R-:W-:Y:S02]  /*ac30*/  FADD.FTZ R167, R167, R162 ;  /* 0x000000a2a7a77221 */ /* 0x000fe40000010000 */
[----:B------:R-:W-:Y:S01]  /*ac40*/  FADD.FTZ R171, R171, R0 ;  /* 0x00000000abab7221 */ /* 0x000fe20000010000 */
[----:B------:R-:W-:Y:S01]  /*ac50*/  IADD3 R0, R210, -0x1, RZ ;  /* 0xffffffffd2007810 */ /* 0x000fe20007ffe0ff */
[----:B------:R-:W-:Y:S02]  /*ac60*/  FADD.FTZ R168, R168, R167 ;  /* 0x000000a7a8a87221 */ /* 0x000fe40000010000 */
[----:B------:R-:W-:Y:S01]  /*ac70*/  FADD.FTZ R172, R172, R171 ;  /* 0x000000abacac7221 */ /* 0x000fe20000010000 */
[----:B------:R-:W-:Y:S01]  /*ac80*/  MOV R210, R0 ;  /* 0x0000000000d27202 */ /* 0x000fe20000000f00 */
[----:B------:R-:W-:Y:S01]  /*ac90*/  FADD.FTZ R169, R169, R168 ;  /* 0x000000a8a9a97221 */ /* 0x000fe20000010000 */
[----:B------:R-:W-:Y:S03]  /*aca0*/  MOV R0, R3 ;  /* 0x0000000300007202 */ /* 0x000fe60000000f00 */
[----:B------:R-:W-:Y:S01]  /*acb0*/  FADD.FTZ R169, R170, R169 ;  /* 0x000000a9aaa97221 */ /* 0x000fe20000010000 */
[----:B--2---:R-:W-:Y:S07]  /*acc0*/  F2FP.BF16.PACK_AB R119, R174, R173 ;  /* 0x000000adae77723e */ /* 0x004fee00000010ff */
        /* <DEDUP_REMOVED lines=55> */
[----:B----4-:R-:W-:Y:S03]  /*b040*/  F2FP.BF16.PACK_AB R21, R157, R156 ;  /* 0x0000009c9d15723e */ /* 0x010fe600000010ff */
[C---:B------:R-:W-:Y:S01]  /*b050*/  HMMA.16816.F32.BF16 R12, R116.reuse, R138, R12 ;  /* 0x0000008a740c723c */ /* 0x040fe2000004180c */
[----:B------:R-:W4:Y:S05]  /*b060*/  LDSM.16.MT88.4 R136, [R192+0xf000] ;  /* 0x00f00000c088783b */ /* 0x000f2a0000004200 */
[----:B------:R-:W4:Y:S02]  /*b070*/  MUFU.EX2 R166, R166 ;  /* 0x000000a600a67308 */ /* 0x000f240000000800 */
[C---:B--2---:R-:W-:Y:S08]  /*b080*/  HMMA.16816.F32.BF16 R16, R116.reuse, R120, R16 ;  /* 0x000000787410723c */ /* 0x044ff00000041810 */
[----:B------:R-:W-:Y:S01]  /*b090*/  HMMA.16816.F32.BF16 R112, R116, R122, R112 ;  /* 0x0000007a7470723c */ /* 0x000fe20000041870 */
[----:B------:R-:W2:Y:S01]  /*b0a0*/  LDSM.16.MT88.4 R116, [R188+0xf000] ;  /* 0x00f00000bc74783b */ /* 0x000ea20000004200 */
[----:B------:R-:W2:Y:S02]  /*b0b0*/  MUFU.EX2 R165, R165 ;  /* 0x000000a500a57308 */ /* 0x000ea40000000800 */
[----:B-1----:R-:W-:Y:S05]  /*b0c0*/  F2FP.BF16.PACK_AB R23, R159, R158 ;  /* 0x0000009e9f17723e */ /* 0x002fea00000010ff */
[----:B------:R-:W-:Y:S02]  /*b0d0*/  LDSM.16.MT88.4 R120, [R190+0x11000] ;  /* 0x01100000be78783b */ /* 0x000fe40000004200 */
[C---:B---3--:R-:W-:Y:S08]  /*b0e0*/  HMMA.16816.F32.BF16 R4, R20.reuse, R124, R4 ;  /* 0x0000007c1404723c */ /* 0x048ff00000041804 */
        /* <DEDUP_REMOVED lines=38> */
[----:B------:R-:W-:Y:S03]  /*b350*/  F2FP.BF16.PACK_AB R23, R165, R218 ;  /* 0x000000daa517723e */ /* 0x000fe600000010ff */
[----:B------:R-:W-:Y:S04]  /*b360*/  FADD.FTZ R211, R215, R214 ;  /* 0x000000d6d7d37221 */ /* 0x000fe80000010000 */
[C---:B-1----:R-:W-:Y:S01]  /*b370*/  HMMA.16816.F32.BF16 R128, R20.reuse, R24, R4 ;  /* 0x000000181480723c */ /* 0x042fe20000041804 */
[----:B------:R-:W1:Y:S02]  /*b380*/  LDSM.16.MT88.4 R4, [R190+0x11800] ;  /* 0x01180000be04783b */ /* 0x000e640000004200 */
[----:B------:R-:W-:Y:S05]  /*b390*/  FADD.FTZ R211, R166, R211 ;  /* 0x000000d3a6d37221 */ /* 0x000fea0000010000 */
        /* <DEDUP_REMOVED lines=27> */
[C---:B------:R-:W-:Y:S04]  /*b550*/  HMMA.16816.F32.BF16 R116, R20.reuse, R8, R16 ;  /* 0x000000081474723c */ /* 0x040fe80000041810 */
        /* <DEDUP_REMOVED lines=8> */
.L_x_4601:
[----:B------:R-:W1:Y:S01]  /*b5e0*/  SHFL.BFLY PT, R0, R209, 0x2, 0x1f ;  /* 0x0c401f00d1007f89 */ /* 0x000e6200000e0000 */
[----:B------:R-:W-:Y:S01]  /*b5f0*/  MOV R7, 0x3f800000 ;  /* 0x3f80000000077802 */ /* 0x000fe20000000f00 */
[----:B------:R-:W2:Y:S01]  /*b600*/  S2UR UR9, SR_CTAID.Z ;  /* 0x00000000000979c3 */ /* 0x000ea20000002700 */
[----:B------:R-:W-:Y:S01]  /*b610*/  MOV R6, 0x3f800000 ;  /* 0x3f80000000067802 */ /* 0x000fe20000000f00 */
[----:B------:R-:W3:Y:S01]  /*b620*/  SHFL.BFLY PT, R2, R211, 0x2, 0x1f ;  /* 0x0c401f00d3027f89 */ /* 0x000ee200000e0000 */
[----:B------:R-:W-:Y:S01]  /*b630*/  UIADD3 UR8, -UR11, URZ, URZ ;  /* 0x0000003f0b087290 */ /* 0x000fe2000fffe13f */
[----:B------:R-:W-:Y:S01]  /*b640*/  BSSY B0, `(.L_x_4606) ;  /* 0x0000115000007945 */ /* 0x000fe20003800000 */
[----:B------:R-:W-:Y:S01]  /*b650*/  ULDC UR6, c[0x0][0x1c0] ;  /* 0x0000700000067ab9 */ /* 0x000fe20000000800 */
[----:B------:R-:W-:Y:S06]  /*b660*/  BAR.SYNC.DEFER_BLOCKING 0x0 ;  /* 0x0000000000007b1d */ /* 0x000fec0000010000 */
[----:B------:R-:W4:Y:S01]  /*b670*/  S2UR UR7, SR_CTAID.Y ;  /* 0x00000000000779c3 */ /* 0x000f220000002600 */
[----:B------:R-:W-:-:S07]  /*b680*/  ULDC.64 UR4, c[0x0][0x210] ;  /* 0x0000840000047ab9 */ /* 0x000fce0000000a00 */
[----:B------:R-:W5:Y:S01]  /*b690*/  S2UR UR10, SR_CTAID.X ;  /* 0x00000000000a79c3 */ /* 0x000f620000002500 */
[----:B-1----:R-:W-:Y:S02]  /*b6a0*/  FADD.FTZ R5, R0, R209 ;  /* 0x000000d100057221 */ /* 0x002fe40000010000 */
[----:B------:R-:W1:Y:S01]  /*b6b0*/  S2R R0, SR_TID.X ;  /* 0x0000000000007919 */ /* 0x000e620000002100 */
[----:B--2---:R-:W-:Y:S01]  /*b6c0*/  UIMAD UR8, UR8, UR6, UR9 ;  /* 0x00000006080872a4 */ /* 0x004fe2000f8e0209 */
[----:B---3--:R-:W-:Y:S02]  /*b6d0*/  FADD.FTZ R11, R2, R211 ;  /* 0x000000d3020b7221 */ /* 0x008fe40000010000 */
[----:B------:R-:W2:Y:S04]  /*b6e0*/  SHFL.BFLY PT, R2, R5, 0x1, 0x1f ;  /* 0x0c201f0005027f89 */ /* 0x000ea800000e0000 */
[----:B------:R-:W3:Y:S01]  /*b6f0*/  SHFL.BFLY PT, R4, R11, 0x1, 0x1f ;  /* 0x0c201f000b047f89 */ /* 0x000ee200000e0000 */
[----:B----4-:R-:W-:-:S04]  /*b700*/  UIMAD UR4, UR7, UR4, UR11 ;  /* 0x00000004070472a4 */ /* 0x010fc8000f8e020b */
[----:B------:R-:W-:-:S03]  /*b710*/  UIMAD UR4, UR4, UR6, UR8 ;  /* 0x00000006040472a4 */ /* 0x000fc6000f8e0208 */
[----:B------:R-:W-:Y:S02]  /*b720*/  ULDC.64 UR6, c[0x0][0x118] ;  /* 0x0000460000067ab9 */ /* 0x000fe40000000a00 */
[----:B-----5:R-:W-:Y:S01]  /*b730*/  USHF.L.U32 UR10, UR10, 0x6, URZ ;  /* 0x000000060a0a7899 */ /* 0x020fe2000800063f */
[----:B-1----:R-:W-:-:S03]  /*b740*/  SHF.R.S32.HI R9, RZ, 0x1f, R0 ;  /* 0x0000001fff097819 */ /* 0x002fc60000011400 */
[----:B------:R-:W-:Y:S01]  /*b750*/  UIMAD UR5, UR4, UR5, UR10 ;  /* 0x00000005040572a4 */ /* 0x000fe2000f8e020a */
        /* <DEDUP_REMOVED lines=74> */
[C---:B------:R-:W-:Y:S01]  /*bc00*/  FMUL.FTZ R53, R7.reuse, R53 ;  /* 0x0000003507357220 */ /* 0x040fe20000410000 */
[----:B------:R-:W1:Y:S01]  /*bc10*/  @P3 MUFU.LG2 R2, R2 ;  /* 0x0000000200023308 */ /* 0x000e620000000c00 */
[----:B------:R-:W-:Y:S01]  /*bc20*/  FMUL.FTZ R55, R6, R55 ;  /* 0x0000003706377220 */ /* 0x000fe20000410000 */
[----:B------:R-:W-:Y:S01]  /*bc30*/  IADD3 R9, R0, -R9, RZ ;  /* 0x8000000900097210 */ /* 0x000fe20007ffe0ff */
[----:B------:R-:W-:Y:S01]  /*bc40*/  FMUL.FTZ R54, R6, R54 ;  /* 0x0000003606367220 */ /* 0x000fe20000410000 */
[----:B------:R-:W-:Y:S01]  /*bc50*/  IADD3 R11, R10, -R11, RZ ;  /* 0x8000000b0a0b7210 */ /* 0x000fe20007ffe0ff */
[----:B------:R-:W-:Y:S01]  /*bc60*/  FMUL.FTZ R56, R7, R56 ;  /* 0x0000003807387220 */ /* 0x000fe20000410000 */
[----:B------:R-:W-:Y:S01]  /*bc70*/  SHF.L.U32 R10, R13, 0x2, RZ ;  /* 0x000000020d0a7819 */ /* 0x000fe200000006ff */
[----:B------:R-:W-:Y:S01]  /*bc80*/  FMUL.FTZ R57, R7, R57 ;  /* 0x0000003907397220 */ /* 0x000fe20000410000 */
[----:B------:R-:W-:Y:S01]  /*bc90*/  SHF.R.S32.HI R0, RZ, 0x1f, R11 ;  /* 0x0000001fff007819 */ /* 0x000fe2000001140b */
[----:B------:R-:W-:-:S02]  /*bca0*/  FMUL.FTZ R59, R6, R59 ;  /* 0x0000003b063b7220 */ /* 0x000fc40000410000 */
[----:B------:R-:W-:Y:S01]  /*bcb0*/  FMUL.FTZ R58, R6, R58 ;  /* 0x0000003a063a7220 */ /* 0x000fe20000410000 */
[----:B------:R-:W-:Y:S01]  /*bcc0*/  LEA.HI R0, R0, R11, RZ, 0x2 ;  /* 0x0000000b00007211 */ /* 0x000fe200078f10ff */
[C---:B------:R-:W-:Y:S01]  /*bcd0*/  FMUL.FTZ R60, R7.reuse, R60 ;  /* 0x0000003c073c7220 */ /* 0x040fe20000410000 */
[----:B------:R-:W-:Y:S01]  /*bce0*/  SHF.R.S32.HI R11, RZ, 0x1f, R10 ;  /* 0x0000001fff0b7819 */ /* 0x000fe2000001140a */
[C---:B------:R-:W-:Y:S01]  /*bcf0*/  FMUL.FTZ R61, R7.reuse, R61 ;  /* 0x0000003d073d7220 */ /* 0x040fe20000410000 */
[----:B------:R-:W-:Y:S01]  /*bd00*/  SHF.R.S32.HI R0, RZ, 0x2, R0 ;  /* 0x00000002ff007819 */ /* 0x000fe20000011400 */
        /* <DEDUP_REMOVED lines=59> */
[----:B------:R-:W-:Y:S01]  /*c0c0*/  FMUL.FTZ R113, R7, R113 ;  /* 0x0000007107717220 */ /* 0x000fe20000410000 */
[----:B------:R-:W-:Y:S01]  /*c0d0*/  MOV R7, 0x40 ;  /* 0x0000004000077802 */ /* 0x000fe20000000f00 */
[C---:B------:R-:W-:Y:S02]  /*c0e0*/  FMUL.FTZ R115, R6.reuse, R115 ;  /* 0x0000007306737220 */ /* 0x040fe40000410000 */
[----:B------:R-:W-:Y:S01]  /*c0f0*/  FMUL.FTZ R114, R6, R114 ;  /* 0x0000007206727220 */ /* 0x000fe20000410000 */
[----:B------:R-:W-:Y:S01]  /*c100*/  SHF.L.U32 R6, R14, 0x2, RZ ;  /* 0x000000020e067819 */ /* 0x000fe200000006ff */
[----:B-1----:R-:W-:Y:S01]  /*c110*/  @P3 FMUL.FTZ R2, R2, 0.69314718246459960938 ;  /* 0x3f31721802023820 */ /* 0x002fe20000410000 */
[----:B------:R-:W-:-:S02]  /*c120*/  SEL R7, R7, 0xffffffc0, !P1 ;  /* 0xffffffc007077807 */ /* 0x000fc40004800000 */
[C---:B------:R-:W-:Y:S02]  /*c130*/  IADD3 R16, R6.reuse, -0x20, RZ ;  /* 0xffffffe006107810 */ /* 0x040fe40007ffe0ff */
[C---:B------:R-:W-:Y:S02]  /*c140*/  @P0 IADD3 R16, R6.reuse, 0x20, RZ ;  /* 0x0000002006100810 */ /* 0x040fe40007ffe0ff */
[C---:B------:R-:W-:Y:S02]  /*c150*/  IADD3 R17, R6.reuse, R7, RZ ;  /* 0x0000000706117210 */ /* 0x040fe40007ffe0ff */
[-C--:B------:R-:W-:Y:S01]  /*c160*/  IADD3 R18, R7, R16.reuse, RZ ;  /* 0x0000001007127210 */ /* 0x080fe20007ffe0ff */
[----:B------:R-:W-:Y:S01]  /*c170*/  STS.64 [R16], R124 ;  /* 0x0000007c10007388 */ /* 0x000fe20000000a00 */
[-C--:B------:R-:W-:Y:S02]  /*c180*/  IADD3 R6, R6, R15.reuse, RZ ;  /* 0x0000000f06067210 */ /* 0x080fe40007ffe0ff */
[----:B------:R-:W-:Y:S01]  /*c190*/  IADD3 R7, R15, R16, RZ ;  /* 0x000000100f077210 */ /* 0x000fe20007ffe0ff */
[----:B------:R-:W-:Y:S01]  /*c1a0*/  STS.64 [R16+0x800], R126 ;  /* 0x0008007e10007388 */ /* 0x000fe20000000a00 */
[----:B------:R-:W-:-:S02]  /*c1b0*/  IADD3 R19, R17, R15, RZ ;  /* 0x0000000f11137210 */ /* 0x000fc40007ffe0ff */
        /* <DEDUP_REMOVED lines=40> */
[----:B------:R1:W-:Y:S04]  /*c440*/  STS.64 [R6+0x8800], R110 ;  /* 0x0088006e06007388 */ /* 0x0003e80000000a00 */
[----:B------:R-:W-:Y:S04]  /*c450*/  STS.64 [R7+0x8000], R120 ;  /* 0x0080007807007388 */ /* 0x000fe80000000a00 */
[----:B------:R2:W-:Y:S04]  /*c460*/  STS.64 [R7+0x8800], R122 ;  /* 0x0088007a07007388 */ /* 0x0005e80000000a00 */
[----:B------:R-:W-:Y:S04]  /*c470*/  STS.64 [R19+0x8000], R116 ;  /* 0x0080007413007388 */ /* 0x000fe80000000a00 */
[----:B------:R-:W-:Y:S04]  /*c480*/  STS.64 [R19+0x8800], R118 ;  /* 0x0088007613007388 */ /* 0x000fe80000000a00 */
[----:B------:R-:W-:Y:S04]  /*c490*/  STS.64 [R15+0x8000], R112 ;  /* 0x008000700f007388 */ /* 0x000fe80000000a00 */
[----:B------:R-:W-:Y:S01]  /*c4a0*/  STS.64 [R15+0x8800], R114 ;  /* 0x008800720f007388 */ /* 0x000fe20000000a00 */
[----:B-1----:R-:W-:-:S03]  /*c4b0*/  MOV R6, 0xff800000 ;  /* 0xff80000000067802 */ /* 0x002fc60000000f00 */
[----:B------:R-:W-:Y:S01]  /*c4c0*/  BAR.SYNC.DEFER_BLOCKING 0x0 ;  /* 0x0000000000007b1d */ /* 0x000fe20000010000 */
[----:B------:R-:W-:Y:S01]  /*c4d0*/  @P3 FFMA.FTZ R6, R3, c[0x0][0x238], R2 ;  /* 0x00008e0003063a23 */ /* 0x000fe20000010002 */
[----:B--2---:R-:W-:-:S04]  /*c4e0*/  SHF.R.S32.HI R7, RZ, 0x1f, R12 ;  /* 0x0000001fff077819 */ /* 0x004fc8000001140c */
[----:B------:R-:W-:-:S04]  /*c4f0*/  LEA.HI R7, R7, R12, RZ, 0x2 ;  /* 0x0000000c07077211 */ /* 0x000fc800078f10ff */
[----:B------:R-:W-:-:S04]  /*c500*/  LOP3.LUT R7, R7, 0xffffffc, RZ, 0xc0, !PT ;  /* 0x0ffffffc07077812 */ /* 0x000fc800078ec0ff */
[----:B------:R-:W-:-:S04]  /*c510*/  IADD3 R7, R12, -R7, RZ ;  /* 0x800000070c077210 */ /* 0x000fc80007ffe0ff */
[----:B------:R-:W-:Y:S01]  /*c520*/  LEA R7, R7, R0, 0x4 ;  /* 0x0000000007077211 */ /* 0x000fe200078e20ff */
        /* <DEDUP_REMOVED lines=27> */
[----:B--234-:R-:W-:Y:S01]  /*c6e0*/  IADD3 R4, R7, 0x8, RZ ;  /* 0x0000000807047810 */ /* 0x01cfe20007ffe0ff */
[----:B------:R-:W-:Y:S01]  /*c6f0*/  IMAD.U32 R0, RZ, RZ, UR5 ;  /* 0x00000005ff007e24 */ /* 0x000fe2000f8e00ff */
[----:B------:R-:W-:-:S02]  /*c700*/  SHF.R.S32.HI R3, RZ, 0x1f, R7 ;  /* 0x0000001fff037819 */ /* 0x000fc40000011407 */
[C---:B------:R-:W-:Y:S02]  /*c710*/  IADD3 R2, P0, R7.reuse, UR5, RZ ;  /* 0x0000000507027c10 */ /* 0x040fe4000ff1e0ff */
[----:B------:R-:W-:Y:S02]  /*c720*/  ISETP.GE.AND P2, PT, R7, UR13, PT ;  /* 0x0000000d07007c0c */ /* 0x000fe4000bf46270 */
[----:B------:R-:W-:Y:S02]  /*c730*/  ISETP.GE.AND P1, PT, R4, UR13, PT ;  /* 0x0000000d04007c0c */ /* 0x000fe4000bf26270 */
[----:B------:R-:W-:Y:S02]  /*c740*/  LEA.HI.X.SX32 R3, R0, R3, 0x1, P0 ;  /* 0x0000000300037211 */ /* 0x000fe400000f0eff */
[----:B------:R-:W-:-:S04]  /*c750*/  LEA R12, P0, R2, c[0x0][0x208], 0x2 ;  /* 0x00008200020c7a11 */ /* 0x000fc800078010ff */
[----:B------:R-:W-:-:S05]  /*c760*/  LEA.HI.X R13, R2, c[0x0][0x20c], R3, 0x2, P0 ;  /* 0x00008300020d7a11 */ /* 0x000fca00000f1403 */
[----:B------:R2:W-:Y:S04]  /*c770*/  @!P2 STG.E [R12.64], R5 ;  /* 0x000000050c00a986 */ /* 0x0005e8000c101906 */
[----:B------:R2:W-:Y:S02]  /*c780*/  @!P1 STG.E [R12.64+0x20], R6 ;  /* 0x000020060c009986 */ /* 0x0005e4000c101906 */
.L_x_4607:
[----:B--234-:R-:W-:Y:S05]  /*c790*/  BSYNC B0 ;  /* 0x0000000000007941 */ /* 0x01cfea0003800000 */
.L_x_4606:
[----:B------:R-:W-:Y:S01]  /*c7a0*/  ULDC UR4, c[0x0][0x22c] ;  /* 0x00008b0000047ab9 */ /* 0x000fe20000000800 */
[C---:B------:R-:W-:Y:S01]  /*c7b0*/  ISETP.GE.AND P1, PT, R8.reuse, UR13, PT ;  /* 0x0000000d08007c0c */ /* 0x040fe2000bf26270 */
[----:B------:R-:W-:Y:S01]  /*c7c0*/  UIMAD UR4, UR5, UR4, URZ ;  /* 0x00000004050472a4 */ /* 0x000fe2000f8e023f */
[----:B------:R-:W-:Y:S01]  /*c7d0*/  IMAD.WIDE R2, R8, 0xc0, R10 ;  /* 0x000000c008027825 */ /* 0x000fe200078e020a */
[----:B------:R-:W-:Y:S04]  /*c7e0*/  BSSY B0, `(.L_x_4608) ;  /* 0x0000010000007945 */ /* 0x000fe80003800000 */
[----:B------:R-:W-:Y:S01]  /*c7f0*/  IMAD.U32 R0, RZ, RZ, UR4 ;  /* 0x00000004ff007e24 */ /* 0x000fe2000f8e00ff */
[----:B------:R-:W-:-:S04]  /*c800*/  IADD3 R2, P0, R2, UR4, RZ ;  /* 0x0000000402027c10 */ /* 0x000fc8000ff1e0ff */
[----:B------:R-:W-:Y:S02]  /*c810*/  LEA.HI.X.SX32 R3, R0, R3, 0x1, P0 ;  /* 0x0000000300037211 */ /* 0x000fe400000f0eff */
[----:B------:R-:W-:Y:S02]  /*c820*/  LEA R4, P0, R2, c[0x0][0x1d8], 0x2 ;  /* 0x0000760002047a11 */ /* 0x000fe400078010ff */
[----:B------:R-:W-:Y:S02]  /*c830*/  IADD3 R0, R10, 0x40, RZ ;  /* 0x000000400a007810 */ /* 0x000fe40007ffe0ff */
[----:B------:R-:W-:Y:S01]  /*c840*/  LEA.HI.X R5, R2, c[0x0][0x1dc], R3, 0x2, P0 ;  /* 0x0000770002057a11 */ /* 0x000fe200000f1403 */
[----:B------:R-:W-:Y:S05]  /*c850*/  @P1 BRA `(.L_x_4609) ;  /* 0x0000008000001947 */ /* 0x000fea0003800000 */
[C---:B------:R-:W-:Y:S02]  /*c860*/  IADD3 R2, R0.reuse, 0x40, RZ ;  /* 0x0000004000027810 */ /* 0x040fe40007ffe0ff */
[----:B------:R-:W-:Y:S02]  /*c870*/  ISETP.GE.AND P0, PT, R0, c[0x0][0x220], PT ;  /* 0x0000880000007a0c */ /* 0x000fe40003f06270 */
[----:B------:R-:W-:-:S02]  /*c880*/  ISETP.GE.AND P1, PT, R10, c[0x0][0x220], PT ;  /* 0x000088000a007a0c */ /* 0x000fc40003f26270 */
[----:B------:R-:W-:-:S09]  /*c890*/  ISETP.GE.AND P2, PT, R2, c[0x0][0x220], PT ;  /* 0x0000880002007a0c */ /* 0x000fd20003f46270 */
[----:B-1----:R1:W-:Y:S04]  /*c8a0*/  @!P0 STG.E.128 [R4.64+0x100], R72 ;  /* 0x0001004804008986 */ /* 0x0023e8000c101d06 */
[----:B------:R1:W-:Y:S04]  /*c8b0*/  @!P1 STG.E.64 [R4.64], R104 ;  /* 0x0000006804009986 */ /* 0x0003e8000c101b06 */
[----:B------:R1:W-:Y:S04]  /*c8c0*/  @!P1 STG.E.64 [R4.64+0x8], R106 ;  /* 0x0000086a04009986 */ /* 0x0003e8000c101b06 */
[----:B------:R1:W-:Y:S02]  /*c8d0*/  @!P2 STG.E.128 [R4.64+0x200], R40 ;  /* 0x000200280400a986 */ /* 0x0003e4000c101d06 */
.L_x_4609:
[----:B------:R-:W-:Y:S05]  /*c8e0*/  BSYNC B0 ;  /* 0x0000000000007941 */ /* 0x000fea0003800000 */
.L_x_4608:
[----:B------:R-:W-:Y:S01]  /*c8f0*/  IADD3 R2, R8, 0x8, RZ ;  /* 0x0000000808027810 */ /* 0x000fe20007ffe0ff */
[----:B------:R-:W-:Y:S03]  /*c900*/  BSSY B0, `(.L_x_4610) ;  /* 0x000000a000007945 */ /* 0x000fe60003800000 */
[----:B------:R-:W-:-:S13]  /*c910*/  ISETP.GE.AND P0, PT, R2, UR13, PT ;  /* 0x0000000d02007c0c */ /* 0x000fda000bf06270 */
        /* <DEDUP_REMOVED lines=8> */
.L_x_4611:
[----:B------:R-:W-:Y:S05]  /*c9a0*/  BSYNC B0 ;  /* 0x0000000000007941 */ /* 0x000fea0003800000 */
.L_x_4610:
        /* <DEDUP_REMOVED lines=11> */
.L_x_4613:
[----:B------:R-:W-:Y:S05]  /*ca60*/  BSYNC B0 ;  /* 0x0000000000007941 */ /* 0x000fea0003800000 */
.L_x_4612:
        /* <DEDUP_REMOVED lines=11> */
.L_x_4615:
[----:B------:R-:W-:Y:S05]  /*cb20*/  BSYNC B0 ;  /* 0x0000000000007941 */ /* 0x000fea0003800000 */
.L_x_4614:
        /* <DEDUP_REMOVED lines=11> */
.L_x_4617:
[----:B------:R-:W-:Y:S05]  /*cbe0*/  BSYNC B0 ;  /* 0x0000000000007941 */ /* 0x000fea0003800000 */
.L_x_4616:
        /* <DEDUP_REMOVED lines=11> */
.L_x_4619:
[----:B------:R-:W-:Y:S05]  /*cca0*/  BSYNC B0 ;  /* 0x0000000000007941 */ /* 0x000fea0003800000 */
.L_x_4618:
        /* <DEDUP_REMOVED lines=11> */
.L_x_4621:
[----:B------:R-:W-:Y:S05]  /*cd60*/  BSYNC B0 ;  /* 0x0000000000007941 */ /* 0x000fea0003800000 */
.L_x_4620:
[----:B------:R-:W-:-:S04]  /*cd70*/  IADD3 R8, R8, 0x38, RZ ;  /* 0x0000003808087810 */ /* 0x000fc80007ffe0ff */
[----:B------:R-:W-:-:S13]  /*cd80*/  ISETP.GE.AND P0, PT, R8, UR13, PT ;  /* 0x0000000d08007c0c */ /* 0x000fda000bf06270 */
        /* <DEDUP_REMOVED lines=10> */
.L_x_4622:
        /* <DEDUP_REMOVED lines=13> */
.L_x_7862:


//--------------------- .text._ZN5flash24flash_fwd_splitkv_kernelI23Flash_fwd_kernel_traitsILi192ELi64ELi64ELi4ELb0ELb0EN7cutlass10bfloat16_tE19Flash_kernel_traitsILi192ELi64ELi64ELi4ES3_EELb0ELb0ELb1ELb0ELb0ELb1ELb1ELb0EEEvNS_16Flash_fwd_paramsE --------------------------
	.section	.text._ZN5flash24flash_fwd_splitkv_kernelI23Flash_fwd_kernel_traitsILi192ELi64ELi64ELi4ELb0ELb0EN7cutlass10bfloat16_tE19Flash_kernel_traitsILi192ELi64ELi64ELi4ES3_EELb0ELb0ELb1ELb0ELb0ELb1ELb1ELb0EEEvNS_16Flash_fwd_paramsE,"ax",@progbits
	.sectioninfo	@"SHI_REGISTERS=243"
	.align	128
        .global         _ZN5flash24flash_fwd_splitkv_kernelI23Flash_fwd_kernel_traitsILi192ELi64ELi64ELi4ELb0ELb0EN7cutlass10bfloat16_tE19Flash_kernel_traitsILi192ELi64ELi64ELi4ES3_EELb0ELb0ELb1ELb0ELb0ELb1ELb1ELb0EEEvNS_16Flash_fwd_paramsE
        .type           _ZN5flash24flash_fwd_splitkv_kernelI23Flash_fwd_kernel_traitsILi192ELi64ELi64ELi4ELb0ELb0EN7cutlass10bfloat16_tE19Flash_kernel_traitsILi192ELi64ELi64ELi4ES3_EELb0ELb0ELb1ELb0ELb0ELb1ELb1ELb0EEEvNS_16Flash_fwd_paramsE,@function
        .size           _ZN5flash24flash_fwd_splitkv_kernelI23Flash_fwd_kernel_traitsILi192ELi64ELi64ELi4ELb0ELb0EN7cutlass10bfloat16_tE19Flash_kernel_traitsILi192ELi64ELi64ELi4ES3_EELb0ELb0ELb1ELb0ELb0ELb1ELb1ELb0EEEvNS_16Flash_fwd_paramsE,(.L_x_7863 - _ZN5flash24flash_fwd_splitkv_kernelI23Flash_fwd_kernel_traitsILi192ELi64ELi64ELi4ELb0ELb0EN7cutlass10bfloat16_tE19Flash_kernel_traitsILi192ELi64ELi64ELi4ES3_EELb0ELb0ELb1ELb0ELb0ELb1ELb1ELb0EEEvNS_16Flash_fwd_paramsE)
        .other          _ZN5flash24flash_fwd_splitkv_kernelI23Flash_fwd_kernel_traitsILi192ELi64ELi64ELi4ELb0ELb0EN7cutlass10bfloat16_tE19Flash_kernel_traitsILi192ELi64ELi64ELi4ES3_EELb0ELb0ELb1ELb0ELb0ELb1ELb1ELb0EEEvNS_16Flash_fwd_paramsE,@"STO_CUDA_ENTRY STV_DEFAULT"
_ZN5flash24flash_fwd_splitkv_kernelI23Flash_fwd_kernel_traitsILi192ELi64ELi64ELi4ELb0ELb0EN7cutlass10bfloat16_tE19Flash_kernel_traitsILi192ELi64ELi64ELi4ES3_EELb0ELb0ELb1ELb0ELb0ELb1ELb1ELb0EEEvNS_16Flash_fwd_paramsE:
.text._ZN5flash24flash_fwd_splitkv_kernelI23Flash_fwd_kernel_traitsILi192ELi64ELi64ELi4ELb0ELb0EN7cutlass10bfloat16_tE19Flash_kernel_traitsILi192ELi64ELi64ELi4ES3_EELb0ELb0ELb1ELb0ELb0ELb1ELb1ELb0EEEvNS_16Flash_fwd_paramsE:
        /* <DEDUP_REMOVED lines=78> */
.L_x_4623:
[----:B------:R-:W-:Y:S02]  /*04e0*/  ULDC UR7, c[0x0][0x218] ;  /* 0x0000860000077ab9 */ /* 0x000fe40000000800 */
.L_x_4624:
        /* <DEDUP_REMOVED lines=92> */
.L_x_4627:
[----:B------:R-:W-:Y:S05]  /*0ab0*/  BSYNC B0 ;  /* 0x0000000000007941 */ /* 0x000fea0003800000 */
.L_x_4626:
        /* <DEDUP_REMOVED lines=10> */
.L_x_4629:
[----:B------:R-:W-:Y:S05]  /*0b60*/  BSYNC B0 ;  /* 0x0000000000007941 */ /* 0x000fea0003800000 */
.L_x_4628:
        /* <DEDUP_REMOVED lines=10> */
.L_x_4631:
[----:B------:R-:W-:Y:S05]  /*0c10*/  BSYNC B0 ;  /* 0x0000000000007941 */ /* 0x000fea0003800000 */
.L_x_4630:
        /* <DEDUP_REMOVED lines=10> */
.L_x_4633:
[----:B------:R-:W-:Y:S05]  /*0cc0*/  BSYNC B0 ;  /* 0x0000000000007941 */ /* 0x000fea0003800000 */
.L_x_4632:
        /* <DEDUP_REMOVED lines=10> */
.L_x_4635:
[----:B------:R-:W-:Y:S05]  /*0d70*/  BSYNC B0 ;  /* 0x0000000000007941 */ /* 0x000fea0003800000 */
.L_x_4634:
        /* <DEDUP_REMOVED lines=10> */
.L_x_4637:
[----:B------:R-:W-:Y:S05]  /*0e20*/  BSYNC B0 ;  /* 0x0000000000007941 */ /* 0x000fea0003800000 */
.L_x_4636:
        /* <DEDUP_REMOVED lines=10> */
.L_x_4639:
[----:B------:R-:W-:Y:S05]  /*0ed0*/  BSYNC B0 ;  /* 0x0000000000007941 */ /* 0x000fea0003800000 */
.L_x_4638:
        /* <DEDUP_REMOVED lines=10> */
.L_x_4641:
[----:B------:R-:W-:Y:S05]  /*0f80*/  BSYNC B0 ;  /* 0x0000000000007941 */ /* 0x000fea0003800000 */
.L_x_4640:
        /* <DEDUP_REMOVED lines=32> */
.L_x_4625:
        /* <DEDUP_REMOVED lines=113> */
.L_x_4642:
        /* <DEDUP_REMOVED lines=19> */
.L_x_4644:
        /* <DEDUP_REMOVED lines=56> */
.L_x_4643:
        /* <DEDUP_REMOVED lines=123> */
.L_x_4646:
[----:B------:R-:W-:Y:S05]  /*2500*/  BSYNC B0 ;  /* 0x0000000000007941 */ /* 0x000fea0003800000 */
.L_x_4645:
        /* <DEDUP_REMOVED lines=37> */
.L_x_4648:
[----:B------:R-:W-:Y:S05]  /*2760*/  BSYNC B0 ;  /* 0x0000000000007941 */ /* 0x000fea0003800000 */
.L_x_4647:
        /* <DEDUP_REMOVED lines=37> */
.L_x_4650:
[----:B------:R-:W-:Y:S05]  /*29c0*/  BSYNC B0 ;  /* 0x0000000000007941 */ /* 0x000fea0003800000 */
.L_x_4649:
        /* <DEDUP_REMOVED lines=36> */
.L_x_4652:
[----:B------:R-:W-:Y:S05]  /*2c10*/  BSYNC B0 ;  /* 0x0000000000007941 */ /* 0x000fea0003800000 */
.L_x_4651:
        /* <DEDUP_REMOVED lines=31> */
.L_x_4654:
[----:B------:R-:W-:Y:S05]  /*2e10*/  BSYNC B0 ;  /* 0x0000000000007941 */ /* 0x000fea0003800000 */
.L_x_4653:
        /* <DEDUP_REMOVED lines=33> */
.L_x_4656:
[----:B------:R-:W-:Y:S05]  /*3030*/  BSYNC B0 ;  /* 0x0000000000007941 */ /* 0x000fea0003800000 */
.L_x_4655:
        /* <DEDUP_REMOVED lines=32> */
.L_x_4658:
[----:B------:R-:W-:Y:S05]  /*3240*/  BSYNC B0 ;  /* 0x0000000000007941 */ /* 0x000fea0003800000 */
.L_x_4657:
        /* <DEDUP_REMOVED lines=33> */
.L_x_4660:
[----:B------:R-:W-:Y:S05]  /*3460*/  BSYNC B0 ;  /* 0x0000000000007941 */ /* 0x000fea0003800000 */
.L_x_4659:
        /* <DEDUP_REMOVED lines=49> */
.L_x_4662:
[----:B------:R-:W-:Y:S05]  /*3780*/  BSYNC B0 ;  /* 0x0000000000007941 */ /* 0x000fea0003800000 */
.L_x_4661:
        /* <DEDUP_REMOVED lines=36> */
.L_x_4664:
[----:B------:R-:W-:Y:S05]  /*39d0*/  BSYNC B0 ;  /* 0x0000000000007941 */ /* 0x000fea0003800000 */
.L_x_4663:
        /* <DEDUP_REMOVED lines=39> */
.L_x_4666:
[----:B------:R-:W-:Y:S05]  /*3c50*/  BSYNC B0 ;  /* 0x0000000000007941 */ /* 0x000fea0003800000 */
.L_x_4665:
        /* <DEDUP_REMOVED lines=40> */
.L_x_4668:
[----:B------:R-:W-:Y:S05]  /*3ee0*/  BSYNC B0 ;  /* 0x0000000000007941 */ /* 0x000fea0003800000 */
.L_x_4667:
[C---:B-1-3--:R-:W-:Y:S01]  /*3ef0*/  IMAD.SHL.U32 R8, R2.reuse, 0x40, RZ ;  /* 0x0000004002087824 */ /* 0x04afe200078e00ff */
[----:B------:R-:W-:Y:S01]  /*3f00*/  R2P PR, R2, 0x6 ;  /* 0x0000000602007804 */ /* 0x000fe20000000000 */
[----:B------:R-:W-:Y:S01]  /*3f10*/  IMAD.SHL.U32 R20, R20, 0x8, RZ ;  /* 0x0000000814147824 */ /* 0x000fe200078e00ff */
[----:B------:R-:W-:Y:S01]  /*3f20*/  SHF.L.U32 R81, R81, 0x1, RZ ;  /* 0x0000000151517819 */ /* 0x000fe200000006ff */
[----:B------:R-:W-:Y:S01]  /*3f30*/  IMAD R206, R83, 0x400, R0 ;  /* 0x0000040053ce7824 */ /* 0x000fe200078e0200 */
[----:B------:R-:W-:Y:S01]  /*3f40*/  LOP3.LUT R9, R8, 0x1c0, RZ, 0xc0, !PT ;  /* 0x000001c008097812 */ /* 0x000fe200078ec0ff */
[----:B------:R-:W-:Y:S01]  /*3f50*/  IMAD.U32 R127, RZ, RZ, UR9 ;  /* 0x00000009ff7f7e24 */ /* 0x000fe2000f8e00ff */
[----:B------:R-:W0:Y:S01]  /*3f60*/  LDGDEPBAR ;  /* 0x00000000000079af */ /* 0x000e220000000000 */
        /* <DEDUP_REMOVED lines=9> */
[----:B------:R-:W-:-:S02]  /*4000*/  ISETP.GT.AND P5, PT, R82, R207, PT ;  /* 0x000000cf5200720c */ /* 0x000fc40003fa4270 */
[----:B------:R-:W-:Y:S01]  /*4010*/  IMAD R205, R205, 0x200, R8 ;  /* 0x00000200cdcd7824 */ /* 0x000fe200078e0208 */
[----:B------:R-:W-:Y:S03]  /*4020*/  LDSM.16.M88.4 R64, [R202] ;  /* 0x00000000ca40783b */ /* 0x000fe60000000200 */
[----:B------:R-:W-:-:S05]  /*4030*/  IMAD.SHL.U32 R205, R205, 0x2, RZ ;  /* 0x00000002cdcd7824 */ /* 0x000fca00078e00ff */
[----:B------:R-:W1:Y:S01]  /*4040*/  LDSM.16.M88.4 R12, [R205+0x6000] ;  /* 0x00600000cd0c783b */ /* 0x000e620000000200 */
[C---:B------:R-:W-:Y:S02]  /*4050*/  IADD3 R2, R205.reuse, 0x6000, RZ ;  /* 0x00006000cd027810 */ /* 0x040fe40007ffe0ff */
        /* <DEDUP_REMOVED lines=28> */
[C---:B---3--:R-:W-:Y:S08]  /*4220*/  HMMA.16816.F32.BF16 R28, R52.reuse, R24, RZ ;  /* 0x00000018341c723c */ /* 0x048ff000000418ff */
[C---:B------:R-:W-:Y:S08]  /*4230*/  HMMA.16816.F32.BF16 R12, R52.reuse, R14, RZ ;  /* 0x0000000e340c723c */ /* 0x040ff000000418ff */
[C---:B------:R-:W-:Y:S08]  /*4240*/  HMMA.16816.F32.BF16 R24, R52.reuse, R26, RZ ;  /* 0x0000001a3418723c */ /* 0x040ff000000418ff */
[C---:B-----5:R-:W-:Y:S08]  /*4250*/  HMMA.16816.F32.BF16 R40, R52.reuse, R60, RZ ;  /* 0x0000003c3428723c */ /* 0x060ff000000418ff */
[C---:B------:R-:W-:Y:S08]  /*4260*/  HMMA.16816.F32.BF16 R60, R52.reuse, R62, RZ ;  /* 0x0000003e343c723c */ /* 0x040ff000000418ff */
[C---:B----4-:R-:W-:Y:S08]  /*4270*/  HMMA.16816.F32.BF16 R56, R52.reuse, R68, RZ ;  /* 0x000000443438723c */ /* 0x050ff000000418ff */
[----:B------:R-:W-:Y:S01]  /*4280*/  HMMA.16816.F32.BF16 R52, R52, R70, RZ ;  /* 0x000000463434723c */ /* 0x000fe200000418ff */
[----:B------:R-:W-:Y:S07]  /*4290*/  LDSM.16.M88.4 R68, [R205+0x8800] ;  /* 0x00880000cd44783b */ /* 0x000fee0000000200 */
[C---:B--2---:R-:W-:Y:S08]  /*42a0*/  HMMA.16816.F32.BF16 R8, R16.reuse, R48, R8 ;  /* 0x000000301008723c */ /* 0x044ff00000041808 */
[C---:B------:R-:W-:Y:S01]  /*42b0*/  HMMA.16816.F32.BF16 R12, R16.reuse, R50, R12 ;  /* 0x00000032100c723c */ /* 0x040fe2000004180c */
[----:B------:R-:W1:Y:S07]  /*42c0*/  LDSM.16.M88.4 R48, [R199+0x6800] ;  /* 0x00680000c730783b */ /* 0x000e6e0000000200 */
[C---:B------:R-:W-:Y:S08]  /*42d0*/  HMMA.16816.F32.BF16 R28, R16.reuse, R44, R28 ;  /* 0x0000002c101c723c */ /* 0x040ff0000004181c */
[C---:B------:R-:W-:Y:S01]  /*42e0*/  HMMA.16816.F32.BF16 R24, R16.reuse, R46, R24 ;  /* 0x0000002e1018723c */ /* 0x040fe20000041818 */
[----:B------:R-:W2:Y:S07]  /*42f0*/  LDSM.16.M88.4 R44, [R199+0x7000] ;  /* 0x00700000c72c783b */ /* 0x000eae0000000200 */
[C---:B------:R-:W-:Y:S08]  /*4300*/  HMMA.16816.F32.BF16 R40, R16.reuse, R36, R40 ;  /* 0x000000241028723c */ /* 0x040ff00000041828 */
[C---:B------:R-:W-:Y:S01]  /*4310*/  HMMA.16816.F32.BF16 R60, R16.reuse, R38, R60 ;  /* 0x00000026103c723c */ /* 0x040fe2000004183c */
[----:B------:R-:W-:Y:S07]  /*4320*/  LDSM.16.M88.4 R36, [R192] ;  /* 0x00000000c024783b */ /* 0x000fee0000000200 */
[C---:B------:R-:W-:Y:S08]  /*4330*/  HMMA.16816.F32.BF16 R56, R16.reuse, R32, R56 ;  /* 0x000000201038723c */ /* 0x040ff00000041838 */
[----:B------:R-:W-:Y:S01]  /*4340*/  HMMA.16816.F32.BF16 R52, R16, R34, R52 ;  /* 0x000000221034723c */ /* 0x000fe20000041834 */
[----:B------:R-:W3:Y:S04]  /*4350*/  LDSM.16.M88.4 R16, [R201] ;  /* 0x00000000c910783b */ /* 0x000ee80000000200 */
[----:B------:R-:W4:Y:S03]  /*4360*/  LDSM.16.M88.4 R32, [R192+0x800] ;  /* 0x00080000c020783b */ /* 0x000f260000000200 */
[C---:B------:R-:W-:Y:S08]  /*4370*/  HMMA.16816.F32.BF16 R8, R64.reuse, R20, R8 ;  /* 0x000000144008723c */ /* 0x040ff00000041808 */
[C---:B------:R-:W-:Y:S01]  /*4380*/  HMMA.16816.F32.BF16 R12, R64.reuse, R22, R12 ;  /* 0x00000016400c723c */ /* 0x040fe2000004180c */
[----:B------:R-:W5:Y:S07]  /*4390*/  LDSM.16.M88.4 R20, [R192+0x1000] ;  /* 0x00100000c014783b */ /* 0x000f6e0000000200 */
        /* <DEDUP_REMOVED lines=8> */
[----:B------:R-:W-:Y:S04]  /*4420*/  LDSM.16.M88.4 R64, [R205+0x9800] ;  /* 0x00980000cd40783b */ /* 0x000fe80000000200 */
[----:B------:R-:W-:Y:S03]  /*4430*/  LDSM.16.M88.4 R76, [R192+0x4000] ;  /* 0x00400000c04c783b */ /* 0x000fe60000000200 */
[C---:B---3--:R-:W-:Y:S08]  /*4440*/  HMMA.16816.F32.BF16 R8, R16.reuse, R36, R8 ;  /* 0x000000241008723c */ /* 0x048ff00000041808 */
        /* <DEDUP_REMOVED lines=21> */
[C---:B------:R-:W-:Y:S08]  /*45a0*/  HMMA.16816.F32.BF16 R56, R48.reuse, R64, R56 ;  /* 0x000000403038723c */ /* 0x040ff00000041838 */
[----:B------:R-:W-:Y:S07]  /*45b0*/  HMMA.16816.F32.BF16 R52, R48, R66, R52 ;  /* 0x000000423034723c */ /* 0x000fee0000041834 */
[----:B------:R-:W-:Y:S01]  /*45c0*/  SHF.R.S32.HI R49, RZ, 0x1f, R84 ;  /* 0x0000001fff317819 */ /* 0x000fe20000011454 */
[----:B---3--:R-:W-:Y:S01]  /*45d0*/  HMMA.16816.F32.BF16 R8, R32, R20, R8 ;  /* 0x000000142008723c */ /* 0x008fe20000041808 */
[----:B------:R-:W-:-:S02]  /*45e0*/  LOP3.LUT R48, R81, 0x6, RZ, 0xc0, !PT ;  /* 0x0000000651307812 */ /* 0x000fc400078ec0ff */
[----:B------:R-:W-:-:S03]  /*45f0*/  LEA.HI R84, R49, R84, RZ, 0x2 ;  /* 0x0000005431547211 */ /* 0x000fc600078f10ff */
[----:B------:R-:W-:Y:S01]  /*4600*/  IMAD.IADD R81, R3, 0x1, R48 ;  /* 0x0000000103517824 */ /* 0x000fe200078e0230 */
[----:B------:R-:W-:Y:S01]  /*4610*/  SHF.R.S32.HI R2, RZ, 0x2, R84 ;  /* 0x00000002ff027819 */ /* 0x000fe20000011454 */
[C---:B------:R-:W-:Y:S01]  /*4620*/  HMMA.16816.F32.BF16 R12, R32.reuse, R22, R12 ;  /* 0x00000016200c723c */ /* 0x040fe2000004180c */
[----:B------:R-:W-:Y:S02]  /*4630*/  LDSM.16.M88.4 R20, [R202+0x2000] ;  /* 0x00200000ca14783b */ /* 0x000fe40000000200 */
[----:B------:R-:W-:Y:S01]  /*4640*/  IADD3 R84, R81, 0x8, RZ ;  /* 0x0000000851547810 */ /* 0x000fe20007ffe0ff */
[----:B------:R-:W-:Y:S01]  /*4650*/  IMAD R2, R83, 0x10, R2 ;  /* 0x0000001053027824 */ /* 0x000fe200078e0202 */
[C---:B------:R-:W-:Y:S01]  /*4660*/  IADD3 R83, R81.reuse, 0x1, RZ ;  /* 0x0000000151537810 */ /* 0x040fe20007ffe0ff */
[----:B------:R-:W-:Y:S01]  /*4670*/  LDSM.16.M88.4 R48, [R199+0x9800] ;  /* 0x00980000c730783b */ /* 0x000fe20000000200 */
[----:B------:R-:W-:Y:S01]  /*4680*/  IADD3 R91, R81, 0x11, RZ ;  /* 0x00000011515b7810 */ /* 0x000fe20007ffe0ff */
[----:B----4-:R-:W-:Y:S01]  /*4690*/  HMMA.16816.F32.BF16 R28, R32, R16, R28 ;  /* 0x00000010201c723c */ /* 0x010fe2000004181c */
[----:B------:R-:W-:-:S02]  /*46a0*/  IADD3 R2, R2, UR8, RZ ;  /* 0x0000000802027c10 */ /* 0x000fc4000fffe0ff */
[----:B------:R-:W-:Y:S02]  /*46b0*/  IADD3 R90, R81, 0x18, RZ ;  /* 0x00000018515a7810 */ /* 0x000fe40007ffe0ff */
[----:B------:R-:W-:Y:S02]  /*46c0*/  IADD3 R127, R127, -UR10, R2 ;  /* 0x8000000a7f7f7c10 */ /* 0x000fe4000fffe002 */
[C---:B------:R-:W-:Y:S01]  /*46d0*/  IADD3 R94, R81.reuse, 0x19, RZ ;  /* 0x00000019515e7810 */ /* 0x040fe20007ffe0ff */
[----:B------:R-:W-:Y:S01]  /*46e0*/  HMMA.16816.F32.BF16 R24, R32, R18, R24 ;  /* 0x000000122018723c */ /* 0x000fe20000041818 */
[----:B------:R-:W3:Y:S01]  /*46f0*/  LDSM.16.M88.4 R16, [R199+0x8000] ;  /* 0x00800000c710783b */ /* 0x000ee20000000200 */
[C---:B------:R-:W-:Y:S02]  /*4700*/  IADD3 R96, R81.reuse, 0x20, RZ ;  /* 0x0000002051607810 */ /* 0x040fe40007ffe0ff */
[C---:B------:R-:W-:Y:S02]  /*4710*/  IADD3 R100, R81.reuse, 0x28, RZ ;  /* 0x0000002851647810 */ /* 0x040fe40007ffe0ff */
[----:B------:R-:W-:-:S02]  /*4720*/  IADD3 R102, R81, 0x29, RZ ;  /* 0x0000002951667810 */ /* 0x000fc40007ffe0ff */
[C---:B-1----:R-:W-:Y:S01]  /*4730*/  HMMA.16816.F32.BF16 R40, R32.reuse, R44, R40 ;  /* 0x0000002c2028723c */ /* 0x042fe20000041828 */
[C---:B------:R-:W-:Y:S02]  /*4740*/  IADD3 R98, R81.reuse, 0x21, RZ ;  /* 0x0000002151627810 */ /* 0x040fe40007ffe0ff */
[C---:B------:R-:W-:Y:S02]  /*4750*/  IADD3 R107, R81.reuse, 0x31, RZ ;  /* 0x00000031516b7810 */ /* 0x040fe40007ffe0ff */
[C---:B------:R-:W-:Y:S02]  /*4760*/  IADD3 R105, R81.reuse, 0x30, RZ ;  /* 0x0000003051697810 */ /* 0x040fe40007ffe0ff */
[C---:B------:R-:W-:Y:S01]  /*4770*/  IADD3 R109, R81.reuse, 0x38, RZ ;  /* 0x00000038516d7810 */ /* 0x040fe20007ffe0ff */
[----:B------:R-:W-:Y:S01]  /*4780*/  HMMA.16816.F32.BF16 R60, R32, R46, R60 ;  /* 0x0000002e203c723c */ /* 0x000fe2000004183c */
[----:B------:R-:W1:Y:S01]  /*4790*/  LDSM.16.M88.4 R44, [R199+0x8800] ;  /* 0x00880000c72c783b */ /* 0x000e620000000200 */
[----:B------:R-:W-:-:S02]  /*47a0*/  IADD3 R110, R81, 0x39, RZ ;  /* 0x00000039516e7810 */ /* 0x000fc40007ffe0ff */
[C---:B------:R-:W-:Y:S02]  /*47b0*/  IADD3 R86, R81.reuse, 0x9, RZ ;  /* 0x0000000951567810 */ /* 0x040fe40007ffe0ff */
[----:B------:R-:W-:Y:S02]  /*47c0*/  IADD3 R88, R81, 0x10, RZ ;  /* 0x0000001051587810 */ /* 0x000fe40007ffe0ff */
[C---:B--2---:R-:W-:Y:S01]  /*47d0*/  HMMA.16816.F32.BF16 R56, R32.reuse, R36, R56 ;  /* 0x000000242038723c */ /* 0x044fe20000041838 */
[----:B------:R-:W-:Y:S01]  /*47e0*/  IMAD.IADD R93, R127, 0x1, -R86 ;  /* 0x000000017f5d7824 */ /* 0x000fe200078e0a56 */
[----:B------:R-:W-:Y:S01]  /*47f0*/  ISETP.GE.AND P3, PT, R81, UR9, PT ;  /* 0x0000000951007c0c */ /* 0x000fe2000bf66270 */
[C---:B------:R-:W-:Y:S01]  /*4800*/  IMAD.IADD R92, R127.reuse, 0x1, -R88 ;  /* 0x000000017f5c7824 */ /* 0x040fe200078e0a58 */
[----:B------:R-:W-:Y:S02]  /*4810*/  ISETP.GE.AND P6, PT, R88, UR9, PT ;  /* 0x0000000958007c0c */ /* 0x000fe4000bfc6270 */
[----:B------:R-:W-:Y:S01]  /*4820*/  IABS R93, R93 ;  /* 0x0000005d005d7213 */ /* 0x000fe20000000000 */
[C---:B------:R-:W-:Y:S01]  /*4830*/  IMAD.IADD R36, R127.reuse, 0x1, -R81 ;  /* 0x000000017f247824 */ /* 0x040fe200078e0a51 */
[----:B------:R-:W-:Y:S01]  /*4840*/  HMMA.16816.F32.BF16 R52, R32, R38, R52 ;  /* 0x000000262034723c */ /* 0x000fe20000041834 */
[----:B------:R-:W2:Y:S01]  /*4850*/  LDSM.16.M88.4 R32, [R199+0x9000] ;  /* 0x00900000c720783b */ /* 0x000ea20000000200 */
[----:B------:R-:W-:Y:S01]  /*4860*/  IMAD.IADD R37, R127, 0x1, -R83 ;  /* 0x000000017f257824 */ /* 0x000fe200078e0a53 */
[----:B------:R-:W-:Y:S01]  /*4870*/  IABS R92, R92 ;  /* 0x0000005c005c7213 */ /* 0x000fe20000000000 */
[----:B------:R-:W-:Y:S01]  /*4880*/  I2F R93, R93 ;  /* 0x0000005d005d7306 */ /* 0x000fe20000201400 */
[----:B------:R-:W-:-:S02]  /*4890*/  IABS R36, R36 ;  /* 0x0000002400247213 */ /* 0x000fc40000000000 */
[----:B------:R-:W-:Y:S01]  /*48a0*/  ISETP.GE.AND P2, PT, R83, UR9, PT ;  /* 0x0000000953007c0c */ /* 0x000fe2000bf46270 */
[C---:B---3--:R-:W-:Y:S02]  /*48b0*/  HMMA.16816.F32.BF16 R8, R20.reuse, R16, R8 ;  /* 0x000000101408723c */ /* 0x048fe40000041808 */
[----:B------:R-:W-:Y:S01]  /*48c0*/  IMAD.MOV.U32 R85, RZ, RZ, R36 ;  /* 0x000000ffff557224 */ /* 0x000fe200078e0024 */
[----:B------:R-:W-:Y:S01]  /*48d0*/  IABS R36, R37 ;  /* 0x0000002500247213 */ /* 0x000fe20000000000 */
[----:B------:R-:W-:Y:S01]  /*48e0*/  I2F R92, R92 ;  /* 0x0000005c005c7306 */ /* 0x000fe20000201400 */
[----:B------:R-:W-:Y:S02]  /*48f0*/  ISETP.GE.AND P1, PT, R84, UR9, PT ;  /* 0x0000000954007c0c */ /* 0x000fe4000bf26270 */
[----:B------:R-:W-:Y:S01]  /*4900*/  ISETP.GE.AND P0, PT, R86, UR9, PT ;  /* 0x0000000956007c0c */ /* 0x000fe2000bf06270 */
[----:B------:R-:W-:Y:S01]  /*4910*/  IMAD.IADD R16, R127, 0x1, -R84 ;  /* 0x000000017f107824 */ /* 0x000fe200078e0a54 */
[----:B------:R-:W-:Y:S01]  /*4920*/  HMMA.16816.F32.BF16 R12, R20, R18, R12 ;  /* 0x00000012140c723c */ /* 0x000fe2000004180c */
[----:B------:R-:W-:-:S02]  /*4930*/  ISETP.GE.AND P4, PT, R91, UR9, PT ;  /* 0x000000095b007c0c */ /* 0x000fc4000bf86270 */
[----:B------:R3:W-:Y:S01]  /*4940*/  I2F R87, R36 ;  /* 0x0000002400577306 */ /* 0x0007e20000201400 */
[----:B------:R-:W-:-:S04]  /*4950*/  IABS R16, R16 ;  /* 0x0000001000107213 */ /* 0x000fc80000000000 */
[C---:B-1----:R-:W-:Y:S03]  /*4960*/  HMMA.16816.F32.BF16 R28, R20.reuse, R44, R28 ;  /* 0x0000002c141c723c */ /* 0x042fe6000004181c */
[----:B------:R1:W-:Y:S04]  /*4970*/  I2F R89, R16 ;  /* 0x0000001000597306 */ /* 0x0003e80000201400 */
[C---:B------:R-:W-:Y:S01]  /*4980*/  IMAD.IADD R44, R127.reuse, 0x1, -R91 ;  /* 0x000000017f2c7824 */ /* 0x040fe200078e0a5b */
[C---:B------:R-:W-:Y:S01]  /*4990*/  HMMA.16816.F32.BF16 R24, R20.reuse, R46, R24 ;  /* 0x0000002e1418723c */ /* 0x040fe20000041818 */
[----:B------:R-:W-:Y:S01]  /*49a0*/  IMAD.IADD R45, R127, 0x1, -R90 ;  /* 0x000000017f2d7824 */ /* 0x000fe200078e0a5a */
[----:B---3--:R-:W-:Y:S02]  /*49b0*/  LDSM.16.M88.4 R36, [R192+0x2000] ;  /* 0x00200000c024783b */ /* 0x008fe40000000200 */
[----:B------:R-:W-:Y:S01]  /*49c0*/  IABS R44, R44 ;  /* 0x0000002c002c7213 */ /* 0x000fe20000000000 */
[----:B------:R-:W-:Y:S03]  /*49d0*/  I2F R85, R85 ;  /* 0x0000005500557306 */ /* 0x000fe60000201400 */
[----:B------:R-:W-:Y:S01]  /*49e0*/  MOV R95, R44 ;  /* 0x0000002c005f7202 */ /* 0x000fe20000000f00 */
[----:B--2---:R-:W-:Y:S01]  /*49f0*/  HMMA.16816.F32.BF16 R40, R20, R32, R40 ;  /* 0x000000201428723c */ /* 0x004fe20000041828 */
[----:B------:R-:W-:Y:S01]  /*4a00*/  IABS R44, R45 ;  /* 0x0000002d002c7213 */ /* 0x000fe20000000000 */
[----:B-1----:R-:W1:Y:S03]  /*4a10*/  LDSM.16.M88.4 R16, [R201+0x2000] ;  /* 0x00200000c910783b */ /* 0x002e660000000200 */
[----:B------:R-:W-:Y:S01]  /*4a20*/  I2F R95, R95 ;  /* 0x0000005f005f7306 */ /* 0x000fe20000201400 */
[----:B------:R-:W-:-:S02]  /*4a30*/  IMAD.MOV.U32 R97, RZ, RZ, R44 ;  /* 0x000000ffff617224 */ /* 0x000fc400078e002c */
[----:B------:R-:W2:Y:S01]  /*4a40*/  LDSM.16.M88.4 R44, [R192+0x2800] ;  /* 0x00280000c02c783b */ /* 0x000ea20000000200 */
[C---:B------:R-:W-:Y:S01]  /*4a50*/  IMAD.IADD R32, R127.reuse, 0x1, -R94 ;  /* 0x000000017f207824 */ /* 0x040fe200078e0a5e */
[----:B------:R-:W-:Y:S01]  /*4a60*/  HMMA.16816.F32.BF16 R60, R20, R34, R60 ;  /* 0x00000022143c723c */ /* 0x000fe2000004183c */
[----:B------:R-:W-:Y:S02]  /*4a70*/  IMAD.IADD R33, R127, 0x1, -R96 ;  /* 0x000000017f217824 */ /* 0x000fe400078e0a60 */
[----:B------:R-:W-:Y:S01]  /*4a80*/  I2F R97, R97 ;  /* 0x0000006100617306 */ /* 0x000fe20000201400 */
[----:B------:R-:W-:-:S04]  /*4a90*/  IABS R32, R32 ;  /* 0x0000002000207213 */ /* 0x000fc80000000000 */
[----:B------:R-:W-:Y:S01]  /*4aa0*/  HMMA.16816.F32.BF16 R56, R20, R48, R56 ;  /* 0x000000301438723c */ /* 0x000fe20000041838 */
[----:B------:R-:W-:Y:S01]  /*4ab0*/  IMAD.MOV.U32 R99, RZ, RZ, R32 ;  /* 0x000000ffff637224 */ /* 0x000fe200078e0020 */
[----:B------:R-:W-:-:S05]  /*4ac0*/  IABS R32, R33 ;  /* 0x0000002100207213 */ /* 0x000fca0000000000 */
[----:B------:R-:W-:Y:S01]  /*4ad0*/  IMAD.MOV.U32 R101, RZ, RZ, R32 ;  /* 0x000000ffff657224 */ /* 0x000fe200078e0020 */
[----:B------:R-:W-:Y:S01]  /*4ae0*/  HMMA.16816.F32.BF16 R52, R20, R50, R52 ;  /* 0x000000321434723c */ /* 0x000fe20000041834 */
[----:B------:R-:W3:Y:S01]  /*4af0*/  LDSM.16.M88.4 R32, [R192+0x3000] ;  /* 0x00300000c020783b */ /* 0x000ee20000000200 */
[C---:B------:R-:W-:Y:S01]  /*4b00*/  IMAD.IADD R48, R127.reuse, 0x1, -R98 ;  /* 0x000000017f307824 */ /* 0x040fe200078e0a62 */
[----:B------:R-:W-:Y:S04]  /*4b10*/  I2F R99, R99 ;  /* 0x0000006300637306 */ /* 0x000fe80000201400 */
[----:B------:R-:W-:Y:S01]  /*4b20*/  IMAD.IADD R20, R127, 0x1, -R100 ;  /* 0x000000017f147824 */ /* 0x000fe200078e0a64 */
[----:B------:R-:W-:-:S03]  /*4b30*/  IABS R48, R48 ;  /* 0x0000003000307213 */ /* 0x000fc60000000000 */
[----:B------:R-:W-:Y:S01]  /*4b40*/  I2F R101, R101 ;  /* 0x0000006500657306 */ /* 0x000fe20000201400 */
[----:B------:R-:W-:Y:S01]  /*4b50*/  IABS R20, R20 ;  /* 0x0000001400147213 */ /* 0x000fe20000000000 */
[C---:B-1----:R-:W-:Y:S04]  /*4b60*/  HMMA.16816.F32.BF16 R8, R16.reuse, R36, R8 ;  /* 0x000000241008723c */ /* 0x042fe80000041808 */
[----:B------:R-:W-:Y:S02]  /*4b70*/  IMAD.MOV.U32 R104, RZ, RZ, R20 ;  /* 0x000000ffff687224 */ /* 0x000fe400078e0014 */
[----:B------:R-:W1:Y:S01]  /*4b80*/  LDSM.16.M88.4 R20, [R205+0xa000] ;  /* 0x00a00000cd14783b */ /* 0x000e620000000200 */
[----:B------:R4:W-:Y:S01]  /*4b90*/  I2F R103, R48 ;  /* 0x0000003000677306 */ /* 0x0009e20000201400 */
[----:B------:R-:W-:Y:S01]  /*4ba0*/  IMAD.IADD R36, R127, 0x1, -R102 ;  /* 0x000000017f247824 */ /* 0x000fe200078e0a66 */
[----:B------:R-:W-:Y:S04]  /*4bb0*/  HMMA.16816.F32.BF16 R12, R16, R38, R12 ;  /* 0x00000026100c723c */ /* 0x000fe8000004180c */
[----:B------:R-:W-:-:S02]  /*4bc0*/  IABS R36, R36 ;  /* 0x0000002400247213 */ /* 0x000fc40000000000 */
[----:B------:R-:W-:Y:S02]  /*4bd0*/  I2F R104, R104 ;  /* 0x0000006800687306 */ /* 0x000fe40000201400 */
[----:B------:R-:W-:Y:S01]  /*4be0*/  MOV R106, R36 ;  /* 0x00000024006a7202 */ /* 0x000fe20000000f00 */
[----:B--2---:R-:W-:Y:S01]  /*4bf0*/  HMMA.16816.F32.BF16 R28, R16, R44, R28 ;  /* 0x0000002c101c723c */ /* 0x004fe2000004181c */
[----:B------:R-:W2:Y:S01]  /*4c00*/  LDSM.16.M88.4 R36, [R192+0x3800] ;  /* 0x00380000c024783b */ /* 0x000ea20000000200 */
[----:B----4-:R-:W-:-:S03]  /*4c10*/  IMAD.IADD R48, R127, 0x1, -R105 ;  /* 0x000000017f307824 */ /* 0x010fc600078e0a69 */
[----:B------:R-:W-:Y:S02]  /*4c20*/  I2F R106, R106 ;  /* 0x0000006a006a7306 */ /* 0x000fe40000201400 */
[C---:B------:R-:W-:Y:S01]  /*4c30*/  IMAD.IADD R44, R127.reuse, 0x1, -R107 ;  /* 0x000000017f2c7824 */ /* 0x040fe200078e0a6b */
[----:B------:R-:W-:Y:S01]  /*4c40*/  IABS R48, R48 ;  /* 0x0000003000307213 */ /* 0x000fe20000000000 */
[C---:B------:R-:W-:Y:S01]  /*4c50*/  IMAD.IADD R45, R127.reuse, 0x1, -R109 ;  /* 0x000000017f2d7824 */ /* 0x040fe200078e0a6d */
[C---:B------:R-:W-:Y:S02]  /*4c60*/  HMMA.16816.F32.BF16 R24, R16.reuse, R46, R24 ;  /* 0x0000002e1018723c */ /* 0x040fe40000041818 */
[----:B------:R-:W-:Y:S01]  /*4c70*/  IABS R44, R44 ;  /* 0x0000002c002c7213 */ /* 0x000fe20000000000 */
[----:B------:R4:W-:Y:S04]  /*4c80*/  I2F R108, R48 ;  /* 0x00000030006c7306 */ /* 0x0009e80000201400 */
[----:B------:R-:W-:Y:S01]  /*4c90*/  IMAD.MOV.U32 R111, RZ, RZ, R44 ;  /* 0x000000ffff6f7224 */ /* 0x000fe200078e002c */
[----:B------:R-:W-:Y:S01]  /*4ca0*/  IABS R44, R45 ;  /* 0x0000002d002c7213 */ /* 0x000fe20000000000 */
[C---:B---3--:R-:W-:Y:S04]  /*4cb0*/  HMMA.16816.F32.BF16 R40, R16.reuse, R32, R40 ;  /* 0x000000201028723c */ /* 0x048fe80000041828 */
[----:B------:R-:W-:Y:S01]  /*4cc0*/  IMAD.MOV.U32 R112, RZ, RZ, R44 ;  /* 0x000000ffff707224 */ /* 0x000fe200078e002c */
[----:B------:R-:W-:Y:S01]  /*4cd0*/  I2F R111, R111 ;  /* 0x0000006f006f7306 */ /* 0x000fe20000201400 */
[----:B------:R-:W-:Y:S01]  /*4ce0*/  LDSM.16.M88.4 R44, [R203+0x4000] ;  /* 0x00400000cb2c783b */ /* 0x000fe20000000200 */
[C---:B------:R-:W-:Y:S01]  /*4cf0*/  IMAD.IADD R32, R127.reuse, 0x1, -R110 ;  /* 0x000000017f207824 */ /* 0x040fe200078e0a6e */
[----:B------:R-:W-:Y:S01]  /*4d00*/  HMMA.16816.F32.BF16 R60, R16, R34, R60 ;  /* 0x00000022103c723c */ /* 0x000fe2000004183c */
[----:B------:R-:W-:Y:S01]  /*4d10*/  IADD3 R127, R127, 0x8, RZ ;  /* 0x000000087f7f7810 */ /* 0x000fe20007ffe0ff */
[----:B----4-:R-:W3:Y:S02]  /*4d20*/  LDSM.16.M88.4 R48, [R204+0x4000] ;  /* 0x00400000cc30783b */ /* 0x010ee40000000200 */
[----:B------:R-:W-:Y:S01]  /*4d30*/  IABS R32, R32 ;  /* 0x0000002000207213 */ /* 0x000fe20000000000 */
[----:B------:R-:W-:Y:S01]  /*4d40*/  I2F R112, R112 ;  /* 0x0000007000707306 */ /* 0x000fe20000201400 */
[----:B------:R-:W-:-:S02]  /*4d50*/  IMAD.IADD R64, R127, 0x1, -R81 ;  /* 0x000000017f407824 */ /* 0x000fc400078e0a51 */
[----:B-1----:R-:W-:Y:S01]  /*4d60*/  HMMA.16816.F32.BF16 R8, R68, R20, R8 ;  /* 0x000000144408723c */ /* 0x002fe20000041808 */
[C---:B------:R-:W-:Y:S02]  /*4d70*/  IMAD.IADD R120, R127.reuse, 0x1, -R91 ;  /* 0x000000017f787824 */ /* 0x040fe400078e0a5b */
[----:B------:R-:W-:Y:S01]  /*4d80*/  IABS R64, R64 ;  /* 0x0000004000407213 */ /* 0x000fe20000000000 */
[C---:B------:R-:W-:Y:S01]  /*4d90*/  IMAD.IADD R119, R127.reuse, 0x1, -R90 ;  /* 0x000000017f777824 */ /* 0x040fe200078e0a5a */
[----:B------:R1:W-:Y:S01]  /*4da0*/  I2F R113, R32 ;  /* 0x0000002000717306 */ /* 0x0003e20000201400 */
[----:B------:R-:W-:Y:S01]  /*4db0*/  IABS R120, R120 ;  /* 0x0000007800787213 */ /* 0x000fe20000000000 */
[C---:B------:R-:W-:Y:S01]  /*4dc0*/  IMAD.IADD R20, R127.reuse, 0x1, -R83 ;  /* 0x000000017f147824 */ /* 0x040fe200078e0a53 */
[----:B--2---:R-:W-:Y:S01]  /*4dd0*/  HMMA.16816.F32.BF16 R56, R16, R36, R56 ;  /* 0x000000241038723c */ /* 0x004fe20000041838 */
[----:B------:R-:W-:Y:S01]  /*4de0*/  IMAD.IADD R21, R127, 0x1, -R84 ;  /* 0x000000017f157824 */ /* 0x000fe200078e0a54 */
[----:B------:R-:W-:-:S02]  /*4df0*/  IABS R119, R119 ;  /* 0x0000007700777213 */ /* 0x000fc40000000000 */
[----:B------:R-:W-:Y:S01]  /*4e00*/  IABS R20, R20 ;  /* 0x0000001400147213 */ /* 0x000fe20000000000 */
[----:B------:R2:W-:Y:S03]  /*4e10*/  I2F R114, R64 ;  /* 0x0000004000727306 */ /* 0x0005e60000201400 */
[----:B------:R-:W-:Y:S01]  /*4e20*/  HMMA.16816.F32.BF16 R52, R16, R38, R52 ;  /* 0x000000261034723c */ /* 0x000fe20000041834 */
[----:B------:R-:W-:Y:S01]  /*4e30*/  LDSM.16.M88.4 R36, [R202+0x4000] ;  /* 0x00400000ca24783b */ /* 0x000fe20000000200 */
[----:B------:R-:W-:Y:S01]  /*4e40*/  IMAD.MOV.U32 R115, RZ, RZ, R20 ;  /* 0x000000ffff737224 */ /* 0x000fe200078e0014 */
[----:B------:R-:W-:Y:S01]  /*4e50*/  IABS R20, R21 ;  /* 0x0000001500147213 */ /* 0x000fe20000000000 */
[C---:B------:R-:W-:Y:S01]  /*4e60*/  IMAD.IADD R21, R127.reuse, 0x1, -R86 ;  /* 0x000000017f157824 */ /* 0x040fe200078e0a56 */
[----:B-1----:R-:W1:Y:S01]  /*4e70*/  LDSM.16.M88.4 R32, [R205+0xa800] ;  /* 0x00a80000cd20783b */ /* 0x002e620000000200 */
[----:B------:R-:W-:Y:S01]  /*4e80*/  I2F R120, R120 ;  /* 0x0000007800787306 */ /* 0x000fe20000201400 */
[----:B------:R-:W-:Y:S01]  /*4e90*/  MOV R116, R20 ;  /* 0x0000001400747202 */ /* 0x000fe20000000f00 */
[----:B------:R-:W-:Y:S01]  /*4ea0*/  HMMA.16816.F32.BF16 R12, R68, R22, R12 ;  /* 0x00000016440c723c */ /* 0x000fe2000004180c */
[----:B------:R-:W4:Y:S01]  /*4eb0*/  LDSM.16.M88.4 R16, [R199+0xa000] ;  /* 0x00a00000c710783b */ /* 0x000f220000000200 */
[----:B------:R-:W-:Y:S01]  /*4ec0*/  IABS R20, R21 ;  /* 0x0000001500147213 */ /* 0x000fe20000000000 */
[----:B------:R-:W-:-:S02]  /*4ed0*/  IMAD.IADD R21, R127, 0x1, -R88 ;  /* 0x000000017f157824 */ /* 0x000fc400078e0a58 */
[----:B--2---:R-:W2:Y:S01]  /*4ee0*/  LDSM.16.M88.4 R64, [R203+0x4800] ;  /* 0x00480000cb40783b */ /* 0x004ea20000000200 */
[----:B------:R-:W-:Y:S01]  /*4ef0*/  I2F R119, R119 ;  /* 0x0000007700777306 */ /* 0x000fe20000201400 */
[----:B------:R-:W-:Y:S01]  /*4f00*/  IMAD.MOV.U32 R117, RZ, RZ, R20 ;  /* 0x000000ffff757224 */ /* 0x000fe200078e0014 */
[----:B------:R-:W-:Y:S01]  /*4f10*/  IABS R20, R21 ;  /* 0x0000001500147213 */ /* 0x000fe20000000000 */
[----:B------:R-:W-:Y:S05]  /*4f20*/  HMMA.16816.F32.BF16 R40, R68, R72, R40 ;  /* 0x000000484428723c */ /* 0x000fea0000041828 */
[----:B------:R5:W-:Y:S03]  /*4f30*/  I2F R118, R20 ;  /* 0x0000001400767306 */ /* 0x000be60000201400 */
[C---:B---3--:R-:W-:Y:S05]  /*4f40*/  HMMA.16816.F32.BF16 R8, R48.reuse, R44, R8 ;  /* 0x0000002c3008723c */ /* 0x048fea0000041808 */
[----:B------:R-:W-:Y:S03]  /*4f50*/  I2F R115, R115 ;  /* 0x0000007300737306 */ /* 0x000fe60000201400 */
[----:B------:R-:W-:Y:S01]  /*4f60*/  HMMA.16816.F32.BF16 R12, R48, R46, R12 ;  /* 0x0000002e300c723c */ /* 0x000fe2000004180c */
[----:B------:R-:W-:Y:S04]  /*4f70*/  LDSM.16.M88.4 R44, [R203+0x5000] ;  /* 0x00500000cb2c783b */ /* 0x000fe80000000200 */
[----:B-----5:R-:W3:Y:S01]  /*4f80*/  LDSM.16.M88.4 R20, [R201+0x4000] ;  /* 0x00400000c914783b */ /* 0x020ee20000000200 */
[----:B------:R-:W-:Y:S02]  /*4f90*/  I2F R116, R116 ;  /* 0x0000007400747306 */ /* 0x000fe40000201400 */
[C---:B------:R-:W-:Y:S06]  /*4fa0*/  HMMA.16816.F32.BF16 R60, R68.reuse, R74, R60 ;  /* 0x0000004a443c723c */ /* 0x040fec000004183c */
[----:B------:R-:W-:Y:S02]  /*4fb0*/  I2F R117, R117 ;  /* 0x0000007500757306 */ /* 0x000fe40000201400 */
[----:B-1----:R-:W-:Y:S07]  /*4fc0*/  HMMA.16816.F32.BF16 R28, R68, R32, R28 ;  /* 0x00000020441c723c */ /* 0x002fee000004181c */
[C---:B------:R-:W-:Y:S01]  /*4fd0*/  IMAD.IADD R32, R127.reuse, 0x1, -R94 ;  /* 0x000000017f207824 */ /* 0x040fe200078e0a5e */
[----:B----4-:R-:W-:Y:S01]  /*4fe0*/  HMMA.16816.F32.BF16 R8, R36, R16, R8 ;  /* 0x000000102408723c */ /* 0x010fe20000041808 */
[----:B------:R-:W-:-:S03]  /*4ff0*/  IMAD.IADD R33, R127, 0x1, -R96 ;  /* 0x000000017f217824 */ /* 0x000fc600078e0a60 */
[----:B------:R-:W-:-:S03]  /*5000*/  IABS R32, R32 ;  /* 0x0000002000207213 */ /* 0x000fc60000000000 */
[C---:B------:R-:W-:Y:S01]  /*5010*/  IMAD.IADD R16, R127.reuse, 0x1, -R98 ;  /* 0x000000017f107824 */ /* 0x040fe200078e0a62 */
[----:B------:R-:W-:Y:S01]  /*5020*/  HMMA.16816.F32.BF16 R24, R68, R34, R24 ;  /* 0x000000224418723c */ /* 0x000fe20000041818 */
[----:B------:R-:W-:Y:S01]  /*5030*/  IMAD.MOV.U32 R121, RZ, RZ, R32 ;  /* 0x000000ffff797224 */ /* 0x000fe200078e0020 */
[----:B------:R-:W-:Y:S01]  /*5040*/  IABS R32, R33 ;  /* 0x0000002100207213 */ /* 0x000fe20000000000 */
[----:B------:R-:W-:Y:S01]  /*5050*/  IMAD.IADD R17, R127, 0x1, -R100 ;  /* 0x000000017f117824 */ /* 0x000fe200078e0a64 */
[----:B------:R-:W-:Y:S02]  /*5060*/  IABS R16, R16 ;  /* 0x0000001000107213 */ /* 0x000fe40000000000 */
[----:B------:R1:W-:Y:S02]  /*5070*/  I2F R122, R32 ;  /* 0x00000020007a7306 */ /* 0x0003e40000201400 */
[----:B--2---:R-:W-:Y:S01]  /*5080*/  HMMA.16816.F32.BF16 R28, R48, R64, R28 ;  /* 0x00000040301c723c */ /* 0x004fe2000004181c */
[----:B------:R-:W-:Y:S01]  /*5090*/  IMAD.MOV.U32 R123, RZ, RZ, R16 ;  /* 0x000000ffff7b7224 */ /* 0x000fe200078e0010 */
[----:B------:R-:W-:-:S02]  /*50a0*/  IABS R16, R17 ;  /* 0x0000001100107213 */ /* 0x000fc40000000000 */
[----:B------:R-:W-:Y:S02]  /*50b0*/  IADD3 R17, -R102, R127, RZ ;  /* 0x0000007f66117210 */ /* 0x000fe40007ffe1ff */
[----:B------:R-:W-:Y:S01]  /*50c0*/  I2F R121, R121 ;  /* 0x0000007900797306 */ /* 0x000fe20000201400 */
[C---:B------:R-:W-:Y:S01]  /*50d0*/  IMAD.IADD R64, R127.reuse, 0x1, -R109 ;  /* 0x000000017f407824 */ /* 0x040fe200078e0a6d */
[----:B------:R-:W-:Y:S01]  /*50e0*/  HMMA.16816.F32.BF16 R12, R36, R18, R12 ;  /* 0x00000012240c723c */ /* 0x000fe2000004180c */
[----:B------:R-:W-:Y:S01]  /*50f0*/  IMAD.MOV.U32 R124, RZ, RZ, R16 ;  /* 0x000000ffff7c7224 */ /* 0x000fe200078e0010 */
[----:B------:R-:W-:Y:S01]  /*5100*/  IABS R16, R17 ;  /* 0x0000001100107213 */ /* 0x000fe20000000000 */
[C---:B------:R-:W-:Y:S01]  /*5110*/  IMAD.IADD R17, R127.reuse, 0x1, -R105 ;  /* 0x000000017f117824 */ /* 0x040fe200078e0a69 */
[----:B------:R-:W-:Y:S01]  /*5120*/  IABS R64, R64 ;  /* 0x0000004000407213 */ /* 0x000fe20000000000 */
[----:B-1----:R-:W1:Y:S02]  /*5130*/  LDSM.16.M88.4 R32, [R199+0xa800] ;  /* 0x00a80000c720783b */ /* 0x002e640000000200 */
[----:B------:R-:W-:Y:S01]  /*5140*/  IMAD.MOV.U32 R125, RZ, RZ, R16 ;  /* 0x000000ffff7d7224 */ /* 0x000fe200078e0010 */
[----:B---3--:R-:W-:Y:S01]  /*5150*/  HMMA.16816.F32.BF16 R8, R20, R76, R8 ;  /* 0x0000004c1408723c */ /* 0x008fe20000041808 */
[----:B------:R-:W-:Y:S01]  /*5160*/  IMAD.MOV.U32 R73, RZ, RZ, R64 ;  /* 0x000000ffff497224 */ /* 0x000fe200078e0040 */
[----:B------:R-:W-:Y:S01]  /*5170*/  IABS R16, R17 ;  /* 0x0000001100107213 */ /* 0x000fe20000000000 */
[C---:B------:R-:W-:Y:S01]  /*5180*/  IMAD.IADD R17, R127.reuse, 0x1, -R107 ;  /* 0x000000017f117824 */ /* 0x040fe200078e0a6b */
[----:B------:R-:W-:Y:S03]  /*5190*/  I2F R123, R123 ;  /* 0x0000007b007b7306 */ /* 0x000fe60000201400 */
[----:B------:R-:W-:Y:S01]  /*51a0*/  IMAD.IADD R76, R127, 0x1, -R110 ;  /* 0x000000017f4c7824 */ /* 0x000fe200078e0a6e */
[----:B------:R-:W-:Y:S01]  /*51b0*/  HMMA.16816.F32.BF16 R24, R48, R66, R24 ;  /* 0x000000423018723c */ /* 0x000fe20000041818 */
[----:B------:R-:W2:Y:S01]  /*51c0*/  LDSM.16.M88.4 R64, [R205+0xb800] ;  /* 0x00b80000cd40783b */ /* 0x000ea20000000200 */
[----:B------:R-:W-:Y:S01]  /*51d0*/  IMAD.MOV.U32 R126, RZ, RZ, R16 ;  /* 0x000000ffff7e7224 */ /* 0x000fe200078e0010 */
[----:B------:R-:W-:Y:S01]  /*51e0*/  IABS R16, R17 ;  /* 0x0000001100107213 */ /* 0x000fe20000000000 */
[----:B------:R-:W-:Y:S01]  /*51f0*/  I2F R124, R124 ;  /* 0x0000007c007c7306 */ /* 0x000fe20000201400 */
[----:B------:R-:W-:-:S03]  /*5200*/  IABS R76, R76 ;  /* 0x0000004c004c7213 */ /* 0x000fc60000000000 */
[----:B------:R-:W-:Y:S01]  /*5210*/  HMMA.16816.F32.BF16 R40, R48, R44, R40 ;  /* 0x0000002c3028723c */ /* 0x000fe20000041828 */
[----:B------:R-:W-:Y:S02]  /*5220*/  IMAD.MOV.U32 R72, RZ, RZ, R16 ;  /* 0x000000ffff487224 */ /* 0x000fe400078e0010 */
[----:B------:R-:W3:Y:S01]  /*5230*/  LDSM.16.M88.4 R16, [R192+0x4800] ;  /* 0x00480000c010783b */ /* 0x000ee20000000200 */
[----:B------:R4:W-:Y:S04]  /*5240*/  I2F R127, R76 ;  /* 0x0000004c007f7306 */ /* 0x0009e80000201400 */
[----:B------:R-:W-:Y:S01]  /*5250*/  HMMA.16816.F32.BF16 R12, R20, R78, R12 ;  /* 0x0000004e140c723c */ /* 0x000fe2000004180c */
[----:B------:R-:W-:Y:S02]  /*5260*/  FMUL.FTZ R128, R8, c[0x0][0x2ec] ;  /* 0x0000bb0008807a20 */ /* 0x000fe40000410000 */
[----:B------:R-:W-:Y:S01]  /*5270*/  FMUL.FTZ R74, R9, c[0x0][0x2ec] ;  /* 0x0000bb00094a7a20 */ /* 0x000fe20000410000 */
[----:B------:R-:W-:Y:S01]  /*5280*/  I2F R125, R125 ;  /* 0x0000007d007d7306 */ /* 0x000fe20000201400 */
[----:B------:R-:W-:-:S02]  /*5290*/  FMUL.FTZ R45, R10, c[0x0][0x2ec] ;  /* 0x0000bb000a2d7a20 */ /* 0x000fc40000410000 */
[----:B------:R-:W-:Y:S01]  /*52a0*/  FMUL.FTZ R44, R11, c[0x0][0x2ec] ;  /* 0x0000bb000b2c7a20 */ /* 0x000fe20000410000 */
[----:B------:R-:W-:Y:S01]  /*52b0*/  HMMA.16816.F32.BF16 R60, R48, R46, R60 ;  /* 0x0000002e303c723c */ /* 0x000fe2000004183c */
[----:B------:R-:W5:Y:S03]  /*52c0*/  LDSM.16.M88.4 R8, [R203+0x5800] ;  /* 0x00580000cb08783b */ /* 0x000f660000000200 */
[----:B------:R-:W-:Y:S01]  /*52d0*/  MUFU.TANH R128, R128 ;  /* 0x0000008000807308 */ /* 0x000fe20000002400 */
[----:B----4-:R-:W4:Y:S03]  /*52e0*/  LDSM.16.M88.4 R76, [R199+0xb000] ;  /* 0x00b00000c74c783b */ /* 0x010f260000000200 */
[C---:B-1----:R-:W-:Y:S04]  /*52f0*/  HMMA.16816.F32.BF16 R28, R36.reuse, R32, R28 ;  /* 0x00000020241c723c */ /* 0x042fe8000004181c */
[----:B------:R-:W-:Y:S04]  /*5300*/  MUFU.TANH R45, R45 ;  /* 0x0000002d002d7308 */ /* 0x000fe80000002400 */
[----:B------:R-:W-:Y:S01]  /*5310*/  HMMA.16816.F32.BF16 R24, R36, R34, R24 ;  /* 0x000000222418723c */ /* 0x000fe20000041818 */
[----:B------:R-:W-:Y:S01]  /*5320*/  FMUL.FTZ R130, R12, c[0x0][0x2ec] ;  /* 0x0000bb000c827a20 */ /* 0x000fe20000410000 */
[----:B------:R-:W-:Y:S01]  /*5330*/  LDSM.16.M88.4 R32, [R192+0x5000] ;  /* 0x00500000c020783b */ /* 0x000fe20000000200 */
[----:B------:R-:W-:Y:S01]  /*5340*/  FMUL.FTZ R47, R14, c[0x0][0x2ec] ;  /* 0x0000bb000e2f7a20 */ /* 0x000fe20000410000 */
[----:B------:R-:W-:Y:S01]  /*5350*/  MUFU.TANH R74, R74 ;  /* 0x0000004a004a7308 */ /* 0x000fe20000002400 */
[----:B------:R-:W-:-:S03]  /*5360*/  FMUL.FTZ R46, R15, c[0x0][0x2ec] ;  /* 0x0000bb000f2e7a20 */ /* 0x000fc60000410000 */
[C---:B--2---:R-:W-:Y:S04]  /*5370*/  HMMA.16816.F32.BF16 R56, R68.reuse, R64, R56 ;  /* 0x000000404438723c */ /* 0x044fe80000041838 */
[----:B------:R-:W-:Y:S03]  /*5380*/  MUFU.TANH R44, R44 ;  /* 0x0000002c002c7308 */ /* 0x000fe60000002400 */
[----:B------:R-:W-:Y:S01]  /*5390*/  FMUL.FTZ R64, R13, c[0x0][0x2ec] ;  /* 0x0000bb000d407a20 */ /* 0x000fe20000410000 */
[----:B------:R-:W-:Y:S01]  /*53a0*/  HMMA.16816.F32.BF16 R52, R68, R66, R52 ;  /* 0x000000424434723c */ /* 0x000fe20000041834 */
[----:B------:R-:W1:Y:S03]  /*53b0*/  LDSM.16.M88.4 R12, [R199+0xb800] ;  /* 0x00b80000c70c783b */ /* 0x000e660000000200 */
[----:B------:R-:W-:Y:S04]  /*53c0*/  MUFU.TANH R130, R130 ;  /* 0x0000008200827308 */ /* 0x000fe80000002400 */
[----:B---3--:R-:W-:Y:S04]  /*53d0*/  HMMA.16816.F32.BF16 R28, R20, R16, R28 ;  /* 0x00000010141c723c */ /* 0x008fe8000004181c */
[----:B------:R-:W-:Y:S04]  /*53e0*/  MUFU.TANH R64, R64 ;  /* 0x0000004000407308 */ /* 0x000fe80000002400 */
[C---:B-----5:R-:W-:Y:S04]  /*53f0*/  HMMA.16816.F32.BF16 R56, R48.reuse, R8, R56 ;  /* 0x000000083038723c */ /* 0x060fe80000041838 */
[----:B------:R-:W-:Y:S04]  /*5400*/  MUFU.TANH R47, R47 ;  /* 0x0000002f002f7308 */ /* 0x000fe80000002400 */
[----:B------:R-:W-:Y:S04]  /*5410*/  HMMA.16816.F32.BF16 R52, R48, R10, R52 ;  /* 0x0000000a3034723c */ /* 0x000fe80000041834 */
[----:B------:R-:W-:Y:S04]  /*5420*/  MUFU.TANH R46, R46 ;  /* 0x0000002e002e7308 */ /* 0x000fe80000002400 */
[----:B----4-:R-:W-:Y:S01]  /*5430*/  HMMA.16816.F32.BF16 R40, R36, R76, R40 ;  /* 0x0000004c2428723c */ /* 0x010fe20000041828 */
[----:B------:R-:W-:-:S02]  /*5440*/  FMUL.FTZ R65, R28, c[0x0][0x2ec] ;  /* 0x0000bb001c417a20 */ /* 0x000fc40000410000 */
[----:B------:R-:W-:Y:S01]  /*5450*/  FMUL.FTZ R28, R29, c[0x0][0x2ec] ;  /* 0x0000bb001d1c7a20 */ /* 0x000fe20000410000 */
[----:B------:R-:W-:Y:S01]  /*5460*/  I2F R126, R126 ;  /* 0x0000007e007e7306 */ /* 0x000fe20000201400 */
[----:B------:R-:W-:Y:S02]  /*5470*/  FMUL.FTZ R29, R31, c[0x0][0x2ec] ;  /* 0x0000bb001f1d7a20 */ /* 0x000fe40000410000 */
[----:B------:R-:W-:Y:S01]  /*5480*/  FMUL.FTZ R9, R30, c[0x0][0x2ec] ;  /* 0x0000bb001e097a20 */ /* 0x000fe20000410000 */
[----:B------:R-:W-:Y:S01]  /*5490*/  HMMA.16816.F32.BF16 R24, R20, R18, R24 ;  /* 0x000000121418723c */ /* 0x000fe20000041818 */
[----:B------:R-:W2:Y:S01]  /*54a0*/  LDSM.16.M88.4 R16, [R192+0x5800] ;  /* 0x00580000c010783b */ /* 0x000ea20000000200 */
[----:B------:R-:W-:-:S04]  /*54b0*/  DEPBAR.LE SB0, 0x0 ;  /* 0x000080000000791a */ /* 0x000fc80000000000 */
[----:B------:R-:W3:Y:S02]  /*54c0*/  MUFU.TANH R29, R29 ;  /* 0x0000001d001d7308 */ /* 0x000ee40000002400 */
[C---:B------:R-:W-:Y:S06]  /*54d0*/  HMMA.16816.F32.BF16 R60, R36.reuse, R78, R60 ;  /* 0x0000004e243c723c */ /* 0x040fec000004183c */
[----:B------:R-:W4:Y:S02]  /*54e0*/  MUFU.TANH R9, R9 ;  /* 0x0000000900097308 */ /* 0x000f240000002400 */
[C---:B-1----:R-:W-:Y:S06]  /*54f0*/  HMMA.16816.F32.BF16 R56, R36.reuse, R12, R56 ;  /* 0x0000000c2438723c */ /* 0x042fec0000041838 */
[----:B------:R-:W1:Y:S01]  /*5500*/  MUFU.TANH R65, R65 ;  /* 0x0000004100417308 */ /* 0x000e620000002400 */
[----:B---3--:R-:W-:Y:S01]  /*5510*/  FFMA.FTZ R13, R120, -UR4, R29 ;  /* 0x80000004780d7c23 */ /* 0x008fe2000801001d */
[----:B------:R-:W-:Y:S01]  /*5520*/  HMMA.16816.F32.BF16 R52, R36, R14, R52 ;  /* 0x0000000e2434723c */ /* 0x000fe20000041834 */
[----:B------:R-:W-:-:S02]  /*5530*/  FMUL.FTZ R26, R26, c[0x0][0x2ec] ;  /* 0x0000bb001a1a7a20 */ /* 0x000fc40000410000 */
[----:B------:R-:W-:Y:S01]  /*5540*/  FMUL.FTZ R8, R24, c[0x0][0x2ec] ;  /* 0x0000bb0018087a20 */ /* 0x000fe20000410000 */
[----:B------:R-:W-:Y:S01]  /*5550*/  FSEL R13, R13, -INF , !P4 ;  /* 0xff8000000d0d7808 */ /* 0x000fe20006000000 */
[----:B------:R-:W-:Y:S01]  /*5560*/  FMUL.FTZ R24, R25, c[0x0][0x2ec] ;  /* 0x0000bb0019187a20 */ /* 0x000fe20000410000 */
[----:B------:R-:W3:Y:S01]  /*5570*/  MUFU.TANH R28, R28 ;  /* 0x0000001c001c7308 */ /* 0x000ee20000002400 */
[----:B------:R-:W-:Y:S01]  /*5580*/  FMUL.FTZ R27, R27, c[0x0][0x2ec] ;  /* 0x0000bb001b1b7a20 */ /* 0x000fe20000410000 */
[----:B------:R-:W-:Y:S01]  /*5590*/  HMMA.16816.F32.BF16 R40, R20, R32, R40 ;  /* 0x000000201428723c */ /* 0x000fe20000041828 */
[----:B----4-:R-:W-:Y:S02]  /*55a0*/  FFMA.FTZ R9, R118, -UR4, R9 ;  /* 0x8000000476097c23 */ /* 0x010fe40008010009 */
[----:B------:R-:W-:-:S03]  /*55b0*/  FFMA.FTZ R38, R93, -UR4, R64 ;  /* 0x800000045d267c23 */ /* 0x000fc60008010040 */
[----:B------:R-:W4:Y:S01]  /*55c0*/  MUFU.TANH R26, R26 ;  /* 0x0000001a001a7308 */ /* 0x000f220000002400 */
[----:B------:R-:W-:Y:S01]  /*55d0*/  FSEL R15, R9, -INF , !P6 ;  /* 0xff800000090f7808 */ /* 0x000fe20007000000 */
[----:B------:R-:W-:Y:S01]  /*55e0*/  HMMA.16816.F32.BF16 R60, R20, R34, R60 ;  /* 0x00000022143c723c */ /* 0x000fe2000004183c */
[----:B------:R-:W-:Y:S01]  /*55f0*/  FSEL R38, R38, -INF , !P0 ;  /* 0xff80000026267808 */ /* 0x000fe20004000000 */
[----:B-1----:R-:W-:-:S04]  /*5600*/  FFMA.FTZ R14, R92, -UR4, R65 ;  /* 0x800000045c0e7c23 */ /* 0x002fc80008010041 */
[----:B------:R-:W1:Y:S01]  /*5610*/  MUFU.TANH R24, R24 ;  /* 0x0000001800187308 */ /* 0x000e620000002400 */
[----:B---3--:R-:W-:Y:S01]  /*5620*/  FFMA.FTZ R12, R95, -UR4, R28 ;  /* 0x800000045f0c7c23 */ /* 0x008fe2000801001c */
[C---:B--2---:R-:W-:Y:S01]  /*5630*/  HMMA.16816.F32.BF16 R56, R20.reuse, R16, R56 ;  /* 0x000000101438723c */ /* 0x044fe20000041838 */
[----:B------:R-:W-:Y:S02]  /*5640*/  FSEL R14, R14, -INF , !P6 ;  /* 0xff8000000e0e7808 */ /* 0x000fe40007000000 */
[----:B------:R-:W-:Y:S02]  /*5650*/  ISETP.GE.AND P6, PT, R100, UR9, PT ;  /* 0x0000000964007c0c */ /* 0x000fe4000bfc6270 */
[----:B------:R-:W-:Y:S01]  /*5660*/  FSEL R12, R12, -INF , !P4 ;  /* 0xff8000000c0c7808 */ /* 0x000fe20006000000 */
[----:B------:R2:W-:Y:S01]  /*5670*/  MUFU.TANH R30, R27 ;  /* 0x0000001b001e7308 */ /* 0x0005e20000002400 */
[----:B----4-:R-:W-:Y:S01]  /*5680*/  FFMA.FTZ R11, R119, -UR4, R26 ;  /* 0x80000004770b7c23 */ /* 0x010fe2000801001a */
[----:B------:R-:W-:Y:S01]  /*5690*/  HMMA.16816.F32.BF16 R52, R20, R18, R52 ;  /* 0x000000121434723c */ /* 0x000fe20000041834 */
[----:B------:R-:W-:Y:S01]  /*56a0*/  FMUL.FTZ R16, R43, c[0x0][0x2ec] ;  /* 0x0000bb002b107a20 */ /* 0x000fe20000410000 */
[----:B------:R-:W-:Y:S01]  /*56b0*/  ISETP.GE.AND P4, PT, R102, UR9, PT ;  /* 0x0000000966007c0c */ /* 0x000fe2000bf86270 */
[----:B------:R-:W-:-:S02]  /*56c0*/  FMUL.FTZ R32, R40, c[0x0][0x2ec] ;  /* 0x0000bb0028207a20 */ /* 0x000fc40000410000 */
[----:B------:R-:W-:Y:S01]  /*56d0*/  FMUL.FTZ R34, R41, c[0x0][0x2ec] ;  /* 0x0000bb0029227a20 */ /* 0x000fe20000410000 */
[----:B------:R-:W-:Y:S01]  /*56e0*/  MUFU.TANH R8, R8 ;  /* 0x0000000800087308 */ /* 0x000fe20000002400 */
[----:B------:R-:W-:Y:S02]  /*56f0*/  FMUL.FTZ R25, R42, c[0x0][0x2ec] ;  /* 0x0000bb002a197a20 */ /* 0x000fe40000410000 */
[----:B------:R-:W-:Y:S02]  /*5700*/  FMUL.FTZ R31, R61, c[0x0][0x2ec] ;  /* 0x0000bb003d1f7a20 */ /* 0x000fe40000410000 */
[----:B------:R-:W-:Y:S02]  /*5710*/  FMUL.FTZ R33, R62, c[0x0][0x2ec] ;  /* 0x0000bb003e217a20 */ /* 0x000fe40000410000 */
[----:B------:R-:W-:Y:S01]  /*5720*/  FMUL.FTZ R36, R63, c[0x0][0x2ec] ;  /* 0x0000bb003f247a20 */ /* 0x000fe20000410000 */
[----:B------:R-:W3:Y:S01]  /*5730*/  MUFU.TANH R16, R16 ;  /* 0x0000001000107308 */ /* 0x000ee20000002400 */
[----:B--2---:R-:W-:-:S02]  /*5740*/  FMUL.FTZ R27, R60, c[0x0][0x2ec] ;  /* 0x0000bb003c1b7a20 */ /* 0x004fc40000410000 */
[----:B------:R-:W-:Y:S02]  /*5750*/  FMUL.FTZ R42, R57, c[0x0][0x2ec] ;  /* 0x0000bb00392a7a20 */ /* 0x000fe40000410000 */
[----:B------:R-:W-:Y:S02]  /*5760*/  FMUL.FTZ R35, R58, c[0x0][0x2ec] ;  /* 0x0000bb003a237a20 */ /* 0x000fe40000410000 */
[----:B------:R-:W-:Y:S01]  /*5770*/  FMUL.FTZ R37, R59, c[0x0][0x2ec] ;  /* 0x0000bb003b257a20 */ /* 0x000fe20000410000 */
[----:B------:R-:W2:Y:S01]  /*5780*/  MUFU.TANH R32, R32 ;  /* 0x0000002000207308 */ /* 0x000ea20000002400 */
[----:B------:R-:W-:Y:S02]  /*5790*/  FMUL.FTZ R56, R56, c[0x0][0x2ec] ;  /* 0x0000bb0038387a20 */ /* 0x000fe40000410000 */
[----:B------:R-:W-:Y:S02]  /*57a0*/  FMUL.FTZ R29, R52, c[0x0][0x2ec] ;  /* 0x0000bb00341d7a20 */ /* 0x000fe40000410000 */
[----:B------:R-:W-:-:S02]  /*57b0*/  FMUL.FTZ R26, R54, c[0x0][0x2ec] ;  /* 0x0000bb00361a7a20 */ /* 0x000fc40000410000 */
[----:B------:R-:W-:Y:S01]  /*57c0*/  FMUL.FTZ R53, R53, c[0x0][0x2ec] ;  /* 0x0000bb0035357a20 */ /* 0x000fe20000410000 */
[----:B------:R-:W-:Y:S01]  /*57d0*/  MUFU.TANH R34, R34 ;  /* 0x0000002200227308 */ /* 0x000fe20000002400 */
[----:B------:R-:W-:Y:S02]  /*57e0*/  FMUL.FTZ R55, R55, c[0x0][0x2ec] ;  /* 0x0000bb0037377a20 */ /* 0x000fe40000410000 */
[----:B-1----:R-:W-:Y:S02]  /*57f0*/  FFMA.FTZ R99, R99, -UR4, R24 ;  /* 0x8000000463637c23 */ /* 0x002fe40008010018 */
[----:B---3--:R-:W-:Y:S02]  /*5800*/  FFMA.FTZ R123, R123, -UR4, R16 ;  /* 0x800000047b7b7c23 */ /* 0x008fe40008010010 */
[----:B------:R-:W-:Y:S01]  /*5810*/  FFMA.FTZ R22, R85, -UR4, R128 ;  /* 0x8000000455167c23 */ /* 0x000fe20008010080 */
[----:B------:R-:W1:Y:S01]  /*5820*/  MUFU.TANH R25, R25 ;  /* 0x0000001900197308 */ /* 0x000e620000002400 */
[----:B------:R-:W-:-:S02]  /*5830*/  FFMA.FTZ R18, R114, -UR4, R45 ;  /* 0x8000000472127c23 */ /* 0x000fc4000801002d */
[----:B------:R-:W-:Y:S01]  /*5840*/  FFMA.FTZ R20, R87, -UR4, R74 ;  /* 0x8000000457147c23 */ /* 0x000fe2000801004a */
[----:B------:R-:W-:Y:S01]  /*5850*/  FSEL R22, R22, -INF , !P3 ;  /* 0xff80000016167808 */ /* 0x000fe20005800000 */
[----:B------:R-:W-:Y:S01]  /*5860*/  FFMA.FTZ R21, R115, -UR4, R44 ;  /* 0x8000000473157c23 */ /* 0x000fe2000801002c */
[----:B------:R-:W-:Y:S01]  /*5870*/  FSEL R18, R18, -INF , !P3 ;  /* 0xff80000012127808 */ /* 0x000fe20005800000 */
[----:B------:R-:W-:Y:S01]  /*5880*/  FFMA.FTZ R40, R89, -UR4, R130 ;  /* 0x8000000459287c23 */ /* 0x000fe20008010082 */
[----:B------:R-:W-:Y:S01]  /*5890*/  I2F R72, R72 ;  /* 0x0000004800487306 */ /* 0x000fe20000201400 */
[----:B------:R-:W-:Y:S01]  /*58a0*/  FFMA.FTZ R19, R116, -UR4, R47 ;  /* 0x8000000474137c23 */ /* 0x000fe2000801002f */
[----:B------:R-:W-:Y:S01]  /*58b0*/  ISETP.GE.AND P3, PT, R90, UR9, PT ;  /* 0x000000095a007c0c */ /* 0x000fe2000bf66270 */
[----:B------:R-:W-:Y:S01]  /*58c0*/  FFMA.FTZ R17, R117, -UR4, R46 ;  /* 0x8000000475117c23 */ /* 0x000fe2000801002e */
[----:B------:R-:W-:Y:S01]  /*58d0*/  FSEL R20, R20, -INF , !P2 ;  /* 0xff80000014147808 */ /* 0x000fe20005000000 */
[----:B------:R-:W-:Y:S01]  /*58e0*/  FFMA.FTZ R8, R97, -UR4, R8 ;  /* 0x8000000461087c23 */ /* 0x000fe20008010008 */
[----:B------:R-:W-:Y:S01]  /*58f0*/  FSEL R21, R21, -INF , !P2 ;  /* 0xff80000015157808 */ /* 0x000fe20005000000 */
[----:B------:R-:W-:Y:S01]  /*5900*/  FFMA.FTZ R9, R121, -UR4, R30 ;  /* 0x8000000479097c23 */ /* 0x000fe2000801001e */
[----:B------:R-:W-:Y:S01]  /*5910*/  I2F R73, R73 ;  /* 0x0000004900497306 */ /* 0x000fe20000201400 */
[----:B------:R-:W-:Y:S01]  /*5920*/  FSEL R40, R40, -INF , !P1 ;  /* 0xff80000028287808 */ /* 0x000fe20004800000 */
[----:B--2---:R-:W-:Y:S01]  /*5930*/  FFMA.FTZ R32, R101, -UR4, R32 ;  /* 0x8000000465207c23 */ /* 0x004fe20008010020 */
[----:B------:R-:W-:Y:S01]  /*5940*/  FSEL R19, R19, -INF , !P1 ;  /* 0xff80000013137808 */ /* 0x000fe20004800000 */
[----:B-1----:R-:W-:Y:S01]  /*5950*/  FFMA.FTZ R25, R122, -UR4, R25 ;  /* 0x800000047a197c23 */ /* 0x002fe20008010019 */
[----:B------:R-:W-:Y:S01]  /*5960*/  FSEL R17, R17, -INF , !P0 ;  /* 0xff80000011117808 */ /* 0x000fe20004000000 */
[----:B------:R-:W-:Y:S01]  /*5970*/  FFMA.FTZ R34, R103, -UR4, R34 ;  /* 0x8000000467227c23 */ /* 0x000fe20008010022 */
[----:B------:R-:W-:Y:S01]  /*5980*/  ISETP.GE.AND P2, PT, R94, UR9, PT ;  /* 0x000000095e007c0c */ /* 0x000fe2000bf46270 */
[----:B------:R-:W1:Y:S01]  /*5990*/  MUFU.TANH R27, R27 ;  /* 0x0000001b001b7308 */ /* 0x000e620000002400 */
[----:B------:R-:W-:-:S02]  /*59a0*/  ISETP.GE.AND P1, PT, R96, UR9, PT ;  /* 0x0000000960007c0c */ /* 0x000fc4000bf26270 */
[----:B------:R-:W-:Y:S02]  /*59b0*/  ISETP.GE.AND P0, PT, R98, UR9, PT ;  /* 0x0000000962007c0c */ /* 0x000fe4000bf06270 */
[----:B------:R-:W-:Y:S02]  /*59c0*/  FSEL R10, R8, -INF , !P3 ;  /* 0xff800000080a7808 */ /* 0x000fe40005800000 */
[----:B------:R-:W-:Y:S01]  /*59d0*/  FSEL R11, R11, -INF , !P3 ;  /* 0xff8000000b0b7808 */ /* 0x000fe20005800000 */
[----:B------:R-:W2:Y:S01]  /*59e0*/  MUFU.TANH R31, R31 ;  /* 0x0000001f001f7308 */ /* 0x000ea20000002400 */
[----:B------:R-:W-:Y:S02]  /*59f0*/  FSEL R8, R99, -INF , !P2 ;  /* 0xff80000063087808 */ /* 0x000fe40005000000 */
[----:B------:R-:W-:Y:S02]  /*5a00*/  FSEL R9, R9, -INF , !P2 ;  /* 0xff80000009097808 */ /* 0x000fe40005000000 */
[----:B------:R-:W-:-:S02]  /*5a10*/  FSEL R168, R32, -INF , !P1 ;  /* 0xff80000020a87808 */ /* 0x000fc40004800000 */
[----:B------:R-:W-:Y:S01]  /*5a20*/  FSEL R165, R25, -INF , !P1 ;  /* 0xff80000019a57808 */ /* 0x000fe20004800000 */
[----:B------:R-:W3:Y:S01]  /*5a30*/  MUFU.TANH R33, R33 ;  /* 0x0000002100217308 */ /* 0x000ee20000002400 */
[----:B------:R-:W-:Y:S01]  /*5a40*/  FSEL R162, R34, -INF , !P0 ;  /* 0xff80000022a27808 */ /* 0x000fe20004000000 */
[----:B-1----:R-:W-:Y:S01]  /*5a50*/  FFMA.FTZ R27, R104, -UR4, R27 ;  /* 0x80000004681b7c23 */ /* 0x002fe2000801001b */
[----:B------:R-:W-:Y:S02]  /*5a60*/  FSEL R175, R123, -INF , !P0 ;  /* 0xff8000007baf7808 */ /* 0x000fe40004000000 */
[----:B------:R-:W-:Y:S02]  /*5a70*/  ISETP.GE.AND P3, PT, R105, UR9, PT ;  /* 0x0000000969007c0c */ /* 0x000fe4000bf66270 */
[----:B------:R-:W-:Y:S01]  /*5a80*/  ISETP.GE.AND P2, PT, R107, UR9, PT ;  /* 0x000000096b007c0c */ /* 0x000fe2000bf46270 */
[----:B------:R-:W1:Y:S01]  /*5a90*/  MUFU.TANH R36, R36 ;  /* 0x0000002400247308 */ /* 0x000e620000002400 */
[----:B--2---:R-:W-:Y:S01]  /*5aa0*/  FFMA.FTZ R31, R106, -UR4, R31 ;  /* 0x800000046a1f7c23 */ /* 0x004fe2000801001f */
[----:B------:R-:W-:-:S02]  /*5ab0*/  ISETP.GE.AND P1, PT, R109, UR9, PT ;  /* 0x000000096d007c0c */ /* 0x000fc4000bf26270 */
[----:B------:R-:W-:Y:S02]  /*5ac0*/  ISETP.GE.AND P0, PT, R110, UR9, PT ;  /* 0x000000096e007c0c */ /* 0x000fe4000bf06270 */
[----:B------:R-:W-:Y:S02]  /*5ad0*/  FSEL R160, R27, -INF , !P6 ;  /* 0xff8000001ba07808 */ /* 0x000fe40007000000 */
[----:B------:R-:W2:Y:S01]  /*5ae0*/  MUFU.TANH R23, R56 ;  /* 0x0000003800177308 */ /* 0x000ea20000002400 */
[----:B---3--:R-:W-:Y:S01]  /*5af0*/  FFMA.FTZ R33, R124, -UR4, R33 ;  /* 0x800000047c217c23 */ /* 0x008fe20008010021 */
[----:B------:R-:W-:-:S04]  /*5b00*/  FSEL R166, R31, -INF , !P4 ;  /* 0xff8000001fa67808 */ /* 0x000fc80006000000 */
[----:B------:R-:W-:Y:S02]  /*5b10*/  FSEL R167, R33, -INF , !P6 ;  /* 0xff80000021a77808 */ /* 0x000fe40007000000 */
[----:B------:R-:W3:Y:S01]  /*5b20*/  MUFU.TANH R42, R42 ;  /* 0x0000002a002a7308 */ /* 0x000ee20000002400 */
[----:B-1----:R-:W-:-:S05]  /*5b30*/  FFMA.FTZ R36, R125, -UR4, R36 ;  /* 0x800000047d247c23 */ /* 0x002fca0008010024 */
[----:B------:R-:W-:Y:S02]  /*5b40*/  FSEL R173, R36, -INF , !P4 ;  /* 0xff80000024ad7808 */ /* 0x000fe40006000000 */
[----:B------:R-:W1:Y:S01]  /*5b50*/  MUFU.TANH R35, R35 ;  /* 0x0000002300237308 */ /* 0x000e620000002400 */
[----:B--2---:R-:W-:-:S05]  /*5b60*/  FFMA.FTZ R23, R108, -UR4, R23 ;  /* 0x800000046c177c23 */ /* 0x004fca0008010017 */
[----:B------:R-:W-:Y:S02]  /*5b70*/  FSEL R172, R23, -INF , !P3 ;  /* 0xff80000017ac7808 */ /* 0x000fe40005800000 */
[----:B------:R-:W2:Y:S01]  /*5b80*/  MUFU.TANH R37, R37 ;  /* 0x0000002500257308 */ /* 0x000ea20000002400 */
[----:B---3--:R-:W-:-:S05]  /*5b90*/  FFMA.FTZ R42, R111, -UR4, R42 ;  /* 0x800000046f2a7c23 */ /* 0x008fca000801002a */
        /* <DEDUP_REMOVED lines=12> */
[----:B------:R-:W-:Y:S01]  /*5c60*/  FSEL R140, R24, -INF , !P0 ;  /* 0xff800000188c7808 */ /* 0x000fe20004000000 */
[----:B--2---:R-:W-:-:S05]  /*5c70*/  FFMA.FTZ R26, R73, -UR4, R26 ;  /* 0x80000004491a7c23 */ /* 0x004fca000801001a */
[----:B------:R-:W-:Y:S01]  /*5c80*/  FSEL R141, R26, -INF , !P1 ;  /* 0xff8000001a8d7808 */ /* 0x000fe20004800000 */
[----:B---3--:R-:W-:-:S05]  /*5c90*/  FFMA.FTZ R16, R127, -UR4, R16 ;  /* 0x800000047f107c23 */ /* 0x008fca0008010010 */
        /* <DEDUP_REMOVED lines=62> */
.L_x_4670:
[----:B------:R-:W-:-:S04]  /*6080*/  ULEA UR6, -UR6, URZ, 0x6 ;  /* 0x0000003f06067291 */ /* 0x000fc8000f8e313f */
[----:B------:R-:W-:Y:S02]  /*6090*/  USHF.R.S32.HI UR5, URZ, 0x1f, UR6 ;  /* 0x0000001f3f057899 */ /* 0x000fe40008011406 */
[----:B------:R-:W-:-:S04]  /*60a0*/  MOV R3, UR6 ;  /* 0x0000000600037c02 */ /* 0x000fc80008000f00 */
[----:B------:R-:W-:Y:S02]  /*60b0*/  MOV R4, UR5 ;  /* 0x0000000500047c02 */ /* 0x000fe40008000f00 */
.L_x_4671:
        /* <DEDUP_REMOVED lines=119> */
.L_x_4673:
[----:B------:R-:W-:Y:S05]  /*6830*/  BSYNC B0 ;  /* 0x0000000000007941 */ /* 0x000fea0003800000 */
.L_x_4672:
[----:B------:R-:W0:Y:S01]  /*6840*/  LDGDEPBAR ;  /* 0x00000000000079af */ /* 0x000e220000000000 */
[----:B------:R-:W-:-:S04]  /*6850*/  IADD3 R144, P0, R3, R144, RZ ;  /* 0x0000009003907210 */ /* 0x000fc80007f1e0ff */
[----:B------:R-:W-:Y:S02]  /*6860*/  IADD3.X R133, R4, R133, RZ, P0, !PT ;  /* 0x0000008504857210 */ /* 0x000fe400007fe4ff */
.L_x_4669:
        /* <DEDUP_REMOVED lines=29> */
[----:B--2---:R-:W-:-:S02]  /*6a40*/  FMNMX.FTZ R25, R163, R4, !PT ;  /* 0x00000004a3197209 */ /* 0x004fc40007810000 */
        /* <DEDUP_REMOVED lines=8> */
[----:B------:R-:W-:Y:S04]  /*6ad0*/  LDSM.16.MT88.4 R116, [R198+0xc000] ;  /* 0x00c00000c674783b */ /* 0x000fe80000004200 */
[----:B------:R-:W-:Y:S01]  /*6ae0*/  LDSM.16.MT88.4 R108, [R197+0xc000] ;  /* 0x00c00000c56c783b */ /* 0x000fe20000004200 */
[----:B--2---:R-:W-:-:S03]  /*6af0*/  FMNMX.FTZ R23, R6, R23, !PT ;  /* 0x0000001706177209 */ /* 0x004fc60007810000 */
[----:B------:R-:W-:Y:S01]  /*6b00*/  LDSM.16.MT88.4 R100, [R196+0xc000] ;  /* 0x00c00000c464783b */ /* 0x000fe20000004200 */
[----:B---3--:R-:W-:-:S03]  /*6b10*/  FMNMX.FTZ R4, R25, R4, !PT ;  /* 0x0000000419047209 */ /* 0x008fc60007810000 */
[----:B------:R-:W2:Y:S04]  /*6b20*/  SHFL.BFLY PT, R132, R23, 0x1, 0x1f ;  /* 0x0c201f0017847f89 */ /* 0x000ea800000e0000 */
[----:B------:R-:W3:Y:S04]  /*6b30*/  SHFL.BFLY PT, R3, R4, 0x1, 0x1f ;  /* 0x0c201f0004037f89 */ /* 0x000ee800000e0000 */
[----:B-1----:R-:W-:Y:S04]  /*6b40*/  LDSM.16.MT88.4 R48, [R198+0xe000] ;  /* 0x00e00000c630783b */ /* 0x002fe80000004200 */
[----:B------:R-:W-:Y:S04]  /*6b50*/  LDSM.16.MT88.4 R64, [R196+0xe000] ;  /* 0x00e00000c440783b */ /* 0x000fe80000004200 */
[----:B------:R-:W-:Y:S04]  /*6b60*/  LDSM.16.MT88.4 R72, [R200+0x10000] ;  /* 0x01000000c848783b */ /* 0x000fe80000004200 */
[----:B------:R-:W-:Y:S01]  /*6b70*/  LDSM.16.MT88.4 R80, [R198+0x10000] ;  /* 0x01000000c650783b */ /* 0x000fe20000004200 */
[----:B--2---:R-:W-:-:S03]  /*6b80*/  FMNMX.FTZ R132, R23, R132, !PT ;  /* 0x0000008417847209 */ /* 0x004fc60007810000 */
[----:B------:R-:W-:Y:S01]  /*6b90*/  LDSM.16.MT88.4 R88, [R197+0x10000] ;  /* 0x01000000c558783b */ /* 0x000fe20000004200 */
[C---:B------:R-:W-:Y:S01]  /*6ba0*/  FSETP.NEU.FTZ.AND P0, PT, R132.reuse, -INF , PT ;  /* 0xff8000008400780b */ /* 0x040fe20003f1d000 */
[----:B------:R-:W-:Y:S01]  /*6bb0*/  FMUL.FTZ R171, R132, c[0x0][0x23c] ;  /* 0x00008f0084ab7a20 */ /* 0x000fe20000410000 */
[----:B---3--:R-:W-:Y:S01]  /*6bc0*/  FMNMX.FTZ R3, R4, R3, !PT ;  /* 0x0000000304037209 */ /* 0x008fe20007810000 */
[----:B------:R-:W-:Y:S03]  /*6bd0*/  LDSM.16.MT88.4 R136, [R198+0xc800] ;  /* 0x00c80000c688783b */ /* 0x000fe60000004200 */
[----:B------:R-:W-:Y:S01]  /*6be0*/  FSEL R171, R171, RZ, P0 ;  /* 0x000000ffabab7208 */ /* 0x000fe20000000000 */
[C---:B------:R-:W-:Y:S01]  /*6bf0*/  FMUL.FTZ R164, R3.reuse, c[0x0][0x23c] ;  /* 0x00008f0003a47a20 */ /* 0x040fe20000410000 */
[----:B------:R-:W-:Y:S01]  /*6c00*/  FSETP.NEU.FTZ.AND P0, PT, R3, -INF , PT ;  /* 0xff8000000300780b */ /* 0x000fe20003f1d000 */
[----:B------:R-:W-:Y:S02]  /*6c10*/  LDSM.16.MT88.4 R4, [R196+0x10000] ;  /* 0x01000000c404783b */ /* 0x000fe40000004200 */
[--C-:B------:R-:W-:Y:S01]  /*6c20*/  FFMA.FTZ R154, R40, c[0x0][0x23c], -R171.reuse ;  /* 0x00008f00289a7a23 */ /* 0x100fe200000108ab */
[----:B------:R-:W-:Y:S01]  /*6c30*/  FSEL R164, R164, RZ, P0 ;  /* 0x000000ffa4a47208 */ /* 0x000fe20000000000 */
[----:B------:R-:W1:Y:S01]  /*6c40*/  LDSM.16.MT88.4 R40, [R200+0xe000] ;  /* 0x00e00000c828783b */ /* 0x000e620000004200 */
[--C-:B------:R-:W-:Y:S01]  /*6c50*/  FFMA.FTZ R156, R22, c[0x0][0x23c], -R171.reuse ;  /* 0x00008f00169c7a23 */ /* 0x100fe200000108ab */
[----:B------:R-:W-:Y:S01]  /*6c60*/  LEA R216, P0, R144, c[0x0][0x168], 0x1 ;  /* 0x00005a0090d87a11 */ /* 0x000fe200078008ff */
[--C-:B------:R-:W-:Y:S01]  /*6c70*/  FFMA.FTZ R153, R20, c[0x0][0x23c], -R171.reuse ;  /* 0x00008f0014997a23 */ /* 0x100fe200000108ab */
[----:B------:R-:W-:Y:S01]  /*6c80*/  MUFU.EX2 R154, R154 ;  /* 0x0000009a009a7308 */ /* 0x000fe20000000800 */
[----:B------:R-:W-:Y:S01]  /*6c90*/  FFMA.FTZ R149, R38, c[0x0][0x23c], -R171 ;  /* 0x00008f0026957a23 */ /* 0x000fe200000108ab */
[----:B------:R-:W-:Y:S01]  /*6ca0*/  LDSM.16.MT88.4 R32, [R197+0xc800] ;  /* 0x00c80000c520783b */ /* 0x000fe20000004200 */
[--C-:B------:R-:W-:Y:S01]  /*6cb0*/  FFMA.FTZ R155, R18, c[0x0][0x23c], -R164.reuse ;  /* 0x00008f00129b7a23 */ /* 0x100fe200000108a4 */
[----:B------:R-:W-:Y:S01]  /*6cc0*/  LEA.HI.X R215, R144, c[0x0][0x16c], R133, 0x1, P0 ;  /* 0x00005b0090d77a11 */ /* 0x000fe200000f0c85 */
        /* <DEDUP_REMOVED lines=14> */
[----:B------:R-:W-:Y:S01]  /*6db0*/  FFMA.FTZ R147, R12, c[0x0][0x23c], -R171 ;  /* 0x00008f000c937a23 */ /* 0x000fe200000108ab */
[----:B------:R-:W3:Y:S01]  /*6dc0*/  LDSM.16.MT88.4 R8, [R200+0xe800] ;  /* 0x00e80000c808783b */ /* 0x000ee20000004200 */
[--C-:B------:R-:W-:Y:S01]  /*6dd0*/  FFMA.FTZ R151, R15, c[0x0][0x23c], -R164.reuse ;  /* 0x00008f000f977a23 */ /* 0x100fe200000108a4 */
[----:B------:R-:W4:Y:S01]  /*6de0*/  MUFU.EX2 R149, R149 ;  /* 0x0000009500957308 */ /* 0x000f220000000800 */
[----:B------:R-:W-:-:S02]  /*6df0*/  FFMA.FTZ R146, R13, c[0x0][0x23c], -R164 ;  /* 0x00008f000d927a23 */ /* 0x000fc400000108a4 */
[----:B------:R-:W5:Y:S01]  /*6e00*/  LDSM.16.MT88.4 R12, [R196+0xe800] ;  /* 0x00e80000c40c783b */ /* 0x000f620000004200 */
[--C-:B------:R-:W-:Y:S02]  /*6e10*/  FFMA.FTZ R159, R168, c[0x0][0x23c], -R171.reuse ;  /* 0x00008f00a89f7a23 */ /* 0x100fe400000108ab */
[--C-:B------:R-:W-:Y:S02]  /*6e20*/  FFMA.FTZ R161, R166, c[0x0][0x23c], -R171.reuse ;  /* 0x00008f00a6a17a23 */ /* 0x100fe400000108ab */
[----:B------:R-:W-:Y:S01]  /*6e30*/  MUFU.EX2 R155, R155 ;  /* 0x0000009b009b7308 */ /* 0x000fe20000000800 */
[----:B--2---:R-:W-:Y:S01]  /*6e40*/  F2FP.BF16.PACK_AB R96, R153, R156 ;  /* 0x0000009c9960723e */ /* 0x004fe200000010ff */
[--C-:B------:R-:W-:Y:S02]  /*6e50*/  FFMA.FTZ R162, R162, c[0x0][0x23c], -R171.reuse ;  /* 0x00008f00a2a27a23 */ /* 0x100fe400000108ab */
[----:B------:R-:W-:Y:S02]  /*6e60*/  FFMA.FTZ R160, R160, c[0x0][0x23c], -R171 ;  /* 0x00008f00a0a07a23 */ /* 0x000fe400000108ab */
[----:B------:R-:W-:-:S02]  /*6e70*/  FFMA.FTZ R165, R165, c[0x0][0x23c], -R164 ;  /* 0x00008f00a5a57a23 */ /* 0x000fc400000108a4 */
[----:B------:R-:W2:Y:S01]  /*6e80*/  MUFU.EX2 R158, R158 ;  /* 0x0000009e009e7308 */ /* 0x000ea20000000800 */
[----:B----4-:R-:W-:Y:S01]  /*6e90*/  F2FP.BF16.PACK_AB R98, R149, R154 ;  /* 0x0000009a9562723e */ /* 0x010fe200000010ff */
[--C-:B------:R-:W-:Y:S02]  /*6ea0*/  FFMA.FTZ R166, R175, c[0x0][0x23c], -R164.reuse ;  /* 0x00008f00afa67a23 */ /* 0x100fe400000108a4 */
[--C-:B------:R-:W-:Y:S02]  /*6eb0*/  FFMA.FTZ R167, R167, c[0x0][0x23c], -R164.reuse ;  /* 0x00008f00a7a77a23 */ /* 0x100fe400000108a4 */
[----:B------:R-:W-:Y:S02]  /*6ec0*/  FFMA.FTZ R168, R173, c[0x0][0x23c], -R164 ;  /* 0x00008f00ada87a23 */ /* 0x000fe400000108a4 */
[----:B------:R-:W-:Y:S01]  /*6ed0*/  MUFU.EX2 R157, R157 ;  /* 0x0000009d009d7308 */ /* 0x000fe20000000800 */
[--C-:B------:R-:W-:Y:S02]  /*6ee0*/  FFMA.FTZ R173, R170, c[0x0][0x23c], -R171.reuse ;  /* 0x00008f00aaad7a23 */ /* 0x100fe400000108ab */
        /* <DEDUP_REMOVED lines=9> */
[----:B------:R-:W-:Y:S01]  /*6f80*/  FFMA.FTZ R164, R163, c[0x0][0x23c], -R164 ;  /* 0x00008f00a3a47a23 */ /* 0x000fe200000108a4 */
[----:B------:R-:W-:Y:S01]  /*6f90*/  LDSM.16.MT88.4 R140, [R198+0xd800] ;  /* 0x00d80000c68c783b */ /* 0x000fe20000004200 */
[----:B------:R-:W-:-:S02]  /*6fa0*/  FADD.FTZ R153, R156, R153 ;  /* 0x000000999c997221 */ /* 0x000fc40000010000 */
[----:B------:R-:W-:Y:S02]  /*6fb0*/  FADD.FTZ R158, R155, R158 ;  /* 0x0000009e9b9e7221 */ /* 0x000fe40000010000 */
[----:B------:R-:W-:Y:S01]  /*6fc0*/  FADD.FTZ R154, R154, R153 ;  /* 0x000000999a9a7221 */ /* 0x000fe20000010000 */
[C---:B----4-:R-:W-:Y:S01]  /*6fd0*/  F2FP.BF16.PACK_AB R99, R150.reuse, R157 ;  /* 0x0000009d9663723e */ /* 0x050fe200000010ff */
[----:B------:R-:W2:Y:S01]  /*6fe0*/  MUFU.EX2 R147, R147 ;  /* 0x0000009300937308 */ /* 0x000ea20000000800 */
[----:B------:R-:W-:Y:S02]  /*6ff0*/  FADD.FTZ R157, R157, R158 ;  /* 0x0000009e9d9d7221 */ /* 0x000fe40000010000 */
        /* <DEDUP_REMOVED lines=46> */
[C---:B------:R-:W-:Y:S07]  /*72e0*/  HMMA.16816.F32.BF16 R92, R96.reuse, R4, RZ ;  /* 0x00000004605c723c */ /* 0x040fee00000418ff */
[----:B--2---:R-:W-:Y:S01]  /*72f0*/  F2FP.BF16.PACK_AB R4, R147, R152 ;  /* 0x000000989304723e */ /* 0x004fe200000010ff */
        /* <DEDUP_REMOVED lines=150> */
.L_x_4678:
        /* <DEDUP_REMOVED lines=66> */
.L_x_4675:
[C---:B------:R-:W-:Y:S02]  /*8080*/  ISETP.GE.AND P5, PT, R209.reuse, c[0x0][0x220], PT ;  /* 0x00008800d1007a0c */ /* 0x040fe40003fa6270 */
[C---:B------:R-:W-:Y:S02]  /*8090*/  IADD3 R222, R209.reuse, 0x40, RZ ;  /* 0x00000040d1de7810 */ /* 0x040fe40007ffe0ff */
[-C--:B------:R-:W-:Y:S02]  /*80a0*/  LEA R2, P0, R134, R220.reuse, 0x1 ;  /* 0x000000dc86027211 */ /* 0x080fe400078008ff */
[----:B------:R-:W-:Y:S02]  /*80b0*/  ISETP.GE.AND P4, PT, R222, c[0x0][0x220], PT ;  /* 0x00008800de007a0c */ /* 0x000fe40003f86270 */
[CC--:B------:R-:W-:Y:S02]  /*80c0*/  LEA.HI.X R3, R134.reuse, R221.reuse, R132, 0x1, P0 ;  /* 0x000000dd86037211 */ /* 0x0c0fe400000f0c84 */
[----:B------:R-:W-:Y:S03]  /*80d0*/  IADD3 R133, R209, 0x80, RZ ;  /* 0x00000080d1857810 */ /* 0x000fe60007ffe0ff */
[----:B------:R-:W-:Y:S01]  /*80e0*/  @P5 STS.128 [R208+0xc000], RZ ;  /* 0x00c000ffd0005388 */ /* 0x000fe20000000c00 */
[----:B------:R-:W-:Y:S02]  /*80f0*/  ISETP.GE.AND P3, PT, R133, c[0x0][0x220], PT ;  /* 0x0000880085007a0c */ /* 0x000fe40003f66270 */
[----:B------:R-:W-:Y:S03]  /*8100*/  IADD3 R133, P0, R134, UR17, RZ ;  /* 0x0000001186857c10 */ /* 0x000fe6000ff1e0ff */
[----:B------:R-:W-:Y:S01]  /*8110*/  @!PT LDS RZ, [RZ] ;  /* 0x00000000fffff984 */ /* 0x000fe20000000800 */
[----:B------:R-:W-:Y:S01]  /*8120*/  @!PT LDS RZ, [RZ] ;  /* 0x00000000fffff984 */ /* 0x000fe20000000800 */
[----:B------:R-:W-:Y:S01]  /*8130*/  @!PT LDS RZ, [RZ] ;  /* 0x00000000fffff984 */ /* 0x000fe20000000800 */
[----:B------:R1:W-:Y:S01]  /*8140*/  @!P5 LDGSTS.E.BYPASS.LTC128B.128 [R208+0xc000], [R2.64] ;  /* 0x0c00000002d0dfae */ /* 0x0003e2000b901d48 */
[CC--:B------:R-:W-:Y:S02]  /*8150*/  @!P5 LEA R236, P6, R133.reuse, R220.reuse, 0x1 ;  /* 0x000000dc85ecd211 */ /* 0x0c0fe400078c08ff */
[----:B------:R-:W-:Y:S02]  /*8160*/  IADD3.X R134, R132, UR19, RZ, P0, !PT ;  /* 0x0000001384867c10 */ /* 0x000fe400087fe4ff */
[CC--:B------:R-:W-:Y:S01]  /*8170*/  @!P4 LEA R230, P1, R133.reuse, R220.reuse, 0x1 ;  /* 0x000000dc85e6c211 */ /* 0x0c0fe200078208ff */
[----:B------:R-:W-:Y:S01]  /*8180*/  @P4 STS.128 [R208+0xe000], RZ ;  /* 0x00e000ffd0004388 */ /* 0x000fe20000000c00 */
[CCC-:B------:R-:W-:Y:S02]  /*8190*/  @!P5 LEA.HI.X R237, R133.reuse, R221.reuse, R134.reuse, 0x1, P6 ;  /* 0x000000dd85edd211 */ /* 0x1c0fe400030f0c86 */
[CCC-:B------:R-:W-:Y:S02]  /*81a0*/  @!P4 LEA.HI.X R231, R133.reuse, R221.reuse, R134.reuse, 0x1, P1 ;  /* 0x000000dd85e7c211 */ /* 0x1c0fe400008f0c86 */
[CC--:B------:R-:W-:Y:S01]  /*81b0*/  @!P3 LEA R228, P0, R133.reuse, R220.reuse, 0x1 ;  /* 0x000000dc85e4b211 */ /* 0x0c0fe200078008ff */
[----:B------:R-:W-:Y:S01]  /*81c0*/  @!PT LDS RZ, [RZ] ;  /* 0x00000000fffff984 */ /* 0x000fe20000000800 */
[----:B------:R-:W-:Y:S01]  /*81d0*/  @!PT LDS RZ, [RZ] ;  /* 0x00000000fffff984 */ /* 0x000fe20000000800 */
[----:B------:R-:W-:Y:S01]  /*81e0*/  @!PT LDS RZ, [RZ] ;  /* 0x00000000fffff984 */ /* 0x000fe20000000800 */
[----:B------:R1:W-:Y:S01]  /*81f0*/  @!P4 LDGSTS.E.BYPASS.LTC128B.128 [R208+0xe000], [R2.64+0x80] ;  /* 0x0e00008002d0cfae */ /* 0x0003e2000b901d48 */
[C---:B------:R-:W-:Y:S02]  /*8200*/  IADD3 R223, P2, R133.reuse, UR17, RZ ;  /* 0x0000001185df7c10 */ /* 0x040fe4000ff5e0ff */
[-C--:B------:R-:W-:Y:S02]  /*8210*/  @!P3 LEA.HI.X R229, R133, R221.reuse, R134, 0x1, P0 ;  /* 0x000000dd85e5b211 */ /* 0x080fe400000f0c86 */
[CC--:B------:R-:W-:Y:S01]  /*8220*/  @!P5 LEA R234, P1, R223.reuse, R220.reuse, 0x1 ;  /* 0x000000dcdfead211 */ /* 0x0c0fe200078208ff */
[----:B------:R-:W-:Y:S01]  /*8230*/  @P3 STS.128 [R208+0x10000], RZ ;  /* 0x010000ffd0003388 */ /* 0x000fe20000000c00 */
[----:B------:R-:W-:Y:S02]  /*8240*/  IADD3.X R134, R134, UR19, RZ, P2, !PT ;  /* 0x0000001386867c10 */ /* 0x000fe400097fe4ff */
[CC--:B------:R-:W-:Y:S02]  /*8250*/  @!P4 LEA R226, P0, R223.reuse, R220.reuse, 0x1 ;  /* 0x000000dcdfe2c211 */ /* 0x0c0fe400078008ff */
[CCC-:B------:R-:W-:Y:S01]  /*8260*/  @!P5 LEA.HI.X R235, R223.reuse, R221.reuse, R134.reuse, 0x1, P1 ;  /* 0x000000dddfebd211 */ /* 0x1c0fe200008f0c86 */
[----:B------:R-:W-:Y:S01]  /*8270*/  @!PT LDS RZ, [RZ] ;  /* 0x00000000fffff984 */ /* 0x000fe20000000800 */
[----:B------:R-:W-:Y:S01]  /*8280*/  @!PT LDS RZ, [RZ] ;  /* 0x00000000fffff984 */ /* 0x000fe20000000800 */
[----:B------:R-:W-:Y:S01]  /*8290*/  @!PT LDS RZ, [RZ] ;  /* 0x00000000fffff984 */ /* 0x000fe20000000800 */
[----:B------:R1:W-:Y:S01]  /*82a0*/  @!P3 LDGSTS.E.BYPASS.LTC128B.128 [R208+0x10000], [R2.64+0x100] ;  /* 0x1000010002d0bfae */ /* 0x0003e2000b901d48 */
[CCC-:B------:R-:W-:Y:S02]  /*82b0*/  @!P4 LEA.HI.X R227, R223.reuse, R221.reuse, R134.reuse, 0x1, P0 ;  /* 0x000000dddfe3c211 */ /* 0x1c0fe400000f0c86 */
[CC--:B------:R-:W-:Y:S02]  /*82c0*/  @!P3 LEA R224, P2, R223.reuse, R220.reuse, 0x1 ;  /* 0x000000dcdfe0b211 */ /* 0x0c0fe400078408ff */
[C---:B------:R-:W-:Y:S01]  /*82d0*/  IADD3 R133, P6, R223.reuse, UR17, RZ ;  /* 0x00000011df857c10 */ /* 0x040fe2000ffde0ff */
[----:B------:R-:W-:Y:S01]  /*82e0*/  @P5 STS.128 [R208+0xc800], RZ ;  /* 0x00c800ffd0005388 */ /* 0x000fe20000000c00 */
[-C--:B------:R-:W-:Y:S02]  /*82f0*/  @!P3 LEA.HI.X R225, R223, R221.reuse, R134, 0x1, P2 ;  /* 0x000000dddfe1b211 */ /* 0x080fe400010f0c86 */
[----:B------:R-:W-:Y:S02]  /*8300*/  IADD3.X R132, R134, UR19, RZ, P6, !PT ;  /* 0x0000001386847c10 */ /* 0x000fe4000b7fe4ff */
[CC--:B------:R-:W-:Y:S01]  /*8310*/  @!P5 LEA R232, P6, R133.reuse, R220.reuse, 0x1 ;  /* 0x000000dc85e8d211 */ /* 0x0c0fe200078c08ff */
[----:B------:R-:W-:Y:S01]  /*8320*/  @!PT LDS RZ, [RZ] ;  /* 0x00000000fffff984 */ /* 0x000fe20000000800 */
[----:B------:R-:W-:Y:S01]  /*8330*/  @!PT LDS RZ, [RZ] ;  /* 0x00000000fffff984 */ /* 0x000fe20000000800 */
[----:B------:R-:W-:Y:S01]  /*8340*/  @!PT LDS RZ, [RZ] ;  /* 0x00000000fffff984 */ /* 0x000fe20000000800 */
[----:B------:R2:W-:Y:S01]  /*8350*/  @!P5 LDGSTS.E.BYPASS.LTC128B.128 [R208+0xc800], [R236.64] ;  /* 0x0c800000ecd0dfae */ /* 0x0005e2000b901d48 */
[CC--:B------:R-:W-:Y:S02]  /*8360*/  @!P4 LEA R222, P1, R133.reuse, R220.reuse, 0x1 ;  /* 0x000000dc85dec211 */ /* 0x0c0fe400078208ff */
[CCC-:B------:R-:W-:Y:S02]  /*8370*/  @!P5 LEA.HI.X R233, R133.reuse, R221.reuse, R132.reuse, 0x1, P6 ;  /* 0x000000dd85e9d211 */ /* 0x1c0fe400030f0c84 */
[CCC-:B------:R-:W-:Y:S01]  /*8380*/  @!P4 LEA.HI.X R223, R133.reuse, R221.reuse, R132.reuse, 0x1, P1 ;  /* 0x000000dd85dfc211 */ /* 0x1c0fe200008f0c84 */
[----:B------:R-:W-:Y:S01]  /*8390*/  @P4 STS.128 [R208+0xe800], RZ ;  /* 0x00e800ffd0004388 */ /* 0x000fe20000000c00 */
[C---:B------:R-:W-:Y:S04]  /*83a0*/  @!P3 LEA R220, P0, R133.reuse, R220, 0x1 ;  /* 0x000000dc85dcb211 */ /* 0x040fe800078008ff */
[----:B------:R-:W-:Y:S01]  /*83b0*/  @!P3 LEA.HI.X R221, R133, R221, R132, 0x1, P0 ;  /* 0x000000dd85ddb211 */ /* 0x000fe200000f0c84 */
[----:B------:R-:W-:Y:S01]  /*83c0*/  @!PT LDS RZ, [RZ] ;  /* 0x00000000fffff984 */ /* 0x000fe20000000800 */
[----:B------:R-:W-:Y:S01]  /*83d0*/  @!PT LDS RZ, [RZ] ;  /* 0x00000000fffff984 */ /* 0x000fe20000000800 */
[----:B------:R-:W-:Y:S01]  /*83e0*/  @!PT LDS RZ, [RZ] ;  /* 0x00000000fffff984 */ /* 0x000fe20000000800 */
[----:B------:R3:W-:Y:S01]  /*83f0*/  @!P4 LDGSTS.E.BYPASS.LTC128B.128 [R208+0xe800], [R230.64+0x80] ;  /* 0x0e800080e6d0cfae */ /* 0x0007e2000b901d48 */
[----:B------:R-:W-:Y:S05]  /*8400*/  ISETP.GT.AND P0, PT, R218, R207, PT ;  /* 0x000000cfda00720c */ /* 0x000fea0003f04270 */
        /* <DEDUP_REMOVED lines=207> */
[----:B------:R1:W1:Y:S01]  /*9100*/  MUFU.TANH R156, R221 ;  /* 0x000000dd009c7308 */ /* 0x0002620000002400 */
[----:B------:R-:W-:Y:S02]  /*9110*/  FMUL.FTZ R239, R24, c[0x0][0x2ec] ;  /* 0x0000bb0018ef7a20 */ /* 0x000fe40000410000 */
[----:B------:R-:W-:Y:S02]  /*9120*/  FMUL.FTZ R237, R26, c[0x0][0x2ec] ;  /* 0x0000bb001aed7a20 */ /* 0x000fe40000410000 */
[----:B----4-:R-:W-:Y:S01]  /*9130*/  FMUL.FTZ R228, R11, c[0x0][0x2ec] ;  /* 0x0000bb000be47a20 */ /* 0x010fe20000410000 */
[----:B------:R-:W-:Y:S04]  /*9140*/  HMMA.16816.F32.BF16 R32, R176, R138, R32 ;  /* 0x0000008ab020723c */ /* 0x000fe80000041820 */
[----:B------:R4:W2:Y:S01]  /*9150*/  MUFU.TANH R158, R133 ;  /* 0x00000085009e7308 */ /* 0x0008a20000002400 */
[----:B------:R-:W-:Y:S02]  /*9160*/  FMUL.FTZ R230, R12, c[0x0][0x2ec] ;  /* 0x0000bb000ce67a20 */ /* 0x000fe40000410000 */
[----:B------:R-:W-:Y:S02]  /*9170*/  FMUL.FTZ R229, R13, c[0x0][0x2ec] ;  /* 0x0000bb000de57a20 */ /* 0x000fe40000410000 */
[----:B------:R-:W-:Y:S03]  /*9180*/  FMUL.FTZ R233, R14, c[0x0][0x2ec] ;  /* 0x0000bb000ee97a20 */ /* 0x000fe60000410000 */
[----:B------:R-:W-:Y:S02]  /*9190*/  FMUL.FTZ R232, R15, c[0x0][0x2ec] ;  /* 0x0000bb000fe87a20 */ /* 0x000fe40000410000 */
[----:B------:R2:W2:Y:S01]  /*91a0*/  MUFU.TANH R159, R220 ;  /* 0x000000dc009f7308 */ /* 0x0004a20000002400 */
[----:B------:R-:W-:Y:S02]  /*91b0*/  FMUL.FTZ R231, R16, c[0x0][0x2ec] ;  /* 0x0000bb0010e77a20 */ /* 0x000fe40000410000 */
[----:B-----5:R-:W-:Y:S02]  /*91c0*/  FMUL.FTZ R234, R17, c[0x0][0x2ec] ;  /* 0x0000bb0011ea7a20 */ /* 0x020fe40000410000 */
[----:B-1----:R-:W-:Y:S02]  /*91d0*/  FMUL.FTZ R221, R27, c[0x0][0x2ec] ;  /* 0x0000bb001bdd7a20 */ /* 0x002fe40000410000 */
[----:B------:R-:W-:Y:S02]  /*91e0*/  FMUL.FTZ R236, R18, c[0x0][0x2ec] ;  /* 0x0000bb0012ec7a20 */ /* 0x000fe40000410000 */
[----:B------:R-:W-:Y:S01]  /*91f0*/  FMUL.FTZ R235, R19, c[0x0][0x2ec] ;  /* 0x0000bb0013eb7a20 */ /* 0x000fe20000410000 */
[----:B------:R1:W1:Y:S01]  /*9200*/  MUFU.TANH R153, R221 ;  /* 0x000000dd00997308 */ /* 0x0002620000002400 */
[----:B------:R-:W-:Y:S02]  /*9210*/  FMUL.FTZ R238, R25, c[0x0][0x2ec] ;  /* 0x0000bb0019ee7a20 */ /* 0x000fe40000410000 */
[----:B------:R-:W-:Y:S02]  /*9220*/  FMUL.FTZ R240, R29, c[0x0][0x2ec] ;  /* 0x0000bb001df07a20 */ /* 0x000fe40000410000 */
[----:B----4-:R-:W-:Y:S05]  /*9230*/  FMUL.FTZ R133, R28, c[0x0][0x2ec] ;  /* 0x0000bb001c857a20 */ /* 0x010fea0000410000 */
[----:B------:R4:W3:Y:S01]  /*9240*/  MUFU.TANH R157, R134 ;  /* 0x00000086009d7308 */ /* 0x0008e20000002400 */
[----:B--2---:R-:W-:Y:S09]  /*9250*/  FMUL.FTZ R220, R31, c[0x0][0x2ec] ;  /* 0x0000bb001fdc7a20 */ /* 0x004ff20000410000 */
[----:B------:R2:W2:Y:S01]  /*9260*/  MUFU.TANH R150, R133 ;  /* 0x0000008500967308 */ /* 0x0004a20000002400 */
[----:B-1----:R-:W-:Y:S09]  /*9270*/  FMUL.FTZ R221, R32, c[0x0][0x2ec] ;  /* 0x0000bb0020dd7a20 */ /* 0x002ff20000410000 */
[----:B------:R1:W1:Y:S01]  /*9280*/  MUFU.TANH R154, R239 ;  /* 0x000000ef009a7308 */ /* 0x0002620000002400 */
[----:B----4-:R-:W-:Y:S09]  /*9290*/  FMUL.FTZ R134, R34, c[0x0][0x2ec] ;  /* 0x0000bb0022867a20 */ /* 0x010ff20000410000 */
[----:B------:R4:W3:Y:S01]  /*92a0*/  MUFU.TANH R155, R237 ;  /* 0x000000ed009b7308 */ /* 0x0008e20000002400 */
[----:B--2---:R-:W-:Y:S09]  /*92b0*/  FMUL.FTZ R133, R35, c[0x0][0x2ec] ;  /* 0x0000bb0023857a20 */ /* 0x004ff20000410000 */
[----:B------:R2:W2:Y:S01]  /*92c0*/  MUFU.TANH R145, R220 ;  /* 0x000000dc00917308 */ /* 0x0004a20000002400 */
[----:B-1----:R-:W-:Y:S09]  /*92d0*/  FMUL.FTZ R239, R30, c[0x0][0x2ec] ;  /* 0x0000bb001eef7a20 */ /* 0x002ff20000410000 */
[----:B------:R1:W1:Y:S01]  /*92e0*/  MUFU.TANH R148, R221 ;  /* 0x000000dd00947308 */ /* 0x0002620000002400 */
[----:B----4-:R-:W-:Y:S09]  /*92f0*/  FMUL.FTZ R237, R33, c[0x0][0x2ec] ;  /* 0x0000bb0021ed7a20 */ /* 0x010ff20000410000 */
[----:B------:R-:W4:Y:S01]  /*9300*/  MUFU.TANH R224, R224 ;  /* 0x000000e000e07308 */ /* 0x000f220000002400 */
[----:B--2---:R-:W-:Y:S09]  /*9310*/  MOV R220, R2 ;  /* 0x0000000200dc7202 */ /* 0x004ff20000000f00 */
[----:B------:R-:W2:Y:S01]  /*9320*/  MUFU.TANH R225, R225 ;  /* 0x000000e100e17308 */ /* 0x000ea20000002400 */
[----:B-1----:R-:W-:Y:S09]  /*9330*/  MOV R221, R3 ;  /* 0x0000000300dd7202 */ /* 0x002ff20000000f00 */
        /* <DEDUP_REMOVED lines=15> */
[----:B------:R-:W1:Y:S10]  /*9430*/  MUFU.TANH R134, R134 ;  /* 0x0000008600867308 */ /* 0x000e740000002400 */
[----:B------:R-:W1:Y:S01]  /*9440*/  MUFU.TANH R133, R133 ;  /* 0x0000008500857308 */ /* 0x000e620000002400 */
[----:B------:R-:W-:-:S05]  /*9450*/  @!P0 BRA `(.L_x_4676) ;  /* 0x000009b000008947 */ /* 0x000fca0003800000 */
[----:B--234-:R-:W-:Y:S01]  /*9460*/  ULDC UR6, c[0x0][0x198] ;  /* 0x0000660000067ab9 */ /* 0x01cfe20000000800 */
[----:B------:R-:W-:Y:S01]  /*9470*/  PLOP3.LUT P0, PT, PT, PT, UP2, 0x40, 0x0 ;  /* 0x000000000000781c */ /* 0x000fe20003f0e828 */
[----:B------:R-:W-:Y:S04]  /*9480*/  ULEA UR6, -UR6, URZ, 0x6 ;  /* 0x0000003f06067291 */ /* 0x000fe8000f8e313f */
[----:B------:R-:W-:Y:S02]  /*9490*/  USHF.R.S32.HI UR5, URZ, 0x1f, UR6 ;  /* 0x0000001f3f057899 */ /* 0x000fe40008011406 */
[----:B------:R-:W-:Y:S04]  /*94a0*/  IMAD.U32 R2, RZ, RZ, UR6 ;  /* 0x00000006ff027e24 */ /* 0x000fe8000f8e00ff */
[----:B------:R-:W-:Y:S02]  /*94b0*/  MOV R4, UR5 ;  /* 0x0000000500047c02 */ /* 0x000fe40008000f00 */
[----:B------:R-:W-:-:S05]  /*94c0*/  @P0 BRA `(.L_x_4677) ;  /* 0x000003b000000947 */ /* 0x000fca0003800000 */
[----:B------:R-:W-:Y:S04]  /*94d0*/  IABS R2, c[0x0][0x2d0] ;  /* 0x0000b40000027a13 */ /* 0x000fe80000000000 */
[----:B------:R-:W2:Y:S10]  /*94e0*/  I2F.RP R7, R2 ;  /* 0x0000000200077306 */ /* 0x000eb40000209400 */
[----:B--2---:R-:W2:Y:S02]  /*94f0*/  MUFU.RCP R3, R7 ;  /* 0x0000000700037308 */ /* 0x004ea40000001000 */
[----:B--2---:R-:W-:Y:S01]  /*9500*/  IADD3 R10, R3, 0xffffffe, RZ ;  /* 0x0ffffffe030a7810 */ /* 0x004fe20007ffe0ff */
[----:B------:R-:W-:Y:S07]  /*9510*/  IMAD.SHL.U32 R3, R218, 0x40, RZ ;  /* 0x00000040da037824 */ /* 0x000fee00078e00ff */
[----:B------:R-:W2:Y:S01]  /*9520*/  F2I.FTZ.U32.TRUNC.NTZ R11, R10 ;  /* 0x0000000a000b7305 */ /* 0x000ea2000021f000 */
[----:B------:R-:W-:Y:S02]  /*9530*/  IABS R6, R3 ;  /* 0x0000000300067213 */ /* 0x000fe40000000000 */
[C---:B------:R-:W-:Y:S02]  /*9540*/  IADD3 R9, R3.reuse, -0x40, RZ ;  /* 0xffffffc003097810 */ /* 0x040fe40007ffe0ff */
[----:B------:R-:W-:Y:S02]  /*9550*/  LOP3.LUT R3, R3, c[0x0][0x2d0], RZ, 0x3c, !PT ;  /* 0x0000b40003037a12 */ /* 0x000fe400078e3cff */
[----:B------:R-:W-:Y:S02]  /*9560*/  IABS R4, R9 ;  /* 0x0000000900047213 */ /* 0x000fe40000000000 */
[----:B------:R-:W-:Y:S01]  /*9570*/  LOP3.LUT R9, R9, c[0x0][0x2d0], RZ, 0x3c, !PT ;  /* 0x0000b40009097a12 */ /* 0x000fe200078e3cff */
        /* <DEDUP_REMOVED lines=48> */
.L_x_4677:
        /* <DEDUP_REMOVED lines=89> */
.L_x_4676:
[----:B--234-:R-:W-:Y:S01]  /*9e10*/  IMAD R19, R218, -0x40, R214 ;  /* 0xffffffc0da137824 */ /* 0x01cfe200078e02d6 */
        /* <DEDUP_REMOVED lines=8> */
[C---:B------:R-:W-:Y:S01]  /*9ea0*/  IADD3 R141, R19.reuse, -0x9, RZ ;  /* 0xfffffff7138d7810 */ /* 0x040fe20007ffe0ff */
[----:B------:R-:W-:Y:S01]  /*9eb0*/  LDSM.16.MT88.4 R160, [R196+0xf800] ;  /* 0x00f80000c4a0783b */ /* 0x000fe20000004200 */
[C---:B------:R-:W-:Y:S02]  /*9ec0*/  IADD3 R139, R19.reuse, -0x10, RZ ;  /* 0xfffffff0138b7810 */ /* 0x040fe40007ffe0ff */
[C---:B------:R-:W-:Y:S02]  /*9ed0*/  IADD3 R12, R19.reuse, -0x11, RZ ;  /* 0xffffffef130c7810 */ /* 0x040fe40007ffe0ff */
[C---:B------:R-:W-:Y:S02]  /*9ee0*/  @!P1 IADD3 R16, -R19.reuse, -0x8, RZ ;  /* 0xfffffff813109810 */ /* 0x040fe40007ffe1ff */
[----:B------:R-:W-:Y:S01]  /*9ef0*/  @!P0 IADD3 R15, -R19, 0x1, RZ ;  /* 0x00000001130f8810 */ /* 0x000fe20007ffe1ff */
[----:B------:R-:W-:Y:S01]  /*9f00*/  LDSM.16.MT88.4 R164, [R200+0x11800] ;  /* 0x01180000c8a4783b */ /* 0x000fe20000004200 */
        /* <DEDUP_REMOVED lines=21> */
[----:B------:R-:W-:Y:S02]  /*a060*/  ISETP.GE.AND P1, PT, R12, RZ, PT ;  /* 0x000000ff0c00720c */ /* 0x000fe40003f26270 */
[C---:B------:R-:W-:Y:S02]  /*a070*/  @!P0 IADD3 R139, -R19.reuse, 0x10, RZ ;  /* 0x00000010138b8810 */ /* 0x040fe40007ffe1ff */
[----:B------:R-:W-:Y:S02]  /*a080*/  ISETP.GE.AND P0, PT, R10, RZ, PT ;  /* 0x000000ff0a00720c */ /* 0x000fe40003f06270 */
[----:B------:R-:W-:Y:S02]  /*a090*/  IADD3 R11, R19, -0x39, RZ ;  /* 0xffffffc7130b7810 */ /* 0x000fe40007ffe0ff */
[----:B------:R-:W-:Y:S01]  /*a0a0*/  ISETP.GE.AND P4, PT, R4, RZ, PT ;  /* 0x000000ff0400720c */ /* 0x000fe20003f86270 */
[----:B------:R-:W-:Y:S01]  /*a0b0*/  I2F R17, R17 ;  /* 0x0000001100117306 */ /* 0x000fe20000201400 */
[----:B------:R-:W-:Y:S02]  /*a0c0*/  ISETP.GE.AND P3, PT, R3, RZ, PT ;  /* 0x000000ff0300720c */ /* 0x000fe40003f66270 */
[----:B------:R-:W-:Y:S02]  /*a0d0*/  ISETP.GE.AND P2, PT, R2, RZ, PT ;  /* 0x000000ff0200720c */ /* 0x000fe40003f46270 */
        /* <DEDUP_REMOVED lines=8> */
[C---:B------:R-:W-:Y:S01]  /*a160*/  @!P1 IADD3 R9, -R19.reuse, 0x19, RZ ;  /* 0x0000001913099810 */ /* 0x040fe20007ffe1ff */
[----:B------:R-:W-:Y:S01]  /*a170*/  I2F R139, R139 ;  /* 0x0000008b008b7306 */ /* 0x000fe20000201400 */
[----:B------:R-:W-:Y:S02]  /*a180*/  ISETP.GE.AND P1, PT, R6, RZ, PT ;  /* 0x000000ff0600720c */ /* 0x000fe40003f26270 */
[----:B------:R-:W-:Y:S02]  /*a190*/  @!P0 IADD3 R7, -R19, 0x20, RZ ;  /* 0x0000002013078810 */ /* 0x000fe40007ffe1ff */
[----:B------:R-:W-:Y:S05]  /*a1a0*/  ISETP.GE.AND P0, PT, R5, RZ, PT ;  /* 0x000000ff0500720c */ /* 0x000fea0003f06270 */
[----:B------:R-:W-:Y:S04]  /*a1b0*/  I2F R12, R12 ;  /* 0x0000000c000c7306 */ /* 0x000fe80000201400 */
[----:B------:R-:W-:Y:S02]  /*a1c0*/  @!P1 IADD3 R6, -R19, 0x21, RZ ;  /* 0x0000002113069810 */ /* 0x000fe40007ffe1ff */
[----:B------:R-:W-:Y:S02]  /*a1d0*/  ISETP.GE.AND P1, PT, R13, RZ, PT ;  /* 0x000000ff0d00720c */ /* 0x000fe40003f26270 */
[----:B------:R-:W-:Y:S02]  /*a1e0*/  @!P0 IADD3 R5, -R19, 0x28, RZ ;  /* 0x0000002813058810 */ /* 0x000fe40007ffe1ff */
[----:B------:R-:W-:Y:S01]  /*a1f0*/  ISETP.GE.AND P0, PT, R11, RZ, PT ;  /* 0x000000ff0b00720c */ /* 0x000fe20003f06270 */
[----:B------:R-:W-:Y:S08]  /*a200*/  I2F R10, R10 ;  /* 0x0000000a000a7306 */ /* 0x000ff00000201400 */
[C---:B------:R-:W-:Y:S02]  /*a210*/  @!P1 IADD3 R13, -R19.reuse, 0x38, RZ ;  /* 0x00000038130d9810 */ /* 0x040fe40007ffe1ff */
[----:B------:R-:W-:Y:S02]  /*a220*/  I2F R9, R9 ;  /* 0x0000000900097306 */ /* 0x000fe40000201400 */
[----:B------:R-:W-:Y:S08]  /*a230*/  @!P0 IADD3 R11, -R19, 0x39, RZ ;  /* 0x00000039130b8810 */ /* 0x000ff00007ffe1ff */
[----:B------:R-:W-:Y:S10]  /*a240*/  I2F R7, R7 ;  /* 0x0000000700077306 */ /* 0x000ff40000201400 */
[----:B------:R-:W-:Y:S10]  /*a250*/  I2F R6, R6 ;  /* 0x0000000600067306 */ /* 0x000ff40000201400 */
[----:B------:R-:W-:Y:S10]  /*a260*/  I2F R5, R5 ;  /* 0x0000000500057306 */ /* 0x000ff40000201400 */
[----:B------:R-:W-:Y:S10]  /*a270*/  I2F R4, R4 ;  /* 0x0000000400047306 */ /* 0x000ff40000201400 */
[----:B------:R-:W-:Y:S10]  /*a280*/  I2F R3, R3 ;  /* 0x0000000300037306 */ /* 0x000ff40000201400 */
[----:B------:R-:W-:Y:S10]  /*a290*/  I2F R2, R2 ;  /* 0x0000000200027306 */ /* 0x000ff40000201400 */
[----:B------:R-:W-:Y:S10]  /*a2a0*/  I2F R13, R13 ;  /* 0x0000000d000d7306 */ /* 0x000ff40000201400 */
[----:B------:R-:W2:Y:S02]  /*a2b0*/  I2F R11, R11 ;  /* 0x0000000b000b7306 */ /* 0x000ea40000201400 */
[----:B-12---:R-:W-:Y:S02]  /*a2c0*/  FFMA.FTZ R146, R11, -UR4, R146 ;  /* 0x800000040b927c23 */ /* 0x006fe40008010092 */
        /* <DEDUP_REMOVED lines=57> */
[----:B------:R-:W-:Y:S02]  /*a660*/  FMNMX.FTZ R14, R147, R14, !PT ;  /* 0x0000000e930e7209 */ /* 0x000fe40007810000 */
[----:B------:R-:W-:Y:S02]  /*a670*/  FMNMX.FTZ R5, R148, R5, !PT ;  /* 0x0000000594057209 */ /* 0x000fe40007810000 */
[----:B------:R-:W-:Y:S02]  /*a680*/  FMNMX.FTZ R3, R145, R14, !PT ;  /* 0x0000000e91037209 */ /* 0x000fe40007810000 */
[----:B------:R-:W-:Y:S01]  /*a690*/  FMNMX.FTZ R9, R146, R5, !PT ;  /* 0x0000000592097209 */ /* 0x000fe20007810000 */
[----:B------:R-:W-:Y:S01]  /*a6a0*/  LDSM.16.MT88.4 R12, [R200+0xc000] ;  /* 0x00c00000c80c783b */ /* 0x000fe20000004200 */
[----:B------:R-:W-:Y:S04]  /*a6b0*/  FMNMX.FTZ R2, R134, R3, !PT ;  /* 0x0000000386027209 */ /* 0x000fe80007810000 */
[----:B------:R-:W-:Y:S03]  /*a6c0*/  FMNMX.FTZ R7, R133, R2, !PT ;  /* 0x0000000285077209 */ /* 0x000fe60007810000 */
        /* <DEDUP_REMOVED lines=46> */
[--C-:B------:R-:W-:Y:S02]  /*a9b0*/  FFMA.FTZ R178, R136, c[0x0][0x23c], -R151.reuse ;  /* 0x00008f0088b27a23 */ /* 0x100fe40000010897 */
[--C-:B------:R-:W-:Y:S02]  /*a9c0*/  FFMA.FTZ R179, R143, c[0x0][0x23c], -R144.reuse ;  /* 0x00008f008fb37a23 */ /* 0x100fe40000010890 */
[--C-:B------:R-:W-:Y:S01]  /*a9d0*/  FFMA.FTZ R180, R141, c[0x0][0x23c], -R144.reuse ;  /* 0x00008f008db47a23 */ /* 0x100fe20000010890 */
[----:B------:R-:W2:Y:S01]  /*a9e0*/  MUFU.EX2 R171, R171 ;  /* 0x000000ab00ab7308 */ /* 0x000ea20000000800 */
[----:B------:R-:W-:Y:S01]  /*a9f0*/  LDSM.16.MT88.4 R140, [R197+0xe800] ;  /* 0x00e80000c58c783b */ /* 0x000fe20000004200 */
[--C-:B------:R-:W-:Y:S02]  /*aa00*/  FFMA.FTZ R181, R139, c[0x0][0x23c], -R144.reuse ;  /* 0x00008f008bb57a23 */ /* 0x100fe40000010890 */
[C---:B-1----:R-:W-:Y:S02]  /*aa10*/  FMUL.FTZ R6, R0.reuse, R130 ;  /* 0x0000008200067220 */ /* 0x042fe40000410000 */
[C---:B------:R-:W-:Y:S02]  /*aa20*/  FMUL.FTZ R7, R0.reuse, R131 ;  /* 0x0000008300077220 */ /* 0x040fe40000410000 */
[C---:B------:R-:W-:Y:S02]  /*aa30*/  FMUL.FTZ R10, R0.reuse, R126 ;  /* 0x0000007e000a7220 */ /* 0x040fe40000410000 */
        /* <DEDUP_REMOVED lines=29> */
[--C-:B------:R-:W-:Y:S01]  /*ac10*/  FFMA.FTZ R231, R148, c[0x0][0x23c], -R151.reuse ;  /* 0x00008f0094e77a23 */ /* 0x100fe20000010897 */
[----:B------:R-:W-:Y:S01]  /*ac20*/  MUFU.EX2 R175, R175 ;  /* 0x000000af00af7308 */ /* 0x000fe20000000800 */
[--C-:B------:R-:W-:Y:S02]  /*ac30*/  FFMA.FTZ R233, R147, c[0x0][0x23c], -R144.reuse ;  /* 0x00008f0093e97a23 */ /* 0x100fe40000010890 */
[--C-:B------:R-:W-:Y:S01]  /*ac40*/  FFMA.FTZ R234, R145, c[0x0][0x23c], -R144.reuse ;  /* 0x00008f0091ea7a23 */ /* 0x100fe20000010890 */
[----:B------:R-:W-:Y:S01]  /*ac50*/  LDSM.16.MT88.4 R152, [R198+0xf800] ;  /* 0x00f80000c698783b */ /* 0x000fe20000004200 */
[----:B------:R-:W-:Y:S02]  /*ac60*/  FFMA.FTZ R151, R146, c[0x0][0x23c], -R151 ;  /* 0x00008f0092977a23 */ /* 0x000fe40000010897 */
[C---:B------:R-:W-:Y:S02]  /*ac70*/  FMUL.FTZ R36, R2.reuse, R36 ;  /* 0x0000002402247220 */ /* 0x040fe40000410000 */
[----:B------:R-:W-:Y:S01]  /*ac80*/  FMUL.FTZ R37, R2, R37 ;  /* 0x0000002502257220 */ /* 0x000fe20000410000 */
[----:B------:R1:W-:Y:S01]  /*ac90*/  MUFU.EX2 R232, R151 ;  /* 0x0000009700e87308 */ /* 0x0003e20000000800 */
[C---:B------:R-:W-:Y:S01]  /*aca0*/  FMUL.FTZ R38, R0.reuse, R38 ;  /* 0x0000002600267220 */ /* 0x040fe20000410000 */
[----:B------:R-:W-:Y:S01]  /*acb0*/  LDSM.16.MT88.4 R156, [R197+0xf800] ;  /* 0x00f80000c59c783b */ /* 0x000fe20000004200 */
[----:B--2---:R-:W-:Y:S01]  /*acc0*/  F2FP.BF16.PACK_AB R131, R135, R168 ;  /* 0x000000a88783723e */ /* 0x004fe200000010ff */
[----:B------:R-:W-:Y:S02]  /*acd0*/  FMUL.FTZ R39, R0, R39 ;  /* 0x0000002700277220 */ /* 0x000fe40000410000 */
[C---:B------:R-:W-:Y:S02]  /*ace0*/  FMUL.FTZ R40, R2.reuse, R40 ;  /* 0x0000002802287220 */ /* 0x040fe40000410000 */
[----:B------:R-:W-:Y:S02]  /*acf0*/  FMUL.FTZ R41, R2, R41 ;  /* 0x0000002902297220 */ /* 0x000fe40000410000 */
[C---:B------:R-:W-:Y:S01]  /*ad00*/  HMMA.16816.F32.BF16 R4, R128.reuse, R12, R4 ;  /* 0x0000000c8004723c */ /* 0x040fe20000041804 */
[----:B------:R-:W2:Y:S04]  /*ad10*/  MUFU.EX2 R176, R176 ;  /* 0x000000b000b07308 */ /* 0x000ea80000000800 */
[----:B------:R-:W-:Y:S02]  /*ad20*/  FMUL.FTZ R42, R0, R42 ;  /* 0x0000002a002a7220 */ /* 0x000fe40000410000 */
[C---:B------:R-:W-:Y:S01]  /*ad30*/  FMUL.FTZ R12, R2.reuse, R120 ;  /* 0x00000078020c7220 */ /* 0x040fe20000410000 */
[C---:B------:R-:W-:Y:S03]  /*ad40*/  HMMA.16816.F32.BF16 R8, R128.reuse, R14, R8 ;  /* 0x0000000e8008723c */ /* 0x040fe60000041808 */
[----:B------:R-:W-:Y:S01]  /*ad50*/  MUFU.EX2 R177, R177 ;  /* 0x000000b100b17308 */ /* 0x000fe20000000800 */
[----:B------:R-:W-:Y:S01]  /*ad60*/  FMUL.FTZ R13, R2, R121 ;  /* 0x00000079020d7220 */ /* 0x000fe20000410000 */
[----:B-1----:R-:W-:Y:S02]  /*ad70*/  LDSM.16.MT88.4 R148, [R200+0xf800] ;  /* 0x00f80000c894783b */ /* 0x002fe40000004200 */
[C---:B------:R-:W-:Y:S02]  /*ad80*/  FMUL.FTZ R14, R0.reuse, R122 ;  /* 0x0000007a000e7220 */ /* 0x040fe40000410000 */
[C---:B------:R-:W-:Y:S03]  /*ad90*/  FMUL.FTZ R15, R0.reuse, R123 ;  /* 0x0000007b000f7220 */ /* 0x040fe60000410000 */
[----:B------:R-:W-:Y:S01]  /*ada0*/  FMUL.FTZ R43, R0, R43 ;  /* 0x0000002b002b7220 */ /* 0x000fe20000410000 */
[----:B------:R-:W-:Y:S01]  /*adb0*/  MUFU.EX2 R178, R178 ;  /* 0x000000b200b27308 */ /* 0x000fe20000000800 */
[----:B------:R-:W1:Y:S01]  /*adc0*/  LDSM.16.MT88.4 R120, [R196+0xc000] ;  /* 0x00c00000c478783b */ /* 0x000e620000004200 */
[C---:B------:R-:W-:Y:S01]  /*add0*/  FMUL.FTZ R44, R2.reuse, R44 ;  /* 0x0000002c022c7220 */ /* 0x040fe20000410000 */
        /* <DEDUP_REMOVED lines=9> */
[----:B------:R-:W3:Y:S01]  /*ae70*/  MUFU.EX2 R180, R180 ;  /* 0x000000b400b47308 */ /* 0x000ee20000000800 */
[----:B------:R-:W-:Y:S02]  /*ae80*/  FMUL.FTZ R23, R0, R115 ;  /* 0x0000007300177220 */ /* 0x000fe40000410000 */
[----:B------:R-:W4:Y:S01]  /*ae90*/  LDSM.16.MT88.4 R112, [R200+0xe000] ;  /* 0x00e00000c870783b */ /* 0x000f220000004200 */
[C---:B------:R-:W-:Y:S02]  /*aea0*/  FMUL.FTZ R48, R2.reuse, R48 ;  /* 0x0000003002307220 */ /* 0x040fe40000410000 */
[----:B------:R-:W-:Y:S02]  /*aeb0*/  FMUL.FTZ R49, R2, R49 ;  /* 0x0000003102317220 */ /* 0x000fe40000410000 */
[C---:B------:R-:W-:Y:S02]  /*aec0*/  HMMA.16816.F32.BF16 R20, R128.reuse, R28, R20 ;  /* 0x0000001c8014723c */ /* 0x040fe40000041814 */
[----:B------:R-:W-:Y:S01]  /*aed0*/  MUFU.EX2 R181, R181 ;  /* 0x000000b500b57308 */ /* 0x000fe20000000800 */
[C---:B------:R-:W-:Y:S02]  /*aee0*/  FMUL.FTZ R50, R0.reuse, R50 ;  /* 0x0000003200327220 */ /* 0x040fe40000410000 */
[----:B------:R-:W-:Y:S02]  /*aef0*/  FMUL.FTZ R51, R0, R51 ;  /* 0x0000003300337220 */ /* 0x000fe40000410000 */
[C---:B------:R-:W-:Y:S01]  /*af00*/  FMUL.FTZ R28, R2.reuse, R104 ;  /* 0x00000068021c7220 */ /* 0x040fe20000410000 */
[C---:B------:R-:W-:Y:S04]  /*af10*/  HMMA.16816.F32.BF16 R24, R128.reuse, R30, R24 ;  /* 0x0000001e8018723c */ /* 0x040fe80000041818 */
[C---:B------:R-:W-:Y:S01]  /*af20*/  FMUL.FTZ R29, R2.reuse, R105 ;  /* 0x00000069021d7220 */ /* 0x040fe20000410000 */
[----:B------:R-:W5:Y:S01]  /*af30*/  MUFU.EX2 R182, R182 ;  /* 0x000000b600b67308 */ /* 0x000f620000000800 */
[----:B------:R-:W-:Y:S02]  /*af40*/  FMUL.FTZ R52, R2, R52 ;  /* 0x0000003402347220 */ /* 0x000fe40000410000 */
[C---:B------:R-:W-:Y:S04]  /*af50*/  FMUL.FTZ R30, R0.reuse, R106 ;  /* 0x0000006a001e7220 */ /* 0x040fe80000410000 */
[----:B------:R-:W-:Y:S02]  /*af60*/  FMUL.FTZ R31, R0, R107 ;  /* 0x0000006b001f7220 */ /* 0x000fe40000410000 */
[----:B------:R-:W2:Y:S01]  /*af70*/  LDSM.16.MT88.4 R104, [R198+0xe000] ;  /* 0x00e00000c668783b */ /* 0x000ea20000004200 */
        /* <DEDUP_REMOVED lines=9> */
[----:B------:R-:W1:Y:S02]  /*b010*/  MUFU.EX2 R222, R222 ;  /* 0x000000de00de7308 */ /* 0x000e640000000800 */
[C---:B------:R-:W-:Y:S02]  /*b020*/  FMUL.FTZ R58, R0.reuse, R58 ;  /* 0x0000003a003a7220 */ /* 0x040fe40000410000 */
[----:B------:R-:W-:Y:S02]  /*b030*/  FMUL.FTZ R59, R0, R59 ;  /* 0x0000003b003b7220 */ /* 0x000fe40000410000 */
[C---:B----4-:R-:W-:Y:S04]  /*b040*/  HMMA.16816.F32.BF16 R36, R128.reuse, R112, R36 ;  /* 0x000000708024723c */ /* 0x050fe80000041824 */
[C---:B------:R-:W-:Y:S01]  /*b050*/  FMUL.FTZ R60, R2.reuse, R60 ;  /* 0x0000003c023c7220 */ /* 0x040fe20000410000 */
[----:B------:R-:W-:Y:S01]  /*b060*/  MUFU.EX2 R223, R223 ;  /* 0x000000df00df7308 */ /* 0x000fe20000000800 */
[----:B------:R-:W-:Y:S02]  /*b070*/  FMUL.FTZ R61, R2, R61 ;  /* 0x0000003d023d7220 */ /* 0x000fe40000410000 */
[C---:B------:R-:W-:Y:S01]  /*b080*/  HMMA.16816.F32.BF16 R40, R128.reuse, R114, R40 ;  /* 0x000000728028723c */ /* 0x040fe20000041828 */
[----:B------:R-:W-:Y:S03]  /*b090*/  LDSM.16.MT88.4 R112, [R200+0xc800] ;  /* 0x00c80000c870783b */ /* 0x000fe60000004200 */
[C---:B------:R-:W-:Y:S02]  /*b0a0*/  FMUL.FTZ R62, R0.reuse, R62 ;  /* 0x0000003e003e7220 */ /* 0x040fe40000410000 */
[----:B------:R-:W-:Y:S01]  /*b0b0*/  FMUL.FTZ R63, R0, R63 ;  /* 0x0000003f003f7220 */ /* 0x000fe20000410000 */
[----:B------:R-:W4:Y:S01]  /*b0c0*/  MUFU.EX2 R224, R224 ;  /* 0x000000e000e07308 */ /* 0x000f220000000800 */
[C---:B------:R-:W-:Y:S01]  /*b0d0*/  FMUL.FTZ R64, R2.reuse, R64 ;  /* 0x0000004002407220 */ /* 0x040fe20000410000 */
[C---:B--2---:R-:W-:Y:S03]  /*b0e0*/  HMMA.16816.F32.BF16 R44, R128.reuse, R104, R44 ;  /* 0x00000068802c723c */ /* 0x044fe6000004182c */
[----:B------:R-:W-:Y:S02]  /*b0f0*/  FMUL.FTZ R65, R2, R65 ;  /* 0x0000004102417220 */ /* 0x000fe40000410000 */
[C---:B------:R-:W-:Y:S03]  /*b100*/  FMUL.FTZ R66, R0.reuse, R66 ;  /* 0x0000004200427220 */ /* 0x040fe60000410000 */
[----:B------:R-:W-:Y:S01]  /*b110*/  MUFU.EX2 R225, R225 ;  /* 0x000000e100e17308 */ /* 0x000fe20000000800 */
[----:B------:R-:W-:Y:S01]  /*b120*/  FMUL.FTZ R67, R0, R67 ;  /* 0x0000004300437220 */ /* 0x000fe20000410000 */
[C---:B------:R-:W-:Y:S01]  /*b130*/  HMMA.16816.F32.BF16 R48, R128.reuse, R106, R48 ;  /* 0x0000006a8030723c */ /* 0x040fe20000041830 */
[----:B------:R-:W2:Y:S02]  /*b140*/  LDSM.16.MT88.4 R104, [R200+0x10000] ;  /* 0x01000000c868783b */ /* 0x000ea40000004200 */
[C---:B------:R-:W-:Y:S02]  /*b150*/  FMUL.FTZ R68, R2.reuse, R68 ;  /* 0x0000004402447220 */ /* 0x040fe40000410000 */
[----:B------:R-:W-:Y:S03]  /*b160*/  FMUL.FTZ R69, R2, R69 ;  /* 0x0000004502457220 */ /* 0x000fe60000410000 */
[C---:B------:R-:W-:Y:S01]  /*b170*/  HMMA.16816.F32.BF16 R52, R128.reuse, R100, R52 ;  /* 0x000000648034723c */ /* 0x040fe20000041834 */
[----:B------:R-:W1:Y:S03]  /*b180*/  MUFU.EX2 R226, R226 ;  /* 0x000000e200e27308 */ /* 0x000e660000000800 */
[C---:B------:R-:W-:Y:S02]  /*b190*/  FMUL.FTZ R70, R0.reuse, R70 ;  /* 0x0000004600467220 */ /* 0x040fe40000410000 */
[----:B------:R-:W-:Y:S02]  /*b1a0*/  FMUL.FTZ R71, R0, R71 ;  /* 0x0000004700477220 */ /* 0x000fe40000410000 */
[C---:B------:R-:W-:Y:S01]  /*b1b0*/  HMMA.16816.F32.BF16 R56, R128.reuse, R102, R56 ;  /* 0x000000668038723c */ /* 0x040fe20000041838 */
[----:B------:R-:W1:Y:S02]  /*b1c0*/  LDSM.16.MT88.4 R100, [R198+0x10000] ;  /* 0x01000000c664783b */ /* 0x000e640000004200 */
[----:B------:R-:W-:Y:S01]  /*b1d0*/  MUFU.EX2 R227, R227 ;  /* 0x000000e300e37308 */ /* 0x000fe20000000800 */
[C---:B------:R-:W-:Y:S02]  /*b1e0*/  FMUL.FTZ R72, R2.reuse, R72 ;  /* 0x0000004802487220 */ /* 0x040fe40000410000 */
[----:B------:R-:W-:Y:S02]  /*b1f0*/  FMUL.FTZ R73, R2, R73 ;  /* 0x0000004902497220 */ /* 0x000fe40000410000 */
[C---:B------:R-:W-:Y:S04]  /*b200*/  HMMA.16816.F32.BF16 R60, R128.reuse, R108, R60 ;  /* 0x0000006c803c723c */ /* 0x040fe8000004183c */
[C---:B------:R-:W-:Y:S01]  /*b210*/  FMUL.FTZ R74, R0.reuse, R74 ;  /* 0x0000004a004a7220 */ /* 0x040fe20000410000 */
[----:B------:R-:W1:Y:S01]  /*b220*/  MUFU.EX2 R228, R228 ;  /* 0x000000e400e47308 */ /* 0x000e620000000800 */
[----:B------:R-:W-:Y:S02]  /*b230*/  FMUL.FTZ R75, R0, R75 ;  /* 0x0000004b004b7220 */ /* 0x000fe40000410000 */
[C---:B------:R-:W-:Y:S01]  /*b240*/  HMMA.16816.F32.BF16 R64, R128.reuse, R110, R64 ;  /* 0x0000006e8040723c */ /* 0x040fe20000041840 */
[----:B------:R-:W4:Y:S03]  /*b250*/  LDSM.16.MT88.4 R108, [R197+0x10000] ;  /* 0x01000000c56c783b */ /* 0x000f260000004200 */
[C---:B------:R-:W-:Y:S02]  /*b260*/  FMUL.FTZ R76, R2.reuse, R76 ;  /* 0x0000004c024c7220 */ /* 0x040fe40000410000 */
[----:B------:R-:W-:Y:S01]  /*b270*/  FMUL.FTZ R77, R2, R77 ;  /* 0x0000004d024d7220 */ /* 0x000fe20000410000 */
[----:B------:R-:W-:Y:S01]  /*b280*/  MUFU.EX2 R229, R229 ;  /* 0x000000e500e57308 */ /* 0x000fe20000000800 */
[C---:B------:R-:W-:Y:S01]  /*b290*/  FMUL.FTZ R78, R0.reuse, R78 ;  /* 0x0000004e004e7220 */ /* 0x040fe20000410000 */
[C---:B--2---:R-:W-:Y:S03]  /*b2a0*/  HMMA.16816.F32.BF16 R68, R128.reuse, R104, R68 ;  /* 0x000000688044723c */ /* 0x044fe60000041844 */
[----:B------:R-:W-:Y:S02]  /*b2b0*/  FMUL.FTZ R79, R0, R79 ;  /* 0x0000004f004f7220 */ /* 0x000fe40000410000 */
[C---:B------:R-:W-:Y:S02]  /*b2c0*/  FMUL.FTZ R80, R2.reuse, R80 ;  /* 0x0000005002507220 */ /* 0x040fe40000410000 */
[----:B------:R-:W-:Y:S01]  /*b2d0*/  FMUL.FTZ R81, R2, R81 ;  /* 0x0000005102517220 */ /* 0x000fe20000410000 */
[C---:B------:R-:W-:Y:S01]  /*b2e0*/  HMMA.16816.F32.BF16 R72, R128.reuse, R106, R72 ;  /* 0x0000006a8048723c */ /* 0x040fe20000041848 */
[----:B------:R-:W2:Y:S01]  /*b2f0*/  LDSM.16.MT88.4 R104, [R196+0x10000] ;  /* 0x01000000c468783b */ /* 0x000ea20000004200 */
[----:B------:R-:W2:Y:S02]  /*b300*/  MUFU.EX2 R230, R230 ;  /* 0x000000e600e67308 */ /* 0x000ea40000000800 */
[C---:B------:R-:W-:Y:S02]  /*b310*/  FMUL.FTZ R82, R0.reuse, R82 ;  /* 0x0000005200527220 */ /* 0x040fe40000410000 */
[----:B------:R-:W-:Y:S02]  /*b320*/  FMUL.FTZ R83, R0, R83 ;  /* 0x0000005300537220 */ /* 0x000fe40000410000 */
        /* <DEDUP_REMOVED lines=8> */
[----:B------:R-:W-:Y:S01]  /*b3b0*/  FMUL.FTZ R87, R0, R87 ;  /* 0x0000005700577220 */ /* 0x000fe20000410000 */
[----:B------:R-:W-:Y:S01]  /*b3c0*/  F2FP.BF16.PACK_AB R102, R178, R177 ;  /* 0x000000b1b266723e */ /* 0x000fe200000010ff */
[----:B------:R-:W-:Y:S01]  /*b3d0*/  FMUL.FTZ R88, R2, R88 ;  /* 0x0000005802587220 */ /* 0x000fe20000410000 */
[----:B-----5:R-:W-:Y:S01]  /*b3e0*/  F2FP.BF16.PACK_AB R103, R182, R181 ;  /* 0x000000b5b667723e */ /* 0x020fe200000010ff */
[----:B------:R-:W-:Y:S02]  /*b3f0*/  MUFU.EX2 R233, R233 ;  /* 0x000000e900e97308 */ /* 0x000fe40000000800 */
[----:B------:R-:W-:Y:S01]  /*b400*/  FMUL.FTZ R89, R2, R89 ;  /* 0x0000005902597220 */ /* 0x000fe20000410000 */
[C---:B----4-:R-:W-:Y:S03]  /*b410*/  HMMA.16816.F32.BF16 R84, R128.reuse, R108, R84 ;  /* 0x0000006c8054723c */ /* 0x050fe60000041854 */
[C---:B------:R-:W-:Y:S02]  /*b420*/  FMUL.FTZ R90, R0.reuse, R90 ;  /* 0x0000005a005a7220 */ /* 0x040fe40000410000 */
[----:B------:R-:W-:Y:S02]  /*b430*/  FMUL.FTZ R91, R0, R91 ;  /* 0x0000005b005b7220 */ /* 0x000fe40000410000 */
[C---:B------:R-:W-:Y:S01]  /*b440*/  FMUL.FTZ R92, R2.reuse, R92 ;  /* 0x0000005c025c7220 */ /* 0x040fe20000410000 */
[----:B------:R-:W1:Y:S01]  /*b450*/  MUFU.EX2 R234, R234 ;  /* 0x000000ea00ea7308 */ /* 0x000e620000000800 */
[----:B------:R-:W-:Y:S03]  /*b460*/  FMUL.FTZ R93, R2, R93 ;  /* 0x0000005d025d7220 */ /* 0x000fe60000410000 */
[C---:B------:R-:W-:Y:S01]  /*b470*/  HMMA.16816.F32.BF16 R88, R128.reuse, R110, R88 ;  /* 0x0000006e8058723c */ /* 0x040fe20000041858 */
[----:B------:R-:W3:Y:S02]  /*b480*/  LDSM.16.MT88.4 R108, [R197+0xc800] ;  /* 0x00c80000c56c783b */ /* 0x000ee40000004200 */
[C---:B------:R-:W-:Y:S02]  /*b490*/  FMUL.FTZ R94, R0.reuse, R94 ;  /* 0x0000005e005e7220 */ /* 0x040fe40000410000 */
[----:B------:R-:W-:Y:S02]  /*b4a0*/  FMUL.FTZ R95, R0, R95 ;  /* 0x0000005f005f7220 */ /* 0x000fe40000410000 */
        /* <DEDUP_REMOVED lines=24> */
[----:B------:R-:W-:Y:S01]  /*b630*/  FADD.FTZ R0, R135, R0 ;  /* 0x0000000087007221 */ /* 0x000fe20000010000 */
[----:B------:R-:W-:Y:S01]  /*b640*/  MOV R135, R132 ;  /* 0x0000008400877202 */ /* 0x000fe20000000f00 */
[----:B------:R-:W-:Y:S02]  /*b650*/  FADD.FTZ R175, R175, R172 ;  /* 0x000000acafaf7221 */ /* 0x000fe40000010000 */
[C---:B------:R-:W-:Y:S01]  /*b660*/  HMMA.16816.F32.BF16 R16, R100.reuse, R118, R16 ;  /* 0x000000766410723c */ /* 0x040fe20000041810 */
[----:B------:R-:W-:Y:S03]  /*b670*/  LDSM.16.MT88.4 R116, [R197+0x10800] ;  /* 0x01080000c574783b */ /* 0x000fe60000004200 */
[----:B------:R-:W-:Y:S01]  /*b680*/  FADD.FTZ R179, R179, R0 ;  /* 0x00000000b3b37221 */ /* 0x000fe20000010000 */
[----:B------:R-:W-:Y:S01]  /*b690*/  IADD3 R0, R218, -0x1, RZ ;  /* 0xffffffffda007810 */ /* 0x000fe20007ffe0ff */
[----:B------:R-:W-:Y:S02]  /*b6a0*/  FADD.FTZ R176, R176, R175 ;  /* 0x000000afb0b07221 */ /* 0x000fe40000010000 */
[C---:B---3--:R-:W-:Y:S04]  /*b6b0*/  HMMA.16816.F32.BF16 R20, R100.reuse, R108, R20 ;  /* 0x0000006c6414723c */ /* 0x048fe80000041814 */
[----:B------:R-:W-:Y:S01]  /*b6c0*/  FADD.FTZ R180, R180, R179 ;  /* 0x000000b3b4b47221 */ /* 0x000fe20000010000 */
[----:B------:R-:W-:Y:S01]  /*b6d0*/  MOV R218, R0 ;  /* 0x0000000000da7202 */ /* 0x000fe20000000f00 */
[----:B------:R-:W-:Y:S01]  /*b6e0*/  FADD.FTZ R177, R177, R176 ;  /* 0x000000b0b1b17221 */ /* 0x000fe20000010000 */
[----:B------:R-:W-:Y:S01]  /*b6f0*/  MOV R0, R3 ;  /* 0x0000000300007202 */ /* 0x000fe20000000f00 */
[C---:B------:R-:W-:Y:S01]  /*b700*/  HMMA.16816.F32.BF16 R24, R100.reuse, R110, R24 ;  /* 0x0000006e6418723c */ /* 0x040fe20000041818 */
[----:B------:R-:W3:Y:S03]  /*b710*/  LDSM.16.MT88.4 R108, [R200+0x10800] ;  /* 0x01080000c86c783b */ /* 0x000ee60000004200 */
        /* <DEDUP_REMOVED lines=39> */
[C---:B---3--:R-:W-:Y:S03]  /*b990*/  HMMA.16816.F32.BF16 R4, R100.reuse, R108, R4 ;  /* 0x0000006c6404723c */ /* 0x048fe60000041804 */
[----:B------:R-:W-:Y:S02]  /*b9a0*/  FADD.FTZ R227, R227, R226 ;  /* 0x000000e2e3e37221 */ /* 0x000fe40000010000 */
[----:B------:R-:W-:Y:S02]  /*b9b0*/  FADD.FTZ R224, R224, R223 ;  /* 0x000000dfe0e07221 */ /* 0x000fe40000010000 */
[----:B------:R-:W-:Y:S01]  /*b9c0*/  FADD.FTZ R228, R228, R227 ;  /* 0x000000e3e4e47221 */ /* 0x000fe20000010000 */
[C---:B------:R-:W-:Y:S01]  /*b9d0*/  HMMA.16816.F32.BF16 R8, R100.reuse, R110, R8 ;  /* 0x0000006e6408723c */ /* 0x040fe20000041808 */
[----:B------:R-:W3:Y:S07]  /*b9e0*/  LDSM.16.MT88.4 R108, [R200+0x11000] ;  /* 0x01100000c86c783b */ /* 0x000eee0000004200 */
        /* <DEDUP_REMOVED lines=27> */
[C---:B---3--:R-:W-:Y:S04]  /*bba0*/  HMMA.16816.F32.BF16 R68, R100.reuse, R108, R68 ;  /* 0x0000006c6444723c */ /* 0x048fe80000041844 */
[----:B------:R-:W-:Y:S02]  /*bbb0*/  FADD.FTZ R134, R134, R233 ;  /* 0x000000e986867221 */ /* 0x000fe40000010000 */
[----:B------:R-:W-:Y:S02]  /*bbc0*/  FADD.FTZ R219, R232, R219 ;  /* 0x000000dbe8db7221 */ /* 0x000fe40000010000 */
[C---:B------:R-:W-:Y:S01]  /*bbd0*/  HMMA.16816.F32.BF16 R72, R100.reuse, R110, R72 ;  /* 0x0000006e6448723c */ /* 0x040fe20000041848 */
[----:B------:R-:W3:Y:S03]  /*bbe0*/  LDSM.16.MT88.4 R108, [R198+0xd800] ;  /* 0x00d80000c66c783b */ /* 0x000ee60000004200 */
[----:B------:R-:W-:Y:S04]  /*bbf0*/  FADD.FTZ R217, R133, R134 ;  /* 0x0000008685d97221 */ /* 0x000fe80000010000 */
[C---:B----4-:R-:W-:Y:S08]  /*bc00*/  HMMA.16816.F32.BF16 R76, R100.reuse, R112, R76 ;  /* 0x00000070644c723c */ /* 0x050ff0000004184c */
        /* <DEDUP_REMOVED lines=33> */
.L_x_4674:
        /* <DEDUP_REMOVED lines=283> */
.L_x_4680:
[----:B--234-:R-:W-:Y:S05]  /*cfd0*/  BSYNC B0 ;  /* 0x0000000000007941 */ /* 0x01cfea0003800000 */
.L_x_4679:
        /* <DEDUP_REMOVED lines=20> */
.L_x_4682:
[----:B------:R-:W-:Y:S05]  /*d120*/  BSYNC B0 ;  /* 0x0000000000007941 */ /* 0x000fea0003800000 */
.L_x_4681:
        /* <DEDUP_REMOVED lines=11> */
.L_x_4684:
[----:B------:R-:W-:Y:S05]  /*d1e0*/  BSYNC B0 ;  /* 0x0000000000007941 */ /* 0x000fea0003800000 */
.L_x_4683:
        /* <DEDUP_REMOVED lines=11> */
.L_x_4686:
[----:B------:R-:W-:Y:S05]  /*d2a0*/  BSYNC B0 ;  /* 0x0000000000007941 */ /* 0x000fea0003800000 */
.L_x_4685:
        /* <DEDUP_REMOVED lines=11> */
.L_x_4688:
[----:B------:R-:W-:Y:S05]  /*d360*/  BSYNC B0 ;  /* 0x0000000000007941 */ /* 0x000fea0003800000 */
.L_x_4687:
        /* <DEDUP_REMOVED lines=11> */
.L_x_4690:
[----:B------:R-:W-:Y:S05]  /*d420*/  BSYNC B0 ;  /* 0x0000000000007941 */ /* 0x000fea0003800000 */
.L_x_4689:
        /* <DEDUP_REMOVED lines=11> */
.L_x_4692:
[----:B------:R-:W-:Y:S05]  /*d4e0*/  BSYNC B0 ;  /* 0x0000000000007941 */ /* 0x000fea0003800000 */
.L_x_4691:
        /* <DEDUP_REMOVED lines=11> */
.L_x_4694:
[----:B------:R-:W-:Y:S05]  /*d5a0*/  BSYNC B0 ;  /* 0x0000000000007941 */ /* 0x000fea0003800000 */
.L_x_4693:
        /* <DEDUP_REMOVED lines=12> */
.L_x_4695:
        /* <DEDUP_REMOVED lines=9> */
.L_x_7863:


//--------------------- .text._ZN5flash24flash_fwd_splitkv_kernelI23Flash_fwd_kernel_traitsILi192ELi64ELi64ELi4ELb0ELb0EN7cutlass10bfloat16_tE19Flash_kernel_traitsILi192ELi64ELi64ELi4ES3_EELb0ELb0ELb0ELb0ELb1ELb0ELb1ELb1EEEvNS_16Flash_fwd_paramsE --------------------------
	.section	.text._ZN5flash24flash_fwd_splitkv_kernelI23Flash_fwd_kernel_traitsILi192ELi64ELi64ELi4ELb0ELb0EN7cutlass10bfloat16_tE19Flash_kernel_traitsILi192ELi64ELi64ELi4ES3_EELb0ELb0ELb0ELb0ELb1ELb0ELb1ELb1EEEvNS_16Flash_fwd_paramsE,"ax",@progbits
	.sectioninfo	@"SHI_REGISTERS=222"
	.align	128
        .global         _ZN5flash24flash_fwd_splitkv_kernelI23Flash_fwd_kernel_traitsILi192ELi64ELi64ELi4ELb0ELb0EN7cutlass10bfloat16_tE19Flash_kernel_traitsILi192ELi64ELi64ELi4ES3_EELb0ELb0ELb0ELb0ELb1ELb0ELb1ELb1EEEvNS_16Flash_fwd_paramsE
        .type           _ZN5flash24flash_fwd_splitkv_kernelI23Flash_fwd_kernel_traitsILi192ELi64ELi64ELi4ELb0ELb0EN7cutlass10bfloat16_tE19Flash_kernel_traitsILi192ELi64ELi64ELi4ES3_EELb0ELb0ELb0ELb0ELb1ELb0ELb1ELb1EEEvNS_16Flash_fwd_paramsE,@function
        .size           _ZN5flash24flash_fwd_splitkv_kernelI23Flash_fwd_kernel_traitsILi192ELi64ELi64ELi4ELb0ELb0EN7cutlass10bfloat16_tE19Flash_kernel_traitsILi192ELi64ELi64ELi4ES3_EELb0ELb0ELb0ELb0ELb1ELb0ELb1ELb1EEEvNS_16Flash_fwd_paramsE,(.L_x_7864 - _ZN5flash24flash_fwd_splitkv_kernelI23Flash_fwd_kernel_traitsILi192ELi64ELi64ELi4ELb0ELb0EN7cutlass10bfloat16_tE19Flash_kernel_traitsILi192ELi64ELi64ELi4ES3_EELb0ELb0ELb0ELb0ELb1ELb0ELb1ELb1EEEvNS_16Flash_fwd_paramsE)
        .other          _ZN5flash24flash_fwd_splitkv_kernelI23Flash_fwd_kernel_traitsILi192ELi64ELi64ELi4ELb0ELb0EN7cutlass10bfloat16_tE19Flash_kernel_traitsILi192ELi64ELi64ELi4ES3_EELb0ELb0ELb0ELb0ELb1ELb0ELb1ELb1EEEvNS_16Flash_fwd_paramsE,@"STO_CUDA_ENTRY STV_DEFAULT"
_ZN5flash24flash_fwd_splitkv_kernelI23Flash_fwd_kernel_traitsILi192ELi64ELi64ELi4ELb0ELb0EN7cutlass10bfloat16_tE19Flash_kernel_traitsILi192ELi64ELi64ELi4ES3_EELb0ELb0ELb0ELb0ELb1ELb0ELb1ELb1EEEvNS_16Flash_fwd_paramsE:
.text._ZN5flash24flash_fwd_splitkv_kernelI23Flash_fwd_kernel_traitsILi192ELi64ELi64ELi4ELb0ELb0EN7cutlass10bfloat16_tE19Flash_kernel_traitsILi192ELi64ELi64ELi4ES3_EELb0ELb0ELb0ELb0ELb1ELb0ELb1ELb1EEEvNS_16Flash_fwd_paramsE:
[----:B------:R-:W-:Y:S02]  /*0000*/  MOV R1, c[0x0][0x28] ;  /* 0x00000a0000017a02 */ /* 0x000fe40000000f00 */
[----:B------:R-:W1:Y:S01]  /*0010*/  I2F.U32.RP R2, c[0x0][0x1c0] ;  /* 0x0000700000027b06 */ /* 0x000e620000209000 */
[----:B------:R-:W2:Y:S01]  /*0020*/  S2R R3, SR_CTAID.Z ;  /* 0x0000000000037919 */ /* 0x000ea20000002700 */
[----:B------:R-:W-:Y:S01]  /*0030*/  IMAD.MOV.U32 R4, RZ, RZ, RZ ;  /* 0x000000ffff047224 */ /* 0x000fe200078e00ff */
[----:B------:R-:W-:Y:S01]  /*0040*/  ISETP.NE.U32.AND P0, PT, RZ, c[0x0][0x1c0], PT ;  /* 0x00007000ff007a0c */ /* 0x000fe20003f05070 */
[----:B------:R-:W-:Y:S01]  /*0050*/  IMAD.MOV.U32 R17, RZ, RZ, -0x1 ;  /* 0xffffffffff117424 */ /* 0x000fe200078e00ff */
[----:B------:R-:W-:Y:S01]  /*0060*/  ISETP.NE.U32.AND P5, PT, RZ, c[0x0][0x250], PT ;  /* 0x00009400ff007a0c */ /* 0x000fe20003fa5070 */
[----:B------:R-:W-:-:S03]  /*0070*/  ULDC.64 UR6, c[0x0][0x118] ;  /* 0x0000460000067ab9 */ /* 0x000fc60000000a00 */
[----:B------:R-:W-:Y:S01]  /*0080*/  ISETP.NE.AND.EX P5, PT, RZ, c[0x0][0x254], PT, P5 ;  /* 0x00009500ff007a0c */ /* 0x000fe20003fa5350 */
[----:B-1----:R-:W1:Y:S02]  /*0090*/  MUFU.RCP R5, R2 ;  /* 0x0000000200057308 */ /* 0x002e640000001000 */
[----:B-1----:R-:W-:Y:S01]  /*00a0*/  IADD3 R5, R5, 0xffffffe, RZ ;  /* 0x0ffffffe05057810 */ /* 0x002fe20007ffe0ff */
[----:B------:R-:W1:Y:S05]  /*00b0*/  LDC.U8 R2, c[0x0][0x312] ;  /* 0x0000c480ff027b82 */ /* 0x000e6a0000000000 */
[----:B------:R-:W3:Y:S02]  /*00c0*/  F2I.FTZ.U32.TRUNC.NTZ R5, R5 ;  /* 0x0000000500057305 */ /* 0x000ee4000021f000 */
[----:B---3--:R-:W-:-:S04]  /*00d0*/  IMAD.MOV R0, RZ, RZ, -R5 ;  /* 0x000000ffff007224 */ /* 0x008fc800078e0a05 */
        /* <DEDUP_REMOVED lines=8> */
[----:B------:R-:W-:Y:S01]  /*0160*/  ISETP.GE.U32.AND P2, PT, R0, c[0x0][0x1c0], PT ;  /* 0x0000700000007a0c */ /* 0x000fe20003f46070 */
[----:B------:R-:W-:Y:S01]  /*0170*/  IMAD.MOV.U32 R0, RZ, RZ, 0x4 ;  /* 0x00000004ff007424 */ /* 0x000fe200078e00ff */
[----:B------:R-:W-:-:S04]  /*0180*/  ISETP.NE.U32.AND P1, PT, RZ, c[0x0][0x240], PT ;  /* 0x00009000ff007a0c */ /* 0x000fc80003f25070 */
[----:B------:R-:W-:-:S07]  /*0190*/  ISETP.NE.AND.EX P1, PT, RZ, c[0x0][0x244], PT, P1 ;  /* 0x00009100ff007a0c */ /* 0x000fce0003f25310 */
[----:B------:R-:W-:Y:S02]  /*01a0*/  @P2 IADD3 R209, R209, 0x1, RZ ;  /* 0x00000001d1d12810 */ /* 0x000fe40007ffe0ff */
[----:B------:R-:W-:Y:S01]  /*01b0*/  @!P0 LOP3.LUT R209, RZ, c[0x0][0x1c0], RZ, 0x33, !PT ;  /* 0x00007000ffd18a12 */ /* 0x000fe200078e33ff */
[----:B------:R-:W-:Y:S01]  /*01c0*/  IMAD.MOV.U32 R5, RZ, RZ, RZ ;  /* 0x000000ffff057224 */ /* 0x000fe200078e00ff */
[----:B-1----:R-:W-:Y:S02]  /*01d0*/  ISETP.NE.AND P2, PT, R2, RZ, PT ;  /* 0x000000ff0200720c */ /* 0x002fe40003f45270 */
[----:B------:R-:W-:Y:S01]  /*01e0*/  ISETP.EQ.U32.AND P0, PT, RZ, c[0x0][0x248], PT ;  /* 0x00009200ff007a0c */ /* 0x000fe20003f02070 */
[----:B------:R-:W-:-:S03]  /*01f0*/  IMAD.WIDE R8, R209, R0, c[0x0][0x240] ;  /* 0x00009000d1087625 */ /* 0x000fc600078e0200 */
[----:B------:R-:W-:Y:S01]  /*0200*/  ISETP.EQ.OR.EX P0, PT, RZ, c[0x0][0x24c], !P2, P0 ;  /* 0x00009300ff007a0c */ /* 0x000fe20005702700 */
[CC--:B------:R-:W-:Y:S01]  /*0210*/  IMAD.WIDE R144, R209.reuse, R0.reuse, c[0x0][0x250] ;  /* 0x00009400d1907625 */ /* 0x0c0fe200078e0200 */
[----:B------:R-:W2:Y:S04]  /*0220*/  @P1 LDG.E R17, [R8.64] ;  /* 0x0000000608111981 */ /* 0x000ea8000c1e1900 */
[----:B------:R-:W2:Y:S01]  /*0230*/  @P1 LDG.E R4, [R8.64+0x4] ;  /* 0x0000040608041981 */ /* 0x000ea2000c1e1900 */
[----:B------:R-:W-:Y:S01]  /*0240*/  MOV R10, 0xffffffff ;  /* 0xffffffff000a7802 */ /* 0x000fe20000000f00 */
[----:B------:R-:W-:Y:S02]  /*0250*/  IMAD.WIDE R6, R209, R0, c[0x0][0x248] ;  /* 0x00009200d1067625 */ /* 0x000fe400078e0200 */
[----:B------:R1:W5:Y:S04]  /*0260*/  @P5 LDG.E R5, [R144.64] ;  /* 0x0000000690055981 */ /* 0x000368000c1e1900 */
[----:B------:R1:W5:Y:S01]  /*0270*/  @!P0 LDG.E R10, [R6.64] ;  /* 0x00000006060a8981 */ /* 0x000362000c1e1900 */
[----:B------:R-:W-:Y:S01]  /*0280*/  ISETP.NE.U32.AND P0, PT, RZ, c[0x0][0x248], PT ;  /* 0x00009200ff007a0c */ /* 0x000fe20003f05070 */
[----:B------:R-:W-:-:S02]  /*0290*/  IMAD.MOV R140, RZ, RZ, -R209 ;  /* 0x000000ffff8c7224 */ /* 0x000fc400078e0ad1 */
[----:B------:R-:W3:Y:S01]  /*02a0*/  S2R R23, SR_CTAID.X ;  /* 0x0000000000177919 */ /* 0x000ee20000002500 */
[----:B------:R-:W-:Y:S01]  /*02b0*/  ISETP.NE.AND.EX P0, PT, RZ, c[0x0][0x24c], PT, P0 ;  /* 0x00009300ff007a0c */ /* 0x000fe20003f05300 */
[----:B------:R-:W-:Y:S02]  /*02c0*/  IMAD R140, R140, c[0x0][0x1c0], R3 ;  /* 0x000070008c8c7a24 */ /* 0x000fe400078e0203 */
[----:B------:R-:W4:Y:S04]  /*02d0*/  S2R R2, SR_CTAID.Y ;  /* 0x0000000000027919 */ /* 0x000f280000002600 */
[----:B------:R-:W1:Y:S01]  /*02e0*/  S2R R60, SR_TID.X ;  /* 0x00000000003c7919 */ /* 0x000e620000002100 */
[----:B--2---:R-:W-:Y:S01]  /*02f0*/  @P1 IADD3 R207, R4, -R17, RZ ;  /* 0x8000001104cf1210 */ /* 0x004fe20007ffe0ff */
[----:B------:R-:W-:-:S04]  /*0300*/  @!P1 IMAD.MOV.U32 R207, RZ, RZ, c[0x0][0x214] ;  /* 0x00008500ffcf9624 */ /* 0x000fc800078e00ff */
[----:B------:R-:W-:Y:S05]  /*0310*/  @!P0 BRA `(.L_x_4696) ;  /* 0x0000004000008947 */ /* 0x000fea0003800000 */
[----:B-1-34-:R-:W2:Y:S02]  /*0320*/  @P2 LDG.E R3, [R6.64+0x4] ;  /* 0x0000040606032981 */ /* 0x01aea4000c1e1900 */
[----:B--2--5:R-:W-:-:S06]  /*0330*/  @P2 IADD3 R4, R3, -R10, RZ ;  /* 0x8000000a03042210 */ /* 0x024fcc0007ffe0ff */
[----:B------:R1:W5:Y:S01]  /*0340*/  @!P2 LDG.E R4, [R6.64] ;  /* 0x000000060604a981 */ /* 0x000362000c1e1900 */
[----:B------:R-:W-:Y:S05]  /*0350*/  BRA `(.L_x_4697) ;  /* 0x0000001000007947 */ /* 0x000fea0003800000 */
.L_x_4696:
[----:B-1-34-:R-:W-:Y:S02]  /*0360*/  MOV R4, c[0x0][0x218] ;  /* 0x0000860000047a02 */ /* 0x01afe40000000f00 */
.L_x_4697:
[----:B------:R-:W-:-:S04]  /*0370*/  ISETP.NE.U32.AND P2, PT, RZ, c[0x0][0x258], PT ;  /* 0x00009600ff007a0c */ /* 0x000fc80003f45070 */
[----:B------:R-:W-:-:S13]  /*0380*/  ISETP.NE.AND.EX P2, PT, RZ, c[0x0][0x25c], PT, P2 ;  /* 0x00009700ff007a0c */ /* 0x000fda0003f45320 */
[----:B-1----:R-:W-:-:S06]  /*0390*/  @P2 IMAD.WIDE R6, R209, R0, c[0x0][0x258] ;  /* 0x00009600d1062625 */ /* 0x002fcc00078e0200 */
        /* <DEDUP_REMOVED lines=18> */
[----:B------:R-:W-:Y:S02]  /*04c0*/  IADD3 R7, R7, -0x1, RZ ;  /* 0xffffffff07077810 */ /* 0x000fe40007ffe0ff */
[----:B-1----:R-:W-:-:S04]  /*04d0*/  IADD3 R8, R8, 0xffffffe, RZ ;  /* 0x0ffffffe08087810 */ /* 0x002fc80007ffe0ff */
[----:B------:R-:W1:Y:S02]  /*04e0*/  F2I.FTZ.U32.TRUNC.NTZ R9, R8 ;  /* 0x0000000800097305 */ /* 0x000e64000021f000 */
[--C-:B-1----:R-:W-:Y:S02]  /*04f0*/  IMAD.MOV R3, RZ, RZ, -R9.reuse ;  /* 0x000000ffff037224 */ /* 0x102fe400078e0a09 */
        /* <DEDUP_REMOVED lines=29> */
[----:B------:R-:W-:Y:S01]  /*06d0*/  LOP3.LUT P6, RZ, R60, 0xf, RZ, 0xc0, !PT ;  /* 0x0000000f3cff7812 */ /* 0x000fe200078cc0ff */
[----:B------:R-:W-:Y:S01]  /*06e0*/  IMAD.IADD R207, R207, 0x1, -R70 ;  /* 0x00000001cfcf7824 */ /* 0x000fe200078e0a46 */
[----:B------:R-:W-:-:S04]  /*06f0*/  LEA.HI R0, R3, R60, RZ, 0x4 ;  /* 0x0000003c03007211 */ /* 0x000fc800078f20ff */
[----:B------:R-:W-:Y:S02]  /*0700*/  LOP3.LUT R3, R0, 0x3ffffff0, RZ, 0xc0, !PT ;  /* 0x3ffffff000037812 */ /* 0x000fe400078ec0ff */
[----:B------:R-:W-:-:S03]  /*0710*/  SHF.R.S32.HI R0, RZ, 0x4, R0 ;  /* 0x00000004ff007819 */ /* 0x000fc60000011400 */
[----:B------:R-:W-:Y:S01]  /*0720*/  IMAD.IADD R6, R60, 0x1, -R3 ;  /* 0x000000013c067824 */ /* 0x000fe200078e0a03 */
[C---:B------:R-:W-:Y:S01]  /*0730*/  ISETP.GE.AND P3, PT, R0.reuse, R207, PT ;  /* 0x000000cf0000720c */ /* 0x040fe20003f66270 */
[----:B------:R-:W-:Y:S01]  /*0740*/  IMAD R3, R209, c[0x0][0x1c0], R140 ;  /* 0x00007000d1037a24 */ /* 0x000fe200078e028c */
[----:B------:R-:W-:Y:S01]  /*0750*/  IADD3 R8, R0, 0x18, RZ ;  /* 0x0000001800087810 */ /* 0x000fe20007ffe0ff */
[----:B------:R-:W-:Y:S01]  /*0760*/  IMAD.SHL.U32 R6, R6, 0x4, RZ ;  /* 0x0000000406067824 */ /* 0x000fe200078e00ff */
[----:B------:R-:W-:Y:S01]  /*0770*/  IADD3 R10, R0, 0x38, RZ ;  /* 0x00000038000a7810 */ /* 0x000fe20007ffe0ff */
[----:B------:R-:W-:-:S03]  /*0780*/  IMAD R3, R3, c[0x0][0x214], R70 ;  /* 0x0000850003037a24 */ /* 0x000fc600078e0246 */
[----:B------:R-:W-:Y:S01]  /*0790*/  SHF.R.S32.HI R7, RZ, 0x1f, R6 ;  /* 0x0000001fff077819 */ /* 0x000fe20000011406 */
[----:B------:R-:W-:Y:S01]  /*07a0*/  IMAD R4, R3, c[0x0][0x22c], RZ ;  /* 0x00008b0003047a24 */ /* 0x000fe200078e02ff */
[----:B------:R-:W-:-:S03]  /*07b0*/  SHF.R.S32.HI R5, RZ, 0x1f, R3 ;  /* 0x0000001fff057819 */ /* 0x000fc60000011403 */
[----:B------:R-:W-:-:S05]  /*07c0*/  IMAD.WIDE R6, R0, 0xc0, R6 ;  /* 0x000000c000067825 */ /* 0x000fca00078e0206 */
        /* <DEDUP_REMOVED lines=70> */
.L_x_4698:
[----:B------:R-:W-:Y:S01]  /*0c30*/  ISETP.NE.U32.AND P1, PT, RZ, c[0x0][0x2c0], PT ;  /* 0x0000b000ff007a0c */ /* 0x000fe20003f25070 */
[--C-:B------:R-:W-:Y:S01]  /*0c40*/  IMAD.MOV.U32 R4, RZ, RZ, R209.reuse ;  /* 0x000000ffff047224 */ /* 0x100fe200078e00d1 */
[----:B------:R-:W-:Y:S02]  /*0c50*/  ISETP.NE.U32.AND P0, PT, RZ, c[0x0][0x2b8], PT ;  /* 0x0000ae00ff007a0c */ /* 0x000fe40003f05070 */
[----:B------:R-:W-:Y:S02]  /*0c60*/  ISETP.NE.AND.EX P1, PT, RZ, c[0x0][0x2c4], PT, P1 ;  /* 0x0000b100ff007a0c */ /* 0x000fe40003f25310 */
[----:B------:R-:W-:Y:S02]  /*0c70*/  ISETP.NE.AND.EX P0, PT, RZ, c[0x0][0x2bc], PT, P0 ;  /* 0x0000af00ff007a0c */ /* 0x000fe40003f05300 */
[----:B------:R-:W-:-:S09]  /*0c80*/  SHF.R.S32.HI R8, RZ, 0x1f, R209 ;  /* 0x0000001fff087819 */ /* 0x000fd200000114d1 */
[----:B------:R-:W-:Y:S02]  /*0c90*/  @P1 IMAD R2, R8, c[0x0][0x2c8], RZ ;  /* 0x0000b20008021a24 */ /* 0x000fe400078e02ff */
[----:B------:R-:W-:-:S04]  /*0ca0*/  @P1 IMAD.WIDE.U32 R6, R209, c[0x0][0x2c8], RZ ;  /* 0x0000b200d1061a25 */ /* 0x000fc800078e00ff */
[C---:B------:R-:W-:Y:S02]  /*0cb0*/  @P1 IMAD R2, R209.reuse, c[0x0][0x2cc], R2 ;  /* 0x0000b300d1021a24 */ /* 0x040fe400078e0202 */
[----:B------:R-:W-:Y:S01]  /*0cc0*/  @P0 IMAD.WIDE R12, R209, R0, c[0x0][0x2b8] ;  /* 0x0000ae00d10c0625 */ /* 0x000fe200078e0200 */
[----:B------:R-:W-:-:S03]  /*0cd0*/  CS2R R210, SRZ ;  /* 0x0000000000d27805 */ /* 0x000fc6000001ff00 */
[----:B------:R-:W-:Y:S01]  /*0ce0*/  @P1 IMAD.IADD R2, R7, 0x1, R2 ;  /* 0x0000000107021824 */ /* 0x000fe200078e0202 */
[----:B------:R1:W5:Y:S01]  /*0cf0*/  @P0 LDG.E R4, [R12.64] ;  /* 0x000000060c040981 */ /* 0x000362000c1e1900 */
[C---:B------:R-:W-:Y:S02]  /*0d00*/  @P1 LEA R210, P0, R6.reuse, c[0x0][0x2c0], 0x2 ;  /* 0x0000b00006d21a11 */ /* 0x040fe400078010ff */
[----:B------:R-:W-:Y:S02]  /*0d10*/  PLOP3.LUT P3, PT, PT, PT, PT, 0x8, 0x0 ;  /* 0x000000000000781c */ /* 0x000fe40003f6e170 */
        /* <DEDUP_REMOVED lines=10> */
[----:B------:R-:W1:Y:S02]  /*0dc0*/  F2I.FTZ.U32.TRUNC.NTZ R11, R10 ;  /* 0x0000000a000b7305 */ /* 0x000e64000021f000 */
[----:B-1---5:R-:W-:Y:S02]  /*0dd0*/  IMAD.MOV R4, RZ, RZ, -R11 ;  /* 0x000000ffff047224 */ /* 0x022fe400078e0a0b */
        /* <DEDUP_REMOVED lines=20> */
[----:B------:R-:W-:-:S03]  /*0f20*/  IMAD.MOV R7, RZ, RZ, -R7 ;  /* 0x000000ffff077224 */ /* 0x000fc600078e0a07 */
        /* <DEDUP_REMOVED lines=8> */
[----:B------:R-:W-:Y:S01]  /*0fb0*/  IMAD.HI.U32 R6, R11, R6, R10 ;  /* 0x000000060b067227 */ /* 0x000fe200078e000a */
[----:B------:R-:W-:-:S05]  /*0fc0*/  MOV R9, R3 ;  /* 0x0000000300097202 */ /* 0x000fca0000000f00 */
[----:B------:R-:W-:-:S04]  /*0fd0*/  IMAD.HI.U32 R3, R6, R9, RZ ;  /* 0x0000000906037227 */ /* 0x000fc800078e00ff */
[----:B------:R-:W-:-:S04]  /*0fe0*/  IMAD.MOV R6, RZ, RZ, -R3 ;  /* 0x000000ffff067224 */ /* 0x000fc800078e0a03 */
[----:B------:R-:W-:Y:S02]  /*0ff0*/  IMAD R6, R5, R6, R9 ;  /* 0x0000000605067224 */ /* 0x000fe400078e0209 */
[----:B------:R-:W-:-:S03]  /*1000*/  IMAD R9, R7, c[0x0][0x2d0], R2 ;  /* 0x0000b40007097a24 */ /* 0x000fc600078e0202 */
[----:B------:R-:W-:Y:S02]  /*1010*/  ISETP.GT.U32.AND P0, PT, R5, R6, PT ;  /* 0x000000060500720c */ /* 0x000fe40003f04070 */
[----:B------:R-:W-:-:S11]  /*1020*/  SHF.R.S32.HI R7, RZ, 0x1f, R9 ;  /* 0x0000001fff077819 */ /* 0x000fd60000011409 */
[-C--:B------:R-:W-:Y:S02]  /*1030*/  @!P0 IADD3 R6, R6, -R5.reuse, RZ ;  /* 0x8000000506068210 */ /* 0x080fe40007ffe0ff */
[----:B------:R-:W-:Y:S02]  /*1040*/  @!P0 IADD3 R3, R3, 0x1, RZ ;  /* 0x0000000103038810 */ /* 0x000fe40007ffe0ff */
[----:B------:R-:W-:Y:S01]  /*1050*/  ISETP.GE.U32.AND P1, PT, R6, R5, PT ;  /* 0x000000050600720c */ /* 0x000fe20003f26070 */
[----:B------:R-:W-:Y:S01]  /*1060*/  IMAD R6, R7, c[0x0][0x198], RZ ;  /* 0x0000660007067a24 */ /* 0x000fe200078e02ff */
[----:B------:R-:W-:-:S04]  /*1070*/  LOP3.LUT R5, R140, c[0x0][0x1c8], RZ, 0x3c, !PT ;  /* 0x000072008c057a12 */ /* 0x000fc800078e3cff */
[----:B------:R-:W-:-:S07]  /*1080*/  ISETP.GE.AND P0, PT, R5, RZ, PT ;  /* 0x000000ff0500720c */ /* 0x000fce0003f06270 */
[----:B------:R-:W-:Y:S02]  /*1090*/  @P1 IADD3 R3, R3, 0x1, RZ ;  /* 0x0000000103031810 */ /* 0x000fe40007ffe0ff */
[----:B------:R-:W-:-:S04]  /*10a0*/  ISETP.NE.AND P1, PT, RZ, c[0x0][0x1c8], PT ;  /* 0x00007200ff007a0c */ /* 0x000fc80003f25270 */
[----:B------:R-:W-:-:S09]  /*10b0*/  @!P0 IADD3 R3, -R3, RZ, RZ ;  /* 0x000000ff03038210 */ /* 0x000fd20007ffe1ff */
[----:B------:R-:W-:Y:S02]  /*10c0*/  @!P1 LOP3.LUT R3, RZ, c[0x0][0x1c8], RZ, 0x33, !PT ;  /* 0x00007200ff039a12 */ /* 0x000fe400078e33ff */
[----:B--2---:R-:W-:Y:S01]  /*10d0*/  SHF.R.S32.HI R13, RZ, 0x1f, R4 ;  /* 0x0000001fff0d7819 */ /* 0x004fe20000011404 */
[----:B------:R-:W-:-:S04]  /*10e0*/  IMAD.WIDE.U32 R10, R4, c[0x0][0x180], RZ ;  /* 0x00006000040a7a25 */ /* 0x000fc800078e00ff */
[C---:B------:R-:W-:Y:S02]  /*10f0*/  IMAD R5, R13.reuse, c[0x0][0x180], RZ ;  /* 0x000060000d057a24 */ /* 0x040fe400078e02ff */
[----:B------:R-:W-:Y:S02]  /*1100*/  IMAD R13, R13, c[0x0][0x188], RZ ;  /* 0x000062000d0d7a24 */ /* 0x000fe400078e02ff */
[C---:B------:R-:W-:Y:S02]  /*1110*/  IMAD R5, R4.reuse, c[0x0][0x184], R5 ;  /* 0x0000610004057a24 */ /* 0x040fe400078e0205 */
[----:B------:R-:W-:Y:S02]  /*1120*/  IMAD R13, R4, c[0x0][0x18c], R13 ;  /* 0x00006300040d7a24 */ /* 0x000fe400078e020d */
[----:B------:R-:W-:Y:S02]  /*1130*/  IMAD.IADD R11, R11, 0x1, R5 ;  /* 0x000000010b0b7824 */ /* 0x000fe400078e0205 */
[C---:B------:R-:W-:Y:S01]  /*1140*/  IMAD R5, R9.reuse, c[0x0][0x19c], R6 ;  /* 0x0000670009057a24 */ /* 0x040fe200078e0206 */
[----:B------:R-:W-:Y:S01]  /*1150*/  SHF.R.S32.HI R6, RZ, 0x1f, R3 ;  /* 0x0000001fff067819 */ /* 0x000fe20000011403 */
[----:B------:R-:W-:-:S04]  /*1160*/  IMAD.WIDE.U32 R14, R9, c[0x0][0x198], R10 ;  /* 0x00006600090e7a25 */ /* 0x000fc800078e000a */
[----:B------:R-:W-:Y:S01]  /*1170*/  IMAD R10, R6, c[0x0][0x1b0], RZ ;  /* 0x00006c00060a7a24 */ /* 0x000fe200078e02ff */
[----:B------:R-:W-:Y:S01]  /*1180*/  IADD3 R15, R15, R5, RZ ;  /* 0x000000050f0f7210 */ /* 0x000fe20007ffe0ff */
[----:B------:R-:W-:-:S04]  /*1190*/  IMAD.WIDE.U32 R20, R4, c[0x0][0x188], RZ ;  /* 0x0000620004147a25 */ /* 0x000fc800078e00ff */
[C---:B------:R-:W-:Y:S02]  /*11a0*/  IMAD R10, R3.reuse, c[0x0][0x1b4], R10 ;  /* 0x00006d00030a7a24 */ /* 0x040fe400078e020a */
[----:B------:R-:W-:-:S04]  /*11b0*/  IMAD.WIDE.U32 R138, R3, c[0x0][0x1b0], R14 ;  /* 0x00006c00038a7a25 */ /* 0x000fc800078e000e */
[----:B------:R-:W-:Y:S01]  /*11c0*/  IMAD.IADD R13, R21, 0x1, R13 ;  /* 0x00000001150d7824 */ /* 0x000fe200078e020d */
[----:B------:R-:W-:Y:S01]  /*11d0*/  IADD3 R11, R139, R10, RZ ;  /* 0x0000000a8b0b7210 */ /* 0x000fe20007ffe0ff */
[----:B------:R-:W-:Y:S05]  /*11e0*/  BRA `(.L_x_4700) ;  /* 0x0000043000007947 */ /* 0x000fea0003800000 */
.L_x_4699:
        /* <DEDUP_REMOVED lines=15> */
.L_x_4701:
[----:B------:R-:W-:Y:S01]  /*12e0*/  IABS R7, c[0x0][0x1c8] ;  /* 0x0000720000077a13 */ /* 0x000fe20000000000 */
[----:B------:R-:W-:Y:S02]  /*12f0*/  IMAD.MOV.U32 R12, RZ, RZ, RZ ;  /* 0x000000ffff0c7224 */ /* 0x000fe400078e00ff */
[----:B------:R-:W-:Y:S01]  /*1300*/  IMAD.MOV.U32 R15, RZ, RZ, R11 ;  /* 0x000000ffff0f7224 */ /* 0x000fe200078e000b */
[----:B------:R-:W1:Y:S08]  /*1310*/  I2F.RP R14, R7 ;  /* 0x00000007000e7306 */ /* 0x000e700000209400 */
[----:B-1----:R-:W1:Y:S02]  /*1320*/  MUFU.RCP R13, R14 ;  /* 0x0000000e000d7308 */ /* 0x002e640000001000 */
[----:B-1----:R-:W-:-:S02]  /*1330*/  IADD3 R13, R13, 0xffffffe, RZ ;  /* 0x0ffffffe0d0d7810 */ /* 0x002fc40007ffe0ff */
[----:B------:R-:W-:-:S04]  /*1340*/  MOV R14, R6 ;  /* 0x00000006000e7202 */ /* 0x000fc80000000f00 */
[----:B------:R-:W1:Y:S02]  /*1350*/  F2I.FTZ.U32.TRUNC.NTZ R13, R13 ;  /* 0x0000000d000d7305 */ /* 0x000e64000021f000 */
[----:B-1----:R-:W-:-:S04]  /*1360*/  IMAD.MOV R2, RZ, RZ, -R13 ;  /* 0x000000ffff027224 */ /* 0x002fc800078e0a0d */
[----:B------:R-:W-:Y:S01]  /*1370*/  IMAD R3, R2, R7, RZ ;  /* 0x0000000702037224 */ /* 0x000fe200078e02ff */
[----:B------:R-:W-:-:S03]  /*1380*/  IABS R2, R140 ;  /* 0x0000008c00027213 */ /* 0x000fc60000000000 */
[----:B------:R-:W-:Y:S01]  /*1390*/  IMAD.HI.U32 R12, R13, R3, R12 ;  /* 0x000000030d0c7227 */ /* 0x000fe200078e000c */
[----:B------:R-:W-:Y:S02]  /*13a0*/  MOV R9, R2 ;  /* 0x0000000200097202 */ /* 0x000fe40000000f00 */
[----:B------:R-:W-:-:S03]  /*13b0*/  @P4 IADD3 R13, R5, R10, RZ ;  /* 0x0000000a050d4210 */ /* 0x000fc60007ffe0ff */
[----:B------:R-:W-:-:S04]  /*13c0*/  IMAD.HI.U32 R3, R12, R9, RZ ;  /* 0x000000090c037227 */ /* 0x000fc800078e00ff */
[----:B------:R-:W-:Y:S02]  /*13d0*/  IMAD.MOV R2, RZ, RZ, -R3 ;  /* 0x000000ffff027224 */ /* 0x000fe400078e0a03 */
[----:B------:R-:W-:-:S04]  /*13e0*/  @P4 IMAD.WIDE.U32 R20, R13, c[0x0][0x1a0], RZ ;  /* 0x000068000d144a25 */ /* 0x000fc800078e00ff */
[----:B------:R-:W-:Y:S02]  /*13f0*/  IMAD R2, R7, R2, R9 ;  /* 0x0000000207027224 */ /* 0x000fe400078e0209 */
[----:B------:R-:W-:-:S03]  /*1400*/  @P4 IMAD R13, R13, c[0x0][0x1a4], R21 ;  /* 0x000069000d0d4a24 */ /* 0x000fc600078e0215 */
[----:B------:R-:W-:-:S13]  /*1410*/  ISETP.GT.U32.AND P0, PT, R7, R2, PT ;  /* 0x000000020700720c */ /* 0x000fda0003f04070 */
[-C--:B------:R-:W-:Y:S02]  /*1420*/  @!P0 IADD3 R2, R2, -R7.reuse, RZ ;  /* 0x8000000702028210 */ /* 0x080fe40007ffe0ff */
[----:B------:R-:W-:Y:S02]  /*1430*/  @!P0 IADD3 R3, R3, 0x1, RZ ;  /* 0x0000000103038810 */ /* 0x000fe40007ffe0ff */
[----:B------:R-:W-:Y:S02]  /*1440*/  ISETP.GE.U32.AND P2, PT, R2, R7, PT ;  /* 0x000000070200720c */ /* 0x000fe40003f46070 */
[----:B------:R-:W-:Y:S02]  /*1450*/  LOP3.LUT R2, R140, c[0x0][0x1c8], RZ, 0x3c, !PT ;  /* 0x000072008c027a12 */ /* 0x000fe400078e3cff */
[----:B------:R-:W-:Y:S02]  /*1460*/  ISETP.NE.AND P0, PT, RZ, c[0x0][0x1c8], PT ;  /* 0x00007200ff007a0c */ /* 0x000fe40003f05270 */
[----:B------:R-:W-:-:S02]  /*1470*/  ISETP.GE.AND P1, PT, R2, RZ, PT ;  /* 0x000000ff0200720c */ /* 0x000fc40003f26270 */
[----:B------:R-:W-:-:S04]  /*1480*/  LEA R2, R133, 0xffffffc0, 0x6 ;  /* 0xffffffc085027811 */ /* 0x000fc800078e30ff */
[----:B------:R-:W-:Y:S01]  /*1490*/  SHF.R.S32.HI R7, RZ, 0x1f, R2 ;  /* 0x0000001fff077819 */ /* 0x000fe20000011402 */
[----:B------:R-:W-:Y:S01]  /*14a0*/  IMAD.WIDE.U32 R14, R2, c[0x0][0x198], R14 ;  /* 0x00006600020e7a25 */ /* 0x000fe200078e000e */
[----:B------:R-:W-:-:S03]  /*14b0*/  @P2 IADD3 R3, R3, 0x1, RZ ;  /* 0x0000000103032810 */ /* 0x000fc60007ffe0ff */
[----:B------:R-:W-:Y:S02]  /*14c0*/  IMAD R9, R7, c[0x0][0x198], RZ ;  /* 0x0000660007097a24 */ /* 0x000fe400078e02ff */
[----:B------:R-:W-:Y:S01]  /*14d0*/  @!P1 IMAD.MOV R3, RZ, RZ, -R3 ;  /* 0x000000ffff039224 */ /* 0x000fe200078e0a03 */
[----:B------:R-:W-:Y:S01]  /*14e0*/  @!P0 LOP3.LUT R3, RZ, c[0x0][0x1c8], RZ, 0x33, !PT ;  /* 0x00007200ff038a12 */ /* 0x000fe200078e33ff */
[----:B------:R-:W-:-:S03]  /*14f0*/  IMAD R9, R2, c[0x0][0x19c], R9 ;  /* 0x0000670002097a24 */ /* 0x000fc600078e0209 */
[----:B------:R-:W-:Y:S01]  /*1500*/  SHF.R.S32.HI R6, RZ, 0x1f, R3 ;  /* 0x0000001fff067819 */ /* 0x000fe20000011403 */
[----:B------:R-:W-:Y:S02]  /*1510*/  IMAD.IADD R15, R15, 0x1, R9 ;  /* 0x000000010f0f7824 */ /* 0x000fe400078e0209 */
[----:B------:R-:W-:Y:S02]  /*1520*/  IMAD.MOV.U32 R9, RZ, RZ, R2 ;  /* 0x000000ffff097224 */ /* 0x000fe400078e0002 */
[----:B------:R-:W-:Y:S02]  /*1530*/  IMAD R10, R6, c[0x0][0x1b0], RZ ;  /* 0x00006c00060a7a24 */ /* 0x000fe400078e02ff */
[----:B------:R-:W-:-:S04]  /*1540*/  IMAD.WIDE.U32 R138, R3, c[0x0][0x1b0], R14 ;  /* 0x00006c00038a7a25 */ /* 0x000fc800078e000e */
[----:B------:R-:W-:-:S05]  /*1550*/  IMAD R11, R3, c[0x0][0x1b4], R10 ;  /* 0x00006d00030b7a24 */ /* 0x000fca00078e020a */
[----:B------:R-:W-:Y:S01]  /*1560*/  IADD3 R11, R139, R11, RZ ;  /* 0x0000000b8b0b7210 */ /* 0x000fe20007ffe0ff */
[----:B------:R-:W-:Y:S05]  /*1570*/  @P4 BRA `(.L_x_4700) ;  /* 0x000000a000004947 */ /* 0x000fea0003800000 */
[----:B------:R-:W-:Y:S01]  /*1580*/  SHF.R.S32.HI R12, RZ, 0x1f, R5 ;  /* 0x0000001fff0c7819 */ /* 0x000fe20000011405 */
[----:B------:R-:W-:Y:S01]  /*1590*/  IMAD.WIDE.U32 R14, R5, c[0x0][0x1a0], RZ ;  /* 0x00006800050e7a25 */ /* 0x000fe200078e00ff */
[----:B-----5:R-:W-:-:S03]  /*15a0*/  SHF.R.S32.HI R10, RZ, 0x1f, R4 ;  /* 0x0000001fff0a7819 */ /* 0x020fc60000011404 */
[----:B------:R-:W-:-:S04]  /*15b0*/  IMAD R12, R12, c[0x0][0x1a0], RZ ;  /* 0x000068000c0c7a24 */ /* 0x000fc800078e02ff */
[----:B------:R-:W-:Y:S02]  /*15c0*/  IMAD R12, R5, c[0x0][0x1a4], R12 ;  /* 0x00006900050c7a24 */ /* 0x000fe400078e020c */
[----:B------:R-:W-:-:S03]  /*15d0*/  IMAD R5, R10, c[0x0][0x188], RZ ;  /* 0x000062000a057a24 */ /* 0x000fc600078e02ff */
[----:B------:R-:W-:Y:S01]  /*15e0*/  IADD3 R15, R15, R12, RZ ;  /* 0x0000000c0f0f7210 */ /* 0x000fe20007ffe0ff */
[----:B------:R-:W-:-:S04]  /*15f0*/  IMAD R5, R4, c[0x0][0x18c], R5 ;  /* 0x0000630004057a24 */ /* 0x000fc800078e0205 */
[----:B------:R-:W-:-:S05]  /*1600*/  IMAD.WIDE.U32 R20, R4, c[0x0][0x188], R14 ;  /* 0x0000620004147a25 */ /* 0x000fca00078e000e */
[----:B------:R-:W-:Y:S02]  /*1610*/  IADD3 R13, R21, R5, RZ ;  /* 0x00000005150d7210 */ /* 0x000fe40007ffe0ff */
.L_x_4700:
[----:B------:R1:W5:Y:S01]  /*1620*/  @P5 LDG.E R5, [R144.64] ;  /* 0x0000000690055981 */ /* 0x000362000c1e1900 */
[----:B------:R-:W-:Y:S02]  /*1630*/  ISETP.NE.AND P0, PT, R17, -0x1, PT ;  /* 0xffffffff1100780c */ /* 0x000fe40003f05270 */
[----:B------:R-:W-:Y:S02]  /*1640*/  SHF.R.S32.HI R199, RZ, 0x1f, R60 ;  /* 0x0000001fffc77819 */ /* 0x000fe4000001143c */
[----:B------:R-:W-:Y:S02]  /*1650*/  MOV R68, c[0x0][0x230] ;  /* 0x00008c0000447a02 */ /* 0x000fe40000000f00 */
[----:B------:R-:W-:Y:S02]  /*1660*/  LEA.HI R142, R199, R60, RZ, 0x3 ;  /* 0x0000003cc78e7211 */ /* 0x000fe400078f18ff */
[----:B------:R-:W-:-:S04]  /*1670*/  MOV R149, c[0x0][0x198] ;  /* 0x0000660000957a02 */ /* 0x000fc80000000f00 */
[----:B------:R-:W-:Y:S01]  /*1680*/  SHF.L.U64.HI R54, R149, R0, c[0x0][0x19c] ;  /* 0x0000670095367619 */ /* 0x000fe20000010200 */
[----:B------:R-:W-:-:S04]  /*1690*/  @P0 IMAD.WIDE.U32 R14, R17, c[0x0][0x190], RZ ;  /* 0x00006400110e0a25 */ /* 0x000fc800078e00ff */
[----:B------:R-:W-:Y:S01]  /*16a0*/  @P0 IMAD R15, R17, c[0x0][0x194], R15 ;  /* 0x00006500110f0a24 */ /* 0x000fe200078e020f */
[----:B------:R-:W-:Y:S01]  /*16b0*/  LOP3.LUT R17, R142, 0xfffffff8, RZ, 0xc0, !PT ;  /* 0xfffffff88e117812 */ /* 0x000fe200078ec0ff */
[----:B------:R-:W-:Y:S01]  /*16c0*/  @!P0 IMAD.WIDE.U32 R18, R209, c[0x0][0x178], RZ ;  /* 0x00005e00d1128a25 */ /* 0x000fe200078e00ff */
[----:B------:R-:W-:-:S03]  /*16d0*/  SHF.R.S32.HI R142, RZ, 0x3, R142 ;  /* 0x00000003ff8e7819 */ /* 0x000fc6000001148e */
[----:B-----5:R-:W-:Y:S01]  /*16e0*/  @!P0 IMAD R4, R8, c[0x0][0x178], RZ ;  /* 0x00005e0008048a24 */ /* 0x020fe200078e02ff */
[----:B------:R-:W-:Y:S01]  /*16f0*/  SHF.R.S32.HI R143, RZ, 0x1f, R142 ;  /* 0x0000001fff8f7819 */ /* 0x000fe2000001148e */
[----:B------:R-:W-:Y:S02]  /*1700*/  IMAD.IADD R62, R60, 0x1, -R17 ;  /* 0x000000013c3e7824 */ /* 0x000fe400078e0a11 */
[----:B------:R-:W-:Y:S01]  /*1710*/  @P0 IMAD.MOV.U32 R10, RZ, RZ, R14 ;  /* 0x000000ffff0a0224 */ /* 0x000fe200078e000e */
[----:B------:R-:W-:Y:S01]  /*1720*/  @!P0 MOV R10, R18 ;  /* 0x00000012000a8202 */ /* 0x000fe20000000f00 */
[----:B------:R-:W-:Y:S01]  /*1730*/  @!P0 IMAD R4, R209, c[0x0][0x17c], R4 ;  /* 0x00005f00d1048a24 */ /* 0x000fe200078e0204 */
[----:B------:R-:W-:Y:S01]  /*1740*/  MOV R14, RZ ;  /* 0x000000ff000e7202 */ /* 0x000fe20000000f00 */
[----:B------:R-:W-:Y:S02]  /*1750*/  IMAD.SHL.U32 R18, R62, 0x8, RZ ;  /* 0x000000083e127824 */ /* 0x000fe400078e00ff */
[----:B------:R-:W-:-:S02]  /*1760*/  @!P0 IMAD.IADD R15, R19, 0x1, R4 ;  /* 0x00000001130f8824 */ /* 0x000fc400078e0204 */
[----:B------:R-:W-:Y:S01]  /*1770*/  IMAD.SHL.U32 R12, R142, 0x40, RZ ;  /* 0x000000408e0c7824 */ /* 0x000fe200078e00ff */
[----:B------:R-:W-:Y:S01]  /*1780*/  IADD3 R20, P0, R18, R20, RZ ;  /* 0x0000001412147210 */ /* 0x000fe20007f1e0ff */
[----:B------:R-:W-:Y:S01]  /*1790*/  IMAD R4, R6, c[0x0][0x1b8], RZ ;  /* 0x00006e0006047a24 */ /* 0x000fe200078e02ff */
[----:B------:R-:W-:Y:S01]  /*17a0*/  SHF.R.S32.HI R19, RZ, 0x1f, R18 ;  /* 0x0000001fff137819 */ /* 0x000fe20000011412 */
[----:B------:R-:W-:Y:S01]  /*17b0*/  IMAD.WIDE R22, R23, 0x40, R142 ;  /* 0x0000004017167825 */ /* 0x000fe200078e028e */
[----:B------:R-:W-:Y:S02]  /*17c0*/  LOP3.LUT R17, R12, 0x1c0, RZ, 0xc0, !PT ;  /* 0x000001c00c117812 */ /* 0x000fe400078ec0ff */
[----:B------:R-:W-:Y:S01]  /*17d0*/  IADD3 R12, P1, R18, R10, RZ ;  /* 0x0000000a120c7210 */ /* 0x000fe20007f3e0ff */
[----:B------:R-:W-:Y:S01]  /*17e0*/  IMAD.X R21, R19, 0x1, R13, P0 ;  /* 0x0000000113157824 */ /* 0x000fe200000e060d */
[----:B------:R-:W-:Y:S01]  /*17f0*/  IADD3 R9, P0, R142, R9, RZ ;  /* 0x000000098e097210 */ /* 0x000fe20007f1e0ff */
[----:B------:R-:W-:Y:S01]  /*1800*/  IMAD R4, R3, c[0x0][0x1bc], R4 ;  /* 0x00006f0003047a24 */ /* 0x000fe200078e0204 */
[----:B------:R-:W-:Y:S01]  /*1810*/  LOP3.LUT R10, R17, 0x38, R18, 0xf8, !PT ;  /* 0x00000038110a7812 */ /* 0x000fe200078ef812 */
[----:B------:R-:W-:Y:S01]  /*1820*/  IMAD.WIDE.U32 R20, R3, c[0x0][0x1b8], R20 ;  /* 0x00006e0003147a25 */ /* 0x000fe200078e0014 */
[----:B------:R-:W-:-:S02]  /*1830*/  IADD3.X R7, R143, R7, RZ, P0, !PT ;  /* 0x000000078f077210 */ /* 0x000fc400007fe4ff */
[----:B------:R-:W-:Y:S01]  /*1840*/  SHF.R.U32.HI R17, RZ, 0x3, R17 ;  /* 0x00000003ff117819 */ /* 0x000fe20000011611 */
[----:B------:R-:W-:Y:S02]  /*1850*/  IMAD.IADD R21, R21, 0x1, R4 ;  /* 0x0000000115157824 */ /* 0x000fe400078e0204 */
[----:B------:R-:W-:Y:S01]  /*1860*/  IMAD R4, R7, c[0x0][0x1a0], RZ ;  /* 0x0000680007047a24 */ /* 0x000fe200078e02ff */
[----:B------:R-:W-:Y:S01]  /*1870*/  LOP3.LUT R10, R10, R17, RZ, 0x3c, !PT ;  /* 0x000000110a0a7212 */ /* 0x000fe200078e3cff */
[----:B------:R-:W-:Y:S01]  /*1880*/  IMAD.WIDE.U32 R16, R9, c[0x0][0x1a0], R20 ;  /* 0x0000680009107a25 */ /* 0x000fe200078e0014 */
[----:B------:R-:W-:-:S03]  /*1890*/  SHF.R.S32.HI R7, RZ, 0x1f, R140 ;  /* 0x0000001fff077819 */ /* 0x000fc6000001148c */
[----:B------:R-:W-:Y:S01]  /*18a0*/  IMAD R4, R9, c[0x0][0x1a4], R4 ;  /* 0x0000690009047a24 */ /* 0x000fe200078e0204 */
[-C--:B------:R-:W-:Y:S01]  /*18b0*/  LEA.HI R9, R199, R60.reuse, RZ, 0x6 ;  /* 0x0000003cc7097211 */ /* 0x080fe200078f30ff */
[----:B------:R-:W-:Y:S01]  /*18c0*/  IMAD R7, R7, c[0x0][0x1a8], RZ ;  /* 0x00006a0007077a24 */ /* 0x000fe200078e02ff */
[----:B------:R-:W-:Y:S01]  /*18d0*/  LEA.HI R199, R199, R60, RZ, 0x4 ;  /* 0x0000003cc7c77211 */ /* 0x000fe200078f20ff */
[----:B------:R-:W-:Y:S01]  /*18e0*/  IMAD.IADD R95, R17, 0x1, R4 ;  /* 0x00000001115f7824 */ /* 0x000fe200078e0204 */
[----:B------:R-:W-:Y:S01]  /*18f0*/  SHF.R.S32.HI R4, RZ, 0x1f, R65 ;  /* 0x0000001fff047819 */ /* 0x000fe20000011441 */
[----:B------:R-:W-:Y:S01]  /*1900*/  IMAD.X R13, R19, 0x1, R15, P1 ;  /* 0x00000001130d7824 */ /* 0x000fe200008e060f */
[----:B------:R-:W-:Y:S01]  /*1910*/  IADD3 R138, P1, R18, R138, RZ ;  /* 0x0000008a128a7210 */ /* 0x000fe20007f3e0ff */
[----:B------:R-:W-:Y:S01]  /*1920*/  IMAD R137, R140, c[0x0][0x1ac], R7 ;  /* 0x00006b008c897a24 */ /* 0x000fe200078e0207 */
[----:B------:R-:W-:Y:S01]  /*1930*/  LEA.HI R7, R4, R65, RZ, 0x6 ;  /* 0x0000004104077211 */ /* 0x000fe200078f30ff */
[----:B------:R-:W-:Y:S01]  /*1940*/  IMAD R51, R143, c[0x0][0x198], RZ ;  /* 0x000066008f337a24 */ /* 0x000fe200078e02ff */
[----:B------:R-:W-:Y:S01]  /*1950*/  IADD3.X R139, R19, R11, RZ, P1, !PT ;  /* 0x0000000b138b7210 */ /* 0x000fe20000ffe4ff */
[----:B------:R-:W-:Y:S01]  /*1960*/  IMAD R15, R23, c[0x0][0x190], RZ ;  /* 0x00006400170f7a24 */ /* 0x000fe200078e02ff */
[----:B------:R-:W-:Y:S01]  /*1970*/  SHF.R.S32.HI R7, RZ, 0x6, R7 ;  /* 0x00000006ff077819 */ /* 0x000fe20000011407 */
[C---:B------:R-:W-:Y:S01]  /*1980*/  IMAD R51, R142.reuse, c[0x0][0x19c], R51 ;  /* 0x000067008e337a24 */ /* 0x040fe200078e0233 */
[----:B------:R-:W-:Y:S01]  /*1990*/  LOP3.LUT R11, R199, 0xfffffff0, RZ, 0xc0, !PT ;  /* 0xfffffff0c70b7812 */ /* 0x000fe200078ec0ff */
[----:B------:R-:W-:Y:S01]  /*19a0*/  IMAD.WIDE.U32 R138, R142, c[0x0][0x198], R138 ;  /* 0x000066008e8a7a25 */ /* 0x000fe200078e008a */
[----:B------:R-:W-:-:S02]  /*19b0*/  IMNMX R88, R200, R7, !PT ;  /* 0x00000007c8587217 */ /* 0x000fc40007800200 */
[----:B------:R-:W-:Y:S01]  /*19c0*/  LEA R94, P0, R16, c[0x0][0x170], 0x1 ;  /* 0x00005c00105e7a11 */ /* 0x000fe200078008ff */
[C---:B------:R-:W-:Y:S01]  /*19d0*/  IMAD R15, R22.reuse, c[0x0][0x194], R15 ;  /* 0x00006500160f7a24 */ /* 0x040fe200078e020f */
[----:B------:R-:W-:Y:S01]  /*19e0*/  ISETP.GT.AND P2, PT, R133, R88, PT ;  /* 0x000000588500720c */ /* 0x000fe20003f44270 */
[----:B------:R-:W-:Y:S01]  /*19f0*/  IMAD.WIDE.U32 R22, R22, c[0x0][0x190], R12 ;  /* 0x0000640016167a25 */ /* 0x000fe200078e000c */
[----:B------:R-:W-:Y:S02]  /*1a00*/  SHF.L.U64.HI R95, R16, 0x1, R95 ;  /* 0x00000001105f7819 */ /* 0x000fe4000001025f */
[C---:B------:R-:W-:Y:S01]  /*1a10*/  LEA R92, P1, R138.reuse, c[0x0][0x168], 0x1 ;  /* 0x00005a008a5c7a11 */ /* 0x040fe200078208ff */
[----:B------:R-:W-:Y:S01]  /*1a20*/  IMAD.IADD R51, R139, 0x1, R51 ;  /* 0x000000018b337824 */ /* 0x000fe200078e0233 */
[----:B------:R-:W-:Y:S01]  /*1a30*/  IADD3 R206, -R11, R60, RZ ;  /* 0x0000003c0bce7210 */ /* 0x000fe20007ffe1ff */
[----:B------:R-:W-:Y:S01]  /*1a40*/  IMAD.SHL.U32 R9, R9, 0x8, RZ ;  /* 0x0000000809097824 */ /* 0x000fe200078e00ff */
[----:B------:R-:W-:Y:S01]  /*1a50*/  IADD3.X R95, R95, c[0x0][0x174], RZ, P0, !PT ;  /* 0x00005d005f5f7a10 */ /* 0x000fe200007fe4ff */
[----:B------:R-:W-:Y:S01]  /*1a60*/  IMAD.IADD R23, R23, 0x1, R15 ;  /* 0x0000000117177824 */ /* 0x000fe200078e020f */
[----:B------:R-:W-:Y:S01]  /*1a70*/  SHF.L.U64.HI R91, R138, 0x1, R51 ;  /* 0x000000018a5b7819 */ /* 0x000fe20000010233 */
[----:B------:R-:W-:Y:S01]  /*1a80*/  IMAD.MOV.U32 R13, RZ, RZ, 0x2 ;  /* 0x00000002ff0d7424 */ /* 0x000fe200078e00ff */
[----:B------:R-:W-:Y:S01]  /*1a90*/  LOP3.LUT R136, R10, 0xfffffe00, R9, 0xf8, !PT ;  /* 0xfffffe000a887812 */ /* 0x000fe200078ef809 */
[----:B------:R-:W-:Y:S01]  /*1aa0*/  IMAD.MOV.U32 R15, RZ, RZ, c[0x0][0x230] ;  /* 0x00008c00ff0f7624 */ /* 0x000fe200078e00ff */
[----:B------:R-:W-:Y:S01]  /*1ab0*/  IADD3.X R91, R91, c[0x0][0x16c], RZ, P1, !PT ;  /* 0x00005b005b5b7a10 */ /* 0x000fe20000ffe4ff */
[----:B------:R-:W-:Y:S01]  /*1ac0*/  IMAD.MOV.U32 R9, RZ, RZ, c[0x0][0x1a0] ;  /* 0x00006800ff097624 */ /* 0x000fe200078e00ff */
[----:B------:R-:W-:Y:S01]  /*1ad0*/  SHF.R.S32.HI R63, RZ, 0x1f, R206 ;  /* 0x0000001fff3f7819 */ /* 0x000fe200000114ce */
[----:B------:R-:W-:Y:S01]  /*1ae0*/  IMAD.HI.U32 R68, R13, R68, R14 ;  /* 0x000000440d447227 */ /* 0x000fe200078e000e */
[----:B------:R-:W-:-:S02]  /*1af0*/  SHF.R.S32.HI R199, RZ, 0x4, R199 ;  /* 0x00000004ffc77819 */ /* 0x000fc400000114c7 */
[----:B------:R-:W-:Y:S01]  /*1b00*/  SHF.L.U64.HI R64, R9, R0, c[0x0][0x1a4] ;  /* 0x0000690009407619 */ /* 0x000fe20000010200 */
[----:B------:R-:W-:Y:S01]  /*1b10*/  IMAD.WIDE.U32 R140, R140, c[0x0][0x1a8], R22 ;  /* 0x00006a008c8c7a25 */ /* 0x000fe200078e0016 */
[----:B------:R-:W-:Y:S02]  /*1b20*/  SHF.R.S32.HI R69, RZ, 0x1, R68 ;  /* 0x00000001ff457819 */ /* 0x000fe40000011444 */
[----:B------:R-:W-:Y:S01]  /*1b30*/  LEA.HI R63, R63, R206, RZ, 0x3 ;  /* 0x000000ce3f3f7211 */ /* 0x000fe200078f18ff */
[----:B------:R-:W-:Y:S01]  /*1b40*/  IMAD.SHL.U32 R55, R149, 0x10, RZ ;  /* 0x0000001095377824 */ /* 0x000fe200078e00ff */
[----:B------:R-:W-:Y:S01]  /*1b50*/  MOV R202, R92 ;  /* 0x0000005c00ca7202 */ /* 0x000fe20000000f00 */
[----:B------:R-:W-:Y:S01]  /*1b60*/  IMAD.SHL.U32 R67, R9, 0x10, RZ ;  /* 0x0000001009437824 */ /* 0x000fe200078e00ff */
[----:B------:R-:W-:Y:S01]  /*1b70*/  MOV R204, R94 ;  /* 0x0000005e00cc7202 */ /* 0x000fe20000000f00 */
[----:B------:R-:W-:Y:S02]  /*1b80*/  IMAD.SHL.U32 R66, R62, 0x4, RZ ;  /* 0x000000043e427824 */ /* 0x000fe400078e00ff */
[----:B------:R-:W-:-:S02]  /*1b90*/  IMAD.IADD R137, R141, 0x1, R137 ;  /* 0x000000018d897824 */ /* 0x000fc400078e0289 */
[----:B------:R-:W-:Y:S02]  /*1ba0*/  IMAD.MOV.U32 R201, RZ, RZ, R91 ;  /* 0x000000ffffc97224 */ /* 0x000fe400078e005b */
[----:B------:R-:W-:Y:S02]  /*1bb0*/  IMAD.MOV.U32 R205, RZ, RZ, R95 ;  /* 0x000000ffffcd7224 */ /* 0x000fe400078e005f */
[----:B------:R-:W-:Y:S01]  /*1bc0*/  @!P5 IMAD.MOV.U32 R5, RZ, RZ, RZ ;  /* 0x000000ffff05d224 */ /* 0x000fe200078e00ff */
[----:B------:R-:W-:Y:S05]  /*1bd0*/  @!P2 BRA `(.L_x_4702) ;  /* 0x000080000000a947 */ /* 0x000fea0003800000 */
[----:B-1----:R-:W-:Y:S01]  /*1be0*/  IMAD R10, R8, c[0x0][0x280], RZ ;  /* 0x0000a000080a7a24 */ /* 0x002fe200078e02ff */
[----:B------:R-:W-:Y:S01]  /*1bf0*/  SHF.R.S32.HI R7, RZ, 0x1f, R2 ;  /* 0x0000001fff077819 */ /* 0x000fe20000011402 */
[C---:B------:R-:W-:Y:S01]  /*1c00*/  IMAD.WIDE.U32 R14, R209.reuse, c[0x0][0x280], R18 ;  /* 0x0000a000d10e7a25 */ /* 0x040fe200078e0012 */
[--C-:B------:R-:W-:Y:S01]  /*1c10*/  SHF.R.S32.HI R11, RZ, 0x1f, R65.reuse ;  /* 0x0000001fff0b7819 */ /* 0x100fe20000011441 */
[----:B------:R-:W-:Y:S01]  /*1c20*/  UMOV UR9, 0x20 ;  /* 0x0000002000097882 */ /* 0x000fe20000000000 */
[----:B------:R-:W-:Y:S01]  /*1c30*/  IADD3 R4, P1, P0, R2, R142, -R65 ;  /* 0x0000008e02047210 */ /* 0x000fe2000783e841 */
[----:B------:R-:W-:Y:S01]  /*1c40*/  IMAD R10, R209, c[0x0][0x284], R10 ;  /* 0x0000a100d10a7a24 */ /* 0x000fe200078e020a */
[----:B------:R-:W-:Y:S01]  /*1c50*/  IADD3 R107, P2, R55, R55, RZ ;  /* 0x00000037376b7210 */ /* 0x000fe20007f5e0ff */
[----:B------:R-:W-:Y:S01]  /*1c60*/  IMAD R8, R8, c[0x0][0x278], RZ ;  /* 0x00009e0008087a24 */ /* 0x000fe200078e02ff */
[----:B------:R-:W-:Y:S01]  /*1c70*/  IADD3.X R7, R7, R143, ~R11, P1, P0 ;  /* 0x0000008f07077210 */ /* 0x000fe20000fe0c0b */
[----:B------:R-:W-:Y:S01]  /*1c80*/  IMAD.IADD R15, R15, 0x1, R10 ;  /* 0x000000010f0f7824 */ /* 0x000fe200078e020a */
[----:B------:R-:W-:Y:S01]  /*1c90*/  ULDC.64 UR4, c[0x0][0x1a0] ;  /* 0x0000680000047ab9 */ /* 0x000fe20000000a00 */
[C---:B------:R-:W-:Y:S01]  /*1ca0*/  IMAD R8, R209.reuse, c[0x0][0x27c], R8 ;  /* 0x00009f00d1087a24 */ /* 0x040fe200078e0208 */
[----:B------:R-:W-:Y:S01]  /*1cb0*/  UIMAD UR8, UR9, UR5, URZ ;  /* 0x00000005090872a4 */ /* 0x000fe2000f8e023f */
[----:B------:R-:W-:Y:S01]  /*1cc0*/  IMAD.WIDE.U32 R10, R209, c[0x0][0x278], R18 ;  /* 0x00009e00d10a7a25 */ /* 0x000fe200078e0012 */
[----:B------:R-:W-:Y:S01]  /*1cd0*/  SHF.L.U32 R89, R69, 0x4, RZ ;  /* 0x0000000445597819 */ /* 0x000fe200000006ff */
[----:B------:R-:W-:Y:S01]  /*1ce0*/  ULDC UR10, c[0x0][0x19c] ;  /* 0x00006700000a7ab9 */ /* 0x000fe20000000800 */
[----:B------:R-:W-:Y:S01]  /*1cf0*/  IADD3 R135, R142, 0x10, RZ ;  /* 0x000000108e877810 */ /* 0x000fe20007ffe0ff */
[----:B------:R-:W-:Y:S01]  /*1d00*/  IMAD.WIDE.U32 R16, R9, 0x20, RZ ;  /* 0x0000002009107825 */ /* 0x000fe200078e00ff */
[C---:B------:R-:W-:Y:S01]  /*1d10*/  IADD3 R84, R89.reuse, 0x40, RZ ;  /* 0x0000004059547810 */ /* 0x040fe20007ffe0ff */
[----:B------:R-:W-:Y:S01]  /*1d20*/  UIMAD UR10, UR9, UR10, URZ ;  /* 0x0000000a090a72a4 */ /* 0x000fe2000f8e023f */
[----:B------:R-:W-:Y:S01]  /*1d30*/  IADD3 R80, R89, 0x80, RZ ;  /* 0x0000008059507810 */ /* 0x000fe20007ffe0ff */
[----:B------:R-:W-:Y:S01]  /*1d40*/  IMAD R9, R7, c[0x0][0x290], RZ ;  /* 0x0000a40007097a24 */ /* 0x000fe200078e02ff */
[----:B------:R-:W-:Y:S01]  /*1d50*/  IADD3 R122, R17, UR8, RZ ;  /* 0x00000008117a7c10 */ /* 0x000fe2000fffe0ff */
[----:B------:R-:W-:Y:S01]  /*1d60*/  IMAD.IADD R21, R11, 0x1, R8 ;  /* 0x000000010b157824 */ /* 0x000fe200078e0208 */
[----:B------:R-:W-:Y:S01]  /*1d70*/  UMOV UR8, 0x60 ;  /* 0x0000006000087882 */ /* 0x000fe20000000000 */
[----:B------:R-:W-:Y:S01]  /*1d80*/  IMAD R7, R7, c[0x0][0x288], RZ ;  /* 0x0000a20007077a24 */ /* 0x000fe200078e02ff */
[----:B------:R-:W-:Y:S01]  /*1d90*/  UIMAD UR11, UR8, UR5, URZ ;  /* 0x00000005080b72a4 */ /* 0x000fe2000f8e023f */
[----:B------:R-:W-:Y:S01]  /*1da0*/  IMAD.MOV.U32 R20, RZ, RZ, R10 ;  /* 0x000000ffff147224 */ /* 0x000fe200078e000a */
[----:B------:R-:W-:Y:S01]  /*1db0*/  UIMAD.WIDE.U32 UR12, UR8, UR4, URZ ;  /* 0x00000004080c72a5 */ /* 0x000fe2000f8e003f */
[C---:B------:R-:W-:Y:S01]  /*1dc0*/  IMAD R12, R4.reuse, c[0x0][0x294], R9 ;  /* 0x0000a500040c7a24 */ /* 0x040fe200078e0209 */
[----:B------:R-:W-:Y:S01]  /*1dd0*/  ULDC UR5, c[0x0][0x294] ;  /* 0x0000a50000057ab9 */ /* 0x000fe20000000800 */
[----:B------:R-:W-:Y:S01]  /*1de0*/  IMAD.WIDE.U32 R8, R4, c[0x0][0x290], R14 ;  /* 0x0000a40004087a25 */ /* 0x000fe200078e000e */
[----:B------:R-:W-:Y:S01]  /*1df0*/  UIMAD UR5, UR8, UR5, URZ ;  /* 0x00000005080572a4 */ /* 0x000fe2000f8e023f */
[----:B------:R-:W-:Y:S01]  /*1e00*/  SHF.L.U64.HI R122, R16, 0x1, R122 ;  /* 0x00000001107a7819 */ /* 0x000fe2000001027a */
[----:B------:R-:W-:Y:S01]  /*1e10*/  ULDC UR4, c[0x0][0x230] ;  /* 0x00008c0000047ab9 */ /* 0x000fe20000000800 */
[----:B------:R-:W-:Y:S01]  /*1e20*/  IMAD R10, R4, c[0x0][0x28c], R7 ;  /* 0x0000a300040a7a24 */ /* 0x000fe200078e0207 */
[----:B------:R-:W-:Y:S01]  /*1e30*/  IADD3 R134, R142, 0x20, RZ ;  /* 0x000000208e867810 */ /* 0x000fe20007ffe0ff */
[----:B------:R-:W-:Y:S01]  /*1e40*/  IMAD.WIDE.U32 R14, R4, c[0x0][0x288], R20 ;  /* 0x0000a200040e7a25 */ /* 0x000fe200078e0014 */
[C---:B------:R-:W-:Y:S01]  /*1e50*/  IADD3 R132, R142.reuse, 0x30, RZ ;  /* 0x000000308e847810 */ /* 0x040fe20007ffe0ff */
[----:B------:R-:W-:Y:S01]  /*1e60*/  UIADD3 UR11, UR13, UR11, URZ ;  /* 0x0000000b0d0b7290 */ /* 0x000fe2000fffe03f */
[----:B------:R-:W-:Y:S01]  /*1e70*/  SHF.R.S32.HI R87, RZ, 0x1f, R89 ;  /* 0x0000001fff577819 */ /* 0x000fe20000011459 */
[----:B------:R-:W-:Y:S01]  /*1e80*/  IMAD.IADD R2, R5, 0x1, R2 ;  /* 0x0000000105027824 */ /* 0x000fe200078e0202 */
[----:B------:R-:W-:Y:S01]  /*1e90*/  SHF.R.S32.HI R83, RZ, 0x1f, R84 ;  /* 0x0000001fff537819 */ /* 0x000fe20000011454 */
[----:B------:R-:W-:Y:S01]  /*1ea0*/  IMAD R4, R142, R69, R66 ;  /* 0x000000458e047224 */ /* 0x000fe200078e0242 */
[----:B------:R-:W-:Y:S01]  /*1eb0*/  SHF.R.S32.HI R79, RZ, 0x1f, R80 ;  /* 0x0000001fff4f7819 */ /* 0x000fe20000011450 */
[----:B------:R-:W-:Y:S01]  /*1ec0*/  IMAD.IADD R13, R9, 0x1, R12 ;  /* 0x00000001090d7824 */ /* 0x000fe200078e020c */
[----:B------:R-:W-:Y:S01]  /*1ed0*/  ULDC.U8 UR8, c[0x0][0x313] ;  /* 0x0000c4c000087ab9 */ /* 0x000fe20000000000 */
[----:B------:R-:W-:-:S02]  /*1ee0*/  IMAD.MOV.U32 R12, RZ, RZ, R8 ;  /* 0x000000ffff0c7224 */ /* 0x000fc400078e0008 */
[----:B------:R-:W-:Y:S01]  /*1ef0*/  IMAD.IADD R11, R15, 0x1, R10 ;  /* 0x000000010f0b7824 */ /* 0x000fe200078e020a */
[----:B------:R-:W-:Y:S01]  /*1f00*/  MOV R10, R14 ;  /* 0x0000000e000a7202 */ /* 0x000fe20000000f00 */
[----:B------:R-:W-:Y:S01]  /*1f10*/  IMAD R8, R6, c[0x0][0x2a0], RZ ;  /* 0x0000a80006087a24 */ /* 0x000fe200078e02ff */
[C---:B------:R-:W-:Y:S01]  /*1f20*/  IADD3 R15, R18.reuse, 0x40, RZ ;  /* 0x00000040120f7810 */ /* 0x040fe20007ffe0ff */
[----:B------:R-:W-:Y:S01]  /*1f30*/  IMAD R5, R69, R2, RZ ;  /* 0x0000000245057224 */ /* 0x000fe200078e02ff */
[----:B------:R-:W-:Y:S01]  /*1f40*/  IADD3 R14, R18, 0x80, RZ ;  /* 0x00000080120e7810 */ /* 0x000fe20007ffe0ff */
[----:B------:R-:W-:Y:S02]  /*1f50*/  IMAD R6, R6, c[0x0][0x298], RZ ;  /* 0x0000a60006067a24 */ /* 0x000fe400078e02ff */
[----:B------:R-:W-:Y:S01]  /*1f60*/  IMAD.IADD R2, R66, 0x1, R4 ;  /* 0x0000000142027824 */ /* 0x000fe200078e0204 */
[----:B------:R-:W-:Y:S01]  /*1f70*/  SHF.R.S32.HI R131, RZ, 0x1f, R5 ;  /* 0x0000001fff837819 */ /* 0x000fe20000011405 */
[----:B------:R-:W-:Y:S01]  /*1f80*/  IMAD.MOV.U32 R99, RZ, RZ, c[0x0][0x288] ;  /* 0x0000a200ff637624 */ /* 0x000fe200078e00ff */
[----:B------:R-:W-:Y:S01]  /*1f90*/  IADD3 R52, P1, R5, R4, RZ ;  /* 0x0000000405347210 */ /* 0x000fe20007f3e0ff */
[----:B------:R-:W-:Y:S01]  /*1fa0*/  IMAD R125, R3, c[0x0][0x2a4], R8 ;  /* 0x0000a900037d7a24 */ /* 0x000fe200078e0208 */
[----:B------:R-:W-:Y:S01]  /*1fb0*/  IADD3 R130, P0, R5, R2, RZ ;  /* 0x0000000205827210 */ /* 0x000fe20007f1e0ff */
[----:B------:R-:W-:Y:S01]  /*1fc0*/  IMAD.WIDE.U32 R8, R3, c[0x0][0x2a0], R12 ;  /* 0x0000a80003087a25 */ /* 0x000fe200078e000c */
[----:B------:R-:W-:-:S03]  /*1fd0*/  SHF.L.U64.HI R96, R99, R0, c[0x0][0x28c] ;  /* 0x0000a30063607619 */ /* 0x000fc60000010200 */
[C---:B------:R-:W-:Y:S02]  /*1fe0*/  IMAD R127, R3.reuse, c[0x0][0x29c], R6 ;  /* 0x0000a700037f7a24 */ /* 0x040fe400078e0206 */
[----:B------:R-:W-:Y:S01]  /*1ff0*/  IMAD.WIDE.U32 R6, R3, c[0x0][0x298], R10 ;  /* 0x0000a60003067a25 */ /* 0x000fe200078e000a */
[-C--:B------:R-:W-:Y:S02]  /*2000*/  LEA.HI.X.SX32 R3, R4, R131.reuse, 0x1, P1 ;  /* 0x0000008304037211 */ /* 0x080fe400008f0eff */
[----:B------:R-:W-:Y:S01]  /*2010*/  LEA.HI.X.SX32 R131, R2, R131, 0x1, P0 ;  /* 0x0000008302837211 */ /* 0x000fe200000f0eff */
[----:B------:R-:W-:Y:S01]  /*2020*/  IMAD.SHL.U32 R97, R99, 0x10, RZ ;  /* 0x0000001063617824 */ /* 0x000fe200078e00ff */
[----:B------:R-:W-:Y:S01]  /*2030*/  LEA R124, P1, R8, c[0x0][0x270], 0x1 ;  /* 0x00009c00087c7a11 */ /* 0x000fe200078208ff */
[----:B------:R-:W-:Y:S01]  /*2040*/  IMAD.IADD R125, R9, 0x1, R125 ;  /* 0x00000001097d7824 */ /* 0x000fe200078e027d */
[----:B------:R-:W-:Y:S01]  /*2050*/  LEA R126, P0, R6, c[0x0][0x268], 0x1 ;  /* 0x00009a00067e7a11 */ /* 0x000fe200078008ff */
[----:B------:R-:W-:Y:S01]  /*2060*/  IMAD.IADD R127, R7, 0x1, R127 ;  /* 0x00000001077f7824 */ /* 0x000fe200078e027f */
[----:B------:R-:W-:Y:S01]  /*2070*/  IADD3 R106, P5, R97, R97, RZ ;  /* 0x00000061616a7210 */ /* 0x000fe20007fbe0ff */
[----:B------:R-:W-:Y:S01]  /*2080*/  IMAD.MOV.U32 R146, RZ, RZ, c[0x0][0x290] ;  /* 0x0000a400ff927624 */ /* 0x000fe200078e00ff */
[----:B------:R-:W-:Y:S01]  /*2090*/  LEA.HI.X R125, R8, c[0x0][0x274], R125, 0x1, P1 ;  /* 0x00009d00087d7a11 */ /* 0x000fe200008f0c7d */
[----:B------:R-:W-:Y:S01]  /*20a0*/  IMAD.X R108, R54, 0x1, R54, P2 ;  /* 0x00000001366c7824 */ /* 0x000fe200010e0636 */
[----:B------:R-:W-:Y:S01]  /*20b0*/  LEA.HI.X R127, R6, c[0x0][0x26c], R127, 0x1, P0 ;  /* 0x00009b00067f7a11 */ /* 0x000fe200000f0c7f */
[----:B------:R-:W-:Y:S01]  /*20c0*/  IMAD.X R105, R96, 0x1, R96, P5 ;  /* 0x0000000160697824 */ /* 0x000fe200028e0660 */
[C---:B------:R-:W-:Y:S01]  /*20d0*/  IADD3 R103, P1, R107.reuse, 0x40, RZ ;  /* 0x000000406b677810 */ /* 0x040fe20007f3e0ff */
[----:B------:R-:W-:Y:S01]  /*20e0*/  IMAD.MOV.U32 R98, RZ, RZ, 0x5 ;  /* 0x00000005ff627424 */ /* 0x000fe200078e00ff */
[----:B------:R-:W-:Y:S01]  /*20f0*/  IADD3 R107, P0, R107, 0x80, RZ ;  /* 0x000000806b6b7810 */ /* 0x000fe20007f1e0ff */
[----:B------:R-:W-:Y:S01]  /*2100*/  IMAD.IADD R78, R89, 0x1, R84 ;  /* 0x00000001594e7824 */ /* 0x000fe200078e0254 */
[C---:B------:R-:W-:Y:S01]  /*2110*/  SHF.L.U64.HI R131, R130.reuse, 0x1, R131 ;  /* 0x0000000182837819 */ /* 0x040fe20000010283 */
[----:B------:R-:W-:Y:S01]  /*2120*/  IMAD.SHL.U32 R130, R130, 0x2, RZ ;  /* 0x0000000282827824 */ /* 0x000fe200078e00ff */
[----:B------:R-:W-:Y:S01]  /*2130*/  IADD3 R102, P4, R106, 0x40, RZ ;  /* 0x000000406a667810 */ /* 0x000fe20007f9e0ff */
[--C-:B------:R-:W-:Y:S01]  /*2140*/  IMAD.X R104, RZ, RZ, R108.reuse, P1 ;  /* 0x000000ffff687224 */ /* 0x100fe200008e066c */
[C---:B------:R-:W-:Y:S01]  /*2150*/  SHF.L.U64.HI R117, R146.reuse, R0, c[0x0][0x294] ;  /* 0x0000a50092757619 */ /* 0x040fe20000010200 */
[----:B------:R-:W-:Y:S01]  /*2160*/  IMAD.X R108, RZ, RZ, R108, P0 ;  /* 0x000000ffff6c7224 */ /* 0x000fe200000e066c */
[----:B------:R-:W-:Y:S01]  /*2170*/  IADD3 R111, P1, R55, R103, RZ ;  /* 0x00000067376f7210 */ /* 0x000fe20007f3e0ff */
[----:B------:R-:W-:Y:S01]  /*2180*/  IMAD.IADD R76, R89, 0x1, R80 ;  /* 0x00000001594c7824 */ /* 0x000fe200078e0250 */
[----:B------:R-:W-:Y:S01]  /*2190*/  IADD3.X R101, RZ, R105, RZ, P4, !PT ;  /* 0x00000069ff657210 */ /* 0x000fe200027fe4ff */
[----:B------:R-:W-:Y:S01]  /*21a0*/  IMAD.SHL.U32 R120, R146, 0x20, RZ ;  /* 0x0000002092787824 */ /* 0x000fe200078e00ff */
[----:B------:R-:W-:Y:S01]  /*21b0*/  IADD3 R115, P0, R55, R107, RZ ;  /* 0x0000006b37737210 */ /* 0x000fe20007f1e0ff */
[----:B------:R-:W-:Y:S01]  /*21c0*/  IMAD.X R112, R54, 0x1, R104, P1 ;  /* 0x0000000136707824 */ /* 0x000fe200008e0668 */
[----:B------:R-:W-:Y:S01]  /*21d0*/  SHF.L.U64.HI R0, R52, 0x1, R3 ;  /* 0x0000000134007819 */ /* 0x000fe20000010203 */
[----:B------:R-:W-:Y:S01]  /*21e0*/  IMAD.WIDE.U32 R148, R149, 0x20, RZ ;  /* 0x0000002095947825 */ /* 0x000fe200078e00ff */
[----:B------:R-:W-:-:S02]  /*21f0*/  IADD3 R106, P2, R106, 0x80, RZ ;  /* 0x000000806a6a7810 */ /* 0x000fc40007f5e0ff */
[----:B------:R-:W-:Y:S01]  /*2200*/  IADD3 R128, P4, R130, c[0x0][0x2b0], RZ ;  /* 0x0000ac0082807a10 */ /* 0x000fe20007f9e0ff */
[C---:B------:R-:W-:Y:S01]  /*2210*/  IMAD.SHL.U32 R86, R69.reuse, 0x20, RZ ;  /* 0x0000002045567824 */ /* 0x040fe200078e00ff */
[----:B------:R-:W-:Y:S01]  /*2220*/  SHF.L.U32 R52, R52, 0x1, RZ ;  /* 0x0000000134347819 */ /* 0x000fe200000006ff */
[----:B------:R-:W-:Y:S01]  /*2230*/  IMAD R82, R69, 0x30, RZ ;  /* 0x0000003045527824 */ /* 0x000fe200078e02ff */
[-C--:B------:R-:W-:Y:S01]  /*2240*/  SHF.L.U64.HI R119, R146, R98.reuse, c[0x0][0x294] ;  /* 0x0000a50092777619 */ /* 0x080fe20000010262 */
[----:B------:R-:W-:Y:S01]  /*2250*/  IMAD.X R116, R54, 0x1, R108, P0 ;  /* 0x0000000136747824 */ /* 0x000fe200000e066c */
[C---:B------:R-:W-:Y:S01]  /*2260*/  SHF.L.U32 R118, R146.reuse, 0x4, RZ ;  /* 0x0000000492767819 */ /* 0x040fe200000006ff */
[----:B------:R-:W-:Y:S01]  /*2270*/  IMAD.WIDE.U32 R146, R146, 0x60, RZ ;  /* 0x0000006092927825 */ /* 0x000fe200078e00ff */
[----:B------:R-:W-:Y:S02]  /*2280*/  IADD3.X R129, R131, c[0x0][0x2b4], RZ, P4, !PT ;  /* 0x0000ad0083817a10 */ /* 0x000fe400027fe4ff */
[----:B------:R-:W-:Y:S01]  /*2290*/  IADD3 R20, P1, R52, c[0x0][0x2b0], RZ ;  /* 0x0000ac0034147a10 */ /* 0x000fe20007f3e0ff */
[C---:B------:R-:W-:Y:S01]  /*22a0*/  IMAD.IADD R74, R89.reuse, 0x1, R78 ;  /* 0x00000001594a7824 */ /* 0x040fe200078e024e */
[-C--:B------:R-:W-:Y:S01]  /*22b0*/  IADD3 R110, P5, R102, R97.reuse, RZ ;  /* 0x00000061666e7210 */ /* 0x080fe20007fbe0ff */
[----:B------:R-:W-:Y:S01]  /*22c0*/  IMAD.IADD R72, R89, 0x1, R76 ;  /* 0x0000000159487824 */ /* 0x000fe200078e024c */
[----:B------:R-:W-:Y:S01]  /*22d0*/  IADD3 R114, P4, R106, R97, RZ ;  /* 0x000000616a727210 */ /* 0x000fe20007f9e0ff */
[----:B------:R-:W-:Y:S01]  /*22e0*/  IMAD.X R105, RZ, RZ, R105, P2 ;  /* 0x000000ffff697224 */ /* 0x000fe200010e0669 */
[----:B------:R-:W-:Y:S01]  /*22f0*/  IADD3 R130, P2, R130, c[0x0][0x2a8], RZ ;  /* 0x0000aa0082827a10 */ /* 0x000fe20007f5e0ff */
[----:B------:R-:W-:Y:S01]  /*2300*/  IMAD.MOV.U32 R90, RZ, RZ, c[0x0][0x290] ;  /* 0x0000a400ff5a7624 */ /* 0x000fe200078e00ff */
[----:B------:R-:W-:Y:S01]  /*2310*/  IADD3 R52, P0, R52, c[0x0][0x2a8], RZ ;  /* 0x0000aa0034347a10 */ /* 0x000fe20007f1e0ff */
[----:B------:R-:W-:Y:S01]  /*2320*/  IMAD.SHL.U32 R121, R16, 0x2, RZ ;  /* 0x0000000210797824 */ /* 0x000fe200078e00ff */
[C---:B------:R-:W-:Y:S01]  /*2330*/  SHF.L.U64.HI R98, R99.reuse, R98, c[0x0][0x28c] ;  /* 0x0000a30063627619 */ /* 0x040fe20000010262 */
[----:B------:R-:W-:Y:S01]  /*2340*/  IMAD.MOV.U32 R13, RZ, RZ, R133 ;  /* 0x000000ffff0d7224 */ /* 0x000fe200078e0085 */
[----:B------:R-:W-:Y:S01]  /*2350*/  SHF.L.U64.HI R119, R120, 0x1, R119 ;  /* 0x0000000178777819 */ /* 0x000fe20000010277 */
[----:B------:R-:W-:Y:S01]  /*2360*/  IMAD.SHL.U32 R99, R99, 0x20, RZ ;  /* 0x0000002063637824 */ /* 0x000fe200078e00ff */
[----:B------:R-:W-:Y:S01]  /*2370*/  SHF.L.U64.HI R117, R118, 0x1, R117 ;  /* 0x0000000176757819 */ /* 0x000fe20000010275 */
[----:B------:R-:W-:Y:S01]  /*2380*/  IMAD.SHL.U32 R120, R120, 0x2, RZ ;  /* 0x0000000278787824 */ /* 0x000fe200078e00ff */
[----:B------:R-:W-:Y:S01]  /*2390*/  SHF.R.S32.HI R85, RZ, 0x1f, R86 ;  /* 0x0000001fff557819 */ /* 0x000fe20000011456 */
[----:B------:R-:W-:Y:S01]  /*23a0*/  IMAD.SHL.U32 R118, R118, 0x2, RZ ;  /* 0x0000000276767824 */ /* 0x000fe200078e00ff */
[----:B------:R-:W-:Y:S01]  /*23b0*/  SHF.R.S32.HI R81, RZ, 0x1f, R82 ;  /* 0x0000001fff517819 */ /* 0x000fe20000011452 */
[--C-:B------:R-:W-:Y:S01]  /*23c0*/  IMAD.X R109, R101, 0x1, R96.reuse, P5 ;  /* 0x00000001656d7824 */ /* 0x100fe200028e0660 */
[----:B------:R-:W-:Y:S01]  /*23d0*/  IADD3 R100, R149, UR10, RZ ;  /* 0x0000000a95647c10 */ /* 0x000fe2000fffe0ff */
[----:B------:R-:W-:Y:S01]  /*23e0*/  IMAD.X R113, R105, 0x1, R96, P4 ;  /* 0x0000000169717824 */ /* 0x000fe200020e0660 */
[----:B------:R-:W-:Y:S01]  /*23f0*/  IADD3 R123, R147, UR5, RZ ;  /* 0x00000005937b7c10 */ /* 0x000fe2000fffe0ff */
[----:B------:R-:W-:Y:S01]  /*2400*/  IMAD.U32 R90, R90, -0x40, RZ ;  /* 0xffffffc05a5a7824 */ /* 0x000fe200078e00ff */
[----:B------:R-:W-:-:S02]  /*2410*/  SHF.R.S32.HI R77, RZ, 0x1f, R78 ;  /* 0x0000001fff4d7819 */ /* 0x000fc4000001144e */
[----:B------:R-:W-:Y:S02]  /*2420*/  SHF.R.S32.HI R75, RZ, 0x1f, R76 ;  /* 0x0000001fff4b7819 */ /* 0x000fe4000001144c */
[----:B------:R-:W-:Y:S02]  /*2430*/  SHF.R.S32.HI R73, RZ, 0x1f, R74 ;  /* 0x0000001fff497819 */ /* 0x000fe4000001144a */
[----:B------:R-:W-:Y:S02]  /*2440*/  SHF.R.S32.HI R71, RZ, 0x1f, R72 ;  /* 0x0000001fff477819 */ /* 0x000fe40000011448 */
[----:B------:R-:W-:Y:S02]  /*2450*/  IADD3.X R131, R131, c[0x0][0x2ac], RZ, P2, !PT ;  /* 0x0000ab0083837a10 */ /* 0x000fe400017fe4ff */
[C---:B------:R-:W-:Y:S02]  /*2460*/  IADD3.X R21, R0.reuse, c[0x0][0x2b4], RZ, P1, !PT ;  /* 0x0000ad0000157a10 */ /* 0x040fe40000ffe4ff */
[----:B------:R-:W-:-:S02]  /*2470*/  IADD3.X R53, R0, c[0x0][0x2ac], RZ, P0, !PT ;  /* 0x0000ab0000357a10 */ /* 0x000fc400007fe4ff */
.L_x_4748:
        /* <DEDUP_REMOVED lines=13> */
[----:B-12---:R-:W2:Y:S02]  /*2550*/  @P1 LDG.E.128 R24, [R124.64] ;  /* 0x000000067c181981 */ /* 0x006ea4000c1e1d00 */
        /* <DEDUP_REMOVED lines=179> */
.L_x_4706:
[----:B------:R-:W-:Y:S05]  /*3090*/  BSYNC B0 ;  /* 0x0000000000007941 */ /* 0x000fea0003800000 */
.L_x_4705:
[----:B------:R-:W-:Y:S01]  /*30a0*/  BSSY B0, `(.L_x_4707) ;  /* 0x0000093000007945 */ /* 0x000fe20003800000 */
[----:B------:R-:W-:-:S05]  /*30b0*/  @!P5 BRA `(.L_x_4708) ;  /* 0x000009100000d947 */ /* 0x000fca0003800000 */
[----:B------:R-:W-:Y:S02]  /*30c0*/  SHF.L.U32 R49, R89, 0x1, RZ ;  /* 0x0000000159317819 */ /* 0x000fe400000006ff */
[----:B------:R-:W-:Y:S02]  /*30d0*/  ISETP.GE.AND P0, PT, R18, UR4, PT ;  /* 0x0000000412007c0c */ /* 0x000fe4000bf06270 */
[----:B------:R-:W-:Y:S02]  /*30e0*/  LEA R46, P6, R97, R126, 0x1 ;  /* 0x0000007e612e7211 */ /* 0x000fe400078c08ff */
        /* <DEDUP_REMOVED lines=142> */
.L_x_4708:
[----:B------:R-:W-:Y:S05]  /*39d0*/  BSYNC B0 ;  /* 0x0000000000007941 */ /* 0x000fea0003800000 */
.L_x_4707:
[----:B------:R-:W-:Y:S01]  /*39e0*/  BSSY B0, `(.L_x_4709) ;  /* 0x000009b000007945 */ /* 0x000fe20003800000 */
[----:B------:R-:W-:-:S05]  /*39f0*/  @!P4 BRA `(.L_x_4710) ;  /* 0x000009900000c947 */ /* 0x000fca0003800000 */
[----:B------:R-:W-:Y:S01]  /*3a00*/  ISETP.GE.AND P0, PT, R18, UR4, PT ;  /* 0x0000000412007c0c */ /* 0x000fe2000bf06270 */
[C---:B------:R-:W-:Y:S01]  /*3a10*/  IMAD.SHL.U32 R47, R86.reuse, 0x2, RZ ;  /* 0x00000002562f7824 */ /* 0x040fe200078e00ff */
[C---:B------:R-:W-:Y:S02]  /*3a20*/  LEA R48, P5, R99.reuse, R126, 0x1 ;  /* 0x0000007e63307211 */ /* 0x040fe400078a08ff */
        /* <DEDUP_REMOVED lines=150> */
.L_x_4710:
[----:B------:R-:W-:Y:S05]  /*4390*/  BSYNC B0 ;  /* 0x0000000000007941 */ /* 0x000fea0003800000 */
.L_x_4709:
[----:B------:R-:W-:Y:S01]  /*43a0*/  BSSY B0, `(.L_x_4711) ;  /* 0x00000a0000007945 */ /* 0x000fe20003800000 */
[----:B------:R-:W-:-:S05]  /*43b0*/  @!P2 BRA `(.L_x_4712) ;  /* 0x000009e00000a947 */ /* 0x000fca0003800000 */
[----:B-1----:R-:W-:Y:S01]  /*43c0*/  IMAD.SHL.U32 R49, R82, 0x2, RZ ;  /* 0x0000000252317824 */ /* 0x002fe200078e00ff */
[----:B------:R-:W-:Y:S02]  /*43d0*/  MOV R45, 0x60 ;  /* 0x00000060002d7802 */ /* 0x000fe40000000f00 */
[----:B------:R-:W-:Y:S02]  /*43e0*/  ISETP.GE.AND P0, PT, R18, UR4, PT ;  /* 0x0000000412007c0c */ /* 0x000fe4000bf06270 */
[-C--:B------:R-:W-:Y:S01]  /*43f0*/  IADD3 R32, P1, R20, R49.reuse, RZ ;  /* 0x0000003114207210 */ /* 0x080fe20007f3e0ff */
[C---:B------:R-:W-:Y:S01]  /*4400*/  IMAD.WIDE.U32 R56, R45.reuse, c[0x0][0x288], R126 ;  /* 0x0000a2002d387a25 */ /* 0x040fe200078e007e */
        /* <DEDUP_REMOVED lines=153> */
.L_x_4712:
[----:B------:R-:W-:Y:S05]  /*4da0*/  BSYNC B0 ;  /* 0x0000000000007941 */ /* 0x000fea0003800000 */
.L_x_4711:
        /* <DEDUP_REMOVED lines=8> */
.L_x_4704:
        /* <DEDUP_REMOVED lines=85> */
.L_x_4717:
[----:B------:R-:W-:Y:S05]  /*5380*/  BSYNC B0 ;  /* 0x0000000000007941 */ /* 0x000fea0003800000 */
.L_x_4716:
        /* <DEDUP_REMOVED lines=25> */
[----:B------:R-:W-:Y:S01]  /*5520*/  MOV R151, RZ ;  /* 0x000000ff00977202 */ /* 0x000fe20000000f00 */
[----:B------:R-:W-:Y:S01]  /*5530*/  @P1 IMAD R151, RZ, RZ, -UR5 ;  /* 0x80000005ff971e24 */ /* 0x000fe2000f8e02ff */
[C---:B------:R-:W-:Y:S02]  /*5540*/  LEA R10, P0, R150.reuse, R156, 0x1 ;  /* 0x0000009c960a7211 */ /* 0x040fe400078008ff */
[----:B------:R-:W2:Y:S02]  /*5550*/  LDG.E.128 R152, [R152.64+0x80] ;  /* 0x0000800698987981 */ /* 0x000ea4000c1e1d00 */
[----:B------:R-:W-:Y:S02]  /*5560*/  LEA.HI.X.SX32 R11, R150, R157, 0x1, P0 ;  /* 0x0000009d960b7211 */ /* 0x000fe400000f0eff */
[C---:B------:R-:W-:Y:S04]  /*5570*/  LEA R42, P0, R151.reuse, R130, 0x1 ;  /* 0x00000082972a7211 */ /* 0x040fe800078008ff */
[----:B------:R-:W-:Y:S01]  /*5580*/  LEA.HI.X.SX32 R43, R151, R131, 0x1, P0 ;  /* 0x00000083972b7211 */ /* 0x000fe200000f0eff */
[----:B------:R3:W4:Y:S08]  /*5590*/  LDG.E.128 R24, [R10.64] ;  /* 0x000000060a187981 */ /* 0x000730000c1e1d00 */
        /* <DEDUP_REMOVED lines=53> */
.L_x_4719:
[----:B------:R-:W-:Y:S05]  /*58f0*/  BSYNC B0 ;  /* 0x0000000000007941 */ /* 0x000fea0003800000 */
.L_x_4718:
        /* <DEDUP_REMOVED lines=85> */
.L_x_4721:
[----:B------:R-:W-:Y:S05]  /*5e50*/  BSYNC B0 ;  /* 0x0000000000007941 */ /* 0x000fea0003800000 */
.L_x_4720:
[----:B-----5:R2:W-:Y:S02]  /*5e60*/  STG.E.128 [R92.64+0x100], R40 ;  /* 0x000100285c007986 */ /* 0x0205e4000c101d06 */
.L_x_4715:
[----:B------:R-:W-:Y:S05]  /*5e70*/  BSYNC B1 ;  /* 0x0000000000017941 */ /* 0x000fea0003800000 */
.L_x_4714:
        /* <DEDUP_REMOVED lines=90> */
.L_x_4725:
[----:B------:R-:W-:Y:S05]  /*6420*/  BSYNC B0 ;  /* 0x0000000000007941 */ /* 0x000fea0003800000 */
.L_x_4724:
        /* <DEDUP_REMOVED lines=91> */
.L_x_4727:
[----:B------:R-:W-:Y:S05]  /*69e0*/  BSYNC B0 ;  /* 0x0000000000007941 */ /* 0x000fea0003800000 */
.L_x_4726:
        /* <DEDUP_REMOVED lines=89> */
.L_x_4729:
[----:B------:R-:W-:Y:S05]  /*6f80*/  BSYNC B0 ;  /* 0x0000000000007941 */ /* 0x000fea0003800000 */
.L_x_4728:
[----:B-----5:R1:W-:Y:S02]  /*6f90*/  STG.E.128 [R150.64+0x100], R40 ;  /* 0x0001002896007986 */ /* 0x0203e4000c101d06 */
.L_x_4723:
[----:B------:R-:W-:Y:S05]  /*6fa0*/  BSYNC B1 ;  /* 0x0000000000017941 */ /* 0x000fea0003800000 */
.L_x_4722:
[----:B------:R-:W-:Y:S01]  /*6fb0*/  BSSY B1, `(.L_x_4730) ;  /* 0x0000116000017945 */ /* 0x000fe20003800000 */
[----:B------:R-:W-:-:S05]  /*6fc0*/  @!P4 BRA `(.L_x_4731) ;  /* 0x000011400000c947 */ /* 0x000fca0003800000 */
[C---:B--23--:R-:W-:Y:S01]  /*6fd0*/  LEA R156, P0, R99.reuse, R126, 0x1 ;  /* 0x0000007e639c7211 */ /* 0x04cfe200078008ff */
[----:B------:R-:W-:Y:S03]  /*6fe0*/  BSSY B0, `(.L_x_4732) ;  /* 0x0000057000007945 */ /* 0x000fe60003800000 */
[----:B------:R-:W-:Y:S02]  /*6ff0*/  LEA.HI.X R157, R99, R127, R98, 0x1, P0 ;  /* 0x0000007f639d7211 */ /* 0x000fe400000f0c62 */
[----:B------:R-:W-:Y:S03]  /*7000*/  ISETP.GE.AND P0, PT, R18, UR4, PT ;  /* 0x0000000412007c0c */ /* 0x000fe6000bf06270 */
[----:B-1----:R1:W5:Y:S10]  /*7010*/  LDG.E.128 R40, [R156.64] ;  /* 0x000000069c287981 */ /* 0x002374000c1e1d00 */
        /* <DEDUP_REMOVED lines=24> */
[----:B------:R-:W2:Y:S01]  /*71a0*/  LDG.E.128 R152, [R152.64] ;  /* 0x0000000698987981 */ /* 0x000ea2000c1e1d00 */
[----:B------:R-:W-:Y:S04]  /*71b0*/  IADD3 R93, P0, R86, R150, RZ ;  /* 0x00000096565d7210 */ /* 0x000fe80007f1e0ff */
[----:B------:R-:W-:Y:S02]  /*71c0*/  LEA.HI.X.SX32 R150, R150, R85, 0x1, P0 ;  /* 0x0000005596967211 */ /* 0x000fe400000f0eff */
[C---:B------:R-:W-:Y:S01]  /*71d0*/  LEA R46, P0, R93.reuse, R130, 0x1 ;  /* 0x000000825d2e7211 */ /* 0x040fe200078008ff */
[----:B------:R3:W4:Y:S03]  /*71e0*/  LDG.E.128 R24, [R10.64] ;  /* 0x000000060a187981 */ /* 0x000726000c1e1d00 */
        /* <DEDUP_REMOVED lines=54> */
.L_x_4733:
[----:B------:R-:W-:Y:S05]  /*7550*/  BSYNC B0 ;  /* 0x0000000000007941 */ /* 0x000fea0003800000 */
.L_x_4732:
        /* <DEDUP_REMOVED lines=91> */
.L_x_4735:
[----:B------:R-:W-:Y:S05]  /*7b10*/  BSYNC B0 ;  /* 0x0000000000007941 */ /* 0x000fea0003800000 */
.L_x_4734:
        /* <DEDUP_REMOVED lines=91> */
.L_x_4737:
[----:B------:R-:W-:Y:S05]  /*80d0*/  BSYNC B0 ;  /* 0x0000000000007941 */ /* 0x000fea0003800000 */
.L_x_4736:
[C---:B-1----:R-:W-:Y:S04]  /*80e0*/  LEA R2, P0, R107.reuse, R92, 0x1 ;  /* 0x0000005c6b027211 */ /* 0x042fe800078008ff */
[----:B------:R-:W-:Y:S05]  /*80f0*/  LEA.HI.X R3, R107, R91, R108, 0x1, P0 ;  /* 0x0000005b6b037211 */ /* 0x000fea00000f0c6c */
[----:B-----5:R1:W-:Y:S04]  /*8100*/  STG.E.128 [R2.64], R40 ;  /* 0x0000002802007986 */ /* 0x0203e8000c101d06 */
.L_x_4731:
[----:B------:R-:W-:Y:S05]  /*8110*/  BSYNC B1 ;  /* 0x0000000000017941 */ /* 0x000fea0003800000 */
.L_x_4730:
        /* <DEDUP_REMOVED lines=93> */
.L_x_4741:
[----:B------:R-:W-:Y:S05]  /*86f0*/  BSYNC B0 ;  /* 0x0000000000007941 */ /* 0x000fea0003800000 */
.L_x_4740:
        /* <DEDUP_REMOVED lines=93> */
.L_x_4743:
[----:B------:R-:W-:Y:S05]  /*8cd0*/  BSYNC B0 ;  /* 0x0000000000007941 */ /* 0x000fea0003800000 */
.L_x_4742:
        /* <DEDUP_REMOVED lines=92> */
.L_x_4745:
[----:B------:R-:W-:Y:S05]  /*92a0*/  BSYNC B0 ;  /* 0x0000000000007941 */ /* 0x000fea0003800000 */
.L_x_4744:
[C---:B-1----:R-:W-:Y:S04]  /*92b0*/  LEA R2, P0, R115.reuse, R92, 0x1 ;  /* 0x0000005c73027211 */ /* 0x042fe800078008ff */
[----:B------:R-:W-:Y:S05]  /*92c0*/  LEA.HI.X R3, R115, R91, R116, 0x1, P0 ;  /* 0x0000005b73037211 */ /* 0x000fea00000f0c74 */
[----:B-----5:R1:W-:Y:S04]  /*92d0*/  STG.E.128 [R2.64], R8 ;  /* 0x0000000802007986 */ /* 0x0203e8000c101d06 */
.L_x_4739:
[----:B------:R-:W-:Y:S05]  /*92e0*/  BSYNC B1 ;  /* 0x0000000000017941 */ /* 0x000fea0003800000 */
.L_x_4738:
        /* <DEDUP_REMOVED lines=8> */
.L_x_4703:
        /* <DEDUP_REMOVED lines=42> */
.L_x_4713:
        /* <DEDUP_REMOVED lines=80> */
.L_x_4746:
[----:B-12---:R-:W-:Y:S01]  /*9b10*/  MOV R93, R91 ;  /* 0x0000005b005d7202 */ /* 0x006fe20000000f00 */
[----:B------:R-:W-:Y:S02]  /*9b20*/  IMAD.MOV.U32 R2, RZ, RZ, c[0x0][0x1a0] ;  /* 0x00006800ff027624 */ /* 0x000fe400078e00ff */
[----:B------:R-:W-:Y:S03]  /*9b30*/  IMAD.MOV.U32 R0, RZ, RZ, c[0x0][0x198] ;  /* 0x00006600ff007624 */ /* 0x000fe600078e00ff */
[----:B------:R-:W-:Y:S01]  /*9b40*/  LEA R3, -R2, RZ, 0x6 ;  /* 0x000000ff02037211 */ /* 0x000fe200078e31ff */
[----:B----4-:R-:W-:Y:S03]  /*9b50*/  IMAD.U32 R5, R0, -0x40, RZ ;  /* 0xffffffc000057824 */ /* 0x010fe600078e00ff */
[----:B------:R-:W-:Y:S02]  /*9b60*/  LEA R94, P1, R3, R94, 0x1 ;  /* 0x0000005e035e7211 */ /* 0x000fe400078208ff */
[----:B------:R-:W-:Y:S02]  /*9b70*/  LEA R92, P0, R5, R92, 0x1 ;  /* 0x0000005c055c7211 */ /* 0x000fe400078008ff */
[----:B------:R-:W-:Y:S02]  /*9b80*/  LEA.HI.X.SX32 R95, R3, R95, 0x1, P1 ;  /* 0x0000005f035f7211 */ /* 0x000fe400008f0eff */
[----:B------:R-:W-:Y:S02]  /*9b90*/  LEA.HI.X.SX32 R91, R5, R93, 0x1, P0 ;  /* 0x0000005d055b7211 */ /* 0x000fe400000f0eff */
.L_x_4747:
[----:B------:R-:W-:Y:S04]  /*9ba0*/  IADD3 R13, R13, -0x1, RZ ;  /* 0xffffffff0d0d7810 */ /* 0x000fe80007ffe0ff */
[----:B------:R-:W-:Y:S11]  /*9bb0*/  ISETP.GT.AND P0, PT, R13, R88, PT ;  /* 0x000000580d00720c */ /* 0x000ff60003f04270 */
[----:B------:R-:W-:Y:S02]  /*9bc0*/  @!UPT UIADD3 URZ, URZ, URZ, URZ ;  /* 0x0000003f3f3ff290 */ /* 0x000fe4000fffe03f */
[----:B------:R-:W-:-:S05]  /*9bd0*/  @P0 BRA `(.L_x_4748) ;  /* 0xffff88a000000947 */ /* 0x000fca000383ffff */
.L_x_4702:
        /* <DEDUP_REMOVED lines=93> */
.L_x_4755:
[----:B------:R-:W-:Y:S05]  /*a1b0*/  BSYNC B0 ;  /* 0x0000000000007941 */ /* 0x000fea0003800000 */
.L_x_4754:
        /* <DEDUP_REMOVED lines=44> */
.L_x_4757:
[----:B------:R-:W-:Y:S05]  /*a480*/  BSYNC B0 ;  /* 0x0000000000007941 */ /* 0x000fea0003800000 */
.L_x_4756:
        /* <DEDUP_REMOVED lines=44> */
.L_x_4759:
[----:B------:R-:W-:Y:S05]  /*a750*/  BSYNC B0 ;  /* 0x0000000000007941 */ /* 0x000fea0003800000 */
.L_x_4758:
[----:B-----5:R4:W-:Y:S02]  /*a760*/  STS.128 [R213+0x4000], R12 ;  /* 0x0040000cd5007388 */ /* 0x0209e40000000c00 */
.L_x_4753:
[----:B------:R-:W-:Y:S05]  /*a770*/  BSYNC B1 ;  /* 0x0000000000017941 */ /* 0x000fea0003800000 */
.L_x_4752:
        /* <DEDUP_REMOVED lines=11> */
[C---:B-----5:R-:W-:Y:S01]  /*a830*/  SHF.L.U32 R2, R21.reuse, 0x10, RZ ;  /* 0x0000001015027819 */ /* 0x060fe200000006ff */
[----:B------:R-:W-:Y:S01]  /*a840*/  IMAD.U32 R17, R22, 0x10000, RZ ;  /* 0x0001000016117824 */ /* 0x000fe200078e00ff */
[----:B------:R-:W-:Y:S02]  /*a850*/  LOP3.LUT R0, R21, 0xffff0000, RZ, 0xc0, !PT ;  /* 0xffff000015007812 */ /* 0x000fe400078ec0ff */
[C---:B----4-:R-:W-:Y:S02]  /*a860*/  LOP3.LUT R14, R23.reuse, 0xffff0000, RZ, 0xc0, !PT ;  /* 0xffff0000170e7812 */ /* 0x050fe400078ec0ff */
[----:B------:R-:W-:-:S02]  /*a870*/  SHF.L.U32 R15, R23, 0x10, RZ ;  /* 0x00000010170f7819 */ /* 0x000fc400000006ff */
[----:B-1----:R-:W-:Y:S02]  /*a880*/  LOP3.LUT R31, R22, 0xffff0000, RZ, 0xc0, !PT ;  /* 0xffff0000161f7812 */ /* 0x002fe400078ec0ff */
[C---:B------:R-:W-:Y:S02]  /*a890*/  SHF.L.U32 R12, R20.reuse, 0x10, RZ ;  /* 0x00000010140c7819 */ /* 0x040fe400000006ff */
[----:B------:R-:W-:Y:S02]  /*a8a0*/  LOP3.LUT R20, R20, 0xffff0000, RZ, 0xc0, !PT ;  /* 0xffff000014147812 */ /* 0x000fe400078ec0ff */
[----:B--2---:R-:W-:Y:S02]  /*a8b0*/  LOP3.LUT R13, R4, 0xffff0000, RZ, 0xc0, !PT ;  /* 0xffff0000040d7812 */ /* 0x004fe400078ec0ff */
[----:B------:R-:W-:Y:S02]  /*a8c0*/  LOP3.LUT R21, R5, 0xffff0000, RZ, 0xc0, !PT ;  /* 0xffff000005157812 */ /* 0x000fe400078ec0ff */
[----:B---3--:R-:W-:Y:S01]  /*a8d0*/  LOP3.LUT R23, R6, 0xffff0000, RZ, 0xc0, !PT ;  /* 0xffff000006177812 */ /* 0x008fe200078ec0ff */
[----:B------:R-:W-:Y:S01]  /*a8e0*/  FMUL.FTZ R30, R13, R0 ;  /* 0x000000000d1e7220 */ /* 0x000fe20000410000 */
[----:B------:R-:W-:Y:S01]  /*a8f0*/  LOP3.LUT R22, R7, 0xffff0000, RZ, 0xc0, !PT ;  /* 0xffff000007167812 */ /* 0x000fe200078ec0ff */
[----:B------:R-:W-:-:S02]  /*a900*/  FMUL.FTZ R32, R13, R2 ;  /* 0x000000020d207220 */ /* 0x000fc40000410000 */
[----:B------:R-:W-:Y:S02]  /*a910*/  FMUL.FTZ R13, R21, R14 ;  /* 0x0000000e150d7220 */ /* 0x000fe40000410000 */
[----:B------:R-:W-:Y:S01]  /*a920*/  FFMA.FTZ R30, R23, R2, -R30 ;  /* 0x00000002171e7223 */ /* 0x000fe2000001081e */
[----:B------:R-:W-:Y:S01]  /*a930*/  SHF.L.U32 R2, R7, 0x10, RZ ;  /* 0x0000001007027819 */ /* 0x000fe200000006ff */
[-C--:B------:R-:W-:Y:S02]  /*a940*/  FMUL.FTZ R21, R21, R15.reuse ;  /* 0x0000000f15157220 */ /* 0x080fe40000410000 */
[----:B------:R-:W-:Y:S01]  /*a950*/  FFMA.FTZ R13, R22, R15, -R13 ;  /* 0x0000000f160d7223 */ /* 0x000fe2000001080d */
[----:B------:R-:W-:Y:S01]  /*a960*/  SHF.L.U32 R15, R4, 0x10, RZ ;  /* 0x00000010040f7819 */ /* 0x000fe200000006ff */
[----:B------:R-:W-:Y:S02]  /*a970*/  FFMA.FTZ R23, R23, R0, R32 ;  /* 0x0000000017177223 */ /* 0x000fe40000010020 */
[----:B------:R-:W-:Y:S01]  /*a980*/  IMAD.U32 R0, R5, 0x10000, RZ ;  /* 0x0001000005007824 */ /* 0x000fe200078e00ff */
[----:B------:R-:W-:Y:S01]  /*a990*/  SHF.L.U32 R5, R6, 0x10, RZ ;  /* 0x0000001006057819 */ /* 0x000fe200000006ff */
[----:B------:R-:W-:-:S02]  /*a9a0*/  FMUL.FTZ R4, R15, R20 ;  /* 0x000000140f047220 */ /* 0x000fc40000410000 */
[C---:B------:R-:W-:Y:S02]  /*a9b0*/  FMUL.FTZ R6, R0.reuse, R31 ;  /* 0x0000001f00067220 */ /* 0x040fe40000410000 */
[----:B------:R-:W-:Y:S02]  /*a9c0*/  FMUL.FTZ R15, R15, R12 ;  /* 0x0000000c0f0f7220 */ /* 0x000fe40000410000 */
[----:B------:R-:W-:Y:S02]  /*a9d0*/  FMUL.FTZ R0, R0, R17 ;  /* 0x0000001100007220 */ /* 0x000fe40000410000 */
[----:B------:R-:W-:Y:S01]  /*a9e0*/  FFMA.FTZ R14, R22, R14, R21 ;  /* 0x0000000e160e7223 */ /* 0x000fe20000010015 */
[----:B------:R-:W-:Y:S01]  /*a9f0*/  F2FP.BF16.PACK_AB R21, R23, R30 ;  /* 0x0000001e1715723e */ /* 0x000fe200000010ff */
[C---:B------:R-:W-:Y:S02]  /*aa00*/  FFMA.FTZ R4, R5.reuse, R12, -R4 ;  /* 0x0000000c05047223 */ /* 0x040fe40000010804 */
[----:B------:R-:W-:Y:S01]  /*aa10*/  FFMA.FTZ R15, R5, R20, R15 ;  /* 0x00000014050f7223 */ /* 0x000fe2000001000f */
[----:B------:R-:W-:Y:S01]  /*aa20*/  F2FP.BF16.PACK_AB R23, R14, R13 ;  /* 0x0000000d0e17723e */ /* 0x000fe200000010ff */
[----:B------:R-:W-:-:S02]  /*aa30*/  FFMA.FTZ R6, R2, R17, -R6 ;  /* 0x0000001102067223 */ /* 0x000fc40000010806 */
[----:B------:R-:W-:Y:S01]  /*aa40*/  FFMA.FTZ R31, R2, R31, R0 ;  /* 0x0000001f021f7223 */ /* 0x000fe20000010000 */
[----:B------:R-:W-:-:S04]  /*aa50*/  F2FP.BF16.PACK_AB R20, R15, R4 ;  /* 0x000000040f14723e */ /* 0x000fc800000010ff */
[----:B------:R-:W-:Y:S02]  /*aa60*/  F2FP.BF16.PACK_AB R22, R31, R6 ;  /* 0x000000061f16723e */ /* 0x000fe400000010ff */
.L_x_4763:
[----:B------:R-:W-:Y:S05]  /*aa70*/  BSYNC B0 ;  /* 0x0000000000007941 */ /* 0x000fea0003800000 */
.L_x_4762:
        /* <DEDUP_REMOVED lines=26> */
[----:B------:R-:W-:Y:S01]  /*ac20*/  FFMA.FTZ R23, R23, R0, R32 ;  /* 0x0000000017177223 */ /* 0x000fe20000010020 */
[----:B------:R-:W-:Y:S01]  /*ac30*/  SHF.L.U32 R6, R6, 0x10, RZ ;  /* 0x0000001006067819 */ /* 0x000fe200000006ff */
[----:B------:R-:W-:-:S02]  /*ac40*/  FMUL.FTZ R15, R14, R12 ;  /* 0x0000000c0e0f7220 */ /* 0x000fc40000410000 */
[----:B------:R-:W-:Y:S02]  /*ac50*/  FMUL.FTZ R33, R14, R17 ;  /* 0x000000110e217220 */ /* 0x000fe40000410000 */
[C---:B------:R-:W-:Y:S02]  /*ac60*/  FMUL.FTZ R0, R4.reuse, R21 ;  /* 0x0000001504007220 */ /* 0x040fe40000410000 */
[C---:B------:R-:W-:Y:S02]  /*ac70*/  FMUL.FTZ R2, R5.reuse, R31 ;  /* 0x0000001f05027220 */ /* 0x040fe40000410000 */
[----:B------:R-:W-:Y:S02]  /*ac80*/  FMUL.FTZ R4, R4, R13 ;  /* 0x0000000d04047220 */ /* 0x000fe40000410000 */
        /* <DEDUP_REMOVED lines=11> */
.L_x_4765:
[----:B------:R-:W-:Y:S05]  /*ad40*/  BSYNC B0 ;  /* 0x0000000000007941 */ /* 0x000fea0003800000 */
.L_x_4764:
        /* <DEDUP_REMOVED lines=8> */
[----:B-1---5:R-:W-:Y:S01]  /*add0*/  LOP3.LUT R14, R31, 0xffff0000, RZ, 0xc0, !PT ;  /* 0xffff00001f0e7812 */ /* 0x022fe200078ec0ff */
[----:B------:R-:W-:Y:S01]  /*ade0*/  IMAD.U32 R17, R30, 0x10000, RZ ;  /* 0x000100001e117824 */ /* 0x000fe200078e00ff */
[----:B------:R-:W-:Y:S02]  /*adf0*/  LOP3.LUT R0, R29, 0xffff0000, RZ, 0xc0, !PT ;  /* 0xffff00001d007812 */ /* 0x000fe400078ec0ff */
[----:B------:R-:W-:Y:S02]  /*ae00*/  SHF.L.U32 R15, R31, 0x10, RZ ;  /* 0x000000101f0f7819 */ /* 0x000fe400000006ff */
[----:B------:R-:W-:-:S02]  /*ae10*/  SHF.L.U32 R2, R29, 0x10, RZ ;  /* 0x000000101d027819 */ /* 0x000fc400000006ff */
[C---:B------:R-:W-:Y:S02]  /*ae20*/  SHF.L.U32 R12, R28.reuse, 0x10, RZ ;  /* 0x000000101c0c7819 */ /* 0x040fe400000006ff */
[----:B------:R-:W-:Y:S02]  /*ae30*/  LOP3.LUT R28, R28, 0xffff0000, RZ, 0xc0, !PT ;  /* 0xffff00001c1c7812 */ /* 0x000fe400078ec0ff */
[----:B------:R-:W-:Y:S02]  /*ae40*/  LOP3.LUT R30, R30, 0xffff0000, RZ, 0xc0, !PT ;  /* 0xffff00001e1e7812 */ /* 0x000fe400078ec0ff */
[C---:B---3--:R-:W-:Y:S01]  /*ae50*/  LOP3.LUT R20, R5.reuse, 0xffff0000, RZ, 0xc0, !PT ;  /* 0xffff000005147812 */ /* 0x048fe200078ec0ff */
[----:B------:R-:W-:Y:S01]  /*ae60*/  IMAD.U32 R5, R5, 0x10000, RZ ;  /* 0x0001000005057824 */ /* 0x000fe200078e00ff */
[----:B------:R-:W-:Y:S02]  /*ae70*/  LOP3.LUT R13, R4, 0xffff0000, RZ, 0xc0, !PT ;  /* 0xffff0000040d7812 */ /* 0x000fe400078ec0ff */
[----:B----4-:R-:W-:Y:S01]  /*ae80*/  LOP3.LUT R21, R7, 0xffff0000, RZ, 0xc0, !PT ;  /* 0xffff000007157812 */ /* 0x010fe200078ec0ff */
[----:B------:R-:W-:Y:S01]  /*ae90*/  FMUL.FTZ R32, R20, R14 ;  /* 0x0000000e14207220 */ /* 0x000fe20000410000 */
[----:B------:R-:W-:Y:S01]  /*aea0*/  LOP3.LUT R23, R6, 0xffff0000, RZ, 0xc0, !PT ;  /* 0xffff000006177812 */ /* 0x000fe200078ec0ff */
[----:B------:R-:W-:Y:S01]  /*aeb0*/  FMUL.FTZ R22, R13, R0 ;  /* 0x000000000d167220 */ /* 0x000fe20000410000 */
[----:B------:R-:W-:Y:S01]  /*aec0*/  SHF.L.U32 R7, R7, 0x10, RZ ;  /* 0x0000001007077819 */ /* 0x000fe200000006ff */
[----:B------:R-:W-:-:S02]  /*aed0*/  FMUL.FTZ R20, R20, R15 ;  /* 0x0000000f14147220 */ /* 0x000fc40000410000 */
[----:B------:R-:W-:Y:S01]  /*aee0*/  FFMA.FTZ R32, R21, R15, -R32 ;  /* 0x0000000f15207223 */ /* 0x000fe20000010820 */
[----:B------:R-:W-:Y:S01]  /*aef0*/  SHF.L.U32 R15, R4, 0x10, RZ ;  /* 0x00000010040f7819 */ /* 0x000fe200000006ff */
[-C--:B------:R-:W-:Y:S02]  /*af00*/  FMUL.FTZ R13, R13, R2.reuse ;  /* 0x000000020d0d7220 */ /* 0x080fe40000410000 */
[C---:B------:R-:W-:Y:S02]  /*af10*/  FFMA.FTZ R22, R23.reuse, R2, -R22 ;  /* 0x0000000217167223 */ /* 0x040fe40000010816 */
[----:B------:R-:W-:Y:S01]  /*af20*/  FFMA.FTZ R13, R23, R0, R13 ;  /* 0x00000000170d7223 */ /* 0x000fe2000001000d */
[----:B------:R-:W-:Y:S01]  /*af30*/  SHF.L.U32 R23, R6, 0x10, RZ ;  /* 0x0000001006177819 */ /* 0x000fe200000006ff */
[----:B------:R-:W-:Y:S02]  /*af40*/  FMUL.FTZ R0, R15, R28 ;  /* 0x0000001c0f007220 */ /* 0x000fe40000410000 */
[----:B------:R-:W-:Y:S01]  /*af50*/  FMUL.FTZ R2, R5, R30 ;  /* 0x0000001e05027220 */ /* 0x000fe20000410000 */
[----:B------:R-:W-:Y:S01]  /*af60*/  F2FP.BF16.PACK_AB R29, R13, R22 ;  /* 0x000000160d1d723e */ /* 0x000fe200000010ff */
[----:B------:R-:W-:-:S02]  /*af70*/  FMUL.FTZ R15, R15, R12 ;  /* 0x0000000c0f0f7220 */ /* 0x000fc40000410000 */
[-C--:B------:R-:W-:Y:S02]  /*af80*/  FMUL.FTZ R5, R5, R17.reuse ;  /* 0x0000001105057220 */ /* 0x080fe40000410000 */
[----:B------:R-:W-:Y:S02]  /*af90*/  FFMA.FTZ R21, R21, R14, R20 ;  /* 0x0000000e15157223 */ /* 0x000fe40000010014 */
[C---:B------:R-:W-:Y:S02]  /*afa0*/  FFMA.FTZ R0, R23.reuse, R12, -R0 ;  /* 0x0000000c17007223 */ /* 0x040fe40000010800 */
[----:B------:R-:W-:Y:S01]  /*afb0*/  FFMA.FTZ R15, R23, R28, R15 ;  /* 0x0000001c170f7223 */ /* 0x000fe2000001000f */
[----:B------:R-:W-:Y:S01]  /*afc0*/  F2FP.BF16.PACK_AB R31, R21, R32 ;  /* 0x00000020151f723e */ /* 0x000fe200000010ff */
[C---:B------:R-:W-:Y:S02]  /*afd0*/  FFMA.FTZ R2, R7.reuse, R17, -R2 ;  /* 0x0000001107027223 */ /* 0x040fe40000010802 */
[----:B------:R-:W-:Y:S01]  /*afe0*/  FFMA.FTZ R5, R7, R30, R5 ;  /* 0x0000001e07057223 */ /* 0x000fe20000010005 */
[----:B------:R-:W-:-:S04]  /*aff0*/  F2FP.BF16.PACK_AB R28, R15, R0 ;  /* 0x000000000f1c723e */ /* 0x000fc800000010ff */
[----:B------:R-:W-:Y:S02]  /*b000*/  F2FP.BF16.PACK_AB R30, R5, R2 ;  /* 0x00000002051e723e */ /* 0x000fe400000010ff */
.L_x_4767:
[----:B------:R-:W-:Y:S05]  /*b010*/  BSYNC B0 ;  /* 0x0000000000007941 */ /* 0x000fea0003800000 */
.L_x_4766:
[----:B-----5:R3:W-:Y:S02]  /*b020*/  STS.128 [R213+0x4800], R28 ;  /* 0x0048001cd5007388 */ /* 0x0207e40000000c00 */
.L_x_4761:
[----:B------:R-:W-:Y:S05]  /*b030*/  BSYNC B1 ;  /* 0x0000000000017941 */ /* 0x000fea0003800000 */
.L_x_4760:
        /* <DEDUP_REMOVED lines=11> */
[C---:B-----5:R-:W-:Y:S02]  /*b0f0*/  LOP3.LUT R2, R21.reuse, 0xffff0000, RZ, 0xc0, !PT ;  /* 0xffff000015027812 */ /* 0x060fe400078ec0ff */
[----:B-1--4-:R-:W-:Y:S02]  /*b100*/  SHF.L.U32 R12, R21, 0x10, RZ ;  /* 0x00000010150c7819 */ /* 0x012fe400000006ff */
[C---:B------:R-:W-:Y:S02]  /*b110*/  SHF.L.U32 R13, R20.reuse, 0x10, RZ ;  /* 0x00000010140d7819 */ /* 0x040fe400000006ff */
[----:B------:R-:W-:Y:S01]  /*b120*/  LOP3.LUT R21, R20, 0xffff0000, RZ, 0xc0, !PT ;  /* 0xffff000014157812 */ /* 0x000fe200078ec0ff */
[C---:B------:R-:W-:Y:S01]  /*b130*/  IMAD.U32 R20, R22.reuse, 0x10000, RZ ;  /* 0x0001000016147824 */ /* 0x040fe200078e00ff */
[----:B------:R-:W-:-:S02]  /*b140*/  LOP3.LUT R30, R22, 0xffff0000, RZ, 0xc0, !PT ;  /* 0xffff0000161e7812 */ /* 0x000fc400078ec0ff */
[C---:B------:R-:W-:Y:S02]  /*b150*/  LOP3.LUT R14, R23.reuse, 0xffff0000, RZ, 0xc0, !PT ;  /* 0xffff0000170e7812 */ /* 0x040fe400078ec0ff */
[----:B------:R-:W-:Y:S02]  /*b160*/  SHF.L.U32 R17, R23, 0x10, RZ ;  /* 0x0000001017117819 */ /* 0x000fe400000006ff */
[----:B--2---:R-:W-:Y:S02]  /*b170*/  LOP3.LUT R15, R4, 0xffff0000, RZ, 0xc0, !PT ;  /* 0xffff0000040f7812 */ /* 0x004fe400078ec0ff */
[----:B------:R-:W-:Y:S02]  /*b180*/  LOP3.LUT R22, R5, 0xffff0000, RZ, 0xc0, !PT ;  /* 0xffff000005167812 */ /* 0x000fe400078ec0ff */
[----:B---3--:R-:W-:Y:S01]  /*b190*/  LOP3.LUT R29, R6, 0xffff0000, RZ, 0xc0, !PT ;  /* 0xffff0000061d7812 */ /* 0x008fe200078ec0ff */
[C---:B------:R-:W-:Y:S01]  /*b1a0*/  FMUL.FTZ R28, R15.reuse, R2 ;  /* 0x000000020f1c7220 */ /* 0x040fe20000410000 */
[----:B------:R-:W-:Y:S01]  /*b1b0*/  SHF.L.U32 R4, R4, 0x10, RZ ;  /* 0x0000001004047819 */ /* 0x000fe200000006ff */
[-C--:B------:R-:W-:Y:S01]  /*b1c0*/  FMUL.FTZ R15, R15, R12.reuse ;  /* 0x0000000c0f0f7220 */ /* 0x080fe20000410000 */
[----:B------:R-:W-:Y:S01]  /*b1d0*/  SHF.L.U32 R5, R5, 0x10, RZ ;  /* 0x0000001005057819 */ /* 0x000fe200000006ff */
[----:B------:R-:W-:Y:S01]  /*b1e0*/  FFMA.FTZ R28, R29, R12, -R28 ;  /* 0x0000000c1d1c7223 */ /* 0x000fe2000001081c */
[----:B------:R-:W-:Y:S01]  /*b1f0*/  LOP3.LUT R23, R7, 0xffff0000, RZ, 0xc0, !PT ;  /* 0xffff000007177812 */ /* 0x000fe200078ec0ff */
[----:B------:R-:W-:Y:S01]  /*b200*/  FFMA.FTZ R15, R29, R2, R15 ;  /* 0x000000021d0f7223 */ /* 0x000fe2000001000f */
[----:B------:R-:W-:Y:S01]  /*b210*/  SHF.L.U32 R7, R7, 0x10, RZ ;  /* 0x0000001007077819 */ /* 0x000fe200000006ff */
[----:B------:R-:W-:-:S02]  /*b220*/  FMUL.FTZ R2, R4, R21 ;  /* 0x0000001504027220 */ /* 0x000fc40000410000 */
[----:B------:R-:W-:Y:S01]  /*b230*/  FMUL.FTZ R12, R4, R13 ;  /* 0x0000000d040c7220 */ /* 0x000fe20000410000 */
[----:B------:R-:W-:Y:S01]  /*b240*/  F2FP.BF16.PACK_AB R15, R15, R28 ;  /* 0x0000001c0f0f723e */ /* 0x000fe200000010ff */
[----:B------:R-:W-:Y:S02]  /*b250*/  FMUL.FTZ R32, R22, R14 ;  /* 0x0000000e16207220 */ /* 0x000fe40000410000 */
[----:B------:R-:W-:Y:S02]  /*b260*/  IMAD.U32 R6, R6, 0x10000, RZ ;  /* 0x0001000006067824 */ /* 0x000fe400078e00ff */
[C---:B------:R-:W-:Y:S02]  /*b270*/  FMUL.FTZ R4, R5.reuse, R30 ;  /* 0x0000001e05047220 */ /* 0x040fe40000410000 */
[----:B------:R-:W-:Y:S02]  /*b280*/  FMUL.FTZ R22, R22, R17 ;  /* 0x0000001116167220 */ /* 0x000fe40000410000 */
[----:B------:R-:W-:-:S02]  /*b290*/  FMUL.FTZ R5, R5, R20 ;  /* 0x0000001405057220 */ /* 0x000fc40000410000 */
[C---:B------:R-:W-:Y:S02]  /*b2a0*/  FFMA.FTZ R32, R23.reuse, R17, -R32 ;  /* 0x0000001117207223 */ /* 0x040fe40000010820 */
[C---:B------:R-:W-:Y:S02]  /*b2b0*/  FFMA.FTZ R2, R6.reuse, R13, -R2 ;  /* 0x0000000d06027223 */ /* 0x040fe40000010802 */
[----:B------:R-:W-:Y:S02]  /*b2c0*/  FFMA.FTZ R21, R6, R21, R12 ;  /* 0x0000001506157223 */ /* 0x000fe4000001000c */
[----:B------:R-:W-:Y:S02]  /*b2d0*/  FFMA.FTZ R23, R23, R14, R22 ;  /* 0x0000000e17177223 */ /* 0x000fe40000010016 */
[----:B------:R-:W-:Y:S01]  /*b2e0*/  FFMA.FTZ R4, R7, R20, -R4 ;  /* 0x0000001407047223 */ /* 0x000fe20000010804 */
[----:B------:R-:W-:Y:S01]  /*b2f0*/  F2FP.BF16.PACK_AB R20, R21, R2 ;  /* 0x000000021514723e */ /* 0x000fe200000010ff */
[----:B------:R-:W-:Y:S01]  /*b300*/  FFMA.FTZ R5, R7, R30, R5 ;  /* 0x0000001e07057223 */ /* 0x000fe20000010005 */
[----:B------:R-:W-:-:S02]  /*b310*/  F2FP.BF16.PACK_AB R23, R23, R32 ;  /* 0x000000201717723e */ /* 0x000fc400000010ff */
[----:B------:R-:W-:Y:S02]  /*b320*/  MOV R21, R15 ;  /* 0x0000000f00157202 */ /* 0x000fe40000000f00 */
[----:B------:R-:W-:Y:S02]  /*b330*/  F2FP.BF16.PACK_AB R22, R5, R4 ;  /* 0x000000040516723e */ /* 0x000fe400000010ff */
.L_x_4771:
[----:B------:R-:W-:Y:S05]  /*b340*/  BSYNC B0 ;  /* 0x0000000000007941 */ /* 0x000fea0003800000 */
.L_x_4770:
        /* <DEDUP_REMOVED lines=28> */
[----:B------:R-:W-:-:S02]  /*b510*/  FFMA.FTZ R29, R28, R17, -R29 ;  /* 0x000000111c1d7223 */ /* 0x000fc4000001081d */
        /* <DEDUP_REMOVED lines=9> */
[----:B------:R-:W-:Y:S02]  /*b5b0*/  FFMA.FTZ R2, R28, R2, R31 ;  /* 0x000000021c027223 */ /* 0x000fe4000001001f */
[----:B------:R-:W-:Y:S01]  /*b5c0*/  FFMA.FTZ R4, R7, R21, -R4 ;  /* 0x0000001507047223 */ /* 0x000fe20000010804 */
[----:B------:R-:W-:Y:S01]  /*b5d0*/  F2FP.BF16.PACK_AB R12, R17, R14 ;  /* 0x0000000e110c723e */ /* 0x000fe200000010ff */
[----:B------:R-:W-:Y:S01]  /*b5e0*/  FFMA.FTZ R5, R7, R30, R5 ;  /* 0x0000001e07057223 */ /* 0x000fe20000010005 */
[----:B------:R-:W-:-:S04]  /*b5f0*/  F2FP.BF16.PACK_AB R13, R2, R29 ;  /* 0x0000001d020d723e */ /* 0x000fc800000010ff */
[----:B------:R-:W-:Y:S02]  /*b600*/  F2FP.BF16.PACK_AB R14, R5, R4 ;  /* 0x00000004050e723e */ /* 0x000fe400000010ff */
.L_x_4773:
[----:B------:R-:W-:Y:S05]  /*b610*/  BSYNC B0 ;  /* 0x0000000000007941 */ /* 0x000fea0003800000 */
.L_x_4772:
        /* <DEDUP_REMOVED lines=8> */
[C---:B-----5:R-:W-:Y:S02]  /*b6a0*/  LOP3.LUT R2, R21.reuse, 0xffff0000, RZ, 0xc0, !PT ;  /* 0xffff000015027812 */ /* 0x060fe400078ec0ff */
[----:B-1----:R-:W-:Y:S02]  /*b6b0*/  SHF.L.U32 R12, R21, 0x10, RZ ;  /* 0x00000010150c7819 */ /* 0x002fe400000006ff */
[C---:B------:R-:W-:Y:S02]  /*b6c0*/  SHF.L.U32 R13, R20.reuse, 0x10, RZ ;  /* 0x00000010140d7819 */ /* 0x040fe400000006ff */
[----:B------:R-:W-:Y:S01]  /*b6d0*/  LOP3.LUT R21, R20, 0xffff0000, RZ, 0xc0, !PT ;  /* 0xffff000014157812 */ /* 0x000fe200078ec0ff */
[C---:B------:R-:W-:Y:S01]  /*b6e0*/  IMAD.U32 R20, R22.reuse, 0x10000, RZ ;  /* 0x0001000016147824 */ /* 0x040fe200078e00ff */
[----:B------:R-:W-:-:S02]  /*b6f0*/  LOP3.LUT R28, R22, 0xffff0000, RZ, 0xc0, !PT ;  /* 0xffff0000161c7812 */ /* 0x000fc400078ec0ff */
[C---:B------:R-:W-:Y:S02]  /*b700*/  LOP3.LUT R14, R23.reuse, 0xffff0000, RZ, 0xc0, !PT ;  /* 0xffff0000170e7812 */ /* 0x040fe400078ec0ff */
[----:B------:R-:W-:Y:S02]  /*b710*/  SHF.L.U32 R17, R23, 0x10, RZ ;  /* 0x0000001017117819 */ /* 0x000fe400000006ff */
[----:B----4-:R-:W-:Y:S02]  /*b720*/  LOP3.LUT R15, R4, 0xffff0000, RZ, 0xc0, !PT ;  /* 0xffff0000040f7812 */ /* 0x010fe400078ec0ff */
[----:B------:R-:W-:Y:S02]  /*b730*/  LOP3.LUT R22, R5, 0xffff0000, RZ, 0xc0, !PT ;  /* 0xffff000005167812 */ /* 0x000fe400078ec0ff */
[----:B--23--:R-:W-:Y:S01]  /*b740*/  LOP3.LUT R27, R6, 0xffff0000, RZ, 0xc0, !PT ;  /* 0xffff0000061b7812 */ /* 0x00cfe200078ec0ff */
        /* <DEDUP_REMOVED lines=26> */
.L_x_4775:
[----:B------:R-:W-:Y:S05]  /*b8f0*/  BSYNC B0 ;  /* 0x0000000000007941 */ /* 0x000fea0003800000 */
.L_x_4774:
[----:B-----5:R4:W-:Y:S02]  /*b900*/  STS.128 [R213+0x5000], R20 ;  /* 0x00500014d5007388 */ /* 0x0209e40000000c00 */
.L_x_4769:
[----:B------:R-:W-:Y:S05]  /*b910*/  BSYNC B1 ;  /* 0x0000000000017941 */ /* 0x000fea0003800000 */
.L_x_4768:
        /* <DEDUP_REMOVED lines=10> */
[----:B-----5:R-:W-:Y:S01]  /*b9c0*/  LOP3.LUT R6, R21, 0xffff0000, RZ, 0xc0, !PT ;  /* 0xffff000015067812 */ /* 0x020fe200078ec0ff */
[----:B------:R-:W-:Y:S01]  /*b9d0*/  IMAD.U32 R17, R22, 0x10000, RZ ;  /* 0x0001000016117824 */ /* 0x000fe200078e00ff */
[C---:B------:R-:W-:Y:S02]  /*b9e0*/  SHF.L.U32 R15, R23.reuse, 0x10, RZ ;  /* 0x00000010170f7819 */ /* 0x040fe400000006ff */
[----:B------:R-:W-:Y:S02]  /*b9f0*/  LOP3.LUT R14, R23, 0xffff0000, RZ, 0xc0, !PT ;  /* 0xffff0000170e7812 */ /* 0x000fe400078ec0ff */
[----:B------:R-:W-:-:S02]  /*ba00*/  SHF.L.U32 R7, R21, 0x10, RZ ;  /* 0x0000001015077819 */ /* 0x000fc400000006ff */
[C---:B------:R-:W-:Y:S02]  /*ba10*/  SHF.L.U32 R12, R20.reuse, 0x10, RZ ;  /* 0x00000010140c7819 */ /* 0x040fe400000006ff */
[----:B------:R-:W-:Y:S02]  /*ba20*/  LOP3.LUT R20, R20, 0xffff0000, RZ, 0xc0, !PT ;  /* 0xffff000014147812 */ /* 0x000fe400078ec0ff */
[----:B------:R-:W-:Y:S02]  /*ba30*/  LOP3.LUT R27, R22, 0xffff0000, RZ, 0xc0, !PT ;  /* 0xffff0000161b7812 */ /* 0x000fe400078ec0ff */
[----:B---3--:R-:W-:Y:S02]  /*ba40*/  LOP3.LUT R13, R2, 0xffff0000, RZ, 0xc0, !PT ;  /* 0xffff0000020d7812 */ /* 0x008fe400078ec0ff */
[----:B------:R-:W-:Y:S02]  /*ba50*/  LOP3.LUT R21, R3, 0xffff0000, RZ, 0xc0, !PT ;  /* 0xffff000003157812 */ /* 0x000fe400078ec0ff */
[----:B----4-:R-:W-:Y:S01]  /*ba60*/  LOP3.LUT R23, R4, 0xffff0000, RZ, 0xc0, !PT ;  /* 0xffff000004177812 */ /* 0x010fe200078ec0ff */
[----:B------:R-:W-:Y:S01]  /*ba70*/  FMUL.FTZ R28, R13, R6 ;  /* 0x000000060d1c7220 */ /* 0x000fe20000410000 */
[----:B------:R-:W-:Y:S01]  /*ba80*/  LOP3.LUT R22, R5, 0xffff0000, RZ, 0xc0, !PT ;  /* 0xffff000005167812 */ /* 0x000fe200078ec0ff */
[----:B------:R-:W-:-:S02]  /*ba90*/  FMUL.FTZ R29, R13, R7 ;  /* 0x000000070d1d7220 */ /* 0x000fc40000410000 */
[----:B------:R-:W-:Y:S01]  /*baa0*/  FFMA.FTZ R28, R23, R7, -R28 ;  /* 0x00000007171c7223 */ /* 0x000fe2000001081c */
[----:B------:R-:W-:Y:S01]  /*bab0*/  SHF.L.U32 R7, R2, 0x10, RZ ;  /* 0x0000001002077819 */ /* 0x000fe200000006ff */
[----:B------:R-:W-:Y:S01]  /*bac0*/  IMAD.U32 R2, R3, 0x10000, RZ ;  /* 0x0001000003027824 */ /* 0x000fe200078e00ff */
[----:B------:R-:W-:Y:S01]  /*bad0*/  SHF.L.U32 R3, R4, 0x10, RZ ;  /* 0x0000001004037819 */ /* 0x000fe200000006ff */
[----:B------:R-:W-:Y:S01]  /*bae0*/  FFMA.FTZ R29, R23, R6, R29 ;  /* 0x00000006171d7223 */ /* 0x000fe2000001001d */
[----:B------:R-:W-:Y:S01]  /*baf0*/  SHF.L.U32 R4, R5, 0x10, RZ ;  /* 0x0000001005047819 */ /* 0x000fe200000006ff */
[----:B------:R-:W-:Y:S02]  /*bb00*/  FMUL.FTZ R13, R21, R14 ;  /* 0x0000000e150d7220 */ /* 0x000fe40000410000 */
[----:B------:R-:W-:Y:S02]  /*bb10*/  FMUL.FTZ R5, R7, R20 ;  /* 0x0000001407057220 */ /* 0x000fe40000410000 */
[----:B------:R-:W-:-:S02]  /*bb20*/  FMUL.FTZ R6, R2, R27 ;  /* 0x0000001b02067220 */ /* 0x000fc40000410000 */
[----:B------:R-:W-:Y:S02]  /*bb30*/  FMUL.FTZ R21, R21, R15 ;  /* 0x0000000f15157220 */ /* 0x000fe40000410000 */
[----:B------:R-:W-:Y:S02]  /*bb40*/  FMUL.FTZ R7, R7, R12 ;  /* 0x0000000c07077220 */ /* 0x000fe40000410000 */
[----:B------:R-:W-:Y:S02]  /*bb50*/  FMUL.FTZ R2, R2, R17 ;  /* 0x0000001102027220 */ /* 0x000fe40000410000 */
[C---:B------:R-:W-:Y:S02]  /*bb60*/  FFMA.FTZ R13, R22.reuse, R15, -R13 ;  /* 0x0000000f160d7223 */ /* 0x040fe4000001080d */
[----:B------:R-:W-:Y:S01]  /*bb70*/  FFMA.FTZ R14, R22, R14, R21 ;  /* 0x0000000e160e7223 */ /* 0x000fe20000010015 */
[----:B------:R-:W-:Y:S01]  /*bb80*/  F2FP.BF16.PACK_AB R21, R29, R28 ;  /* 0x0000001c1d15723e */ /* 0x000fe200000010ff */
[----:B------:R-:W-:-:S02]  /*bb90*/  FFMA.FTZ R5, R3, R12, -R5 ;  /* 0x0000000c03057223 */ /* 0x000fc40000010805 */
[----:B------:R-:W-:Y:S01]  /*bba0*/  FFMA.FTZ R20, R3, R20, R7 ;  /* 0x0000001403147223 */ /* 0x000fe20000010007 */
[----:B------:R-:W-:Y:S01]  /*bbb0*/  F2FP.BF16.PACK_AB R23, R14, R13 ;  /* 0x0000000d0e17723e */ /* 0x000fe200000010ff */
[C---:B------:R-:W-:Y:S02]  /*bbc0*/  FFMA.FTZ R6, R4.reuse, R17, -R6 ;  /* 0x0000001104067223 */ /* 0x040fe40000010806 */
[----:B------:R-:W-:Y:S01]  /*bbd0*/  FFMA.FTZ R27, R4, R27, R2 ;  /* 0x0000001b041b7223 */ /* 0x000fe20000010002 */
[----:B------:R-:W-:-:S04]  /*bbe0*/  F2FP.BF16.PACK_AB R20, R20, R5 ;  /* 0x000000051414723e */ /* 0x000fc800000010ff */
[----:B------:R-:W-:Y:S02]  /*bbf0*/  F2FP.BF16.PACK_AB R22, R27, R6 ;  /* 0x000000061b16723e */ /* 0x000fe400000010ff */
.L_x_4778:
[----:B------:R-:W-:Y:S05]  /*bc00*/  BSYNC B0 ;  /* 0x0000000000007941 */ /* 0x000fea0003800000 */
.L_x_4777:
        /* <DEDUP_REMOVED lines=20> */
[----:B------:R-:W-:Y:S01]  /*bd50*/  FMUL.FTZ R28, R12, R6 ;  /* 0x000000060c1c7220 */ /* 0x000fe20000410000 */
[----:B------:R-:W-:Y:S01]  /*bd60*/  SHF.L.U32 R2, R2, 0x10, RZ ;  /* 0x0000001002027819 */ /* 0x000fe200000006ff */
[----:B------:R-:W-:Y:S01]  /*bd70*/  FMUL.FTZ R29, R12, R7 ;  /* 0x000000070c1d7220 */ /* 0x000fe20000410000 */
[C---:B------:R-:W-:Y:S01]  /*bd80*/  LOP3.LUT R22, R5.reuse, 0xffff0000, RZ, 0xc0, !PT ;  /* 0xffff000005167812 */ /* 0x040fe200078ec0ff */
[C---:B------:R-:W-:Y:S01]  /*bd90*/  FMUL.FTZ R12, R14.reuse, R15 ;  /* 0x0000000f0e0c7220 */ /* 0x040fe20000410000 */
[----:B------:R-:W-:Y:S01]  /*bda0*/  SHF.L.U32 R5, R5, 0x10, RZ ;  /* 0x0000001005057819 */ /* 0x000fe200000006ff */
[----:B------:R-:W-:Y:S01]  /*bdb0*/  FMUL.FTZ R14, R14, R17 ;  /* 0x000000110e0e7220 */ /* 0x000fe20000410000 */
[----:B------:R-:W-:Y:S01]  /*bdc0*/  SHF.L.U32 R4, R4, 0x10, RZ ;  /* 0x0000001004047819 */ /* 0x000fe200000006ff */
[----:B------:R-:W-:-:S02]  /*bdd0*/  FFMA.FTZ R28, R23, R7, -R28 ;  /* 0x00000007171c7223 */ /* 0x000fc4000001081c */
[----:B------:R-:W-:Y:S02]  /*bde0*/  FFMA.FTZ R29, R23, R6, R29 ;  /* 0x00000006171d7223 */ /* 0x000fe4000001001d */
[C---:B------:R-:W-:Y:S02]  /*bdf0*/  FMUL.FTZ R6, R2.reuse, R21 ;  /* 0x0000001502067220 */ /* 0x040fe40000410000 */
[----:B------:R-:W-:Y:S02]  /*be00*/  FMUL.FTZ R7, R2, R13 ;  /* 0x0000000d02077220 */ /* 0x000fe40000410000 */
[----:B------:R-:W-:Y:S02]  /*be10*/  FFMA.FTZ R15, R22, R15, R14 ;  /* 0x0000000f160f7223 */ /* 0x000fe4000001000e */
[C---:B------:R-:W-:Y:S02]  /*be20*/  FMUL.FTZ R2, R3.reuse, R27 ;  /* 0x0000001b03027220 */ /* 0x040fe40000410000 */
[----:B------:R-:W-:-:S02]  /*be30*/  FMUL.FTZ R14, R3, R20 ;  /* 0x00000014030e7220 */ /* 0x000fc40000410000 */
[----:B------:R-:W-:Y:S02]  /*be40*/  FFMA.FTZ R12, R22, R17, -R12 ;  /* 0x00000011160c7223 */ /* 0x000fe4000001080c */
[----:B------:R-:W-:Y:S02]  /*be50*/  FFMA.FTZ R2, R5, R20, -R2 ;  /* 0x0000001405027223 */ /* 0x000fe40000010802 */
[C---:B------:R-:W-:Y:S01]  /*be60*/  FFMA.FTZ R6, R4.reuse, R13, -R6 ;  /* 0x0000000d04067223 */ /* 0x040fe20000010806 */
[----:B------:R-:W-:Y:S01]  /*be70*/  F2FP.BF16.PACK_AB R15, R15, R12 ;  /* 0x0000000c0f0f723e */ /* 0x000fe200000010ff */
[----:B------:R-:W-:Y:S01]  /*be80*/  FFMA.FTZ R7, R4, R21, R7 ;  /* 0x0000001504077223 */ /* 0x000fe20000010007 */
[----:B------:R-:W-:Y:S01]  /*be90*/  F2FP.BF16.PACK_AB R13, R29, R28 ;  /* 0x0000001c1d0d723e */ /* 0x000fe200000010ff */
[----:B------:R-:W-:-:S03]  /*bea0*/  FFMA.FTZ R5, R5, R27, R14 ;  /* 0x0000001b05057223 */ /* 0x000fc6000001000e */
[----:B------:R-:W-:Y:S02]  /*beb0*/  F2FP.BF16.PACK_AB R12, R7, R6 ;  /* 0x00000006070c723e */ /* 0x000fe400000010ff */
[----:B------:R-:W-:Y:S02]  /*bec0*/  F2FP.BF16.PACK_AB R14, R5, R2 ;  /* 0x00000002050e723e */ /* 0x000fe400000010ff */
.L_x_4780:
[----:B------:R-:W-:Y:S05]  /*bed0*/  BSYNC B0 ;  /* 0x0000000000007941 */ /* 0x000fea0003800000 */
.L_x_4779:
        /* <DEDUP_REMOVED lines=8> */
[C---:B-----5:R-:W-:Y:S01]  /*bf60*/  LOP3.LUT R6, R21.reuse, 0xffff0000, RZ, 0xc0, !PT ;  /* 0xffff000015067812 */ /* 0x060fe200078ec0ff */
[----:B------:R-:W-:Y:S01]  /*bf70*/  IMAD.U32 R17, R22, 0x10000, RZ ;  /* 0x0001000016117824 */ /* 0x000fe200078e00ff */
[----:B------:R-:W-:Y:S02]  /*bf80*/  SHF.L.U32 R7, R21, 0x10, RZ ;  /* 0x0000001015077819 */ /* 0x000fe400000006ff */
[C---:B---3--:R-:W-:Y:S02]  /*bf90*/  SHF.L.U32 R12, R20.reuse, 0x10, RZ ;  /* 0x00000010140c7819 */ /* 0x048fe400000006ff */
[----:B------:R-:W-:-:S02]  /*bfa0*/  LOP3.LUT R20, R20, 0xffff0000, RZ, 0xc0, !PT ;  /* 0xffff000014147812 */ /* 0x000fc400078ec0ff */
[C---:B------:R-:W-:Y:S02]  /*bfb0*/  LOP3.LUT R14, R23.reuse, 0xffff0000, RZ, 0xc0, !PT ;  /* 0xffff0000170e7812 */ /* 0x040fe400078ec0ff */
[----:B------:R-:W-:Y:S02]  /*bfc0*/  LOP3.LUT R22, R22, 0xffff0000, RZ, 0xc0, !PT ;  /* 0xffff000016167812 */ /* 0x000fe400078ec0ff */
[----:B------:R-:W-:Y:S02]  /*bfd0*/  SHF.L.U32 R15, R23, 0x10, RZ ;  /* 0x00000010170f7819 */ /* 0x000fe400000006ff */
[----:B----4-:R-:W-:Y:S02]  /*bfe0*/  LOP3.LUT R13, R2, 0xffff0000, RZ, 0xc0, !PT ;  /* 0xffff0000020d7812 */ /* 0x010fe400078ec0ff */
[C---:B------:R-:W-:Y:S01]  /*bff0*/  LOP3.LUT R8, R3.reuse, 0xffff0000, RZ, 0xc0, !PT ;  /* 0xffff000003087812 */ /* 0x040fe200078ec0ff */
[----:B------:R-:W-:Y:S01]  /*c000*/  IMAD.U32 R3, R3, 0x10000, RZ ;  /* 0x0001000003037824 */ /* 0x000fe200078e00ff */
[----:B--2---:R-:W-:Y:S01]  /*c010*/  LOP3.LUT R10, R4, 0xffff0000, RZ, 0xc0, !PT ;  /* 0xffff0000040a7812 */ /* 0x004fe200078ec0ff */
[-C--:B------:R-:W-:Y:S01]  /*c020*/  FMUL.FTZ R11, R13, R6.reuse ;  /* 0x000000060d0b7220 */ /* 0x080fe20000410000 */
[----:B------:R-:W-:Y:S01]  /*c030*/  LOP3.LUT R9, R5, 0xffff0000, RZ, 0xc0, !PT ;  /* 0xffff000005097812 */ /* 0x000fe200078ec0ff */
[-C--:B------:R-:W-:Y:S01]  /*c040*/  FMUL.FTZ R13, R13, R7.reuse ;  /* 0x000000070d0d7220 */ /* 0x080fe20000410000 */
[----:B------:R-:W-:Y:S01]  /*c050*/  SHF.L.U32 R5, R5, 0x10, RZ ;  /* 0x0000001005057819 */ /* 0x000fe200000006ff */
[----:B------:R-:W-:Y:S01]  /*c060*/  FFMA.FTZ R11, R10, R7, -R11 ;  /* 0x000000070a0b7223 */ /* 0x000fe2000001080b */
[----:B------:R-:W-:Y:S01]  /*c070*/  SHF.L.U32 R7, R2, 0x10, RZ ;  /* 0x0000001002077819 */ /* 0x000fe200000006ff */
[----:B------:R-:W-:Y:S01]  /*c080*/  FFMA.FTZ R6, R10, R6, R13 ;  /* 0x000000060a067223 */ /* 0x000fe2000001000d */
[----:B------:R-:W-:Y:S01]  /*c090*/  SHF.L.U32 R13, R4, 0x10, RZ ;  /* 0x00000010040d7819 */ /* 0x000fe200000006ff */
[----:B------:R-:W-:-:S02]  /*c0a0*/  FMUL.FTZ R18, R8, R14 ;  /* 0x0000000e08127220 */ /* 0x000fc40000410000 */
[----:B------:R-:W-:Y:S01]  /*c0b0*/  FMUL.FTZ R2, R7, R20 ;  /* 0x0000001407027220 */ /* 0x000fe20000410000 */
[----:B------:R-:W-:Y:S01]  /*c0c0*/  F2FP.BF16.PACK_AB R21, R6, R11 ;  /* 0x0000000b0615723e */ /* 0x000fe200000010ff */
[----:B------:R-:W-:Y:S02]  /*c0d0*/  FMUL.FTZ R4, R3, R22 ;  /* 0x0000001603047220 */ /* 0x000fe40000410000 */
[----:B------:R-:W-:Y:S02]  /*c0e0*/  FMUL.FTZ R8, R8, R15 ;  /* 0x0000000f08087220 */ /* 0x000fe40000410000 */
[----:B------:R-:W-:Y:S02]  /*c0f0*/  FMUL.FTZ R7, R7, R12 ;  /* 0x0000000c07077220 */ /* 0x000fe40000410000 */
[----:B------:R-:W-:Y:S02]  /*c100*/  FMUL.FTZ R3, R3, R17 ;  /* 0x0000001103037220 */ /* 0x000fe40000410000 */
[----:B------:R-:W-:-:S02]  /*c110*/  FFMA.FTZ R18, R9, R15, -R18 ;  /* 0x0000000f09127223 */ /* 0x000fc40000010812 */
        /* <DEDUP_REMOVED lines=8> */
.L_x_4782:
[----:B------:R-:W-:Y:S05]  /*c1a0*/  BSYNC B0 ;  /* 0x0000000000007941 */ /* 0x000fea0003800000 */
.L_x_4781:
[----:B-----5:R4:W-:Y:S01]  /*c1b0*/  STS.128 [R213+0x5800], R20 ;  /* 0x00580014d5007388 */ /* 0x0209e20000000c00 */
[----:B------:R-:W-:Y:S05]  /*c1c0*/  BRA `(.L_x_4776) ;  /* 0x0000472000007947 */ /* 0x000fea0003800000 */
.L_x_4751:
        /* <DEDUP_REMOVED lines=89> */
.L_x_4786:
[----:B------:R-:W-:Y:S05]  /*c760*/  BSYNC B0 ;  /* 0x0000000000007941 */ /* 0x000fea0003800000 */
.L_x_4785:
        /* <DEDUP_REMOVED lines=39> */
[C---:B------:R-:W-:Y:S01]  /*c9e0*/  IMAD.U32 R9, R11.reuse, 0x10000, RZ ;  /* 0x000100000b097824 */ /* 0x040fe200078e00ff */
[----:B------:R-:W-:Y:S01]  /*c9f0*/  LOP3.LUT R38, R11, 0xffff0000, RZ, 0xc0, !PT ;  /* 0xffff00000b267812 */ /* 0x000fe200078ec0ff */
[----:B------:R-:W-:Y:S01]  /*ca00*/  IMAD.U32 R36, R10, 0x10000, RZ ;  /* 0x000100000a247824 */ /* 0x000fe200078e00ff */
[----:B------:R-:W-:-:S02]  /*ca10*/  LOP3.LUT R8, R8, 0xffff0000, RZ, 0xc0, !PT ;  /* 0xffff000008087812 */ /* 0x000fc400078ec0ff */
[C---:B----4-:R-:W-:Y:S02]  /*ca20*/  SHF.L.U32 R39, R12.reuse, 0x10, RZ ;  /* 0x000000100c277819 */ /* 0x050fe400000006ff */
[----:B------:R-:W-:Y:S01]  /*ca30*/  LOP3.LUT R11, R12, 0xffff0000, RZ, 0xc0, !PT ;  /* 0xffff00000c0b7812 */ /* 0x000fe200078ec0ff */
[C---:B------:R-:W-:Y:S01]  /*ca40*/  IMAD.U32 R12, R13.reuse, 0x10000, RZ ;  /* 0x000100000d0c7824 */ /* 0x040fe200078e00ff */
[----:B--2---:R-:W-:Y:S01]  /*ca50*/  LOP3.LUT R40, R13, 0xffff0000, RZ, 0xc0, !PT ;  /* 0xffff00000d287812 */ /* 0x004fe200078ec0ff */
[----:B------:R-:W-:Y:S01]  /*ca60*/  @!P0 FADD.FTZ R39, -R39, -RZ ;  /* 0x800000ff27278221 */ /* 0x000fe20000010100 */
[----:B------:R-:W-:Y:S01]  /*ca70*/  SHF.L.U32 R41, R14, 0x10, RZ ;  /* 0x000000100e297819 */ /* 0x000fe200000006ff */
[----:B------:R-:W-:Y:S01]  /*ca80*/  @!P0 FADD.FTZ R12, -R12, -RZ ;  /* 0x800000ff0c0c8221 */ /* 0x000fe20000010100 */
[----:B------:R-:W-:Y:S01]  /*ca90*/  LOP3.LUT R13, R14, 0xffff0000, RZ, 0xc0, !PT ;  /* 0xffff00000e0d7812 */ /* 0x000fe200078ec0ff */
[C---:B------:R-:W-:Y:S01]  /*caa0*/  IMAD.U32 R14, R15.reuse, 0x10000, RZ ;  /* 0x000100000f0e7824 */ /* 0x040fe200078e00ff */
[----:B------:R-:W-:Y:S01]  /*cab0*/  LOP3.LUT R15, R15, 0xffff0000, RZ, 0xc0, !PT ;  /* 0xffff00000f0f7812 */ /* 0x000fe200078ec0ff */
[----:B------:R-:W-:Y:S01]  /*cac0*/  @!P0 FADD.FTZ R11, -R11, -RZ ;  /* 0x800000ff0b0b8221 */ /* 0x000fe20000010100 */
[----:B------:R-:W-:Y:S01]  /*cad0*/  LOP3.LUT R10, R10, 0xffff0000, RZ, 0xc0, !PT ;  /* 0xffff00000a0a7812 */ /* 0x000fe200078ec0ff */
[----:B------:R-:W-:-:S02]  /*cae0*/  @!P0 FADD.FTZ R14, -R14, -RZ ;  /* 0x800000ff0e0e8221 */ /* 0x000fc40000010100 */
[----:B------:R-:W-:Y:S02]  /*caf0*/  @!P0 FADD.FTZ R40, -R40, -RZ ;  /* 0x800000ff28288221 */ /* 0x000fe40000010100 */
[----:B------:R-:W-:Y:S02]  /*cb00*/  @!P0 FADD.FTZ R15, -R15, -RZ ;  /* 0x800000ff0f0f8221 */ /* 0x000fe40000010100 */
[----:B------:R-:W-:Y:S02]  /*cb10*/  FMUL.FTZ R12, R7, R12 ;  /* 0x0000000c070c7220 */ /* 0x000fe40000410000 */
[----:B------:R-:W-:Y:S02]  /*cb20*/  @!P0 FADD.FTZ R13, -R13, -RZ ;  /* 0x800000ff0d0d8221 */ /* 0x000fe40000010100 */
[C---:B-----5:R-:W-:Y:S01]  /*cb30*/  IMAD.U32 R7, R21.reuse, 0x10000, RZ ;  /* 0x0001000015077824 */ /* 0x060fe200078e00ff */
[----:B------:R-:W-:Y:S01]  /*cb40*/  LOP3.LUT R21, R21, 0xffff0000, RZ, 0xc0, !PT ;  /* 0xffff000015157812 */ /* 0x000fe200078ec0ff */
[----:B------:R-:W-:Y:S01]  /*cb50*/  FMUL.FTZ R11, R8, R11 ;  /* 0x0000000b080b7220 */ /* 0x000fe20000410000 */
[C---:B------:R-:W-:Y:S01]  /*cb60*/  LOP3.LUT R8, R20.reuse, 0xffff0000, RZ, 0xc0, !PT ;  /* 0xffff000014087812 */ /* 0x040fe200078ec0ff */
[----:B------:R-:W-:Y:S01]  /*cb70*/  FMUL.FTZ R14, R9, R14 ;  /* 0x0000000e090e7220 */ /* 0x000fe20000410000 */
[----:B------:R-:W-:Y:S01]  /*cb80*/  SHF.L.U32 R9, R20, 0x10, RZ ;  /* 0x0000001014097819 */ /* 0x000fe200000006ff */
[----:B------:R-:W-:Y:S01]  /*cb90*/  FMUL.FTZ R37, R37, R40 ;  /* 0x0000002825257220 */ /* 0x000fe20000410000 */
[----:B------:R-:W-:Y:S01]  /*cba0*/  SHF.L.U32 R20, R22, 0x10, RZ ;  /* 0x0000001016147819 */ /* 0x000fe200000006ff */
[----:B------:R-:W-:-:S02]  /*cbb0*/  @!P0 FADD.FTZ R41, -R41, -RZ ;  /* 0x800000ff29298221 */ /* 0x000fc40000010100 */
[----:B------:R-:W-:Y:S01]  /*cbc0*/  FMUL.FTZ R38, R38, R15 ;  /* 0x0000000f26267220 */ /* 0x000fe20000410000 */
[----:B------:R-:W-:Y:S01]  /*cbd0*/  LOP3.LUT R15, R22, 0xffff0000, RZ, 0xc0, !PT ;  /* 0xffff0000160f7812 */ /* 0x000fe200078ec0ff */
[----:B------:R-:W-:Y:S01]  /*cbe0*/  FMUL.FTZ R13, R10, R13 ;  /* 0x0000000d0a0d7220 */ /* 0x000fe20000410000 */
[C---:B------:R-:W-:Y:S01]  /*cbf0*/  LOP3.LUT R22, R23.reuse, 0xffff0000, RZ, 0xc0, !PT ;  /* 0xffff000017167812 */ /* 0x040fe200078ec0ff */
        /* <DEDUP_REMOVED lines=16> */
.L_x_4788:
[----:B------:R-:W-:Y:S05]  /*cd00*/  BSYNC B0 ;  /* 0x0000000000007941 */ /* 0x000fea0003800000 */
.L_x_4787:
[----:B------:R4:W5:Y:S01]  /*cd10*/  LDG.E.128 R20, [R30.64+0x100] ;  /* 0x000100061e147981 */ /* 0x000962000c1e1d00 */
[----:B------:R-:W-:Y:S01]  /*cd20*/  IADD3 R0, R18, 0x80, RZ ;  /* 0x0000008012007810 */ /* 0x000fe20007ffe0ff */
        /* <DEDUP_REMOVED lines=14> */
[----:B---3--:R-:W-:Y:S02]  /*ce10*/  LEA.HI.X.SX32 R9, R4, R17, 0x1, P1 ;  /* 0x0000001104097211 */ /* 0x008fe400008f0eff */
        /* <DEDUP_REMOVED lines=71> */
.L_x_4790:
[----:B------:R-:W-:Y:S05]  /*d290*/  BSYNC B0 ;  /* 0x0000000000007941 */ /* 0x000fea0003800000 */
.L_x_4789:
[----:B-----5:R1:W-:Y:S02]  /*d2a0*/  STS.128 [R213+0x4000], R20 ;  /* 0x00400014d5007388 */ /* 0x0203e40000000c00 */
.L_x_4784:
[----:B------:R-:W-:Y:S05]  /*d2b0*/  BSYNC B1 ;  /* 0x0000000000017941 */ /* 0x000fea0003800000 */
.L_x_4783:
        /* <DEDUP_REMOVED lines=91> */
.L_x_4794:
[----:B------:R-:W-:Y:S05]  /*d870*/  BSYNC B0 ;  /* 0x0000000000007941 */ /* 0x000fea0003800000 */
.L_x_4793:
        /* <DEDUP_REMOVED lines=88> */
.L_x_4796:
[----:B------:R-:W-:Y:S05]  /*de00*/  BSYNC B0 ;  /* 0x0000000000007941 */ /* 0x000fea0003800000 */
.L_x_4795:
        /* <DEDUP_REMOVED lines=88> */
.L_x_4798:
[----:B------:R-:W-:Y:S05]  /*e390*/  BSYNC B0 ;  /* 0x0000000000007941 */ /* 0x000fea0003800000 */
.L_x_4797:
[----:B-----5:R1:W-:Y:S02]  /*e3a0*/  STS.128 [R213+0x4800], R20 ;  /* 0x00480014d5007388 */ /* 0x0203e40000000c00 */
.L_x_4792:
[----:B------:R-:W-:Y:S05]  /*e3b0*/  BSYNC B1 ;  /* 0x0000000000017941 */ /* 0x000fea0003800000 */
.L_x_4791:
        /* <DEDUP_REMOVED lines=92> */
.L_x_4802:
[----:B------:R-:W-:Y:S05]  /*e980*/  BSYNC B0 ;  /* 0x0000000000007941 */ /* 0x000fea0003800000 */
.L_x_4801:
        /* <DEDUP_REMOVED lines=90> */
.L_x_4804:
[----:B------:R-:W-:Y:S05]  /*ef30*/  BSYNC B0 ;  /* 0x0000000000007941 */ /* 0x000fea0003800000 */
.L_x_4803:
        /* <DEDUP_REMOVED lines=89> */
.L_x_4806:
[----:B------:R-:W-:Y:S05]  /*f4d0*/  BSYNC B0 ;  /* 0x0000000000007941 */ /* 0x000fea0003800000 */
.L_x_4805:
[----:B-----5:R1:W-:Y:S02]  /*f4e0*/  STS.128 [R213+0x5000], R20 ;  /* 0x00500014d5007388 */ /* 0x0203e40000000c00 */
.L_x_4800:
[----:B------:R-:W-:Y:S05]  /*f4f0*/  BSYNC B1 ;  /* 0x0000000000017941 */ /* 0x000fea0003800000 */
.L_x_4799:
        /* <DEDUP_REMOVED lines=92> */
.L_x_4808:
[----:B------:R-:W-:Y:S05]  /*fac0*/  BSYNC B0 ;  /* 0x0000000000007941 */ /* 0x000fea0003800000 */
.L_x_4807:
        /* <DEDUP_REMOVED lines=89> */
.L_x_4810:
[----:B------:R-:W-:Y:S05]  /*10060*/  BSYNC B0 ;  /* 0x0000000000007941 */ /* 0x000fea0003800000 */
.L_x_4809:
        /* <DEDUP_REMOVED lines=26> */
[----:B---3--:R-:W-:-:S04]  /*10210*/  LEA R20, P1, R2, c[0x0][0x2a8], 0x1 ;  /* 0x0000aa0002147a11 */ /* 0x008fc800078208ff */
[----:B------:R-:W-:-:S06]  /*10220*/  LEA.HI.X R21, R2, c[0x0][0x2ac], R3, 0x1, P1 ;  /* 0x0000ab0002157a11 */ /* 0x000fcc00008f0c03 */
[----:B------:R-:W3:Y:S01]  /*10230*/  LDG.E.128 R20, [R20.64] ;  /* 0x0000000614147981 */ /* 0x000ee2000c1e1d00 */
[C---:B-----5:R-:W-:Y:S01]  /*10240*/  LOP3.LUT R2, R5.reuse, 0xffff0000, RZ, 0xc0, !PT ;  /* 0xffff000005027812 */ /* 0x060fe200078ec0ff */
[----:B------:R-:W-:Y:S01]  /*10250*/  IMAD.U32 R19, R5, 0x10000, RZ ;  /* 0x0001000005137824 */ /* 0x000fe200078e00ff */
[----:B------:R-:W-:Y:S01]  /*10260*/  SHF.L.U32 R18, R6, 0x10, RZ ;  /* 0x0000001006127819 */ /* 0x000fe200000006ff */
[----:B------:R-:W-:Y:S01]  /*10270*/  IMAD.U32 R17, R4, 0x10000, RZ ;  /* 0x0001000004117824 */ /* 0x000fe200078e00ff */
[----:B------:R-:W-:Y:S01]  /*10280*/  LOP3.LUT R5, R6, 0xffff0000, RZ, 0xc0, !PT ;  /* 0xffff000006057812 */ /* 0x000fe200078ec0ff */
[C---:B-1----:R-:W-:Y:S01]  /*10290*/  IMAD.U32 R25, R7.reuse, 0x10000, RZ ;  /* 0x0001000007197824 */ /* 0x042fe200078e00ff */
[----:B------:R-:W-:Y:S02]  /*102a0*/  LOP3.LUT R3, R4, 0xffff0000, RZ, 0xc0, !PT ;  /* 0xffff000004037812 */ /* 0x000fe400078ec0ff */
[----:B------:R-:W-:Y:S02]  /*102b0*/  LOP3.LUT R4, R7, 0xffff0000, RZ, 0xc0, !PT ;  /* 0xffff000007047812 */ /* 0x000fe400078ec0ff */
[C---:B----4-:R-:W-:Y:S01]  /*102c0*/  SHF.L.U32 R6, R9.reuse, 0x10, RZ ;  /* 0x0000001009067819 */ /* 0x050fe200000006ff */
[----:B------:R-:W-:Y:S01]  /*102d0*/  IMAD.U32 R27, R10, 0x10000, RZ ;  /* 0x000100000a1b7824 */ /* 0x000fe200078e00ff */
[----:B------:R-:W-:Y:S01]  /*102e0*/  LOP3.LUT R28, R9, 0xffff0000, RZ, 0xc0, !PT ;  /* 0xffff0000091c7812 */ /* 0x000fe200078ec0ff */
[----:B------:R-:W-:Y:S01]  /*102f0*/  IMAD.U32 R24, R8, 0x10000, RZ ;  /* 0x0001000008187824 */ /* 0x000fe200078e00ff */
[----:B------:R-:W-:-:S02]  /*10300*/  LOP3.LUT R9, R10, 0xffff0000, RZ, 0xc0, !PT ;  /* 0xffff00000a097812 */ /* 0x000fc400078ec0ff */
[----:B------:R-:W-:Y:S01]  /*10310*/  LOP3.LUT R7, R8, 0xffff0000, RZ, 0xc0, !PT ;  /* 0xffff000008077812 */ /* 0x000fe200078ec0ff */
[C---:B------:R-:W-:Y:S01]  /*10320*/  IMAD.U32 R8, R11.reuse, 0x10000, RZ ;  /* 0x000100000b087824 */ /* 0x040fe200078e00ff */
[----:B------:R-:W-:Y:S02]  /*10330*/  LOP3.LUT R30, R11, 0xffff0000, RZ, 0xc0, !PT ;  /* 0xffff00000b1e7812 */ /* 0x000fe400078ec0ff */
[C---:B--2---:R-:W-:Y:S01]  /*10340*/  LOP3.LUT R10, R12.reuse, 0xffff0000, RZ, 0xc0, !PT ;  /* 0xffff00000c0a7812 */ /* 0x044fe200078ec0ff */
[C---:B------:R-:W-:Y:S01]  /*10350*/  IMAD.U32 R11, R13.reuse, 0x10000, RZ ;  /* 0x000100000d0b7824 */ /* 0x040fe200078e00ff */
[----:B------:R-:W-:Y:S01]  /*10360*/  SHF.L.U32 R29, R12, 0x10, RZ ;  /* 0x000000100c1d7819 */ /* 0x000fe200000006ff */
        /* <DEDUP_REMOVED lines=9> */
[----:B------:R-:W-:Y:S02]  /*10400*/  FMUL.FTZ R10, R7, R10 ;  /* 0x0000000a070a7220 */ /* 0x000fe40000410000 */
[----:B------:R-:W-:Y:S01]  /*10410*/  @!P0 FADD.FTZ R32, -R32, -RZ ;  /* 0x800000ff20208221 */ /* 0x000fe20000010100 */
[C---:B---3--:R-:W-:Y:S01]  /*10420*/  SHF.L.U32 R7, R21.reuse, 0x10, RZ ;  /* 0x0000001015077819 */ /* 0x048fe200000006ff */
[----:B------:R-:W-:Y:S01]  /*10430*/  FMUL.FTZ R6, R6, R11 ;  /* 0x0000000b06067220 */ /* 0x000fe20000410000 */
[----:B------:R-:W-:Y:S01]  /*10440*/  LOP3.LUT R21, R21, 0xffff0000, RZ, 0xc0, !PT ;  /* 0xffff000015157812 */ /* 0x000fe200078ec0ff */
[----:B------:R-:W-:Y:S01]  /*10450*/  FMUL.FTZ R31, R28, R31 ;  /* 0x0000001f1c1f7220 */ /* 0x000fe20000410000 */
[----:B------:R-:W-:Y:S01]  /*10460*/  LOP3.LUT R14, R22, 0xffff0000, RZ, 0xc0, !PT ;  /* 0xffff0000160e7812 */ /* 0x000fe200078ec0ff */
[----:B------:R-:W-:Y:S02]  /*10470*/  @!P0 FADD.FTZ R13, -R13, -RZ ;  /* 0x800000ff0d0d8221 */ /* 0x000fe40000010100 */
[----:B------:R-:W-:Y:S01]  /*10480*/  FMUL.FTZ R12, R9, R12 ;  /* 0x0000000c090c7220 */ /* 0x000fe20000410000 */
[C---:B------:R-:W-:Y:S01]  /*10490*/  LOP3.LUT R9, R20.reuse, 0xffff0000, RZ, 0xc0, !PT ;  /* 0xffff000014097812 */ /* 0x040fe200078ec0ff */
[----:B------:R-:W-:-:S02]  /*104a0*/  IMAD.U32 R11, R20, 0x10000, RZ ;  /* 0x00010000140b7824 */ /* 0x000fc400078e00ff */
[----:B------:R-:W-:Y:S02]  /*104b0*/  @!P0 FADD.FTZ R29, -R29, -RZ ;  /* 0x800000ff1d1d8221 */ /* 0x000fe40000010100 */
[----:B------:R-:W-:Y:S02]  /*104c0*/  @!P0 FADD.FTZ R15, -R15, -RZ ;  /* 0x800000ff0f0f8221 */ /* 0x000fe40000010100 */
[----:B------:R-:W-:Y:S02]  /*104d0*/  FMUL.FTZ R27, R27, R32 ;  /* 0x000000201b1b7220 */ /* 0x000fe40000410000 */
[----:B------:R-:W-:Y:S01]  /*104e0*/  IMAD.U32 R20, R22, 0x10000, RZ ;  /* 0x0001000016147824 */ /* 0x000fe200078e00ff */
[C---:B------:R-:W-:Y:S01]  /*104f0*/  LOP3.LUT R22, R23.reuse, 0xffff0000, RZ, 0xc0, !PT ;  /* 0xffff000017167812 */ /* 0x040fe200078ec0ff */
[----:B------:R-:W-:Y:S01]  /*10500*/  FMUL.FTZ R8, R8, R13 ;  /* 0x0000000d08087220 */ /* 0x000fe20000410000 */
[----:B------:R-:W-:Y:S01]  /*10510*/  SHF.L.U32 R13, R23, 0x10, RZ ;  /* 0x00000010170d7819 */ /* 0x000fe200000006ff */
[----:B------:R-:W-:-:S02]  /*10520*/  FFMA.FTZ R6, R19, R7, R6 ;  /* 0x0000000713067223 */ /* 0x000fc40000010006 */
[----:B------:R-:W-:Y:S02]  /*10530*/  FFMA.FTZ R21, R2, R21, R31 ;  /* 0x0000001502157223 */ /* 0x000fe4000001001f */
[----:B------:R-:W-:Y:S02]  /*10540*/  FMUL.FTZ R24, R24, R29 ;  /* 0x0000001d18187220 */ /* 0x000fe40000410000 */
[----:B------:R-:W-:Y:S01]  /*10550*/  FMUL.FTZ R15, R30, R15 ;  /* 0x0000000f1e0f7220 */ /* 0x000fe20000410000 */
[----:B------:R-:W-:Y:S01]  /*10560*/  F2FP.BF16.PACK_AB R6, R21, R6 ;  /* 0x000000061506723e */ /* 0x000fe200000010ff */
        /* <DEDUP_REMOVED lines=8> */
[----:B------:R-:W-:Y:S01]  /*105f0*/  IMAD.MOV.U32 R5, RZ, RZ, R6 ;  /* 0x000000ffff057224 */ /* 0x000fe200078e0006 */
[----:B------:R-:W-:Y:S02]  /*10600*/  MOV R6, R18 ;  /* 0x0000001200067202 */ /* 0x000fe40000000f00 */
[----:B------:R-:W-:Y:S02]  /*10610*/  F2FP.BF16.PACK_AB R7, R15, R8 ;  /* 0x000000080f07723e */ /* 0x000fe400000010ff */
.L_x_4812:
[----:B------:R-:W-:Y:S05]  /*10620*/  BSYNC B0 ;  /* 0x0000000000007941 */ /* 0x000fea0003800000 */
.L_x_4811:
[----:B-----5:R4:W-:Y:S01]  /*10630*/  STS.128 [R213+0x5800], R4 ;  /* 0x00580004d5007388 */ /* 0x0209e20000000c00 */
[----:B------:R-:W-:Y:S05]  /*10640*/  BRA `(.L_x_4776) ;  /* 0x000002a000007947 */ /* 0x000fea0003800000 */
.L_x_4750:
[----:B------:R-:W-:Y:S01]  /*10650*/  IMAD.IADD R9, R207, 0x1, -R70 ;  /* 0x00000001cf097824 */ /* 0x000fe200078e0a46 */
[----:B------:R-:W-:-:S02]  /*10660*/  IADD3 R16, R142, 0x10, RZ ;  /* 0x000000108e107810 */ /* 0x000fc40007ffe0ff */
[----:B------:R-:W-:Y:S02]  /*10670*/  IADD3 R26, R142, 0x30, RZ ;  /* 0x000000308e1a7810 */ /* 0x000fe40007ffe0ff */
[-C--:B------:R-:W-:Y:S02]  /*10680*/  ISETP.GE.AND P5, PT, R16, R9.reuse, PT ;  /* 0x000000091000720c */ /* 0x080fe40003fa6270 */
[CC--:B------:R-:W-:Y:S02]  /*10690*/  ISETP.GE.AND P6, PT, R142.reuse, R9.reuse, PT ;  /* 0x000000098e00720c */ /* 0x0c0fe40003fc6270 */
        /* <DEDUP_REMOVED lines=37> */
.L_x_4776:
[----:B------:R-:W-:Y:S05]  /*108f0*/  BSYNC B2 ;  /* 0x0000000000027941 */ /* 0x000fea0003800000 */
.L_x_4749:
[----:B------:R-:W-:Y:S01]  /*10900*/  IADD3 R3, R133, -0x1, RZ ;  /* 0xffffffff85037810 */ /* 0x000fe20007ffe0ff */
[----:B------:R-:W-:-:S02]  /*10910*/  IMAD.SHL.U32 R197, R142, 0x8, RZ ;  /* 0x000000088ec57824 */ /* 0x000fc400078e00ff */
[----:B------:R-:W-:Y:S02]  /*10920*/  IMAD.SHL.U32 R49, R63, 0x40, RZ ;  /* 0x000000403f317824 */ /* 0x000fe400078e00ff */
[----:B------:R-:W-:-:S03]  /*10930*/  IMAD.SHL.U32 R2, R3, 0x40, RZ ;  /* 0x0000004003027824 */ /* 0x000fc600078e00ff */
[----:B------:R-:W-:Y:S01]  /*10940*/  LOP3.LUT R49, R49, 0xfffffe00, RZ, 0xc0, !PT ;  /* 0xfffffe0031317812 */ /* 0x000fe200078ec0ff */
[----:B-1--4-:R-:W-:-:S05]  /*10950*/  IMAD.IADD R5, R61, 0x1, -R2 ;  /* 0x000000013d057824 */ /* 0x012fca00078e0a02 */
[-C--:B------:R-:W-:Y:S02]  /*10960*/  ISETP.GE.AND P6, PT, R142, R5.reuse, PT ;  /* 0x000000058e00720c */ /* 0x080fe40003fc6270 */
[-C--:B------:R-:W-:Y:S02]  /*10970*/  ISETP.GE.AND P1, PT, R16, R5.reuse, PT ;  /* 0x000000051000720c */ /* 0x080fe40003f26270 */
[-C--:B------:R-:W-:Y:S02]  /*10980*/  ISETP.GE.AND P0, PT, R0, R5.reuse, PT ;  /* 0x000000050000720c */ /* 0x080fe40003f06270 */
[----:B------:R-:W-:-:S07]  /*10990*/  ISETP.GE.AND P4, PT, R16, R5, PT ;  /* 0x000000051000720c */ /* 0x000fce0003f86270 */
[----:B------:R-:W-:Y:S02]  /*109a0*/  @!P6 IMAD.MOV.U32 R203, RZ, RZ, R201 ;  /* 0x000000ffffcbe224 */ /* 0x000fe400078e00c9 */
[CC--:B------:R-:W-:Y:S02]  /*109b0*/  @!P1 LEA R10, P2, R55.reuse, R202.reuse, 0x1 ;  /* 0x000000ca370a9211 */ /* 0x0c0fe400078408ff */
[----:B------:R-:W-:Y:S01]  /*109c0*/  @!P0 IMAD.MOV.U32 R4, RZ, RZ, c[0x0][0x198] ;  /* 0x00006600ff048624 */ /* 0x000fe200078e00ff */
[----:B------:R-:W-:Y:S01]  /*109d0*/  @!PT LDS RZ, [RZ] ;  /* 0x00000000fffff984 */ /* 0x000fe20000000800 */
[----:B------:R-:W-:Y:S01]  /*109e0*/  @!PT LDS RZ, [RZ] ;  /* 0x00000000fffff984 */ /* 0x000fe20000000800 */
[----:B------:R-:W-:Y:S01]  /*109f0*/  @!PT LDS RZ, [RZ] ;  /* 0x00000000fffff984 */ /* 0x000fe20000000800 */
[----:B------:R1:W-:Y:S01]  /*10a00*/  @!P6 LDGSTS.E.BYPASS.LTC128B.128 [R213+0x6000], [R202.64] ;  /* 0x06000000cad5efae */ /* 0x0003e2000b901d46 */
[----:B------:R-:W-:Y:S01]  /*10a10*/  @!P1 LEA.HI.X R11, R55, R201, R54, 0x1, P2 ;  /* 0x000000c9370b9211 */ /* 0x000fe200010f0c36 */
[----:B------:R-:W-:Y:S01]  /*10a20*/  @!P0 IMAD.MOV.U32 R6, RZ, RZ, c[0x0][0x19c] ;  /* 0x00006700ff068624 */ /* 0x000fe200078e00ff */
[----:B------:R-:W-:Y:S01]  /*10a30*/  ISETP.GE.AND P2, PT, R0, R5, PT ;  /* 0x000000050000720c */ /* 0x000fe20003f46270 */
[----:B------:R1:W-:Y:S01]  /*10a40*/  @!P6 LDGSTS.E.BYPASS.LTC128B.128 [R213+0x8000], [R202.64+0x80] ;  /* 0x08000080cad5efae */ /* 0x0003e2000b901d46 */
[----:B------:R-:W-:Y:S01]  /*10a50*/  @!P0 LEA R8, P5, R4, R202, 0x6 ;  /* 0x000000ca04088211 */ /* 0x000fe200078a30ff */
[----:B------:R-:W-:-:S02]  /*10a60*/  IMAD.SHL.U32 R0, R62, 0x40, RZ ;  /* 0x000000403e007824 */ /* 0x000fc400078e00ff */
[----:B------:R1:W-:Y:S01]  /*10a70*/  @!P6 LDGSTS.E.BYPASS.LTC128B.128 [R213+0xa000], [R202.64+0x100] ;  /* 0x0a000100cad5efae */ /* 0x0003e2000b901d46 */
[----:B------:R-:W-:Y:S02]  /*10a80*/  ISETP.GE.AND P6, PT, R26, R5, PT ;  /* 0x000000051a00720c */ /* 0x000fe40003fc6270 */
[----:B------:R-:W-:Y:S01]  /*10a90*/  @!P0 LEA.HI.X R9, R4, R201, R6, 0x6, P5 ;  /* 0x000000c904098211 */ /* 0x000fe200028f3406 */
[----:B------:R4:W-:Y:S01]  /*10aa0*/  @!P1 LDGSTS.E.BYPASS.LTC128B.128 [R213+0x6800], [R10.64] ;  /* 0x068000000ad59fae */ /* 0x0009e2000b901d46 */
[----:B------:R-:W-:Y:S02]  /*10ab0*/  LOP3.LUT R4, R0, 0x1c0, RZ, 0xc0, !PT ;  /* 0x000001c000047812 */ /* 0x000fe400078ec0ff */
[-C--:B------:R-:W-:Y:S01]  /*10ac0*/  ISETP.GE.AND P5, PT, R142, R5.reuse, PT ;  /* 0x000000058e00720c */ /* 0x080fe20003fa6270 */
[----:B------:R4:W-:Y:S01]  /*10ad0*/  @!P1 LDGSTS.E.BYPASS.LTC128B.128 [R213+0x8800], [R10.64+0x80] ;  /* 0x088000800ad59fae */ /* 0x0009e2000b901d46 */
[----:B------:R-:W-:Y:S02]  /*10ae0*/  LOP3.LUT R197, R4, 0x8, R197, 0xf8, !PT ;  /* 0x0000000804c57812 */ /* 0x000fe400078ef8c5 */
[----:B------:R-:W-:Y:S01]  /*10af0*/  SHF.R.U32.HI R4, RZ, 0x3, R4 ;  /* 0x00000003ff047819 */ /* 0x000fe20000011604 */
[----:B------:R4:W-:Y:S01]  /*10b00*/  @!P1 LDGSTS.E.BYPASS.LTC128B.128 [R213+0xa800], [R10.64+0x100] ;  /* 0x0a8001000ad59fae */ /* 0x0009e2000b901d46 */
[----:B------:R-:W-:Y:S01]  /*10b10*/  ISETP.GE.AND P1, PT, R26, R5, PT ;  /* 0x000000051a00720c */ /* 0x000fe20003f26270 */
[----:B------:R-:W-:Y:S01]  /*10b20*/  @!P6 IMAD.MOV.U32 R6, RZ, RZ, c[0x0][0x198] ;  /* 0x00006600ff06e624 */ /* 0x000fe200078e00ff */
[----:B------:R-:W-:Y:S01]  /*10b30*/  LOP3.LUT R197, R197, R4, RZ, 0x3c, !PT ;  /* 0x00000004c5c57212 */ /* 0x000fe200078e3cff */
[----:B------:R-:W-:Y:S01]  /*10b40*/  @!P6 IMAD.MOV.U32 R0, RZ, RZ, c[0x0][0x19c] ;  /* 0x00006700ff00e624 */ /* 0x000fe200078e00ff */
[----:B------:R5:W-:Y:S01]  /*10b50*/  @!P0 LDGSTS.E.BYPASS.LTC128B.128 [R213+0x7000], [R8.64] ;  /* 0x0700000008d58fae */ /* 0x000be2000b901d46 */
[----:B------:R-:W-:-:S02]  /*10b60*/  LEA.HI R4, R199, R199, RZ, 0x1 ;  /* 0x000000c7c7047211 */ /* 0x000fc400078f08ff */
[----:B------:R-:W-:Y:S01]  /*10b70*/  @!P6 IMAD R0, R0, 0x60, RZ ;  /* 0x000000600000e824 */ /* 0x000fe200078e02ff */
[----:B------:R5:W-:Y:S01]  /*10b80*/  @!P0 LDGSTS.E.BYPASS.LTC128B.128 [R213+0x9000], [R8.64+0x80] ;  /* 0x0900008008d58fae */ /* 0x000be2000b901d46 */
[----:B------:R-:W-:Y:S02]  /*10b90*/  LOP3.LUT R5, R63, 0xfffffff8, RZ, 0xc0, !PT ;  /* 0xfffffff83f057812 */ /* 0x000fe400078ec0ff */
[----:B------:R-:W-:Y:S01]  /*10ba0*/  LOP3.LUT R4, R4, 0xfffffffe, RZ, 0xc0, !PT ;  /* 0xfffffffe04047812 */ /* 0x000fe200078ec0ff */
[----:B------:R5:W-:Y:S01]  /*10bb0*/  @!P0 LDGSTS.E.BYPASS.LTC128B.128 [R213+0xb000], [R8.64+0x100] ;  /* 0x0b00010008d58fae */ /* 0x000be2000b901d46 */
[----:B---3--:R-:W-:Y:S01]  /*10bc0*/  @!P4 LEA R12, P0, R67, R204, 0x1 ;  /* 0x000000cc430cc211 */ /* 0x008fe200078008ff */
[----:B-1----:R-:W-:Y:S02]  /*10bd0*/  @!P6 IMAD.MOV.U32 R203, RZ, RZ, R201 ;  /* 0x000000ffffcbe224 */ /* 0x002fe400078e00c9 */
[----:B------:R-:W-:Y:S01]  /*10be0*/  IMAD.IADD R4, R199, 0x1, -R4 ;  /* 0x00000001c7047824 */ /* 0x000fe200078e0a04 */
[----:B------:R-:W-:Y:S01]  /*10bf0*/  @!P4 LEA.HI.X R13, R67, R205, R64, 0x1, P0 ;  /* 0x000000cd430dc211 */ /* 0x000fe200000f0c40 */
[----:B------:R-:W-:-:S04]  /*10c00*/  @!P6 IMAD.WIDE.U32 R6, R6, 0x60, R202 ;  /* 0x000000600606e825 */ /* 0x000fc800078e00ca */
[----:B------:R-:W-:Y:S02]  /*10c10*/  @!P6 IMAD.IADD R17, R7, 0x1, R0 ;  /* 0x000000010711e824 */ /* 0x000fe400078e0200 */
[----:B------:R-:W-:Y:S02]  /*10c20*/  @!P6 IMAD.MOV.U32 R16, RZ, RZ, R6 ;  /* 0x000000ffff10e224 */ /* 0x000fe400078e0006 */
[----:B------:R-:W-:Y:S01]  /*10c30*/  IMAD.IADD R0, R206, 0x1, -R5 ;  /* 0x00000001ce007824 */ /* 0x000fe200078e0a05 */
[----:B------:R-:W-:Y:S01]  /*10c40*/  SHF.R.S32.HI R5, RZ, 0x1f, R60 ;  /* 0x0000001fff057819 */ /* 0x000fe2000001143c */
[----:B------:R-:W-:Y:S01]  /*10c50*/  IMAD R197, R4, 0x200, R197 ;  /* 0x0000020004c57824 */ /* 0x000fe200078e02c5 */
[----:B------:R1:W-:Y:S01]  /*10c60*/  @!P6 LDGSTS.E.BYPASS.LTC128B.128 [R213+0x7800], [R16.64] ;  /* 0x0780000010d5efae */ /* 0x0003e2000b901d46 */
[----:B----4-:R-:W-:Y:S01]  /*10c70*/  IMAD.SHL.U32 R11, R0, 0x40, RZ ;  /* 0x00000040000b7824 */ /* 0x010fe200078e00ff */
[----:B------:R-:W-:Y:S01]  /*10c80*/  LEA.HI R5, R5, R60, RZ, 0x5 ;  /* 0x0000003c05057211 */ /* 0x000fe200078f28ff */
[----:B------:R-:W-:Y:S01]  /*10c90*/  IMAD.SHL.U32 R4, R4, 0x8, RZ ;  /* 0x0000000804047824 */ /* 0x000fe200078e00ff */
[----:B------:R1:W-:Y:S01]  /*10ca0*/  @!P6 LDGSTS.E.BYPASS.LTC128B.128 [R213+0x9800], [R16.64+0x80] ;  /* 0x0980008010d5efae */ /* 0x0003e2000b901d46 */
[----:B------:R-:W-:Y:S01]  /*10cb0*/  @!P2 IMAD.MOV.U32 R6, RZ, RZ, c[0x0][0x1a0] ;  /* 0x00006800ff06a624 */ /* 0x000fe200078e00ff */
[----:B------:R-:W-:Y:S01]  /*10cc0*/  LOP3.LUT R11, R11, 0x1c0, RZ, 0xc0, !PT ;  /* 0x000001c00b0b7812 */ /* 0x000fe200078ec0ff */
[----:B------:R-:W-:Y:S01]  /*10cd0*/  @!P2 IMAD.MOV.U32 R7, RZ, RZ, c[0x0][0x1a4] ;  /* 0x00006900ff07a624 */ /* 0x000fe200078e00ff */
[----:B------:R1:W-:Y:S01]  /*10ce0*/  @!P6 LDGSTS.E.BYPASS.LTC128B.128 [R213+0xb800], [R16.64+0x100] ;  /* 0x0b80010010d5efae */ /* 0x0003e2000b901d46 */
[----:B------:R-:W-:Y:S01]  /*10cf0*/  @!P1 IMAD.MOV.U32 R14, RZ, RZ, c[0x0][0x1a0] ;  /* 0x00006800ff0e9624 */ /* 0x000fe200078e00ff */
[----:B------:R-:W-:Y:S01]  /*10d00*/  LOP3.LUT R4, R11, 0x8, R4, 0xf8, !PT ;  /* 0x000000080b047812 */ /* 0x000fe200078ef804 */
[----:B-----5:R-:W-:Y:S01]  /*10d10*/  @!P1 IMAD.MOV.U32 R8, RZ, RZ, c[0x0][0x1a4] ;  /* 0x00006900ff089624 */ /* 0x020fe200078e00ff */
[----:B------:R-:W0:Y:S01]  /*10d20*/  LDGDEPBAR ;  /* 0x00000000000079af */ /* 0x000e220000000000 */
[----:B------:R-:W-:Y:S01]  /*10d30*/  SHF.R.U32.HI R11, RZ, 0x3, R11 ;  /* 0x00000003ff0b7819 */ /* 0x000fe2000001160b */
[----:B------:R-:W-:Y:S01]  /*10d40*/  @!P1 IMAD.WIDE.U32 R14, R14, 0x60, R204 ;  /* 0x000000600e0e9825 */ /* 0x000fe200078e00cc */
[----:B------:R-:W-:-:S02]  /*10d50*/  @!P2 LEA R10, P0, R6, R204, 0x6 ;  /* 0x000000cc060aa211 */ /* 0x000fc400078030ff */
[----:B------:R-:W-:Y:S01]  /*10d60*/  LOP3.LUT R4, R4, R11, RZ, 0x3c, !PT ;  /* 0x0000000b04047212 */ /* 0x000fe200078e3cff */
[----:B------:R-:W-:Y:S01]  /*10d70*/  @!P1 IMAD R8, R8, 0x60, RZ ;  /* 0x0000006008089824 */ /* 0x000fe200078e02ff */
[----:B------:R-:W-:Y:S01]  /*10d80*/  @!P2 LEA.HI.X R11, R6, R205, R7, 0x6, P0 ;  /* 0x000000cd060ba211 */ /* 0x000fe200000f3407 */
[----:B------:R-:W-:Y:S01]  /*10d90*/  IMAD.SHL.U32 R197, R197, 0x2, RZ ;  /* 0x00000002c5c57824 */ /* 0x000fe200078e00ff */
[----:B------:R-:W-:Y:S01]  /*10da0*/  SHF.R.S32.HI R6, RZ, 0x5, R5 ;  /* 0x00000005ff067819 */ /* 0x000fe20000011405 */
[----:B------:R-:W-:Y:S02]  /*10db0*/  @!P1 IMAD.IADD R9, R15, 0x1, R8 ;  /* 0x000000010f099824 */ /* 0x000fe400078e0208 */
[----:B------:R-:W-:Y:S01]  /*10dc0*/  @!P1 IMAD.MOV.U32 R8, RZ, RZ, R14 ;  /* 0x000000ffff089224 */ /* 0x000fe200078e000e */
[----:B------:R-:W-:Y:S01]  /*10dd0*/  IADD3 R195, R197, 0x6020, RZ ;  /* 0x00006020c5c37810 */ /* 0x000fe20007ffe0ff */
[----:B------:R-:W-:Y:S02]  /*10de0*/  IMAD R5, R6, 0x400, R49 ;  /* 0x0000040006057824 */ /* 0x000fe400078e0231 */
[----:B------:R-:W-:-:S02]  /*10df0*/  IMAD.MOV.U32 R7, RZ, RZ, 0x10 ;  /* 0x00000010ff077424 */ /* 0x000fc400078e00ff */
[----:B------:R-:W-:Y:S02]  /*10e00*/  IMAD.IADD R198, R4, 0x1, R5 ;  /* 0x0000000104c67824 */ /* 0x000fe400078e0205 */
[----:B------:R-:W-:Y:S02]  /*10e10*/  IMAD.MOV.U32 R5, RZ, RZ, 0x20 ;  /* 0x00000020ff057424 */ /* 0x000fe400078e00ff */
[----:B------:R-:W-:Y:S01]  /*10e20*/  IMAD.SHL.U32 R198, R198, 0x2, RZ ;  /* 0x00000002c6c67824 */ /* 0x000fe200078e00ff */
[----:B------:R-:W-:-:S04]  /*10e30*/  DEPBAR.LE SB0, 0x0 ;  /* 0x000080000000791a */ /* 0x000fc80000000000 */
[----:B------:R-:W-:Y:S01]  /*10e40*/  BAR.SYNC.DEFER_BLOCKING 0x0 ;  /* 0x0000000000007b1d */ /* 0x000fe20000010000 */
[----:B------:R-:W-:-:S05]  /*10e50*/  IMAD.SHL.U32 R60, R60, 0x2, RZ ;  /* 0x000000023c3c7824 */ /* 0x000fca00078e00ff */
        /* <DEDUP_REMOVED lines=40> */
[----:B------:R-:W2:Y:S01]  /*110e0*/  LDSM.16.M88.4 R24, [R197+0x6000] ;  /* 0x00600000c518783b */ /* 0x000ea20000000200 */
[----:B------:R-:W-:Y:S02]  /*110f0*/  SEL R5, R5, 0xffffffe0, !P2 ;  /* 0xffffffe005057807 */ /* 0x000fe40005000000 */
[----:B------:R-:W-:Y:S01]  /*11100*/  R2P PR, R62, 0x6 ;  /* 0x000000063e007804 */ /* 0x000fe20000000000 */
[----:B-1----:R-:W1:Y:S01]  /*11110*/  LDSM.16.M88.4 R16, [R197+0x6800] ;  /* 0x00680000c510783b */ /* 0x002e620000000200 */
[--C-:B------:R-:W-:Y:S01]  /*11120*/  IMAD R196, R7, 0x2, R198.reuse ;  /* 0x0000000207c47824 */ /* 0x100fe200078e02c6 */
[----:B------:R-:W-:Y:S01]  /*11130*/  ISETP.GT.AND P0, PT, R3, R200, PT ;  /* 0x000000c80300720c */ /* 0x000fe20003f04270 */
[C---:B------:R-:W-:Y:S01]  /*11140*/  IMAD R194, R5.reuse, 0x2, R198 ;  /* 0x0000000205c27824 */ /* 0x040fe200078e02c6 */
[----:B------:R-:W1:Y:S01]  /*11150*/  LDSM.16.M88.4 R72, [R197+0x7000] ;  /* 0x00700000c548783b */ /* 0x000e620000000200 */
[----:B------:R-:W-:-:S03]  /*11160*/  IMAD R193, R5, 0x2, R196 ;  /* 0x0000000205c17824 */ /* 0x000fc600078e02c4 */
[----:B------:R-:W1:Y:S04]  /*11170*/  LDSM.16.M88.4 R32, [R197+0x7800] ;  /* 0x00780000c520783b */ /* 0x000e680000000200 */
[----:B------:R-:W-:Y:S01]  /*11180*/  @P1 IADD3 R195, R0, -0x20, RZ ;  /* 0xffffffe000c31810 */ /* 0x000fe20007ffe0ff */
[----:B------:R-:W-:Y:S01]  /*11190*/  IMAD.MOV.U32 R0, RZ, RZ, 0x40 ;  /* 0x00000040ff007424 */ /* 0x000fe200078e00ff */
[----:B------:R-:W-:Y:S02]  /*111a0*/  LDSM.16.M88.4 R64, [R194] ;  /* 0x00000000c240783b */ /* 0x000fe40000000200 */
[----:B------:R-:W-:Y:S02]  /*111b0*/  IADD3 R187, R195, 0x800, RZ ;  /* 0x00000800c3bb7810 */ /* 0x000fe40007ffe0ff */
[----:B-----5:R-:W-:Y:S01]  /*111c0*/  LDSM.16.M88.4 R8, [R196] ;  /* 0x00000000c408783b */ /* 0x020fe20000000200 */
[----:B------:R-:W-:-:S02]  /*111d0*/  SEL R0, R0, 0xffffffc0, !P2 ;  /* 0xffffffc000007807 */ /* 0x000fc40005000000 */
[C---:B------:R-:W-:Y:S01]  /*111e0*/  IADD3 R186, R195.reuse, 0x1000, RZ ;  /* 0x00001000c3ba7810 */ /* 0x040fe20007ffe0ff */
[----:B------:R-:W5:Y:S01]  /*111f0*/  LDSM.16.M88.4 R36, [R195] ;  /* 0x00000000c324783b */ /* 0x000f620000000200 */
[----:B------:R-:W-:Y:S01]  /*11200*/  IADD3 R185, R195, 0x1800, RZ ;  /* 0x00001800c3b97810 */ /* 0x000fe20007ffe0ff */
[----:B------:R-:W-:Y:S01]  /*11210*/  IMAD.IADD R191, R197, 0x1, R0 ;  /* 0x00000001c5bf7824 */ /* 0x000fe200078e0200 */
[C---:B------:R-:W-:Y:S01]  /*11220*/  IADD3 R183, R195.reuse, 0x2000, RZ ;  /* 0x00002000c3b77810 */ /* 0x040fe20007ffe0ff */
[----:B----4-:R-:W4:Y:S01]  /*11230*/  LDSM.16.M88.4 R12, [R195+0x800] ;  /* 0x00080000c30c783b */ /* 0x010f220000000200 */
[----:B------:R-:W-:Y:S01]  /*11240*/  IMAD.IADD R184, R0, 0x1, R195 ;  /* 0x0000000100b87824 */ /* 0x000fe200078e02c3 */
[C---:B------:R-:W-:Y:S02]  /*11250*/  IADD3 R182, R195.reuse, 0x2800, RZ ;  /* 0x00002800c3b67810 */ /* 0x040fe40007ffe0ff */
[----:B--2---:R-:W2:Y:S01]  /*11260*/  LDSM.16.M88.4 R40, [R195+0x1000] ;  /* 0x00100000c328783b */ /* 0x004ea20000000200 */
[----:B------:R-:W-:-:S02]  /*11270*/  IADD3 R181, R195, 0x3000, RZ ;  /* 0x00003000c3b57810 */ /* 0x000fc40007ffe0ff */
[C---:B------:R-:W-:Y:S01]  /*11280*/  IADD3 R180, R195.reuse, 0x3800, RZ ;  /* 0x00003800c3b47810 */ /* 0x040fe20007ffe0ff */
[----:B------:R-:W-:Y:S01]  /*11290*/  LDSM.16.M88.4 R84, [R191+0x6800] ;  /* 0x00680000bf54783b */ /* 0x000fe20000000200 */
[C---:B------:R-:W-:Y:S01]  /*112a0*/  IADD3 R179, R195.reuse, 0x4000, RZ ;  /* 0x00004000c3b37810 */ /* 0x040fe20007ffe0ff */
[C---:B------:R-:W-:Y:S01]  /*112b0*/  HMMA.16816.F32.BF16 R28, R56.reuse, R24, RZ ;  /* 0x00000018381c723c */ /* 0x040fe200000418ff */
[C---:B------:R-:W-:Y:S01]  /*112c0*/  IADD3 R178, R195.reuse, 0x4800, RZ ;  /* 0x00004800c3b27810 */ /* 0x040fe20007ffe0ff */
[----:B------:R-:W-:Y:S01]  /*112d0*/  LDSM.16.M88.4 R80, [R191+0x7800] ;  /* 0x00780000bf50783b */ /* 0x000fe20000000200 */
[C---:B------:R-:W-:Y:S02]  /*112e0*/  IADD3 R177, R195.reuse, 0x5000, RZ ;  /* 0x00005000c3b17810 */ /* 0x040fe40007ffe0ff */
[----:B------:R-:W-:Y:S01]  /*112f0*/  IADD3 R176, R195, 0x5800, RZ ;  /* 0x00005800c3b07810 */ /* 0x000fe20007ffe0ff */
[----:B------:R-:W-:Y:S02]  /*11300*/  LDSM.16.M88.4 R44, [R184+0x800] ;  /* 0x00080000b82c783b */ /* 0x000fe40000000200 */
[C---:B------:R-:W-:Y:S02]  /*11310*/  HMMA.16816.F32.BF16 R24, R56.reuse, R26, RZ ;  /* 0x0000001a3818723c */ /* 0x040fe400000418ff */
[----:B------:R-:W-:Y:S04]  /*11320*/  LDSM.16.M88.4 R88, [R198+0x2000] ;  /* 0x00200000c658783b */ /* 0x000fe80000000200 */
[----:B------:R-:W0:Y:S02]  /*11330*/  LDGDEPBAR ;  /* 0x00000000000079af */ /* 0x000e240000000000 */
[C---:B-1----:R-:W-:Y:S08]  /*11340*/  HMMA.16816.F32.BF16 R20, R56.reuse, R16, RZ ;  /* 0x000000103814723c */ /* 0x042ff000000418ff */
[C---:B------:R-:W-:Y:S08]  /*11350*/  HMMA.16816.F32.BF16 R76, R56.reuse, R72, RZ ;  /* 0x00000048384c723c */ /* 0x040ff000000418ff */
[C---:B------:R-:W-:Y:S08]  /*11360*/  HMMA.16816.F32.BF16 R16, R56.reuse, R18, RZ ;  /* 0x000000123810723c */ /* 0x040ff000000418ff */
[C---:B------:R-:W-:Y:S08]  /*11370*/  HMMA.16816.F32.BF16 R72, R56.reuse, R74, RZ ;  /* 0x0000004a3848723c */ /* 0x040ff000000418ff */
[C---:B------:R-:W-:Y:S08]  /*11380*/  HMMA.16816.F32.BF16 R68, R56.reuse, R32, RZ ;  /* 0x000000203844723c */ /* 0x040ff000000418ff */
[----:B------:R-:W-:Y:S01]  /*11390*/  HMMA.16816.F32.BF16 R56, R56, R34, RZ ;  /* 0x000000223838723c */ /* 0x000fe200000418ff */
[----:B------:R-:W1:Y:S07]  /*113a0*/  LDSM.16.M88.4 R32, [R195+0x1800] ;  /* 0x00180000c320783b */ /* 0x000e6e0000000200 */
[C---:B-----5:R-:W-:Y:S08]  /*113b0*/  HMMA.16816.F32.BF16 R28, R8.reuse, R36, R28 ;  /* 0x00000024081c723c */ /* 0x060ff0000004181c */
[C---:B------:R-:W-:Y:S01]  /*113c0*/  HMMA.16816.F32.BF16 R24, R8.reuse, R38, R24 ;  /* 0x000000260818723c */ /* 0x040fe20000041818 */
[----:B------:R-:W5:Y:S07]  /*113d0*/  LDSM.16.M88.4 R36, [R191+0x6000] ;  /* 0x00600000bf24783b */ /* 0x000f6e0000000200 */
[C---:B----4-:R-:W-:Y:S08]  /*113e0*/  HMMA.16816.F32.BF16 R20, R8.reuse, R12, R20 ;  /* 0x0000000c0814723c */ /* 0x050ff00000041814 */
[C---:B------:R-:W-:Y:S01]  /*113f0*/  HMMA.16816.F32.BF16 R16, R8.reuse, R14, R16 ;  /* 0x0000000e0810723c */ /* 0x040fe20000041810 */
[----:B------:R-:W4:Y:S07]  /*11400*/  LDSM.16.M88.4 R12, [R191+0x7000] ;  /* 0x00700000bf0c783b */ /* 0x000f2e0000000200 */
[C---:B--2---:R-:W-:Y:S08]  /*11410*/  HMMA.16816.F32.BF16 R76, R8.reuse, R40, R76 ;  /* 0x00000028084c723c */ /* 0x044ff0000004184c */
[C---:B------:R-:W-:Y:S01]  /*11420*/  HMMA.16816.F32.BF16 R72, R8.reuse, R42, R72 ;  /* 0x0000002a0848723c */ /* 0x040fe20000041848 */
[----:B------:R-:W-:Y:S07]  /*11430*/  LDSM.16.M88.4 R40, [R184+0x1000] ;  /* 0x00100000b828783b */ /* 0x000fee0000000200 */
[C---:B-1----:R-:W-:Y:S08]  /*11440*/  HMMA.16816.F32.BF16 R68, R8.reuse, R32, R68 ;  /* 0x000000200844723c */ /* 0x042ff00000041844 */
[----:B------:R-:W-:Y:S01]  /*11450*/  HMMA.16816.F32.BF16 R56, R8, R34, R56 ;  /* 0x000000220838723c */ /* 0x000fe20000041838 */
[----:B------:R-:W-:Y:S04]  /*11460*/  LDSM.16.M88.4 R32, [R193] ;  /* 0x00000000c120783b */ /* 0x000fe80000000200 */
[----:B------:R-:W1:Y:S03]  /*11470*/  LDSM.16.M88.4 R8, [R184] ;  /* 0x00000000b808783b */ /* 0x000e660000000200 */
[C---:B-----5:R-:W-:Y:S08]  /*11480*/  HMMA.16816.F32.BF16 R28, R64.reuse, R36, R28 ;  /* 0x00000024401c723c */ /* 0x060ff0000004181c */
[C---:B------:R-:W-:Y:S01]  /*11490*/  HMMA.16816.F32.BF16 R24, R64.reuse, R38, R24 ;  /* 0x000000264018723c */ /* 0x040fe20000041818 */
[----:B------:R-:W2:Y:S07]  /*114a0*/  LDSM.16.M88.4 R36, [R184+0x1800] ;  /* 0x00180000b824783b */ /* 0x000eae0000000200 */
[C---:B------:R-:W-:Y:S08]  /*114b0*/  HMMA.16816.F32.BF16 R20, R64.reuse, R84, R20 ;  /* 0x000000544014723c */ /* 0x040ff00000041814 */
[C---:B------:R-:W-:Y:S01]  /*114c0*/  HMMA.16816.F32.BF16 R16, R64.reuse, R86, R16 ;  /* 0x000000564010723c */ /* 0x040fe20000041810 */
[----:B------:R-:W-:Y:S07]  /*114d0*/  LDSM.16.M88.4 R84, [R197+0x9000] ;  /* 0x00900000c554783b */ /* 0x000fee0000000200 */
[C---:B----4-:R-:W-:Y:S08]  /*114e0*/  HMMA.16816.F32.BF16 R76, R64.reuse, R12, R76 ;  /* 0x0000000c404c723c */ /* 0x050ff0000004184c */
[----:B------:R-:W-:Y:S01]  /*114f0*/  HMMA.16816.F32.BF16 R72, R64, R14, R72 ;  /* 0x0000000e4048723c */ /* 0x000fe20000041848 */
[----:B------:R-:W4:Y:S07]  /*11500*/  LDSM.16.M88.4 R12, [R197+0x8000] ;  /* 0x00800000c50c783b */ /* 0x000f2e0000000200 */
[C---:B-1----:R-:W-:Y:S08]  /*11510*/  HMMA.16816.F32.BF16 R28, R32.reuse, R8, R28 ;  /* 0x00000008201c723c */ /* 0x042ff0000004181c */
[----:B------:R-:W-:Y:S01]  /*11520*/  HMMA.16816.F32.BF16 R24, R32, R10, R24 ;  /* 0x0000000a2018723c */ /* 0x000fe20000041818 */
[----:B------:R-:W1:Y:S07]  /*11530*/  LDSM.16.M88.4 R8, [R197+0x8800] ;  /* 0x00880000c508783b */ /* 0x000e6e0000000200 */
[C---:B------:R-:W-:Y:S08]  /*11540*/  HMMA.16816.F32.BF16 R68, R64.reuse, R80, R68 ;  /* 0x000000504044723c */ /* 0x040ff00000041844 */
[----:B------:R-:W-:Y:S01]  /*11550*/  HMMA.16816.F32.BF16 R64, R64, R82, R56 ;  /* 0x000000524040723c */ /* 0x000fe20000041838 */
[----:B------:R-:W5:Y:S04]  /*11560*/  LDSM.16.M88.4 R80, [R197+0x9800] ;  /* 0x00980000c550783b */ /* 0x000f680000000200 */
[----:B------:R-:W-:Y:S03]  /*11570*/  LDSM.16.M88.4 R56, [R196+0x2000] ;  /* 0x00200000c438783b */ /* 0x000fe60000000200 */
[C---:B------:R-:W-:Y:S08]  /*11580*/  HMMA.16816.F32.BF16 R20, R32.reuse, R44, R20 ;  /* 0x0000002c2014723c */ /* 0x040ff00000041814 */
[C---:B------:R-:W-:Y:S01]  /*11590*/  HMMA.16816.F32.BF16 R16, R32.reuse, R46, R16 ;  /* 0x0000002e2010723c */ /* 0x040fe20000041810 */
[----:B------:R-:W1:Y:S07]  /*115a0*/  LDSM.16.M88.4 R44, [R195+0x2000] ;  /* 0x00200000c32c783b */ /* 0x000e6e0000000200 */
[C---:B------:R-:W-:Y:S08]  /*115b0*/  HMMA.16816.F32.BF16 R76, R32.reuse, R40, R76 ;  /* 0x00000028204c723c */ /* 0x040ff0000004184c */
[C---:B------:R-:W-:Y:S01]  /*115c0*/  HMMA.16816.F32.BF16 R72, R32.reuse, R42, R72 ;  /* 0x0000002a2048723c */ /* 0x040fe20000041848 */
[----:B------:R-:W3:Y:S07]  /*115d0*/  LDSM.16.M88.4 R40, [R195+0x2800] ;  /* 0x00280000c328783b */ /* 0x000eee0000000200 */
[C---:B--2---:R-:W-:Y:S08]  /*115e0*/  HMMA.16816.F32.BF16 R68, R32.reuse, R36, R68 ;  /* 0x000000242044723c */ /* 0x044ff00000041844 */
[----:B------:R-:W-:Y:S01]  /*115f0*/  HMMA.16816.F32.BF16 R64, R32, R38, R64 ;  /* 0x000000262040723c */ /* 0x000fe20000041840 */
[----:B------:R-:W2:Y:S04]  /*11600*/  LDSM.16.M88.4 R36, [R195+0x3000] ;  /* 0x00300000c324783b */ /* 0x000ea80000000200 */
[----:B------:R-:W2:Y:S03]  /*11610*/  LDSM.16.M88.4 R32, [R195+0x3800] ;  /* 0x00380000c320783b */ /* 0x000ea60000000200 */
[C---:B----4-:R-:W-:Y:S08]  /*11620*/  HMMA.16816.F32.BF16 R28, R88.reuse, R12, R28 ;  /* 0x0000000c581c723c */ /* 0x050ff0000004181c */
[C---:B------:R-:W-:Y:S01]  /*11630*/  HMMA.16816.F32.BF16 R24, R88.reuse, R14, R24 ;  /* 0x0000000e5818723c */ /* 0x040fe20000041818 */
[----:B------:R-:W-:Y:S07]  /*11640*/  LDSM.16.M88.4 R12, [R194+0x2000] ;  /* 0x00200000c20c783b */ /* 0x000fee0000000200 */
[C---:B-1----:R-:W-:Y:S08]  /*11650*/  HMMA.16816.F32.BF16 R20, R88.reuse, R8, R20 ;  /* 0x000000085814723c */ /* 0x042ff00000041814 */
[C---:B------:R-:W-:Y:S01]  /*11660*/  HMMA.16816.F32.BF16 R16, R88.reuse, R10, R16 ;  /* 0x0000000a5810723c */ /* 0x040fe20000041810 */
[----:B------:R-:W1:Y:S07]  /*11670*/  LDSM.16.M88.4 R8, [R191+0x8000] ;  /* 0x00800000bf08783b */ /* 0x000e6e0000000200 */
[C---:B------:R-:W-:Y:S08]  /*11680*/  HMMA.16816.F32.BF16 R76, R88.reuse, R84, R76 ;  /* 0x00000054584c723c */ /* 0x040ff0000004184c */
[C---:B------:R-:W-:Y:S01]  /*11690*/  HMMA.16816.F32.BF16 R72, R88.reuse, R86, R72 ;  /* 0x000000565848723c */ /* 0x040fe20000041848 */
[----:B------:R-:W-:Y:S07]  /*116a0*/  LDSM.16.M88.4 R84, [R198+0x4000] ;  /* 0x00400000c654783b */ /* 0x000fee0000000200 */
[C---:B-----5:R-:W-:Y:S08]  /*116b0*/  HMMA.16816.F32.BF16 R68, R88.reuse, R80, R68 ;  /* 0x000000505844723c */ /* 0x060ff00000041844 */
[----:B------:R-:W-:Y:S01]  /*116c0*/  HMMA.16816.F32.BF16 R64, R88, R82, R64 ;  /* 0x000000525840723c */ /* 0x000fe20000041840 */
[----:B------:R-:W-:Y:S07]  /*116d0*/  LDSM.16.M88.4 R80, [R191+0x9000] ;  /* 0x00900000bf50783b */ /* 0x000fee0000000200 */
[C---:B------:R-:W-:Y:S08]  /*116e0*/  HMMA.16816.F32.BF16 R28, R56.reuse, R44, R28 ;  /* 0x0000002c381c723c */ /* 0x040ff0000004181c */
[C---:B------:R-:W-:Y:S01]  /*116f0*/  HMMA.16816.F32.BF16 R24, R56.reuse, R46, R24 ;  /* 0x0000002e3818723c */ /* 0x040fe20000041818 */
[----:B------:R-:W4:Y:S07]  /*11700*/  LDSM.16.M88.4 R44, [R191+0x8800] ;  /* 0x00880000bf2c783b */ /* 0x000f2e0000000200 */
[C---:B---3--:R-:W-:Y:S08]  /*11710*/  HMMA.16816.F32.BF16 R20, R56.reuse, R40, R20 ;  /* 0x000000283814723c */ /* 0x048ff00000041814 */
[C---:B------:R-:W-:Y:S01]  /*11720*/  HMMA.16816.F32.BF16 R16, R56.reuse, R42, R16 ;  /* 0x0000002a3810723c */ /* 0x040fe20000041810 */
[----:B------:R-:W3:Y:S07]  /*11730*/  LDSM.16.M88.4 R40, [R191+0x9800] ;  /* 0x00980000bf28783b */ /* 0x000eee0000000200 */
[C---:B--2---:R-:W-:Y:S08]  /*11740*/  HMMA.16816.F32.BF16 R76, R56.reuse, R36, R76 ;  /* 0x00000024384c723c */ /* 0x044ff0000004184c */
[C---:B------:R-:W-:Y:S01]  /*11750*/  HMMA.16816.F32.BF16 R72, R56.reuse, R38, R72 ;  /* 0x000000263848723c */ /* 0x040fe20000041848 */
        /* <DEDUP_REMOVED lines=8> */
[C---:B----4-:R-:W-:Y:S08]  /*117e0*/  HMMA.16816.F32.BF16 R20, R12.reuse, R44, R20 ;  /* 0x0000002c0c14723c */ /* 0x050ff00000041814 */
[C---:B------:R-:W-:Y:S01]  /*117f0*/  HMMA.16816.F32.BF16 R16, R12.reuse, R46, R16 ;  /* 0x0000002e0c10723c */ /* 0x040fe20000041810 */
[----:B------:R-:W4:Y:S07]  /*11800*/  LDSM.16.M88.4 R44, [R184+0x3800] ;  /* 0x00380000b82c783b */ /* 0x000f2e0000000200 */
[C---:B------:R-:W-:Y:S08]  /*11810*/  HMMA.16816.F32.BF16 R76, R12.reuse, R80, R76 ;  /* 0x000000500c4c723c */ /* 0x040ff0000004184c */
[C---:B------:R-:W-:Y:S01]  /*11820*/  HMMA.16816.F32.BF16 R72, R12.reuse, R82, R72 ;  /* 0x000000520c48723c */ /* 0x040fe20000041848 */
[----:B------:R-:W-:Y:S07]  /*11830*/  LDSM.16.M88.4 R80, [R197+0xa000] ;  /* 0x00a00000c550783b */ /* 0x000fee0000000200 */
[C---:B---3--:R-:W-:Y:S01]  /*11840*/  HMMA.16816.F32.BF16 R88, R12.reuse, R40, R68 ;  /* 0x000000280c58723c */ /* 0x048fe20000041844 */
[----:B------:R-:W3:Y:S07]  /*11850*/  LDSM.16.M88.4 R68, [R197+0xa800] ;  /* 0x00a80000c544783b */ /* 0x000eee0000000200 */
[----:B------:R-:W-:Y:S01]  /*11860*/  HMMA.16816.F32.BF16 R64, R12, R42, R64 ;  /* 0x0000002a0c40723c */ /* 0x000fe20000041840 */
[----:B------:R-:W5:Y:S04]  /*11870*/  LDSM.16.M88.4 R12, [R197+0xb000] ;  /* 0x00b00000c50c783b */ /* 0x000f680000000200 */
[----:B------:R-:W-:Y:S03]  /*11880*/  LDSM.16.M88.4 R40, [R196+0x4000] ;  /* 0x00400000c428783b */ /* 0x000fe60000000200 */
[C---:B--2---:R-:W-:Y:S08]  /*11890*/  HMMA.16816.F32.BF16 R20, R56.reuse, R32, R20 ;  /* 0x000000203814723c */ /* 0x044ff00000041814 */
[C---:B------:R-:W-:Y:S01]  /*118a0*/  HMMA.16816.F32.BF16 R16, R56.reuse, R34, R16 ;  /* 0x000000223810723c */ /* 0x040fe20000041810 */
[----:B------:R-:W-:Y:S07]  /*118b0*/  LDSM.16.M88.4 R32, [R197+0xb800] ;  /* 0x00b80000c520783b */ /* 0x000fee0000000200 */
[C---:B-1----:R-:W-:Y:S08]  /*118c0*/  HMMA.16816.F32.BF16 R76, R56.reuse, R8, R76 ;  /* 0x00000008384c723c */ /* 0x042ff0000004184c */
[C---:B------:R-:W-:Y:S01]  /*118d0*/  HMMA.16816.F32.BF16 R72, R56.reuse, R10, R72 ;  /* 0x0000000a3848723c */ /* 0x040fe20000041848 */
[----:B------:R-:W1:Y:S07]  /*118e0*/  LDSM.16.M88.4 R8, [R195+0x4800] ;  /* 0x00480000c308783b */ /* 0x000e6e0000000200 */
[C---:B------:R-:W-:Y:S08]  /*118f0*/  HMMA.16816.F32.BF16 R28, R56.reuse, R36, R28 ;  /* 0x00000024381c723c */ /* 0x040ff0000004181c */
[C---:B------:R-:W-:Y:S01]  /*11900*/  HMMA.16816.F32.BF16 R24, R56.reuse, R38, R24 ;  /* 0x000000263818723c */ /* 0x040fe20000041818 */
[----:B------:R-:W2:Y:S07]  /*11910*/  LDSM.16.M88.4 R36, [R195+0x4000] ;  /* 0x00400000c324783b */ /* 0x000eae0000000200 */
[C---:B----4-:R-:W-:Y:S08]  /*11920*/  HMMA.16816.F32.BF16 R88, R56.reuse, R44, R88 ;  /* 0x0000002c3858723c */ /* 0x050ff00000041858 */
[----:B------:R-:W-:Y:S01]  /*11930*/  HMMA.16816.F32.BF16 R64, R56, R46, R64 ;  /* 0x0000002e3840723c */ /* 0x000fe20000041840 */
[----:B------:R-:W4:Y:S04]  /*11940*/  LDSM.16.M88.4 R44, [R195+0x5000] ;  /* 0x00500000c32c783b */ /* 0x000f280000000200 */
[----:B------:R-:W1:Y:S03]  /*11950*/  LDSM.16.M88.4 R56, [R195+0x5800] ;  /* 0x00580000c338783b */ /* 0x000e660000000200 */
[C---:B---3--:R-:W-:Y:S08]  /*11960*/  HMMA.16816.F32.BF16 R20, R84.reuse, R68, R20 ;  /* 0x000000445414723c */ /* 0x048ff00000041814 */
[C---:B------:R-:W-:Y:S01]  /*11970*/  HMMA.16816.F32.BF16 R16, R84.reuse, R70, R16 ;  /* 0x000000465410723c */ /* 0x040fe20000041810 */
[----:B------:R-:W-:Y:S07]  /*11980*/  LDSM.16.M88.4 R68, [R194+0x4000] ;  /* 0x00400000c244783b */ /* 0x000fee0000000200 */
[C---:B------:R-:W-:Y:S08]  /*11990*/  HMMA.16816.F32.BF16 R28, R84.reuse, R80, R28 ;  /* 0x00000050541c723c */ /* 0x040ff0000004181c */
[C---:B------:R-:W-:Y:S01]  /*119a0*/  HMMA.16816.F32.BF16 R24, R84.reuse, R82, R24 ;  /* 0x000000525418723c */ /* 0x040fe20000041818 */
[----:B------:R-:W-:Y:S07]  /*119b0*/  LDSM.16.M88.4 R80, [R193+0x4000] ;  /* 0x00400000c150783b */ /* 0x000fee0000000200 */
[C---:B-----5:R-:W-:Y:S08]  /*119c0*/  HMMA.16816.F32.BF16 R76, R84.reuse, R12, R76 ;  /* 0x0000000c544c723c */ /* 0x060ff0000004184c */
[----:B------:R-:W-:Y:S01]  /*119d0*/  HMMA.16816.F32.BF16 R72, R84, R14, R72 ;  /* 0x0000000e5448723c */ /* 0x000fe20000041848 */
[----:B------:R-:W3:Y:S07]  /*119e0*/  LDSM.16.M88.4 R12, [R191+0xa000] ;  /* 0x00a00000bf0c783b */ /* 0x000eee0000000200 */
[C---:B-1----:R-:W-:Y:S08]  /*119f0*/  HMMA.16816.F32.BF16 R20, R40.reuse, R8, R20 ;  /* 0x000000082814723c */ /* 0x042ff00000041814 */
[----:B------:R-:W-:Y:S01]  /*11a00*/  HMMA.16816.F32.BF16 R16, R40, R10, R16 ;  /* 0x0000000a2810723c */ /* 0x000fe20000041810 */
[----:B------:R-:W1:Y:S07]  /*11a10*/  LDSM.16.M88.4 R8, [R191+0xb000] ;  /* 0x00b00000bf08783b */ /* 0x000e6e0000000200 */
[C---:B------:R-:W-:Y:S08]  /*11a20*/  HMMA.16816.F32.BF16 R88, R84.reuse, R32, R88 ;  /* 0x000000205458723c */ /* 0x040ff00000041858 */
[----:B------:R-:W-:Y:S01]  /*11a30*/  HMMA.16816.F32.BF16 R64, R84, R34, R64 ;  /* 0x000000225440723c */ /* 0x000fe20000041840 */
[----:B------:R-:W5:Y:S07]  /*11a40*/  LDSM.16.M88.4 R32, [R191+0xa800] ;  /* 0x00a80000bf20783b */ /* 0x000f6e0000000200 */
[C---:B--2---:R-:W-:Y:S08]  /*11a50*/  HMMA.16816.F32.BF16 R28, R40.reuse, R36, R28 ;  /* 0x00000024281c723c */ /* 0x044ff0000004181c */
[C---:B------:R-:W-:Y:S01]  /*11a60*/  HMMA.16816.F32.BF16 R24, R40.reuse, R38, R24 ;  /* 0x000000262818723c */ /* 0x040fe20000041818 */
[----:B------:R-:W-:Y:S07]  /*11a70*/  LDSM.16.M88.4 R36, [R191+0xb800] ;  /* 0x00b80000bf24783b */ /* 0x000fee0000000200 */
[C---:B----4-:R-:W-:Y:S08]  /*11a80*/  HMMA.16816.F32.BF16 R76, R40.reuse, R44, R76 ;  /* 0x0000002c284c723c */ /* 0x050ff0000004184c */
[C---:B------:R-:W-:Y:S01]  /*11a90*/  HMMA.16816.F32.BF16 R72, R40.reuse, R46, R72 ;  /* 0x0000002e2848723c */ /* 0x040fe20000041848 */
[----:B------:R-:W2:Y:S07]  /*11aa0*/  LDSM.16.M88.4 R44, [R184+0x4000] ;  /* 0x00400000b82c783b */ /* 0x000eae0000000200 */
[C---:B------:R-:W-:Y:S08]  /*11ab0*/  HMMA.16816.F32.BF16 R88, R40.reuse, R56, R88 ;  /* 0x000000382858723c */ /* 0x040ff00000041858 */
[----:B------:R-:W-:Y:S01]  /*11ac0*/  HMMA.16816.F32.BF16 R64, R40, R58, R64 ;  /* 0x0000003a2840723c */ /* 0x000fe20000041840 */
[----:B------:R-:W4:Y:S07]  /*11ad0*/  LDSM.16.M88.4 R40, [R184+0x4800] ;  /* 0x00480000b828783b */ /* 0x000f2e0000000200 */
[C---:B---3--:R-:W-:Y:S07]  /*11ae0*/  HMMA.16816.F32.BF16 R28, R68.reuse, R12, R28 ;  /* 0x0000000c441c723c */ /* 0x048fee000004181c */
[----:B------:R-:W-:Y:S01]  /*11af0*/  LOP3.LUT R13, R60, 0x6, RZ, 0xc0, !PT ;  /* 0x000000063c0d7812 */ /* 0x000fe200078ec0ff */
[----:B------:R-:W-:Y:S04]  /*11b00*/  HMMA.16816.F32.BF16 R24, R68, R14, R24 ;  /* 0x0000000e4418723c */ /* 0x000fe80000041818 */
[----:B------:R-:W-:-:S02]  /*11b10*/  IMAD.IADD R0, R2, 0x1, R13 ;  /* 0x0000000102007824 */ /* 0x000fc400078e020d */
[----:B------:R-:W-:Y:S02]  /*11b20*/  LDSM.16.M88.4 R12, [R184+0x5800] ;  /* 0x00580000b80c783b */ /* 0x000fe40000000200 */
[C---:B-1----:R-:W-:Y:S01]  /*11b30*/  HMMA.16816.F32.BF16 R76, R68.reuse, R8, R76 ;  /* 0x00000008444c723c */ /* 0x042fe2000004184c */
[C---:B------:R-:W-:Y:S02]  /*11b40*/  IADD3 R6, R0.reuse, 0x10, RZ ;  /* 0x0000001000067810 */ /* 0x040fe40007ffe0ff */
[-C--:B------:R-:W-:Y:S02]  /*11b50*/  ISETP.GE.AND P1, PT, R0, R61.reuse, PT ;  /* 0x0000003d0000720c */ /* 0x080fe40003f26270 */
[----:B------:R-:W-:Y:S02]  /*11b60*/  ISETP.GE.AND P2, PT, R6, R61, PT ;  /* 0x0000003d0600720c */ /* 0x000fe40003f46270 */
[----:B------:R-:W-:Y:S01]  /*11b70*/  IADD3 R6, R0, 0x18, RZ ;  /* 0x0000001800067810 */ /* 0x000fe20007ffe0ff */
[----:B------:R-:W-:Y:S01]  /*11b80*/  HMMA.16816.F32.BF16 R72, R68, R10, R72 ;  /* 0x0000000a4448723c */ /* 0x000fe20000041848 */
[----:B------:R-:W1:Y:S01]  /*11b90*/  LDSM.16.M88.4 R8, [R184+0x5000] ;  /* 0x00500000b808783b */ /* 0x000e620000000200 */
[----:B------:R-:W-:-:S06]  /*11ba0*/  DEPBAR.LE SB0, 0x0 ;  /* 0x000080000000791a */ /* 0x000fcc0000000000 */
[C---:B-----5:R-:W-:Y:S07]  /*11bb0*/  HMMA.16816.F32.BF16 R20, R68.reuse, R32, R20 ;  /* 0x000000204414723c */ /* 0x060fee0000041814 */
[----:B------:R-:W-:Y:S01]  /*11bc0*/  IADD3 R32, R0, 0x9, RZ ;  /* 0x0000000900207810 */ /* 0x000fe20007ffe0ff */
[----:B------:R-:W-:Y:S03]  /*11bd0*/  HMMA.16816.F32.BF16 R16, R68, R34, R16 ;  /* 0x000000224410723c */ /* 0x000fe60000041810 */
[----:B------:R-:W-:-:S02]  /*11be0*/  ISETP.GE.AND P4, PT, R32, R61, PT ;  /* 0x0000003d2000720c */ /* 0x000fc40003f86270 */
[C---:B------:R-:W-:Y:S02]  /*11bf0*/  IADD3 R32, R0.reuse, 0x11, RZ ;  /* 0x0000001100207810 */ /* 0x040fe40007ffe0ff */
[----:B------:R-:W-:Y:S01]  /*11c00*/  IADD3 R34, R0, 0x8, RZ ;  /* 0x0000000800227810 */ /* 0x000fe20007ffe0ff */
[----:B--2---:R-:W-:Y:S03]  /*11c10*/  HMMA.16816.F32.BF16 R28, R80, R44, R28 ;  /* 0x0000002c501c723c */ /* 0x004fe6000004181c */
[----:B------:R-:W-:-:S05]  /*11c20*/  ISETP.GE.AND P5, PT, R34, R61, PT ;  /* 0x0000003d2200720c */ /* 0x000fca0003fa6270 */
[C---:B------:R-:W-:Y:S08]  /*11c30*/  HMMA.16816.F32.BF16 R24, R80.reuse, R46, R24 ;  /* 0x0000002e5018723c */ /* 0x040ff00000041818 */
[----:B----4-:R-:W-:Y:S08]  /*11c40*/  HMMA.16816.F32.BF16 R20, R80, R40, R20 ;  /* 0x000000285014723c */ /* 0x010ff00000041814 */
[----:B------:R-:W-:Y:S01]  /*11c50*/  HMMA.16816.F32.BF16 R88, R68, R36, R88 ;  /* 0x000000244458723c */ /* 0x000fe20000041858 */
[----:B------:R-:W-:-:S02]  /*11c60*/  FSEL R3, R28, -INF , !P1 ;  /* 0xff8000001c037808 */ /* 0x000fc40004800000 */
[----:B------:R-:W-:Y:S02]  /*11c70*/  FSEL R30, R30, -INF , !P1 ;  /* 0xff8000001e1e7808 */ /* 0x000fe40004800000 */
[-C--:B------:R-:W-:Y:S02]  /*11c80*/  ISETP.GE.AND P1, PT, R32, R61.reuse, PT ;  /* 0x0000003d2000720c */ /* 0x080fe40003f26270 */
[----:B------:R-:W-:Y:S01]  /*11c90*/  IADD3 R36, R0, 0x1, RZ ;  /* 0x0000000100247810 */ /* 0x000fe20007ffe0ff */
[----:B------:R-:W-:Y:S01]  /*11ca0*/  HMMA.16816.F32.BF16 R64, R68, R38, R64 ;  /* 0x000000264440723c */ /* 0x000fe20000041840 */
[----:B------:R-:W-:Y:S02]  /*11cb0*/  FSEL R26, R26, -INF , !P5 ;  /* 0xff8000001a1a7808 */ /* 0x000fe40006800000 */
[----:B------:R-:W-:Y:S02]  /*11cc0*/  ISETP.GE.AND P6, PT, R36, R61, PT ;  /* 0x0000003d2400720c */ /* 0x000fe40003fc6270 */
[----:B------:R-:W-:-:S02]  /*11cd0*/  FSEL R25, R25, -INF , !P4 ;  /* 0xff80000019197808 */ /* 0x000fc40006000000 */
[----:B------:R-:W-:Y:S01]  /*11ce0*/  FSEL R28, R31, -INF , !P6 ;  /* 0xff8000001f1c7808 */ /* 0x000fe20007000000 */
[C---:B------:R-:W-:Y:S01]  /*11cf0*/  HMMA.16816.F32.BF16 R16, R80.reuse, R42, R16 ;  /* 0x0000002a5010723c */ /* 0x040fe20000041810 */
[----:B------:R-:W-:Y:S02]  /*11d00*/  FSEL R29, R29, -INF , !P6 ;  /* 0xff8000001d1d7808 */ /* 0x000fe40007000000 */
[-C--:B------:R-:W-:Y:S02]  /*11d10*/  ISETP.GE.AND P6, PT, R6, R61.reuse, PT ;  /* 0x0000003d0600720c */ /* 0x080fe40003fc6270 */
[----:B------:R-:W-:Y:S02]  /*11d20*/  IADD3 R6, R0, 0x19, RZ ;  /* 0x0000001900067810 */ /* 0x000fe40007ffe0ff */
[----:B------:R-:W-:Y:S01]  /*11d30*/  FSEL R31, R24, -INF , !P5 ;  /* 0xff800000181f7808 */ /* 0x000fe20006800000 */
[----:B-1----:R-:W-:Y:S01]  /*11d40*/  HMMA.16816.F32.BF16 R76, R80, R8, R76 ;  /* 0x00000008504c723c */ /* 0x002fe2000004184c */
[----:B------:R-:W-:-:S02]  /*11d50*/  ISETP.GE.AND P5, PT, R6, R61, PT ;  /* 0x0000003d0600720c */ /* 0x000fc40003fa6270 */
[----:B------:R-:W-:Y:S02]  /*11d60*/  FSEL R6, R27, -INF , !P4 ;  /* 0xff8000001b067808 */ /* 0x000fe40006000000 */
[----:B------:R-:W-:Y:S02]  /*11d70*/  FSEL R22, R22, -INF , !P2 ;  /* 0xff80000016167808 */ /* 0x000fe40005000000 */
[----:B------:R-:W-:Y:S01]  /*11d80*/  IADD3 R8, R0, 0x20, RZ ;  /* 0x0000002000087810 */ /* 0x000fe20007ffe0ff */
[----:B------:R-:W-:Y:S01]  /*11d90*/  HMMA.16816.F32.BF16 R72, R80, R10, R72 ;  /* 0x0000000a5048723c */ /* 0x000fe20000041848 */
[----:B------:R-:W-:Y:S02]  /*11da0*/  FSEL R21, R21, -INF , !P1 ;  /* 0xff80000015157808 */ /* 0x000fe40004800000 */
[----:B------:R-:W-:Y:S02]  /*11db0*/  ISETP.GE.AND P4, PT, R8, R61, PT ;  /* 0x0000003d0800720c */ /* 0x000fe40003f86270 */
[----:B------:R-:W-:-:S02]  /*11dc0*/  IADD3 R8, R0, 0x28, RZ ;  /* 0x0000002800087810 */ /* 0x000fc40007ffe0ff */
[----:B------:R-:W-:Y:S01]  /*11dd0*/  IADD3 R10, R0, 0x21, RZ ;  /* 0x00000021000a7810 */ /* 0x000fe20007ffe0ff */
[C---:B------:R-:W-:Y:S01]  /*11de0*/  HMMA.16816.F32.BF16 R88, R80.reuse, R12, R88 ;  /* 0x0000000c5058723c */ /* 0x040fe20000041858 */
[----:B------:R-:W-:Y:S02]  /*11df0*/  FSEL R11, R20, -INF , !P2 ;  /* 0xff800000140b7808 */ /* 0x000fe40005000000 */
[-C--:B------:R-:W-:Y:S02]  /*11e00*/  ISETP.GE.AND P2, PT, R10, R61.reuse, PT ;  /* 0x0000003d0a00720c */ /* 0x080fe40003f46270 */
[----:B------:R-:W-:Y:S02]  /*11e10*/  FSEL R10, R23, -INF , !P1 ;  /* 0xff800000170a7808 */ /* 0x000fe40004800000 */
[----:B------:R-:W-:Y:S01]  /*11e20*/  ISETP.GE.AND P1, PT, R8, R61, PT ;  /* 0x0000003d0800720c */ /* 0x000fe20003f26270 */
[----:B------:R-:W-:Y:S01]  /*11e30*/  HMMA.16816.F32.BF16 R64, R80, R14, R64 ;  /* 0x0000000e5040723c */ /* 0x000fe20000041840 */
[----:B------:R-:W-:-:S02]  /*11e40*/  IADD3 R8, R0, 0x29, RZ ;  /* 0x0000002900087810 */ /* 0x000fc40007ffe0ff */
[----:B------:R-:W-:Y:S02]  /*11e50*/  IADD3 R12, R0, 0x30, RZ ;  /* 0x00000030000c7810 */ /* 0x000fe40007ffe0ff */
[----:B------:R-:W-:Y:S02]  /*11e60*/  FSEL R18, R18, -INF , !P6 ;  /* 0xff80000012127808 */ /* 0x000fe40007000000 */
[----:B------:R-:W-:Y:S02]  /*11e70*/  FSEL R9, R16, -INF , !P6 ;  /* 0xff80000010097808 */ /* 0x000fe40007000000 */
[----:B------:R-:W-:Y:S02]  /*11e80*/  ISETP.GE.AND P6, PT, R8, R61, PT ;  /* 0x0000003d0800720c */ /* 0x000fe40003fc6270 */
        /* <DEDUP_REMOVED lines=8> */
[----:B------:R-:W-:Y:S02]  /*11f10*/  IADD3 R0, R0, 0x39, RZ ;  /* 0x0000003900007810 */ /* 0x000fe40007ffe0ff */
[----:B------:R-:W-:Y:S02]  /*11f20*/  FSEL R170, R79, -INF , !P2 ;  /* 0xff8000004faa7808 */ /* 0x000fe40005000000 */
[----:B------:R-:W-:Y:S02]  /*11f30*/  FSEL R159, R77, -INF , !P2 ;  /* 0xff8000004d9f7808 */ /* 0x000fe40005000000 */
[----:B------:R-:W-:Y:S02]  /*11f40*/  FSEL R164, R74, -INF , !P1 ;  /* 0xff8000004aa47808 */ /* 0x000fe40004800000 */
[----:B------:R-:W-:Y:S02]  /*11f50*/  FSEL R165, R72, -INF , !P1 ;  /* 0xff80000048a57808 */ /* 0x000fe40004800000 */
[----:B------:R-:W-:-:S02]  /*11f60*/  ISETP.GE.AND P2, PT, R12, R61, PT ;  /* 0x0000003d0c00720c */ /* 0x000fc40003f46270 */
[----:B------:R-:W-:Y:S02]  /*11f70*/  ISETP.GE.AND P1, PT, R0, R61, PT ;  /* 0x0000003d0000720c */ /* 0x000fe40003f26270 */
[----:B------:R-:W-:Y:S02]  /*11f80*/  LOP3.LUT R0, R4, R49, RZ, 0xfc, !PT ;  /* 0x0000003104007212 */ /* 0x000fe400078efcff */
        /* <DEDUP_REMOVED lines=71> */
.L_x_4814:
[----:B------:R-:W-:-:S05]  /*12400*/  IMAD.MOV.U32 R13, RZ, RZ, c[0x0][0x198] ;  /* 0x00006600ff0d7624 */ /* 0x000fca00078e00ff */
[----:B------:R-:W-:-:S04]  /*12410*/  LEA R13, -R13, RZ, 0x6 ;  /* 0x000000ff0d0d7211 */ /* 0x000fc800078e31ff */
[----:B------:R-:W-:Y:S02]  /*12420*/  SHF.R.S32.HI R2, RZ, 0x1f, R13 ;  /* 0x0000001fff027819 */ /* 0x000fe4000001140d */
.L_x_4815:
        /* <DEDUP_REMOVED lines=41> */
.L_x_4813:
[----:B-1----:R-:W-:Y:S02]  /*126c0*/  FMNMX.FTZ R12, R3, R29, !PT ;  /* 0x0000001d030c7209 */ /* 0x002fe40007810000 */
        /* <DEDUP_REMOVED lines=50> */
[C---:B------:R-:W-:Y:S01]  /*129f0*/  FSETP.NEU.FTZ.AND P1, PT, R132.reuse, -INF , PT ;  /* 0xff8000008400780b */ /* 0x040fe20003f3d000 */
[----:B------:R-:W-:Y:S02]  /*12a00*/  FMUL.FTZ R166, R132, c[0x0][0x23c] ;  /* 0x00008f0084a67a20 */ /* 0x000fe40000410000 */
[----:B------:R-:W1:Y:S03]  /*12a10*/  LDSM.16.MT88.4 R112, [R189+0x10000] ;  /* 0x01000000bd70783b */ /* 0x000e660000004200 */
        /* <DEDUP_REMOVED lines=16> */
[----:B------:R-:W2:Y:S01]  /*12b20*/  MUFU.EX2 R150, R150 ;  /* 0x0000009600967308 */ /* 0x000ea20000000800 */
[--C-:B------:R-:W-:Y:S02]  /*12b30*/  FFMA.FTZ R152, R30, c[0x0][0x23c], -R163.reuse ;  /* 0x00008f001e987a23 */ /* 0x100fe400000108a3 */
[--C-:B------:R-:W-:Y:S02]  /*12b40*/  FFMA.FTZ R155, R28, c[0x0][0x23c], -R163.reuse ;  /* 0x00008f001c9b7a23 */ /* 0x100fe400000108a3 */
[--C-:B------:R-:W-:Y:S01]  /*12b50*/  FFMA.FTZ R157, R26, c[0x0][0x23c], -R163.reuse ;  /* 0x00008f001a9d7a23 */ /* 0x100fe200000108a3 */
[----:B------:R-:W-:Y:S01]  /*12b60*/  LDSM.16.MT88.4 R28, [R188+0xc800] ;  /* 0x00c80000bc1c783b */ /* 0x000fe20000004200 */
[--C-:B------:R-:W-:Y:S01]  /*12b70*/  FFMA.FTZ R148, R6, c[0x0][0x23c], -R163.reuse ;  /* 0x00008f0006947a23 */ /* 0x100fe200000108a3 */
[----:B------:R-:W-:Y:S01]  /*12b80*/  MUFU.EX2 R151, R151 ;  /* 0x0000009700977308 */ /* 0x000fe20000000800 */
[--C-:B------:R-:W-:Y:S01]  /*12b90*/  FFMA.FTZ R134, R10, c[0x0][0x23c], -R163.reuse ;  /* 0x00008f000a867a23 */ /* 0x100fe200000108a3 */
[----:B------:R-:W1:Y:S01]  /*12ba0*/  LDSM.16.MT88.4 R4, [R188+0x10000] ;  /* 0x01000000bc04783b */ /* 0x000e620000004200 */
[----:B------:R-:W-:-:S02]  /*12bb0*/  FFMA.FTZ R135, R18, c[0x0][0x23c], -R163 ;  /* 0x00008f0012877a23 */ /* 0x000fc400000108a3 */
[--C-:B------:R-:W-:Y:S01]  /*12bc0*/  FFMA.FTZ R0, R8, c[0x0][0x23c], -R163.reuse ;  /* 0x00008f0008007a23 */ /* 0x100fe200000108a3 */
[----:B------:R-:W-:Y:S01]  /*12bd0*/  LDSM.16.MT88.4 R16, [R189+0xe800] ;  /* 0x00e80000bd10783b */ /* 0x000fe20000004200 */
[--C-:B------:R-:W-:Y:S01]  /*12be0*/  FFMA.FTZ R144, R21, c[0x0][0x23c], -R166.reuse ;  /* 0x00008f0015907a23 */ /* 0x100fe200000108a6 */
[----:B------:R-:W3:Y:S01]  /*12bf0*/  MUFU.EX2 R146, R146 ;  /* 0x0000009200927308 */ /* 0x000ee20000000800 */
[----:B--2---:R-:W-:Y:S01]  /*12c00*/  F2FP.BF16.PACK_AB R116, R150, R153 ;  /* 0x000000999674723e */ /* 0x004fe200000010ff */
[----:B------:R-:W2:Y:S01]  /*12c10*/  LDSM.16.MT88.4 R8, [R192+0xe800] ;  /* 0x00e80000c008783b */ /* 0x000ea20000004200 */
[----:B------:R-:W-:Y:S02]  /*12c20*/  FFMA.FTZ R147, R22, c[0x0][0x23c], -R163 ;  /* 0x00008f0016937a23 */ /* 0x000fe400000108a3 */
[--C-:B------:R-:W-:Y:S01]  /*12c30*/  FFMA.FTZ R154, R167, c[0x0][0x23c], -R166.reuse ;  /* 0x00008f00a79a7a23 */ /* 0x100fe200000108a6 */
[----:B------:R-:W1:Y:S01]  /*12c40*/  LDSM.16.MT88.4 R20, [R192+0xc800] ;  /* 0x00c80000c014783b */ /* 0x000e620000004200 */
[--C-:B------:R-:W-:Y:S01]  /*12c50*/  FFMA.FTZ R156, R165, c[0x0][0x23c], -R166.reuse ;  /* 0x00008f00a59c7a23 */ /* 0x100fe200000108a6 */
[----:B------:R-:W-:Y:S01]  /*12c60*/  MUFU.EX2 R152, R152 ;  /* 0x0000009800987308 */ /* 0x000fe20000000800 */
[--C-:B------:R-:W-:Y:S01]  /*12c70*/  FFMA.FTZ R159, R159, c[0x0][0x23c], -R166.reuse ;  /* 0x00008f009f9f7a23 */ /* 0x100fe200000108a6 */
[----:B------:R-:W-:Y:S01]  /*12c80*/  LDSM.16.MT88.4 R24, [R190+0xe800] ;  /* 0x00e80000be18783b */ /* 0x000fe20000004200 */
[----:B------:R-:W-:-:S02]  /*12c90*/  FFMA.FTZ R161, R161, c[0x0][0x23c], -R166 ;  /* 0x00008f00a1a17a23 */ /* 0x000fc400000108a6 */
[--C-:B------:R-:W-:Y:S02]  /*12ca0*/  FFMA.FTZ R160, R160, c[0x0][0x23c], -R163.reuse ;  /* 0x00008f00a0a07a23 */ /* 0x100fe400000108a3 */
[--C-:B------:R-:W-:Y:S01]  /*12cb0*/  FFMA.FTZ R165, R170, c[0x0][0x23c], -R163.reuse ;  /* 0x00008f00aaa57a23 */ /* 0x100fe200000108a3 */
[----:B------:R-:W4:Y:S01]  /*12cc0*/  MUFU.EX2 R155, R155 ;  /* 0x0000009b009b7308 */ /* 0x000f220000000800 */
[----:B---3--:R-:W-:Y:S01]  /*12cd0*/  F2FP.BF16.PACK_AB R118, R146, R151 ;  /* 0x000000979276723e */ /* 0x008fe200000010ff */
[--C-:B------:R-:W-:Y:S02]  /*12ce0*/  FFMA.FTZ R164, R164, c[0x0][0x23c], -R163.reuse ;  /* 0x00008f00a4a47a23 */ /* 0x100fe400000108a3 */
[----:B------:R-:W-:Y:S02]  /*12cf0*/  FFMA.FTZ R167, R168, c[0x0][0x23c], -R163 ;  /* 0x00008f00a8a77a23 */ /* 0x000fe400000108a3 */
[--C-:B------:R-:W-:Y:S02]  /*12d00*/  FFMA.FTZ R168, R171, c[0x0][0x23c], -R166.reuse ;  /* 0x00008f00aba87a23 */ /* 0x100fe400000108a6 */
[----:B------:R-:W-:Y:S01]  /*12d10*/  MUFU.EX2 R157, R157 ;  /* 0x0000009d009d7308 */ /* 0x000fe20000000800 */
[----:B------:R-:W-:-:S02]  /*12d20*/  FFMA.FTZ R169, R169, c[0x0][0x23c], -R166 ;  /* 0x00008f00a9a97a23 */ /* 0x000fc400000108a6 */
[--C-:B------:R-:W-:Y:S02]  /*12d30*/  FFMA.FTZ R170, R143, c[0x0][0x23c], -R166.reuse ;  /* 0x00008f008faa7a23 */ /* 0x100fe400000108a6 */
[----:B------:R-:W-:Y:S02]  /*12d40*/  FFMA.FTZ R219, R141, c[0x0][0x23c], -R166 ;  /* 0x00008f008ddb7a23 */ /* 0x000fe400000108a6 */
[--C-:B------:R-:W-:Y:S01]  /*12d50*/  FFMA.FTZ R162, R162, c[0x0][0x23c], -R163.reuse ;  /* 0x00008f00a2a27a23 */ /* 0x100fe200000108a3 */
[----:B------:R-:W3:Y:S01]  /*12d60*/  MUFU.EX2 R148, R148 ;  /* 0x0000009400947308 */ /* 0x000ee20000000800 */
[----:B----4-:R-:W-:Y:S01]  /*12d70*/  F2FP.BF16.PACK_AB R117, R155, R152 ;  /* 0x000000989b75723e */ /* 0x010fe200000010ff */
[--C-:B------:R-:W-:Y:S02]  /*12d80*/  FFMA.FTZ R171, R142, c[0x0][0x23c], -R163.reuse ;  /* 0x00008f008eab7a23 */ /* 0x100fe400000108a3 */
[--C-:B------:R-:W-:Y:S02]  /*12d90*/  FFMA.FTZ R166, R140, c[0x0][0x23c], -R163.reuse ;  /* 0x00008f008ca67a23 */ /* 0x100fe400000108a3 */
[----:B------:R-:W-:Y:S01]  /*12da0*/  FFMA.FTZ R217, R158, c[0x0][0x23c], -R163 ;  /* 0x00008f009ed97a23 */ /* 0x000fe200000108a3 */
[----:B------:R-:W-:Y:S01]  /*12db0*/  LDSM.16.MT88.4 R140, [R190+0xd800] ;  /* 0x00d80000be8c783b */ /* 0x000fe20000004200 */
[----:B------:R-:W-:Y:S01]  /*12dc0*/  MUFU.EX2 R149, R149 ;  /* 0x0000009500957308 */ /* 0x000fe20000000800 */
[----:B------:R-:W-:-:S02]  /*12dd0*/  FADD.FTZ R150, R153, R150 ;  /* 0x0000009699967221 */ /* 0x000fc40000010000 */
[----:B------:R-:W-:Y:S02]  /*12de0*/  FADD.FTZ R152, R152, R155 ;  /* 0x0000009b98987221 */ /* 0x000fe40000010000 */
[----:B------:R-:W-:Y:S01]  /*12df0*/  FADD.FTZ R151, R151, R150 ;  /* 0x0000009697977221 */ /* 0x000fe20000010000 */
[----:B---3--:R-:W-:Y:S02]  /*12e00*/  F2FP.BF16.PACK_AB R119, R148, R157 ;  /* 0x0000009d9477723e */ /* 0x008fe400000010ff */
        /* <DEDUP_REMOVED lines=199> */
.L_x_4820:
        /* <DEDUP_REMOVED lines=64> */
.L_x_4817:
        /* <DEDUP_REMOVED lines=249> */
.L_x_4819:
        /* <DEDUP_REMOVED lines=27> */
.L_x_4818:
        /* <DEDUP_REMOVED lines=410> */
.L_x_4816:
        /* <DEDUP_REMOVED lines=131> */
[----:B------:R-:W2:Y:S01]  /*17190*/  S2R R7, SR_CTAID.Z ;  /* 0x0000000000077919 */ /* 0x000ea20000002700 */
        /* <DEDUP_REMOVED lines=29> */
[----:B-1----:R-:W-:-:S03]  /*17370*/  @P3 FMUL.FTZ R2, R2, 0.69314718246459960938 ;  /* 0x3f31721802023820 */ /* 0x002fc60000410000 */
[----:B------:R-:W-:Y:S02]  /*17380*/  SEL R15, R6, 0xffffff80, !P2 ;  /* 0xffffff80060f7807 */ /* 0x000fe40005000000 */
[----:B------:R-:W1:Y:S02]  /*17390*/  S2R R6, SR_CTAID.Y ;  /* 0x0000000000067919 */ /* 0x000e640000002600 */
[-C--:B------:R-:W-:Y:S02]  /*173a0*/  IADD3 R8, R8, R15.reuse, RZ ;  /* 0x0000000f08087210 */ /* 0x080fe40007ffe0ff */
[----:B------:R-:W-:Y:S02]  /*173b0*/  IADD3 R16, R15, R12, RZ ;  /* 0x0000000c0f107210 */ /* 0x000fe40007ffe0ff */
[-C--:B------:R-:W-:Y:S01]  /*173c0*/  IADD3 R17, R13, R15.reuse, RZ ;  /* 0x0000000f0d117210 */ /* 0x080fe20007ffe0ff */
[----:B------:R-:W-:Y:S01]  /*173d0*/  STS.64 [R8], R48 ;  /* 0x0000003008007388 */ /* 0x000fe20000000a00 */
[----:B------:R-:W-:-:S03]  /*173e0*/  IADD3 R15, R14, R15, RZ ;  /* 0x0000000f0e0f7210 */ /* 0x000fc60007ffe0ff */
[----:B------:R-:W-:Y:S04]  /*173f0*/  STS.64 [R8+0x800], R50 ;  /* 0x0008003208007388 */ /* 0x000fe80000000a00 */
[----:B------:R-:W-:Y:S04]  /*17400*/  STS.64 [R16], R52 ;  /* 0x0000003410007388 */ /* 0x000fe80000000a00 */
[----:B------:R-:W-:Y:S04]  /*17410*/  STS.64 [R16+0x800], R54 ;  /* 0x0008003610007388 */ /* 0x000fe80000000a00 */
[----:B------:R-:W-:Y:S01]  /*17420*/  STS.64 [R17], R56 ;  /* 0x0000003811007388 */ /* 0x000fe20000000a00 */
[----:B-1----:R-:W-:-:S03]  /*17430*/  IMAD R6, R6, c[0x0][0x210], R209 ;  /* 0x0000840006067a24 */ /* 0x002fc600078e02d1 */
        /* <DEDUP_REMOVED lines=27> */
[----:B-1----:R-:W-:-:S03]  /*175f0*/  LOP3.LUT R11, R9, 0xffffffe0, RZ, 0xc0, !PT ;  /* 0xffffffe0090b7812 */ /* 0x002fc600078ec0ff */
[----:B------:R1:W-:Y:S01]  /*17600*/  STS.64 [R8+0x8000], R108 ;  /* 0x0080006c08007388 */ /* 0x0003e20000000a00 */
[----:B------:R-:W-:Y:S02]  /*17610*/  SHF.R.S32.HI R9, RZ, 0x1f, R10 ;  /* 0x0000001fff097819 */ /* 0x000fe4000001140a */
[----:B------:R-:W-:Y:S01]  /*17620*/  IADD3 R11, -R11, R0, RZ ;  /* 0x000000000b0b7210 */ /* 0x000fe20007ffe1ff */
[----:B------:R3:W-:Y:S01]  /*17630*/  STS.64 [R8+0x8800], R110 ;  /* 0x0088006e08007388 */ /* 0x0007e20000000a00 */
[-C--:B------:R-:W-:Y:S02]  /*17640*/  LEA.HI R9, R9, R10.reuse, RZ, 0x2 ;  /* 0x0000000a09097211 */ /* 0x080fe400078f10ff */
[----:B------:R-:W-:Y:S01]  /*17650*/  LOP3.LUT P0, RZ, R11, 0x3, RZ, 0xc0, !PT ;  /* 0x000000030bff7812 */ /* 0x000fe2000780c0ff */
[----:B------:R-:W-:Y:S01]  /*17660*/  STS.64 [R16+0x8000], R112 ;  /* 0x0080007010007388 */ /* 0x000fe20000000a00 */
[----:B------:R-:W-:Y:S02]  /*17670*/  SHF.R.S32.HI R0, RZ, 0x1f, R11 ;  /* 0x0000001fff007819 */ /* 0x000fe4000001140b */
[----:B------:R-:W-:Y:S01]  /*17680*/  LOP3.LUT R9, R9, 0xffffffc, RZ, 0xc0, !PT ;  /* 0x0ffffffc09097812 */ /* 0x000fe200078ec0ff */
[----:B------:R-:W-:Y:S01]  /*17690*/  STS.64 [R16+0x8800], R114 ;  /* 0x0088007210007388 */ /* 0x000fe20000000a00 */
[----:B------:R-:W-:Y:S01]  /*176a0*/  LEA.HI R0, R0, R11, RZ, 0x2 ;  /* 0x0000000b00007211 */ /* 0x000fe200078f10ff */
[----:B------:R-:W-:Y:S01]  /*176b0*/  @P4 FMUL.FTZ R11, R4, 0.69314718246459960938 ;  /* 0x3f317218040b4820 */ /* 0x000fe20000410000 */
[----:B------:R-:W-:Y:S01]  /*176c0*/  IADD3 R9, -R9, R10, RZ ;  /* 0x0000000a09097210 */ /* 0x000fe20007ffe1ff */
[----:B------:R-:W-:Y:S01]  /*176d0*/  STS.64 [R17+0x8000], R120 ;  /* 0x0080007811007388 */ /* 0x000fe20000000a00 */
[----:B------:R-:W-:-:S02]  /*176e0*/  SHF.R.S32.HI R0, RZ, 0x2, R0 ;  /* 0x00000002ff007819 */ /* 0x000fc40000011400 */
[----:B------:R-:W-:Y:S01]  /*176f0*/  MOV R10, 0xff800000 ;  /* 0xff800000000a7802 */ /* 0x000fe20000000f00 */
[----:B------:R-:W-:Y:S01]  /*17700*/  STS.64 [R17+0x8800], R122 ;  /* 0x0088007a11007388 */ /* 0x000fe20000000a00 */
[----:B------:R-:W-:Y:S01]  /*17710*/  @P3 FFMA.FTZ R10, R3, c[0x0][0x238], R2 ;  /* 0x00008e00030a3a23 */ /* 0x000fe20000010002 */
[----:B------:R-:W-:Y:S02]  /*17720*/  LEA R9, R9, R0, 0x4 ;  /* 0x0000000009097211 */ /* 0x000fe400078e20ff */
[----:B------:R-:W-:Y:S01]  /*17730*/  STS.64 [R15+0x8000], R116 ;  /* 0x008000740f007388 */ /* 0x000fe20000000a00 */
[----:B-1----:R-:W-:-:S03]  /*17740*/  IADD3 R108, -R209, RZ, RZ ;  /* 0x000000ffd16c7210 */ /* 0x002fc60007ffe1ff */
[----:B------:R-:W-:Y:S04]  /*17750*/  STS.64 [R15+0x8800], R118 ;  /* 0x008800760f007388 */ /* 0x000fe80000000a00 */
[----:B------:R-:W-:Y:S01]  /*17760*/  BAR.SYNC.DEFER_BLOCKING 0x0 ;  /* 0x0000000000007b1d */ /* 0x000fe20000010000 */
[----:B--2---:R-:W-:-:S04]  /*17770*/  IMAD R7, R108, c[0x0][0x1c0], R7 ;  /* 0x000070006c077a24 */ /* 0x004fc800078e0207 */
[----:B------:R-:W-:Y:S01]  /*17780*/  IMAD R6, R6, c[0x0][0x1c0], R7 ;  /* 0x0000700006067a24 */ /* 0x000fe200078e0207 */
[----:B---3--:R-:W1:Y:S01]  /*17790*/  S2R R8, SR_CTAID.X ;  /* 0x0000000000087919 */ /* 0x008e620000002500 */
[----:B------:R-:W-:Y:S01]  /*177a0*/  MOV R7, 0xff800000 ;  /* 0xff80000000077802 */ /* 0x000fe20000000f00 */
[----:B------:R-:W-:Y:S02]  /*177b0*/  @P4 FFMA.FTZ R7, R132, c[0x0][0x238], R11 ;  /* 0x00008e0084074a23 */ /* 0x000fe4000001000b */
[----:B------:R-:W2:Y:S04]  /*177c0*/  LDS.128 R100, [R5.X4] ;  /* 0x0000000005647984 */ /* 0x000ea80000004c00 */
        /* <DEDUP_REMOVED lines=18> */
[----:B------:R-:W2:Y:S04]  /*178f0*/  LDS.128 R24, [R5.X4+0x9800] ;  /* 0x0098000005187984 */ /* 0x000ea80000004c00 */
[----:B------:R-:W2:Y:S04]  /*17900*/  LDS.128 R20, [R5.X4+0xa000] ;  /* 0x00a0000005147984 */ /* 0x000ea80000004c00 */
[----:B------:R-:W2:Y:S04]  /*17910*/  LDS.128 R16, [R5.X4+0xa800] ;  /* 0x00a8000005107984 */ /* 0x000ea80000004c00 */
[----:B------:R-:W2:Y:S04]  /*17920*/  LDS.128 R12, [R5.X4+0xb000] ;  /* 0x00b00000050c7984 */ /* 0x000ea80000004c00 */
[----:B------:R1:W2:Y:S02]  /*17930*/  LDS.128 R104, [R5.X4+0xb800] ;  /* 0x00b8000005687984 */ /* 0x0002a40000004c00 */
[----:B-1----:R-:W-:-:S05]  /*17940*/  SHF.L.U32 R5, R8, 0x6, RZ ;  /* 0x0000000608057819 */ /* 0x002fca00000006ff */
[----:B------:R-:W-:Y:S01]  /*17950*/  IMAD R5, R6, c[0x0][0x214], R5 ;  /* 0x0000850006057a24 */ /* 0x000fe200078e0205 */
[----:B------:R-:W-:Y:S05]  /*17960*/  @P0 BRA `(.L_x_4822) ;  /* 0x000000b000000947 */ /* 0x000fea0003800000 */
[----:B---34-:R-:W-:Y:S01]  /*17970*/  IMAD R0, R8, -0x40, R207 ;  /* 0xffffffc008007824 */ /* 0x018fe200078e02cf */
[----:B------:R-:W-:Y:S02]  /*17980*/  IADD3 R3, R9, 0x8, RZ ;  /* 0x0000000809037810 */ /* 0x000fe40007ffe0ff */
[----:B------:R-:W-:Y:S02]  /*17990*/  SHF.R.S32.HI R4, RZ, 0x1f, R9 ;  /* 0x0000001fff047819 */ /* 0x000fe40000011409 */
[----:B------:R-:W-:Y:S02]  /*179a0*/  IADD3 R2, P0, R5, R9, RZ ;  /* 0x0000000905027210 */ /* 0x000fe40007f1e0ff */
[-C--:B------:R-:W-:Y:S02]  /*179b0*/  ISETP.GE.AND P2, PT, R9, R0.reuse, PT ;  /* 0x000000000900720c */ /* 0x080fe40003f46270 */
[----:B------:R-:W-:-:S02]  /*179c0*/  ISETP.GE.AND P1, PT, R3, R0, PT ;  /* 0x000000000300720c */ /* 0x000fc40003f26270 */
[----:B------:R-:W-:Y:S02]  /*179d0*/  LEA.HI.X.SX32 R3, R5, R4, 0x1, P0 ;  /* 0x0000000405037211 */ /* 0x000fe400000f0eff */
[----:B------:R-:W-:-:S04]  /*179e0*/  LEA R108, P0, R2, c[0x0][0x208], 0x2 ;  /* 0x00008200026c7a11 */ /* 0x000fc800078010ff */
[----:B------:R-:W-:-:S05]  /*179f0*/  LEA.HI.X R109, R2, c[0x0][0x20c], R3, 0x2, P0 ;  /* 0x00008300026d7a11 */ /* 0x000fca00000f1403 */
[----:B------:R1:W-:Y:S04]  /*17a00*/  @!P2 STG.E [R108.64], R7 ;  /* 0x000000076c00a986 */ /* 0x0003e8000c101906 */
[----:B------:R1:W-:Y:S02]  /*17a10*/  @!P1 STG.E [R108.64+0x20], R10 ;  /* 0x0000200a6c009986 */ /* 0x0003e4000c101906 */
.L_x_4822:
[----:B---34-:R-:W-:Y:S05]  /*17a20*/  BSYNC B0 ;  /* 0x0000000000007941 */ /* 0x018fea0003800000 */
.L_x_4821:
[----:B------:R-:W-:Y:S01]  /*17a30*/  IMAD.SHL.U32 R2, R206, 0x4, RZ ;  /* 0x00000004ce027824 */ /* 0x000fe200078e00ff */
[----:B------:R-:W-:Y:S01]  /*17a40*/  IADD3 R4, R199, 0x10, RZ ;  /* 0x00000010c7047810 */ /* 0x000fe20007ffe0ff */
[----:B------:R-:W-:Y:S02]  /*17a50*/  IMAD R5, R5, c[0x0][0x22c], RZ ;  /* 0x00008b0005057a24 */ /* 0x000fe400078e02ff */
[----:B------:R-:W-:Y:S01]  /*17a60*/  IMAD R207, R8, -0x40, R207 ;  /* 0xffffffc008cf7824 */ /* 0x000fe200078e02cf */
[----:B------:R-:W-:-:S04]  /*17a70*/  SHF.R.S32.HI R3, RZ, 0x1f, R2 ;  /* 0x0000001fff037819 */ /* 0x000fc80000011402 */
[-C--:B------:R-:W-:Y:S01]  /*17a80*/  ISETP.GE.AND P4, PT, R4, R207.reuse, PT ;  /* 0x000000cf0400720c */ /* 0x080fe20003f86270 */
[C---:B------:R-:W-:Y:S01]  /*17a90*/  IMAD.WIDE R2, R199.reuse, 0xc0, R2 ;  /* 0x000000c0c7027825 */ /* 0x040fe200078e0202 */
[C---:B------:R-:W-:Y:S02]  /*17aa0*/  IADD3 R4, R199.reuse, 0x18, RZ ;  /* 0x00000018c7047810 */ /* 0x040fe40007ffe0ff */
[----:B------:R-:W-:Y:S02]  /*17ab0*/  ISETP.GE.AND P6, PT, R199, R207, PT ;  /* 0x000000cfc700720c */ /* 0x000fe40003fc6270 */
[----:B------:R-:W-:Y:S02]  /*17ac0*/  IADD3 R0, P0, R5, R2, RZ ;  /* 0x0000000205007210 */ /* 0x000fe40007f1e0ff */
[----:B------:R-:W-:Y:S02]  /*17ad0*/  IADD3 R2, R199, 0x8, RZ ;  /* 0x00000008c7027810 */ /* 0x000fe40007ffe0ff */
[----:B------:R-:W-:-:S02]  /*17ae0*/  LEA.HI.X.SX32 R5, R5, R3, 0x1, P0 ;  /* 0x0000000305057211 */ /* 0x000fc400000f0eff */
[----:B------:R-:W-:Y:S02]  /*17af0*/  LEA R6, P0, R0, c[0x0][0x1d8], 0x2 ;  /* 0x0000760000067a11 */ /* 0x000fe400078010ff */
[-C--:B------:R-:W-:Y:S02]  /*17b00*/  ISETP.GE.AND P5, PT, R2, R207.reuse, PT ;  /* 0x000000cf0200720c */ /* 0x080fe40003fa6270 */
[----:B-1----:R-:W-:Y:S02]  /*17b10*/  LEA.HI.X R7, R0, c[0x0][0x1dc], R5, 0x2, P0 ;  /* 0x0000770000077a11 */ /* 0x002fe400000f1405 */
[C---:B------:R-:W-:Y:S02]  /*17b20*/  IADD3 R0, R199.reuse, 0x30, RZ ;  /* 0x00000030c7007810 */ /* 0x040fe40007ffe0ff */
[----:B------:R-:W-:Y:S01]  /*17b30*/  IADD3 R3, R199, 0x20, RZ ;  /* 0x00000020c7037810 */ /* 0x000fe20007ffe0ff */
[----:B------:R1:W-:Y:S01]  /*17b40*/  @!P6 STG.E.128 [R6.64+0x100], R68 ;  /* 0x000100440600e986 */ /* 0x0003e2000c101d06 */
[----:B------:R-:W-:-:S02]  /*17b50*/  ISETP.GE.AND P0, PT, R0, R207, PT ;  /* 0x000000cf0000720c */ /* 0x000fc40003f06270 */
[C---:B------:R-:W-:Y:S01]  /*17b60*/  IADD3 R2, R199.reuse, 0x28, RZ ;  /* 0x00000028c7027810 */ /* 0x040fe20007ffe0ff */
[----:B------:R1:W-:Y:S01]  /*17b70*/  @!P6 STG.E.128 [R6.64+0x200], R36 ;  /* 0x000200240600e986 */ /* 0x0003e2000c101d06 */
[----:B------:R-:W-:Y:S02]  /*17b80*/  IADD3 R0, R199, 0x38, RZ ;  /* 0x00000038c7007810 */ /* 0x000fe40007ffe0ff */
[-C--:B------:R-:W-:Y:S01]  /*17b90*/  ISETP.GE.AND P3, PT, R4, R207.reuse, PT ;  /* 0x000000cf0400720c */ /* 0x080fe20003f66270 */
[----:B------:R1:W-:Y:S01]  /*17ba0*/  @!P5 STG.E.128 [R6.64+0x1800], R96 ;  /* 0x001800600600d986 */ /* 0x0003e2000c101d06 */
[-C--:B------:R-:W-:Y:S02]  /*17bb0*/  ISETP.GE.AND P2, PT, R3, R207.reuse, PT ;  /* 0x000000cf0300720c */ /* 0x080fe40003f46270 */
[-C--:B------:R-:W-:Y:S01]  /*17bc0*/  ISETP.GE.AND P1, PT, R2, R207.reuse, PT ;  /* 0x000000cf0200720c */ /* 0x080fe20003f26270 */
[----:B------:R1:W-:Y:S04]  /*17bd0*/  @!P5 STG.E.128 [R6.64+0x1900], R64 ;  /* 0x001900400600d986 */ /* 0x0003e8000c101d06 */
[----:B------:R1:W-:Y:S04]  /*17be0*/  @!P0 STG.E.128 [R6.64+0x9000], R76 ;  /* 0x0090004c06008986 */ /* 0x0003e8000c101d06 */
[----:B------:R1:W-:Y:S04]  /*17bf0*/  @!P0 STG.E.128 [R6.64+0x9100], R44 ;  /* 0x0091002c06008986 */ /* 0x0003e8000c101d06 */
[----:B--2---:R1:W-:Y:S01]  /*17c00*/  @!P0 STG.E.128 [R6.64+0x9200], R12 ;  /* 0x0092000c06008986 */ /* 0x0043e2000c101d06 */
        /* <DEDUP_REMOVED lines=21> */
.L_x_4823:
        /* <DEDUP_REMOVED lines=10> */
.L_x_7864:


//--------------------- .text._ZN5flash24flash_fwd_splitkv_kernelI23Flash_fwd_kernel_traitsILi192ELi64ELi64ELi4ELb0ELb0EN7cutlass10bfloat16_tE19Flash_kernel_traitsILi192ELi64ELi64ELi4ES3_EELb0ELb0ELb0ELb0ELb1ELb1ELb1ELb1EEEvNS_16Flash_fwd_paramsE --------------------------
	.section	.text._ZN5flash24flash_fwd_splitkv_kernelI23Flash_fwd_kernel_traitsILi192ELi64ELi64ELi4ELb0ELb0EN7cutlass10bfloat16_tE19Flash_kernel_traitsILi192ELi64ELi64ELi4ES3_EELb0ELb0ELb0ELb0ELb1ELb1ELb1ELb1EEEvNS_16Flash_fwd_paramsE,"ax",@progbits
	.sectioninfo	@"SHI_REGISTERS=242"
	.align	128
        .global         _ZN5flash24flash_fwd_splitkv_kernelI23Flash_fwd_kernel_traitsILi192ELi64ELi64ELi4ELb0ELb0EN7cutlass10bfloat16_tE19Flash_kernel_traitsILi192ELi64ELi64ELi4ES3_EELb0ELb0ELb0ELb0ELb1ELb1ELb1ELb1EEEvNS_16Flash_fwd_paramsE
        .type           _ZN5flash24flash_fwd_splitkv_kernelI23Flash_fwd_kernel_traitsILi192ELi64ELi64ELi4ELb0ELb0EN7cutlass10bfloat16_tE19Flash_kernel_traitsILi192ELi64ELi64ELi4ES3_EELb0ELb0ELb0ELb0ELb1ELb1ELb1ELb1EEEvNS_16Flash_fwd_paramsE,@function
        .size           _ZN5flash24flash_fwd_splitkv_kernelI23Flash_fwd_kernel_traitsILi192ELi64ELi64ELi4ELb0ELb0EN7cutlass10bfloat16_tE19Flash_kernel_traitsILi192ELi64ELi64ELi4ES3_EELb0ELb0ELb0ELb0ELb1ELb1ELb1ELb1EEEvNS_16Flash_fwd_paramsE,(.L_x_7865 - _ZN5flash24flash_fwd_splitkv_kernelI23Flash_fwd_kernel_traitsILi192ELi64ELi64ELi4ELb0ELb0EN7cutlass10bfloat16_tE19Flash_kernel_traitsILi192ELi64ELi64ELi4ES3_EELb0ELb0ELb0ELb0ELb1ELb1ELb1ELb1EEEvNS_16Flash_fwd_paramsE)
        .other          _ZN5flash24flash_fwd_splitkv_kernelI23Flash_fwd_kernel_traitsILi192ELi64ELi64ELi4ELb0ELb0EN7cutlass10bfloat16_tE19Flash_kernel_traitsILi192ELi64ELi64ELi4ES3_EELb0ELb0ELb0ELb0ELb1ELb1ELb1ELb1EEEvNS_16Flash_fwd_paramsE,@"STO_CUDA_ENTRY STV_DEFAULT"
_ZN5flash24flash_fwd_splitkv_kernelI23Flash_fwd_kernel_traitsILi192ELi64ELi64ELi4ELb0ELb0EN7cutlass10bfloat16_tE19Flash_kernel_traitsILi192ELi64ELi64ELi4ES3_EELb0ELb0ELb0ELb0ELb1ELb1ELb1ELb1EEEvNS_16Flash_fwd_paramsE:
.text._ZN5flash24flash_fwd_splitkv_kernelI23Flash_fwd_kernel_traitsILi192ELi64ELi64ELi4ELb0ELb0EN7cutlass10bfloat16_tE19Flash_kernel_traitsILi192ELi64ELi64ELi4ES3_EELb0ELb0ELb0ELb0ELb1ELb1ELb1ELb1EEEvNS_16Flash_fwd_paramsE:
        /* <DEDUP_REMOVED lines=54> */
.L_x_4824:
[----:B-1-34-:R-:W-:Y:S02]  /*0360*/  MOV R4, c[0x0][0x218] ;  /* 0x0000860000047a02 */ /* 0x01afe40000000f00 */
.L_x_4825:
        /* <DEDUP_REMOVED lines=140> */
.L_x_4826:
        /* <DEDUP_REMOVED lines=92> */
.L_x_4827:
        /* <DEDUP_REMOVED lines=15> */
.L_x_4829:
        /* <DEDUP_REMOVED lines=52> */
.L_x_4828:
        /* <DEDUP_REMOVED lines=230> */
.L_x_4876:
        /* <DEDUP_REMOVED lines=193> */
.L_x_4834:
[----:B------:R-:W-:Y:S05]  /*3090*/  BSYNC B0 ;  /* 0x0000000000007941 */ /* 0x000fea0003800000 */
.L_x_4833:
        /* <DEDUP_REMOVED lines=147> */
.L_x_4836:
[----:B------:R-:W-:Y:S05]  /*39d0*/  BSYNC B0 ;  /* 0x0000000000007941 */ /* 0x000fea0003800000 */
.L_x_4835:
        /* <DEDUP_REMOVED lines=155> */
.L_x_4838:
[----:B------:R-:W-:Y:S05]  /*4390*/  BSYNC B0 ;  /* 0x0000000000007941 */ /* 0x000fea0003800000 */
.L_x_4837:
        /* <DEDUP_REMOVED lines=160> */
.L_x_4840:
[----:B------:R-:W-:Y:S05]  /*4da0*/  BSYNC B0 ;  /* 0x0000000000007941 */ /* 0x000fea0003800000 */
.L_x_4839:
        /* <DEDUP_REMOVED lines=8> */
.L_x_4832:
        /* <DEDUP_REMOVED lines=85> */
.L_x_4845:
[----:B------:R-:W-:Y:S05]  /*5380*/  BSYNC B0 ;  /* 0x0000000000007941 */ /* 0x000fea0003800000 */
.L_x_4844:
        /* <DEDUP_REMOVED lines=86> */
.L_x_4847:
[----:B------:R-:W-:Y:S05]  /*58f0*/  BSYNC B0 ;  /* 0x0000000000007941 */ /* 0x000fea0003800000 */
.L_x_4846:
        /* <DEDUP_REMOVED lines=85> */
.L_x_4849:
[----:B------:R-:W-:Y:S05]  /*5e50*/  BSYNC B0 ;  /* 0x0000000000007941 */ /* 0x000fea0003800000 */
.L_x_4848:
[----:B-----5:R2:W-:Y:S02]  /*5e60*/  STG.E.128 [R92.64+0x100], R40 ;  /* 0x000100285c007986 */ /* 0x0205e4000c101d06 */
.L_x_4843:
[----:B------:R-:W-:Y:S05]  /*5e70*/  BSYNC B1 ;  /* 0x0000000000017941 */ /* 0x000fea0003800000 */
.L_x_4842:
        /* <DEDUP_REMOVED lines=90> */
.L_x_4853:
[----:B------:R-:W-:Y:S05]  /*6420*/  BSYNC B0 ;  /* 0x0000000000007941 */ /* 0x000fea0003800000 */
.L_x_4852:
        /* <DEDUP_REMOVED lines=91> */
.L_x_4855:
[----:B------:R-:W-:Y:S05]  /*69e0*/  BSYNC B0 ;  /* 0x0000000000007941 */ /* 0x000fea0003800000 */
.L_x_4854:
        /* <DEDUP_REMOVED lines=89> */
.L_x_4857:
[----:B------:R-:W-:Y:S05]  /*6f80*/  BSYNC B0 ;  /* 0x0000000000007941 */ /* 0x000fea0003800000 */
.L_x_4856:
[----:B-----5:R1:W-:Y:S02]  /*6f90*/  STG.E.128 [R150.64+0x100], R40 ;  /* 0x0001002896007986 */ /* 0x0203e4000c101d06 */
.L_x_4851:
[----:B------:R-:W-:Y:S05]  /*6fa0*/  BSYNC B1 ;  /* 0x0000000000017941 */ /* 0x000fea0003800000 */
.L_x_4850:
        /* <DEDUP_REMOVED lines=90> */
.L_x_4861:
[----:B------:R-:W-:Y:S05]  /*7550*/  BSYNC B0 ;  /* 0x0000000000007941 */ /* 0x000fea0003800000 */
.L_x_4860:
        /* <DEDUP_REMOVED lines=91> */
.L_x_4863:
[----:B------:R-:W-:Y:S05]  /*7b10*/  BSYNC B0 ;  /* 0x0000000000007941 */ /* 0x000fea0003800000 */
.L_x_4862:
        /* <DEDUP_REMOVED lines=91> */
.L_x_4865:
[----:B------:R-:W-:Y:S05]  /*80d0*/  BSYNC B0 ;  /* 0x0000000000007941 */ /* 0x000fea0003800000 */
.L_x_4864:
[C---:B-1----:R-:W-:Y:S04]  /*80e0*/  LEA R2, P0, R107.reuse, R92, 0x1 ;  /* 0x0000005c6b027211 */ /* 0x042fe800078008ff */
[----:B------:R-:W-:Y:S05]  /*80f0*/  LEA.HI.X R3, R107, R91, R108, 0x1, P0 ;  /* 0x0000005b6b037211 */ /* 0x000fea00000f0c6c */
[----:B-----5:R1:W-:Y:S04]  /*8100*/  STG.E.128 [R2.64], R40 ;  /* 0x0000002802007986 */ /* 0x0203e8000c101d06 */
.L_x_4859:
[----:B------:R-:W-:Y:S05]  /*8110*/  BSYNC B1 ;  /* 0x0000000000017941 */ /* 0x000fea0003800000 */
.L_x_4858:
        /* <DEDUP_REMOVED lines=93> */
.L_x_4869:
[----:B------:R-:W-:Y:S05]  /*86f0*/  BSYNC B0 ;  /* 0x0000000000007941 */ /* 0x000fea0003800000 */
.L_x_4868:
        /* <DEDUP_REMOVED lines=93> */
.L_x_4871:
[----:B------:R-:W-:Y:S05]  /*8cd0*/  BSYNC B0 ;  /* 0x0000000000007941 */ /* 0x000fea0003800000 */
.L_x_4870:
        /* <DEDUP_REMOVED lines=92> */
.L_x_4873:
[----:B------:R-:W-:Y:S05]  /*92a0*/  BSYNC B0 ;  /* 0x0000000000007941 */ /* 0x000fea0003800000 */
.L_x_4872:
[C---:B-1----:R-:W-:Y:S04]  /*92b0*/  LEA R2, P0, R115.reuse, R92, 0x1 ;  /* 0x0000005c73027211 */ /* 0x042fe800078008ff */
[----:B------:R-:W-:Y:S05]  /*92c0*/  LEA.HI.X R3, R115, R91, R116, 0x1, P0 ;  /* 0x0000005b73037211 */ /* 0x000fea00000f0c74 */
[----:B-----5:R1:W-:Y:S04]  /*92d0*/  STG.E.128 [R2.64], R8 ;  /* 0x0000000802007986 */ /* 0x0203e8000c101d06 */
.L_x_4867:
[----:B------:R-:W-:Y:S05]  /*92e0*/  BSYNC B1 ;  /* 0x0000000000017941 */ /* 0x000fea0003800000 */
.L_x_4866:
        /* <DEDUP_REMOVED lines=8> */
.L_x_4831:
        /* <DEDUP_REMOVED lines=42> */
.L_x_4841:
        /* <DEDUP_REMOVED lines=80> */
.L_x_4874:
        /* <DEDUP_REMOVED lines=9> */
.L_x_4875:
[----:B------:R-:W-:Y:S04]  /*9ba0*/  IADD3 R13, R13, -0x1, RZ ;  /* 0xffffffff0d0d7810 */ /* 0x000fe80007ffe0ff */
[----:B------:R-:W-:Y:S11]  /*9bb0*/  ISETP.GT.AND P0, PT, R13, R88, PT ;  /* 0x000000580d00720c */ /* 0x000ff60003f04270 */
[----:B------:R-:W-:Y:S02]  /*9bc0*/  @!UPT UIADD3 URZ, URZ, URZ, URZ ;  /* 0x0000003f3f3ff290 */ /* 0x000fe4000fffe03f */
[----:B------:R-:W-:-:S05]  /*9bd0*/  @P0 BRA `(.L_x_4876) ;  /* 0xffff88a000000947 */ /* 0x000fca000383ffff */
.L_x_4830:
        /* <DEDUP_REMOVED lines=93> */
.L_x_4883:
[----:B------:R-:W-:Y:S05]  /*a1b0*/  BSYNC B0 ;  /* 0x0000000000007941 */ /* 0x000fea0003800000 */
.L_x_4882:
        /* <DEDUP_REMOVED lines=44> */
.L_x_4885:
[----:B------:R-:W-:Y:S05]  /*a480*/  BSYNC B0 ;  /* 0x0000000000007941 */ /* 0x000fea0003800000 */
.L_x_4884:
        /* <DEDUP_REMOVED lines=44> */
.L_x_4887:
[----:B------:R-:W-:Y:S05]  /*a750*/  BSYNC B0 ;  /* 0x0000000000007941 */ /* 0x000fea0003800000 */
.L_x_4886:
[----:B-----5:R4:W-:Y:S02]  /*a760*/  STS.128 [R221+0x4000], R12 ;  /* 0x0040000cdd007388 */ /* 0x0209e40000000c00 */
.L_x_4881:
[----:B------:R-:W-:Y:S05]  /*a770*/  BSYNC B1 ;  /* 0x0000000000017941 */ /* 0x000fea0003800000 */
.L_x_4880:
        /* <DEDUP_REMOVED lines=47> */
.L_x_4891:
[----:B------:R-:W-:Y:S05]  /*aa70*/  BSYNC B0 ;  /* 0x0000000000007941 */ /* 0x000fea0003800000 */
.L_x_4890:
        /* <DEDUP_REMOVED lines=44> */
.L_x_4893:
[----:B------:R-:W-:Y:S05]  /*ad40*/  BSYNC B0 ;  /* 0x0000000000007941 */ /* 0x000fea0003800000 */
.L_x_4892:
        /* <DEDUP_REMOVED lines=44> */
.L_x_4895:
[----:B------:R-:W-:Y:S05]  /*b010*/  BSYNC B0 ;  /* 0x0000000000007941 */ /* 0x000fea0003800000 */
.L_x_4894:
[----:B-----5:R3:W-:Y:S02]  /*b020*/  STS.128 [R221+0x4800], R28 ;  /* 0x0048001cdd007388 */ /* 0x0207e40000000c00 */
.L_x_4889:
[----:B------:R-:W-:Y:S05]  /*b030*/  BSYNC B1 ;  /* 0x0000000000017941 */ /* 0x000fea0003800000 */
.L_x_4888:
        /* <DEDUP_REMOVED lines=48> */
.L_x_4899:
[----:B------:R-:W-:Y:S05]  /*b340*/  BSYNC B0 ;  /* 0x0000000000007941 */ /* 0x000fea0003800000 */
.L_x_4898:
        /* <DEDUP_REMOVED lines=44> */
.L_x_4901:
[----:B------:R-:W-:Y:S05]  /*b610*/  BSYNC B0 ;  /* 0x0000000000007941 */ /* 0x000fea0003800000 */
.L_x_4900:
        /* <DEDUP_REMOVED lines=45> */
.L_x_4903:
[----:B------:R-:W-:Y:S05]  /*b8f0*/  BSYNC B0 ;  /* 0x0000000000007941 */ /* 0x000fea0003800000 */
.L_x_4902:
[----:B-----5:R4:W-:Y:S02]  /*b900*/  STS.128 [R221+0x5000], R20 ;  /* 0x00500014dd007388 */ /* 0x0209e40000000c00 */
.L_x_4897:
[----:B------:R-:W-:Y:S05]  /*b910*/  BSYNC B1 ;  /* 0x0000000000017941 */ /* 0x000fea0003800000 */
.L_x_4896:
        /* <DEDUP_REMOVED lines=46> */
.L_x_4906:
[----:B------:R-:W-:Y:S05]  /*bc00*/  BSYNC B0 ;  /* 0x0000000000007941 */ /* 0x000fea0003800000 */
.L_x_4905:
        /* <DEDUP_REMOVED lines=44> */
.L_x_4908:
[----:B------:R-:W-:Y:S05]  /*bed0*/  BSYNC B0 ;  /* 0x0000000000007941 */ /* 0x000fea0003800000 */
.L_x_4907:
        /* <DEDUP_REMOVED lines=44> */
.L_x_4910:
[----:B------:R-:W-:Y:S05]  /*c1a0*/  BSYNC B0 ;  /* 0x0000000000007941 */ /* 0x000fea0003800000 */
.L_x_4909:
[----:B-----5:R4:W-:Y:S01]  /*c1b0*/  STS.128 [R221+0x5800], R20 ;  /* 0x00580014dd007388 */ /* 0x0209e20000000c00 */
[----:B------:R-:W-:Y:S05]  /*c1c0*/  BRA `(.L_x_4904) ;  /* 0x0000472000007947 */ /* 0x000fea0003800000 */
.L_x_4879:
        /* <DEDUP_REMOVED lines=89> */
.L_x_4914:
[----:B------:R-:W-:Y:S05]  /*c760*/  BSYNC B0 ;  /* 0x0000000000007941 */ /* 0x000fea0003800000 */
.L_x_4913:
        /* <DEDUP_REMOVED lines=89> */
.L_x_4916:
[----:B------:R-:W-:Y:S05]  /*cd00*/  BSYNC B0 ;  /* 0x0000000000007941 */ /* 0x000fea0003800000 */
.L_x_4915:
        /* <DEDUP_REMOVED lines=88> */
.L_x_4918:
[----:B------:R-:W-:Y:S05]  /*d290*/  BSYNC B0 ;  /* 0x0000000000007941 */ /* 0x000fea0003800000 */
.L_x_4917:
[----:B-----5:R1:W-:Y:S02]  /*d2a0*/  STS.128 [R221+0x4000], R20 ;  /* 0x00400014dd007388 */ /* 0x0203e40000000c00 */
.L_x_4912:
[----:B------:R-:W-:Y:S05]  /*d2b0*/  BSYNC B1 ;  /* 0x0000000000017941 */ /* 0x000fea0003800000 */
.L_x_4911:
        /* <DEDUP_REMOVED lines=91> */
.L_x_4922:
[----:B------:R-:W-:Y:S05]  /*d870*/  BSYNC B0 ;  /* 0x0000000000007941 */ /* 0x000fea0003800000 */
.L_x_4921:
        /* <DEDUP_REMOVED lines=88> */
.L_x_4924:
[----:B------:R-:W-:Y:S05]  /*de00*/  BSYNC B0 ;  /* 0x0000000000007941 */ /* 0x000fea0003800000 */
.L_x_4923:
        /* <DEDUP_REMOVED lines=88> */
.L_x_4926:
[----:B------:R-:W-:Y:S05]  /*e390*/  BSYNC B0 ;  /* 0x0000000000007941 */ /* 0x000fea0003800000 */
.L_x_4925:
[----:B-----5:R1:W-:Y:S02]  /*e3a0*/  STS.128 [R221+0x4800], R20 ;  /* 0x00480014dd007388 */ /* 0x0203e40000000c00 */
.L_x_4920:
[----:B------:R-:W-:Y:S05]  /*e3b0*/  BSYNC B1 ;  /* 0x0000000000017941 */ /* 0x000fea0003800000 */
.L_x_4919:
        /* <DEDUP_REMOVED lines=92> */
.L_x_4930:
[----:B------:R-:W-:Y:S05]  /*e980*/  BSYNC B0 ;  /* 0x0000000000007941 */ /* 0x000fea0003800000 */
.L_x_4929:
        /* <DEDUP_REMOVED lines=90> */
.L_x_4932:
[----:B------:R-:W-:Y:S05]  /*ef30*/  BSYNC B0 ;  /* 0x0000000000007941 */ /* 0x000fea0003800000 */
.L_x_4931:
        /* <DEDUP_REMOVED lines=89> */
.L_x_4934:
[----:B------:R-:W-:Y:S05]  /*f4d0*/  BSYNC B0 ;  /* 0x0000000000007941 */ /* 0x000fea0003800000 */
.L_x_4933:
[----:B-----5:R1:W-:Y:S02]  /*f4e0*/  STS.128 [R221+0x5000], R20 ;  /* 0x00500014dd007388 */ /* 0x0203e40000000c00 */
.L_x_4928:
[----:B------:R-:W-:Y:S05]  /*f4f0*/  BSYNC B1 ;  /* 0x0000000000017941 */ /* 0x000fea0003800000 */
.L_x_4927:
        /* <DEDUP_REMOVED lines=92> */
.L_x_4936:
[----:B------:R-:W-:Y:S05]  /*fac0*/  BSYNC B0 ;  /* 0x0000000000007941 */ /* 0x000fea0003800000 */
.L_x_4935:
        /* <DEDUP_REMOVED lines=89> */
.L_x_4938:
[----:B------:R-:W-:Y:S05]  /*10060*/  BSYNC B0 ;  /* 0x0000000000007941 */ /* 0x000fea0003800000 */
.L_x_4937:
        /* <DEDUP_REMOVED lines=91> */
.L_x_4940:
[----:B------:R-:W-:Y:S05]  /*10620*/  BSYNC B0 ;  /* 0x0000000000007941 */ /* 0x000fea0003800000 */
.L_x_4939:
[----:B-----5:R4:W-:Y:S01]  /*10630*/  STS.128 [R221+0x5800], R4 ;  /* 0x00580004dd007388 */ /* 0x0209e20000000c00 */
[----:B------:R-:W-:Y:S05]  /*10640*/  BRA `(.L_x_4904) ;  /* 0x000002a000007947 */ /* 0x000fea0003800000 */
.L_x_4878:
        /* <DEDUP_REMOVED lines=42> */
.L_x_4904:
[----:B------:R-:W-:Y:S05]  /*108f0*/  BSYNC B2 ;  /* 0x0000000000027941 */ /* 0x000fea0003800000 */
.L_x_4877:
        /* <DEDUP_REMOVED lines=75> */
[----:B------:R-:W-:Y:S01]  /*10db0*/  @!P1 IMAD.IADD R9, R15, 0x1, R8 ;  /* 0x000000010f099824 */ /* 0x000fe200078e0208 */
[----:B------:R-:W-:Y:S01]  /*10dc0*/  LOP3.LUT R200, R4, R49, RZ, 0xfc, !PT ;  /* 0x0000003104c87212 */ /* 0x000fe200078efcff */
        /* <DEDUP_REMOVED lines=50> */
[----:B-1----:R-:W1:Y:S01]  /*110f0*/  LDSM.16.M88.4 R16, [R205+0x6000] ;  /* 0x00600000cd10783b */ /* 0x002e620000000200 */
[----:B------:R-:W-:Y:S02]  /*11100*/  SEL R5, R5, 0xffffffe0, !P2 ;  /* 0xffffffe005057807 */ /* 0x000fe40005000000 */
[----:B------:R-:W-:Y:S01]  /*11110*/  R2P PR, R62, 0x6 ;  /* 0x000000063e007804 */ /* 0x000fe20000000000 */
[----:B------:R-:W2:Y:S01]  /*11120*/  LDSM.16.M88.4 R44, [R205+0x6800] ;  /* 0x00680000cd2c783b */ /* 0x000ea20000000200 */
[--C-:B------:R-:W-:Y:S01]  /*11130*/  IMAD R204, R7, 0x2, R206.reuse ;  /* 0x0000000207cc7824 */ /* 0x100fe200078e02ce */
[----:B------:R-:W-:Y:S01]  /*11140*/  ISETP.GT.AND P0, PT, R3, R208, PT ;  /* 0x000000d00300720c */ /* 0x000fe20003f04270 */
        /* <DEDUP_REMOVED lines=8> */
[----:B------:R-:W3:Y:S01]  /*111d0*/  LDSM.16.M88.4 R24, [R203] ;  /* 0x00000000cb18783b */ /* 0x000ee20000000200 */
[----:B------:R-:W-:-:S02]  /*111e0*/  IADD3 R194, R203, 0x1000, RZ ;  /* 0x00001000cbc27810 */ /* 0x000fc40007ffe0ff */
[----:B------:R-:W-:Y:S01]  /*111f0*/  SEL R0, R0, 0xffffffc0, !P2 ;  /* 0xffffffc000007807 */ /* 0x000fe20005000000 */
[----:B----4-:R-:W4:Y:S01]  /*11200*/  LDSM.16.M88.4 R12, [R203+0x800] ;  /* 0x00080000cb0c783b */ /* 0x010f220000000200 */
[C---:B------:R-:W-:Y:S02]  /*11210*/  IADD3 R193, R203.reuse, 0x1800, RZ ;  /* 0x00001800cbc17810 */ /* 0x040fe40007ffe0ff */
[----:B------:R-:W-:Y:S01]  /*11220*/  IADD3 R191, R203, 0x2000, RZ ;  /* 0x00002000cbbf7810 */ /* 0x000fe20007ffe0ff */
[----:B------:R-:W-:Y:S01]  /*11230*/  IMAD.IADD R199, R205, 0x1, R0 ;  /* 0x00000001cdc77824 */ /* 0x000fe200078e0200 */
[----:B------:R-:W-:Y:S01]  /*11240*/  LDSM.16.M88.4 R88, [R202] ;  /* 0x00000000ca58783b */ /* 0x000fe20000000200 */
[----:B------:R-:W-:Y:S01]  /*11250*/  IMAD.IADD R192, R0, 0x1, R203 ;  /* 0x0000000100c07824 */ /* 0x000fe200078e02cb */
[C---:B------:R-:W-:Y:S02]  /*11260*/  IADD3 R190, R203.reuse, 0x2800, RZ ;  /* 0x00002800cbbe7810 */ /* 0x040fe40007ffe0ff */
[----:B------:R-:W4:Y:S01]  /*11270*/  LDSM.16.M88.4 R36, [R199+0x6000] ;  /* 0x00600000c724783b */ /* 0x000f220000000200 */
[----:B------:R-:W-:-:S02]  /*11280*/  IADD3 R189, R203, 0x3000, RZ ;  /* 0x00003000cbbd7810 */ /* 0x000fc40007ffe0ff */
[C---:B------:R-:W-:Y:S01]  /*11290*/  IADD3 R188, R203.reuse, 0x3800, RZ ;  /* 0x00003800cbbc7810 */ /* 0x040fe20007ffe0ff */
[----:B------:R-:W4:Y:S01]  /*112a0*/  LDSM.16.M88.4 R28, [R203+0x1000] ;  /* 0x00100000cb1c783b */ /* 0x000f220000000200 */
[C---:B------:R-:W-:Y:S01]  /*112b0*/  IADD3 R187, R203.reuse, 0x4000, RZ ;  /* 0x00004000cbbb7810 */ /* 0x040fe20007ffe0ff */
[C---:B-1----:R-:W-:Y:S01]  /*112c0*/  HMMA.16816.F32.BF16 R20, R64.reuse, R16, RZ ;  /* 0x000000104014723c */ /* 0x042fe200000418ff */
[C---:B------:R-:W-:Y:S01]  /*112d0*/  IADD3 R186, R203.reuse, 0x4800, RZ ;  /* 0x00004800cbba7810 */ /* 0x040fe20007ffe0ff */
[----:B------:R-:W1:Y:S01]  /*112e0*/  LDSM.16.M88.4 R84, [R203+0x1800] ;  /* 0x00180000cb54783b */ /* 0x000e620000000200 */
[C---:B------:R-:W-:Y:S02]  /*112f0*/  IADD3 R185, R203.reuse, 0x5000, RZ ;  /* 0x00005000cbb97810 */ /* 0x040fe40007ffe0ff */
[----:B------:R-:W-:Y:S01]  /*11300*/  IADD3 R184, R203, 0x5800, RZ ;  /* 0x00005800cbb87810 */ /* 0x000fe20007ffe0ff */
[----:B-----5:R-:W5:Y:S02]  /*11310*/  LDSM.16.M88.4 R8, [R199+0x6800] ;  /* 0x00680000c708783b */ /* 0x020f640000000200 */
[C---:B------:R-:W-:Y:S02]  /*11320*/  HMMA.16816.F32.BF16 R16, R64.reuse, R18, RZ ;  /* 0x000000124010723c */ /* 0x040fe400000418ff */
[----:B--2---:R-:W-:Y:S04]  /*11330*/  LDSM.16.M88.4 R40, [R199+0x7000] ;  /* 0x00700000c728783b */ /* 0x004fe80000000200 */
[----:B------:R-:W-:Y:S02]  /*11340*/  LDSM.16.M88.4 R92, [R199+0x7800] ;  /* 0x00780000c75c783b */ /* 0x000fe40000000200 */
[C---:B------:R-:W-:Y:S02]  /*11350*/  HMMA.16816.F32.BF16 R32, R64.reuse, R44, RZ ;  /* 0x0000002c4020723c */ /* 0x040fe400000418ff */
[----:B------:R-:W-:Y:S04]  /*11360*/  LDSM.16.M88.4 R104, [R192+0x2800] ;  /* 0x00280000c068783b */ /* 0x000fe80000000200 */
[----:B------:R-:W-:Y:S02]  /*11370*/  LDSM.16.M88.4 R96, [R205+0xa800] ;  /* 0x00a80000cd60783b */ /* 0x000fe40000000200 */
[----:B------:R-:W-:Y:S02]  /*11380*/  HMMA.16816.F32.BF16 R44, R64, R46, RZ ;  /* 0x0000002e402c723c */ /* 0x000fe400000418ff */
[----:B------:R-:W-:Y:S04]  /*11390*/  LDSM.16.M88.4 R100, [R199+0x9800] ;  /* 0x00980000c764783b */ /* 0x000fe80000000200 */
[----:B------:R-:W0:Y:S02]  /*113a0*/  LDGDEPBAR ;  /* 0x00000000000079af */ /* 0x000e240000000000 */
        /* <DEDUP_REMOVED lines=8> */
[C---:B----4-:R-:W-:Y:S08]  /*11430*/  HMMA.16816.F32.BF16 R32, R56.reuse, R12, R32 ;  /* 0x0000000c3820723c */ /* 0x050ff00000041820 */
        /* <DEDUP_REMOVED lines=8> */
[C---:B-1----:R-:W-:Y:S08]  /*114c0*/  HMMA.16816.F32.BF16 R68, R56.reuse, R84, R68 ;  /* 0x000000543844723c */ /* 0x042ff00000041844 */
[----:B------:R-:W-:Y:S01]  /*114d0*/  HMMA.16816.F32.BF16 R64, R56, R86, R64 ;  /* 0x000000563840723c */ /* 0x000fe20000041840 */
[----:B------:R-:W1:Y:S04]  /*114e0*/  LDSM.16.M88.4 R56, [R206+0x2000] ;  /* 0x00200000ce38783b */ /* 0x000e680000000200 */
[----:B------:R-:W-:Y:S03]  /*114f0*/  LDSM.16.M88.4 R84, [R192+0x1800] ;  /* 0x00180000c054783b */ /* 0x000fe60000000200 */
[C---:B-----5:R-:W-:Y:S08]  /*11500*/  HMMA.16816.F32.BF16 R32, R88.reuse, R8, R32 ;  /* 0x000000085820723c */ /* 0x060ff00000041820 */
        /* <DEDUP_REMOVED lines=8> */
[C---:B---3--:R-:W-:Y:S08]  /*11590*/  HMMA.16816.F32.BF16 R32, R80.reuse, R12, R32 ;  /* 0x0000000c5020723c */ /* 0x048ff00000041820 */
[----:B------:R-:W-:Y:S01]  /*115a0*/  HMMA.16816.F32.BF16 R44, R80, R14, R44 ;  /* 0x0000000e502c723c */ /* 0x000fe2000004182c */
[----:B------:R-:W2:Y:S07]  /*115b0*/  LDSM.16.M88.4 R12, [R204+0x2000] ;  /* 0x00200000cc0c783b */ /* 0x000eae0000000200 */
[C---:B------:R-:W-:Y:S08]  /*115c0*/  HMMA.16816.F32.BF16 R68, R88.reuse, R92, R68 ;  /* 0x0000005c5844723c */ /* 0x040ff00000041844 */
[----:B------:R-:W-:Y:S01]  /*115d0*/  HMMA.16816.F32.BF16 R88, R88, R94, R64 ;  /* 0x0000005e5858723c */ /* 0x000fe20000041840 */
[----:B------:R-:W3:Y:S04]  /*115e0*/  LDSM.16.M88.4 R64, [R205+0x9800] ;  /* 0x00980000cd40783b */ /* 0x000ee80000000200 */
[----:B------:R-:W-:Y:S03]  /*115f0*/  LDSM.16.M88.4 R92, [R202+0x2000] ;  /* 0x00200000ca5c783b */ /* 0x000fe60000000200 */
[C---:B-1----:R-:W-:Y:S08]  /*11600*/  HMMA.16816.F32.BF16 R20, R56.reuse, R36, R20 ;  /* 0x000000243814723c */ /* 0x042ff00000041814 */
[----:B------:R-:W-:Y:S01]  /*11610*/  HMMA.16816.F32.BF16 R16, R56, R38, R16 ;  /* 0x000000263810723c */ /* 0x000fe20000041810 */
[----:B------:R-:W-:Y:S07]  /*11620*/  LDSM.16.M88.4 R36, [R199+0x8000] ;  /* 0x00800000c724783b */ /* 0x000fee0000000200 */
[C---:B------:R-:W-:Y:S08]  /*11630*/  HMMA.16816.F32.BF16 R76, R80.reuse, R28, R76 ;  /* 0x0000001c504c723c */ /* 0x040ff0000004184c */
[----:B------:R-:W-:Y:S01]  /*11640*/  HMMA.16816.F32.BF16 R72, R80, R30, R72 ;  /* 0x0000001e5048723c */ /* 0x000fe20000041848 */
[----:B------:R-:W1:Y:S07]  /*11650*/  LDSM.16.M88.4 R28, [R203+0x2800] ;  /* 0x00280000cb1c783b */ /* 0x000e6e0000000200 */
[C---:B----4-:R-:W-:Y:S08]  /*11660*/  HMMA.16816.F32.BF16 R32, R56.reuse, R8, R32 ;  /* 0x000000083820723c */ /* 0x050ff00000041820 */
[----:B------:R-:W-:Y:S01]  /*11670*/  HMMA.16816.F32.BF16 R44, R56, R10, R44 ;  /* 0x0000000a382c723c */ /* 0x000fe2000004182c */
[----:B------:R-:W4:Y:S07]  /*11680*/  LDSM.16.M88.4 R8, [R203+0x3000] ;  /* 0x00300000cb08783b */ /* 0x000f2e0000000200 */
[C---:B------:R-:W-:Y:S08]  /*11690*/  HMMA.16816.F32.BF16 R68, R80.reuse, R84, R68 ;  /* 0x000000545044723c */ /* 0x040ff00000041844 */
[----:B------:R-:W-:Y:S01]  /*116a0*/  HMMA.16816.F32.BF16 R88, R80, R86, R88 ;  /* 0x000000565058723c */ /* 0x000fe20000041858 */
[----:B------:R-:W-:Y:S04]  /*116b0*/  LDSM.16.M88.4 R84, [R201+0x2000] ;  /* 0x00200000c954783b */ /* 0x000fe80000000200 */
[----:B------:R-:W-:Y:S03]  /*116c0*/  LDSM.16.M88.4 R80, [R192+0x3000] ;  /* 0x00300000c050783b */ /* 0x000fe60000000200 */
[C---:B--2---:R-:W-:Y:S08]  /*116d0*/  HMMA.16816.F32.BF16 R20, R12.reuse, R24, R20 ;  /* 0x000000180c14723c */ /* 0x044ff00000041814 */
[----:B------:R-:W-:Y:S01]  /*116e0*/  HMMA.16816.F32.BF16 R16, R12, R26, R16 ;  /* 0x0000001a0c10723c */ /* 0x000fe20000041810 */
[----:B------:R-:W-:Y:S07]  /*116f0*/  LDSM.16.M88.4 R24, [R192+0x2000] ;  /* 0x00200000c018783b */ /* 0x000fee0000000200 */
[C---:B------:R-:W-:Y:S08]  /*11700*/  HMMA.16816.F32.BF16 R76, R56.reuse, R40, R76 ;  /* 0x00000028384c723c */ /* 0x040ff0000004184c */
[C---:B------:R-:W-:Y:S01]  /*11710*/  HMMA.16816.F32.BF16 R72, R56.reuse, R42, R72 ;  /* 0x0000002a3848723c */ /* 0x040fe20000041848 */
[----:B------:R-:W2:Y:S07]  /*11720*/  LDSM.16.M88.4 R40, [R203+0x3800] ;  /* 0x00380000cb28783b */ /* 0x000eae0000000200 */
[C---:B---3--:R-:W-:Y:S08]  /*11730*/  HMMA.16816.F32.BF16 R68, R56.reuse, R64, R68 ;  /* 0x000000403844723c */ /* 0x048ff00000041844 */
[----:B------:R-:W-:Y:S01]  /*11740*/  HMMA.16816.F32.BF16 R88, R56, R66, R88 ;  /* 0x000000423858723c */ /* 0x000fe20000041858 */
[----:B------:R-:W-:Y:S04]  /*11750*/  LDSM.16.M88.4 R64, [R206+0x4000] ;  /* 0x00400000ce40783b */ /* 0x000fe80000000200 */
[----:B------:R-:W-:Y:S03]  /*11760*/  LDSM.16.M88.4 R56, [R203+0x4000] ;  /* 0x00400000cb38783b */ /* 0x000fe60000000200 */
[C---:B-1----:R-:W-:Y:S08]  /*11770*/  HMMA.16816.F32.BF16 R32, R12.reuse, R28, R32 ;  /* 0x0000001c0c20723c */ /* 0x042ff00000041820 */
[----:B------:R-:W-:Y:S01]  /*11780*/  HMMA.16816.F32.BF16 R44, R12, R30, R44 ;  /* 0x0000001e0c2c723c */ /* 0x000fe2000004182c */
[----:B------:R-:W1:Y:S07]  /*11790*/  LDSM.16.M88.4 R28, [R199+0x8800] ;  /* 0x00880000c71c783b */ /* 0x000e6e0000000200 */
[C---:B------:R-:W-:Y:S08]  /*117a0*/  HMMA.16816.F32.BF16 R20, R92.reuse, R36, R20 ;  /* 0x000000245c14723c */ /* 0x040ff00000041814 */
[----:B------:R-:W-:Y:S01]  /*117b0*/  HMMA.16816.F32.BF16 R16, R92, R38, R16 ;  /* 0x000000265c10723c */ /* 0x000fe20000041810 */
[----:B------:R-:W-:Y:S07]  /*117c0*/  LDSM.16.M88.4 R36, [R203+0x4800] ;  /* 0x00480000cb24783b */ /* 0x000fee0000000200 */
[C---:B----4-:R-:W-:Y:S08]  /*117d0*/  HMMA.16816.F32.BF16 R76, R12.reuse, R8, R76 ;  /* 0x000000080c4c723c */ /* 0x050ff0000004184c */
[C---:B------:R-:W-:Y:S01]  /*117e0*/  HMMA.16816.F32.BF16 R72, R12.reuse, R10, R72 ;  /* 0x0000000a0c48723c */ /* 0x040fe20000041848 */
[----:B------:R-:W3:Y:S07]  /*117f0*/  LDSM.16.M88.4 R8, [R205+0xa000] ;  /* 0x00a00000cd08783b */ /* 0x000eee0000000200 */
[C---:B--2---:R-:W-:Y:S08]  /*11800*/  HMMA.16816.F32.BF16 R68, R12.reuse, R40, R68 ;  /* 0x000000280c44723c */ /* 0x044ff00000041844 */
[----:B------:R-:W-:Y:S01]  /*11810*/  HMMA.16816.F32.BF16 R88, R12, R42, R88 ;  /* 0x0000002a0c58723c */ /* 0x000fe20000041858 */
[----:B------:R-:W2:Y:S04]  /*11820*/  LDSM.16.M88.4 R12, [R199+0x9000] ;  /* 0x00900000c70c783b */ /* 0x000ea80000000200 */
[----:B------:R-:W4:Y:S03]  /*11830*/  LDSM.16.M88.4 R40, [R204+0x4000] ;  /* 0x00400000cc28783b */ /* 0x000f260000000200 */
[C---:B------:R-:W-:Y:S08]  /*11840*/  HMMA.16816.F32.BF16 R20, R84.reuse, R24, R20 ;  /* 0x000000185414723c */ /* 0x040ff00000041814 */
[----:B------:R-:W-:Y:S01]  /*11850*/  HMMA.16816.F32.BF16 R16, R84, R26, R16 ;  /* 0x0000001a5410723c */ /* 0x000fe20000041810 */
[----:B------:R-:W-:Y:S07]  /*11860*/  LDSM.16.M88.4 R24, [R199+0xa000] ;  /* 0x00a00000c718783b */ /* 0x000fee0000000200 */
[C---:B-1----:R-:W-:Y:S08]  /*11870*/  HMMA.16816.F32.BF16 R32, R92.reuse, R28, R32 ;  /* 0x0000001c5c20723c */ /* 0x042ff00000041820 */
[----:B------:R-:W-:Y:S01]  /*11880*/  HMMA.16816.F32.BF16 R44, R92, R30, R44 ;  /* 0x0000001e5c2c723c */ /* 0x000fe2000004182c */
[----:B------:R-:W1:Y:S07]  /*11890*/  LDSM.16.M88.4 R28, [R202+0x4000] ;  /* 0x00400000ca1c783b */ /* 0x000e6e0000000200 */
[C---:B---3--:R-:W-:Y:S08]  /*118a0*/  HMMA.16816.F32.BF16 R20, R64.reuse, R8, R20 ;  /* 0x000000084014723c */ /* 0x048ff00000041814 */
[----:B------:R-:W-:Y:S01]  /*118b0*/  HMMA.16816.F32.BF16 R16, R64, R10, R16 ;  /* 0x0000000a4010723c */ /* 0x000fe20000041810 */
[----:B------:R-:W-:Y:S07]  /*118c0*/  LDSM.16.M88.4 R8, [R192+0x4000] ;  /* 0x00400000c008783b */ /* 0x000fee0000000200 */
[C---:B--2---:R-:W-:Y:S08]  /*118d0*/  HMMA.16816.F32.BF16 R76, R92.reuse, R12, R76 ;  /* 0x0000000c5c4c723c */ /* 0x044ff0000004184c */
[----:B------:R-:W-:Y:S01]  /*118e0*/  HMMA.16816.F32.BF16 R72, R92, R14, R72 ;  /* 0x0000000e5c48723c */ /* 0x000fe20000041848 */
[----:B------:R-:W-:Y:S07]  /*118f0*/  LDSM.16.M88.4 R12, [R201+0x4000] ;  /* 0x00400000c90c783b */ /* 0x000fee0000000200 */
[C---:B------:R-:W-:Y:S08]  /*11900*/  HMMA.16816.F32.BF16 R32, R84.reuse, R104, R32 ;  /* 0x000000685420723c */ /* 0x040ff00000041820 */
[----:B------:R-:W-:Y:S08]  /*11910*/  HMMA.16816.F32.BF16 R44, R84, R106, R44 ;  /* 0x0000006a542c723c */ /* 0x000ff0000004182c */
[C---:B----4-:R-:W-:Y:S08]  /*11920*/  HMMA.16816.F32.BF16 R20, R40.reuse, R56, R20 ;  /* 0x000000382814723c */ /* 0x050ff00000041814 */
[----:B------:R-:W-:Y:S01]  /*11930*/  HMMA.16816.F32.BF16 R16, R40, R58, R16 ;  /* 0x0000003a2810723c */ /* 0x000fe20000041810 */
[----:B------:R-:W2:Y:S07]  /*11940*/  LDSM.16.M88.4 R56, [R205+0xb000] ;  /* 0x00b00000cd38783b */ /* 0x000eae0000000200 */
[----:B------:R-:W-:Y:S08]  /*11950*/  HMMA.16816.F32.BF16 R76, R84, R80, R76 ;  /* 0x00000050544c723c */ /* 0x000ff0000004184c */
[C---:B------:R-:W-:Y:S08]  /*11960*/  HMMA.16816.F32.BF16 R32, R64.reuse, R96, R32 ;  /* 0x000000604020723c */ /* 0x040ff00000041820 */
[----:B------:R-:W-:Y:S01]  /*11970*/  HMMA.16816.F32.BF16 R44, R64, R98, R44 ;  /* 0x00000062402c723c */ /* 0x000fe2000004182c */
[----:B------:R-:W3:Y:S07]  /*11980*/  LDSM.16.M88.4 R96, [R192+0x3800] ;  /* 0x00380000c060783b */ /* 0x000eee0000000200 */
[----:B------:R-:W-:Y:S01]  /*11990*/  HMMA.16816.F32.BF16 R80, R84, R82, R72 ;  /* 0x000000525450723c */ /* 0x000fe20000041848 */
[----:B------:R-:W-:Y:S07]  /*119a0*/  LDSM.16.M88.4 R72, [R192+0x4800] ;  /* 0x00480000c048783b */ /* 0x000fee0000000200 */
[C---:B-1----:R-:W-:Y:S08]  /*119b0*/  HMMA.16816.F32.BF16 R20, R28.reuse, R24, R20 ;  /* 0x000000181c14723c */ /* 0x042ff00000041814 */
[----:B------:R-:W-:Y:S01]  /*119c0*/  HMMA.16816.F32.BF16 R16, R28, R26, R16 ;  /* 0x0000001a1c10723c */ /* 0x000fe20000041810 */
[----:B------:R-:W1:Y:S07]  /*119d0*/  LDSM.16.M88.4 R24, [R203+0x5000] ;  /* 0x00500000cb18783b */ /* 0x000e6e0000000200 */
[----:B------:R-:W-:Y:S08]  /*119e0*/  HMMA.16816.F32.BF16 R68, R92, R100, R68 ;  /* 0x000000645c44723c */ /* 0x000ff00000041844 */
[----:B------:R-:W-:Y:S08]  /*119f0*/  HMMA.16816.F32.BF16 R32, R40, R36, R32 ;  /* 0x000000242820723c */ /* 0x000ff00000041820 */
[----:B--2---:R-:W-:Y:S08]  /*11a00*/  HMMA.16816.F32.BF16 R76, R64, R56, R76 ;  /* 0x00000038404c723c */ /* 0x004ff0000004184c */
[----:B------:R-:W-:Y:S01]  /*11a10*/  HMMA.16816.F32.BF16 R44, R40, R38, R44 ;  /* 0x00000026282c723c */ /* 0x000fe2000004182c */
[----:B------:R-:W2:Y:S07]  /*11a20*/  LDSM.16.M88.4 R36, [R205+0xb800] ;  /* 0x00b80000cd24783b */ /* 0x000eae0000000200 */
[----:B------:R-:W-:Y:S08]  /*11a30*/  HMMA.16816.F32.BF16 R80, R64, R58, R80 ;  /* 0x0000003a4050723c */ /* 0x000ff00000041850 */
[----:B------:R-:W-:Y:S01]  /*11a40*/  HMMA.16816.F32.BF16 R92, R92, R102, R88 ;  /* 0x000000665c5c723c */ /* 0x000fe20000041858 */
[----:B------:R-:W4:Y:S07]  /*11a50*/  LDSM.16.M88.4 R88, [R199+0xa800] ;  /* 0x00a80000c758783b */ /* 0x000f2e0000000200 */
[----:B---3--:R-:W-:Y:S08]  /*11a60*/  HMMA.16816.F32.BF16 R68, R84, R96, R68 ;  /* 0x000000605444723c */ /* 0x008ff00000041844 */
[----:B------:R-:W-:Y:S08]  /*11a70*/  HMMA.16816.F32.BF16 R16, R12, R10, R16 ;  /* 0x0000000a0c10723c */ /* 0x000ff00000041810 */
[C---:B-1----:R-:W-:Y:S08]  /*11a80*/  HMMA.16816.F32.BF16 R76, R40.reuse, R24, R76 ;  /* 0x00000018284c723c */ /* 0x042ff0000004184c */
[----:B------:R-:W-:Y:S01]  /*11a90*/  HMMA.16816.F32.BF16 R80, R40, R26, R80 ;  /* 0x0000001a2850723c */ /* 0x000fe20000041850 */
[----:B------:R-:W1:Y:S07]  /*11aa0*/  LDSM.16.M88.4 R24, [R203+0x5800] ;  /* 0x00580000cb18783b */ /* 0x000e6e0000000200 */
[----:B------:R-:W-:Y:S01]  /*11ab0*/  HMMA.16816.F32.BF16 R20, R12, R8, R20 ;  /* 0x000000080c14723c */ /* 0x000fe20000041814 */
[----:B------:R-:W3:Y:S01]  /*11ac0*/  LDSM.16.M88.4 R8, [R199+0xb000] ;  /* 0x00b00000c708783b */ /* 0x000ee20000000200 */
[----:B------:R-:W-:-:S02]  /*11ad0*/  FMUL.FTZ R16, R16, c[0x0][0x2ec] ;  /* 0x0000bb0010107a20 */ /* 0x000fc40000410000 */
[----:B------:R-:W-:Y:S02]  /*11ae0*/  FMUL.FTZ R17, R17, c[0x0][0x2ec] ;  /* 0x0000bb0011117a20 */ /* 0x000fe40000410000 */
[----:B------:R-:W-:Y:S01]  /*11af0*/  FMUL.FTZ R18, R18, c[0x0][0x2ec] ;  /* 0x0000bb0012127a20 */ /* 0x000fe20000410000 */
[----:B------:R-:W-:Y:S01]  /*11b00*/  MUFU.TANH R52, R16 ;  /* 0x0000001000347308 */ /* 0x000fe20000002400 */
[----:B------:R-:W-:Y:S01]  /*11b10*/  HMMA.16816.F32.BF16 R92, R84, R98, R92 ;  /* 0x00000062545c723c */ /* 0x000fe2000004185c */
[----:B------:R-:W-:-:S06]  /*11b20*/  FMUL.FTZ R57, R19, c[0x0][0x2ec] ;  /* 0x0000bb0013397a20 */ /* 0x000fcc0000410000 */
[----:B------:R-:W-:Y:S01]  /*11b30*/  MUFU.TANH R53, R17 ;  /* 0x0000001100357308 */ /* 0x000fe20000002400 */
[----:B--2---:R-:W-:Y:S07]  /*11b40*/  HMMA.16816.F32.BF16 R68, R64, R36, R68 ;  /* 0x000000244044723c */ /* 0x004fee0000041844 */
[----:B------:R2:W-:Y:S01]  /*11b50*/  MUFU.TANH R56, R18 ;  /* 0x0000001200387308 */ /* 0x0005e20000002400 */
[----:B------:R-:W-:Y:S01]  /*11b60*/  FMUL.FTZ R0, R20, c[0x0][0x2ec] ;  /* 0x0000bb0014007a20 */ /* 0x000fe20000410000 */
[----:B----4-:R-:W-:Y:S01]  /*11b70*/  HMMA.16816.F32.BF16 R32, R28, R88, R32 ;  /* 0x000000581c20723c */ /* 0x010fe20000041820 */
[----:B------:R-:W-:-:S02]  /*11b80*/  FMUL.FTZ R6, R21, c[0x0][0x2ec] ;  /* 0x0000bb0015067a20 */ /* 0x000fc40000410000 */
[----:B------:R-:W-:Y:S02]  /*11b90*/  FMUL.FTZ R48, R22, c[0x0][0x2ec] ;  /* 0x0000bb0016307a20 */ /* 0x000fe40000410000 */
[----:B------:R-:W-:Y:S01]  /*11ba0*/  FMUL.FTZ R50, R23, c[0x0][0x2ec] ;  /* 0x0000bb0017327a20 */ /* 0x000fe20000410000 */
[----:B------:R-:W4:Y:S01]  /*11bb0*/  MUFU.TANH R0, R0 ;  /* 0x0000000000007308 */ /* 0x000f220000002400 */
[----:B------:R-:W-:Y:S01]  /*11bc0*/  LDSM.16.M88.4 R20, [R192+0x5000] ;  /* 0x00500000c014783b */ /* 0x000fe20000000200 */
[----:B------:R-:W-:Y:S03]  /*11bd0*/  HMMA.16816.F32.BF16 R92, R64, R38, R92 ;  /* 0x00000026405c723c */ /* 0x000fe6000004185c */
[----:B--2---:R-:W2:Y:S03]  /*11be0*/  LDSM.16.M88.4 R16, [R199+0xb800] ;  /* 0x00b80000c710783b */ /* 0x004ea60000000200 */
[----:B------:R-:W-:Y:S02]  /*11bf0*/  MUFU.TANH R6, R6 ;  /* 0x0000000600067308 */ /* 0x000fe40000002400 */
[----:B-1----:R-:W-:Y:S06]  /*11c00*/  HMMA.16816.F32.BF16 R68, R40, R24, R68 ;  /* 0x000000182844723c */ /* 0x002fec0000041844 */
[----:B------:R-:W1:Y:S02]  /*11c10*/  MUFU.TANH R50, R50 ;  /* 0x0000003200327308 */ /* 0x000e640000002400 */
[C---:B---3--:R-:W-:Y:S06]  /*11c20*/  HMMA.16816.F32.BF16 R76, R28.reuse, R8, R76 ;  /* 0x000000081c4c723c */ /* 0x048fec000004184c */
[----:B------:R-:W3:Y:S02]  /*11c30*/  MUFU.TANH R57, R57 ;  /* 0x0000003900397308 */ /* 0x000ee40000002400 */
[----:B------:R-:W-:Y:S01]  /*11c40*/  HMMA.16816.F32.BF16 R80, R28, R10, R80 ;  /* 0x0000000a1c50723c */ /* 0x000fe20000041850 */
[----:B------:R-:W5:Y:S01]  /*11c50*/  LDSM.16.M88.4 R8, [R192+0x5800] ;  /* 0x00580000c008783b */ /* 0x000f620000000200 */
[----:B------:R-:W-:-:S04]  /*11c60*/  DEPBAR.LE SB0, 0x0 ;  /* 0x000080000000791a */ /* 0x000fc80000000000 */
[----:B------:R-:W1:Y:S02]  /*11c70*/  MUFU.TANH R48, R48 ;  /* 0x0000003000307308 */ /* 0x000e640000002400 */
[----:B------:R-:W-:Y:S08]  /*11c80*/  HMMA.16816.F32.BF16 R92, R40, R26, R92 ;  /* 0x0000001a285c723c */ /* 0x000ff0000004185c */
[C---:B------:R-:W-:Y:S08]  /*11c90*/  HMMA.16816.F32.BF16 R44, R28.reuse, R90, R44 ;  /* 0x0000005a1c2c723c */ /* 0x040ff0000004182c */
[----:B--2---:R-:W-:Y:S08]  /*11ca0*/  HMMA.16816.F32.BF16 R68, R28, R16, R68 ;  /* 0x000000101c44723c */ /* 0x004ff00000041844 */
[----:B------:R-:W-:Y:S08]  /*11cb0*/  HMMA.16816.F32.BF16 R32, R12, R72, R32 ;  /* 0x000000480c20723c */ /* 0x000ff00000041820 */
[----:B------:R-:W-:Y:S08]  /*11cc0*/  HMMA.16816.F32.BF16 R92, R28, R18, R92 ;  /* 0x000000121c5c723c */ /* 0x000ff0000004185c */
[C---:B------:R-:W-:Y:S08]  /*11cd0*/  HMMA.16816.F32.BF16 R44, R12.reuse, R74, R44 ;  /* 0x0000004a0c2c723c */ /* 0x040ff0000004182c */
[----:B-----5:R-:W-:Y:S01]  /*11ce0*/  HMMA.16816.F32.BF16 R68, R12, R8, R68 ;  /* 0x000000080c44723c */ /* 0x020fe20000041844 */
[----:B------:R-:W-:-:S02]  /*11cf0*/  FMUL.FTZ R32, R32, c[0x0][0x2ec] ;  /* 0x0000bb0020207a20 */ /* 0x000fc40000410000 */
[----:B------:R-:W-:Y:S02]  /*11d00*/  FMUL.FTZ R34, R34, c[0x0][0x2ec] ;  /* 0x0000bb0022227a20 */ /* 0x000fe40000410000 */
[----:B------:R-:W-:Y:S02]  /*11d10*/  FMUL.FTZ R33, R33, c[0x0][0x2ec] ;  /* 0x0000bb0021217a20 */ /* 0x000fe40000410000 */
[----:B------:R-:W-:Y:S01]  /*11d20*/  LOP3.LUT R9, R60, 0x6, RZ, 0xc0, !PT ;  /* 0x000000063c097812 */ /* 0x000fe200078ec0ff */
[C---:B------:R-:W-:Y:S01]  /*11d30*/  HMMA.16816.F32.BF16 R80, R12.reuse, R22, R80 ;  /* 0x000000160c50723c */ /* 0x040fe20000041850 */
[----:B------:R-:W-:Y:S01]  /*11d40*/  FMUL.FTZ R35, R35, c[0x0][0x2ec] ;  /* 0x0000bb0023237a20 */ /* 0x000fe20000410000 */
[----:B------:R-:W-:Y:S05]  /*11d50*/  MUFU.TANH R32, R32 ;  /* 0x0000002000207308 */ /* 0x000fea0000002400 */
[----:B------:R-:W-:Y:S01]  /*11d60*/  IMAD.IADD R22, R2, 0x1, R9 ;  /* 0x0000000102167824 */ /* 0x000fe200078e0209 */
[----:B------:R-:W-:Y:S01]  /*11d70*/  HMMA.16816.F32.BF16 R76, R12, R20, R76 ;  /* 0x000000140c4c723c */ /* 0x000fe2000004184c */
[----:B------:R-:W-:Y:S01]  /*11d80*/  FMUL.FTZ R25, R46, c[0x0][0x2ec] ;  /* 0x0000bb002e197a20 */ /* 0x000fe20000410000 */
[----:B------:R-:W2:Y:S01]  /*11d90*/  MUFU.TANH R34, R34 ;  /* 0x0000002200227308 */ /* 0x000ea20000002400 */
[----:B------:R-:W-:Y:S01]  /*11da0*/  FMUL.FTZ R24, R47, c[0x0][0x2ec] ;  /* 0x0000bb002f187a20 */ /* 0x000fe20000410000 */
[----:B------:R-:W-:-:S02]  /*11db0*/  IADD3 R16, R22, 0x8, RZ ;  /* 0x0000000816107810 */ /* 0x000fc40007ffe0ff */
[----:B------:R-:W-:Y:S01]  /*11dc0*/  IADD3 R8, R22, 0x1, RZ ;  /* 0x0000000116087810 */ /* 0x000fe20007ffe0ff */
[----:B------:R-:W-:Y:S01]  /*11dd0*/  FMUL.FTZ R20, R44, c[0x0][0x2ec] ;  /* 0x0000bb002c147a20 */ /* 0x000fe20000410000 */
[-C--:B------:R-:W-:Y:S01]  /*11de0*/  ISETP.GE.AND P1, PT, R22, R61.reuse, PT ;  /* 0x0000003d1600720c */ /* 0x080fe20003f26270 */
[----:B------:R-:W-:Y:S01]  /*11df0*/  HMMA.16816.F32.BF16 R92, R12, R10, R92 ;  /* 0x0000000a0c5c723c */ /* 0x000fe2000004185c */
[-C--:B------:R-:W-:Y:S01]  /*11e00*/  ISETP.GE.AND P5, PT, R16, R61.reuse, PT ;  /* 0x0000003d1000720c */ /* 0x080fe20003fa6270 */
[----:B------:R-:W-:Y:S01]  /*11e10*/  MUFU.TANH R33, R33 ;  /* 0x0000002100217308 */ /* 0x000fe20000002400 */
[----:B------:R-:W-:Y:S01]  /*11e20*/  IADD3 R16, R22, 0x10, RZ ;  /* 0x0000001016107810 */ /* 0x000fe20007ffe0ff */
[----:B------:R-:W-:Y:S01]  /*11e30*/  FMUL.FTZ R21, R45, c[0x0][0x2ec] ;  /* 0x0000bb002d157a20 */ /* 0x000fe20000410000 */
[-C--:B------:R-:W-:Y:S01]  /*11e40*/  ISETP.GE.AND P6, PT, R8, R61.reuse, PT ;  /* 0x0000003d0800720c */ /* 0x080fe20003fc6270 */
[----:B------:R-:W-:Y:S01]  /*11e50*/  FMUL.FTZ R68, R68, c[0x0][0x2ec] ;  /* 0x0000bb0044447a20 */ /* 0x000fe20000410000 */
[----:B----4-:R-:W-:Y:S01]  /*11e60*/  FSEL R3, R0, -INF , !P1 ;  /* 0xff80000000037808 */ /* 0x010fe20004800000 */
[----:B------:R-:W-:Y:S01]  /*11e70*/  FMUL.FTZ R80, R80, c[0x0][0x2ec] ;  /* 0x0000bb0050507a20 */ /* 0x000fe20000410000 */
[----:B------:R-:W-:Y:S01]  /*11e80*/  IADD3 R0, R22, 0x18, RZ ;  /* 0x0000001816007810 */ /* 0x000fe20007ffe0ff */
[----:B------:R-:W4:Y:S01]  /*11e90*/  MUFU.TANH R35, R35 ;  /* 0x0000002300237308 */ /* 0x000f220000002400 */
[-C--:B------:R-:W-:Y:S01]  /*11ea0*/  ISETP.GE.AND P2, PT, R16, R61.reuse, PT ;  /* 0x0000003d1000720c */ /* 0x080fe20003f46270 */
[----:B------:R-:W-:Y:S01]  /*11eb0*/  FMUL.FTZ R82, R82, c[0x0][0x2ec] ;  /* 0x0000bb0052527a20 */ /* 0x000fe20000410000 */
[----:B-1----:R-:W-:Y:S01]  /*11ec0*/  FSEL R50, R50, -INF , !P6 ;  /* 0xff80000032327808 */ /* 0x002fe20007000000 */
[----:B------:R-:W-:Y:S01]  /*11ed0*/  FMUL.FTZ R81, R81, c[0x0][0x2ec] ;  /* 0x0000bb0051517a20 */ /* 0x000fe20000410000 */
[----:B------:R-:W-:Y:S01]  /*11ee0*/  FSEL R16, R6, -INF , !P6 ;  /* 0xff80000006107808 */ /* 0x000fe20007000000 */
[----:B------:R-:W-:Y:S01]  /*11ef0*/  FMUL.FTZ R76, R76, c[0x0][0x2ec] ;  /* 0x0000bb004c4c7a20 */ /* 0x000fe20000410000 */
[-C--:B------:R-:W-:Y:S01]  /*11f00*/  ISETP.GE.AND P6, PT, R0, R61.reuse, PT ;  /* 0x0000003d0000720c */ /* 0x080fe20003fc6270 */
[----:B------:R-:W-:Y:S01]  /*11f10*/  MUFU.TANH R20, R20 ;  /* 0x0000001400147308 */ /* 0x000fe20000002400 */
[----:B------:R-:W-:Y:S01]  /*11f20*/  IADD3 R8, R22, 0x9, RZ ;  /* 0x0000000916087810 */ /* 0x000fe20007ffe0ff */
[----:B------:R-:W-:Y:S01]  /*11f30*/  FMUL.FTZ R78, R78, c[0x0][0x2ec] ;  /* 0x0000bb004e4e7a20 */ /* 0x000fe20000410000 */
[----:B------:R-:W-:Y:S01]  /*11f40*/  IADD3 R0, R22, 0x19, RZ ;  /* 0x0000001916007810 */ /* 0x000fe20007ffe0ff */
[----:B------:R-:W-:Y:S01]  /*11f50*/  FMUL.FTZ R77, R77, c[0x0][0x2ec] ;  /* 0x0000bb004d4d7a20 */ /* 0x000fe20000410000 */
[----:B------:R-:W-:Y:S01]  /*11f60*/  FSEL R56, R56, -INF , !P5 ;  /* 0xff80000038387808 */ /* 0x000fe20006800000 */
[----:B------:R-:W-:Y:S01]  /*11f70*/  FMUL.FTZ R79, R79, c[0x0][0x2ec] ;  /* 0x0000bb004f4f7a20 */ /* 0x000fe20000410000 */
[----:B------:R-:W-:Y:S01]  /*11f80*/  FSEL R17, R52, -INF , !P5 ;  /* 0xff80000034117808 */ /* 0x000fe20006800000 */
[----:B------:R-:W1:Y:S01]  /*11f90*/  MUFU.TANH R25, R25 ;  /* 0x0000001900197308 */ /* 0x000e620000002400 */
[-C--:B------:R-:W-:Y:S01]  /*11fa0*/  ISETP.GE.AND P4, PT, R8, R61.reuse, PT ;  /* 0x0000003d0800720c */ /* 0x080fe20003f86270 */
[----:B------:R-:W-:Y:S01]  /*11fb0*/  FMUL.FTZ R83, R83, c[0x0][0x2ec] ;  /* 0x0000bb0053537a20 */ /* 0x000fe20000410000 */
[-C--:B------:R-:W-:Y:S01]  /*11fc0*/  ISETP.GE.AND P5, PT, R0, R61.reuse, PT ;  /* 0x0000003d0000720c */ /* 0x080fe20003fa6270 */
[----:B------:R-:W-:Y:S01]  /*11fd0*/  FMUL.FTZ R70, R70, c[0x0][0x2ec] ;  /* 0x0000bb0046467a20 */ /* 0x000fe20000410000 */
[----:B------:R-:W-:Y:S01]  /*11fe0*/  IADD3 R0, R22, 0x20, RZ ;  /* 0x0000002016007810 */ /* 0x000fe20007ffe0ff */
[----:B------:R-:W-:Y:S01]  /*11ff0*/  FMUL.FTZ R69, R69, c[0x0][0x2ec] ;  /* 0x0000bb0045457a20 */ /* 0x000fe20000410000 */
[----:B---3--:R-:W-:Y:S01]  /*12000*/  FSEL R6, R57, -INF , !P4 ;  /* 0xff80000039067808 */ /* 0x008fe20006000000 */
[----:B------:R-:W-:Y:S01]  /*12010*/  MUFU.TANH R21, R21 ;  /* 0x0000001500157308 */ /* 0x000fe20000002400 */
[----:B------:R-:W-:Y:S01]  /*12020*/  FSEL R53, R53, -INF , !P4 ;  /* 0xff80000035357808 */ /* 0x000fe20006000000 */
[----:B------:R-:W-:Y:S01]  /*12030*/  FMUL.FTZ R71, R71, c[0x0][0x2ec] ;  /* 0x0000bb0047477a20 */ /* 0x000fe20000410000 */
[----:B------:R-:W-:Y:S01]  /*12040*/  ISETP.GE.AND P4, PT, R0, R61, PT ;  /* 0x0000003d0000720c */ /* 0x000fe20003f86270 */
[----:B------:R-:W-:Y:S01]  /*12050*/  FMUL.FTZ R92, R92, c[0x0][0x2ec] ;  /* 0x0000bb005c5c7a20 */ /* 0x000fe20000410000 */
[----:B------:R-:W-:Y:S01]  /*12060*/  IADD3 R8, R22, 0x11, RZ ;  /* 0x0000001116087810 */ /* 0x000fe20007ffe0ff */
[----:B------:R-:W-:Y:S01]  /*12070*/  FMUL.FTZ R94, R94, c[0x0][0x2ec] ;  /* 0x0000bb005e5e7a20 */ /* 0x000fe20000410000 */
[----:B------:R-:W-:Y:S01]  /*12080*/  IADD3 R0, R22, 0x21, RZ ;  /* 0x0000002116007810 */ /* 0x000fe20007ffe0ff */
[----:B------:R-:W3:Y:S01]  /*12090*/  MUFU.TANH R24, R24 ;  /* 0x0000001800187308 */ /* 0x000ee20000002400 */
[----:B------:R-:W-:Y:S01]  /*120a0*/  FSEL R48, R48, -INF , !P1 ;  /* 0xff80000030307808 */ /* 0x000fe20004800000 */
[----:B------:R-:W-:Y:S01]  /*120b0*/  FMUL.FTZ R93, R93, c[0x0][0x2ec] ;  /* 0x0000bb005d5d7a20 */ /* 0x000fe20000410000 */
[----:B--2---:R-:W-:Y:S01]  /*120c0*/  FSEL R12, R34, -INF , !P2 ;  /* 0xff800000220c7808 */ /* 0x004fe20005000000 */
[----:B------:R-:W-:Y:S01]  /*120d0*/  FMUL.FTZ R95, R95, c[0x0][0x2ec] ;  /* 0x0000bb005f5f7a20 */ /* 0x000fe20000410000 */
[----:B------:R-:W-:-:S02]  /*120e0*/  FSEL R15, R32, -INF , !P2 ;  /* 0xff800000200f7808 */ /* 0x000fc40005000000 */
[-C--:B------:R-:W-:Y:S01]  /*120f0*/  ISETP.GE.AND P1, PT, R8, R61.reuse, PT ;  /* 0x0000003d0800720c */ /* 0x080fe20003f26270 */
[----:B------:R-:W-:Y:S01]  /*12100*/  MUFU.TANH R167, R76 ;  /* 0x0000004c00a77308 */ /* 0x000fe20000002400 */
[-C--:B------:R-:W-:Y:S02]  /*12110*/  ISETP.GE.AND P2, PT, R0, R61.reuse, PT ;  /* 0x0000003d0000720c */ /* 0x080fe40003f46270 */
[----:B------:R-:W-:Y:S02]  /*12120*/  IADD3 R0, R22, 0x28, RZ ;  /* 0x0000002816007810 */ /* 0x000fe40007ffe0ff */
[----:B----4-:R-:W-:Y:S02]  /*12130*/  FSEL R10, R35, -INF , !P1 ;  /* 0xff800000230a7808 */ /* 0x010fe40004800000 */
[----:B------:R-:W-:Y:S01]  /*12140*/  FSEL R13, R33, -INF , !P1 ;  /* 0xff800000210d7808 */ /* 0x000fe20004800000 */
[----:B------:R-:W2:Y:S01]  /*12150*/  MUFU.TANH R160, R78 ;  /* 0x0000004e00a07308 */ /* 0x000ea20000002400 */
[----:B------:R-:W-:-:S02]  /*12160*/  ISETP.GE.AND P1, PT, R0, R61, PT ;  /* 0x0000003d0000720c */ /* 0x000fc40003f26270 */
[C---:B------:R-:W-:Y:S02]  /*12170*/  IADD3 R0, R22.reuse, 0x29, RZ ;  /* 0x0000002916007810 */ /* 0x040fe40007ffe0ff */
[----:B------:R-:W-:Y:S02]  /*12180*/  IADD3 R14, R22, 0x30, RZ ;  /* 0x00000030160e7810 */ /* 0x000fe40007ffe0ff */
[----:B-1----:R-:W-:Y:S01]  /*12190*/  FSEL R8, R25, -INF , !P6 ;  /* 0xff80000019087808 */ /* 0x002fe20007000000 */
[----:B------:R-:W1:Y:S01]  /*121a0*/  MUFU.TANH R159, R77 ;  /* 0x0000004d009f7308 */ /* 0x000e620000002400 */
[----:B------:R-:W-:Y:S02]  /*121b0*/  FSEL R11, R20, -INF , !P6 ;  /* 0xff800000140b7808 */ /* 0x000fe40007000000 */
[----:B------:R-:W-:Y:S02]  /*121c0*/  ISETP.GE.AND P6, PT, R0, R61, PT ;  /* 0x0000003d0000720c */ /* 0x000fe40003fc6270 */
[----:B---3--:R-:W-:-:S02]  /*121d0*/  FSEL R0, R24, -INF , !P5 ;  /* 0xff80000018007808 */ /* 0x008fc40006800000 */
[----:B------:R-:W-:Y:S01]  /*121e0*/  FSEL R9, R21, -INF , !P5 ;  /* 0xff80000015097808 */ /* 0x000fe20006800000 */
[----:B------:R-:W3:Y:S01]  /*121f0*/  MUFU.TANH R170, R79 ;  /* 0x0000004f00aa7308 */ /* 0x000ee20000002400 */
[-C--:B------:R-:W-:Y:S02]  /*12200*/  ISETP.GE.AND P5, PT, R14, R61.reuse, PT ;  /* 0x0000003d0e00720c */ /* 0x080fe40003fa6270 */
[----:B------:R-:W-:Y:S02]  /*12210*/  IADD3 R14, R22, 0x31, RZ ;  /* 0x00000031160e7810 */ /* 0x000fe40007ffe0ff */
[----:B--2---:R-:W-:Y:S02]  /*12220*/  FSEL R160, R160, -INF , !P4 ;  /* 0xff800000a0a07808 */ /* 0x004fe40006000000 */
[----:B------:R-:W-:Y:S01]  /*12230*/  FSEL R167, R167, -INF , !P4 ;  /* 0xff800000a7a77808 */ /* 0x000fe20006000000 */
[----:B------:R-:W2:Y:S01]  /*12240*/  MUFU.TANH R165, R80 ;  /* 0x0000005000a57308 */ /* 0x000ea20000002400 */
[----:B------:R-:W-:-:S02]  /*12250*/  ISETP.GE.AND P4, PT, R14, R61, PT ;  /* 0x0000003d0e00720c */ /* 0x000fc40003f86270 */
[C---:B------:R-:W-:Y:S02]  /*12260*/  IADD3 R14, R22.reuse, 0x38, RZ ;  /* 0x00000038160e7810 */ /* 0x040fe40007ffe0ff */
[----:B------:R-:W-:Y:S02]  /*12270*/  IADD3 R22, R22, 0x39, RZ ;  /* 0x0000003916167810 */ /* 0x000fe40007ffe0ff */
[----:B-1----:R-:W-:Y:S01]  /*12280*/  FSEL R159, R159, -INF , !P2 ;  /* 0xff8000009f9f7808 */ /* 0x002fe20005000000 */
[----:B------:R-:W1:Y:S01]  /*12290*/  MUFU.TANH R164, R82 ;  /* 0x0000005200a47308 */ /* 0x000e620000002400 */
[----:B---3--:R-:W-:Y:S02]  /*122a0*/  FSEL R170, R170, -INF , !P2 ;  /* 0xff800000aaaa7808 */ /* 0x008fe40005000000 */
[----:B------:R-:W-:-:S05]  /*122b0*/  ISETP.GE.AND P2, PT, R14, R61, PT ;  /* 0x0000003d0e00720c */ /* 0x000fca0003f46270 */
        /* <DEDUP_REMOVED lines=84> */
.L_x_4942:
[----:B------:R-:W-:-:S05]  /*12800*/  IMAD.MOV.U32 R19, RZ, RZ, c[0x0][0x198] ;  /* 0x00006600ff137624 */ /* 0x000fca00078e00ff */
[----:B------:R-:W-:-:S04]  /*12810*/  LEA R19, -R19, RZ, 0x6 ;  /* 0x000000ff13137211 */ /* 0x000fc800078e31ff */
[----:B------:R-:W-:Y:S02]  /*12820*/  SHF.R.S32.HI R2, RZ, 0x1f, R19 ;  /* 0x0000001fff027819 */ /* 0x000fe40000011413 */
.L_x_4943:
        /* <DEDUP_REMOVED lines=41> */
.L_x_4941:
        /* <DEDUP_REMOVED lines=68> */
[--C-:B------:R-:W-:Y:S01]  /*12f00*/  FFMA.FTZ R2, R9, c[0x0][0x23c], -R166.reuse ;  /* 0x00008f0009027a23 */ /* 0x100fe200000108a6 */
[----:B------:R-:W-:Y:S01]  /*12f10*/  LDSM.16.MT88.4 R24, [R198+0xe800] ;  /* 0x00e80000c618783b */ /* 0x000fe20000004200 */
[----:B------:R-:W-:Y:S01]  /*12f20*/  FFMA.FTZ R149, R15, c[0x0][0x23c], -R166 ;  /* 0x00008f000f957a23 */ /* 0x000fe200000108a6 */
[----:B------:R-:W1:Y:S01]  /*12f30*/  MUFU.EX2 R150, R150 ;  /* 0x0000009600967308 */ /* 0x000e620000000800 */
[----:B------:R-:W-:-:S02]  /*12f40*/  FFMA.FTZ R157, R56, c[0x0][0x23c], -R163 ;  /* 0x00008f00389d7a23 */ /* 0x000fc400000108a3 */
[----:B------:R-:W2:Y:S01]  /*12f50*/  LDSM.16.MT88.4 R56, [R197+0xe000] ;  /* 0x00e00000c538783b */ /* 0x000ea20000004200 */
[--C-:B------:R-:W-:Y:S02]  /*12f60*/  FFMA.FTZ R152, R48, c[0x0][0x23c], -R163.reuse ;  /* 0x00008f0030987a23 */ /* 0x100fe400000108a3 */
[--C-:B------:R-:W-:Y:S02]  /*12f70*/  FFMA.FTZ R155, R50, c[0x0][0x23c], -R163.reuse ;  /* 0x00008f00329b7a23 */ /* 0x100fe400000108a3 */
[--C-:B------:R-:W-:Y:S01]  /*12f80*/  FFMA.FTZ R148, R6, c[0x0][0x23c], -R163.reuse ;  /* 0x00008f0006947a23 */ /* 0x100fe200000108a3 */
[----:B------:R-:W3:Y:S01]  /*12f90*/  LDSM.16.MT88.4 R48, [R198+0xe000] ;  /* 0x00e00000c630783b */ /* 0x000ee20000004200 */
[----:B------:R-:W-:Y:S01]  /*12fa0*/  MUFU.EX2 R151, R151 ;  /* 0x0000009700977308 */ /* 0x000fe20000000800 */
[--C-:B------:R-:W-:Y:S02]  /*12fb0*/  FFMA.FTZ R134, R10, c[0x0][0x23c], -R163.reuse ;  /* 0x00008f000a867a23 */ /* 0x100fe400000108a3 */
[----:B------:R-:W4:Y:S01]  /*12fc0*/  LDSM.16.MT88.4 R4, [R196+0x10000] ;  /* 0x01000000c404783b */ /* 0x000f220000004200 */
[----:B------:R-:W-:Y:S01]  /*12fd0*/  FFMA.FTZ R135, R8, c[0x0][0x23c], -R163 ;  /* 0x00008f0008877a23 */ /* 0x000fe200000108a3 */
[----:B-1----:R-:W-:-:S02]  /*12fe0*/  F2FP.BF16.PACK_AB R96, R150, R153 ;  /* 0x000000999660723e */ /* 0x002fc400000010ff */
[----:B------:R-:W1:Y:S01]  /*12ff0*/  LDSM.16.MT88.4 R8, [R200+0xe800] ;  /* 0x00e80000c808783b */ /* 0x000e620000004200 */
[----:B------:R-:W5:Y:S01]  /*13000*/  MUFU.EX2 R146, R146 ;  /* 0x0000009200927308 */ /* 0x000f620000000800 */
[--C-:B------:R-:W-:Y:S02]  /*13010*/  FFMA.FTZ R144, R13, c[0x0][0x23c], -R166.reuse ;  /* 0x00008f000d907a23 */ /* 0x100fe400000108a6 */
[--C-:B------:R-:W-:Y:S02]  /*13020*/  FFMA.FTZ R147, R12, c[0x0][0x23c], -R163.reuse ;  /* 0x00008f000c937a23 */ /* 0x100fe400000108a3 */
[----:B------:R-:W-:Y:S01]  /*13030*/  FFMA.FTZ R0, R0, c[0x0][0x23c], -R163 ;  /* 0x00008f0000007a23 */ /* 0x000fe200000108a3 */
[----:B------:R-:W1:Y:S01]  /*13040*/  LDSM.16.MT88.4 R12, [R196+0xe800] ;  /* 0x00e80000c40c783b */ /* 0x000e620000004200 */
[--C-:B------:R-:W-:Y:S01]  /*13050*/  FFMA.FTZ R154, R167, c[0x0][0x23c], -R166.reuse ;  /* 0x00008f00a79a7a23 */ /* 0x100fe200000108a6 */
[----:B------:R-:W-:Y:S01]  /*13060*/  MUFU.EX2 R152, R152 ;  /* 0x0000009800987308 */ /* 0x000fe20000000800 */
[----:B------:R-:W-:-:S02]  /*13070*/  FFMA.FTZ R156, R165, c[0x0][0x23c], -R166 ;  /* 0x00008f00a59c7a23 */ /* 0x000fc400000108a6 */
[--C-:B------:R-:W-:Y:S02]  /*13080*/  FFMA.FTZ R159, R159, c[0x0][0x23c], -R166.reuse ;  /* 0x00008f009f9f7a23 */ /* 0x100fe400000108a6 */
[----:B------:R-:W-:Y:S02]  /*13090*/  FFMA.FTZ R161, R161, c[0x0][0x23c], -R166 ;  /* 0x00008f00a1a17a23 */ /* 0x000fe400000108a6 */
[--C-:B------:R-:W-:Y:S01]  /*130a0*/  FFMA.FTZ R160, R160, c[0x0][0x23c], -R163.reuse ;  /* 0x00008f00a0a07a23 */ /* 0x100fe200000108a3 */
[----:B------:R-:W2:Y:S01]  /*130b0*/  MUFU.EX2 R155, R155 ;  /* 0x0000009b009b7308 */ /* 0x000ea20000000800 */
[----:B-----5:R-:W-:Y:S01]  /*130c0*/  F2FP.BF16.PACK_AB R98, R146, R151 ;  /* 0x000000979262723e */ /* 0x020fe200000010ff */
[--C-:B------:R-:W-:Y:S02]  /*130d0*/  FFMA.FTZ R165, R170, c[0x0][0x23c], -R163.reuse ;  /* 0x00008f00aaa57a23 */ /* 0x100fe400000108a3 */
[--C-:B------:R-:W-:Y:S02]  /*130e0*/  FFMA.FTZ R164, R164, c[0x0][0x23c], -R163.reuse ;  /* 0x00008f00a4a47a23 */ /* 0x100fe400000108a3 */
[----:B------:R-:W-:-:S02]  /*130f0*/  FFMA.FTZ R167, R168, c[0x0][0x23c], -R163 ;  /* 0x00008f00a8a77a23 */ /* 0x000fc400000108a3 */
[----:B------:R-:W-:Y:S01]  /*13100*/  MUFU.EX2 R157, R157 ;  /* 0x0000009d009d7308 */ /* 0x000fe20000000800 */
[--C-:B------:R-:W-:Y:S02]  /*13110*/  FFMA.FTZ R168, R171, c[0x0][0x23c], -R166.reuse ;  /* 0x00008f00aba87a23 */ /* 0x100fe400000108a6 */
[--C-:B------:R-:W-:Y:S02]  /*13120*/  FFMA.FTZ R169, R169, c[0x0][0x23c], -R166.reuse ;  /* 0x00008f00a9a97a23 */ /* 0x100fe400000108a6 */
[--C-:B------:R-:W-:Y:S02]  /*13130*/  FFMA.FTZ R170, R143, c[0x0][0x23c], -R166.reuse ;  /* 0x00008f008faa7a23 */ /* 0x100fe400000108a6 */
[----:B------:R-:W-:Y:S01]  /*13140*/  FFMA.FTZ R227, R141, c[0x0][0x23c], -R166 ;  /* 0x00008f008de37a23 */ /* 0x000fe200000108a6 */
[----:B------:R-:W5:Y:S01]  /*13150*/  MUFU.EX2 R148, R148 ;  /* 0x0000009400947308 */ /* 0x000f620000000800 */
        /* <DEDUP_REMOVED lines=10> */
[----:B-----5:R-:W-:Y:S01]  /*13200*/  F2FP.BF16.PACK_AB R99, R148, R157 ;  /* 0x0000009d9463723e */ /* 0x020fe200000010ff */
        /* <DEDUP_REMOVED lines=20> */
[C---:B---3--:R-:W-:Y:S02]  /*13350*/  HMMA.16816.F32.BF16 R44, R96.reuse, R48, RZ ;  /* 0x00000030602c723c */ /* 0x048fe400000418ff */
        /* <DEDUP_REMOVED lines=79> */
[----:B---3--:R-:W-:Y:S01]  /*13850*/  F2FP.BF16.PACK_AB R5, R165, R160 ;  /* 0x000000a0a505723e */ /* 0x008fe200000010ff */
        /* <DEDUP_REMOVED lines=98> */
.L_x_4948:
        /* <DEDUP_REMOVED lines=64> */
.L_x_4945:
        /* <DEDUP_REMOVED lines=313> */
.L_x_4947:
        /* <DEDUP_REMOVED lines=27> */
.L_x_4946:
        /* <DEDUP_REMOVED lines=57> */
[----:B------:R-:W-:Y:S01]  /*15b50*/  ISETP.GT.AND P0, PT, R223, R208, PT ;  /* 0x000000d0df00720c */ /* 0x000fe20003f04270 */
        /* <DEDUP_REMOVED lines=352> */
.L_x_4944:
        /* <DEDUP_REMOVED lines=202> */
[----:B------:R-:W-:Y:S01]  /*17e00*/  STS.64 [R8+0x8000], R84 ;  /* 0x0080005408007388 */ /* 0x000fe20000000a00 */
        /* <DEDUP_REMOVED lines=18> */
[----:B------:R3:W-:Y:S04]  /*17f30*/  STS.64 [R15+0x8000], R96 ;  /* 0x008000600f007388 */ /* 0x0007e80000000a00 */
[----:B------:R-:W-:Y:S04]  /*17f40*/  STS.64 [R15+0x8800], R98 ;  /* 0x008800620f007388 */ /* 0x000fe80000000a00 */
[----:B------:R-:W-:Y:S06]  /*17f50*/  BAR.SYNC.DEFER_BLOCKING 0x0 ;  /* 0x0000000000007b1d */ /* 0x000fec0000010000 */
[----:B-1----:R-:W1:Y:S01]  /*17f60*/  S2R R8, SR_CTAID.X ;  /* 0x0000000000087919 */ /* 0x002e620000002500 */
[----:B---3--:R-:W-:-:S05]  /*17f70*/  IADD3 R96, -R217, RZ, RZ ;  /* 0x000000ffd9607210 */ /* 0x008fca0007ffe1ff */
[----:B--2---:R-:W-:Y:S01]  /*17f80*/  IMAD R7, R96, c[0x0][0x1c0], R7 ;  /* 0x0000700060077a24 */ /* 0x004fe200078e0207 */
[----:B------:R-:W2:Y:S03]  /*17f90*/  LDS.128 R108, [R5.X4] ;  /* 0x00000000056c7984 */ /* 0x000ea60000004c00 */
[----:B------:R-:W-:Y:S01]  /*17fa0*/  IMAD R6, R6, c[0x0][0x1c0], R7 ;  /* 0x0000700006067a24 */ /* 0x000fe200078e0207 */
[----:B------:R-:W3:Y:S01]  /*17fb0*/  LDS.128 R104, [R5.X4+0x800] ;  /* 0x0008000005687984 */ /* 0x000ee20000004c00 */
[----:B------:R-:W-:Y:S01]  /*17fc0*/  MOV R7, 0xff800000 ;  /* 0xff80000000077802 */ /* 0x000fe20000000f00 */
[----:B------:R-:W-:Y:S02]  /*17fd0*/  @P4 FFMA.FTZ R7, R132, c[0x0][0x238], R11 ;  /* 0x00008e0084074a23 */ /* 0x000fe4000001000b */
        /* <DEDUP_REMOVED lines=36> */
.L_x_4950:
[----:B---34-:R-:W-:Y:S05]  /*18220*/  BSYNC B0 ;  /* 0x0000000000007941 */ /* 0x018fea0003800000 */
.L_x_4949:
        /* <DEDUP_REMOVED lines=51> */
.L_x_4951:
        /* <DEDUP_REMOVED lines=10> */
.L_x_7865:


//--------------------- .text._ZN5flash24flash_fwd_splitkv_kernelI23Flash_fwd_kernel_traitsILi192ELi64ELi64ELi4ELb0ELb0EN7cutlass10bfloat16_tE19Flash_kernel_traitsILi192ELi64ELi64ELi4ES3_EELb0ELb0ELb1ELb0ELb0ELb0ELb1ELb1EEEvNS_16Flash_fwd_paramsE --------------------------
	.section	.text._ZN5flash24flash_fwd_splitkv_kernelI23Flash_fwd_kernel_traitsILi192ELi64ELi64ELi4ELb0ELb0EN7cutlass10bfloat16_tE19Flash_kernel_traitsILi192ELi64ELi64ELi4ES3_EELb0ELb0ELb1ELb0ELb0ELb0ELb1ELb1EEEvNS_16Flash_fwd_paramsE,"ax",@progbits
	.sectioninfo	@"SHI_REGISTERS=230"
	.align	128
        .global         _ZN5flash24flash_fwd_splitkv_kernelI23Flash_fwd_kernel_traitsILi192ELi64ELi64ELi4ELb0ELb0EN7cutlass10bfloat16_tE19Flash_kernel_traitsILi192ELi64ELi64ELi4ES3_EELb0ELb0ELb1ELb0ELb0ELb0ELb1ELb1EEEvNS_16Flash_fwd_paramsE
        .type           _ZN5flash24flash_fwd_splitkv_kernelI23Flash_fwd_kernel_traitsILi192ELi64ELi64ELi4ELb0ELb0EN7cutlass10bfloat16_tE19Flash_kernel_traitsILi192ELi64ELi64ELi4ES3_EELb0ELb0ELb1ELb0ELb0ELb0ELb1ELb1EEEvNS_16Flash_fwd_paramsE,@function
        .size           _ZN5flash24flash_fwd_splitkv_kernelI23Flash_fwd_kernel_traitsILi192ELi64ELi64ELi4ELb0ELb0EN7cutlass10bfloat16_tE19Flash_kernel_traitsILi192ELi64ELi64ELi4ES3_EELb0ELb0ELb1ELb0ELb0ELb0ELb1ELb1EEEvNS_16Flash_fwd_paramsE,(.L_x_7803 - _ZN5flash24flash_fwd_splitkv_kernelI23Flash_fwd_kernel_traitsILi192ELi64ELi64ELi4ELb0ELb0EN7cutlass10bfloat16_tE19Flash_kernel_traitsILi192ELi64ELi64ELi4ES3_EELb0ELb0ELb1ELb0ELb0ELb0ELb1ELb1EEEvNS_16Flash_fwd_paramsE)
        .other          _ZN5flash24flash_fwd_splitkv_kernelI23Flash_fwd_kernel_traitsILi192ELi64ELi64ELi4ELb0ELb0EN7cutlass10bfloat16_tE19Flash_kernel_traitsILi192ELi64ELi64ELi4ES3_EELb0ELb0ELb1ELb0ELb0ELb0ELb1ELb1EEEvNS_16Flash_fwd_paramsE,@"STO_CUDA_ENTRY STV_DEFAULT"
_ZN5flash24flash_fwd_splitkv_kernelI23Flash_fwd_kernel_traitsILi192ELi64ELi64ELi4ELb0ELb0EN7cutlass10bfloat16_tE19Flash_kernel_traitsILi192ELi64ELi64ELi4ES3_EELb0ELb0ELb1ELb0ELb0ELb0ELb1ELb1EEEvNS_16Flash_fwd_paramsE:
.text._ZN5flash24flash_fwd_splitkv_kernelI23Flash_fwd_kernel_traitsILi192ELi64ELi64ELi4ELb0ELb0EN7cutlass10bfloat16_tE19Flash_kernel_traitsILi192ELi64ELi64ELi4ES3_EELb0ELb0ELb1ELb0ELb0ELb0ELb1ELb1EEEvNS_16Flash_fwd_paramsE:
[----:B------:R-:W-:Y:S02]  /*0000*/  MOV R1, c[0x0][0x28] ;  /* 0x00000a0000017a02 */ /* 0x000fe40000000f00 */
[----:B------:R-:W1:Y:S01]  /*0010*/  I2F.U32.RP R4, c[0x0][0x1c0] ;  /* 0x0000700000047b06 */ /* 0x000e620000209000 */
[----:B------:R-:W2:Y:S01]  /*0020*/  S2R R210, SR_CTAID.Z ;  /* 0x0000000000d27919 */ /* 0x000ea20000002700 */
[----:B------:R-:W-:Y:S01]  /*0030*/  ISETP.NE.U32.AND P0, PT, RZ, c[0x0][0x1c0], PT ;  /* 0x00007000ff007a0c */ /* 0x000fe20003f05070 */
[----:B------:R-:W3:Y:S01]  /*0040*/  S2UR UR8, SR_CTAID.Y ;  /* 0x00000000000879c3 */ /* 0x000ee20000002600 */
[----:B------:R-:W-:Y:S01]  /*0050*/  ULDC.64 UR4, c[0x0][0x40] ;  /* 0x0000100000047ab9 */ /* 0x000fe20000000a00 */
[----:B------:R-:W4:Y:S01]  /*0060*/  S2R R207, SR_CTAID.X ;  /* 0x0000000000cf7919 */ /* 0x000f220000002500 */
[----:B------:R-:W-:Y:S01]  /*0070*/  BSSY B4, `(.L_x_4952) ;  /* 0x0000017000047945 */ /* 0x000fe20003800000 */
[----:B------:R-:W-:Y:S01]  /*0080*/  UIADD3 UR4, UP0, UR4, 0x160, URZ ;  /* 0x0000016004047890 */ /* 0x000fe2000ff1e03f */
[----:B------:R-:W-:-:S03]  /*0090*/  MOV R206, 0x1e0 ;  /* 0x000001e000ce7802 */ /* 0x000fc60000000f00 */
[----:B------:R-:W-:Y:S01]  /*00a0*/  UIADD3.X UR5, URZ, UR5, URZ, UP0, !UPT ;  /* 0x000000053f057290 */ /* 0x000fe200087fe43f */
[----:B-1----:R-:W1:Y:S02]  /*00b0*/  MUFU.RCP R2, R4 ;  /* 0x0000000400027308 */ /* 0x002e640000001000 */
[----:B-1----:R-:W-:-:S06]  /*00c0*/  IADD3 R2, R2, 0xffffffe, RZ ;  /* 0x0ffffffe02027810 */ /* 0x002fcc0007ffe0ff */
[----:B------:R-:W1:Y:S02]  /*00d0*/  F2I.FTZ.U32.TRUNC.NTZ R3, R2 ;  /* 0x0000000200037305 */ /* 0x000e64000021f000 */
[----:B-1----:R-:W-:Y:S02]  /*00e0*/  IMAD.MOV R0, RZ, RZ, -R3 ;  /* 0x000000ffff007224 */ /* 0x002fe400078e0a03 */
[----:B------:R-:W-:Y:S02]  /*00f0*/  IMAD.MOV.U32 R2, RZ, RZ, RZ ;  /* 0x000000ffff027224 */ /* 0x000fe400078e00ff */
        /* <DEDUP_REMOVED lines=13> */
[----:B---34-:R-:W-:Y:S05]  /*01d0*/  CALL.REL.NOINC `($_ZN5flash24flash_fwd_splitkv_kernelI23Flash_fwd_kernel_traitsILi192ELi64ELi64ELi4ELb0ELb0EN7cutlass10bfloat16_tE19Flash_kernel_traitsILi192ELi64ELi64ELi4ES3_EELb0ELb0ELb1ELb0ELb0ELb0ELb1ELb1EEEvNS_16Flash_fwd_paramsE$_ZN5flash30compute_attn_1rowblock_splitkvI23Flash_fwd_kernel_traitsILi192ELi64ELi64ELi4ELb0ELb0EN7cutlass10bfloat16_tE19Flash_kernel_traitsILi192ELi64ELi64ELi4ES3_EELb0ELb0ELb1ELb0ELb0ELb0ELb1ELb1ENS_16Flash_fwd_paramsEEEvRKT8_iiiii) ;  /* 0x0000002000007944 */ /* 0x018fea0003c00000 */
[----:B------:R-:W-:Y:S05]  /*01e0*/  BSYNC B4 ;  /* 0x0000000000047941 */ /* 0x000fea0003800000 */
.L_x_4952:
[----:B------:R-:W-:Y:S05]  /*01f0*/  EXIT ;  /* 0x000000000000794d */ /* 0x000fea0003800000 */
        .type           $_ZN5flash24flash_fwd_splitkv_kernelI23Flash_fwd_kernel_traitsILi192ELi64ELi64ELi4ELb0ELb0EN7cutlass10bfloat16_tE19Flash_kernel_traitsILi192ELi64ELi64ELi4ES3_EELb0ELb0ELb1ELb0ELb0ELb0ELb1ELb1EEEvNS_16Flash_fwd_paramsE$_ZN5flash30compute_attn_1rowblock_splitkvI23Flash_fwd_kernel_traitsILi192ELi64ELi64ELi4ELb0ELb0EN7cutlass10bfloat16_tE19Flash_kernel_traitsILi192ELi64ELi64ELi4ES3_EELb0ELb0ELb1ELb0ELb0ELb0ELb1ELb1ENS_16Flash_fwd_paramsEEEvRKT8_iiiii,@function
        .size           $_ZN5flash24flash_fwd_splitkv_kernelI23Flash_fwd_kernel_traitsILi192ELi64ELi64ELi4ELb0ELb0EN7cutlass10bfloat16_tE19Flash_kernel_traitsILi192ELi64ELi64ELi4ES3_EELb0ELb0ELb1ELb0ELb0ELb0ELb1ELb1EEEvNS_16Flash_fwd_paramsE$_ZN5flash30compute_attn_1rowblock_splitkvI23Flash_fwd_kernel_traitsILi192ELi64ELi64ELi4ELb0ELb0EN7cutlass10bfloat16_tE19Flash_kernel_traitsILi192ELi64ELi64ELi4ES3_EELb0ELb0ELb1ELb0ELb0ELb0ELb1ELb1ENS_16Flash_fwd_paramsEEEvRKT8_iiiii,($__internal_24_$__cuda_sm70_shflsync_bfly_p - $_ZN5flash24flash_fwd_splitkv_kernelI23Flash_fwd_kernel_traitsILi192ELi64ELi64ELi4ELb0ELb0EN7cutlass10bfloat16_tE19Flash_kernel_traitsILi192ELi64ELi64ELi4ES3_EELb0ELb0ELb1ELb0ELb0ELb0ELb1ELb1EEEvNS_16Flash_fwd_paramsE$_ZN5flash30compute_attn_1rowblock_splitkvI23Flash_fwd_kernel_traitsILi192ELi64ELi64ELi4ELb0ELb0EN7cutlass10bfloat16_tE19Flash_kernel_traitsILi192ELi64ELi64ELi4ES3_EELb0ELb0ELb1ELb0ELb0ELb0ELb1ELb1ENS_16Flash_fwd_paramsEEEvRKT8_iiiii)
$_ZN5flash24flash_fwd_splitkv_kernelI23Flash_fwd_kernel_traitsILi192ELi64ELi64ELi4ELb0ELb0EN7cutlass10bfloat16_tE19Flash_kernel_traitsILi192ELi64ELi64ELi4ES3_EELb0ELb0ELb1ELb0ELb0ELb0ELb1ELb1EEEvNS_16Flash_fwd_paramsE$_ZN5flash30compute_attn_1rowblock_splitkvI23Flash_fwd_kernel_traitsILi192ELi64ELi64ELi4ELb0ELb0EN7cutlass10bfloat16_tE19Flash_kernel_traitsILi192ELi64ELi64ELi4ES3_EELb0ELb0ELb1ELb0ELb0ELb0ELb1ELb1ENS_16Flash_fwd_paramsEEEvRKT8_iiiii:
        /* <DEDUP_REMOVED lines=20> */
.L_x_4954:
[----:B------:R-:W-:Y:S05]  /*0340*/  BSYNC B0 ;  /* 0x0000000000007941 */ /* 0x000fea0003800000 */
.L_x_4953:
        /* <DEDUP_REMOVED lines=17> */
.L_x_4956:
[----:B------:R4:W5:Y:S02]  /*0460*/  LD.E R73, [R12.64+0xb8] ;  /* 0x0000b8060c497980 */ /* 0x000964000c101900 */
.L_x_4957:
[----:B------:R-:W-:Y:S05]  /*0470*/  BSYNC B0 ;  /* 0x0000000000007941 */ /* 0x000fea0003800000 */
.L_x_4955:
[----:B--2-4-:R-:W2:Y:S01]  /*0480*/  LD.E.64 R2, [R12.64+0xf8] ;  /* 0x0000f8060c027980 */ /* 0x014ea2000c101b00 */
        /* <DEDUP_REMOVED lines=9> */
.L_x_4959:
[----:B------:R-:W2:Y:S01]  /*0520*/  LD.E.64 R2, [R12.64+0x108] ;  /* 0x000108060c027980 */ /* 0x000ea2000c101b00 */
[----:B------:R-:W-:Y:S01]  /*0530*/  BSSY B0, `(.L_x_4961) ;  /* 0x0000006000007945 */ /* 0x000fe20003800000 */
[----:B------:R-:W-:Y:S01]  /*0540*/  IMAD.MOV.U32 R0, RZ, RZ, RZ ;  /* 0x000000ffff007224 */ /* 0x000fe200078e00ff */
[----:B--2---:R-:W-:-:S04]  /*0550*/  ISETP.NE.U32.AND P0, PT, R2, RZ, PT ;  /* 0x000000ff0200720c */ /* 0x004fc80003f05070 */
[----:B------:R-:W-:-:S13]  /*0560*/  ISETP.NE.AND.EX P0, PT, R3, RZ, PT, P0 ;  /* 0x000000ff0300720c */ /* 0x000fda0003f05300 */
[----:B------:R-:W-:Y:S05]  /*0570*/  @!P0 BRA `(.L_x_4962) ;  /* 0x0000001000008947 */ /* 0x000fea0003800000 */
[----:B------:R2:W5:Y:S02]  /*0580*/  LD.E R0, [R12.64+0xbc] ;  /* 0x0000bc060c007980 */ /* 0x000564000c101900 */
.L_x_4962:
[----:B------:R-:W-:Y:S05]  /*0590*/  BSYNC B0 ;  /* 0x0000000000007941 */ /* 0x000fea0003800000 */
.L_x_4961:
[----:B-----5:R-:W-:Y:S02]  /*05a0*/  IADD3 R137, R73, R0, RZ ;  /* 0x0000000049897210 */ /* 0x020fe40007ffe0ff */
.L_x_4960:
[----:B------:R-:W-:Y:S05]  /*05b0*/  BSYNC B1 ;  /* 0x0000000000017941 */ /* 0x000fea0003800000 */
.L_x_4958:
[----:B------:R-:W-:Y:S01]  /*05c0*/  IMAD.SHL.U32 R71, R207, 0x40, RZ ;  /* 0x00000040cf477824 */ /* 0x000fe200078e00ff */
[----:B------:R-:W-:Y:S01]  /*05d0*/  MOV R2, R206 ;  /* 0x000000ce00027202 */ /* 0x000fe20000000f00 */
[----:B------:R-:W-:-:S03]  /*05e0*/  IMAD.MOV.U32 R3, RZ, RZ, 0x0 ;  /* 0x00000000ff037424 */ /* 0x000fc600078e00ff */
[----:B------:R-:W-:-:S13]  /*05f0*/  ISETP.GT.AND P0, PT, R208, R71, PT ;  /* 0x00000047d000720c */ /* 0x000fda0003f04270 */
[----:B------:R-:W-:Y:S05]  /*0600*/  @!P0 RET.REL.NODEC R2 `(_ZN5flash24flash_fwd_splitkv_kernelI23Flash_fwd_kernel_traitsILi192ELi64ELi64ELi4ELb0ELb0EN7cutlass10bfloat16_tE19Flash_kernel_traitsILi192ELi64ELi64ELi4ES3_EELb0ELb0ELb1ELb0ELb0ELb0ELb1ELb1EEEvNS_16Flash_fwd_paramsE) ;  /* 0xfffff9f002008950 */ /* 0x000fea0003c3ffff */
[----:B------:R-:W4:Y:S01]  /*0610*/  LD.E R3, [R12.64+0xb8] ;  /* 0x0000b8060c037980 */ /* 0x000f22000c101900 */
[----:B------:R-:W-:Y:S02]  /*0620*/  IABS R5, c[0x0][0x10] ;  /* 0x0000040000057a13 */ /* 0x000fe40000000000 */
[----:B------:R-:W-:Y:S01]  /*0630*/  IABS R0, c[0x0][0x10] ;  /* 0x0000040000007a13 */ /* 0x000fe20000000000 */
[----:B------:R-:W1:Y:S02]  /*0640*/  S2R R56, SR_TID.X ;  /* 0x0000000000387919 */ /* 0x000e640000002100 */
[----:B-1----:R-:W1:Y:S02]  /*0650*/  I2F.RP R7, R5 ;  /* 0x0000000500077306 */ /* 0x002e640000209400 */
[----:B------:R-:W-:-:S06]  /*0660*/  IMAD.MOV R0, RZ, RZ, -R0 ;  /* 0x000000ffff007224 */ /* 0x000fcc00078e0a00 */
[----:B-1----:R-:W1:Y:S02]  /*0670*/  MUFU.RCP R8, R7 ;  /* 0x0000000700087308 */ /* 0x002e640000001000 */
[----:B-1----:R-:W-:-:S06]  /*0680*/  IADD3 R8, R8, 0xffffffe, RZ ;  /* 0x0ffffffe08087810 */ /* 0x002fcc0007ffe0ff */
[----:B------:R-:W1:Y:S02]  /*0690*/  F2I.FTZ.U32.TRUNC.NTZ R9, R8 ;  /* 0x0000000800097305 */ /* 0x000e64000021f000 */
[----:B-1----:R-:W-:Y:S02]  /*06a0*/  IMAD.MOV R2, RZ, RZ, -R9 ;  /* 0x000000ffff027224 */ /* 0x002fe400078e0a09 */
[----:B------:R-:W-:Y:S01]  /*06b0*/  IMAD.MOV.U32 R8, RZ, RZ, RZ ;  /* 0x000000ffff087224 */ /* 0x000fe200078e00ff */
[----:B----4-:R-:W-:-:S04]  /*06c0*/  IADD3 R3, R3, 0x3f, RZ ;  /* 0x0000003f03037810 */ /* 0x010fc80007ffe0ff */
        /* <DEDUP_REMOVED lines=29> */
[----:B------:R-:W4:Y:S04]  /*08a0*/  LD.E.64 R2, [R12.64+0xb0] ;  /* 0x0000b0060c027980 */ /* 0x000f28000c101b00 */
[----:B--2---:R-:W2:Y:S04]  /*08b0*/  LD.E R7, [R12.64+0x60] ;  /* 0x000060060c077980 */ /* 0x004ea8000c101900 */
[----:B---3--:R-:W3:Y:S04]  /*08c0*/  LD.E R8, [R12.64+0xcc] ;  /* 0x0000cc060c087980 */ /* 0x008ee8000c101900 */
[----:B------:R1:W3:Y:S01]  /*08d0*/  LD.E.64 R10, [R12.64+0x78] ;  /* 0x000078060c0a7980 */ /* 0x0002e2000c101b00 */
[----:B------:R-:W-:-:S03]  /*08e0*/  SHF.R.S32.HI R9, RZ, 0x1f, R56 ;  /* 0x0000001fff097819 */ /* 0x000fc60000011438 */
[----:B------:R1:W5:Y:S01]  /*08f0*/  LD.E R0, [R12.64+0xc0] ;  /* 0x0000c0060c007980 */ /* 0x000362000c101900 */
[----:B------:R-:W-:-:S03]  /*0900*/  LEA.HI R9, R9, R56, RZ, 0x4 ;  /* 0x0000003809097211 */ /* 0x000fc600078f20ff */
[----:B------:R1:W5:Y:S01]  /*0910*/  LD.E.64 R4, [R12.64+0xa8] ;  /* 0x0000a8060c047980 */ /* 0x000362000c101b00 */
[----:B------:R-:W-:Y:S01]  /*0920*/  LOP3.LUT R15, R9, 0xfffffff0, RZ, 0xc0, !PT ;  /* 0xfffffff0090f7812 */ /* 0x000fe200078ec0ff */
[----:B------:R-:W-:Y:S04]  /*0930*/  BSSY B0, `(.L_x_4964) ;  /* 0x0000019000007945 */ /* 0x000fe80003800000 */
[----:B------:R-:W-:-:S04]  /*0940*/  IMAD.IADD R56, R56, 0x1, -R15 ;  /* 0x0000000138387824 */ /* 0x000fc800078e0a0f */
[----:B------:R-:W-:Y:S02]  /*0950*/  IMAD.SHL.U32 R6, R56, 0x4, RZ ;  /* 0x0000000438067824 */ /* 0x000fe400078e00ff */
[----:B----4-:R-:W-:-:S04]  /*0960*/  IMAD R2, R2, UR8, R209 ;  /* 0x0000000802027c24 */ /* 0x010fc8000f8e02d1 */
[----:B--2---:R-:W-:Y:S01]  /*0970*/  IMAD R2, R2, R7, R210 ;  /* 0x0000000702027224 */ /* 0x004fe200078e02d2 */
[----:B------:R-:W-:-:S03]  /*0980*/  SHF.R.S32.HI R7, RZ, 0x1f, R6 ;  /* 0x0000001fff077819 */ /* 0x000fc60000011406 */
[----:B------:R-:W-:Y:S01]  /*0990*/  IMAD R3, R3, R2, R71 ;  /* 0x0000000203037224 */ /* 0x000fe200078e0247 */
[----:B------:R-:W-:Y:S01]  /*09a0*/  SHF.R.S32.HI R2, RZ, 0x4, R9 ;  /* 0x00000004ff027819 */ /* 0x000fe20000011409 */
[----:B------:R-:W-:Y:S02]  /*09b0*/  IMAD.IADD R71, R208, 0x1, -R71 ;  /* 0x00000001d0477824 */ /* 0x000fe400078e0a47 */
[----:B---3--:R-:W-:Y:S02]  /*09c0*/  IMAD R8, R3, R8, RZ ;  /* 0x0000000803087224 */ /* 0x008fe400078e02ff */
[C---:B-1----:R-:W-:Y:S01]  /*09d0*/  IMAD.WIDE R12, R2.reuse, 0xc0, R6 ;  /* 0x000000c0020c7825 */ /* 0x042fe200078e0206 */
[----:B------:R-:W-:-:S04]  /*09e0*/  ISETP.GE.AND P1, PT, R2, R71, PT ;  /* 0x000000470200720c */ /* 0x000fc80003f26270 */
[----:B------:R-:W-:-:S04]  /*09f0*/  IADD3 R9, P0, R8, R12, RZ ;  /* 0x0000000c08097210 */ /* 0x000fc80007f1e0ff */
[----:B------:R-:W-:Y:S02]  /*0a00*/  LEA.HI.X.SX32 R8, R8, R13, 0x1, P0 ;  /* 0x0000000d08087211 */ /* 0x000fe400000f0eff */
[----:B------:R-:W-:-:S04]  /*0a10*/  LEA R22, P0, R9, R10, 0x2 ;  /* 0x0000000a09167211 */ /* 0x000fc800078010ff */
[----:B------:R-:W-:Y:S02]  /*0a20*/  LEA.HI.X R23, R9, R11, R8, 0x2, P0 ;  /* 0x0000000b09177211 */ /* 0x000fe400000f1408 */
[C---:B------:R-:W-:Y:S02]  /*0a30*/  IADD3 R11, R6.reuse, 0x40, RZ ;  /* 0x00000040060b7810 */ /* 0x040fe40007ffe0ff */
[----:B------:R-:W-:Y:S01]  /*0a40*/  IADD3 R9, R6, 0x80, RZ ;  /* 0x0000008006097810 */ /* 0x000fe20007ffe0ff */
[----:B------:R-:W-:Y:S05]  /*0a50*/  @P1 BRA `(.L_x_4965) ;  /* 0x0000006000001947 */ /* 0x000fea0003800000 */
[-C--:B-----5:R-:W-:Y:S02]  /*0a60*/  ISETP.GE.AND P2, PT, R6, R0.reuse, PT ;  /* 0x000000000600720c */ /* 0x0a0fe40003f46270 */
[-C--:B------:R-:W-:Y:S02]  /*0a70*/  ISETP.GE.AND P1, PT, R11, R0.reuse, PT ;  /* 0x000000000b00720c */ /* 0x080fe40003f26270 */
[----:B------:R-:W-:-:S09]  /*0a80*/  ISETP.GE.AND P0, PT, R9, R0, PT ;  /* 0x000000000900720c */ /* 0x000fd20003f06270 */
[----:B------:R1:W-:Y:S04]  /*0a90*/  @!P2 ST.E.128 [R22.64], RZ ;  /* 0x000000ff1600a985 */ /* 0x0003e8000c101d06 */
[----:B------:R1:W-:Y:S04]  /*0aa0*/  @!P1 ST.E.128 [R22.64+0x100], RZ ;  /* 0x000100ff16009985 */ /* 0x0003e8000c101d06 */
[----:B------:R1:W-:Y:S02]  /*0ab0*/  @!P0 ST.E.128 [R22.64+0x200], RZ ;  /* 0x000200ff16008985 */ /* 0x0003e4000c101d06 */
.L_x_4965:
[----:B------:R-:W-:Y:S05]  /*0ac0*/  BSYNC B0 ;  /* 0x0000000000007941 */ /* 0x000fea0003800000 */
.L_x_4964:
        /* <DEDUP_REMOVED lines=10> */
.L_x_4967:
[----:B------:R-:W-:Y:S05]  /*0b70*/  BSYNC B0 ;  /* 0x0000000000007941 */ /* 0x000fea0003800000 */
.L_x_4966:
        /* <DEDUP_REMOVED lines=10> */
.L_x_4969:
[----:B------:R-:W-:Y:S05]  /*0c20*/  BSYNC B0 ;  /* 0x0000000000007941 */ /* 0x000fea0003800000 */
.L_x_4968:
        /* <DEDUP_REMOVED lines=10> */
.L_x_4971:
[----:B------:R-:W-:Y:S05]  /*0cd0*/  BSYNC B0 ;  /* 0x0000000000007941 */ /* 0x000fea0003800000 */
.L_x_4970:
        /* <DEDUP_REMOVED lines=10> */
.L_x_4973:
[----:B------:R-:W-:Y:S05]  /*0d80*/  BSYNC B0 ;  /* 0x0000000000007941 */ /* 0x000fea0003800000 */
.L_x_4972:
        /* <DEDUP_REMOVED lines=10> */
.L_x_4975:
[----:B------:R-:W-:Y:S05]  /*0e30*/  BSYNC B0 ;  /* 0x0000000000007941 */ /* 0x000fea0003800000 */
.L_x_4974:
        /* <DEDUP_REMOVED lines=10> */
.L_x_4977:
[----:B------:R-:W-:Y:S05]  /*0ee0*/  BSYNC B0 ;  /* 0x0000000000007941 */ /* 0x000fea0003800000 */
.L_x_4976:
        /* <DEDUP_REMOVED lines=10> */
.L_x_4979:
[----:B------:R-:W-:Y:S05]  /*0f90*/  BSYNC B0 ;  /* 0x0000000000007941 */ /* 0x000fea0003800000 */
.L_x_4978:
        /* <DEDUP_REMOVED lines=29> */
[----:B------:R-:W-:Y:S05]  /*1170*/  @P6 RET.REL.NODEC R206 `(_ZN5flash24flash_fwd_splitkv_kernelI23Flash_fwd_kernel_traitsILi192ELi64ELi64ELi4ELb0ELb0EN7cutlass10bfloat16_tE19Flash_kernel_traitsILi192ELi64ELi64ELi4ES3_EELb0ELb0ELb1ELb0ELb0ELb0ELb1ELb1EEEvNS_16Flash_fwd_paramsE) ;  /* 0xffffee80ce006950 */ /* 0x000fea0003c3ffff */
[----:B-1----:R-:W-:Y:S02]  /*1180*/  MOV R5, 0xff800000 ;  /* 0xff80000000057802 */ /* 0x002fe40000000f00 */
[----:B------:R-:W-:-:S03]  /*1190*/  MOV R207, 0x0 ;  /* 0x0000000000cf7802 */ /* 0x000fc60000000f00 */
[----:B------:R1:W-:Y:S01]  /*11a0*/  ST.E [R2.64+0xe0], R5 ;  /* 0x0000e00502007985 */ /* 0x0003e2000c101906 */
[----:B------:R-:W-:Y:S05]  /*11b0*/  RET.REL.NODEC R206 `(_ZN5flash24flash_fwd_splitkv_kernelI23Flash_fwd_kernel_traitsILi192ELi64ELi64ELi4ELb0ELb0EN7cutlass10bfloat16_tE19Flash_kernel_traitsILi192ELi64ELi64ELi4ES3_EELb0ELb0ELb1ELb0ELb0ELb0ELb1ELb1EEEvNS_16Flash_fwd_paramsE) ;  /* 0xffffee40ce007950 */ /* 0x000fea0003c3ffff */
.L_x_4963:
[----:B------:R-:W4:Y:S04]  /*11c0*/  LD.E.64 R6, [R12.64+0x160] ;  /* 0x000160060c067980 */ /* 0x000f28000c101b00 */
[----:B--2---:R-:W2:Y:S01]  /*11d0*/  LD.E.64 R16, [R12.64+0x158] ;  /* 0x000158060c107980 */ /* 0x004ea2000c101b00 */
[----:B----4-:R-:W-:-:S04]  /*11e0*/  ISETP.NE.U32.AND P1, PT, R6, RZ, PT ;  /* 0x000000ff0600720c */ /* 0x010fc80003f25070 */
[----:B------:R-:W-:-:S13]  /*11f0*/  ISETP.NE.AND.EX P1, PT, R7, RZ, PT, P1 ;  /* 0x000000ff0700720c */ /* 0x000fda0003f25310 */
[----:B------:R-:W4:Y:S01]  /*1200*/  @P1 LD.E.64 R8, [R12.64+0x168] ;  /* 0x000168060c081980 */ /* 0x000f22000c101b00 */
[----:B--2---:R-:W-:Y:S01]  /*1210*/  ISETP.NE.U32.AND P0, PT, R16, RZ, PT ;  /* 0x000000ff1000720c */ /* 0x004fe20003f05070 */
[----:B------:R-:W-:-:S03]  /*1220*/  IMAD.MOV.U32 R11, RZ, RZ, R209 ;  /* 0x000000ffff0b7224 */ /* 0x000fc600078e00d1 */
[----:B------:R-:W-:Y:S02]  /*1230*/  ISETP.NE.AND.EX P0, PT, R17, RZ, PT, P0 ;  /* 0x000000ff1100720c */ /* 0x000fe40003f05300 */
[----:B------:R-:W-:Y:S01]  /*1240*/  @P1 SHF.R.S32.HI R5, RZ, 0x1f, R209 ;  /* 0x0000001fff051819 */ /* 0x000fe200000114d1 */
[----:B------:R-:W-:-:S10]  /*1250*/  CS2R R212, SRZ ;  /* 0x0000000000d47805 */ /* 0x000fd4000001ff00 */
[----:B------:R-:W-:-:S05]  /*1260*/  @P0 IMAD.WIDE R16, R209, 0x4, R16 ;  /* 0x00000004d1100825 */ /* 0x000fca00078e0210 */
[----:B------:R1:W5:Y:S01]  /*1270*/  @P0 LD.E R11, [R16.64] ;  /* 0x00000006100b0980 */ /* 0x000362000c101900 */
[----:B------:R-:W-:Y:S01]  /*1280*/  BSSY B0, `(.L_x_4980) ;  /* 0x00000af000007945 */ /* 0x000fe20003800000 */
[-C--:B----4-:R-:W-:Y:S02]  /*1290*/  @P1 IMAD R0, R9, R209.reuse, RZ ;  /* 0x000000d109001224 */ /* 0x090fe400078e02ff */
        /* <DEDUP_REMOVED lines=11> */
[----:B---3--:R-:W3:Y:S01]  /*1350*/  LD.E.64 R18, [R12.64+0x20] ;  /* 0x000020060c127980 */ /* 0x008ee2000c101b00 */
[----:B------:R-:W-:-:S03]  /*1360*/  IABS R2, R5 ;  /* 0x0000000500027213 */ /* 0x000fc60000000000 */
[----:B------:R-:W3:Y:S04]  /*1370*/  LD.E.64 R66, [R12.64+0x38] ;  /* 0x000038060c427980 */ /* 0x000ee8000c101b00 */
[----:B------:R-:W3:Y:S04]  /*1380*/  LD.E.64 R16, [R12.64+0x50] ;  /* 0x000050060c107980 */ /* 0x000ee8000c101b00 */
[----:B------:R1:W5:Y:S04]  /*1390*/  LD.E.64 R28, [R12.64+0x58] ;  /* 0x000058060c1c7980 */ /* 0x000368000c101b00 */
[----:B------:R1:W5:Y:S01]  /*13a0*/  LD.E.64 R64, [R12.64+0x40] ;  /* 0x000040060c407980 */ /* 0x000362000c101b00 */
[----:B--2---:R-:W-:-:S04]  /*13b0*/  IABS R7, R6 ;  /* 0x0000000600077213 */ /* 0x004fc80000000000 */
[----:B------:R-:W2:Y:S08]  /*13c0*/  I2F.RP R8, R7 ;  /* 0x0000000700087306 */ /* 0x000eb00000209400 */
[----:B--2---:R-:W2:Y:S02]  /*13d0*/  MUFU.RCP R10, R8 ;  /* 0x00000008000a7308 */ /* 0x004ea40000001000 */
[----:B--2---:R-:W-:-:S06]  /*13e0*/  IADD3 R10, R10, 0xffffffe, RZ ;  /* 0x0ffffffe0a0a7810 */ /* 0x004fcc0007ffe0ff */
[----:B-----5:R-:W2:Y:S02]  /*13f0*/  F2I.FTZ.U32.TRUNC.NTZ R11, R10 ;  /* 0x0000000a000b7305 */ /* 0x020ea4000021f000 */
        /* <DEDUP_REMOVED lines=19> */
[----:B------:R-:W-:-:S05]  /*1530*/  IMAD.WIDE R22, R9, 0x4, R212 ;  /* 0x0000000409167825 */ /* 0x000fca00078e02d4 */
[----:B------:R1:W2:Y:S01]  /*1540*/  LD.E R2, [R22.64] ;  /* 0x0000000616027980 */ /* 0x0002a2000c101900 */
[----:B----4-:R-:W-:-:S04]  /*1550*/  IABS R8, R3 ;  /* 0x0000000300087213 */ /* 0x010fc80000000000 */
[----:B------:R-:W4:Y:S08]  /*1560*/  I2F.RP R20, R8 ;  /* 0x0000000800147306 */ /* 0x000f300000209400 */
[----:B----4-:R-:W4:Y:S02]  /*1570*/  MUFU.RCP R15, R20 ;  /* 0x00000014000f7308 */ /* 0x010f240000001000 */
[----:B----4-:R-:W-:-:S06]  /*1580*/  IADD3 R15, R15, 0xffffffe, RZ ;  /* 0x0ffffffe0f0f7810 */ /* 0x010fcc0007ffe0ff */
[----:B-1----:R-:W1:Y:S01]  /*1590*/  F2I.FTZ.U32.TRUNC.NTZ R23, R15 ;  /* 0x0000000f00177305 */ /* 0x002e62000021f000 */
[----:B------:R-:W-:Y:S01]  /*15a0*/  IMAD.MOV.U32 R22, RZ, RZ, RZ ;  /* 0x000000ffff167224 */ /* 0x000fe200078e00ff */
[----:B------:R-:W-:Y:S02]  /*15b0*/  IABS R7, R210 ;  /* 0x000000d200077213 */ /* 0x000fe40000000000 */
[----:B-1----:R-:W-:-:S05]  /*15c0*/  IADD3 R0, RZ, -R23, RZ ;  /* 0x80000017ff007210 */ /* 0x002fca0007ffe0ff */
        /* <DEDUP_REMOVED lines=16> */
[----:B---3--:R-:W-:Y:S01]  /*16d0*/  IMAD R6, R67, R9, RZ ;  /* 0x0000000943067224 */ /* 0x008fe200078e02ff */
[----:B------:R-:W-:-:S04]  /*16e0*/  SHF.R.S32.HI R23, RZ, 0x1f, R9 ;  /* 0x0000001fff177819 */ /* 0x000fc80000011409 */
[----:B------:R-:W-:Y:S02]  /*16f0*/  @!P0 IMAD.MOV R15, RZ, RZ, -R15 ;  /* 0x000000ffff0f8224 */ /* 0x000fe400078e0a0f */
[----:B------:R-:W-:Y:S01]  /*1700*/  IMAD R6, R66, R23, R6 ;  /* 0x0000001742067224 */ /* 0x000fe200078e0206 */
[----:B------:R-:W-:-:S04]  /*1710*/  @!P1 LOP3.LUT R15, RZ, R3, RZ, 0x33, !PT ;  /* 0x00000003ff0f9212 */ /* 0x000fc800078e33ff */
[----:B------:R-:W-:Y:S02]  /*1720*/  SHF.R.S32.HI R14, RZ, 0x1f, R15 ;  /* 0x0000001fff0e7819 */ /* 0x000fe4000001140f */
[----:B--2---:R-:W-:Y:S01]  /*1730*/  SHF.R.S32.HI R0, RZ, 0x1f, R2 ;  /* 0x0000001fff007819 */ /* 0x004fe20000011402 */
[----:B------:R-:W-:-:S04]  /*1740*/  IMAD R7, R19, R2, RZ ;  /* 0x0000000213077224 */ /* 0x000fc800078e02ff */
[C---:B------:R-:W-:Y:S02]  /*1750*/  IMAD R7, R18.reuse, R0, R7 ;  /* 0x0000000012077224 */ /* 0x040fe400078e0207 */
[----:B------:R-:W-:-:S05]  /*1760*/  IMAD.WIDE.U32 R18, R18, R2, RZ ;  /* 0x0000000212127225 */ /* 0x000fca00078e00ff */
[----:B------:R-:W-:-:S05]  /*1770*/  IADD3 R19, R19, R7, RZ ;  /* 0x0000000713137210 */ /* 0x000fca0007ffe0ff */
[----:B------:R-:W-:-:S04]  /*1780*/  IMAD.WIDE.U32 R18, R9, R66, R18 ;  /* 0x0000004209127225 */ /* 0x000fc800078e0012 */
[----:B------:R-:W-:Y:S01]  /*1790*/  IMAD R3, R11, R2, RZ ;  /* 0x000000020b037224 */ /* 0x000fe200078e02ff */
        /* <DEDUP_REMOVED lines=11> */
.L_x_4981:
        /* <DEDUP_REMOVED lines=8> */
[----:B------:R-:W-:-:S02]  /*18d0*/  IMAD.MOV.U32 R22, RZ, RZ, RZ ;  /* 0x000000ffff167224 */ /* 0x000fc400078e00ff */
[----:B------:R-:W-:Y:S01]  /*18e0*/  @P3 IMAD.IADD R8, R14, 0x1, R15 ;  /* 0x000000010e083824 */ /* 0x000fe200078e020f */
        /* <DEDUP_REMOVED lines=21> */
[----:B---3--:R-:W-:-:S03]  /*1a40*/  @!P3 IMAD R5, R21, R11, RZ ;  /* 0x0000000b1505b224 */ /* 0x008fc600078e02ff */
[----:B------:R-:W-:Y:S01]  /*1a50*/  ISETP.GE.U32.AND P2, PT, R0, R3, PT ;  /* 0x000000030000720c */ /* 0x000fe20003f46070 */
[----:B------:R-:W-:Y:S01]  /*1a60*/  @P3 IMAD.WIDE.U32 R24, R66, R8, RZ ;  /* 0x0000000842183225 */ /* 0x000fe200078e00ff */
[----:B------:R-:W-:-:S03]  /*1a70*/  LOP3.LUT R0, R210, R7, RZ, 0x3c, !PT ;  /* 0x00000007d2007212 */ /* 0x000fc600078e3cff */
[C---:B------:R-:W-:Y:S02]  /*1a80*/  @!P3 IMAD R5, R20.reuse, R6, R5 ;  /* 0x000000061405b224 */ /* 0x040fe400078e0205 */
        /* <DEDUP_REMOVED lines=46> */
.L_x_4982:
[----:B-1----:R-:W-:Y:S05]  /*1d70*/  BSYNC B0 ;  /* 0x0000000000007941 */ /* 0x002fea0003800000 */
.L_x_4980:
        /* <DEDUP_REMOVED lines=30> */
[----:B------:R-:W-:Y:S01]  /*1f60*/  SHF.R.S32.HI R17, RZ, 0x1f, R16 ;  /* 0x0000001fff117819 */ /* 0x000fe20000011410 */
[----:B------:R-:W-:Y:S02]  /*1f70*/  IMAD R8, R23, R64, RZ ;  /* 0x0000004017087224 */ /* 0x000fe400078e02ff */
[----:B------:R-:W-:Y:S02]  /*1f80*/  IMAD.IADD R19, R6, 0x1, -R19 ;  /* 0x0000000106137824 */ /* 0x000fe400078e0a13 */
[----:B------:R-:W-:Y:S02]  /*1f90*/  IMAD.X R23, R17, 0x1, R11, P0 ;  /* 0x0000000111177824 */ /* 0x000fe400000e060b */
[----:B------:R-:W-:-:S02]  /*1fa0*/  IMAD.SHL.U32 R11, R19, 0x40, RZ ;  /* 0x00000040130b7824 */ /* 0x000fc400078e00ff */
[C---:B------:R-:W-:Y:S02]  /*1fb0*/  IMAD R8, R9.reuse, R65, R8 ;  /* 0x0000004109087224 */ /* 0x040fe400078e0208 */
[----:B------:R-:W-:Y:S01]  /*1fc0*/  IMAD.WIDE.U32 R22, R9, R64, R22 ;  /* 0x0000004009167225 */ /* 0x000fe200078e0016 */
[----:B------:R-:W-:-:S03]  /*1fd0*/  LOP3.LUT R9, R11, 0x1c0, RZ, 0xc0, !PT ;  /* 0x000001c00b097812 */ /* 0x000fc600078ec0ff */
[----:B------:R-:W-:Y:S01]  /*1fe0*/  IMAD.SHL.U32 R6, R72, 0x8, RZ ;  /* 0x0000000848067824 */ /* 0x000fe200078e00ff */
[C---:B------:R-:W-:Y:S02]  /*1ff0*/  LOP3.LUT P1, RZ, R19.reuse, 0x4, RZ, 0xc0, !PT ;  /* 0x0000000413ff7812 */ /* 0x040fe4000782c0ff */
[----:B------:R-:W-:Y:S02]  /*2000*/  LOP3.LUT P0, RZ, R19, 0x2, RZ, 0xc0, !PT ;  /* 0x0000000213ff7812 */ /* 0x000fe4000780c0ff */
[----:B------:R-:W-:Y:S02]  /*2010*/  LOP3.LUT R6, R9, 0x8, R6, 0xf8, !PT ;  /* 0x0000000809067812 */ /* 0x000fe400078ef806 */
[----:B------:R-:W-:Y:S02]  /*2020*/  SHF.R.U32.HI R9, RZ, 0x3, R9 ;  /* 0x00000003ff097819 */ /* 0x000fe40000011609 */
[----:B------:R-:W-:Y:S02]  /*2030*/  SHF.R.S32.HI R74, RZ, 0x1f, R209 ;  /* 0x0000001fff4a7819 */ /* 0x000fe400000114d1 */
[----:B------:R-:W-:Y:S01]  /*2040*/  LOP3.LUT R54, R6, R9, RZ, 0x3c, !PT ;  /* 0x0000000906367212 */ /* 0x000fe200078e3cff */
[----:B------:R-:W-:-:S02]  /*2050*/  IMAD.IADD R23, R23, 0x1, R8 ;  /* 0x0000000117177824 */ /* 0x000fc400078e0208 */
[----:B------:R-:W-:Y:S01]  /*2060*/  IMAD R11, R29, R15, RZ ;  /* 0x0000000f1d0b7224 */ /* 0x000fe200078e02ff */
[----:B------:R-:W-:-:S03]  /*2070*/  SHF.R.S32.HI R173, RZ, 0x1f, R210 ;  /* 0x0000001fffad7819 */ /* 0x000fc600000114d2 */
[----:B------:R-:W-:Y:S01]  /*2080*/  IMAD R164, R14, R28, R11 ;  /* 0x0000001c0ea47224 */ /* 0x000fe200078e020b */
[----:B------:R-:W-:Y:S02]  /*2090*/  LOP3.LUT R10, R21, R10, RZ, 0x3c, !PT ;  /* 0x0000000a150a7212 */ /* 0x000fe400078e3cff */
[----:B------:R-:W-:-:S05]  /*20a0*/  LEA.HI R21, R7, R56, RZ, 0x6 ;  /* 0x0000003807157211 */ /* 0x000fca00078f30ff */
[----:B------:R-:W-:-:S05]  /*20b0*/  IMAD.SHL.U32 R21, R21, 0x8, RZ ;  /* 0x0000000815157824 */ /* 0x000fca00078e00ff */
[----:B------:R-:W-:Y:S02]  /*20c0*/  LOP3.LUT R156, R10, 0xfffffe00, R21, 0xf8, !PT ;  /* 0xfffffe000a9c7812 */ /* 0x000fe400078ef815 */
[----:B------:R-:W-:Y:S01]  /*20d0*/  IADD3 R10, R16, 0x80, RZ ;  /* 0x00000080100a7810 */ /* 0x000fe20007ffe0ff */
[----:B------:R-:W-:Y:S01]  /*20e0*/  IMAD.WIDE.U32 R22, R15, R28, R22 ;  /* 0x0000001c0f167225 */ /* 0x000fe200078e0016 */
[----:B------:R-:W-:-:S03]  /*20f0*/  SHF.R.S32.HI R169, RZ, 0x1f, R168 ;  /* 0x0000001fffa97819 */ /* 0x000fc600000114a8 */
[----:B------:R-:W-:Y:S02]  /*2100*/  IMAD.IADD R165, R23, 0x1, R164 ;  /* 0x0000000117a57824 */ /* 0x000fe400078e02a4 */
[----:B------:R-:W-:Y:S01]  /*2110*/  IMAD.WIDE R174, R207, 0x40, R168 ;  /* 0x00000040cfae7825 */ /* 0x000fe200078e02a8 */
[----:B------:R-:W-:-:S03]  /*2120*/  LEA.HI R7, R7, R56, RZ, 0x5 ;  /* 0x0000003807077211 */ /* 0x000fc600078f28ff */
[----:B------:R-:W-:Y:S02]  /*2130*/  IMAD.MOV.U32 R164, RZ, RZ, R22 ;  /* 0x000000ffffa47224 */ /* 0x000fe400078e0016 */
[-C--:B------:R-:W-:Y:S02]  /*2140*/  IMAD R157, R67, R168.reuse, RZ ;  /* 0x000000a8439d7224 */ /* 0x080fe400078e02ff */
[----:B------:R-:W-:Y:S02]  /*2150*/  IMAD R167, R65, R168, RZ ;  /* 0x000000a841a77224 */ /* 0x000fe400078e02ff */
[C---:B------:R-:W-:Y:S02]  /*2160*/  IMAD R157, R169.reuse, R66, R157 ;  /* 0x00000042a99d7224 */ /* 0x040fe400078e029d */
[-C--:B------:R-:W-:Y:S02]  /*2170*/  IMAD R167, R169, R64.reuse, R167 ;  /* 0x00000040a9a77224 */ /* 0x080fe400078e02a7 */
[----:B------:R-:W-:Y:S01]  /*2180*/  IMAD.WIDE.U32 R164, R168, R64, R164 ;  /* 0x00000040a8a47225 */ /* 0x000fe200078e00a4 */
[----:B------:R-:W-:-:S02]  /*2190*/  SHF.R.S32.HI R69, RZ, 0x5, R7 ;  /* 0x00000005ff457819 */ /* 0x000fc40000011407 */
[----:B------:R-:W-:Y:S01]  /*21a0*/  LOP3.LUT R7, R7, 0xffffffe0, RZ, 0xc0, !PT ;  /* 0xffffffe007077812 */ /* 0x000fe200078ec0ff */
        /* <DEDUP_REMOVED lines=8> */
[----:B------:R-:W-:Y:S01]  /*2230*/  IMAD.IADD R68, R56, 0x1, -R7 ;  /* 0x0000000138447824 */ /* 0x000fe200078e0a07 */
[----:B------:R-:W-:Y:S01]  /*2240*/  SEL R55, R55, 0xffffffe0, !P1 ;  /* 0xffffffe037377807 */ /* 0x000fe20004800000 */
[----:B------:R-:W-:-:S02]  /*2250*/  IMAD.SHL.U32 R75, R70, 0x4, RZ ;  /* 0x00000004464b7824 */ /* 0x000fc400078e00ff */
[----:B--2---:R-:W-:-:S04]  /*2260*/  @P3 IMAD.WIDE.U32 R30, R178, R4, RZ ;  /* 0x00000004b21e3225 */ /* 0x004fc800078e00ff */
[----:B------:R-:W-:Y:S02]  /*2270*/  @P3 IMAD R9, R179, R4, RZ ;  /* 0x00000004b3093224 */ /* 0x000fe400078e02ff */
[----:B---3--:R-:W-:-:S04]  /*2280*/  @!P3 IMAD R19, R27, R209, RZ ;  /* 0x000000d11b13b224 */ /* 0x008fc800078e02ff */
[C---:B------:R-:W-:Y:S02]  /*2290*/  @!P3 IMAD R4, R26.reuse, R74, R19 ;  /* 0x0000004a1a04b224 */ /* 0x040fe400078e0213 */
[----:B------:R-:W-:-:S04]  /*22a0*/  @!P3 IMAD.WIDE.U32 R26, R26, R209, RZ ;  /* 0x000000d11a1ab225 */ /* 0x000fc800078e00ff */
[----:B------:R-:W-:Y:S02]  /*22b0*/  @P3 IMAD.MOV.U32 R6, RZ, RZ, R30 ;  /* 0x000000ffff063224 */ /* 0x000fe400078e001e */
[----:B------:R-:W-:Y:S02]  /*22c0*/  @!P3 IMAD.MOV.U32 R6, RZ, RZ, R26 ;  /* 0x000000ffff06b224 */ /* 0x000fe400078e001a */
[----:B------:R-:W-:Y:S02]  /*22d0*/  @P3 IMAD.IADD R9, R31, 0x1, R9 ;  /* 0x000000011f093824 */ /* 0x000fe400078e0209 */
[----:B------:R-:W-:Y:S01]  /*22e0*/  @!P3 IMAD.IADD R9, R27, 0x1, R4 ;  /* 0x000000011b09b824 */ /* 0x000fe200078e0204 */
[----:B------:R-:W-:Y:S01]  /*22f0*/  IADD3 R8, P2, R16, R6, RZ ;  /* 0x0000000610087210 */ /* 0x000fe20007f5e0ff */
[----:B------:R-:W-:Y:S02]  /*2300*/  IMAD R11, R25, R210, RZ ;  /* 0x000000d2190b7224 */ /* 0x000fe400078e02ff */
[----:B------:R-:W-:-:S02]  /*2310*/  IMAD.SHL.U32 R19, R0, 0x40, RZ ;  /* 0x0000004000137824 */ /* 0x000fc400078e00ff */
[----:B------:R-:W-:Y:S02]  /*2320*/  IMAD.X R9, R17, 0x1, R9, P2 ;  /* 0x0000000111097824 */ /* 0x000fe400010e0609 */
[----:B------:R-:W-:Y:S02]  /*2330*/  IMAD R0, R24, R173, R11 ;  /* 0x000000ad18007224 */ /* 0x000fe400078e020b */
[----:B------:R-:W-:Y:S01]  /*2340*/  IMAD.WIDE.U32 R24, R210, R24, R8 ;  /* 0x00000018d2187225 */ /* 0x000fe200078e0008 */
[----:B------:R-:W-:-:S03]  /*2350*/  IADD3 R11, R16, 0x40, RZ ;  /* 0x00000040100b7810 */ /* 0x000fc60007ffe0ff */
[----:B------:R-:W-:Y:S01]  /*2360*/  IMAD.IADD R25, R25, 0x1, R0 ;  /* 0x0000000119197824 */ /* 0x000fe200078e0200 */
[----:B------:R-:W-:Y:S02]  /*2370*/  SHF.R.S32.HI R0, RZ, 0x1f, R73 ;  /* 0x0000001fff007819 */ /* 0x000fe40000011449 */
[----:B----4-:R-:W-:Y:S02]  /*2380*/  ISETP.GE.AND P2, PT, R11, R77, PT ;  /* 0x0000004d0b00720c */ /* 0x010fe40003f46270 */
[----:B------:R-:W-:Y:S02]  /*2390*/  LEA.HI R0, R0, R73, RZ, 0x6 ;  /* 0x0000004900007211 */ /* 0x000fe400078f30ff */
[----:B------:R-:W-:Y:S02]  /*23a0*/  SEL R9, RZ, 0xffffffff, P2 ;  /* 0xffffffffff097807 */ /* 0x000fe40001000000 */
[----:B------:R-:W-:Y:S02]  /*23b0*/  ISETP.GE.AND P2, PT, R10, R77, PT ;  /* 0x0000004d0a00720c */ /* 0x000fe40003f46270 */
[----:B------:R-:W-:-:S02]  /*23c0*/  SHF.R.S32.HI R0, RZ, 0x6, R0 ;  /* 0x00000006ff007819 */ /* 0x000fc40000011400 */
[----:B------:R-:W-:Y:S02]  /*23d0*/  SEL R76, RZ, 0x4, P2 ;  /* 0x00000004ff4c7807 */ /* 0x000fe40001000000 */
[----:B------:R-:W-:Y:S02]  /*23e0*/  IMNMX R95, R203, R0, !PT ;  /* 0x00000000cb5f7217 */ /* 0x000fe40007800200 */
[----:B------:R-:W-:Y:S01]  /*23f0*/  IADD3 R158, P2, R16, R2, RZ ;  /* 0x00000002109e7210 */ /* 0x000fe20007f5e0ff */
[----:B------:R-:W-:Y:S01]  /*2400*/  @!P4 IMAD.MOV.U32 R20, RZ, RZ, RZ ;  /* 0x000000ffff14c224 */ /* 0x000fe200078e00ff */
[----:B------:R-:W-:Y:S02]  /*2410*/  ISETP.GT.AND P4, PT, R134, R95, PT ;  /* 0x0000005f8600720c */ /* 0x000fe40003f84270 */
[----:B------:R-:W-:Y:S01]  /*2420*/  ISETP.GE.AND P3, PT, R16, R77, PT ;  /* 0x0000004d1000720c */ /* 0x000fe20003f66270 */
[----:B------:R-:W-:Y:S02]  /*2430*/  IMAD.X R159, R17, 0x1, R3, P2 ;  /* 0x00000001119f7824 */ /* 0x000fe400010e0603 */
[----:B------:R-:W-:Y:S01]  /*2440*/  IMAD.SHL.U32 R9, R9, 0x2, RZ ;  /* 0x0000000209097824 */ /* 0x000fe200078e00ff */
[----:B------:R-:W-:Y:S01]  /*2450*/  SEL R4, RZ, 0x1, P3 ;  /* 0x00000001ff047807 */ /* 0x000fe20001800000 */
[----:B------:R-:W-:-:S02]  /*2460*/  IMAD R177, R175, R178, RZ ;  /* 0x000000b2afb17224 */ /* 0x000fc400078e02ff */
[----:B------:R-:W-:Y:S01]  /*2470*/  IMAD.WIDE.U32 R158, R168, R66, R158 ;  /* 0x00000042a89e7225 */ /* 0x000fe200078e009e */
[----:B------:R-:W-:Y:S02]  /*2480*/  LOP3.LUT R9, R9, 0x2, R4, 0xe2, !PT ;  /* 0x0000000209097812 */ /* 0x000fe400078ee204 */
[----:B------:R-:W-:Y:S01]  /*2490*/  LEA R160, P2, R164, R170, 0x1 ;  /* 0x000000aaa4a07211 */ /* 0x000fe200078408ff */
[----:B------:R-:W-:Y:S01]  /*24a0*/  IMAD R177, R174, R179, R177 ;  /* 0x000000b3aeb17224 */ /* 0x000fe200078e02b1 */
[----:B------:R-:W-:Y:S01]  /*24b0*/  LEA R204, P3, R158, R162, 0x1 ;  /* 0x000000a29ecc7211 */ /* 0x000fe200078608ff */
[----:B------:R-:W-:Y:S02]  /*24c0*/  IMAD.IADD R157, R159, 0x1, R157 ;  /* 0x000000019f9d7824 */ /* 0x000fe400078e029d */
[----:B------:R-:W-:Y:S01]  /*24d0*/  IMAD.WIDE.U32 R174, R174, R178, R24 ;  /* 0x000000b2aeae7225 */ /* 0x000fe200078e0018 */
[----:B------:R-:W-:Y:S02]  /*24e0*/  LOP3.LUT R54, R54, 0xfffffe00, R19, 0xf8, !PT ;  /* 0xfffffe0036367812 */ /* 0x000fe400078ef813 */
[----:B------:R-:W-:Y:S01]  /*24f0*/  LOP3.LUT R76, R9, R76, RZ, 0xfc, !PT ;  /* 0x0000004c094c7212 */ /* 0x000fe200078efcff */
[----:B------:R-:W-:Y:S01]  /*2500*/  IMAD.IADD R177, R175, 0x1, R177 ;  /* 0x00000001afb17824 */ /* 0x000fe200078e02b1 */
[----:B------:R-:W-:-:S02]  /*2510*/  LEA.HI.X R205, R158, R163, R157, 0x1, P3 ;  /* 0x000000a39ecd7211 */ /* 0x000fc400018f0c9d */
        /* <DEDUP_REMOVED lines=16> */
[C---:B------:R-:W-:Y:S01]  /*2620*/  IMAD.WIDE.U32 R182, R64.reuse, 0x60, RZ ;  /* 0x0000006040b67825 */ /* 0x040fe200078e00ff */
[----:B------:R-:W-:-:S02]  /*2630*/  SHF.L.U64.HI R80, R64, 0x5, R65 ;  /* 0x0000000540507819 */ /* 0x000fc40000010241 */
[----:B------:R-:W-:Y:S01]  /*2640*/  LOP3.LUT R154, R150, 0x1, RZ, 0xc0, !PT ;  /* 0x00000001969a7812 */ /* 0x000fe200078ec0ff */
[----:B------:R-:W-:Y:S01]  /*2650*/  IMAD.SHL.U32 R79, R64, 0x20, RZ ;  /* 0x00000020404f7824 */ /* 0x000fe200078e00ff */
[----:B------:R-:W-:Y:S01]  /*2660*/  LOP3.LUT R152, R150, 0x2, RZ, 0xc0, !PT ;  /* 0x0000000296987812 */ /* 0x000fe200078ec0ff */
[----:B------:R-:W-:Y:S01]  /*2670*/  IMAD.SHL.U32 R93, R66, 0x20, RZ ;  /* 0x00000020425d7824 */ /* 0x000fe200078e00ff */
[C---:B------:R-:W-:Y:S01]  /*2680*/  IADD3 R153, R168.reuse, 0x10, RZ ;  /* 0x00000010a8997810 */ /* 0x040fe20007ffe0ff */
[----:B------:R-:W-:Y:S01]  /*2690*/  IMAD.MOV.U32 R126, RZ, RZ, R204 ;  /* 0x000000ffff7e7224 */ /* 0x000fe200078e00cc */
[C---:B------:R-:W-:Y:S01]  /*26a0*/  SHF.L.U64.HI R80, R79.reuse, 0x1, R80 ;  /* 0x000000014f507819 */ /* 0x040fe20000010250 */
        /* <DEDUP_REMOVED lines=55> */
[----:B------:R-:W-:Y:S02]  /*2a20*/  IMAD.IADD R117, R15, 0x1, R117 ;  /* 0x000000010f757824 */ /* 0x000fe400078e0275 */
[----:B------:R-:W-:Y:S01]  /*2a30*/  IMAD.IADD R4, R75, 0x1, R0 ;  /* 0x000000014b047824 */ /* 0x000fe200078e0200 */
[----:B------:R-:W-:Y:S01]  /*2a40*/  LEA.HI.X R121, R18, R25, R121, 0x1, P0 ;  /* 0x0000001912797211 */ /* 0x000fe200000f0c79 */
[----:B------:R-:W-:Y:S01]  /*2a50*/  IMAD.SHL.U32 R155, R147, 0x10, RZ ;  /* 0x00000010939b7824 */ /* 0x000fe200078e00ff */
[----:B------:R-:W-:Y:S01]  /*2a60*/  LEA.HI.X.SX32 R0, R0, R125, 0x1, P3 ;  /* 0x0000007d00007211 */ /* 0x000fe200018f0eff */
[----:B------:R-:W-:Y:S01]  /*2a70*/  IMAD.SHL.U32 R97, R186, 0x10, RZ ;  /* 0x00000010ba617824 */ /* 0x000fe200078e00ff */
[C---:B------:R-:W-:Y:S01]  /*2a80*/  SHF.L.U32 R18, R3.reuse, 0x1, RZ ;  /* 0x0000000103127819 */ /* 0x040fe200000006ff */
[----:B------:R-:W-:Y:S01]  /*2a90*/  IMAD.SHL.U32 R113, R184, 0x10, RZ ;  /* 0x00000010b8717824 */ /* 0x000fe200078e00ff */
[----:B------:R-:W-:Y:S01]  /*2aa0*/  LEA.HI.X R117, R14, R23, R117, 0x1, P1 ;  /* 0x000000170e757211 */ /* 0x000fe200008f0c75 */
[----:B------:R-:W-:Y:S01]  /*2ab0*/  IMAD.SHL.U32 R115, R184, 0x20, RZ ;  /* 0x00000020b8737824 */ /* 0x000fe200078e00ff */
[----:B------:R-:W-:Y:S01]  /*2ac0*/  SHF.L.U64.HI R0, R3, 0x1, R0 ;  /* 0x0000000103007819 */ /* 0x000fe20000010200 */
[----:B------:R-:W-:Y:S01]  /*2ad0*/  IMAD R3, R65, 0x60, RZ ;  /* 0x0000006041037824 */ /* 0x000fe200078e02ff */
[----:B------:R-:W-:Y:S01]  /*2ae0*/  IADD3 R58, P1, R8, R18, RZ ;  /* 0x00000012083a7210 */ /* 0x000fe20007f3e0ff */
[----:B------:R-:W-:Y:S01]  /*2af0*/  IMAD.SHL.U32 R148, R147, 0x20, RZ ;  /* 0x0000002093947824 */ /* 0x000fe200078e00ff */
[----:B------:R-:W-:Y:S01]  /*2b00*/  IADD3 R2, P2, R5, R4, RZ ;  /* 0x0000000405027210 */ /* 0x000fe20007f5e0ff */
[----:B------:R-:W-:Y:S01]  /*2b10*/  IMAD.IADD R78, R183, 0x1, R3 ;  /* 0x00000001b74e7824 */ /* 0x000fe200078e0203 */
        /* <DEDUP_REMOVED lines=21> */
[C---:B------:R-:W-:Y:S02]  /*2c70*/  IADD3 R146, R155.reuse, 0x40, RZ ;  /* 0x000000409b927810 */ /* 0x040fe40007ffe0ff */
[----:B------:R-:W-:Y:S01]  /*2c80*/  IADD3 R145, R155, 0x80, RZ ;  /* 0x000000809b917810 */ /* 0x000fe20007ffe0ff */
[----:B------:R-:W-:Y:S01]  /*2c90*/  IMAD.X R85, R87, 0x1, R202, P0 ;  /* 0x0000000157557824 */ /* 0x000fe200000e06ca */
[-C--:B------:R-:W-:Y:S01]  /*2ca0*/  IADD3 R84, P2, R90, R201.reuse, RZ ;  /* 0x000000c95a547210 */ /* 0x080fe20007f5e0ff */
[C---:B------:R-:W-:Y:S01]  /*2cb0*/  IMAD.IADD R144, R155.reuse, 0x1, R146 ;  /* 0x000000019b907824 */ /* 0x040fe200078e0292 */
        /* <DEDUP_REMOVED lines=32> */
.L_x_5077:
        /* <DEDUP_REMOVED lines=19> */
.L_x_4985:
[----:B------:R-:W-:Y:S05]  /*2ff0*/  BSYNC B0 ;  /* 0x0000000000007941 */ /* 0x000fea0003800000 */
.L_x_4984:
        /* <DEDUP_REMOVED lines=18> */
.L_x_4987:
[----:B------:R-:W-:Y:S05]  /*3120*/  BSYNC B0 ;  /* 0x0000000000007941 */ /* 0x000fea0003800000 */
.L_x_4986:
        /* <DEDUP_REMOVED lines=18> */
.L_x_4989:
[----:B------:R-:W-:Y:S05]  /*3250*/  BSYNC B0 ;  /* 0x0000000000007941 */ /* 0x000fea0003800000 */
.L_x_4988:
        /* <DEDUP_REMOVED lines=18> */
.L_x_4991:
[----:B------:R-:W-:Y:S05]  /*3380*/  BSYNC B0 ;  /* 0x0000000000007941 */ /* 0x000fea0003800000 */
.L_x_4990:
        /* <DEDUP_REMOVED lines=65> */
.L_x_4998:
[----:B------:R-:W-:Y:S05]  /*37a0*/  BSYNC B0 ;  /* 0x0000000000007941 */ /* 0x000fea0003800000 */
.L_x_4997:
        /* <DEDUP_REMOVED lines=50> */
.L_x_5000:
[----:B------:R-:W-:Y:S05]  /*3ad0*/  BSYNC B0 ;  /* 0x0000000000007941 */ /* 0x000fea0003800000 */
.L_x_4999:
        /* <DEDUP_REMOVED lines=49> */
.L_x_4996:
[----:B------:R-:W-:Y:S05]  /*3df0*/  BSYNC B1 ;  /* 0x0000000000017941 */ /* 0x000fea0003800000 */
.L_x_4995:
        /* <DEDUP_REMOVED lines=63> */
.L_x_5004:
[----:B------:R-:W-:Y:S05]  /*41f0*/  BSYNC B0 ;  /* 0x0000000000007941 */ /* 0x000fea0003800000 */
.L_x_5003:
        /* <DEDUP_REMOVED lines=53> */
.L_x_5006:
[----:B------:R-:W-:Y:S05]  /*4550*/  BSYNC B0 ;  /* 0x0000000000007941 */ /* 0x000fea0003800000 */
.L_x_5005:
        /* <DEDUP_REMOVED lines=52> */
.L_x_5002:
[----:B------:R-:W-:Y:S05]  /*48a0*/  BSYNC B1 ;  /* 0x0000000000017941 */ /* 0x000fea0003800000 */
.L_x_5001:
        /* <DEDUP_REMOVED lines=63> */
.L_x_5010:
[----:B------:R-:W-:Y:S05]  /*4ca0*/  BSYNC B0 ;  /* 0x0000000000007941 */ /* 0x000fea0003800000 */
.L_x_5009:
        /* <DEDUP_REMOVED lines=53> */
.L_x_5012:
[----:B------:R-:W-:Y:S05]  /*5000*/  BSYNC B0 ;  /* 0x0000000000007941 */ /* 0x000fea0003800000 */
.L_x_5011:
        /* <DEDUP_REMOVED lines=52> */
.L_x_5008:
[----:B------:R-:W-:Y:S05]  /*5350*/  BSYNC B1 ;  /* 0x0000000000017941 */ /* 0x000fea0003800000 */
.L_x_5007:
        /* <DEDUP_REMOVED lines=65> */
.L_x_5016:
[----:B------:R-:W-:Y:S05]  /*5770*/  BSYNC B0 ;  /* 0x0000000000007941 */ /* 0x000fea0003800000 */
.L_x_5015:
        /* <DEDUP_REMOVED lines=53> */
.L_x_5018:
[----:B------:R-:W-:Y:S05]  /*5ad0*/  BSYNC B0 ;  /* 0x0000000000007941 */ /* 0x000fea0003800000 */
.L_x_5017:
        /* <DEDUP_REMOVED lines=52> */
.L_x_5014:
[----:B------:R-:W-:Y:S05]  /*5e20*/  BSYNC B1 ;  /* 0x0000000000017941 */ /* 0x000fea0003800000 */
.L_x_5013:
[----:B------:R-:W2:Y:S02]  /*5e30*/  LD.E R3, [R12.64+0xd0] ;  /* 0x0000d0060c037980 */ /* 0x000ea4000c101900 */
[----:B--2---:R-:W-:Y:S05]  /*5e40*/  IMAD.U32 R3, R3, -0x20, RZ ;  /* 0xffffffe003037824 */ /* 0x004fea00078e00ff */
[C---:B------:R-:W-:Y:S02]  /*5e50*/  LEA R18, P1, R3.reuse, R18, 0x1 ;  /* 0x0000001203127211 */ /* 0x040fe400078208ff */
[C---:B------:R-:W-:Y:S02]  /*5e60*/  LEA R58, P0, R3.reuse, R58, 0x1 ;  /* 0x0000003a033a7211 */ /* 0x040fe400078008ff */
[C---:B------:R-:W-:Y:S02]  /*5e70*/  LEA.HI.X.SX32 R19, R3.reuse, R19, 0x1, P1 ;  /* 0x0000001303137211 */ /* 0x040fe400008f0eff */
[----:B------:R-:W-:Y:S01]  /*5e80*/  LEA.HI.X.SX32 R59, R3, R59, 0x1, P0 ;  /* 0x0000003b033b7211 */ /* 0x000fe200000f0eff */
[----:B------:R-:W-:-:S05]  /*5e90*/  BRA `(.L_x_5019) ;  /* 0x00004ec000007947 */ /* 0x000fca0003800000 */
.L_x_4994:
        /* <DEDUP_REMOVED lines=89> */
.L_x_5025:
[----:B------:R-:W-:Y:S05]  /*6430*/  BSYNC B0 ;  /* 0x0000000000007941 */ /* 0x000fea0003800000 */
.L_x_5024:
[----:B-----5:R2:W-:Y:S02]  /*6440*/  ST.E.128 [R126.64], R48 ;  /* 0x000000307e007985 */ /* 0x0205e4000c101d06 */
.L_x_5023:
[----:B------:R-:W-:Y:S05]  /*6450*/  BSYNC B1 ;  /* 0x0000000000017941 */ /* 0x000fea0003800000 */
.L_x_5022:
        /* <DEDUP_REMOVED lines=87> */
.L_x_5029:
[----:B------:R-:W-:Y:S05]  /*69d0*/  BSYNC B0 ;  /* 0x0000000000007941 */ /* 0x000fea0003800000 */
.L_x_5028:
[----:B-----5:R3:W-:Y:S02]  /*69e0*/  ST.E.128 [R126.64+0x80], R48 ;  /* 0x000080307e007985 */ /* 0x0207e4000c101d06 */
.L_x_5027:
[----:B------:R-:W-:Y:S05]  /*69f0*/  BSYNC B1 ;  /* 0x0000000000017941 */ /* 0x000fea0003800000 */
.L_x_5026:
        /* <DEDUP_REMOVED lines=86> */
.L_x_5031:
[----:B------:R-:W-:Y:S05]  /*6f60*/  BSYNC B0 ;  /* 0x0000000000007941 */ /* 0x000fea0003800000 */
.L_x_5030:
[----:B-----5:R3:W-:Y:S02]  /*6f70*/  ST.E.128 [R126.64+0x100], R48 ;  /* 0x000100307e007985 */ /* 0x0207e4000c101d06 */
.L_x_5021:
[----:B------:R-:W-:Y:S05]  /*6f80*/  BSYNC B2 ;  /* 0x0000000000027941 */ /* 0x000fea0003800000 */
.L_x_5020:
        /* <DEDUP_REMOVED lines=97> */
.L_x_5037:
[----:B------:R-:W-:Y:S05]  /*75a0*/  BSYNC B0 ;  /* 0x0000000000007941 */ /* 0x000fea0003800000 */
.L_x_5036:
[C---:B------:R-:W-:Y:S04]  /*75b0*/  LEA R2, P0, R201.reuse, R126, 0x1 ;  /* 0x0000007ec9027211 */ /* 0x040fe800078008ff */
[----:B------:R-:W-:Y:S05]  /*75c0*/  LEA.HI.X R3, R201, R127, R202, 0x1, P0 ;  /* 0x0000007fc9037211 */ /* 0x000fea00000f0cca */
[----:B-----5:R3:W-:Y:S04]  /*75d0*/  ST.E.128 [R2.64], R48 ;  /* 0x0000003002007985 */ /* 0x0207e8000c101d06 */
.L_x_5035:
[----:B------:R-:W-:Y:S05]  /*75e0*/  BSYNC B1 ;  /* 0x0000000000017941 */ /* 0x000fea0003800000 */
.L_x_5034:
        /* <DEDUP_REMOVED lines=28> */
[----:B--2---:R-:W-:Y:S01]  /*77b0*/  LEA.HI.X.SX32 R192, R189, R138, 0x1, P2 ;  /* 0x0000008abdc07211 */ /* 0x004fe200010f0eff */
[----:B------:R-:W-:Y:S01]  /*77c0*/  IMAD.MOV.U32 R189, RZ, RZ, RZ ;  /* 0x000000ffffbd7224 */ /* 0x000fe200078e00ff */
[C---:B------:R-:W-:Y:S01]  /*77d0*/  LEA R194, P0, R53.reuse, R122, 0x1 ;  /* 0x0000007a35c27211 */ /* 0x040fe200078008ff */
        /* <DEDUP_REMOVED lines=61> */
.L_x_5041:
[----:B------:R-:W-:Y:S05]  /*7bb0*/  BSYNC B0 ;  /* 0x0000000000007941 */ /* 0x000fea0003800000 */
.L_x_5040:
[C---:B------:R-:W-:Y:S04]  /*7bc0*/  LEA R2, P0, R92.reuse, R126, 0x1 ;  /* 0x0000007e5c027211 */ /* 0x040fe800078008ff */
[----:B------:R-:W-:Y:S05]  /*7bd0*/  LEA.HI.X R3, R92, R127, R91, 0x1, P0 ;  /* 0x0000007f5c037211 */ /* 0x000fea00000f0c5b */
[----:B-----5:R3:W-:Y:S04]  /*7be0*/  ST.E.128 [R2.64], R48 ;  /* 0x0000003002007985 */ /* 0x0207e8000c101d06 */
.L_x_5039:
[----:B------:R-:W-:Y:S05]  /*7bf0*/  BSYNC B1 ;  /* 0x0000000000017941 */ /* 0x000fea0003800000 */
.L_x_5038:
        /* <DEDUP_REMOVED lines=91> */
.L_x_5043:
[----:B------:R-:W-:Y:S05]  /*81b0*/  BSYNC B0 ;  /* 0x0000000000007941 */ /* 0x000fea0003800000 */
.L_x_5042:
[C---:B------:R-:W-:Y:S04]  /*81c0*/  LEA R2, P0, R88.reuse, R126, 0x1 ;  /* 0x0000007e58027211 */ /* 0x040fe800078008ff */
[----:B------:R-:W-:Y:S05]  /*81d0*/  LEA.HI.X R3, R88, R127, R87, 0x1, P0 ;  /* 0x0000007f58037211 */ /* 0x000fea00000f0c57 */
[----:B-----5:R3:W-:Y:S04]  /*81e0*/  ST.E.128 [R2.64], R48 ;  /* 0x0000003002007985 */ /* 0x0207e8000c101d06 */
.L_x_5033:
[----:B------:R-:W-:Y:S05]  /*81f0*/  BSYNC B2 ;  /* 0x0000000000027941 */ /* 0x000fea0003800000 */
.L_x_5032:
        /* <DEDUP_REMOVED lines=97> */
.L_x_5049:
[----:B------:R-:W-:Y:S05]  /*8810*/  BSYNC B0 ;  /* 0x0000000000007941 */ /* 0x000fea0003800000 */
.L_x_5048:
[C---:B------:R-:W-:Y:S04]  /*8820*/  LEA R2, P0, R93.reuse, R126, 0x1 ;  /* 0x0000007e5d027211 */ /* 0x040fe800078008ff */
[----:B------:R-:W-:Y:S05]  /*8830*/  LEA.HI.X R3, R93, R127, R94, 0x1, P0 ;  /* 0x0000007f5d037211 */ /* 0x000fea00000f0c5e */
[----:B-----5:R3:W-:Y:S04]  /*8840*/  ST.E.128 [R2.64], R48 ;  /* 0x0000003002007985 */ /* 0x0207e8000c101d06 */
.L_x_5047:
[----:B------:R-:W-:Y:S05]  /*8850*/  BSYNC B1 ;  /* 0x0000000000017941 */ /* 0x000fea0003800000 */
.L_x_5046:
        /* <DEDUP_REMOVED lines=92> */
.L_x_5053:
[----:B------:R-:W-:Y:S05]  /*8e20*/  BSYNC B0 ;  /* 0x0000000000007941 */ /* 0x000fea0003800000 */
.L_x_5052:
[C---:B------:R-:W-:Y:S04]  /*8e30*/  LEA R2, P0, R90.reuse, R126, 0x1 ;  /* 0x0000007e5a027211 */ /* 0x040fe800078008ff */
[----:B------:R-:W-:Y:S05]  /*8e40*/  LEA.HI.X R3, R90, R127, R89, 0x1, P0 ;  /* 0x0000007f5a037211 */ /* 0x000fea00000f0c59 */
[----:B-----5:R3:W-:Y:S04]  /*8e50*/  ST.E.128 [R2.64], R48 ;  /* 0x0000003002007985 */ /* 0x0207e8000c101d06 */
.L_x_5051:
[----:B------:R-:W-:Y:S05]  /*8e60*/  BSYNC B1 ;  /* 0x0000000000017941 */ /* 0x000fea0003800000 */
.L_x_5050:
        /* <DEDUP_REMOVED lines=91> */
.L_x_5055:
[----:B------:R-:W-:Y:S05]  /*9420*/  BSYNC B0 ;  /* 0x0000000000007941 */ /* 0x000fea0003800000 */
.L_x_5054:
[C---:B------:R-:W-:Y:S04]  /*9430*/  LEA R2, P0, R86.reuse, R126, 0x1 ;  /* 0x0000007e56027211 */ /* 0x040fe800078008ff */
[----:B------:R-:W-:Y:S05]  /*9440*/  LEA.HI.X R3, R86, R127, R85, 0x1, P0 ;  /* 0x0000007f56037211 */ /* 0x000fea00000f0c55 */
[----:B-----5:R3:W-:Y:S04]  /*9450*/  ST.E.128 [R2.64], R48 ;  /* 0x0000003002007985 */ /* 0x0207e8000c101d06 */
.L_x_5045:
[----:B------:R-:W-:Y:S05]  /*9460*/  BSYNC B2 ;  /* 0x0000000000027941 */ /* 0x000fea0003800000 */
.L_x_5044:
        /* <DEDUP_REMOVED lines=9> */
[----:B--2---:R-:W-:Y:S01]  /*9500*/  IMAD.WIDE.U32 R192, R186, 0x60, R120 ;  /* 0x00000060bac07825 */ /* 0x004fe200078e0078 */
[----:B------:R-:W-:Y:S01]  /*9510*/  ISETP.GE.AND P0, PT, R16, R21, PT ;  /* 0x000000151000720c */ /* 0x000fe20003f06270 */
[----:B------:R-:W-:Y:S02]  /*9520*/  BSSY B0, `(.L_x_5060) ;  /* 0x0000057000007945 */ /* 0x000fe40003800000 */
[----:B------:R-:W-:Y:S05]  /*9530*/  IMAD R0, R187, 0x60, RZ ;  /* 0x00000060bb007824 */ /* 0x000fea00078e02ff */
[----:B------:R-:W-:Y:S05]  /*9540*/  IADD3 R193, R193, R0, RZ ;  /* 0x00000000c1c17210 */ /* 0x000fea0007ffe0ff */
[----:B---3--:R2:W5:Y:S01]  /*9550*/  LD.E.128 R48, [R192.64] ;  /* 0x00000006c0307980 */ /* 0x008562000c101d00 */
        /* <DEDUP_REMOVED lines=83> */
.L_x_5061:
[----:B------:R-:W-:Y:S05]  /*9a90*/  BSYNC B0 ;  /* 0x0000000000007941 */ /* 0x000fea0003800000 */
.L_x_5060:
[----:B------:R-:W-:Y:S02]  /*9aa0*/  IMAD R0, R67, 0x60, RZ ;  /* 0x0000006043007824 */ /* 0x000fe400078e02ff */
[----:B------:R-:W-:Y:S05]  /*9ab0*/  IMAD.WIDE.U32 R2, R66, 0x60, R126 ;  /* 0x0000006042027825 */ /* 0x000fea00078e007e */
[----:B------:R-:W-:Y:S05]  /*9ac0*/  IADD3 R3, R3, R0, RZ ;  /* 0x0000000003037210 */ /* 0x000fea0007ffe0ff */
[----:B-----5:R3:W-:Y:S02]  /*9ad0*/  ST.E.128 [R2.64], R48 ;  /* 0x0000003002007985 */ /* 0x0207e4000c101d06 */
.L_x_5059:
[----:B------:R-:W-:Y:S05]  /*9ae0*/  BSYNC B1 ;  /* 0x0000000000017941 */ /* 0x000fea0003800000 */
.L_x_5058:
        /* <DEDUP_REMOVED lines=92> */
.L_x_5065:
[----:B------:R-:W-:Y:S05]  /*a0b0*/  BSYNC B0 ;  /* 0x0000000000007941 */ /* 0x000fea0003800000 */
.L_x_5064:
[C---:B------:R-:W-:Y:S04]  /*a0c0*/  LEA R2, P0, R84.reuse, R126, 0x1 ;  /* 0x0000007e54027211 */ /* 0x040fe800078008ff */
[----:B------:R-:W-:Y:S05]  /*a0d0*/  LEA.HI.X R3, R84, R127, R83, 0x1, P0 ;  /* 0x0000007f54037211 */ /* 0x000fea00000f0c53 */
[----:B-----5:R3:W-:Y:S04]  /*a0e0*/  ST.E.128 [R2.64], R48 ;  /* 0x0000003002007985 */ /* 0x0207e8000c101d06 */
.L_x_5063:
[----:B------:R-:W-:Y:S05]  /*a0f0*/  BSYNC B1 ;  /* 0x0000000000017941 */ /* 0x000fea0003800000 */
.L_x_5062:
        /* <DEDUP_REMOVED lines=29> */
[----:B------:R-:W-:Y:S02]  /*a2d0*/  LEA R194, P0, R189, R122, 0x1 ;  /* 0x0000007abdc27211 */ /* 0x000fe400078008ff */
[----:B------:R-:W-:Y:S01]  /*a2e0*/  @P1 IADD3 R192, -R119, RZ, RZ ;  /* 0x000000ff77c01210 */ /* 0x000fe20007ffe1ff */
[----:B------:R-:W2:Y:S01]  /*a2f0*/  LD.E.128 R20, [R20.64] ;  /* 0x0000000614147980 */ /* 0x000ea2000c101d00 */
[----:B------:R-:W-:Y:S02]  /*a300*/  LEA.HI.X R195, R189, R123, R188, 0x1, P0 ;  /* 0x0000007bbdc37211 */ /* 0x000fe400000f0cbc */
[----:B------:R-:W-:Y:S04]  /*a310*/  IADD3 R119, P0, R141, R192, RZ ;  /* 0x000000c08d777210 */ /* 0x000fe80007f1e0ff */
[----:B------:R-:W-:Y:S01]  /*a320*/  LEA.HI.X.SX32 R192, R192, R130, 0x1, P0 ;  /* 0x00000082c0c07211 */ /* 0x000fe200000f0eff */
[----:B------:R-:W3:Y:S01]  /*a330*/  LD.E.128 R188, [R194.64] ;  /* 0x00000006c2bc7980 */ /* 0x000ee2000c101d00 */
        /* <DEDUP_REMOVED lines=21> */
[C---:B----4-:R-:W-:Y:S01]  /*a490*/  LOP3.LUT R38, R60.reuse, 0xffff0000, RZ, 0xc0, !PT ;  /* 0xffff00003c267812 */ /* 0x050fe200078ec0ff */
[----:B------:R-:W-:Y:S01]  /*a4a0*/  IMAD.U32 R36, R60, 0x10000, RZ ;  /* 0x000100003c247824 */ /* 0x000fe200078e00ff */
[----:B------:R-:W-:Y:S01]  /*a4b0*/  SHF.L.U32 R23, R191, 0x10, RZ ;  /* 0x00000010bf177819 */ /* 0x000fe200000006ff */
        /* <DEDUP_REMOVED lines=31> */
.L_x_5067:
[----:B------:R-:W-:Y:S05]  /*a6b0*/  BSYNC B0 ;  /* 0x0000000000007941 */ /* 0x000fea0003800000 */
.L_x_5066:
[C---:B------:R-:W-:Y:S04]  /*a6c0*/  LEA R2, P0, R82.reuse, R126, 0x1 ;  /* 0x0000007e52027211 */ /* 0x040fe800078008ff */
[----:B------:R-:W-:Y:S05]  /*a6d0*/  LEA.HI.X R3, R82, R127, R81, 0x1, P0 ;  /* 0x0000007f52037211 */ /* 0x000fea00000f0c51 */
[----:B-----5:R3:W-:Y:S04]  /*a6e0*/  ST.E.128 [R2.64], R48 ;  /* 0x0000003002007985 */ /* 0x0207e8000c101d06 */
.L_x_5057:
[----:B------:R-:W-:Y:S05]  /*a6f0*/  BSYNC B2 ;  /* 0x0000000000027941 */ /* 0x000fea0003800000 */
.L_x_5056:
[----:B---3--:R-:W3:Y:S02]  /*a700*/  LD.E R3, [R12.64+0xd0] ;  /* 0x0000d0060c037980 */ /* 0x008ee4000c101900 */
[----:B---3--:R-:W-:Y:S05]  /*a710*/  IMAD.U32 R3, R3, -0x20, RZ ;  /* 0xffffffe003037824 */ /* 0x008fea00078e00ff */
[C---:B------:R-:W-:Y:S02]  /*a720*/  LEA R124, P1, R3.reuse, R124, 0x1 ;  /* 0x0000007c037c7211 */ /* 0x040fe400078208ff */
[C---:B------:R-:W-:Y:S02]  /*a730*/  LEA R122, P0, R3.reuse, R122, 0x1 ;  /* 0x0000007a037a7211 */ /* 0x040fe400078008ff */
[C---:B------:R-:W-:Y:S02]  /*a740*/  LEA.HI.X.SX32 R125, R3.reuse, R125, 0x1, P1 ;  /* 0x0000007d037d7211 */ /* 0x040fe400008f0eff */
[----:B------:R-:W-:Y:S01]  /*a750*/  LEA.HI.X.SX32 R123, R3, R123, 0x1, P0 ;  /* 0x0000007b037b7211 */ /* 0x000fe200000f0eff */
[----:B------:R-:W-:-:S05]  /*a760*/  BRA `(.L_x_5019) ;  /* 0x000005f000007947 */ /* 0x000fca0003800000 */
.L_x_4993:
        /* <DEDUP_REMOVED lines=11> */
.L_x_5069:
[----:B------:R-:W-:Y:S05]  /*a820*/  BSYNC B0 ;  /* 0x0000000000007941 */ /* 0x000fea0003800000 */
.L_x_5068:
        /* <DEDUP_REMOVED lines=27> */
.L_x_5071:
[----:B------:R-:W-:Y:S05]  /*a9e0*/  BSYNC B0 ;  /* 0x0000000000007941 */ /* 0x000fea0003800000 */
.L_x_5070:
        /* <DEDUP_REMOVED lines=27> */
.L_x_5073:
[----:B------:R-:W-:Y:S05]  /*aba0*/  BSYNC B0 ;  /* 0x0000000000007941 */ /* 0x000fea0003800000 */
.L_x_5072:
        /* <DEDUP_REMOVED lines=27> */
.L_x_5019:
[----:B------:R-:W-:Y:S05]  /*ad60*/  BSYNC B3 ;  /* 0x0000000000037941 */ /* 0x000fea0003800000 */
.L_x_4992:
        /* <DEDUP_REMOVED lines=89> */
.L_x_5075:
        /* <DEDUP_REMOVED lines=8> */
.L_x_5076:
[----:B------:R-:W-:Y:S05]  /*b380*/  BSYNC B0 ;  /* 0x0000000000007941 */ /* 0x000fea0003800000 */
.L_x_5074:
[----:B------:R-:W-:Y:S04]  /*b390*/  IADD3 R9, R9, -0x1, RZ ;  /* 0xffffffff09097810 */ /* 0x000fe80007ffe0ff */
[----:B------:R-:W-:Y:S11]  /*b3a0*/  ISETP.GT.AND P0, PT, R9, R95, PT ;  /* 0x0000005f0900720c */ /* 0x000ff60003f04270 */
[----:B------:R-:W-:Y:S02]  /*b3b0*/  @!UPT UIADD3 URZ, URZ, URZ, URZ ;  /* 0x0000003f3f3ff290 */ /* 0x000fe4000fffe03f */
[----:B------:R-:W-:-:S05]  /*b3c0*/  @P0 BRA `(.L_x_5077) ;  /* 0xffff7af000000947 */ /* 0x000fca000383ffff */
.L_x_4983:
        /* <DEDUP_REMOVED lines=106> */
.L_x_5086:
[----:B------:R-:W-:Y:S05]  /*ba70*/  BSYNC B0 ;  /* 0x0000000000007941 */ /* 0x000fea0003800000 */
.L_x_5085:
[----:B-----5:R3:W-:Y:S02]  /*ba80*/  STS.128 [R211], R20 ;  /* 0x00000014d3007388 */ /* 0x0207e40000000c00 */
.L_x_5084:
[----:B------:R-:W-:Y:S05]  /*ba90*/  BSYNC B1 ;  /* 0x0000000000017941 */ /* 0x000fea0003800000 */
.L_x_5083:
        /* <DEDUP_REMOVED lines=47> */
.L_x_5090:
[----:B------:R-:W-:Y:S05]  /*bd90*/  BSYNC B0 ;  /* 0x0000000000007941 */ /* 0x000fea0003800000 */
.L_x_5089:
[----:B-----5:R1:W-:Y:S02]  /*bda0*/  STS.128 [R211+0x2000], R20 ;  /* 0x00200014d3007388 */ /* 0x0203e40000000c00 */
.L_x_5088:
[----:B------:R-:W-:Y:S05]  /*bdb0*/  BSYNC B1 ;  /* 0x0000000000017941 */ /* 0x000fea0003800000 */
.L_x_5087:
        /* <DEDUP_REMOVED lines=46> */
.L_x_5092:
[----:B------:R-:W-:Y:S05]  /*c0a0*/  BSYNC B0 ;  /* 0x0000000000007941 */ /* 0x000fea0003800000 */
.L_x_5091:
[----:B-----5:R3:W-:Y:S02]  /*c0b0*/  STS.128 [R211+0x4000], R20 ;  /* 0x00400014d3007388 */ /* 0x0207e40000000c00 */
.L_x_5082:
[----:B------:R-:W-:Y:S05]  /*c0c0*/  BSYNC B2 ;  /* 0x0000000000027941 */ /* 0x000fea0003800000 */
.L_x_5081:
        /* <DEDUP_REMOVED lines=52> */
.L_x_5098:
[----:B------:R-:W-:Y:S05]  /*c410*/  BSYNC B0 ;  /* 0x0000000000007941 */ /* 0x000fea0003800000 */
.L_x_5097:
[----:B-----5:R3:W-:Y:S02]  /*c420*/  STS.128 [R211+0x800], R20 ;  /* 0x00080014d3007388 */ /* 0x0207e40000000c00 */
.L_x_5096:
[----:B------:R-:W-:Y:S05]  /*c430*/  BSYNC B1 ;  /* 0x0000000000017941 */ /* 0x000fea0003800000 */
.L_x_5095:
        /* <DEDUP_REMOVED lines=47> */
.L_x_5102:
[----:B------:R-:W-:Y:S05]  /*c730*/  BSYNC B0 ;  /* 0x0000000000007941 */ /* 0x000fea0003800000 */
.L_x_5101:
[----:B-----5:R3:W-:Y:S02]  /*c740*/  STS.128 [R211+0x2800], R20 ;  /* 0x00280014d3007388 */ /* 0x0207e40000000c00 */
.L_x_5100:
[----:B------:R-:W-:Y:S05]  /*c750*/  BSYNC B1 ;  /* 0x0000000000017941 */ /* 0x000fea0003800000 */
.L_x_5099:
        /* <DEDUP_REMOVED lines=45> */
.L_x_5104:
[----:B------:R-:W-:Y:S05]  /*ca30*/  BSYNC B0 ;  /* 0x0000000000007941 */ /* 0x000fea0003800000 */
.L_x_5103:
[----:B-----5:R1:W-:Y:S02]  /*ca40*/  STS.128 [R211+0x4800], R40 ;  /* 0x00480028d3007388 */ /* 0x0203e40000000c00 */
.L_x_5094:
[----:B------:R-:W-:Y:S05]  /*ca50*/  BSYNC B2 ;  /* 0x0000000000027941 */ /* 0x000fea0003800000 */
.L_x_5093:
        /* <DEDUP_REMOVED lines=53> */
.L_x_5110:
[----:B------:R-:W-:Y:S05]  /*cdb0*/  BSYNC B0 ;  /* 0x0000000000007941 */ /* 0x000fea0003800000 */
.L_x_5109:
[----:B-----5:R3:W-:Y:S02]  /*cdc0*/  STS.128 [R211+0x1000], R20 ;  /* 0x00100014d3007388 */ /* 0x0207e40000000c00 */
.L_x_5108:
[----:B------:R-:W-:Y:S05]  /*cdd0*/  BSYNC B1 ;  /* 0x0000000000017941 */ /* 0x000fea0003800000 */
.L_x_5107:
        /* <DEDUP_REMOVED lines=48> */
.L_x_5114:
[----:B------:R-:W-:Y:S05]  /*d0e0*/  BSYNC B0 ;  /* 0x0000000000007941 */ /* 0x000fea0003800000 */
.L_x_5113:
[----:B-----5:R3:W-:Y:S02]  /*d0f0*/  STS.128 [R211+0x3000], R20 ;  /* 0x00300014d3007388 */ /* 0x0207e40000000c00 */
.L_x_5112:
[----:B------:R-:W-:Y:S05]  /*d100*/  BSYNC B1 ;  /* 0x0000000000017941 */ /* 0x000fea0003800000 */
.L_x_5111:
        /* <DEDUP_REMOVED lines=45> */
.L_x_5116:
[----:B------:R-:W-:Y:S05]  /*d3e0*/  BSYNC B0 ;  /* 0x0000000000007941 */ /* 0x000fea0003800000 */
.L_x_5115:
[----:B-----5:R1:W-:Y:S02]  /*d3f0*/  STS.128 [R211+0x5000], R36 ;  /* 0x00500024d3007388 */ /* 0x0203e40000000c00 */
.L_x_5106:
[----:B------:R-:W-:Y:S05]  /*d400*/  BSYNC B2 ;  /* 0x0000000000027941 */ /* 0x000fea0003800000 */
.L_x_5105:
        /* <DEDUP_REMOVED lines=50> */
.L_x_5121:
[----:B------:R-:W-:Y:S05]  /*d730*/  BSYNC B0 ;  /* 0x0000000000007941 */ /* 0x000fea0003800000 */
.L_x_5120:
[----:B-----5:R1:W-:Y:S02]  /*d740*/  STS.128 [R211+0x1800], R20 ;  /* 0x00180014d3007388 */ /* 0x0203e40000000c00 */
.L_x_5119:
[----:B------:R-:W-:Y:S05]  /*d750*/  BSYNC B1 ;  /* 0x0000000000017941 */ /* 0x000fea0003800000 */
.L_x_5118:
        /* <DEDUP_REMOVED lines=38> */
[C---:B------:R-:W-:Y:S01]  /*d9c0*/  FFMA.FTZ R0, R14.reuse, R21, -R0 ;  /* 0x000000150e007223 */ /* 0x040fe20000010800 */
[----:B------:R-:W-:Y:S01]  /*d9d0*/  F2FP.BF16.PACK_AB R21, R11, R16 ;  /* 0x000000100b15723e */ /* 0x000fe200000010ff */
[----:B------:R-:W-:Y:S01]  /*d9e0*/  FFMA.FTZ R17, R14, R17, R30 ;  /* 0x000000110e117223 */ /* 0x000fe2000001001e */
[----:B------:R-:W-:Y:S01]  /*d9f0*/  F2FP.BF16.PACK_AB R23, R28, R31 ;  /* 0x0000001f1c17723e */ /* 0x000fe200000010ff */
[----:B------:R-:W-:-:S02]  /*da00*/  FFMA.FTZ R2, R29, R5, -R2 ;  /* 0x000000051d027223 */ /* 0x000fc40000010802 */
[----:B------:R-:W-:Y:S01]  /*da10*/  FFMA.FTZ R3, R29, R3, R22 ;  /* 0x000000031d037223 */ /* 0x000fe20000010016 */
[----:B------:R-:W-:-:S04]  /*da20*/  F2FP.BF16.PACK_AB R20, R17, R0 ;  /* 0x000000001114723e */ /* 0x000fc800000010ff */
[----:B------:R-:W-:Y:S02]  /*da30*/  F2FP.BF16.PACK_AB R22, R3, R2 ;  /* 0x000000020316723e */ /* 0x000fe400000010ff */
.L_x_5125:
[----:B------:R-:W-:Y:S05]  /*da40*/  BSYNC B0 ;  /* 0x0000000000007941 */ /* 0x000fea0003800000 */
.L_x_5124:
[----:B-----5:R3:W-:Y:S02]  /*da50*/  STS.128 [R211+0x3800], R20 ;  /* 0x00380014d3007388 */ /* 0x0207e40000000c00 */
.L_x_5123:
[----:B------:R-:W-:Y:S05]  /*da60*/  BSYNC B1 ;  /* 0x0000000000017941 */ /* 0x000fea0003800000 */
.L_x_5122:
        /* <DEDUP_REMOVED lines=45> */
.L_x_5127:
[----:B------:R-:W-:Y:S05]  /*dd40*/  BSYNC B0 ;  /* 0x0000000000007941 */ /* 0x000fea0003800000 */
.L_x_5126:
[----:B-----5:R1:W-:Y:S01]  /*dd50*/  STS.128 [R211+0x5800], R16 ;  /* 0x00580010d3007388 */ /* 0x0203e20000000c00 */
[----:B------:R-:W-:Y:S05]  /*dd60*/  BRA `(.L_x_5117) ;  /* 0x00004c0000007947 */ /* 0x000fea0003800000 */
.L_x_5080:
        /* <DEDUP_REMOVED lines=89> */
.L_x_5133:
[----:B------:R-:W-:Y:S05]  /*e300*/  BSYNC B0 ;  /* 0x0000000000007941 */ /* 0x000fea0003800000 */
.L_x_5132:
[----:B-----5:R3:W-:Y:S02]  /*e310*/  STS.128 [R211], R32 ;  /* 0x00000020d3007388 */ /* 0x0207e40000000c00 */
.L_x_5131:
[----:B------:R-:W-:Y:S05]  /*e320*/  BSYNC B1 ;  /* 0x0000000000017941 */ /* 0x000fea0003800000 */
.L_x_5130:
        /* <DEDUP_REMOVED lines=87> */
.L_x_5137:
[----:B------:R-:W-:Y:S05]  /*e8a0*/  BSYNC B0 ;  /* 0x0000000000007941 */ /* 0x000fea0003800000 */
.L_x_5136:
[----:B-----5:R1:W-:Y:S02]  /*e8b0*/  STS.128 [R211+0x2000], R32 ;  /* 0x00200020d3007388 */ /* 0x0203e40000000c00 */
.L_x_5135:
[----:B------:R-:W-:Y:S05]  /*e8c0*/  BSYNC B1 ;  /* 0x0000000000017941 */ /* 0x000fea0003800000 */
.L_x_5134:
        /* <DEDUP_REMOVED lines=86> */
.L_x_5139:
[----:B------:R-:W-:Y:S05]  /*ee30*/  BSYNC B0 ;  /* 0x0000000000007941 */ /* 0x000fea0003800000 */
.L_x_5138:
[----:B-----5:R3:W-:Y:S02]  /*ee40*/  STS.128 [R211+0x4000], R32 ;  /* 0x00400020d3007388 */ /* 0x0207e40000000c00 */
.L_x_5129:
[----:B------:R-:W-:Y:S05]  /*ee50*/  BSYNC B2 ;  /* 0x0000000000027941 */ /* 0x000fea0003800000 */
.L_x_5128:
        /* <DEDUP_REMOVED lines=92> */
.L_x_5145:
[----:B------:R-:W-:Y:S05]  /*f420*/  BSYNC B0 ;  /* 0x0000000000007941 */ /* 0x000fea0003800000 */
.L_x_5144:
[----:B-----5:R3:W-:Y:S02]  /*f430*/  STS.128 [R211+0x800], R32 ;  /* 0x00080020d3007388 */ /* 0x0207e40000000c00 */
.L_x_5143:
[----:B------:R-:W-:Y:S05]  /*f440*/  BSYNC B1 ;  /* 0x0000000000017941 */ /* 0x000fea0003800000 */
.L_x_5142:
        /* <DEDUP_REMOVED lines=87> */
.L_x_5149:
[----:B------:R-:W-:Y:S05]  /*f9c0*/  BSYNC B0 ;  /* 0x0000000000007941 */ /* 0x000fea0003800000 */
.L_x_5148:
[----:B-----5:R3:W-:Y:S02]  /*f9d0*/  STS.128 [R211+0x2800], R32 ;  /* 0x00280020d3007388 */ /* 0x0207e40000000c00 */
.L_x_5147:
[----:B------:R-:W-:Y:S05]  /*f9e0*/  BSYNC B1 ;  /* 0x0000000000017941 */ /* 0x000fea0003800000 */
.L_x_5146:
        /* <DEDUP_REMOVED lines=86> */
.L_x_5151:
[----:B------:R-:W-:Y:S05]  /*ff50*/  BSYNC B0 ;  /* 0x0000000000007941 */ /* 0x000fea0003800000 */
.L_x_5150:
[----:B-----5:R3:W-:Y:S02]  /*ff60*/  STS.128 [R211+0x4800], R32 ;  /* 0x00480020d3007388 */ /* 0x0207e40000000c00 */
.L_x_5141:
[----:B------:R-:W-:Y:S05]  /*ff70*/  BSYNC B2 ;  /* 0x0000000000027941 */ /* 0x000fea0003800000 */
.L_x_5140:
        /* <DEDUP_REMOVED lines=92> */
.L_x_5157:
[----:B------:R-:W-:Y:S05]  /*10540*/  BSYNC B0 ;  /* 0x0000000000007941 */ /* 0x000fea0003800000 */
.L_x_5156:
[----:B-----5:R3:W-:Y:S02]  /*10550*/  STS.128 [R211+0x1000], R32 ;  /* 0x00100020d3007388 */ /* 0x0207e40000000c00 */
.L_x_5155:
[----:B------:R-:W-:Y:S05]  /*10560*/  BSYNC B1 ;  /* 0x0000000000017941 */ /* 0x000fea0003800000 */
.L_x_5154:
        /* <DEDUP_REMOVED lines=87> */
.L_x_5161:
[----:B------:R-:W-:Y:S05]  /*10ae0*/  BSYNC B0 ;  /* 0x0000000000007941 */ /* 0x000fea0003800000 */
.L_x_5160:
[----:B-----5:R3:W-:Y:S02]  /*10af0*/  STS.128 [R211+0x3000], R32 ;  /* 0x00300020d3007388 */ /* 0x0207e40000000c00 */
.L_x_5159:
[----:B------:R-:W-:Y:S05]  /*10b00*/  BSYNC B1 ;  /* 0x0000000000017941 */ /* 0x000fea0003800000 */
.L_x_5158:
        /* <DEDUP_REMOVED lines=86> */
.L_x_5163:
[----:B------:R-:W-:Y:S05]  /*11070*/  BSYNC B0 ;  /* 0x0000000000007941 */ /* 0x000fea0003800000 */
.L_x_5162:
[----:B-----5:R3:W-:Y:S02]  /*11080*/  STS.128 [R211+0x5000], R32 ;  /* 0x00500020d3007388 */ /* 0x0207e40000000c00 */
.L_x_5153:
[----:B------:R-:W-:Y:S05]  /*11090*/  BSYNC B2 ;  /* 0x0000000000027941 */ /* 0x000fea0003800000 */
.L_x_5152:
        /* <DEDUP_REMOVED lines=92> */
.L_x_5167:
[----:B------:R-:W-:Y:S05]  /*11660*/  BSYNC B0 ;  /* 0x0000000000007941 */ /* 0x000fea0003800000 */
.L_x_5166:
[----:B-----5:R1:W-:Y:S02]  /*11670*/  STS.128 [R211+0x1800], R20 ;  /* 0x00180014d3007388 */ /* 0x0203e40000000c00 */
.L_x_5165:
[----:B------:R-:W-:Y:S05]  /*11680*/  BSYNC B1 ;  /* 0x0000000000017941 */ /* 0x000fea0003800000 */
.L_x_5164:
        /* <DEDUP_REMOVED lines=60> */
[----:B------:R-:W-:Y:S01]  /*11a50*/  LOP3.LUT R27, R32, 0xffff0000, RZ, 0xc0, !PT ;  /* 0xffff0000201b7812 */ /* 0x000fe200078ec0ff */
[----:B------:R-:W-:Y:S01]  /*11a60*/  FMUL.FTZ R21, R21, R26 ;  /* 0x0000001a15157220 */ /* 0x000fe20000410000 */
[C---:B------:R-:W-:Y:S01]  /*11a70*/  SHF.L.U32 R26, R33.reuse, 0x10, RZ ;  /* 0x00000010211a7819 */ /* 0x040fe200000006ff */
        /* <DEDUP_REMOVED lines=24> */
.L_x_5171:
[----:B------:R-:W-:Y:S05]  /*11c00*/  BSYNC B0 ;  /* 0x0000000000007941 */ /* 0x000fea0003800000 */
.L_x_5170:
[----:B-----5:R1:W-:Y:S02]  /*11c10*/  STS.128 [R211+0x3800], R20 ;  /* 0x00380014d3007388 */ /* 0x0203e40000000c00 */
.L_x_5169:
[----:B------:R-:W-:Y:S05]  /*11c20*/  BSYNC B1 ;  /* 0x0000000000017941 */ /* 0x000fea0003800000 */
.L_x_5168:
        /* <DEDUP_REMOVED lines=89> */
.L_x_5173:
[----:B------:R-:W-:Y:S05]  /*121c0*/  BSYNC B0 ;  /* 0x0000000000007941 */ /* 0x000fea0003800000 */
.L_x_5172:
[----:B-----5:R1:W-:Y:S01]  /*121d0*/  STS.128 [R211+0x5800], R20 ;  /* 0x00580014d3007388 */ /* 0x0203e20000000c00 */
[----:B------:R-:W-:Y:S05]  /*121e0*/  BRA `(.L_x_5117) ;  /* 0x0000078000007947 */ /* 0x000fea0003800000 */
.L_x_5079:
        /* <DEDUP_REMOVED lines=29> */
.L_x_5175:
[----:B------:R-:W-:Y:S05]  /*123c0*/  BSYNC B0 ;  /* 0x0000000000007941 */ /* 0x000fea0003800000 */
.L_x_5174:
        /* <DEDUP_REMOVED lines=29> */
.L_x_5177:
[----:B------:R-:W-:Y:S05]  /*125a0*/  BSYNC B0 ;  /* 0x0000000000007941 */ /* 0x000fea0003800000 */
.L_x_5176:
        /* <DEDUP_REMOVED lines=29> */
.L_x_5179:
[----:B------:R-:W-:Y:S05]  /*12780*/  BSYNC B0 ;  /* 0x0000000000007941 */ /* 0x000fea0003800000 */
.L_x_5178:
        /* <DEDUP_REMOVED lines=30> */
.L_x_5117:
[----:B------:R-:W-:Y:S05]  /*12970*/  BSYNC B3 ;  /* 0x0000000000037941 */ /* 0x000fea0003800000 */
.L_x_5078:
[----:B------:R-:W-:Y:S01]  /*12980*/  IADD3 R52, R134, -0x1, RZ ;  /* 0xffffffff86347810 */ /* 0x000fe20007ffe0ff */
[----:B------:R-:W-:Y:S01]  /*12990*/  BSSY B0, `(.L_x_5180) ;  /* 0x000001c000007945 */ /* 0x000fe20003800000 */
[----:B------:R-:W-:-:S03]  /*129a0*/  LOP3.LUT R214, R76, 0xff, RZ, 0xc0, !PT ;  /* 0x000000ff4cd67812 */ /* 0x000fc600078ec0ff */
[----:B-1----:R-:W-:-:S04]  /*129b0*/  IMAD.SHL.U32 R14, R52, 0x40, RZ ;  /* 0x00000040340e7824 */ /* 0x002fc800078e00ff */
[----:B--2---:R-:W-:-:S05]  /*129c0*/  IMAD.IADD R3, R137, 0x1, -R14 ;  /* 0x0000000189037824 */ /* 0x004fca00078e0a0e */
        /* <DEDUP_REMOVED lines=23> */
.L_x_5182:
[----:B------:R2:W-:Y:S02]  /*12b40*/  STS.128 [R211+0xa000], RZ ;  /* 0x00a000ffd3007388 */ /* 0x0005e40000000c00 */
.L_x_5181:
[----:B------:R-:W-:Y:S05]  /*12b50*/  BSYNC B0 ;  /* 0x0000000000007941 */ /* 0x000fea0003800000 */
.L_x_5180:
        /* <DEDUP_REMOVED lines=31> */
.L_x_5185:
[----:B------:R1:W-:Y:S02]  /*12d50*/  STS.128 [R211+0xa800], RZ ;  /* 0x00a800ffd3007388 */ /* 0x0003e40000000c00 */
.L_x_5184:
[----:B------:R-:W-:Y:S05]  /*12d60*/  BSYNC B0 ;  /* 0x0000000000007941 */ /* 0x000fea0003800000 */
.L_x_5183:
        /* <DEDUP_REMOVED lines=33> */
.L_x_5188:
[----:B------:R1:W-:Y:S02]  /*12f80*/  STS.128 [R211+0xb000], RZ ;  /* 0x00b000ffd3007388 */ /* 0x0003e40000000c00 */
.L_x_5187:
[----:B------:R-:W-:Y:S05]  /*12f90*/  BSYNC B0 ;  /* 0x0000000000007941 */ /* 0x000fea0003800000 */
.L_x_5186:
        /* <DEDUP_REMOVED lines=11> */
[-C--:B---3--:R-:W-:Y:S02]  /*13050*/  @P2 LEA R18, P4, R4, R162.reuse, 0x1 ;  /* 0x000000a204122211 */ /* 0x088fe400078808ff */
        /* <DEDUP_REMOVED lines=21> */
.L_x_5190:
[----:B------:R-:W-:Y:S05]  /*131b0*/  BSYNC B0 ;  /* 0x0000000000007941 */ /* 0x000fea0003800000 */
.L_x_5189:
[----:B-12---:R-:W2:Y:S04]  /*131c0*/  LD.E.64 R4, [R12.64+0x1c0] ;  /* 0x0001c0060c047980 */ /* 0x006ea8000c101b00 */
[----:B---3--:R-:W3:Y:S01]  /*131d0*/  LD.E.64 R10, [R12.64+0x1b8] ;  /* 0x0001b8060c0a7980 */ /* 0x008ee2000c101b00 */
[----:B------:R-:W-:-:S03]  /*131e0*/  MOV R172, R210 ;  /* 0x000000d200ac7202 */ /* 0x000fc60000000f00 */
[----:B----4-:R-:W4:Y:S04]  /*131f0*/  LD.E R2, [R12.64+0xd8] ;  /* 0x0000d8060c027980 */ /* 0x010f28000c101900 */
[----:B------:R-:W0:Y:S01]  /*13200*/  LDGDEPBAR ;  /* 0x00000000000079af */ /* 0x000e220000000000 */
[----:B--2---:R-:W-:Y:S02]  /*13210*/  IMAD R5, R5, R209, RZ ;  /* 0x000000d105057224 */ /* 0x004fe400078e02ff */
[----:B------:R-:W-:-:S04]  /*13220*/  IMAD.WIDE.U32 R16, R209, R4, R172 ;  /* 0x00000004d1107225 */ /* 0x000fc800078e00ac */
[----:B------:R-:W-:Y:S01]  /*13230*/  IMAD R5, R4, R74, R5 ;  /* 0x0000004a04057224 */ /* 0x000fe200078e0205 */
[----:B---3--:R-:W-:-:S04]  /*13240*/  LEA R10, P0, R16, R10, 0x2 ;  /* 0x0000000a100a7211 */ /* 0x008fc800078010ff */
[----:B------:R-:W-:-:S04]  /*13250*/  IADD3 R5, R17, R5, RZ ;  /* 0x0000000511057210 */ /* 0x000fc80007ffe0ff */
[----:B------:R-:W-:-:S05]  /*13260*/  LEA.HI.X R11, R16, R11, R5, 0x2, P0 ;  /* 0x0000000b100b7211 */ /* 0x000fca00000f1405 */
[----:B------:R-:W2:Y:S01]  /*13270*/  LD.E R0, [R10.64] ;  /* 0x000000060a007980 */ /* 0x000ea2000c101900 */
[----:B------:R-:W-:-:S04]  /*13280*/  DEPBAR.LE SB0, 0x0 ;  /* 0x000080000000791a */ /* 0x000fc80000000000 */
[----:B------:R-:W-:Y:S01]  /*13290*/  BAR.SYNC.DEFER_BLOCKING 0x0 ;  /* 0x0000000000007b1d */ /* 0x000fe20000010000 */
[----:B------:R-:W-:-:S05]  /*132a0*/  ISETP.GE.AND P0, PT, R168, R3, PT ;  /* 0x00000003a800720c */ /* 0x000fca0003f06270 */
[----:B----4-:R-:W2:Y:S01]  /*132b0*/  MUFU.RCP R5, R2 ;  /* 0x0000000200057308 */ /* 0x010ea20000001000 */
        /* <DEDUP_REMOVED lines=27> */
.L_x_5193:
[----:B------:R2:W-:Y:S02]  /*13470*/  STS.128 [R211+0x10000], RZ ;  /* 0x010000ffd3007388 */ /* 0x0005e40000000c00 */
.L_x_5192:
[----:B-1----:R-:W-:Y:S05]  /*13480*/  BSYNC B0 ;  /* 0x0000000000007941 */ /* 0x002fea0003800000 */
.L_x_5191:
        /* <DEDUP_REMOVED lines=34> */
.L_x_5196:
[----:B------:R4:W-:Y:S02]  /*136b0*/  STS.128 [R211+0x10800], RZ ;  /* 0x010800ffd3007388 */ /* 0x0009e40000000c00 */
.L_x_5195:
[----:B------:R-:W-:Y:S05]  /*136c0*/  BSYNC B0 ;  /* 0x0000000000007941 */ /* 0x000fea0003800000 */
.L_x_5194:
        /* <DEDUP_REMOVED lines=11> */
[C-C-:B----4-:R-:W-:Y:S02]  /*13780*/  SHF.L.U64.HI R4, R64.reuse, 0x5, R65.reuse ;  /* 0x0000000540047819 */ /* 0x150fe40000010241 */
        /* <DEDUP_REMOVED lines=24> */
.L_x_5199:
[----:B------:R4:W-:Y:S02]  /*13910*/  STS.128 [R211+0x11000], RZ ;  /* 0x011000ffd3007388 */ /* 0x0009e40000000c00 */
.L_x_5198:
[----:B------:R-:W-:Y:S05]  /*13920*/  BSYNC B0 ;  /* 0x0000000000007941 */ /* 0x000fea0003800000 */
.L_x_5197:
[----:B------:R-:W-:Y:S01]  /*13930*/  ISETP.GE.AND P0, PT, R36, R3, PT ;  /* 0x000000032400720c */ /* 0x000fe20003f06270 */
[----:B------:R-:W-:-:S12]  /*13940*/  BSSY B0, `(.L_x_5200) ;  /* 0x0000023000007945 */ /* 0x000fd80003800000 */
        /* <DEDUP_REMOVED lines=13> */
[----:B----4-:R-:W-:Y:S02]  /*13a20*/  @!P3 IMAD.WIDE.U32 R4, R64, 0x60, R160 ;  /* 0x000000604004b825 */ /* 0x010fe400078e00a0 */
        /* <DEDUP_REMOVED lines=20> */
.L_x_5201:
[----:B------:R-:W-:Y:S05]  /*13b70*/  BSYNC B0 ;  /* 0x0000000000007941 */ /* 0x000fea0003800000 */
.L_x_5200:
[C---:B----4-:R-:W-:Y:S01]  /*13b80*/  IMAD.SHL.U32 R2, R70.reuse, 0x40, RZ ;  /* 0x0000004046027824 */ /* 0x050fe200078e00ff */
[----:B------:R-:W-:Y:S01]  /*13b90*/  R2P PR, R70, 0x6 ;  /* 0x0000000646007804 */ /* 0x000fe20000000000 */
[----:B------:R-:W-:Y:S01]  /*13ba0*/  IMAD.SHL.U32 R168, R168, 0x8, RZ ;  /* 0x00000008a8a87824 */ /* 0x000fe200078e00ff */
[----:B------:R-:W0:Y:S01]  /*13bb0*/  LDGDEPBAR ;  /* 0x00000000000079af */ /* 0x000e220000000000 */
[----:B------:R-:W-:Y:S01]  /*13bc0*/  IMAD R194, R69, 0x400, R54 ;  /* 0x0000040045c27824 */ /* 0x000fe200078e0236 */
[----:B------:R-:W-:Y:S01]  /*13bd0*/  LOP3.LUT R3, R2, 0x1c0, RZ, 0xc0, !PT ;  /* 0x000001c002037812 */ /* 0x000fe200078ec0ff */
[----:B------:R-:W-:Y:S01]  /*13be0*/  BSSY B1, `(.L_x_5202) ;  /* 0x0000169000017945 */ /* 0x000fe20003800000 */
[----:B------:R-:W-:Y:S01]  /*13bf0*/  ISETP.GT.AND P4, PT, R52, R203, PT ;  /* 0x000000cb3400720c */ /* 0x000fe20003f84270 */
        /* <DEDUP_REMOVED lines=8> */
[----:B------:R-:W-:Y:S01]  /*13c80*/  LDSM.16.M88.4 R64, [R192] ;  /* 0x00000000c040783b */ /* 0x000fe20000000200 */
[----:B------:R-:W-:Y:S02]  /*13c90*/  SHF.R.S32.HI R3, RZ, 0x1f, R68 ;  /* 0x0000001fff037819 */ /* 0x000fe40000011444 */
[----:B------:R-:W-:Y:S01]  /*13ca0*/  IMAD R193, R72, 0x200, R193 ;  /* 0x0000020048c17824 */ /* 0x000fe200078e02c1 */
[----:B------:R-:W-:Y:S01]  /*13cb0*/  LDSM.16.M88.4 R80, [R189] ;  /* 0x00000000bd50783b */ /* 0x000fe20000000200 */
[----:B------:R-:W-:-:S02]  /*13cc0*/  LEA.HI R68, R3, R68, RZ, 0x2 ;  /* 0x0000004403447211 */ /* 0x000fc400078f10ff */
[----:B------:R-:W-:Y:S01]  /*13cd0*/  IMAD.SHL.U32 R193, R193, 0x2, RZ ;  /* 0x00000002c1c17824 */ /* 0x000fe200078e00ff */
[----:B------:R-:W-:Y:S02]  /*13ce0*/  LOP3.LUT R15, R56, 0x3, RZ, 0xc0, !PT ;  /* 0x00000003380f7812 */ /* 0x000fe400078ec0ff */
[----:B------:R-:W-:Y:S02]  /*13cf0*/  SHF.R.S32.HI R68, RZ, 0x2, R68 ;  /* 0x00000002ff447819 */ /* 0x000fe40000011444 */
[----:B------:R-:W4:Y:S01]  /*13d00*/  LDSM.16.M88.4 R44, [R193+0x6000] ;  /* 0x00600000c12c783b */ /* 0x000f220000000200 */
[C---:B------:R-:W-:Y:S02]  /*13d10*/  IADD3 R2, R193.reuse, 0x6000, RZ ;  /* 0x00006000c1027810 */ /* 0x040fe40007ffe0ff */
[----:B------:R-:W-:Y:S01]  /*13d20*/  IADD3 R191, R193, 0x6020, RZ ;  /* 0x00006020c1bf7810 */ /* 0x000fe20007ffe0ff */
[----:B-----5:R-:W1:Y:S01]  /*13d30*/  LDSM.16.M88.4 R20, [R193+0x6800] ;  /* 0x00680000c114783b */ /* 0x020e620000000200 */
[----:B------:R-:W-:Y:S01]  /*13d40*/  @P1 IADD3 R191, R2, -0x20, RZ ;  /* 0xffffffe002bf1810 */ /* 0x000fe20007ffe0ff */
[----:B------:R-:W-:-:S02]  /*13d50*/  IMAD.MOV.U32 R2, RZ, RZ, 0x40 ;  /* 0x00000040ff027424 */ /* 0x000fc400078e00ff */
[----:B---3--:R-:W3:Y:S01]  /*13d60*/  LDSM.16.M88.4 R8, [R193+0x7000] ;  /* 0x00700000c108783b */ /* 0x008ee20000000200 */
[C---:B------:R-:W-:Y:S02]  /*13d70*/  IADD3 R187, R191.reuse, 0x800, RZ ;  /* 0x00000800bfbb7810 */ /* 0x040fe40007ffe0ff */
[----:B------:R-:W-:Y:S01]  /*13d80*/  SEL R2, R2, 0xffffffc0, !P2 ;  /* 0xffffffc002027807 */ /* 0x000fe20005000000 */
[----:B------:R-:W2:Y:S01]  /*13d90*/  LDSM.16.M88.4 R40, [R193+0x7800] ;  /* 0x00780000c128783b */ /* 0x000ea20000000200 */
[C---:B------:R-:W-:Y:S02]  /*13da0*/  IADD3 R186, R191.reuse, 0x1000, RZ ;  /* 0x00001000bfba7810 */ /* 0x040fe40007ffe0ff */
[----:B------:R-:W-:Y:S01]  /*13db0*/  IADD3 R185, R191, 0x1800, RZ ;  /* 0x00001800bfb97810 */ /* 0x000fe20007ffe0ff */
[----:B------:R-:W2:Y:S01]  /*13dc0*/  LDSM.16.M88.4 R36, [R191] ;  /* 0x00000000bf24783b */ /* 0x000ea20000000200 */
[----:B------:R-:W-:Y:S01]  /*13dd0*/  IMAD.IADD R188, R193, 0x1, R2 ;  /* 0x00000001c1bc7824 */ /* 0x000fe200078e0202 */
[----:B------:R-:W-:Y:S01]  /*13de0*/  IADD3 R183, R191, 0x2000, RZ ;  /* 0x00002000bfb77810 */ /* 0x000fe20007ffe0ff */
[----:B------:R-:W-:Y:S01]  /*13df0*/  IMAD.IADD R184, R2, 0x1, R191 ;  /* 0x0000000102b87824 */ /* 0x000fe200078e02bf */
[----:B------:R-:W2:Y:S01]  /*13e00*/  LDSM.16.M88.4 R32, [R191+0x800] ;  /* 0x00080000bf20783b */ /* 0x000ea20000000200 */
[----:B------:R-:W-:Y:S01]  /*13e10*/  IMAD R2, R69, 0x10, R68 ;  /* 0x0000001045027824 */ /* 0x000fe200078e0244 */
[----:B------:R-:W-:-:S02]  /*13e20*/  IADD3 R182, R191, 0x2800, RZ ;  /* 0x00002800bfb67810 */ /* 0x000fc40007ffe0ff */
[----:B------:R-:W2:Y:S01]  /*13e30*/  LDSM.16.M88.4 R28, [R191+0x1000] ;  /* 0x00100000bf1c783b */ /* 0x000ea20000000200 */
[----:B------:R-:W-:Y:S01]  /*13e40*/  IMAD.IADD R2, R71, 0x1, R2 ;  /* 0x0000000147027824 */ /* 0x000fe200078e0202 */
[C---:B------:R-:W-:Y:S02]  /*13e50*/  IADD3 R181, R191.reuse, 0x3000, RZ ;  /* 0x00003000bfb57810 */ /* 0x040fe40007ffe0ff */
[----:B------:R-:W2:Y:S01]  /*13e60*/  LDSM.16.M88.4 R72, [R191+0x1800] ;  /* 0x00180000bf48783b */ /* 0x000ea20000000200 */
[C---:B------:R-:W-:Y:S02]  /*13e70*/  IADD3 R180, R191.reuse, 0x3800, RZ ;  /* 0x00003800bfb47810 */ /* 0x040fe40007ffe0ff */
[C---:B------:R-:W-:Y:S01]  /*13e80*/  IADD3 R179, R191.reuse, 0x4000, RZ ;  /* 0x00004000bfb37810 */ /* 0x040fe20007ffe0ff */
[----:B------:R-:W-:Y:S01]  /*13e90*/  LDSM.16.M88.4 R60, [R188+0x6000] ;  /* 0x00600000bc3c783b */ /* 0x000fe20000000200 */
[C---:B------:R-:W-:Y:S02]  /*13ea0*/  IADD3 R178, R191.reuse, 0x4800, RZ ;  /* 0x00004800bfb27810 */ /* 0x040fe40007ffe0ff */
[C---:B------:R-:W-:Y:S01]  /*13eb0*/  IADD3 R177, R191.reuse, 0x5000, RZ ;  /* 0x00005000bfb17810 */ /* 0x040fe20007ffe0ff */
[----:B------:R-:W-:Y:S01]  /*13ec0*/  LDSM.16.M88.4 R76, [R184] ;  /* 0x00000000b84c783b */ /* 0x000fe20000000200 */
[----:B------:R-:W-:Y:S01]  /*13ed0*/  IADD3 R176, R191, 0x5800, RZ ;  /* 0x00005800bfb07810 */ /* 0x000fe20007ffe0ff */
[C---:B----4-:R-:W-:Y:S08]  /*13ee0*/  HMMA.16816.F32.BF16 R48, R84.reuse, R44, RZ ;  /* 0x0000002c5430723c */ /* 0x050ff000000418ff */
[C---:B-1----:R-:W-:Y:S08]  /*13ef0*/  HMMA.16816.F32.BF16 R24, R84.reuse, R20, RZ ;  /* 0x000000145418723c */ /* 0x042ff000000418ff */
[C---:B------:R-:W-:Y:S08]  /*13f00*/  HMMA.16816.F32.BF16 R44, R84.reuse, R46, RZ ;  /* 0x0000002e542c723c */ /* 0x040ff000000418ff */
[C---:B------:R-:W-:Y:S08]  /*13f10*/  HMMA.16816.F32.BF16 R20, R84.reuse, R22, RZ ;  /* 0x000000165414723c */ /* 0x040ff000000418ff */
[C---:B---3--:R-:W-:Y:S08]  /*13f20*/  HMMA.16816.F32.BF16 R16, R84.reuse, R8, RZ ;  /* 0x000000085410723c */ /* 0x048ff000000418ff */
[C---:B------:R-:W-:Y:S08]  /*13f30*/  HMMA.16816.F32.BF16 R8, R84.reuse, R10, RZ ;  /* 0x0000000a5408723c */ /* 0x040ff000000418ff */
[C---:B--2---:R-:W-:Y:S08]  /*13f40*/  HMMA.16816.F32.BF16 R4, R84.reuse, R40, RZ ;  /* 0x000000285404723c */ /* 0x044ff000000418ff */
        /* <DEDUP_REMOVED lines=10> */
[----:B------:R-:W4:Y:S07]  /*13ff0*/  LDSM.16.M88.4 R28, [R188+0x7800] ;  /* 0x00780000bc1c783b */ /* 0x000f2e0000000200 */
[C---:B------:R-:W-:Y:S08]  /*14000*/  HMMA.16816.F32.BF16 R4, R64.reuse, R72, R4 ;  /* 0x000000484004723c */ /* 0x040ff00000041804 */
[----:B------:R-:W-:Y:S01]  /*14010*/  HMMA.16816.F32.BF16 R84, R64, R74, R84 ;  /* 0x0000004a4054723c */ /* 0x000fe20000041854 */
[----:B------:R-:W4:Y:S04]  /*14020*/  LDSM.16.M88.4 R72, [R184+0x800] ;  /* 0x00080000b848783b */ /* 0x000f280000000200 */
[----:B------:R-:W4:Y:S03]  /*14030*/  LDSM.16.M88.4 R64, [R184+0x1000] ;  /* 0x00100000b840783b */ /* 0x000f260000000200 */
[C---:B-1----:R-:W-:Y:S08]  /*14040*/  HMMA.16816.F32.BF16 R48, R40.reuse, R60, R48 ;  /* 0x0000003c2830723c */ /* 0x042ff00000041830 */
[C---:B------:R-:W-:Y:S01]  /*14050*/  HMMA.16816.F32.BF16 R44, R40.reuse, R62, R44 ;  /* 0x0000003e282c723c */ /* 0x040fe2000004182c */
[----:B------:R-:W1:Y:S07]  /*14060*/  LDSM.16.M88.4 R60, [R184+0x1800] ;  /* 0x00180000b83c783b */ /* 0x000e6e0000000200 */
[C---:B--2---:R-:W-:Y:S08]  /*14070*/  HMMA.16816.F32.BF16 R24, R40.reuse, R36, R24 ;  /* 0x000000242818723c */ /* 0x044ff00000041818 */
        /* <DEDUP_REMOVED lines=9> */
[C---:B------:R-:W-:Y:S08]  /*14110*/  HMMA.16816.F32.BF16 R24, R80.reuse, R72, R24 ;  /* 0x000000485018723c */ /* 0x040ff00000041818 */
[C---:B------:R-:W-:Y:S01]  /*14120*/  HMMA.16816.F32.BF16 R20, R80.reuse, R74, R20 ;  /* 0x0000004a5014723c */ /* 0x040fe20000041814 */
[----:B------:R-:W-:Y:S07]  /*14130*/  LDSM.16.M88.4 R72, [R191+0x2000] ;  /* 0x00200000bf48783b */ /* 0x000fee0000000200 */
[C---:B------:R-:W-:Y:S08]  /*14140*/  HMMA.16816.F32.BF16 R16, R80.reuse, R64, R16 ;  /* 0x000000405010723c */ /* 0x040ff00000041810 */
[C---:B------:R-:W-:Y:S01]  /*14150*/  HMMA.16816.F32.BF16 R8, R80.reuse, R66, R8 ;  /* 0x000000425008723c */ /* 0x040fe20000041808 */
[----:B------:R-:W3:Y:S07]  /*14160*/  LDSM.16.M88.4 R64, [R193+0x9800] ;  /* 0x00980000c140783b */ /* 0x000eee0000000200 */
[C---:B------:R-:W-:Y:S08]  /*14170*/  HMMA.16816.F32.BF16 R48, R80.reuse, R76, R48 ;  /* 0x0000004c5030723c */ /* 0x040ff00000041830 */
[C---:B------:R-:W-:Y:S01]  /*14180*/  HMMA.16816.F32.BF16 R44, R80.reuse, R78, R44 ;  /* 0x0000004e502c723c */ /* 0x040fe2000004182c */
[----:B------:R-:W-:Y:S07]  /*14190*/  LDSM.16.M88.4 R76, [R192+0x2000] ;  /* 0x00200000c04c783b */ /* 0x000fee0000000200 */
        /* <DEDUP_REMOVED lines=8> */
[C---:B----4-:R-:W-:Y:S08]  /*14220*/  HMMA.16816.F32.BF16 R48, R32.reuse, R28, R48 ;  /* 0x0000001c2030723c */ /* 0x050ff00000041830 */
[C---:B------:R-:W-:Y:S01]  /*14230*/  HMMA.16816.F32.BF16 R44, R32.reuse, R30, R44 ;  /* 0x0000001e202c723c */ /* 0x040fe2000004182c */
[----:B------:R-:W-:Y:S07]  /*14240*/  LDSM.16.M88.4 R28, [R190+0x2000] ;  /* 0x00200000be1c783b */ /* 0x000fee0000000200 */
        /* <DEDUP_REMOVED lines=10> */
[C---:B------:R-:W-:Y:S01]  /*142f0*/  HMMA.16816.F32.BF16 R44, R76.reuse, R74, R44 ;  /* 0x0000004a4c2c723c */ /* 0x040fe2000004182c */
[----:B------:R-:W4:Y:S07]  /*14300*/  LDSM.16.M88.4 R72, [R188+0x9800] ;  /* 0x00980000bc48783b */ /* 0x000f2e0000000200 */
[C---:B--2---:R-:W-:Y:S08]  /*14310*/  HMMA.16816.F32.BF16 R4, R76.reuse, R36, R4 ;  /* 0x000000244c04723c */ /* 0x044ff00000041804 */
[C---:B------:R-:W-:Y:S01]  /*14320*/  HMMA.16816.F32.BF16 R84, R76.reuse, R38, R84 ;  /* 0x000000264c54723c */ /* 0x040fe20000041854 */
[----:B------:R-:W2:Y:S07]  /*14330*/  LDSM.16.M88.4 R36, [R184+0x2800] ;  /* 0x00280000b824783b */ /* 0x000eae0000000200 */
[C---:B------:R-:W-:Y:S08]  /*14340*/  HMMA.16816.F32.BF16 R16, R76.reuse, R80, R16 ;  /* 0x000000504c10723c */ /* 0x040ff00000041810 */
[----:B------:R-:W-:Y:S01]  /*14350*/  HMMA.16816.F32.BF16 R80, R76, R82, R40 ;  /* 0x000000524c50723c */ /* 0x000fe20000041828 */
[----:B------:R-:W2:Y:S04]  /*14360*/  LDSM.16.M88.4 R40, [R184+0x2000] ;  /* 0x00200000b828783b */ /* 0x000ea80000000200 */
[----:B------:R-:W2:Y:S03]  /*14370*/  LDSM.16.M88.4 R76, [R184+0x3000] ;  /* 0x00300000b84c783b */ /* 0x000ea60000000200 */
[C---:B---3--:R-:W-:Y:S08]  /*14380*/  HMMA.16816.F32.BF16 R24, R28.reuse, R32, R24 ;  /* 0x000000201c18723c */ /* 0x048ff00000041818 */
[C---:B------:R-:W-:Y:S01]  /*14390*/  HMMA.16816.F32.BF16 R20, R28.reuse, R34, R20 ;  /* 0x000000221c14723c */ /* 0x040fe20000041814 */
[----:B------:R-:W-:Y:S07]  /*143a0*/  LDSM.16.M88.4 R32, [R194+0x4000] ;  /* 0x00400000c220783b */ /* 0x000fee0000000200 */
[C---:B------:R-:W-:Y:S08]  /*143b0*/  HMMA.16816.F32.BF16 R48, R28.reuse, R8, R48 ;  /* 0x000000081c30723c */ /* 0x040ff00000041830 */
[C---:B------:R-:W-:Y:S01]  /*143c0*/  HMMA.16816.F32.BF16 R44, R28.reuse, R10, R44 ;  /* 0x0000000a1c2c723c */ /* 0x040fe2000004182c */
[----:B------:R-:W3:Y:S07]  /*143d0*/  LDSM.16.M88.4 R8, [R184+0x3800] ;  /* 0x00380000b808783b */ /* 0x000eee0000000200 */
[C---:B-1----:R-:W-:Y:S08]  /*143e0*/  HMMA.16816.F32.BF16 R16, R28.reuse, R60, R16 ;  /* 0x0000003c1c10723c */ /* 0x042ff00000041810 */
[C---:B------:R-:W-:Y:S01]  /*143f0*/  HMMA.16816.F32.BF16 R80, R28.reuse, R62, R80 ;  /* 0x0000003e1c50723c */ /* 0x040fe20000041850 */
[----:B------:R-:W-:Y:S07]  /*14400*/  LDSM.16.M88.4 R60, [R193+0xb800] ;  /* 0x00b80000c13c783b */ /* 0x000fee0000000200 */
[C---:B----4-:R-:W-:Y:S08]  /*14410*/  HMMA.16816.F32.BF16 R4, R28.reuse, R72, R4 ;  /* 0x000000481c04723c */ /* 0x050ff00000041804 */
[----:B------:R-:W-:Y:S01]  /*14420*/  HMMA.16816.F32.BF16 R84, R28, R74, R84 ;  /* 0x0000004a1c54723c */ /* 0x000fe20000041854 */
[----:B------:R-:W1:Y:S04]  /*14430*/  LDSM.16.M88.4 R28, [R193+0xa000] ;  /* 0x00a00000c11c783b */ /* 0x000e680000000200 */
[----:B------:R-:W-:Y:S03]  /*14440*/  LDSM.16.M88.4 R72, [R189+0x4000] ;  /* 0x00400000bd48783b */ /* 0x000fe60000000200 */
[C---:B--2---:R-:W-:Y:S08]  /*14450*/  HMMA.16816.F32.BF16 R24, R64.reuse, R36, R24 ;  /* 0x000000244018723c */ /* 0x044ff00000041818 */
[C---:B------:R-:W-:Y:S01]  /*14460*/  HMMA.16816.F32.BF16 R20, R64.reuse, R38, R20 ;  /* 0x000000264014723c */ /* 0x040fe20000041814 */
[----:B------:R-:W2:Y:S07]  /*14470*/  LDSM.16.M88.4 R36, [R193+0xa800] ;  /* 0x00a80000c124783b */ /* 0x000eae0000000200 */
[C---:B------:R-:W-:Y:S08]  /*14480*/  HMMA.16816.F32.BF16 R48, R64.reuse, R40, R48 ;  /* 0x000000284030723c */ /* 0x040ff00000041830 */
[C---:B------:R-:W-:Y:S01]  /*14490*/  HMMA.16816.F32.BF16 R44, R64.reuse, R42, R44 ;  /* 0x0000002a402c723c */ /* 0x040fe2000004182c */
[----:B------:R-:W4:Y:S07]  /*144a0*/  LDSM.16.M88.4 R40, [R193+0xb000] ;  /* 0x00b00000c128783b */ /* 0x000f2e0000000200 */
        /* <DEDUP_REMOVED lines=12> */
[C---:B----4-:R-:W-:Y:S08]  /*14570*/  HMMA.16816.F32.BF16 R16, R32.reuse, R40, R16 ;  /* 0x000000282010723c */ /* 0x050ff00000041810 */
[C---:B------:R-:W-:Y:S01]  /*14580*/  HMMA.16816.F32.BF16 R80, R32.reuse, R42, R80 ;  /* 0x0000002a2050723c */ /* 0x040fe20000041850 */
[----:B------:R-:W4:Y:S07]  /*14590*/  LDSM.16.M88.4 R40, [R191+0x5800] ;  /* 0x00580000bf28783b */ /* 0x000f2e0000000200 */
[C---:B------:R-:W-:Y:S08]  /*145a0*/  HMMA.16816.F32.BF16 R4, R32.reuse, R60, R4 ;  /* 0x0000003c2004723c */ /* 0x040ff00000041804 */
[----:B------:R-:W-:Y:S01]  /*145b0*/  HMMA.16816.F32.BF16 R84, R32, R62, R84 ;  /* 0x0000003e2054723c */ /* 0x000fe20000041854 */
[----:B------:R-:W-:Y:S04]  /*145c0*/  LDSM.16.M88.4 R32, [R190+0x4000] ;  /* 0x00400000be20783b */ /* 0x000fe80000000200 */
[----:B------:R-:W-:Y:S03]  /*145d0*/  LDSM.16.M88.4 R60, [R188+0xa800] ;  /* 0x00a80000bc3c783b */ /* 0x000fe60000000200 */
[C---:B---3--:R-:W-:Y:S08]  /*145e0*/  HMMA.16816.F32.BF16 R48, R64.reuse, R8, R48 ;  /* 0x000000084030723c */ /* 0x048ff00000041830 */
[C---:B------:R-:W-:Y:S01]  /*145f0*/  HMMA.16816.F32.BF16 R44, R64.reuse, R10, R44 ;  /* 0x0000000a402c723c */ /* 0x040fe2000004182c */
[----:B------:R-:W3:Y:S07]  /*14600*/  LDSM.16.M88.4 R8, [R188+0xa000] ;  /* 0x00a00000bc08783b */ /* 0x000eee0000000200 */
[C---:B-1----:R-:W-:Y:S08]  /*14610*/  HMMA.16816.F32.BF16 R24, R64.reuse, R28, R24 ;  /* 0x0000001c4018723c */ /* 0x042ff00000041818 */
[C---:B------:R-:W-:Y:S01]  /*14620*/  HMMA.16816.F32.BF16 R20, R64.reuse, R30, R20 ;  /* 0x0000001e4014723c */ /* 0x040fe20000041814 */
[----:B------:R-:W1:Y:S07]  /*14630*/  LDSM.16.M88.4 R28, [R188+0xb000] ;  /* 0x00b00000bc1c783b */ /* 0x000e6e0000000200 */
[C---:B--2---:R-:W-:Y:S08]  /*14640*/  HMMA.16816.F32.BF16 R16, R64.reuse, R36, R16 ;  /* 0x000000244010723c */ /* 0x044ff00000041810 */
[C---:B------:R-:W-:Y:S01]  /*14650*/  HMMA.16816.F32.BF16 R80, R64.reuse, R38, R80 ;  /* 0x000000264050723c */ /* 0x040fe20000041850 */
[----:B------:R-:W2:Y:S07]  /*14660*/  LDSM.16.M88.4 R36, [R188+0xb800] ;  /* 0x00b80000bc24783b */ /* 0x000eae0000000200 */
[C---:B----4-:R-:W-:Y:S01]  /*14670*/  HMMA.16816.F32.BF16 R76, R64.reuse, R40, R4 ;  /* 0x00000028404c723c */ /* 0x050fe20000041804 */
[----:B------:R-:W4:Y:S07]  /*14680*/  LDSM.16.M88.4 R4, [R184+0x4000] ;  /* 0x00400000b804783b */ /* 0x000f2e0000000200 */
[----:B------:R-:W-:Y:S01]  /*14690*/  HMMA.16816.F32.BF16 R84, R64, R42, R84 ;  /* 0x0000002a4054723c */ /* 0x000fe20000041854 */
[----:B------:R-:W2:Y:S04]  /*146a0*/  LDSM.16.M88.4 R40, [R184+0x4800] ;  /* 0x00480000b828783b */ /* 0x000ea80000000200 */
[----:B------:R-:W2:Y:S03]  /*146b0*/  LDSM.16.M88.4 R64, [R184+0x5000] ;  /* 0x00500000b840783b */ /* 0x000ea60000000200 */
[C---:B---3--:R-:W-:Y:S08]  /*146c0*/  HMMA.16816.F32.BF16 R48, R32.reuse, R8, R48 ;  /* 0x000000082030723c */ /* 0x048ff00000041830 */
[----:B------:R-:W-:Y:S01]  /*146d0*/  HMMA.16816.F32.BF16 R44, R32, R10, R44 ;  /* 0x0000000a202c723c */ /* 0x000fe2000004182c */
[----:B------:R-:W3:Y:S01]  /*146e0*/  LDSM.16.M88.4 R8, [R184+0x5800] ;  /* 0x00580000b808783b */ /* 0x000ee20000000200 */
[----:B------:R-:W-:-:S06]  /*146f0*/  DEPBAR.LE SB0, 0x0 ;  /* 0x000080000000791a */ /* 0x000fcc0000000000 */
[C---:B------:R-:W-:Y:S08]  /*14700*/  HMMA.16816.F32.BF16 R24, R32.reuse, R60, R24 ;  /* 0x0000003c2018723c */ /* 0x040ff00000041818 */
[C---:B------:R-:W-:Y:S08]  /*14710*/  HMMA.16816.F32.BF16 R20, R32.reuse, R62, R20 ;  /* 0x0000003e2014723c */ /* 0x040ff00000041814 */
[C---:B-1----:R-:W-:Y:S08]  /*14720*/  HMMA.16816.F32.BF16 R16, R32.reuse, R28, R16 ;  /* 0x0000001c2010723c */ /* 0x042ff00000041810 */
[C---:B------:R-:W-:Y:S08]  /*14730*/  HMMA.16816.F32.BF16 R80, R32.reuse, R30, R80 ;  /* 0x0000001e2050723c */ /* 0x040ff00000041850 */
[C---:B--2---:R-:W-:Y:S08]  /*14740*/  HMMA.16816.F32.BF16 R76, R32.reuse, R36, R76 ;  /* 0x00000024204c723c */ /* 0x044ff0000004184c */
[----:B------:R-:W-:Y:S08]  /*14750*/  HMMA.16816.F32.BF16 R84, R32, R38, R84 ;  /* 0x000000262054723c */ /* 0x000ff00000041854 */
[C---:B----4-:R-:W-:Y:S08]  /*14760*/  HMMA.16816.F32.BF16 R48, R72.reuse, R4, R48 ;  /* 0x000000044830723c */ /* 0x050ff00000041830 */
[C---:B------:R-:W-:Y:S08]  /*14770*/  HMMA.16816.F32.BF16 R44, R72.reuse, R6, R44 ;  /* 0x00000006482c723c */ /* 0x040ff0000004182c */
[C---:B------:R-:W-:Y:S08]  /*14780*/  HMMA.16816.F32.BF16 R24, R72.reuse, R40, R24 ;  /* 0x000000284818723c */ /* 0x040ff00000041818 */
[C---:B------:R-:W-:Y:S08]  /*14790*/  HMMA.16816.F32.BF16 R20, R72.reuse, R42, R20 ;  /* 0x0000002a4814723c */ /* 0x040ff00000041814 */
[C---:B------:R-:W-:Y:S08]  /*147a0*/  HMMA.16816.F32.BF16 R16, R72.reuse, R64, R16 ;  /* 0x000000404810723c */ /* 0x040ff00000041810 */
[C---:B------:R-:W-:Y:S08]  /*147b0*/  HMMA.16816.F32.BF16 R80, R72.reuse, R66, R80 ;  /* 0x000000424850723c */ /* 0x040ff00000041850 */
[C---:B---3--:R-:W-:Y:S08]  /*147c0*/  HMMA.16816.F32.BF16 R76, R72.reuse, R8, R76 ;  /* 0x00000008484c723c */ /* 0x048ff0000004184c */
[----:B------:R-:W-:Y:S01]  /*147d0*/  HMMA.16816.F32.BF16 R84, R72, R10, R84 ;  /* 0x0000000a4854723c */ /* 0x000fe20000041854 */
[----:B------:R-:W-:Y:S06]  /*147e0*/  BAR.SYNC.DEFER_BLOCKING 0x0 ;  /* 0x0000000000007b1d */ /* 0x000fec0000010000 */
[----:B------:R-:W-:Y:S01]  /*147f0*/  @!UPT UIADD3 URZ, URZ, URZ, URZ ;  /* 0x0000003f3f3ff290 */ /* 0x000fe2000fffe03f */
[----:B------:R-:W-:Y:S11]  /*14800*/  @!P4 BRA `(.L_x_5203) ;  /* 0x00000a600000c947 */ /* 0x000ff60003800000 */
[----:B------:R-:W-:Y:S01]  /*14810*/  ISETP.NE.U32.AND P0, PT, R212, RZ, PT ;  /* 0x000000ffd400720c */ /* 0x000fe20003f05070 */
[----:B------:R-:W-:Y:S03]  /*14820*/  BSSY B0, `(.L_x_5204) ;  /* 0x0000042000007945 */ /* 0x000fe60003800000 */
[----:B------:R-:W-:-:S13]  /*14830*/  ISETP.NE.AND.EX P0, PT, R213, RZ, PT, P0 ;  /* 0x000000ffd500720c */ /* 0x000fda0003f05300 */
[----:B------:R-:W-:Y:S05]  /*14840*/  @!P0 BRA `(.L_x_5205) ;  /* 0x000003c000008947 */ /* 0x000fea0003800000 */
[----:B------:R-:W2:Y:S01]  /*14850*/  LD.E R11, [R12.64+0x170] ;  /* 0x000170060c0b7980 */ /* 0x000ea2000c101900 */
[----:B------:R-:W-:Y:S02]  /*14860*/  IADD3 R8, R14, -0x40, RZ ;  /* 0xffffffc00e087810 */ /* 0x000fe40007ffe0ff */
        /* <DEDUP_REMOVED lines=58> */
.L_x_5205:
[----:B------:R-:W2:Y:S02]  /*14c10*/  LD.E R4, [R12.64+0x38] ;  /* 0x000038060c047980 */ /* 0x000ea4000c101900 */
[----:B--2---:R-:W-:-:S04]  /*14c20*/  LEA R4, -R4, RZ, 0x6 ;  /* 0x000000ff04047211 */ /* 0x004fc800078e31ff */
[----:B------:R-:W-:Y:S02]  /*14c30*/  SHF.R.S32.HI R3, RZ, 0x1f, R4 ;  /* 0x0000001fff037819 */ /* 0x000fe40000011404 */
.L_x_5206:
[----:B------:R-:W-:Y:S05]  /*14c40*/  BSYNC B0 ;  /* 0x0000000000007941 */ /* 0x000fea0003800000 */
.L_x_5204:
        /* <DEDUP_REMOVED lines=98> */
.L_x_5203:
[----:B------:R-:W-:Y:S05]  /*15270*/  BSYNC B1 ;  /* 0x0000000000017941 */ /* 0x000fea0003800000 */
.L_x_5202:
[----:B------:R2:W3:Y:S01]  /*15280*/  LD.E R166, [R12.64+0xdc] ;  /* 0x0000dc060ca67980 */ /* 0x0004e2000c101900 */
[----:B------:R-:W-:Y:S01]  /*15290*/  IMAD R3, R15, 0x2, R14 ;  /* 0x000000020f037824 */ /* 0x000fe200078e020e */
[----:B-1----:R-:W-:-:S04]  /*152a0*/  IADD3 R32, R137, R2, -R208 ;  /* 0x0000000289207210 */ /* 0x002fc80007ffe8d0 */
[C---:B------:R-:W-:Y:S01]  /*152b0*/  IADD3 R53, R3.reuse, 0x10, RZ ;  /* 0x0000001003357810 */ /* 0x040fe20007ffe0ff */
[C---:B------:R-:W-:Y:S01]  /*152c0*/  IMAD.IADD R63, R32.reuse, 0x1, -R3 ;  /* 0x00000001203f7824 */ /* 0x040fe200078e0a03 */
[C---:B------:R-:W-:Y:S02]  /*152d0*/  IADD3 R29, R3.reuse, 0x1, RZ ;  /* 0x00000001031d7810 */ /* 0x040fe40007ffe0ff */
[C---:B------:R-:W-:Y:S01]  /*152e0*/  IADD3 R61, R3.reuse, 0x8, RZ ;  /* 0x00000008033d7810 */ /* 0x040fe20007ffe0ff */
[C---:B------:R-:W-:Y:S01]  /*152f0*/  IMAD.IADD R4, R32.reuse, 0x1, -R53 ;  /* 0x0000000120047824 */ /* 0x040fe200078e0a35 */
[----:B------:R-:W-:Y:S01]  /*15300*/  IADD3 R59, R3, 0x9, RZ ;  /* 0x00000009033b7810 */ /* 0x000fe20007ffe0ff */
[C---:B------:R-:W-:Y:S01]  /*15310*/  IMAD.IADD R14, R32.reuse, 0x1, -R29 ;  /* 0x00000001200e7824 */ /* 0x040fe200078e0a1d */
[----:B------:R-:W-:Y:S01]  /*15320*/  IABS R63, R63 ;  /* 0x0000003f003f7213 */ /* 0x000fe20000000000 */
[C---:B------:R-:W-:Y:S01]  /*15330*/  IMAD.IADD R15, R32.reuse, 0x1, -R61 ;  /* 0x00000001200f7824 */ /* 0x040fe200078e0a3d */
[----:B------:R-:W-:Y:S01]  /*15340*/  IABS R4, R4 ;  /* 0x0000000400047213 */ /* 0x000fe20000000000 */
[----:B------:R-:W-:Y:S01]  /*15350*/  IMAD.IADD R6, R32, 0x1, -R59 ;  /* 0x0000000120067824 */ /* 0x000fe200078e0a3b */
[----:B------:R-:W-:-:S02]  /*15360*/  ISETP.GE.AND P2, PT, R29, R137, PT ;  /* 0x000000891d00720c */ /* 0x000fc40003f46270 */
[----:B------:R1:W-:Y:S01]  /*15370*/  I2F R37, R4 ;  /* 0x0000000400257306 */ /* 0x0003e20000201400 */
[----:B------:R-:W-:Y:S02]  /*15380*/  IABS R15, R15 ;  /* 0x0000000f000f7213 */ /* 0x000fe40000000000 */
[----:B------:R-:W-:Y:S02]  /*15390*/  IABS R6, R6 ;  /* 0x0000000600067213 */ /* 0x000fe40000000000 */
[----:B------:R-:W-:Y:S02]  /*153a0*/  IABS R14, R14 ;  /* 0x0000000e000e7213 */ /* 0x000fe40000000000 */
[----:B------:R-:W-:Y:S01]  /*153b0*/  IADD3 R43, R3, 0x11, RZ ;  /* 0x00000011032b7810 */ /* 0x000fe20007ffe0ff */
[----:B------:R-:W-:Y:S01]  /*153c0*/  I2F R15, R15 ;  /* 0x0000000f000f7306 */ /* 0x000fe20000201400 */
[----:B-1----:R-:W-:-:S07]  /*153d0*/  IADD3 R4, R32, 0x8, RZ ;  /* 0x0000000820047810 */ /* 0x002fce0007ffe0ff */
[----:B------:R-:W-:Y:S01]  /*153e0*/  I2F R63, R63 ;  /* 0x0000003f003f7306 */ /* 0x000fe20000201400 */
[C---:B--2---:R-:W-:Y:S02]  /*153f0*/  IMAD.IADD R12, R4.reuse, 0x1, -R29 ;  /* 0x00000001040c7824 */ /* 0x044fe400078e0a1d */
[C---:B------:R-:W-:Y:S02]  /*15400*/  IMAD.IADD R36, R4.reuse, 0x1, -R61 ;  /* 0x0000000104247824 */ /* 0x040fe400078e0a3d */
[C---:B------:R-:W-:Y:S01]  /*15410*/  IMAD.IADD R13, R4.reuse, 0x1, -R3 ;  /* 0x00000001040d7824 */ /* 0x040fe200078e0a03 */
[----:B------:R-:W-:Y:S02]  /*15420*/  IABS R12, R12 ;  /* 0x0000000c000c7213 */ /* 0x000fe40000000000 */
[----:B------:R-:W-:Y:S01]  /*15430*/  I2F R6, R6 ;  /* 0x0000000600067306 */ /* 0x000fe20000201400 */
[----:B------:R-:W-:Y:S01]  /*15440*/  IABS R36, R36 ;  /* 0x0000002400247213 */ /* 0x000fe20000000000 */
[C---:B------:R-:W-:Y:S01]  /*15450*/  IMAD.IADD R28, R4.reuse, 0x1, -R59 ;  /* 0x00000001041c7824 */ /* 0x040fe200078e0a3b */
[----:B------:R-:W-:Y:S01]  /*15460*/  IABS R13, R13 ;  /* 0x0000000d000d7213 */ /* 0x000fe20000000000 */
[----:B------:R-:W-:-:S04]  /*15470*/  IMAD.IADD R38, R4, 0x1, -R53 ;  /* 0x0000000104267824 */ /* 0x000fc800078e0a35 */
[----:B------:R-:W1:Y:S01]  /*15480*/  I2F R12, R12 ;  /* 0x0000000c000c7306 */ /* 0x000e620000201400 */
[----:B------:R-:W-:-:S07]  /*15490*/  IABS R28, R28 ;  /* 0x0000001c001c7213 */ /* 0x000fce0000000000 */
[----:B------:R2:W4:Y:S01]  /*154a0*/  I2F R29, R36 ;  /* 0x00000024001d7306 */ /* 0x0005220000201400 */
[----:B------:R-:W-:-:S07]  /*154b0*/  IABS R40, R38 ;  /* 0x0000002600287213 */ /* 0x000fce0000000000 */
[----:B------:R-:W5:Y:S01]  /*154c0*/  I2F R13, R13 ;  /* 0x0000000d000d7306 */ /* 0x000f620000201400 */
[----:B------:R-:W-:Y:S01]  /*154d0*/  IMAD.IADD R10, R32, 0x1, -R43 ;  /* 0x00000001200a7824 */ /* 0x000fe200078e0a2b */
[----:B------:R-:W-:-:S06]  /*154e0*/  IADD3 R41, R3, 0x18, RZ ;  /* 0x0000001803297810 */ /* 0x000fcc0007ffe0ff */
[----:B------:R-:W5:Y:S01]  /*154f0*/  I2F R38, R28 ;  /* 0x0000001c00267306 */ /* 0x000f620000201400 */
[----:B--2---:R-:W-:Y:S01]  /*15500*/  IMAD.IADD R36, R4, 0x1, -R43 ;  /* 0x0000000104247824 */ /* 0x004fe200078e0a2b */
[----:B------:R-:W-:-:S06]  /*15510*/  IADD3 R39, R3, 0x19, RZ ;  /* 0x0000001903277810 */ /* 0x000fcc0007ffe0ff */
[----:B------:R-:W2:Y:S01]  /*15520*/  I2F R14, R14 ;  /* 0x0000000e000e7306 */ /* 0x000ea20000201400 */
[----:B------:R-:W-:Y:S01]  /*15530*/  ISETP.GE.AND P5, PT, R43, R137, PT ;  /* 0x000000892b00720c */ /* 0x000fe20003fa6270 */
[C---:B-1----:R-:W-:Y:S01]  /*15540*/  FFMA.FTZ R12, -R0.reuse, R12, R51 ;  /* 0x0000000c000c7223 */ /* 0x042fe20000010133 */
[----:B------:R-:W-:Y:S01]  /*15550*/  IABS R10, R10 ;  /* 0x0000000a000a7213 */ /* 0x000fe20000000000 */
[C---:B------:R-:W-:Y:S01]  /*15560*/  FFMA.FTZ R44, -R0.reuse, R15, R44 ;  /* 0x0000000f002c7223 */ /* 0x040fe2000001012c */
[----:B------:R-:W-:Y:S01]  /*15570*/  IADD3 R7, R3, 0x20, RZ ;  /* 0x0000002003077810 */ /* 0x000fe20007ffe0ff */
[----:B----4-:R-:W-:Y:S01]  /*15580*/  FFMA.FTZ R29, -R0, R29, R46 ;  /* 0x0000001d001d7223 */ /* 0x010fe2000001012e */
[----:B------:R-:W-:Y:S01]  /*15590*/  ISETP.GE.AND P1, PT, R61, R137, PT ;  /* 0x000000893d00720c */ /* 0x000fe20003f26270 */
[----:B------:R-:W1:Y:S01]  /*155a0*/  I2F R43, R40 ;  /* 0x00000028002b7306 */ /* 0x000e620000201400 */
[----:B------:R-:W-:Y:S01]  /*155b0*/  IABS R36, R36 ;  /* 0x0000002400247213 */ /* 0x000fe20000000000 */
[C---:B------:R-:W-:Y:S01]  /*155c0*/  IMAD.IADD R35, R32.reuse, 0x1, -R41 ;  /* 0x0000000120237824 */ /* 0x040fe200078e0a29 */
[----:B------:R-:W-:Y:S01]  /*155d0*/  IADD3 R11, R3, 0x21, RZ ;  /* 0x00000021030b7810 */ /* 0x000fe20007ffe0ff */
[----:B------:R-:W-:Y:S01]  /*155e0*/  IMAD.IADD R34, R32, 0x1, -R39 ;  /* 0x0000000120227824 */ /* 0x000fe200078e0a27 */
[----:B------:R-:W-:Y:S01]  /*155f0*/  FSEL R15, R12, -INF , !P2 ;  /* 0xff8000000c0f7808 */ /* 0x000fe20005000000 */
[----:B------:R-:W-:Y:S01]  /*15600*/  FFMA.FTZ R48, -R0, R63, R48 ;  /* 0x0000003f00307223 */ /* 0x000fe20000010130 */
[----:B------:R-:W-:Y:S01]  /*15610*/  FSEL R12, R44, -INF , !P1 ;  /* 0xff8000002c0c7808 */ /* 0x000fe20004800000 */
[----:B-----5:R-:W-:Y:S01]  /*15620*/  FFMA.FTZ R13, -R0, R13, R50 ;  /* 0x0000000d000d7223 */ /* 0x020fe20000010132 */
[----:B------:R-:W-:Y:S01]  /*15630*/  FSEL R29, R29, -INF , !P1 ;  /* 0xff8000001d1d7808 */ /* 0x000fe20004800000 */
[--C-:B------:R-:W-:Y:S01]  /*15640*/  IMAD.IADD R33, R32, 0x1, -R7.reuse ;  /* 0x0000000120217824 */ /* 0x100fe200078e0a07 */
[-C--:B------:R-:W-:Y:S01]  /*15650*/  ISETP.GE.AND P3, PT, R3, R137.reuse, PT ;  /* 0x000000890300720c */ /* 0x080fe20003f66270 */
[----:B------:R-:W4:Y:S01]  /*15660*/  I2F R10, R10 ;  /* 0x0000000a000a7306 */ /* 0x000f220000201400 */
[----:B------:R-:W-:Y:S01]  /*15670*/  ISETP.GE.AND P1, PT, R7, R137, PT ;  /* 0x000000890700720c */ /* 0x000fe20003f26270 */
[----:B------:R-:W-:Y:S01]  /*15680*/  IMAD.IADD R7, R4, 0x1, -R7 ;  /* 0x0000000104077824 */ /* 0x000fe200078e0a07 */
[----:B------:R-:W-:Y:S01]  /*15690*/  IABS R35, R35 ;  /* 0x0000002300237213 */ /* 0x000fe20000000000 */
[C---:B------:R-:W-:Y:S01]  /*156a0*/  FFMA.FTZ R6, -R0.reuse, R6, R45 ;  /* 0x0000000600067223 */ /* 0x040fe2000001012d */
[----:B------:R-:W-:Y:S01]  /*156b0*/  IABS R34, R34 ;  /* 0x0000002200227213 */ /* 0x000fe20000000000 */
[----:B------:R-:W-:-:S02]  /*156c0*/  FFMA.FTZ R38, -R0, R38, R47 ;  /* 0x0000002600267223 */ /* 0x000fc4000001012f */
[----:B------:R-:W5:Y:S01]  /*156d0*/  I2F R36, R36 ;  /* 0x0000002400247306 */ /* 0x000f620000201400 */
[----:B------:R-:W-:Y:S01]  /*156e0*/  IMAD.IADD R8, R32, 0x1, -R11 ;  /* 0x0000000120087824 */ /* 0x000fe200078e0a0b */
[----:B------:R-:W-:Y:S01]  /*156f0*/  ISETP.GE.AND P0, PT, R59, R137, PT ;  /* 0x000000893b00720c */ /* 0x000fe20003f06270 */
[----:B--2---:R-:W-:Y:S01]  /*15700*/  FFMA.FTZ R49, -R0, R14, R49 ;  /* 0x0000000e00317223 */ /* 0x004fe20000010131 */
[----:B------:R-:W-:Y:S02]  /*15710*/  FSEL R14, R48, -INF , !P3 ;  /* 0xff800000300e7808 */ /* 0x000fe40005800000 */
[----:B------:R-:W-:Y:S01]  /*15720*/  FSEL R28, R13, -INF , !P3 ;  /* 0xff8000000d1c7808 */ /* 0x000fe20005800000 */
[----:B------:R-:W-:Y:S01]  /*15730*/  FFMA.FTZ R42, -R0, R37, R24 ;  /* 0x00000025002a7223 */ /* 0x000fe20000010118 */
[----:B------:R-:W-:Y:S01]  /*15740*/  ISETP.GE.AND P3, PT, R41, R137, PT ;  /* 0x000000892900720c */ /* 0x000fe20003f66270 */
[----:B------:R-:W-:Y:S01]  /*15750*/  IMAD.IADD R41, R4, 0x1, -R41 ;  /* 0x0000000104297824 */ /* 0x000fe200078e0a29 */
[----:B------:R-:W-:Y:S01]  /*15760*/  IABS R44, R7 ;  /* 0x00000007002c7213 */ /* 0x000fe20000000000 */
[----:B------:R-:W2:Y:S01]  /*15770*/  I2F R35, R35 ;  /* 0x0000002300237306 */ /* 0x000ea20000201400 */
[----:B------:R-:W-:-:S02]  /*15780*/  FSEL R7, R6, -INF , !P0 ;  /* 0xff80000006077808 */ /* 0x000fc40004000000 */
[----:B------:R-:W-:Y:S02]  /*15790*/  FSEL R24, R38, -INF , !P0 ;  /* 0xff80000026187808 */ /* 0x000fe40004000000 */
[----:B------:R-:W-:Y:S02]  /*157a0*/  IABS R8, R8 ;  /* 0x0000000800087213 */ /* 0x000fe40000000000 */
[----:B------:R-:W-:Y:S01]  /*157b0*/  FSEL R13, R49, -INF , !P2 ;  /* 0xff800000310d7808 */ /* 0x000fe20005000000 */
[----:B------:R-:W2:Y:S01]  /*157c0*/  I2F R34, R34 ;  /* 0x0000002200227306 */ /* 0x000ea20000201400 */
[-C--:B------:R-:W-:Y:S01]  /*157d0*/  ISETP.GE.AND P0, PT, R11, R137.reuse, PT ;  /* 0x000000890b00720c */ /* 0x080fe20003f06270 */
[C---:B------:R-:W-:Y:S01]  /*157e0*/  IMAD.IADD R11, R4.reuse, 0x1, -R11 ;  /* 0x00000001040b7824 */ /* 0x040fe200078e0a0b */
[----:B------:R-:W-:Y:S01]  /*157f0*/  ISETP.GE.AND P2, PT, R39, R137, PT ;  /* 0x000000892700720c */ /* 0x000fe20003f46270 */
[----:B------:R-:W-:Y:S01]  /*15800*/  IMAD.IADD R39, R4, 0x1, -R39 ;  /* 0x0000000104277824 */ /* 0x000fe200078e0a27 */
[----:B------:R-:W-:Y:S01]  /*15810*/  IADD3 R5, R3, 0x28, RZ ;  /* 0x0000002803057810 */ /* 0x000fe20007ffe0ff */
[----:B-1----:R-:W-:Y:S01]  /*15820*/  FFMA.FTZ R6, -R0, R43, R26 ;  /* 0x0000002b00067223 */ /* 0x002fe2000001011a */
[----:B------:R-:W-:-:S02]  /*15830*/  ISETP.GE.AND P6, PT, R53, R137, PT ;  /* 0x000000893500720c */ /* 0x000fc40003fc6270 */
[----:B------:R-:W-:Y:S01]  /*15840*/  IABS R41, R41 ;  /* 0x0000002900297213 */ /* 0x000fe20000000000 */
[----:B------:R-:W1:Y:S01]  /*15850*/  I2F R8, R8 ;  /* 0x0000000800087306 */ /* 0x000e620000201400 */
[----:B------:R-:W-:Y:S01]  /*15860*/  IABS R26, R11 ;  /* 0x0000000b001a7213 */ /* 0x000fe20000000000 */
[--C-:B------:R-:W-:Y:S01]  /*15870*/  IMAD.IADD R31, R32, 0x1, -R5.reuse ;  /* 0x00000001201f7824 */ /* 0x100fe200078e0a05 */
[----:B------:R-:W-:Y:S01]  /*15880*/  IABS R40, R39 ;  /* 0x0000002700287213 */ /* 0x000fe20000000000 */
[----:B------:R-:W-:Y:S01]  /*15890*/  IMAD.IADD R38, R4, 0x1, -R5 ;  /* 0x0000000104267824 */ /* 0x000fe200078e0a05 */
[----:B------:R-:W-:Y:S02]  /*158a0*/  FSEL R11, R42, -INF , !P6 ;  /* 0xff8000002a0b7808 */ /* 0x000fe40007000000 */
[----:B------:R-:W-:Y:S01]  /*158b0*/  FSEL R6, R6, -INF , !P6 ;  /* 0xff80000006067808 */ /* 0x000fe20007000000 */
[----:B------:R-:W-:Y:S01]  /*158c0*/  I2F R39, R41 ;  /* 0x0000002900277306 */ /* 0x000fe20000201400 */
[----:B------:R-:W-:Y:S01]  /*158d0*/  ISETP.GE.AND P6, PT, R5, R137, PT ;  /* 0x000000890500720c */ /* 0x000fe20003fc6270 */
[C---:B----4-:R-:W-:Y:S01]  /*158e0*/  FFMA.FTZ R10, -R0.reuse, R10, R25 ;  /* 0x0000000a000a7223 */ /* 0x050fe20000010119 */
[----:B------:R-:W-:Y:S01]  /*158f0*/  IABS R33, R33 ;  /* 0x0000002100217213 */ /* 0x000fe20000000000 */
[----:B-----5:R-:W-:Y:S01]  /*15900*/  FFMA.FTZ R5, -R0, R36, R27 ;  /* 0x0000002400057223 */ /* 0x020fe2000001011b */
[----:B------:R-:W-:-:S03]  /*15910*/  IADD3 R9, R3, 0x29, RZ ;  /* 0x0000002903097810 */ /* 0x000fc60007ffe0ff */
[----:B------:R-:W4:Y:S01]  /*15920*/  I2F R41, R44 ;  /* 0x0000002c00297306 */ /* 0x000f220000201400 */
[----:B------:R-:W-:Y:S01]  /*15930*/  IADD3 R27, R3, 0x30, RZ ;  /* 0x00000030031b7810 */ /* 0x000fe20007ffe0ff */
[--C-:B------:R-:W-:Y:S01]  /*15940*/  IMAD.IADD R30, R32, 0x1, -R9.reuse ;  /* 0x00000001201e7824 */ /* 0x100fe200078e0a09 */
[----:B------:R-:W-:Y:S01]  /*15950*/  FSEL R10, R10, -INF , !P5 ;  /* 0xff8000000a0a7808 */ /* 0x000fe20006800000 */
[----:B------:R-:W-:Y:S01]  /*15960*/  IMAD.IADD R36, R4, 0x1, -R9 ;  /* 0x0000000104247824 */ /* 0x000fe200078e0a09 */
[----:B------:R-:W-:-:S03]  /*15970*/  FSEL R5, R5, -INF , !P5 ;  /* 0xff80000005057808 */ /* 0x000fc60006800000 */
[----:B------:R-:W5:Y:S01]  /*15980*/  I2F R37, R40 ;  /* 0x0000002800257306 */ /* 0x000f620000201400 */
[----:B------:R-:W-:Y:S01]  /*15990*/  ISETP.GE.AND P5, PT, R9, R137, PT ;  /* 0x000000890900720c */ /* 0x000fe20003fa6270 */
[C---:B--2---:R-:W-:Y:S02]  /*159a0*/  FFMA.FTZ R9, -R0.reuse, R35, R20 ;  /* 0x0000002300097223 */ /* 0x044fe40000010114 */
[----:B------:R-:W-:Y:S01]  /*159b0*/  FFMA.FTZ R34, -R0, R34, R21 ;  /* 0x0000002200227223 */ /* 0x000fe20000010115 */
[C---:B------:R-:W-:Y:S01]  /*159c0*/  IADD3 R21, R3.reuse, 0x31, RZ ;  /* 0x0000003103157810 */ /* 0x040fe20007ffe0ff */
[----:B------:R-:W-:Y:S02]  /*159d0*/  IMAD.IADD R20, R4, 0x1, -R27 ;  /* 0x0000000104147824 */ /* 0x000fe400078e0a1b */
[----:B------:R-:W2:Y:S01]  /*159e0*/  I2F R33, R33 ;  /* 0x0000002100217306 */ /* 0x000ea20000201400 */
[----:B-1----:R-:W-:Y:S02]  /*159f0*/  FFMA.FTZ R17, -R0, R8, R17 ;  /* 0x0000000800117223 */ /* 0x002fe40000010111 */
[----:B------:R-:W-:Y:S01]  /*15a00*/  IABS R20, R20 ;  /* 0x0000001400147213 */ /* 0x000fe20000000000 */
[----:B------:R-:W-:Y:S01]  /*15a10*/  IMAD.IADD R8, R4, 0x1, -R21 ;  /* 0x0000000104087824 */ /* 0x000fe200078e0a15 */
[----:B------:R-:W-:Y:S01]  /*15a20*/  IABS R25, R38 ;  /* 0x0000002600197213 */ /* 0x000fe20000000000 */
[C---:B----4-:R-:W-:Y:S01]  /*15a30*/  FFMA.FTZ R18, -R0.reuse, R41, R18 ;  /* 0x0000002900127223 */ /* 0x050fe20000010112 */
[----:B------:R-:W-:Y:S01]  /*15a40*/  IABS R36, R36 ;  /* 0x0000002400247213 */ /* 0x000fe20000000000 */
[----:B------:R-:W-:Y:S01]  /*15a50*/  IMAD.MOV.U32 R38, RZ, RZ, R20 ;  /* 0x000000ffff267224 */ /* 0x000fe200078e0014 */
[----:B------:R-:W-:Y:S01]  /*15a60*/  IABS R8, R8 ;  /* 0x0000000800087213 */ /* 0x000fe20000000000 */
[C---:B-----5:R-:W-:Y:S01]  /*15a70*/  FFMA.FTZ R20, -R0.reuse, R37, R23 ;  /* 0x0000002500147223 */ /* 0x060fe20000010117 */
[----:B------:R-:W1:Y:S01]  /*15a80*/  I2F R26, R26 ;  /* 0x0000001a001a7306 */ /* 0x000e620000201400 */
[C---:B------:R-:W-:Y:S01]  /*15a90*/  IADD3 R35, R3.reuse, 0x38, RZ ;  /* 0x0000003803237810 */ /* 0x040fe20007ffe0ff */
[----:B------:R-:W-:Y:S01]  /*15aa0*/  FFMA.FTZ R22, -R0, R39, R22 ;  /* 0x0000002700167223 */ /* 0x000fe20000010116 */
[----:B------:R-:W-:-:S02]  /*15ab0*/  IADD3 R37, R3, 0x39, RZ ;  /* 0x0000003903257810 */ /* 0x000fc40007ffe0ff */
[----:B------:R-:W-:Y:S01]  /*15ac0*/  FSEL R159, R18, -INF , !P1 ;  /* 0xff800000129f7808 */ /* 0x000fe20004800000 */
[----:B--2---:R-:W-:Y:S01]  /*15ad0*/  FFMA.FTZ R33, -R0, R33, R16 ;  /* 0x0000002100217223 */ /* 0x004fe20000010110 */
[----:B------:R-:W-:Y:S01]  /*15ae0*/  FMNMX.FTZ R18, R28, R15, !PT ;  /* 0x0000000f1c127209 */ /* 0x000fe20007810000 */
[----:B------:R2:W-:Y:S01]  /*15af0*/  I2F R16, R36 ;  /* 0x0000002400107306 */ /* 0x0005e20000201400 */
[----:B------:R-:W-:Y:S01]  /*15b00*/  IMAD.IADD R3, R4, 0x1, -R35 ;  /* 0x0000000104037824 */ /* 0x000fe200078e0a23 */
[----:B------:R-:W-:Y:S02]  /*15b10*/  FSEL R169, R17, -INF , !P0 ;  /* 0xff80000011a97808 */ /* 0x000fe40004000000 */
[----:B------:R-:W-:Y:S02]  /*15b20*/  FSEL R9, R9, -INF , !P3 ;  /* 0xff80000009097808 */ /* 0x000fe40005800000 */
[----:B------:R-:W-:Y:S02]  /*15b30*/  FMNMX.FTZ R17, R29, R18, !PT ;  /* 0x000000121d117209 */ /* 0x000fe40007810000 */
[----:B------:R-:W4:Y:S02]  /*15b40*/  I2F R25, R25 ;  /* 0x0000001900197306 */ /* 0x000f240000201400 */
[----:B------:R-:W-:Y:S01]  /*15b50*/  FMNMX.FTZ R17, R24, R17, !PT ;  /* 0x0000001118117209 */ /* 0x000fe20007810000 */
[----:B--2---:R-:W-:-:S02]  /*15b60*/  IMAD.MOV.U32 R36, RZ, RZ, R8 ;  /* 0x000000ffff247224 */ /* 0x004fc400078e0008 */
[----:B------:R-:W-:Y:S01]  /*15b70*/  IMAD.IADD R8, R4, 0x1, -R37 ;  /* 0x0000000104087824 */ /* 0x000fe200078e0a25 */
[----:B------:R-:W-:Y:S02]  /*15b80*/  FSEL R4, R22, -INF , !P3 ;  /* 0xff80000016047808 */ /* 0x000fe40005800000 */
[----:B------:R-:W-:Y:S01]  /*15b90*/  ISETP.GE.AND P3, PT, R27, R137, PT ;  /* 0x000000891b00720c */ /* 0x000fe20003f66270 */
[----:B------:R-:W-:Y:S01]  /*15ba0*/  IMAD.IADD R27, R32, 0x1, -R27 ;  /* 0x00000001201b7824 */ /* 0x000fe200078e0a1b */
[----:B------:R-:W-:Y:S01]  /*15bb0*/  FMNMX.FTZ R18, R6, R17, !PT ;  /* 0x0000001106127209 */ /* 0x000fe20007810000 */
[----:B-1----:R-:W-:-:S03]  /*15bc0*/  FFMA.FTZ R26, -R0, R26, R19 ;  /* 0x0000001a001a7223 */ /* 0x002fc60000010113 */
[----:B------:R-:W-:Y:S01]  /*15bd0*/  IABS R27, R27 ;  /* 0x0000001b001b7213 */ /* 0x000fe20000000000 */
[----:B------:R-:W1:Y:S01]  /*15be0*/  I2F R23, R38 ;  /* 0x0000002600177306 */ /* 0x000e620000201400 */
[----:B------:R-:W-:Y:S02]  /*15bf0*/  IABS R3, R3 ;  /* 0x0000000300037213 */ /* 0x000fe40000000000 */
[----:B------:R-:W-:Y:S01]  /*15c00*/  FSEL R168, R33, -INF , !P1 ;  /* 0xff80000021a87808 */ /* 0x000fe20004800000 */
[----:B------:R-:W-:Y:S01]  /*15c10*/  IMAD.MOV.U32 R17, RZ, RZ, R27 ;  /* 0x000000ffff117224 */ /* 0x000fe200078e001b */
[----:B------:R-:W-:Y:S02]  /*15c20*/  FMNMX.FTZ R33, R5, R18, !PT ;  /* 0x0000001205217209 */ /* 0x000fe40007810000 */
[----:B------:R-:W-:Y:S01]  /*15c30*/  FMNMX.FTZ R27, R14, R13, !PT ;  /* 0x0000000d0e1b7209 */ /* 0x000fe20007810000 */
[----:B------:R-:W-:Y:S01]  /*15c40*/  IMAD.MOV.U32 R39, RZ, RZ, R3 ;  /* 0x000000ffff277224 */ /* 0x000fe200078e0003 */
[----:B------:R-:W-:-:S02]  /*15c50*/  FSEL R164, R26, -INF , !P0 ;  /* 0xff8000001aa47808 */ /* 0x000fc40004000000 */
[----:B------:R-:W-:Y:S02]  /*15c60*/  FSEL R3, R20, -INF , !P2 ;  /* 0xff80000014037808 */ /* 0x000fe40005000000 */
[----:B------:R-:W-:Y:S01]  /*15c70*/  FMNMX.FTZ R26, R4, R33, !PT ;  /* 0x00000021041a7209 */ /* 0x000fe20007810000 */
[----:B------:R-:W2:Y:S01]  /*15c80*/  I2F R19, R36 ;  /* 0x0000002400137306 */ /* 0x000ea20000201400 */
[----:B------:R-:W-:Y:S02]  /*15c90*/  FMNMX.FTZ R20, R12, R27, !PT ;  /* 0x0000001b0c147209 */ /* 0x000fe40007810000 */
[----:B------:R-:W-:Y:S02]  /*15ca0*/  IABS R31, R31 ;  /* 0x0000001f001f7213 */ /* 0x000fe40000000000 */
[----:B------:R-:W-:Y:S01]  /*15cb0*/  FMNMX.FTZ R26, R3, R26, !PT ;  /* 0x0000001a031a7209 */ /* 0x000fe20007810000 */
[----:B----4-:R-:W-:Y:S01]  /*15cc0*/  FFMA.FTZ R25, -R0, R25, R82 ;  /* 0x0000001900197223 */ /* 0x010fe20000010152 */
[----:B------:R-:W-:Y:S01]  /*15cd0*/  FMNMX.FTZ R20, R7, R20, !PT ;  /* 0x0000001407147209 */ /* 0x000fe20007810000 */
[----:B------:R-:W4:Y:S01]  /*15ce0*/  I2F R39, R39 ;  /* 0x0000002700277306 */ /* 0x000f220000201400 */
[----:B------:R-:W-:-:S02]  /*15cf0*/  IABS R30, R30 ;  /* 0x0000001e001e7213 */ /* 0x000fc40000000000 */
[----:B------:R-:W-:Y:S02]  /*15d00*/  IABS R22, R8 ;  /* 0x0000000800167213 */ /* 0x000fe40000000000 */
[----:B------:R-:W-:Y:S02]  /*15d10*/  FSEL R8, R34, -INF , !P2 ;  /* 0xff80000022087808 */ /* 0x000fe40005000000 */
[----:B------:R-:W-:Y:S01]  /*15d20*/  ISETP.GE.AND P2, PT, R21, R137, PT ;  /* 0x000000891500720c */ /* 0x000fe20003f46270 */
[----:B------:R-:W5:Y:S01]  /*15d30*/  I2F R31, R31 ;  /* 0x0000001f001f7306 */ /* 0x000f620000201400 */
[----:B------:R-:W-:Y:S01]  /*15d40*/  FMNMX.FTZ R33, R159, R26, !PT ;  /* 0x0000001a9f217209 */ /* 0x000fe20007810000 */
[----:B------:R-:W-:Y:S01]  /*15d50*/  IMAD.IADD R21, R32, 0x1, -R21 ;  /* 0x0000000120157824 */ /* 0x000fe200078e0a15 */
[----:B------:R-:W-:Y:S01]  /*15d60*/  FMNMX.FTZ R27, R11, R20, !PT ;  /* 0x000000140b1b7209 */ /* 0x000fe20007810000 */
[C---:B------:R-:W-:Y:S01]  /*15d70*/  FFMA.FTZ R16, -R0.reuse, R16, R83 ;  /* 0x0000001000107223 */ /* 0x040fe20000010153 */
[----:B------:R-:W-:Y:S01]  /*15d80*/  FSEL R162, R25, -INF , !P6 ;  /* 0xff80000019a27808 */ /* 0x000fe20007000000 */
[----:B-1----:R-:W-:Y:S01]  /*15d90*/  FFMA.FTZ R23, -R0, R23, R78 ;  /* 0x0000001700177223 */ /* 0x002fe2000001014e */
[----:B------:R-:W-:Y:S01]  /*15da0*/  ISETP.GE.AND P1, PT, R35, R137, PT ;  /* 0x000000892300720c */ /* 0x000fe20003f26270 */
[----:B------:R-:W1:Y:S01]  /*15db0*/  I2F R30, R30 ;  /* 0x0000001e001e7306 */ /* 0x000e620000201400 */
[----:B------:R-:W-:Y:S01]  /*15dc0*/  FMNMX.FTZ R25, R164, R33, !PT ;  /* 0x00000021a4197209 */ /* 0x000fe20007810000 */
[----:B------:R-:W-:Y:S01]  /*15dd0*/  IMAD.IADD R35, R32, 0x1, -R35 ;  /* 0x0000000120237824 */ /* 0x000fe200078e0a23 */
[----:B------:R-:W-:-:S02]  /*15de0*/  FMNMX.FTZ R20, R10, R27, !PT ;  /* 0x0000001b0a147209 */ /* 0x000fc40007810000 */
[----:B------:R-:W-:Y:S02]  /*15df0*/  IABS R18, R21 ;  /* 0x0000001500127213 */ /* 0x000fe40000000000 */
[----:B------:R-:W-:Y:S01]  /*15e00*/  FSEL R163, R16, -INF , !P5 ;  /* 0xff80000010a37808 */ /* 0x000fe20006800000 */
[----:B------:R-:W1:Y:S01]  /*15e10*/  I2F R17, R17 ;  /* 0x0000001100117306 */ /* 0x000e620000201400 */
[----:B------:R-:W-:Y:S02]  /*15e20*/  FMNMX.FTZ R16, R162, R25, !PT ;  /* 0x00000019a2107209 */ /* 0x000fe40007810000 */
[----:B------:R-:W-:Y:S01]  /*15e30*/  FSEL R175, R23, -INF , !P3 ;  /* 0xff80000017af7808 */ /* 0x000fe20005800000 */
[----:B------:R-:W-:Y:S01]  /*15e40*/  IMAD.IADD R32, R32, 0x1, -R37 ;  /* 0x0000000120207824 */ /* 0x000fe200078e0a25 */
[----:B------:R-:W-:Y:S01]  /*15e50*/  FMNMX.FTZ R23, R9, R20, !PT ;  /* 0x0000001409177209 */ /* 0x000fe20007810000 */
[----:B--2---:R-:W-:Y:S01]  /*15e60*/  FFMA.FTZ R19, -R0, R19, R79 ;  /* 0x0000001300137223 */ /* 0x004fe2000001014f */
[----:B------:R-:W-:Y:S01]  /*15e70*/  IABS R21, R35 ;  /* 0x0000002300157213 */ /* 0x000fe20000000000 */
[----:B------:R-:W2:Y:S01]  /*15e80*/  I2F R18, R18 ;  /* 0x0000001200127306 */ /* 0x000ea20000201400 */
[----:B------:R-:W-:-:S02]  /*15e90*/  FMNMX.FTZ R16, R163, R16, !PT ;  /* 0x00000010a3107209 */ /* 0x000fc40007810000 */
[----:B------:R-:W-:Y:S01]  /*15ea0*/  FMNMX.FTZ R23, R8, R23, !PT ;  /* 0x0000001708177209 */ /* 0x000fe20007810000 */
[C---:B----4-:R-:W-:Y:S01]  /*15eb0*/  FFMA.FTZ R39, -R0.reuse, R39, R86 ;  /* 0x0000002700277223 */ /* 0x050fe20000010156 */
[----:B------:R-:W-:Y:S01]  /*15ec0*/  IABS R32, R32 ;  /* 0x0000002000207213 */ /* 0x000fe20000000000 */
[----:B-----5:R-:W-:Y:S01]  /*15ed0*/  FFMA.FTZ R31, -R0, R31, R80 ;  /* 0x0000001f001f7223 */ /* 0x020fe20000010150 */
[----:B------:R-:W-:Y:S01]  /*15ee0*/  FSEL R174, R19, -INF , !P2 ;  /* 0xff80000013ae7808 */ /* 0x000fe20005000000 */
[----:B------:R-:W4:Y:S01]  /*15ef0*/  I2F R22, R22 ;  /* 0x0000001600167306 */ /* 0x000f220000201400 */
[----:B------:R-:W-:Y:S02]  /*15f00*/  FMNMX.FTZ R19, R175, R16, !PT ;  /* 0x00000010af137209 */ /* 0x000fe40007810000 */
[----:B------:R-:W-:Y:S01]  /*15f10*/  FMNMX.FTZ R26, R168, R23, !PT ;  /* 0x00000017a81a7209 */ /* 0x000fe20007810000 */
[----:B-1----:R-:W-:-:S04]  /*15f20*/  FFMA.FTZ R30, -R0, R30, R81 ;  /* 0x0000001e001e7223 */ /* 0x002fc80000010151 */
[----:B------:R-:W1:Y:S01]  /*15f30*/  I2F R21, R21 ;  /* 0x0000001500157306 */ /* 0x000e620000201400 */
[----:B------:R-:W-:Y:S02]  /*15f40*/  FSEL R173, R39, -INF , !P1 ;  /* 0xff80000027ad7808 */ /* 0x000fe40004800000 */
[----:B------:R-:W-:Y:S02]  /*15f50*/  FMNMX.FTZ R20, R174, R19, !PT ;  /* 0x00000013ae147209 */ /* 0x000fe40007810000 */
[----:B------:R-:W-:-:S03]  /*15f60*/  FSEL R170, R31, -INF , !P6 ;  /* 0xff8000001faa7808 */ /* 0x000fc60007000000 */
[----:B------:R-:W5:Y:S01]  /*15f70*/  I2F R16, R32 ;  /* 0x0000002000107306 */ /* 0x000f620000201400 */
[----:B------:R-:W-:Y:S01]  /*15f80*/  FMNMX.FTZ R19, R169, R26, !PT ;  /* 0x0000001aa9137209 */ /* 0x000fe20007810000 */
[----:B------:R-:W-:Y:S01]  /*15f90*/  FFMA.FTZ R76, -R0, R17, R76 ;  /* 0x00000011004c7223 */ /* 0x000fe2000001014c */
[----:B------:R-:W-:Y:S02]  /*15fa0*/  FMNMX.FTZ R23, R173, R20, !PT ;  /* 0x00000014ad177209 */ /* 0x000fe40007810000 */
[----:B------:R-:W-:Y:S02]  /*15fb0*/  FSEL R171, R30, -INF , !P5 ;  /* 0xff8000001eab7808 */ /* 0x000fe40006800000 */
[----:B------:R-:W-:Y:S01]  /*15fc0*/  FMNMX.FTZ R20, R170, R19, !PT ;  /* 0x00000013aa147209 */ /* 0x000fe20007810000 */
[----:B--2---:R-:W-:Y:S01]  /*15fd0*/  FFMA.FTZ R77, -R0, R18, R77 ;  /* 0x00000012004d7223 */ /* 0x004fe2000001014d */
[----:B------:R-:W-:Y:S02]  /*15fe0*/  FSEL R146, R76, -INF , !P3 ;  /* 0xff8000004c927808 */ /* 0x000fe40005800000 */
[----:B------:R-:W-:Y:S01]  /*15ff0*/  FMNMX.FTZ R19, R171, R20, !PT ;  /* 0x00000014ab137209 */ /* 0x000fe20007810000 */
[C---:B----4-:R-:W-:Y:S01]  /*16000*/  FFMA.FTZ R22, -R0.reuse, R22, R87 ;  /* 0x0000001600167223 */ /* 0x050fe20000010157 */
[----:B------:R-:W-:Y:S01]  /*16010*/  ISETP.GE.AND P0, PT, R37, R137, PT ;  /* 0x000000892500720c */ /* 0x000fe20003f06270 */
[----:B-1----:R-:W-:Y:S01]  /*16020*/  FFMA.FTZ R21, -R0, R21, R84 ;  /* 0x0000001500157223 */ /* 0x002fe20000010154 */
[----:B------:R-:W-:-:S02]  /*16030*/  FSEL R145, R77, -INF , !P2 ;  /* 0xff8000004d917808 */ /* 0x000fc40005000000 */
[----:B------:R-:W-:Y:S01]  /*16040*/  FMNMX.FTZ R20, R146, R19, !PT ;  /* 0x0000001392147209 */ /* 0x000fe20007810000 */
[----:B-----5:R-:W-:Y:S01]  /*16050*/  FFMA.FTZ R16, -R0, R16, R85 ;  /* 0x0000001000107223 */ /* 0x020fe20000010155 */
[----:B------:R-:W-:Y:S02]  /*16060*/  FSEL R172, R22, -INF , !P0 ;  /* 0xff80000016ac7808 */ /* 0x000fe40004000000 */
[----:B------:R-:W-:Y:S02]  /*16070*/  FSEL R144, R21, -INF , !P1 ;  /* 0xff80000015907808 */ /* 0x000fe40004800000 */
[----:B------:R-:W-:Y:S02]  /*16080*/  FMNMX.FTZ R19, R145, R20, !PT ;  /* 0x0000001491137209 */ /* 0x000fe40007810000 */
[----:B------:R-:W-:Y:S02]  /*16090*/  FMNMX.FTZ R17, R172, R23, !PT ;  /* 0x00000017ac117209 */ /* 0x000fe40007810000 */
[----:B------:R-:W-:-:S02]  /*160a0*/  FSEL R167, R16, -INF , !P0 ;  /* 0xff80000010a77808 */ /* 0x000fc40004000000 */
        /* <DEDUP_REMOVED lines=8> */
[----:B------:R-:W-:-:S04]  /*16130*/  IMAD.SHL.U32 R198, R54, 0x2, RZ ;  /* 0x0000000236c67824 */ /* 0x000fc800078e00ff */
[----:B------:R-:W-:Y:S01]  /*16140*/  IMAD R196, R55, 0x2, R198 ;  /* 0x0000000237c47824 */ /* 0x000fe200078e02c6 */
[----:B------:R-:W4:Y:S04]  /*16150*/  LDSM.16.MT88.4 R64, [R198+0xe000] ;  /* 0x00e00000c640783b */ /* 0x000f280000004200 */
[----:B------:R-:W5:Y:S01]  /*16160*/  LDSM.16.MT88.4 R80, [R196+0xe000] ;  /* 0x00e00000c450783b */ /* 0x000f620000004200 */
[----:B-1----:R-:W-:Y:S02]  /*16170*/  FMNMX.FTZ R132, R17, R132, !PT ;  /* 0x0000008411847209 */ /* 0x002fe40007810000 */
[----:B--2---:R-:W-:-:S03]  /*16180*/  FMNMX.FTZ R133, R16, R133, !PT ;  /* 0x0000008510857209 */ /* 0x004fc60007810000 */
[----:B---3--:R-:W-:Y:S01]  /*16190*/  FMUL.FTZ R147, R166, R132 ;  /* 0x00000084a6937220 */ /* 0x008fe20000410000 */
[----:B------:R-:W-:Y:S01]  /*161a0*/  FSETP.NEU.FTZ.AND P0, PT, R132, -INF , PT ;  /* 0xff8000008400780b */ /* 0x000fe20003f1d000 */
[----:B------:R-:W-:Y:S01]  /*161b0*/  IMAD R197, R57, 0x2, R198 ;  /* 0x0000000239c57824 */ /* 0x000fe200078e02c6 */
[----:B------:R-:W1:Y:S01]  /*161c0*/  LDSM.16.MT88.4 R124, [R198+0xc000] ;  /* 0x00c00000c67c783b */ /* 0x000e620000004200 */
[----:B------:R-:W-:Y:S01]  /*161d0*/  FMUL.FTZ R165, R166, R133 ;  /* 0x00000085a6a57220 */ /* 0x000fe20000410000 */
[----:B------:R-:W-:Y:S02]  /*161e0*/  FSEL R147, R147, RZ, P0 ;  /* 0x000000ff93937208 */ /* 0x000fe40000000000 */
[----:B------:R-:W-:Y:S01]  /*161f0*/  FSETP.NEU.FTZ.AND P0, PT, R133, -INF , PT ;  /* 0xff8000008500780b */ /* 0x000fe20003f1d000 */
[----:B------:R-:W-:Y:S01]  /*16200*/  IMAD R195, R55, 0x2, R197 ;  /* 0x0000000237c37824 */ /* 0x000fe200078e02c5 */
[----:B------:R-:W2:Y:S02]  /*16210*/  LDSM.16.MT88.4 R40, [R197+0xc000] ;  /* 0x00c00000c528783b */ /* 0x000ea40000004200 */
[----:B------:R-:W-:Y:S01]  /*16220*/  FSEL R165, R165, RZ, P0 ;  /* 0x000000ffa5a57208 */ /* 0x000fe20000000000 */
[-CC-:B------:R-:W-:Y:S01]  /*16230*/  FFMA.FTZ R155, R28, R166.reuse, -R147.reuse ;  /* 0x000000a61c9b7223 */ /* 0x180fe20000010893 */
[----:B------:R-:W3:Y:S01]  /*16240*/  LDSM.16.MT88.4 R48, [R196+0xc000] ;  /* 0x00c00000c430783b */ /* 0x000ee20000004200 */
[----:B------:R-:W-:-:S02]  /*16250*/  FFMA.FTZ R154, R15, R166, -R147 ;  /* 0x000000a60f9a7223 */ /* 0x000fc40000010893 */
[-CC-:B------:R-:W-:Y:S01]  /*16260*/  FFMA.FTZ R153, R29, R166.reuse, -R147.reuse ;  /* 0x000000a61d997223 */ /* 0x180fe20000010893 */
[----:B------:R-:W1:Y:S01]  /*16270*/  LDSM.16.MT88.4 R56, [R195+0xc000] ;  /* 0x00c00000c338783b */ /* 0x000e620000004200 */
[-C--:B------:R-:W-:Y:S02]  /*16280*/  FFMA.FTZ R148, R24, R166.reuse, -R147 ;  /* 0x000000a618947223 */ /* 0x080fe40000010893 */
[-CC-:B------:R-:W-:Y:S01]  /*16290*/  FFMA.FTZ R156, R14, R166.reuse, -R165.reuse ;  /* 0x000000a60e9c7223 */ /* 0x180fe200000108a5 */
[----:B------:R-:W1:Y:S01]  /*162a0*/  LDSM.16.MT88.4 R72, [R197+0xe000] ;  /* 0x00e00000c548783b */ /* 0x000e620000004200 */
[-CC-:B------:R-:W-:Y:S02]  /*162b0*/  FFMA.FTZ R157, R13, R166.reuse, -R165.reuse ;  /* 0x000000a60d9d7223 */ /* 0x180fe400000108a5 */
[-CC-:B------:R-:W-:Y:S01]  /*162c0*/  FFMA.FTZ R158, R12, R166.reuse, -R165.reuse ;  /* 0x000000a60c9e7223 */ /* 0x180fe200000108a5 */
[----:B------:R-:W1:Y:S01]  /*162d0*/  LDSM.16.MT88.4 R88, [R195+0xe000] ;  /* 0x00e00000c358783b */ /* 0x000e620000004200 */
[----:B------:R-:W-:-:S02]  /*162e0*/  FFMA.FTZ R151, R7, R166, -R165 ;  /* 0x000000a607977223 */ /* 0x000fc400000108a5 */
[-CC-:B------:R-:W-:Y:S01]  /*162f0*/  FFMA.FTZ R149, R6, R166.reuse, -R147.reuse ;  /* 0x000000a606957223 */ /* 0x180fe20000010893 */
[----:B------:R-:W1:Y:S01]  /*16300*/  LDSM.16.MT88.4 R96, [R198+0x10000] ;  /* 0x01000000c660783b */ /* 0x000e620000004200 */
[-CC-:B------:R-:W-:Y:S02]  /*16310*/  FFMA.FTZ R138, R5, R166.reuse, -R147.reuse ;  /* 0x000000a6058a7223 */ /* 0x180fe40000010893 */
[-C--:B------:R-:W-:Y:S01]  /*16320*/  FFMA.FTZ R136, R4, R166.reuse, -R147 ;  /* 0x000000a604887223 */ /* 0x080fe20000010893 */
[----:B------:R-:W1:Y:S01]  /*16330*/  LDSM.16.MT88.4 R104, [R197+0x10000] ;  /* 0x01000000c568783b */ /* 0x000e620000004200 */
[----:B------:R-:W-:Y:S03]  /*16340*/  MUFU.EX2 R155, R155 ;  /* 0x0000009b009b7308 */ /* 0x000fe60000000800 */
[----:B------:R-:W1:Y:S04]  /*16350*/  LDSM.16.MT88.4 R120, [R196+0x10000] ;  /* 0x01000000c478783b */ /* 0x000e680000004200 */
[----:B------:R-:W1:Y:S01]  /*16360*/  LDSM.16.MT88.4 R4, [R195+0x10000] ;  /* 0x01000000c304783b */ /* 0x000e620000004200 */
[----:B------:R-:W1:Y:S01]  /*16370*/  MUFU.EX2 R154, R154 ;  /* 0x0000009a009a7308 */ /* 0x000e620000000800 */
[----:B------:R-:W-:-:S02]  /*16380*/  FFMA.FTZ R152, R11, R166, -R165 ;  /* 0x000000a60b987223 */ /* 0x000fc400000108a5 */
[-CC-:B------:R-:W-:Y:S01]  /*16390*/  FFMA.FTZ R139, R10, R166.reuse, -R165.reuse ;  /* 0x000000a60a8b7223 */ /* 0x180fe200000108a5 */
[----:B------:R-:W-:Y:S04]  /*163a0*/  LDSM.16.MT88.4 R16, [R196+0xe800] ;  /* 0x00e80000c410783b */ /* 0x000fe80000004200 */
[----:B------:R-:W-:Y:S01]  /*163b0*/  MUFU.EX2 R153, R153 ;  /* 0x0000009900997308 */ /* 0x000fe20000000800 */
[-CC-:B------:R-:W-:Y:S01]  /*163c0*/  FFMA.FTZ R150, R9, R166.reuse, -R165.reuse ;  /* 0x000000a609967223 */ /* 0x180fe200000108a5 */
[----:B------:R-:W-:Y:S01]  /*163d0*/  LDSM.16.MT88.4 R20, [R198+0xc800] ;  /* 0x00c80000c614783b */ /* 0x000fe20000004200 */
[----:B------:R-:W-:-:S03]  /*163e0*/  FFMA.FTZ R135, R8, R166, -R165 ;  /* 0x000000a608877223 */ /* 0x000fc600000108a5 */
[----:B------:R-:W2:Y:S02]  /*163f0*/  LDSM.16.MT88.4 R8, [R198+0xe800] ;  /* 0x00e80000c608783b */ /* 0x000ea40000004200 */
[----:B------:R-:W1:Y:S01]  /*16400*/  MUFU.EX2 R148, R148 ;  /* 0x0000009400947308 */ /* 0x000e620000000800 */
[----:B------:R-:W-:Y:S01]  /*16410*/  FFMA.FTZ R3, R3, R166, -R147 ;  /* 0x000000a603037223 */ /* 0x000fe20000010893 */
[----:B------:R-:W2:Y:S04]  /*16420*/  LDSM.16.MT88.4 R12, [R195+0xe800] ;  /* 0x00e80000c30c783b */ /* 0x000ea80000004200 */
[----:B------:R-:W-:Y:S02]  /*16430*/  LDSM.16.MT88.4 R140, [R197+0xc800] ;  /* 0x00c80000c58c783b */ /* 0x000fe40000004200 */
[----:B------:R-:W-:Y:S02]  /*16440*/  MUFU.EX2 R156, R156 ;  /* 0x0000009c009c7308 */ /* 0x000fe40000000800 */
[----:B------:R-:W-:Y:S04]  /*16450*/  LDSM.16.MT88.4 R32, [R196+0xc800] ;  /* 0x00c80000c420783b */ /* 0x000fe80000004200 */
[----:B------:R-:W-:Y:S02]  /*16460*/  LDSM.16.MT88.4 R28, [R195+0xc800] ;  /* 0x00c80000c31c783b */ /* 0x000fe40000004200 */
[----:B------:R-:W1:Y:S02]  /*16470*/  MUFU.EX2 R157, R157 ;  /* 0x0000009d009d7308 */ /* 0x000e640000000800 */
[----:B------:R-:W-:Y:S06]  /*16480*/  LDSM.16.MT88.4 R24, [R197+0xe800] ;  /* 0x00e80000c518783b */ /* 0x000fec0000004200 */
[----:B------:R-:W-:Y:S08]  /*16490*/  MUFU.EX2 R158, R158 ;  /* 0x0000009e009e7308 */ /* 0x000ff00000000800 */
[----:B------:R-:W2:Y:S01]  /*164a0*/  MUFU.EX2 R151, R151 ;  /* 0x0000009700977308 */ /* 0x000ea20000000800 */
[----:B-1----:R-:W-:-:S02]  /*164b0*/  F2FP.BF16.PACK_AB R113, R154, R155 ;  /* 0x0000009b9a71723e */ /* 0x002fc400000010ff */
[----:B------:R-:W-:Y:S02]  /*164c0*/  F2FP.BF16.PACK_AB R115, R148, R153 ;  /* 0x000000999473723e */ /* 0x000fe400000010ff */
[----:B------:R-:W-:Y:S02]  /*164d0*/  F2FP.BF16.PACK_AB R112, R157, R156 ;  /* 0x0000009c9d70723e */ /* 0x000fe400000010ff */
[----:B--2---:R-:W-:Y:S01]  /*164e0*/  F2FP.BF16.PACK_AB R114, R151, R158 ;  /* 0x0000009e9772723e */ /* 0x004fe200000010ff */
[----:B------:R-:W-:Y:S06]  /*164f0*/  MUFU.EX2 R149, R149 ;  /* 0x0000009500957308 */ /* 0x000fec0000000800 */
[C---:B----4-:R-:W-:Y:S02]  /*16500*/  HMMA.16816.F32.BF16 R60, R112.reuse, R64, RZ ;  /* 0x00000040703c723c */ /* 0x050fe400000418ff */
[----:B------:R-:W1:Y:S06]  /*16510*/  MUFU.EX2 R138, R138 ;  /* 0x0000008a008a7308 */ /* 0x000e6c0000000800 */
[C---:B-----5:R-:W-:Y:S02]  /*16520*/  HMMA.16816.F32.BF16 R76, R112.reuse, R80, RZ ;  /* 0x00000050704c723c */ /* 0x060fe400000418ff */
[----:B------:R-:W-:Y:S06]  /*16530*/  MUFU.EX2 R136, R136 ;  /* 0x0000008800887308 */ /* 0x000fec0000000800 */
[C---:B------:R-:W-:Y:S02]  /*16540*/  HMMA.16816.F32.BF16 R64, R112.reuse, R66, RZ ;  /* 0x000000427040723c */ /* 0x040fe400000418ff */
[----:B------:R-:W-:Y:S06]  /*16550*/  MUFU.EX2 R3, R3 ;  /* 0x0000000300037308 */ /* 0x000fec0000000800 */
[C---:B------:R-:W-:Y:S02]  /*16560*/  HMMA.16816.F32.BF16 R80, R112.reuse, R82, RZ ;  /* 0x000000527050723c */ /* 0x040fe400000418ff */
[----:B------:R-:W-:Y:S08]  /*16570*/  MUFU.EX2 R152, R152 ;  /* 0x0000009800987308 */ /* 0x000ff00000000800 */
[----:B------:R-:W2:Y:S08]  /*16580*/  MUFU.EX2 R139, R139 ;  /* 0x0000008b008b7308 */ /* 0x000eb00000000800 */
[----:B------:R-:W-:Y:S08]  /*16590*/  MUFU.EX2 R150, R150 ;  /* 0x0000009600967308 */ /* 0x000ff00000000800 */
[----:B------:R-:W4:Y:S01]  /*165a0*/  MUFU.EX2 R135, R135 ;  /* 0x0000008700877308 */ /* 0x000f220000000800 */
[C---:B------:R-:W-:Y:S08]  /*165b0*/  HMMA.16816.F32.BF16 R128, R112.reuse, R124, RZ ;  /* 0x0000007c7080723c */ /* 0x040ff000000418ff */
[C---:B------:R-:W-:Y:S08]  /*165c0*/  HMMA.16816.F32.BF16 R36, R112.reuse, R40, RZ ;  /* 0x000000287024723c */ /* 0x040ff000000418ff */
[C---:B---3--:R-:W-:Y:S08]  /*165d0*/  HMMA.16816.F32.BF16 R44, R112.reuse, R48, RZ ;  /* 0x00000030702c723c */ /* 0x048ff000000418ff */
[C---:B------:R-:W-:Y:S08]  /*165e0*/  HMMA.16816.F32.BF16 R52, R112.reuse, R56, RZ ;  /* 0x000000387034723c */ /* 0x040ff000000418ff */
        /* <DEDUP_REMOVED lines=14> */
[C---:B------:R-:W-:Y:S07]  /*166d0*/  HMMA.16816.F32.BF16 R116, R112.reuse, R4, RZ ;  /* 0x000000047074723c */ /* 0x040fee00000418ff */
[----:B-1----:R-:W-:Y:S01]  /*166e0*/  F2FP.BF16.PACK_AB R5, R138, R149 ;  /* 0x000000958a05723e */ /* 0x002fe200000010ff */
[----:B------:R-:W-:Y:S01]  /*166f0*/  HMMA.16816.F32.BF16 R112, R112, R6, RZ ;  /* 0x000000067070723c */ /* 0x000fe200000418ff */
[----:B--2---:R-:W-:-:S06]  /*16700*/  F2FP.BF16.PACK_AB R4, R139, R152 ;  /* 0x000000988b04723e */ /* 0x004fcc00000010ff */
[----:B------:R-:W-:Y:S02]  /*16710*/  F2FP.BF16.PACK_AB R7, R3, R136 ;  /* 0x000000880307723e */ /* 0x000fe400000010ff */
[----:B----4-:R-:W-:-:S07]  /*16720*/  F2FP.BF16.PACK_AB R6, R135, R150 ;  /* 0x000000968706723e */ /* 0x010fce00000010ff */
[C---:B------:R-:W-:Y:S08]  /*16730*/  HMMA.16816.F32.BF16 R60, R4.reuse, R8, R60 ;  /* 0x00000008043c723c */ /* 0x040ff0000004183c */
        /* <DEDUP_REMOVED lines=15> */
[----:B------:R-:W-:Y:S01]  /*16830*/  HMMA.16816.F32.BF16 R120, R4, R18, R120 ;  /* 0x000000120478723c */ /* 0x000fe20000041878 */
[----:B------:R-:W2:Y:S01]  /*16840*/  LDSM.16.MT88.4 R16, [R197+0xd000] ;  /* 0x00d00000c510783b */ /* 0x000ea20000004200 */
[----:B------:R-:W-:-:S02]  /*16850*/  FFMA.FTZ R159, R159, R166, -R147 ;  /* 0x000000a69f9f7223 */ /* 0x000fc40000010893 */
[-CC-:B------:R-:W-:Y:S02]  /*16860*/  FFMA.FTZ R164, R164, R166.reuse, -R147.reuse ;  /* 0x000000a6a4a47223 */ /* 0x180fe40000010893 */
[-CC-:B------:R-:W-:Y:S02]  /*16870*/  FFMA.FTZ R162, R162, R166.reuse, -R147.reuse ;  /* 0x000000a6a2a27223 */ /* 0x180fe40000010893 */
[-C--:B------:R-:W-:Y:S02]  /*16880*/  FFMA.FTZ R163, R163, R166.reuse, -R147 ;  /* 0x000000a6a3a37223 */ /* 0x080fe40000010893 */
[-CC-:B------:R-:W-:Y:S02]  /*16890*/  FFMA.FTZ R168, R168, R166.reuse, -R165.reuse ;  /* 0x000000a6a8a87223 */ /* 0x180fe400000108a5 */
[-CC-:B------:R-:W-:Y:S02]  /*168a0*/  FFMA.FTZ R169, R169, R166.reuse, -R165.reuse ;  /* 0x000000a6a9a97223 */ /* 0x180fe400000108a5 */
[----:B------:R-:W-:-:S02]  /*168b0*/  FFMA.FTZ R170, R170, R166, -R165 ;  /* 0x000000a6aaaa7223 */ /* 0x000fc400000108a5 */
[-C--:B------:R-:W-:Y:S01]  /*168c0*/  FFMA.FTZ R171, R171, R166.reuse, -R165 ;  /* 0x000000a6abab7223 */ /* 0x080fe200000108a5 */
[C---:B------:R-:W-:Y:S01]  /*168d0*/  HMMA.16816.F32.BF16 R36, R4.reuse, R140, R36 ;  /* 0x0000008c0424723c */ /* 0x040fe20000041824 */
[----:B------:R-:W-:Y:S07]  /*168e0*/  MUFU.EX2 R159, R159 ;  /* 0x0000009f009f7308 */ /* 0x000fee0000000800 */
[C---:B------:R-:W-:Y:S01]  /*168f0*/  HMMA.16816.F32.BF16 R40, R4.reuse, R142, R40 ;  /* 0x0000008e0428723c */ /* 0x040fe20000041828 */
[----:B------:R-:W5:Y:S01]  /*16900*/  MUFU.EX2 R164, R164 ;  /* 0x000000a400a47308 */ /* 0x000f620000000800 */
[----:B------:R-:W-:Y:S01]  /*16910*/  FFMA.FTZ R175, R175, R166, -R147 ;  /* 0x000000a6afaf7223 */ /* 0x000fe20000010893 */
[----:B------:R-:W-:Y:S06]  /*16920*/  LDSM.16.MT88.4 R140, [R196+0xd800] ;  /* 0x00d80000c48c783b */ /* 0x000fec0000004200 */
[----:B------:R-:W-:Y:S08]  /*16930*/  MUFU.EX2 R162, R162 ;  /* 0x000000a200a27308 */ /* 0x000ff00000000800 */
[----:B------:R-:W1:Y:S08]  /*16940*/  MUFU.EX2 R163, R163 ;  /* 0x000000a300a37308 */ /* 0x000e700000000800 */
[----:B------:R-:W-:Y:S08]  /*16950*/  MUFU.EX2 R168, R168 ;  /* 0x000000a800a87308 */ /* 0x000ff00000000800 */
[----:B------:R-:W1:Y:S08]  /*16960*/  MUFU.EX2 R169, R169 ;  /* 0x000000a900a97308 */ /* 0x000e700000000800 */
[----:B------:R-:W-:Y:S08]  /*16970*/  MUFU.EX2 R170, R170 ;  /* 0x000000aa00aa7308 */ /* 0x000ff00000000800 */
[----:B------:R-:W1:Y:S01]  /*16980*/  MUFU.EX2 R171, R171 ;  /* 0x000000ab00ab7308 */ /* 0x000e620000000800 */
        /* <DEDUP_REMOVED lines=15> */
[----:B-----5:R-:W-:-:S02]  /*16a80*/  F2FP.BF16.PACK_AB R5, R164, R159 ;  /* 0x0000009fa405723e */ /* 0x020fc400000010ff */
[----:B-1----:R-:W-:Y:S02]  /*16a90*/  F2FP.BF16.PACK_AB R7, R163, R162 ;  /* 0x000000a2a307723e */ /* 0x002fe400000010ff */
[----:B------:R-:W-:Y:S02]  /*16aa0*/  F2FP.BF16.PACK_AB R4, R169, R168 ;  /* 0x000000a8a904723e */ /* 0x000fe400000010ff */
[----:B------:R-:W-:-:S07]  /*16ab0*/  F2FP.BF16.PACK_AB R6, R171, R170 ;  /* 0x000000aaab06723e */ /* 0x000fce00000010ff */
        /* <DEDUP_REMOVED lines=26> */
[-C--:B------:R-:W-:Y:S02]  /*16c60*/  FFMA.FTZ R172, R172, R166.reuse, -R147 ;  /* 0x000000a6acac7223 */ /* 0x080fe40000010893 */
[-CC-:B------:R-:W-:Y:S02]  /*16c70*/  FFMA.FTZ R215, R146, R166.reuse, -R165.reuse ;  /* 0x000000a692d77223 */ /* 0x180fe400000108a5 */
[-CC-:B------:R-:W-:Y:S02]  /*16c80*/  FFMA.FTZ R216, R145, R166.reuse, -R165.reuse ;  /* 0x000000a691d87223 */ /* 0x180fe400000108a5 */
[-CC-:B------:R-:W-:Y:S02]  /*16c90*/  FFMA.FTZ R217, R144, R166.reuse, -R165.reuse ;  /* 0x000000a690d97223 */ /* 0x180fe400000108a5 */
[----:B------:R-:W-:Y:S01]  /*16ca0*/  FFMA.FTZ R218, R167, R166, -R165 ;  /* 0x000000a6a7da7223 */ /* 0x000fe200000108a5 */
[C---:B------:R-:W-:Y:S01]  /*16cb0*/  HMMA.16816.F32.BF16 R92, R4.reuse, R20, R92 ;  /* 0x00000014045c723c */ /* 0x040fe2000004185c */
[----:B------:R-:W-:Y:S01]  /*16cc0*/  MUFU.EX2 R175, R175 ;  /* 0x000000af00af7308 */ /* 0x000fe20000000800 */
[----:B------:R-:W-:Y:S01]  /*16cd0*/  FADD.FTZ R154, R155, R154 ;  /* 0x0000009a9b9a7221 */ /* 0x000fe20000010000 */
[----:B------:R-:W4:Y:S05]  /*16ce0*/  LDSM.16.MT88.4 R144, [R197+0xd800] ;  /* 0x00d80000c590783b */ /* 0x000f2a0000004200 */
[C---:B------:R-:W-:Y:S01]  /*16cf0*/  HMMA.16816.F32.BF16 R96, R4.reuse, R22, R96 ;  /* 0x000000160460723c */ /* 0x040fe20000041860 */
[----:B------:R-:W5:Y:S08]  /*16d00*/  MUFU.EX2 R174, R174 ;  /* 0x000000ae00ae7308 */ /* 0x000f700000000800 */
[----:B------:R-:W-:Y:S08]  /*16d10*/  MUFU.EX2 R173, R173 ;  /* 0x000000ad00ad7308 */ /* 0x000ff00000000800 */
[----:B------:R-:W1:Y:S08]  /*16d20*/  MUFU.EX2 R172, R172 ;  /* 0x000000ac00ac7308 */ /* 0x000e700000000800 */
[----:B------:R-:W-:Y:S08]  /*16d30*/  MUFU.EX2 R215, R215 ;  /* 0x000000d700d77308 */ /* 0x000ff00000000800 */
[----:B------:R-:W1:Y:S08]  /*16d40*/  MUFU.EX2 R216, R216 ;  /* 0x000000d800d87308 */ /* 0x000e700000000800 */
[----:B------:R-:W-:Y:S08]  /*16d50*/  MUFU.EX2 R217, R217 ;  /* 0x000000d900d97308 */ /* 0x000ff00000000800 */
[----:B------:R-:W1:Y:S01]  /*16d60*/  MUFU.EX2 R218, R218 ;  /* 0x000000da00da7308 */ /* 0x000e620000000800 */
[----:B------:R-:W-:Y:S01]  /*16d70*/  FADD.FTZ R157, R156, R157 ;  /* 0x0000009d9c9d7221 */ /* 0x000fe20000010000 */
[----:B------:R-:W-:Y:S01]  /*16d80*/  HMMA.16816.F32.BF16 R44, R4, R32, R44 ;  /* 0x00000020042c723c */ /* 0x000fe2000004182c */
[----:B------:R-:W-:Y:S01]  /*16d90*/  FADD.FTZ R153, R153, R154 ;  /* 0x0000009a99997221 */ /* 0x000fe20000010000 */
[----:B------:R-:W-:Y:S01]  /*16da0*/  LDSM.16.MT88.4 R20, [R195+0xf800] ;  /* 0x00f80000c314783b */ /* 0x000fe20000004200 */
[----:B------:R-:W-:-:S05]  /*16db0*/  FADD.FTZ R158, R158, R157 ;  /* 0x0000009d9e9e7221 */ /* 0x000fca0000010000 */
[----:B------:R-:W-:Y:S01]  /*16dc0*/  HMMA.16816.F32.BF16 R48, R4, R34, R48 ;  /* 0x000000220430723c */ /* 0x000fe20000041830 */
[----:B------:R-:W-:Y:S01]  /*16dd0*/  FADD.FTZ R148, R148, R153 ;  /* 0x0000009994947221 */ /* 0x000fe20000010000 */
[----:B------:R-:W2:Y:S01]  /*16de0*/  LDSM.16.MT88.4 R32, [R195+0xd800] ;  /* 0x00d80000c320783b */ /* 0x000ea20000004200 */
[----:B------:R-:W-:-:S05]  /*16df0*/  FADD.FTZ R151, R151, R158 ;  /* 0x0000009e97977221 */ /* 0x000fca0000010000 */
[C---:B------:R-:W-:Y:S08]  /*16e00*/  HMMA.16816.F32.BF16 R52, R4.reuse, R28, R52 ;  /* 0x0000001c0434723c */ /* 0x040ff00000041834 */
[C---:B------:R-:W-:Y:S08]  /*16e10*/  HMMA.16816.F32.BF16 R56, R4.reuse, R30, R56 ;  /* 0x0000001e0438723c */ /* 0x040ff00000041838 */
[C---:B------:R-:W-:Y:S08]  /*16e20*/  HMMA.16816.F32.BF16 R68, R4.reuse, R24, R68 ;  /* 0x000000180444723c */ /* 0x040ff00000041844 */
[----:B------:R-:W-:Y:S01]  /*16e30*/  HMMA.16816.F32.BF16 R72, R4, R26, R72 ;  /* 0x0000001a0448723c */ /* 0x000fe20000041848 */
[----:B------:R-:W-:Y:S01]  /*16e40*/  FADD.FTZ R149, R149, R148 ;  /* 0x0000009495957221 */ /* 0x000fe20000010000 */
[----:B------:R-:W2:Y:S01]  /*16e50*/  LDSM.16.MT88.4 R28, [R197+0xf800] ;  /* 0x00f80000c51c783b */ /* 0x000ea20000004200 */
[----:B------:R-:W-:-:S03]  /*16e60*/  FADD.FTZ R152, R152, R151 ;  /* 0x0000009798987221 */ /* 0x000fc60000010000 */
[----:B------:R-:W2:Y:S01]  /*16e70*/  LDSM.16.MT88.4 R24, [R196+0xf800] ;  /* 0x00f80000c418783b */ /* 0x000ea20000004200 */
[----:B-----5:R-:W-:Y:S02]  /*16e80*/  F2FP.BF16.PACK_AB R5, R174, R175 ;  /* 0x000000afae05723e */ /* 0x020fe400000010ff */
[----:B-1----:R-:W-:Y:S02]  /*16e90*/  F2FP.BF16.PACK_AB R7, R172, R173 ;  /* 0x000000adac07723e */ /* 0x002fe400000010ff */
[----:B------:R-:W-:Y:S02]  /*16ea0*/  F2FP.BF16.PACK_AB R4, R216, R215 ;  /* 0x000000d7d804723e */ /* 0x000fe400000010ff */
[----:B------:R-:W-:Y:S01]  /*16eb0*/  F2FP.BF16.PACK_AB R6, R218, R217 ;  /* 0x000000d9da06723e */ /* 0x000fe200000010ff */
[----:B------:R-:W-:Y:S02]  /*16ec0*/  FADD.FTZ R149, R138, R149 ;  /* 0x000000958a957221 */ /* 0x000fe40000010000 */
[----:B------:R-:W-:-:S04]  /*16ed0*/  FADD.FTZ R139, R139, R152 ;  /* 0x000000988b8b7221 */ /* 0x000fc80000010000 */
[C---:B---3--:R-:W-:Y:S08]  /*16ee0*/  HMMA.16816.F32.BF16 R128, R4.reuse, R12, R128 ;  /* 0x0000000c0480723c */ /* 0x048ff00000041880 */
[C---:B------:R-:W-:Y:S01]  /*16ef0*/  HMMA.16816.F32.BF16 R124, R4.reuse, R14, R124 ;  /* 0x0000000e047c723c */ /* 0x040fe2000004187c */
[----:B------:R-:W1:Y:S07]  /*16f00*/  LDSM.16.MT88.4 R12, [R197+0x11800] ;  /* 0x01180000c50c783b */ /* 0x000e6e0000004200 */
[C---:B------:R-:W-:Y:S08]  /*16f10*/  HMMA.16816.F32.BF16 R60, R4.reuse, R8, R60 ;  /* 0x00000008043c723c */ /* 0x040ff0000004183c */
[C---:B------:R-:W-:Y:S01]  /*16f20*/  HMMA.16816.F32.BF16 R64, R4.reuse, R10, R64 ;  /* 0x0000000a0440723c */ /* 0x040fe20000041840 */
[----:B------:R-:W3:Y:S07]  /*16f30*/  LDSM.16.MT88.4 R8, [R196+0x11800] ;  /* 0x01180000c408783b */ /* 0x000eee0000004200 */
[C---:B--2---:R-:W-:Y:S08]  /*16f40*/  HMMA.16816.F32.BF16 R92, R4.reuse, R16, R92 ;  /* 0x00000010045c723c */ /* 0x044ff0000004185c */
[----:B------:R-:W-:Y:S01]  /*16f50*/  HMMA.16816.F32.BF16 R96, R4, R18, R96 ;  /* 0x000000120460723c */ /* 0x000fe20000041860 */
[----:B------:R-:W2:Y:S01]  /*16f60*/  LDSM.16.MT88.4 R16, [R195+0x11800] ;  /* 0x01180000c310783b */ /* 0x000ea20000004200 */
[----:B------:R-:W-:-:S02]  /*16f70*/  FADD.FTZ R136, R136, R149 ;  /* 0x0000009588887221 */ /* 0x000fc40000010000 */
[----:B------:R-:W-:Y:S02]  /*16f80*/  FADD.FTZ R150, R150, R139 ;  /* 0x0000008b96967221 */ /* 0x000fe40000010000 */
[----:B------:R-:W-:Y:S02]  /*16f90*/  FADD.FTZ R136, R3, R136 ;  /* 0x0000008803887221 */ /* 0x000fe40000010000 */
[----:B------:R-:W-:Y:S02]  /*16fa0*/  FADD.FTZ R135, R135, R150 ;  /* 0x0000009687877221 */ /* 0x000fe40000010000 */
[----:B------:R-:W-:Y:S02]  /*16fb0*/  FADD.FTZ R159, R159, R136 ;  /* 0x000000889f9f7221 */ /* 0x000fe40000010000 */
[----:B------:R-:W-:Y:S02]  /*16fc0*/  FADD.FTZ R168, R168, R135 ;  /* 0x00000087a8a87221 */ /* 0x000fe40000010000 */
        /* <DEDUP_REMOVED lines=9> */
[----:B------:R-:W-:Y:S01]  /*17060*/  FADD.FTZ R216, R216, R215 ;  /* 0x000000d7d8d87221 */ /* 0x000fe20000010000 */
[----:B----4-:R-:W-:Y:S01]  /*17070*/  HMMA.16816.F32.BF16 R36, R4, R144, R36 ;  /* 0x000000900424723c */ /* 0x010fe20000041824 */
[----:B------:R-:W-:Y:S02]  /*17080*/  FADD.FTZ R173, R173, R174 ;  /* 0x000000aeadad7221 */ /* 0x000fe40000010000 */
[----:B------:R-:W-:Y:S02]  /*17090*/  FADD.FTZ R3, R217, R216 ;  /* 0x000000d8d9037221 */ /* 0x000fe40000010000 */
[----:B------:R-:W-:-:S03]  /*170a0*/  FADD.FTZ R217, R172, R173 ;  /* 0x000000adacd97221 */ /* 0x000fc60000010000 */
[----:B------:R-:W-:Y:S01]  /*170b0*/  HMMA.16816.F32.BF16 R40, R4, R146, R40 ;  /* 0x000000920428723c */ /* 0x000fe20000041828 */
[----:B------:R-:W-:-:S07]  /*170c0*/  FADD.FTZ R218, R218, R3 ;  /* 0x00000003dada7221 */ /* 0x000fce0000010000 */
        /* <DEDUP_REMOVED lines=24> */
.L_x_5216:
        /* <DEDUP_REMOVED lines=75> */
.L_x_5209:
[----:B------:R-:W-:Y:S02]  /*17700*/  ULDC.64 UR4, c[0x0][0x118] ;  /* 0x0000460000047ab9 */ /* 0x000fe40000000a00 */
[----:B------:R-:W2:Y:S02]  /*17710*/  LD.E R10, [R132.64+0x40] ;  /* 0x00004004840a7980 */ /* 0x000ea4000c101900 */
[----:B--2---:R-:W-:Y:S04]  /*17720*/  LEA R10, -R10, RZ, 0x6 ;  /* 0x000000ff0a0a7211 */ /* 0x004fe800078e31ff */
[----:B------:R-:W-:Y:S02]  /*17730*/  SHF.R.S32.HI R5, RZ, 0x1f, R10 ;  /* 0x0000001fff057819 */ /* 0x000fe4000001140a */
.L_x_5210:
[----:B------:R-:W-:Y:S05]  /*17740*/  BSYNC B0 ;  /* 0x0000000000007941 */ /* 0x000fea0003800000 */
.L_x_5208:
        /* <DEDUP_REMOVED lines=322> */
.L_x_5214:
[----:B------:R-:W-:Y:S02]  /*18b70*/  ULDC.64 UR4, c[0x0][0x118] ;  /* 0x0000460000047ab9 */ /* 0x000fe40000000a00 */
[----:B------:R-:W2:Y:S02]  /*18b80*/  LD.E R142, [R132.64+0x38] ;  /* 0x00003804848e7980 */ /* 0x000ea4000c101900 */
[----:B--2---:R-:W-:Y:S04]  /*18b90*/  LEA R142, -R142, RZ, 0x6 ;  /* 0x000000ff8e8e7211 */ /* 0x004fe800078e31ff */
[----:B------:R-:W-:Y:S02]  /*18ba0*/  SHF.R.S32.HI R137, RZ, 0x1f, R142 ;  /* 0x0000001fff897819 */ /* 0x000fe4000001148e */
.L_x_5215:
[----:B------:R-:W-:Y:S05]  /*18bb0*/  BSYNC B0 ;  /* 0x0000000000007941 */ /* 0x000fea0003800000 */
.L_x_5213:
        /* <DEDUP_REMOVED lines=90> */
.L_x_5212:
[----:B------:R-:W-:Y:S05]  /*19160*/  BSYNC B1 ;  /* 0x0000000000017941 */ /* 0x000fea0003800000 */
.L_x_5211:
        /* <DEDUP_REMOVED lines=165> */
[----:B------:R-:W-:Y:S01]  /*19bc0*/  ISETP.GT.AND P0, PT, R216, R203, PT ;  /* 0x000000cbd800720c */ /* 0x000fe20003f04270 */
        /* <DEDUP_REMOVED lines=349> */
.L_x_5207:
        /* <DEDUP_REMOVED lines=11> */
.L_x_5235:
[----:B---3--:R-:W-:Y:S01]  /*1b250*/  FADD.FTZ R9, R10, R218 ;  /* 0x000000da0a097221 */ /* 0x008fe20000010000 */
[----:B------:R-:W-:Y:S05]  /*1b260*/  BRA.DIV ~URZ, `(.L_x_5218) ;  /* 0x000019327f007947 */ /* 0x000fea000b800000 */
[----:B------:R-:W3:Y:S04]  /*1b270*/  SHFL.BFLY PT, R6, R217, 0x2, 0x1f ;  /* 0x0c401f00d9067f89 */ /* 0x000ee800000e0000 */
[----:B------:R-:W4:Y:S01]  /*1b280*/  SHFL.BFLY PT, R4, R9, 0x1, 0x1f ;  /* 0x0c201f0009047f89 */ /* 0x000f2200000e0000 */
[----:B---3--:R-:W-:Y:S02]  /*1b290*/  FADD.FTZ R11, R6, R217 ;  /* 0x000000d9060b7221 */ /* 0x008fe40000010000 */
[----:B----4-:R-:W-:-:S03]  /*1b2a0*/  FADD.FTZ R4, R9, R4 ;  /* 0x0000000409047221 */ /* 0x010fc60000010000 */
[----:B------:R3:W4:Y:S04]  /*1b2b0*/  SHFL.BFLY PT, R10, R11, 0x1, 0x1f ;  /* 0x0c201f000b0a7f89 */ /* 0x00072800000e0000 */
.L_x_5236:
[----:B------:R-:W1:Y:S01]  /*1b2c0*/  S2R R8, SR_TID.X ;  /* 0x0000000000087919 */ /* 0x000e620000002100 */
[----:B----4-:R-:W-:-:S03]  /*1b2d0*/  FADD.FTZ R5, R10, R11 ;  /* 0x0000000b0a057221 */ /* 0x010fc60000010000 */
[----:B------:R-:W-:Y:S01]  /*1b2e0*/  BAR.SYNC.DEFER_BLOCKING 0x0 ;  /* 0x0000000000007b1d */ /* 0x000fe20000010000 */
[----:B------:R-:W-:Y:S02]  /*1b2f0*/  FSETP.NE.FTZ.AND P4, PT, R4, RZ, PT ;  /* 0x000000ff0400720b */ /* 0x000fe40003f95000 */
[----:B------:R-:W-:Y:S02]  /*1b300*/  FSETP.NE.FTZ.AND P3, PT, R5, RZ, PT ;  /* 0x000000ff0500720b */ /* 0x000fe40003f75000 */
[----:B------:R-:W-:Y:S01]  /*1b310*/  MOV R7, 0x3f800000 ;  /* 0x3f80000000077802 */ /* 0x000fe20000000f00 */
[----:B------:R-:W-:Y:S01]  /*1b320*/  ULDC.64 UR4, c[0x0][0x118] ;  /* 0x0000460000047ab9 */ /* 0x000fe20000000a00 */
[----:B------:R-:W-:-:S07]  /*1b330*/  MOV R6, 0x3f800000 ;  /* 0x3f80000000067802 */ /* 0x000fce0000000f00 */
[----:B------:R-:W4:Y:S01]  /*1b340*/  @P4 MUFU.RCP R7, R4 ;  /* 0x0000000400074308 */ /* 0x000f220000001000 */
[----:B-1----:R-:W-:-:S07]  /*1b350*/  SHF.R.S32.HI R9, RZ, 0x1f, R8 ;  /* 0x0000001fff097819 */ /* 0x002fce0000011408 */
[----:B------:R-:W1:Y:S01]  /*1b360*/  @P3 MUFU.RCP R6, R5 ;  /* 0x0000000500063308 */ /* 0x000e620000001000 */
[----:B------:R-:W-:-:S04]  /*1b370*/  LEA.HI R10, R9, R8, RZ, 0x2 ;  /* 0x00000008090a7211 */ /* 0x000fc800078f10ff */
[--C-:B------:R-:W-:Y:S02]  /*1b380*/  SHF.R.S32.HI R12, RZ, 0x2, R10.reuse ;  /* 0x00000002ff0c7819 */ /* 0x100fe4000001140a */
[----:B---3--:R-:W-:Y:S01]  /*1b390*/  SHF.R.S32.HI R11, RZ, 0x1f, R10 ;  /* 0x0000001fff0b7819 */ /* 0x008fe2000001140a */
[C---:B----4-:R-:W-:Y:S01]  /*1b3a0*/  FMUL.FTZ R128, R7.reuse, R128 ;  /* 0x0000008007807220 */ /* 0x050fe20000410000 */
        /* <DEDUP_REMOVED lines=67> */
[C---:B-1----:R-:W-:Y:S02]  /*1b7e0*/  FMUL.FTZ R131, R6.reuse, R131 ;  /* 0x0000008306837220 */ /* 0x042fe40000410000 */
        /* <DEDUP_REMOVED lines=11> */
[----:B------:R1:W-:Y:S01]  /*1b8a0*/  STS.64 [R14], R124 ;  /* 0x0000007c0e007388 */ /* 0x0003e20000000a00 */
        /* <DEDUP_REMOVED lines=45> */
[----:B------:R-:W-:-:S04]  /*1bb80*/  MOV R6, 0x80 ;  /* 0x0000008000067802 */ /* 0x000fc80000000f00 */
[----:B------:R-:W-:-:S04]  /*1bb90*/  SEL R17, R6, 0xffffff80, !P2 ;  /* 0xffffff8006117807 */ /* 0x000fc80005000000 */
        /* <DEDUP_REMOVED lines=38> */
[----:B------:R4:W-:Y:S04]  /*1be00*/  STS.64 [R18+0x8000], R120 ;  /* 0x0080007812007388 */ /* 0x0009e80000000a00 */
[----:B------:R-:W-:Y:S04]  /*1be10*/  STS.64 [R18+0x8800], R122 ;  /* 0x0088007a12007388 */ /* 0x000fe80000000a00 */
[----:B------:R-:W-:Y:S04]  /*1be20*/  STS.64 [R19+0x8000], R116 ;  /* 0x0080007413007388 */ /* 0x000fe80000000a00 */
[----:B------:R-:W-:Y:S04]  /*1be30*/  STS.64 [R19+0x8800], R118 ;  /* 0x0088007613007388 */ /* 0x000fe80000000a00 */
[----:B------:R4:W-:Y:S04]  /*1be40*/  STS.64 [R17+0x8000], R112 ;  /* 0x0080007011007388 */ /* 0x0009e80000000a00 */
[----:B------:R-:W-:Y:S04]  /*1be50*/  STS.64 [R17+0x8800], R114 ;  /* 0x0088007211007388 */ /* 0x000fe80000000a00 */
[----:B------:R-:W2:Y:S04]  /*1be60*/  LD.E.64 R6, [R2.64+0xb0] ;  /* 0x0000b00402067980 */ /* 0x000ea8000c101b00 */
[----:B-1----:R-:W2:Y:S04]  /*1be70*/  LD.E R125, [R2.64+0x60] ;  /* 0x00006004027d7980 */ /* 0x002ea8000c101900 */
[----:B---3--:R-:W1:Y:S01]  /*1be80*/  S2R R109, SR_TID.X ;  /* 0x00000000006d7919 */ /* 0x008e620000002100 */
[----:B------:R-:W-:-:S03]  /*1be90*/  LEA.HI R13, R9, R8, RZ, 0x4 ;  /* 0x00000008090d7211 */ /* 0x000fc600078f20ff */
[----:B------:R3:W5:Y:S01]  /*1bea0*/  LD.E R124, [R2.64+0xcc] ;  /* 0x0000cc04027c7980 */ /* 0x000762000c101900 */
[----:B------:R-:W-:-:S03]  /*1beb0*/  LOP3.LUT R13, R13, 0xfffffff0, RZ, 0xc0, !PT ;  /* 0xfffffff00d0d7812 */ /* 0x000fc600078ec0ff */
[----:B------:R3:W5:Y:S01]  /*1bec0*/  LD.E.64 R126, [R2.64+0x78] ;  /* 0x00007804027e7980 */ /* 0x000762000c101b00 */
[----:B----4-:R-:W-:-:S03]  /*1bed0*/  IADD3 R110, -R13, R8, RZ ;  /* 0x000000080d6e7210 */ /* 0x010fc60007ffe1ff */
[----:B------:R3:W5:Y:S01]  /*1bee0*/  LD.E.64 R120, [R2.64+0xa8] ;  /* 0x0000a80402787980 */ /* 0x000762000c101b00 */
[----:B------:R-:W-:Y:S01]  /*1bef0*/  LEA.HI R13, R110, R110, RZ, 0x1 ;  /* 0x0000006e6e0d7211 */ /* 0x000fe200078f08ff */
[----:B------:R-:W4:Y:S01]  /*1bf00*/  @P4 MUFU.LG2 R4, R4 ;  /* 0x0000000400044308 */ /* 0x000f220000000c00 */
[----:B------:R-:W-:Y:S01]  /*1bf10*/  LOP3.LUT R11, R11, 0xffffffe0, RZ, 0xc0, !PT ;  /* 0xffffffe00b0b7812 */ /* 0x000fe200078ec0ff */
[----:B------:R-:W-:Y:S01]  /*1bf20*/  BSSY B0, `(.L_x_5219) ;  /* 0x000004d000007945 */ /* 0x000fe20003800000 */
[C---:B------:R-:W-:Y:S02]  /*1bf30*/  SHF.L.U32 R15, R13.reuse, 0x2, RZ ;  /* 0x000000020d0f7819 */ /* 0x040fe400000006ff */
[----:B------:R-:W-:Y:S02]  /*1bf40*/  LOP3.LUT R13, R13, 0xffffffe, RZ, 0xc0, !PT ;  /* 0x0ffffffe0d0d7812 */ /* 0x000fe400078ec0ff */
[----:B------:R-:W-:Y:S01]  /*1bf50*/  IADD3 R8, -R11, R8, RZ ;  /* 0x000000080b087210 */ /* 0x000fe20007ffe1ff */
[----:B------:R-:W3:Y:S01]  /*1bf60*/  @P3 MUFU.LG2 R5, R5 ;  /* 0x0000000500053308 */ /* 0x000ee20000000c00 */
[----:B------:R-:W-:-:S02]  /*1bf70*/  SHF.R.S32.HI R111, RZ, 0x1f, R10 ;  /* 0x0000001fff6f7819 */ /* 0x000fc4000001140a */
[----:B-1----:R-:W-:Y:S02]  /*1bf80*/  SHF.R.S32.HI R108, RZ, 0x1f, R109 ;  /* 0x0000001fff6c7819 */ /* 0x002fe4000001146d */
[----:B------:R-:W-:Y:S02]  /*1bf90*/  IADD3 R13, R110, -R13, RZ ;  /* 0x8000000d6e0d7210 */ /* 0x000fe40007ffe0ff */
[-C--:B------:R-:W-:Y:S01]  /*1bfa0*/  LEA.HI R9, R108, R109.reuse, RZ, 0x4 ;  /* 0x0000006d6c097211 */ /* 0x080fe200078f20ff */
[----:B----4-:R-:W-:Y:S01]  /*1bfb0*/  @P4 FMUL.FTZ R4, R4, 0.69314718246459960938 ;  /* 0x3f31721804044820 */ /* 0x010fe20000410000 */
[----:B------:R-:W-:Y:S02]  /*1bfc0*/  LEA.HI R108, R108, R109, RZ, 0x5 ;  /* 0x0000006d6c6c7211 */ /* 0x000fe400078f28ff */
[----:B------:R-:W-:Y:S02]  /*1bfd0*/  SHF.R.S32.HI R9, RZ, 0x4, R9 ;  /* 0x00000004ff097819 */ /* 0x000fe40000011409 */
[----:B------:R-:W-:-:S02]  /*1bfe0*/  LOP3.LUT R108, R108, 0xffffffe0, RZ, 0xc0, !PT ;  /* 0xffffffe06c6c7812 */ /* 0x000fc400078ec0ff */
[----:B------:R-:W-:Y:S01]  /*1bff0*/  SHF.L.U32 R12, R9, 0x6, RZ ;  /* 0x00000006090c7819 */ /* 0x000fe200000006ff */
[----:B---3--:R-:W-:Y:S01]  /*1c000*/  @P3 FMUL.FTZ R5, R5, 0.69314718246459960938 ;  /* 0x3f31721805053820 */ /* 0x008fe20000410000 */
[----:B------:R-:W-:Y:S02]  /*1c010*/  IADD3 R108, -R108, R109, RZ ;  /* 0x0000006d6c6c7210 */ /* 0x000fe40007ffe1ff */
[----:B------:R-:W-:Y:S01]  /*1c020*/  LOP3.LUT R12, R12, 0x1c0, RZ, 0xc0, !PT ;  /* 0x000001c00c0c7812 */ /* 0x000fe200078ec0ff */
[----:B------:R-:W-:Y:S01]  /*1c030*/  BAR.SYNC.DEFER_BLOCKING 0x0 ;  /* 0x0000000000007b1d */ /* 0x000fe20000010000 */
[----:B------:R-:W-:Y:S02]  /*1c040*/  LOP3.LUT P0, RZ, R8, 0x3, RZ, 0xc0, !PT ;  /* 0x0000000308ff7812 */ /* 0x000fe4000780c0ff */
[----:B------:R-:W-:Y:S02]  /*1c050*/  LOP3.LUT R15, R12, 0x38, R15, 0xf8, !PT ;  /* 0x000000380c0f7812 */ /* 0x000fe400078ef80f */
[----:B------:R-:W-:-:S02]  /*1c060*/  SHF.R.U32.HI R12, RZ, 0x3, R12 ;  /* 0x00000003ff0c7819 */ /* 0x000fc4000001160c */
[----:B------:R-:W-:Y:S02]  /*1c070*/  LEA.HI R111, R111, R10, RZ, 0x2 ;  /* 0x0000000a6f6f7211 */ /* 0x000fe400078f10ff */
[----:B------:R-:W-:Y:S02]  /*1c080*/  LOP3.LUT R12, R15, R12, RZ, 0x3c, !PT ;  /* 0x0000000c0f0c7212 */ /* 0x000fe400078e3cff */
[----:B------:R-:W-:Y:S02]  /*1c090*/  SHF.R.S32.HI R11, RZ, 0x1f, R108 ;  /* 0x0000001fff0b7819 */ /* 0x000fe4000001146c */
[----:B------:R-:W-:Y:S02]  /*1c0a0*/  LEA R112, R13, R12, 0x2 ;  /* 0x0000000c0d707211 */ /* 0x000fe400078e10ff */
[----:B------:R-:W-:Y:S02]  /*1c0b0*/  LOP3.LUT R111, R111, 0xffffffc, RZ, 0xc0, !PT ;  /* 0x0ffffffc6f6f7812 */ /* 0x000fe400078ec0ff */
[----:B------:R-:W-:-:S02]  /*1c0c0*/  LEA.HI R11, R11, R108, RZ, 0x2 ;  /* 0x0000006c0b0b7211 */ /* 0x000fc400078f10ff */
[----:B------:R-:W-:Y:S02]  /*1c0d0*/  SHF.L.U32 R8, R207, 0x6, RZ ;  /* 0x00000006cf087819 */ /* 0x000fe400000006ff */
[----:B------:R-:W-:Y:S02]  /*1c0e0*/  IADD3 R111, R10, -R111, RZ ;  /* 0x8000006f0a6f7210 */ /* 0x000fe40007ffe0ff */
[----:B------:R-:W-:Y:S01]  /*1c0f0*/  MOV R10, 0xff800000 ;  /* 0xff800000000a7802 */ /* 0x000fe20000000f00 */
[----:B------:R-:W1:Y:S01]  /*1c100*/  LDS.128 R104, [R112.X4] ;  /* 0x0000000070687984 */ /* 0x000e620000004c00 */
[----:B------:R-:W-:Y:S01]  /*1c110*/  MOV R108, 0xff800000 ;  /* 0xff800000006c7802 */ /* 0x000fe20000000f00 */
[-C--:B-----5:R-:W-:Y:S02]  /*1c120*/  @P4 FFMA.FTZ R10, R133, R0.reuse, R4 ;  /* 0x00000000850a4223 */ /* 0x0a0fe40000010004 */
[----:B------:R-:W3:Y:S01]  /*1c130*/  LDS.128 R100, [R112.X4+0x800] ;  /* 0x0008000070647984 */ /* 0x000ee20000004c00 */
[----:B------:R-:W-:-:S03]  /*1c140*/  @P3 FFMA.FTZ R108, R132, R0, R5 ;  /* 0x00000000846c3223 */ /* 0x000fc60000010005 */
        /* <DEDUP_REMOVED lines=22> */
[----:B---3--:R-:W-:-:S02]  /*1c2b0*/  SHF.L.U32 R112, R110, 0x2, RZ ;  /* 0x000000026e707819 */ /* 0x008fc400000006ff */
[----:B------:R-:W-:Y:S02]  /*1c2c0*/  SHF.R.S32.HI R110, RZ, 0x2, R11 ;  /* 0x00000002ff6e7819 */ /* 0x000fe4000001140b */
[----:B------:R-:W-:Y:S02]  /*1c2d0*/  SHF.R.S32.HI R113, RZ, 0x1f, R112 ;  /* 0x0000001fff717819 */ /* 0x000fe40000011470 */
[----:B------:R-:W-:Y:S01]  /*1c2e0*/  LEA R110, R111, R110, 0x4 ;  /* 0x0000006e6f6e7211 */ /* 0x000fe200078e20ff */
[----:B--2---:R-:W-:-:S04]  /*1c2f0*/  IMAD R6, R6, UR8, R209 ;  /* 0x0000000806067c24 */ /* 0x004fc8000f8e02d1 */
[----:B------:R-:W-:-:S04]  /*1c300*/  IMAD R6, R6, R125, R210 ;  /* 0x0000007d06067224 */ /* 0x000fc800078e02d2 */
[----:B------:R-:W-:Y:S01]  /*1c310*/  IMAD R11, R7, R6, R8 ;  /* 0x00000006070b7224 */ /* 0x000fe200078e0208 */
[----:B------:R-:W-:Y:S05]  /*1c320*/  @P0 BRA `(.L_x_5220) ;  /* 0x000000c000000947 */ /* 0x000fea0003800000 */
[----:B-1--4-:R-:W-:Y:S01]  /*1c330*/  IMAD R5, R207, -0x40, R208 ;  /* 0xffffffc0cf057824 */ /* 0x012fe200078e02d0 */
[C---:B------:R-:W-:Y:S01]  /*1c340*/  IADD3 R4, R110.reuse, 0x8, RZ ;  /* 0x000000086e047810 */ /* 0x040fe20007ffe0ff */
        /* <DEDUP_REMOVED lines=10> */
.L_x_5220:
[----:B-1--4-:R-:W-:Y:S05]  /*1c3f0*/  BSYNC B0 ;  /* 0x0000000000007941 */ /* 0x012fea0003800000 */
.L_x_5219:
        /* <DEDUP_REMOVED lines=9> */
[----:B------:R-:W-:-:S04]  /*1c490*/  LEA R6, P0, R0, R126, 0x2 ;  /* 0x0000007e00067211 */ /* 0x000fc800078010ff */
[----:B------:R-:W-:Y:S02]  /*1c4a0*/  LEA.HI.X R7, R0, R127, R5, 0x2, P0 ;  /* 0x0000007f00077211 */ /* 0x000fe400000f1405 */
[----:B------:R-:W-:Y:S01]  /*1c4b0*/  IADD3 R5, R112, 0x40, RZ ;  /* 0x0000004070057810 */ /* 0x000fe20007ffe0ff */
[----:B------:R-:W-:Y:S05]  /*1c4c0*/  @P1 BRA `(.L_x_5222) ;  /* 0x0000009000001947 */ /* 0x000fea0003800000 */
[C---:B-1----:R-:W-:Y:S01]  /*1c4d0*/  IADD3 R3, R5.reuse, 0x40, RZ ;  /* 0x0000004005037810 */ /* 0x042fe20007ffe0ff */
[----:B------:R-:W-:Y:S01]  /*1c4e0*/  ULDC.64 UR4, c[0x0][0x118] ;  /* 0x0000460000047ab9 */ /* 0x000fe20000000a00 */
[-C--:B-----5:R-:W-:Y:S02]  /*1c4f0*/  ISETP.GE.AND P1, PT, R5, R2.reuse, PT ;  /* 0x000000020500720c */ /* 0x0a0fe40003f26270 */
[-C--:B------:R-:W-:Y:S02]  /*1c500*/  ISETP.GE.AND P2, PT, R112, R2.reuse, PT ;  /* 0x000000027000720c */ /* 0x080fe40003f46270 */
[----:B------:R-:W-:-:S09]  /*1c510*/  ISETP.GE.AND P0, PT, R3, R2, PT ;  /* 0x000000020300720c */ /* 0x000fd20003f06270 */
[----:B------:R1:W-:Y:S04]  /*1c520*/  @!P1 ST.E.128 [R6.64+0x100], R72 ;  /* 0x0001004806009985 */ /* 0x0003e8000c101d04 */
[----:B------:R1:W-:Y:S04]  /*1c530*/  @!P2 ST.E.64 [R6.64], R104 ;  /* 0x000000680600a985 */ /* 0x0003e8000c101b04 */
[----:B------:R1:W-:Y:S04]  /*1c540*/  @!P2 ST.E.64 [R6.64+0x8], R106 ;  /* 0x0000086a0600a985 */ /* 0x0003e8000c101b04 */
[----:B------:R1:W-:Y:S02]  /*1c550*/  @!P0 ST.E.128 [R6.64+0x200], R40 ;  /* 0x0002002806008985 */ /* 0x0003e4000c101d04 */
.L_x_5222:
[----:B------:R-:W-:Y:S05]  /*1c560*/  BSYNC B0 ;  /* 0x0000000000007941 */ /* 0x000fea0003800000 */
.L_x_5221:
[----:B-1----:R-:W-:Y:S01]  /*1c570*/  IADD3 R3, R9, 0x8, RZ ;  /* 0x0000000809037810 */ /* 0x002fe20007ffe0ff */
[----:B------:R-:W-:Y:S03]  /*1c580*/  BSSY B0, `(.L_x_5223) ;  /* 0x000000b000007945 */ /* 0x000fe60003800000 */
[----:B------:R-:W-:-:S13]  /*1c590*/  ISETP.GE.AND P0, PT, R3, R208, PT ;  /* 0x000000d00300720c */ /* 0x000fda0003f06270 */
[----:B------:R-:W-:Y:S05]  /*1c5a0*/  @P0 BRA `(.L_x_5224) ;  /* 0x0000008000000947 */ /* 0x000fea0003800000 */
[C---:B------:R-:W-:Y:S01]  /*1c5b0*/  IADD3 R3, R5.reuse, 0x40, RZ ;  /* 0x0000004005037810 */ /* 0x040fe20007ffe0ff */
[----:B------:R-:W-:Y:S01]  /*1c5c0*/  ULDC.64 UR4, c[0x0][0x118] ;  /* 0x0000460000047ab9 */ /* 0x000fe20000000a00 */
[-C--:B-----5:R-:W-:Y:S02]  /*1c5d0*/  ISETP.GE.AND P2, PT, R112, R2.reuse, PT ;  /* 0x000000027000720c */ /* 0x0a0fe40003f46270 */
[-C--:B------:R-:W-:Y:S02]  /*1c5e0*/  ISETP.GE.AND P1, PT, R5, R2.reuse, PT ;  /* 0x000000020500720c */ /* 0x080fe40003f26270 */
[----:B------:R-:W-:-:S09]  /*1c5f0*/  ISETP.GE.AND P0, PT, R3, R2, PT ;  /* 0x000000020300720c */ /* 0x000fd20003f06270 */
[----:B------:R1:W-:Y:S04]  /*1c600*/  @!P2 ST.E.128 [R6.64+0x1800], R100 ;  /* 0x001800640600a985 */ /* 0x0003e8000c101d04 */
[----:B------:R1:W-:Y:S04]  /*1c610*/  @!P1 ST.E.128 [R6.64+0x1900], R68 ;  /* 0x0019004406009985 */ /* 0x0003e8000c101d04 */
[----:B------:R1:W-:Y:S02]  /*1c620*/  @!P0 ST.E.128 [R6.64+0x1a00], R36 ;  /* 0x001a002406008985 */ /* 0x0003e4000c101d04 */
.L_x_5224:
[----:B------:R-:W-:Y:S05]  /*1c630*/  BSYNC B0 ;  /* 0x0000000000007941 */ /* 0x000fea0003800000 */
.L_x_5223:
[----:B------:R-:W-:Y:S01]  /*1c640*/  IADD3 R3, R9, 0x10, RZ ;  /* 0x0000001009037810 */ /* 0x000fe20007ffe0ff */
        /* <DEDUP_REMOVED lines=11> */
.L_x_5226:
[----:B------:R-:W-:Y:S05]  /*1c700*/  BSYNC B0 ;  /* 0x0000000000007941 */ /* 0x000fea0003800000 */
.L_x_5225:
        /* <DEDUP_REMOVED lines=12> */
.L_x_5228:
[----:B------:R-:W-:Y:S05]  /*1c7d0*/  BSYNC B0 ;  /* 0x0000000000007941 */ /* 0x000fea0003800000 */
.L_x_5227:
        /* <DEDUP_REMOVED lines=12> */
.L_x_5230:
[----:B------:R-:W-:Y:S05]  /*1c8a0*/  BSYNC B0 ;  /* 0x0000000000007941 */ /* 0x000fea0003800000 */
.L_x_5229:
        /* <DEDUP_REMOVED lines=12> */
.L_x_5232:
[----:B------:R-:W-:Y:S05]  /*1c970*/  BSYNC B0 ;  /* 0x0000000000007941 */ /* 0x000fea0003800000 */
.L_x_5231:
        /* <DEDUP_REMOVED lines=12> */
.L_x_5234:
[----:B------:R-:W-:Y:S05]  /*1ca40*/  BSYNC B0 ;  /* 0x0000000000007941 */ /* 0x000fea0003800000 */
.L_x_5233:
[----:B------:R-:W-:Y:S01]  /*1ca50*/  IADD3 R9, R9, 0x38, RZ ;  /* 0x0000003809097810 */ /* 0x000fe20007ffe0ff */
[----:B------:R-:W-:-:S03]  /*1ca60*/  IMAD.MOV.U32 R207, RZ, RZ, 0x0 ;  /* 0x00000000ffcf7424 */ /* 0x000fc600078e00ff */
[----:B------:R-:W-:-:S13]  /*1ca70*/  ISETP.GE.AND P0, PT, R9, R208, PT ;  /* 0x000000d00900720c */ /* 0x000fda0003f06270 */
[----:B------:R-:W-:Y:S05]  /*1ca80*/  @P0 RET.REL.NODEC R206 `(_ZN5flash24flash_fwd_splitkv_kernelI23Flash_fwd_kernel_traitsILi192ELi64ELi64ELi4ELb0ELb0EN7cutlass10bfloat16_tE19Flash_kernel_traitsILi192ELi64ELi64ELi4ES3_EELb0ELb0ELb1ELb0ELb0ELb0ELb1ELb1EEEvNS_16Flash_fwd_paramsE) ;  /* 0xfffe3570ce000950 */ /* 0x000fea0003c3ffff */
        /* <DEDUP_REMOVED lines=8> */
[----:B------:R-:W-:Y:S05]  /*1cb10*/  @P0 RET.REL.NODEC R206 `(_ZN5flash24flash_fwd_splitkv_kernelI23Flash_fwd_kernel_traitsILi192ELi64ELi64ELi4ELb0ELb0EN7cutlass10bfloat16_tE19Flash_kernel_traitsILi192ELi64ELi64ELi4ES3_EELb0ELb0ELb1ELb0ELb0ELb0ELb1ELb1EEEvNS_16Flash_fwd_paramsE) ;  /* 0xfffe34e0ce000950 */ /* 0x000fea0003c3ffff */
[----:B------:R-:W-:Y:S01]  /*1cb20*/  MOV R207, 0x0 ;  /* 0x0000000000cf7802 */ /* 0x000fe20000000f00 */
[----:B------:R-:W-:-:S02]  /*1cb30*/  ULDC.64 UR4, c[0x0][0x118] ;  /* 0x0000460000047ab9 */ /* 0x000fc40000000a00 */
[----:B------:R1:W-:Y:S01]  /*1cb40*/  ST.E.128 [R6.64+0xaa00], R12 ;  /* 0x00aa000c06007985 */ /* 0x0003e2000c101d04 */
[----:B------:R-:W-:Y:S05]  /*1cb50*/  RET.REL.NODEC R206 `(_ZN5flash24flash_fwd_splitkv_kernelI23Flash_fwd_kernel_traitsILi192ELi64ELi64ELi4ELb0ELb0EN7cutlass10bfloat16_tE19Flash_kernel_traitsILi192ELi64ELi64ELi4ES3_EELb0ELb0ELb1ELb0ELb0ELb0ELb1ELb1EEEvNS_16Flash_fwd_paramsE) ;  /* 0xfffe34a0ce007950 */ /* 0x000fea0003c3ffff */
.L_x_5217:
[----:B------:R-:W-:Y:S02]  /*1cb60*/  MOV R7, 0x2 ;  /* 0x0000000200077802 */ /* 0x000fe40000000f00 */
[----:B------:R-:W-:Y:S02]  /*1cb70*/  MOV R6, 0x1cb90 ;  /* 0x0001cb9000067802 */ /* 0x000fe40000000f00 */
[----:B-1---5:R-:W-:Y:S05]  /*1cb80*/  CALL.REL.NOINC `($__internal_24_$__cuda_sm70_shflsync_bfly_p) ;  /* 0x0000010000007944 */ /* 0x022fea0003c00000 */
[----:B-12---:R-:W-:Y:S05]  /*1cb90*/  BRA `(.L_x_5235) ;  /* 0xffffe6b000007947 */ /* 0x006fea000383ffff */
.L_x_5218:
[----:B--2---:R-:W-:Y:S01]  /*1cba0*/  IMAD.MOV.U32 R218, RZ, RZ, R9 ;  /* 0x000000ffffda7224 */ /* 0x004fe200078e0009 */
[----:B------:R-:W-:Y:S02]  /*1cbb0*/  MOV R7, 0x1 ;  /* 0x0000000100077802 */ /* 0x000fe40000000f00 */
[----:B------:R-:W-:Y:S02]  /*1cbc0*/  MOV R6, 0x1cbe0 ;  /* 0x0001cbe000067802 */ /* 0x000fe40000000f00 */
[----:B-1---5:R-:W-:Y:S05]  /*1cbd0*/  CALL.REL.NOINC `($__internal_24_$__cuda_sm70_shflsync_bfly_p) ;  /* 0x000000b000007944 */ /* 0x022fea0003c00000 */
[----:B--2---:R-:W-:Y:S01]  /*1cbe0*/  FADD.FTZ R4, R9, R10 ;  /* 0x0000000a09047221 */ /* 0x004fe20000010000 */
[----:B-1----:R-:W-:Y:S02]  /*1cbf0*/  MOV R218, R217 ;  /* 0x000000d900da7202 */ /* 0x002fe40000000f00 */
[----:B------:R-:W-:Y:S02]  /*1cc00*/  MOV R7, 0x2 ;  /* 0x0000000200077802 */ /* 0x000fe40000000f00 */
[----:B------:R-:W-:-:S02]  /*1cc10*/  MOV R6, 0x1cc30 ;  /* 0x0001cc3000067802 */ /* 0x000fc40000000f00 */
[----:B------:R-:W-:Y:S05]  /*1cc20*/  CALL.REL.NOINC `($__internal_24_$__cuda_sm70_shflsync_bfly_p) ;  /* 0x0000006000007944 */ /* 0x000fea0003c00000 */
[----:B--2---:R-:W-:Y:S01]  /*1cc30*/  FADD.FTZ R11, R217, R10 ;  /* 0x0000000ad90b7221 */ /* 0x004fe20000010000 */
[----:B-1----:R-:W-:-:S02]  /*1cc40*/  MOV R7, 0x1 ;  /* 0x0000000100077802 */ /* 0x002fc40000000f00 */
[----:B------:R-:W-:Y:S02]  /*1cc50*/  MOV R6, 0x1cc80 ;  /* 0x0001cc8000067802 */ /* 0x000fe40000000f00 */
[----:B------:R-:W-:Y:S02]  /*1cc60*/  MOV R218, R11 ;  /* 0x0000000b00da7202 */ /* 0x000fe40000000f00 */
[----:B------:R-:W-:Y:S05]  /*1cc70*/  CALL.REL.NOINC `($__internal_24_$__cuda_sm70_shflsync_bfly_p) ;  /* 0x0000001000007944 */ /* 0x000fea0003c00000 */
[----:B-12---:R-:W-:Y:S05]  /*1cc80*/  BRA `(.L_x_5236) ;  /* 0xffffe63000007947 */ /* 0x006fea000383ffff */
        .weak           $__internal_24_$__cuda_sm70_shflsync_bfly_p
        .type           $__internal_24_$__cuda_sm70_shflsync_bfly_p,@function
        .size           $__internal_24_$__cuda_sm70_shflsync_bfly_p,(.L_x_7803 - $__internal_24_$__cuda_sm70_shflsync_bfly_p)
$__internal_24_$__cuda_sm70_shflsync_bfly_p:
[----:B------:R-:W-:Y:S01]  /*1cc90*/  MOV R12, R6 ;  /* 0x00000006000c7202 */ /* 0x000fe20000000f00 */
[----:B------:R-:W-:Y:S04]  /*1cca0*/  WARPSYNC R5 ;  /* 0x0000000500007348 */ /* 0x000fe80003800000 */
[----:B------:R-:W-:Y:S01]  /*1ccb0*/  MOV R13, 0x0 ;  /* 0x00000000000d7802 */ /* 0x000fe20000000f00 */
[----:B------:R1:W2:Y:S03]  /*1ccc0*/  SHFL.BFLY PT, R10, R218, R7, R8 ;  /* 0x0c000007da0a7389 */ /* 0x0002a600000e0008 */
[----:B------:R-:W-:Y:S05]  /*1ccd0*/  RET.REL.NODEC R12 `(_ZN5flash24flash_fwd_splitkv_kernelI23Flash_fwd_kernel_traitsILi192ELi64ELi64ELi4ELb0ELb0EN7cutlass10bfloat16_tE19Flash_kernel_traitsILi192ELi64ELi64ELi4ES3_EELb0ELb0ELb1ELb0ELb0ELb0ELb1ELb1EEEvNS_16Flash_fwd_paramsE) ;  /* 0xfffe33200c007950 */ /* 0x000fea0003c3ffff */
.L_x_5237:
        /* <DEDUP_REMOVED lines=10> */
.L_x_7803:


//--------------------- .text._ZN5flash24flash_fwd_splitkv_kernelI23Flash_fwd_kernel_traitsILi192ELi64ELi64ELi4ELb0ELb0EN7cutlass10bfloat16_tE19Flash_kernel_traitsILi192ELi64ELi64ELi4ES3_EELb0ELb0ELb1ELb0ELb0ELb1ELb1ELb1EEEvNS_16Flash_fwd_paramsE --------------------------
	.section	.text._ZN5flash24flash_fwd_splitkv_kernelI23Flash_fwd_kernel_traitsILi192ELi64ELi64ELi4ELb0ELb0EN7cutlass10bfloat16_tE19Flash_kernel_traitsILi192ELi64ELi64ELi4ES3_EELb0ELb0ELb1ELb0ELb0ELb1ELb1ELb1EEEvNS_16Flash_fwd_paramsE,"ax",@progbits
	.sectioninfo	@"SHI_REGISTERS=246"
	.align	128
        .global         _ZN5flash24flash_fwd_splitkv_kernelI23Flash_fwd_kernel_traitsILi192ELi64ELi64ELi4ELb0ELb0EN7cutlass10bfloat16_tE19Flash_kernel_traitsILi192ELi64ELi64ELi4ES3_EELb0ELb0ELb1ELb0ELb0ELb1ELb1ELb1EEEvNS_16Flash_fwd_paramsE
        .type           _ZN5flash24flash_fwd_splitkv_kernelI23Flash_fwd_kernel_traitsILi192ELi64ELi64ELi4ELb0ELb0EN7cutlass10bfloat16_tE19Flash_kernel_traitsILi192ELi64ELi64ELi4ES3_EELb0ELb0ELb1ELb0ELb0ELb1ELb1ELb1EEEvNS_16Flash_fwd_paramsE,@function
        .size           _ZN5flash24flash_fwd_splitkv_kernelI23Flash_fwd_kernel_traitsILi192ELi64ELi64ELi4ELb0ELb0EN7cutlass10bfloat16_tE19Flash_kernel_traitsILi192ELi64ELi64ELi4ES3_EELb0ELb0ELb1ELb0ELb0ELb1ELb1ELb1EEEvNS_16Flash_fwd_paramsE,(.L_x_7805 - _ZN5flash24flash_fwd_splitkv_kernelI23Flash_fwd_kernel_traitsILi192ELi64ELi64ELi4ELb0ELb0EN7cutlass10bfloat16_tE19Flash_kernel_traitsILi192ELi64ELi64ELi4ES3_EELb0ELb0ELb1ELb0ELb0ELb1ELb1ELb1EEEvNS_16Flash_fwd_paramsE)
        .other          _ZN5flash24flash_fwd_splitkv_kernelI23Flash_fwd_kernel_traitsILi192ELi64ELi64ELi4ELb0ELb0EN7cutlass10bfloat16_tE19Flash_kernel_traitsILi192ELi64ELi64ELi4ES3_EELb0ELb0ELb1ELb0ELb0ELb1ELb1ELb1EEEvNS_16Flash_fwd_paramsE,@"STO_CUDA_ENTRY STV_DEFAULT"
_ZN5flash24flash_fwd_splitkv_kernelI23Flash_fwd_kernel_traitsILi192ELi64ELi64ELi4ELb0ELb0EN7cutlass10bfloat16_tE19Flash_kernel_traitsILi192ELi64ELi64ELi4ES3_EELb0ELb0ELb1ELb0ELb0ELb1ELb1ELb1EEEvNS_16Flash_fwd_paramsE:
.text._ZN5flash24flash_fwd_splitkv_kernelI23Flash_fwd_kernel_traitsILi192ELi64ELi64ELi4ELb0ELb0EN7cutlass10bfloat16_tE19Flash_kernel_traitsILi192ELi64ELi64ELi4ES3_EELb0ELb0ELb1ELb0ELb0ELb1ELb1ELb1EEEvNS_16Flash_fwd_paramsE:
        /* <DEDUP_REMOVED lines=29> */
[----:B---34-:R-:W-:Y:S05]  /*01d0*/  CALL.REL.NOINC `($_ZN5flash24flash_fwd_splitkv_kernelI23Flash_fwd_kernel_traitsILi192ELi64ELi64ELi4ELb0ELb0EN7cutlass10bfloat16_tE19Flash_kernel_traitsILi192ELi64ELi64ELi4ES3_EELb0ELb0ELb1ELb0ELb0ELb1ELb1ELb1EEEvNS_16Flash_fwd_paramsE$_ZN5flash30compute_attn_1rowblock_splitkvI23Flash_fwd_kernel_traitsILi192ELi64ELi64ELi4ELb0ELb0EN7cutlass10bfloat16_tE19Flash_kernel_traitsILi192ELi64ELi64ELi4ES3_EELb0ELb0ELb1ELb0ELb0ELb1ELb1ELb1ENS_16Flash_fwd_paramsEEEvRKT8_iiiii) ;  /* 0x0000002000007944 */ /* 0x018fea0003c00000 */
[----:B------:R-:W-:Y:S05]  /*01e0*/  BSYNC B4 ;  /* 0x0000000000047941 */ /* 0x000fea0003800000 */
.L_x_5238:
[----:B------:R-:W-:Y:S05]  /*01f0*/  EXIT ;  /* 0x000000000000794d */ /* 0x000fea0003800000 */
        .type           $_ZN5flash24flash_fwd_splitkv_kernelI23Flash_fwd_kernel_traitsILi192ELi64ELi64ELi4ELb0ELb0EN7cutlass10bfloat16_tE19Flash_kernel_traitsILi192ELi64ELi64ELi4ES3_EELb0ELb0ELb1ELb0ELb0ELb1ELb1ELb1EEEvNS_16Flash_fwd_paramsE$_ZN5flash30compute_attn_1rowblock_splitkvI23Flash_fwd_kernel_traitsILi192ELi64ELi64ELi4ELb0ELb0EN7cutlass10bfloat16_tE19Flash_kernel_traitsILi192ELi64ELi64ELi4ES3_EELb0ELb0ELb1ELb0ELb0ELb1ELb1ELb1ENS_16Flash_fwd_paramsEEEvRKT8_iiiii,@function
        .size           $_ZN5flash24flash_fwd_splitkv_kernelI23Flash_fwd_kernel_traitsILi192ELi64ELi64ELi4ELb0ELb0EN7cutlass10bfloat16_tE19Flash_kernel_traitsILi192ELi64ELi64ELi4ES3_EELb0ELb0ELb1ELb0ELb0ELb1ELb1ELb1EEEvNS_16Flash_fwd_paramsE$_ZN5flash30compute_attn_1rowblock_splitkvI23Flash_fwd_kernel_traitsILi192ELi64ELi64ELi4ELb0ELb0EN7cutlass10bfloat16_tE19Flash_kernel_traitsILi192ELi64ELi64ELi4ES3_EELb0ELb0ELb1ELb0ELb0ELb1ELb1ELb1ENS_16Flash_fwd_paramsEEEvRKT8_iiiii,($__internal_25_$__cuda_sm70_shflsync_bfly_p - $_ZN5flash24flash_fwd_splitkv_kernelI23Flash_fwd_kernel_traitsILi192ELi64ELi64ELi4ELb0ELb0EN7cutlass10bfloat16_tE19Flash_kernel_traitsILi192ELi64ELi64ELi4ES3_EELb0ELb0ELb1ELb0ELb0ELb1ELb1ELb1EEEvNS_16Flash_fwd_paramsE$_ZN5flash30compute_attn_1rowblock_splitkvI23Flash_fwd_kernel_traitsILi192ELi64ELi64ELi4ELb0ELb0EN7cutlass10bfloat16_tE19Flash_kernel_traitsILi192ELi64ELi64ELi4ES3_EELb0ELb0ELb1ELb0ELb0ELb1ELb1ELb1ENS_16Flash_fwd_paramsEEEvRKT8_iiiii)
$_ZN5flash24flash_fwd_splitkv_kernelI23Flash_fwd_kernel_traitsILi192ELi64ELi64ELi4ELb0ELb0EN7cutlass10bfloat16_tE19Flash_kernel_traitsILi192ELi64ELi64ELi4ES3_EELb0ELb0ELb1ELb0ELb0ELb1ELb1ELb1EEEvNS_16Flash_fwd_paramsE$_ZN5flash30compute_attn_1rowblock_splitkvI23Flash_fwd_kernel_traitsILi192ELi64ELi64ELi4ELb0ELb0EN7cutlass10bfloat16_tE19Flash_kernel_traitsILi192ELi64ELi64ELi4ES3_EELb0ELb0ELb1ELb0ELb0ELb1ELb1ELb1ENS_16Flash_fwd_paramsEEEvRKT8_iiiii:
        /* <DEDUP_REMOVED lines=20> */
.L_x_5240:
[----:B------:R-:W-:Y:S05]  /*0340*/  BSYNC B0 ;  /* 0x0000000000007941 */ /* 0x000fea0003800000 */
.L_x_5239:
        /* <DEDUP_REMOVED lines=17> */
.L_x_5242:
[----:B------:R4:W5:Y:S02]  /*0460*/  LD.E R73, [R12.64+0xb8] ;  /* 0x0000b8060c497980 */ /* 0x000964000c101900 */
.L_x_5243:
[----:B------:R-:W-:Y:S05]  /*0470*/  BSYNC B0 ;  /* 0x0000000000007941 */ /* 0x000fea0003800000 */
.L_x_5241:
        /* <DEDUP_REMOVED lines=10> */
.L_x_5245:
[----:B------:R-:W2:Y:S01]  /*0520*/  LD.E.64 R2, [R12.64+0x108] ;  /* 0x000108060c027980 */ /* 0x000ea2000c101b00 */
[----:B------:R-:W-:Y:S01]  /*0530*/  BSSY B0, `(.L_x_5247) ;  /* 0x0000006000007945 */ /* 0x000fe20003800000 */
[----:B------:R-:W-:Y:S01]  /*0540*/  IMAD.MOV.U32 R0, RZ, RZ, RZ ;  /* 0x000000ffff007224 */ /* 0x000fe200078e00ff */
[----:B--2---:R-:W-:-:S04]  /*0550*/  ISETP.NE.U32.AND P0, PT, R2, RZ, PT ;  /* 0x000000ff0200720c */ /* 0x004fc80003f05070 */
[----:B------:R-:W-:-:S13]  /*0560*/  ISETP.NE.AND.EX P0, PT, R3, RZ, PT, P0 ;  /* 0x000000ff0300720c */ /* 0x000fda0003f05300 */
[----:B------:R-:W-:Y:S05]  /*0570*/  @!P0 BRA `(.L_x_5248) ;  /* 0x0000001000008947 */ /* 0x000fea0003800000 */
[----:B------:R2:W5:Y:S02]  /*0580*/  LD.E R0, [R12.64+0xbc] ;  /* 0x0000bc060c007980 */ /* 0x000564000c101900 */
.L_x_5248:
[----:B------:R-:W-:Y:S05]  /*0590*/  BSYNC B0 ;  /* 0x0000000000007941 */ /* 0x000fea0003800000 */
.L_x_5247:
[----:B-----5:R-:W-:Y:S02]  /*05a0*/  IADD3 R135, R73, R0, RZ ;  /* 0x0000000049877210 */ /* 0x020fe40007ffe0ff */
.L_x_5246:
[----:B------:R-:W-:Y:S05]  /*05b0*/  BSYNC B1 ;  /* 0x0000000000017941 */ /* 0x000fea0003800000 */
.L_x_5244:
[----:B------:R-:W-:Y:S01]  /*05c0*/  IMAD.SHL.U32 R71, R219, 0x40, RZ ;  /* 0x00000040db477824 */ /* 0x000fe200078e00ff */
[----:B------:R-:W-:Y:S01]  /*05d0*/  MOV R2, R218 ;  /* 0x000000da00027202 */ /* 0x000fe20000000f00 */
[----:B------:R-:W-:-:S03]  /*05e0*/  IMAD.MOV.U32 R3, RZ, RZ, 0x0 ;  /* 0x00000000ff037424 */ /* 0x000fc600078e00ff */
[----:B------:R-:W-:-:S13]  /*05f0*/  ISETP.GT.AND P0, PT, R220, R71, PT ;  /* 0x00000047dc00720c */ /* 0x000fda0003f04270 */
[----:B------:R-:W-:Y:S05]  /*0600*/  @!P0 RET.REL.NODEC R2 `(_ZN5flash24flash_fwd_splitkv_kernelI23Flash_fwd_kernel_traitsILi192ELi64ELi64ELi4ELb0ELb0EN7cutlass10bfloat16_tE19Flash_kernel_traitsILi192ELi64ELi64ELi4ES3_EELb0ELb0ELb1ELb0ELb0ELb1ELb1ELb1EEEvNS_16Flash_fwd_paramsE) ;  /* 0xfffff9f002008950 */ /* 0x000fea0003c3ffff */
        /* <DEDUP_REMOVED lines=75> */
.L_x_5251:
[----:B------:R-:W-:Y:S05]  /*0ac0*/  BSYNC B0 ;  /* 0x0000000000007941 */ /* 0x000fea0003800000 */
.L_x_5250:
        /* <DEDUP_REMOVED lines=10> */
.L_x_5253:
[----:B------:R-:W-:Y:S05]  /*0b70*/  BSYNC B0 ;  /* 0x0000000000007941 */ /* 0x000fea0003800000 */
.L_x_5252:
        /* <DEDUP_REMOVED lines=10> */
.L_x_5255:
[----:B------:R-:W-:Y:S05]  /*0c20*/  BSYNC B0 ;  /* 0x0000000000007941 */ /* 0x000fea0003800000 */
.L_x_5254:
        /* <DEDUP_REMOVED lines=10> */
.L_x_5257:
[----:B------:R-:W-:Y:S05]  /*0cd0*/  BSYNC B0 ;  /* 0x0000000000007941 */ /* 0x000fea0003800000 */
.L_x_5256:
        /* <DEDUP_REMOVED lines=10> */
.L_x_5259:
[----:B------:R-:W-:Y:S05]  /*0d80*/  BSYNC B0 ;  /* 0x0000000000007941 */ /* 0x000fea0003800000 */
.L_x_5258:
        /* <DEDUP_REMOVED lines=10> */
.L_x_5261:
[----:B------:R-:W-:Y:S05]  /*0e30*/  BSYNC B0 ;  /* 0x0000000000007941 */ /* 0x000fea0003800000 */
.L_x_5260:
        /* <DEDUP_REMOVED lines=10> */
.L_x_5263:
[----:B------:R-:W-:Y:S05]  /*0ee0*/  BSYNC B0 ;  /* 0x0000000000007941 */ /* 0x000fea0003800000 */
.L_x_5262:
        /* <DEDUP_REMOVED lines=10> */
.L_x_5265:
[----:B------:R-:W-:Y:S05]  /*0f90*/  BSYNC B0 ;  /* 0x0000000000007941 */ /* 0x000fea0003800000 */
.L_x_5264:
        /* <DEDUP_REMOVED lines=29> */
[----:B------:R-:W-:Y:S05]  /*1170*/  @P6 RET.REL.NODEC R218 `(_ZN5flash24flash_fwd_splitkv_kernelI23Flash_fwd_kernel_traitsILi192ELi64ELi64ELi4ELb0ELb0EN7cutlass10bfloat16_tE19Flash_kernel_traitsILi192ELi64ELi64ELi4ES3_EELb0ELb0ELb1ELb0ELb0ELb1ELb1ELb1EEEvNS_16Flash_fwd_paramsE) ;  /* 0xffffee80da006950 */ /* 0x000fea0003c3ffff */
[----:B-1----:R-:W-:Y:S02]  /*1180*/  MOV R5, 0xff800000 ;  /* 0xff80000000057802 */ /* 0x002fe40000000f00 */
[----:B------:R-:W-:-:S03]  /*1190*/  MOV R219, 0x0 ;  /* 0x0000000000db7802 */ /* 0x000fc60000000f00 */
[----:B------:R1:W-:Y:S01]  /*11a0*/  ST.E [R2.64+0xe0], R5 ;  /* 0x0000e00502007985 */ /* 0x0003e2000c101906 */
[----:B------:R-:W-:Y:S05]  /*11b0*/  RET.REL.NODEC R218 `(_ZN5flash24flash_fwd_splitkv_kernelI23Flash_fwd_kernel_traitsILi192ELi64ELi64ELi4ELb0ELb0EN7cutlass10bfloat16_tE19Flash_kernel_traitsILi192ELi64ELi64ELi4ES3_EELb0ELb0ELb1ELb0ELb0ELb1ELb1ELb1EEEvNS_16Flash_fwd_paramsE) ;  /* 0xffffee40da007950 */ /* 0x000fea0003c3ffff */
.L_x_5249:
        /* <DEDUP_REMOVED lines=105> */
.L_x_5267:
        /* <DEDUP_REMOVED lines=82> */
.L_x_5268:
[----:B-1----:R-:W-:Y:S05]  /*1d70*/  BSYNC B0 ;  /* 0x0000000000007941 */ /* 0x002fea0003800000 */
.L_x_5266:
        /* <DEDUP_REMOVED lines=49> */
[----:B------:R-:W-:Y:S02]  /*2090*/  LEA.HI R155, R7, R56, RZ, 0x6 ;  /* 0x00000038079b7211 */ /* 0x000fe400078f30ff */
[----:B------:R-:W-:-:S03]  /*20a0*/  LOP3.LUT R10, R21, R10, RZ, 0x3c, !PT ;  /* 0x0000000a150a7212 */ /* 0x000fc600078e3cff */
        /* <DEDUP_REMOVED lines=85> */
[----:B------:R-:W-:Y:S01]  /*2600*/  IMAD.WIDE.U32 R184, R64, 0x60, RZ ;  /* 0x0000006040b87825 */ /* 0x000fe200078e00ff */
[----:B------:R-:W-:-:S02]  /*2610*/  LOP3.LUT R150, R76, 0xffff, RZ, 0xc0, !PT ;  /* 0x0000ffff4c967812 */ /* 0x000fc400078ec0ff */
        /* <DEDUP_REMOVED lines=50> */
[----:B-----5:R-:W-:Y:S02]  /*2940*/  IMAD.IADD R5, R20, 0x1, R5 ;  /* 0x0000000114057824 */ /* 0x020fe400078e0205 */
        /* <DEDUP_REMOVED lines=87> */
.L_x_5363:
        /* <DEDUP_REMOVED lines=19> */
.L_x_5271:
[----:B------:R-:W-:Y:S05]  /*2ff0*/  BSYNC B0 ;  /* 0x0000000000007941 */ /* 0x000fea0003800000 */
.L_x_5270:
        /* <DEDUP_REMOVED lines=18> */
.L_x_5273:
[----:B------:R-:W-:Y:S05]  /*3120*/  BSYNC B0 ;  /* 0x0000000000007941 */ /* 0x000fea0003800000 */
.L_x_5272:
        /* <DEDUP_REMOVED lines=18> */
.L_x_5275:
[----:B------:R-:W-:Y:S05]  /*3250*/  BSYNC B0 ;  /* 0x0000000000007941 */ /* 0x000fea0003800000 */
.L_x_5274:
        /* <DEDUP_REMOVED lines=18> */
.L_x_5277:
[----:B------:R-:W-:Y:S05]  /*3380*/  BSYNC B0 ;  /* 0x0000000000007941 */ /* 0x000fea0003800000 */
.L_x_5276:
        /* <DEDUP_REMOVED lines=65> */
.L_x_5284:
[----:B------:R-:W-:Y:S05]  /*37a0*/  BSYNC B0 ;  /* 0x0000000000007941 */ /* 0x000fea0003800000 */
.L_x_5283:
        /* <DEDUP_REMOVED lines=50> */
.L_x_5286:
[----:B------:R-:W-:Y:S05]  /*3ad0*/  BSYNC B0 ;  /* 0x0000000000007941 */ /* 0x000fea0003800000 */
.L_x_5285:
        /* <DEDUP_REMOVED lines=49> */
.L_x_5282:
[----:B------:R-:W-:Y:S05]  /*3df0*/  BSYNC B1 ;  /* 0x0000000000017941 */ /* 0x000fea0003800000 */
.L_x_5281:
        /* <DEDUP_REMOVED lines=63> */
.L_x_5290:
[----:B------:R-:W-:Y:S05]  /*41f0*/  BSYNC B0 ;  /* 0x0000000000007941 */ /* 0x000fea0003800000 */
.L_x_5289:
        /* <DEDUP_REMOVED lines=53> */
.L_x_5292:
[----:B------:R-:W-:Y:S05]  /*4550*/  BSYNC B0 ;  /* 0x0000000000007941 */ /* 0x000fea0003800000 */
.L_x_5291:
        /* <DEDUP_REMOVED lines=52> */
.L_x_5288:
[----:B------:R-:W-:Y:S05]  /*48a0*/  BSYNC B1 ;  /* 0x0000000000017941 */ /* 0x000fea0003800000 */
.L_x_5287:
        /* <DEDUP_REMOVED lines=63> */
.L_x_5296:
[----:B------:R-:W-:Y:S05]  /*4ca0*/  BSYNC B0 ;  /* 0x0000000000007941 */ /* 0x000fea0003800000 */
.L_x_5295:
        /* <DEDUP_REMOVED lines=53> */
.L_x_5298:
[----:B------:R-:W-:Y:S05]  /*5000*/  BSYNC B0 ;  /* 0x0000000000007941 */ /* 0x000fea0003800000 */
.L_x_5297:
        /* <DEDUP_REMOVED lines=52> */
.L_x_5294:
[----:B------:R-:W-:Y:S05]  /*5350*/  BSYNC B1 ;  /* 0x0000000000017941 */ /* 0x000fea0003800000 */
.L_x_5293:
        /* <DEDUP_REMOVED lines=65> */
.L_x_5302:
[----:B------:R-:W-:Y:S05]  /*5770*/  BSYNC B0 ;  /* 0x0000000000007941 */ /* 0x000fea0003800000 */
.L_x_5301:
        /* <DEDUP_REMOVED lines=53> */
.L_x_5304:
[----:B------:R-:W-:Y:S05]  /*5ad0*/  BSYNC B0 ;  /* 0x0000000000007941 */ /* 0x000fea0003800000 */
.L_x_5303:
        /* <DEDUP_REMOVED lines=52> */
.L_x_5300:
[----:B------:R-:W-:Y:S05]  /*5e20*/  BSYNC B1 ;  /* 0x0000000000017941 */ /* 0x000fea0003800000 */
.L_x_5299:
[----:B------:R-:W2:Y:S02]  /*5e30*/  LD.E R3, [R12.64+0xd0] ;  /* 0x0000d0060c037980 */ /* 0x000ea4000c101900 */
[----:B--2---:R-:W-:Y:S05]  /*5e40*/  IMAD.U32 R3, R3, -0x20, RZ ;  /* 0xffffffe003037824 */ /* 0x004fea00078e00ff */
[C---:B------:R-:W-:Y:S02]  /*5e50*/  LEA R18, P1, R3.reuse, R18, 0x1 ;  /* 0x0000001203127211 */ /* 0x040fe400078208ff */
[C---:B------:R-:W-:Y:S02]  /*5e60*/  LEA R58, P0, R3.reuse, R58, 0x1 ;  /* 0x0000003a033a7211 */ /* 0x040fe400078008ff */
[C---:B------:R-:W-:Y:S02]  /*5e70*/  LEA.HI.X.SX32 R19, R3.reuse, R19, 0x1, P1 ;  /* 0x0000001303137211 */ /* 0x040fe400008f0eff */
[----:B------:R-:W-:Y:S01]  /*5e80*/  LEA.HI.X.SX32 R59, R3, R59, 0x1, P0 ;  /* 0x0000003b033b7211 */ /* 0x000fe200000f0eff */
[----:B------:R-:W-:-:S05]  /*5e90*/  BRA `(.L_x_5305) ;  /* 0x00004ec000007947 */ /* 0x000fca0003800000 */
.L_x_5280:
        /* <DEDUP_REMOVED lines=89> */
.L_x_5311:
[----:B------:R-:W-:Y:S05]  /*6430*/  BSYNC B0 ;  /* 0x0000000000007941 */ /* 0x000fea0003800000 */
.L_x_5310:
[----:B-----5:R2:W-:Y:S02]  /*6440*/  ST.E.128 [R126.64], R48 ;  /* 0x000000307e007985 */ /* 0x0205e4000c101d06 */
.L_x_5309:
[----:B------:R-:W-:Y:S05]  /*6450*/  BSYNC B1 ;  /* 0x0000000000017941 */ /* 0x000fea0003800000 */
.L_x_5308:
        /* <DEDUP_REMOVED lines=87> */
.L_x_5315:
[----:B------:R-:W-:Y:S05]  /*69d0*/  BSYNC B0 ;  /* 0x0000000000007941 */ /* 0x000fea0003800000 */
.L_x_5314:
[----:B-----5:R3:W-:Y:S02]  /*69e0*/  ST.E.128 [R126.64+0x80], R48 ;  /* 0x000080307e007985 */ /* 0x0207e4000c101d06 */
.L_x_5313:
[----:B------:R-:W-:Y:S05]  /*69f0*/  BSYNC B1 ;  /* 0x0000000000017941 */ /* 0x000fea0003800000 */
.L_x_5312:
        /* <DEDUP_REMOVED lines=86> */
.L_x_5317:
[----:B------:R-:W-:Y:S05]  /*6f60*/  BSYNC B0 ;  /* 0x0000000000007941 */ /* 0x000fea0003800000 */
.L_x_5316:
[----:B-----5:R3:W-:Y:S02]  /*6f70*/  ST.E.128 [R126.64+0x100], R48 ;  /* 0x000100307e007985 */ /* 0x0207e4000c101d06 */
.L_x_5307:
[----:B------:R-:W-:Y:S05]  /*6f80*/  BSYNC B2 ;  /* 0x0000000000027941 */ /* 0x000fea0003800000 */
.L_x_5306:
        /* <DEDUP_REMOVED lines=31> */
[C---:B------:R-:W-:Y:S02]  /*7180*/  IADD3 R157, P2, R156.reuse, R191, RZ ;  /* 0x000000bf9c9d7210 */ /* 0x040fe40007f5e0ff */
[----:B------:R-:W-:Y:S02]  /*7190*/  LEA.HI.X.SX32 R23, R193, R195, 0x1, P0 ;  /* 0x000000c3c1177211 */ /* 0x000fe400000f0eff */
[----:B------:R-:W-:Y:S02]  /*71a0*/  LEA R196, P0, R157, R122, 0x1 ;  /* 0x0000007a9dc47211 */ /* 0x000fe400078008ff */
[-C--:B--2---:R-:W-:Y:S01]  /*71b0*/  LEA.HI.X.SX32 R194, R191, R140.reuse, 0x1, P2 ;  /* 0x0000008cbfc27211 */ /* 0x084fe200010f0eff */
        /* <DEDUP_REMOVED lines=62> */
.L_x_5323:
[----:B------:R-:W-:Y:S05]  /*75a0*/  BSYNC B0 ;  /* 0x0000000000007941 */ /* 0x000fea0003800000 */
.L_x_5322:
[C---:B------:R-:W-:Y:S04]  /*75b0*/  LEA R2, P0, R213.reuse, R126, 0x1 ;  /* 0x0000007ed5027211 */ /* 0x040fe800078008ff */
[----:B------:R-:W-:Y:S05]  /*75c0*/  LEA.HI.X R3, R213, R127, R214, 0x1, P0 ;  /* 0x0000007fd5037211 */ /* 0x000fea00000f0cd6 */
[----:B-----5:R3:W-:Y:S04]  /*75d0*/  ST.E.128 [R2.64], R48 ;  /* 0x0000003002007985 */ /* 0x0207e8000c101d06 */
.L_x_5321:
[----:B------:R-:W-:Y:S05]  /*75e0*/  BSYNC B1 ;  /* 0x0000000000017941 */ /* 0x000fea0003800000 */
.L_x_5320:
        /* <DEDUP_REMOVED lines=92> */
.L_x_5327:
[----:B------:R-:W-:Y:S05]  /*7bb0*/  BSYNC B0 ;  /* 0x0000000000007941 */ /* 0x000fea0003800000 */
.L_x_5326:
[C---:B------:R-:W-:Y:S04]  /*7bc0*/  LEA R2, P0, R92.reuse, R126, 0x1 ;  /* 0x0000007e5c027211 */ /* 0x040fe800078008ff */
[----:B------:R-:W-:Y:S05]  /*7bd0*/  LEA.HI.X R3, R92, R127, R91, 0x1, P0 ;  /* 0x0000007f5c037211 */ /* 0x000fea00000f0c5b */
[----:B-----5:R3:W-:Y:S04]  /*7be0*/  ST.E.128 [R2.64], R48 ;  /* 0x0000003002007985 */ /* 0x0207e8000c101d06 */
.L_x_5325:
[----:B------:R-:W-:Y:S05]  /*7bf0*/  BSYNC B1 ;  /* 0x0000000000017941 */ /* 0x000fea0003800000 */
.L_x_5324:
        /* <DEDUP_REMOVED lines=91> */
.L_x_5329:
[----:B------:R-:W-:Y:S05]  /*81b0*/  BSYNC B0 ;  /* 0x0000000000007941 */ /* 0x000fea0003800000 */
.L_x_5328:
[C---:B------:R-:W-:Y:S04]  /*81c0*/  LEA R2, P0, R88.reuse, R126, 0x1 ;  /* 0x0000007e58027211 */ /* 0x040fe800078008ff */
[----:B------:R-:W-:Y:S05]  /*81d0*/  LEA.HI.X R3, R88, R127, R87, 0x1, P0 ;  /* 0x0000007f58037211 */ /* 0x000fea00000f0c57 */
[----:B-----5:R3:W-:Y:S04]  /*81e0*/  ST.E.128 [R2.64], R48 ;  /* 0x0000003002007985 */ /* 0x0207e8000c101d06 */
.L_x_5319:
[----:B------:R-:W-:Y:S05]  /*81f0*/  BSYNC B2 ;  /* 0x0000000000027941 */ /* 0x000fea0003800000 */
.L_x_5318:
        /* <DEDUP_REMOVED lines=97> */
.L_x_5335:
[----:B------:R-:W-:Y:S05]  /*8810*/  BSYNC B0 ;  /* 0x0000000000007941 */ /* 0x000fea0003800000 */
.L_x_5334:
[C---:B------:R-:W-:Y:S04]  /*8820*/  LEA R2, P0, R93.reuse, R126, 0x1 ;  /* 0x0000007e5d027211 */ /* 0x040fe800078008ff */
[----:B------:R-:W-:Y:S05]  /*8830*/  LEA.HI.X R3, R93, R127, R94, 0x1, P0 ;  /* 0x0000007f5d037211 */ /* 0x000fea00000f0c5e */
[----:B-----5:R3:W-:Y:S04]  /*8840*/  ST.E.128 [R2.64], R48 ;  /* 0x0000003002007985 */ /* 0x0207e8000c101d06 */
.L_x_5333:
[----:B------:R-:W-:Y:S05]  /*8850*/  BSYNC B1 ;  /* 0x0000000000017941 */ /* 0x000fea0003800000 */
.L_x_5332:
        /* <DEDUP_REMOVED lines=92> */
.L_x_5339:
[----:B------:R-:W-:Y:S05]  /*8e20*/  BSYNC B0 ;  /* 0x0000000000007941 */ /* 0x000fea0003800000 */
.L_x_5338:
[C---:B------:R-:W-:Y:S04]  /*8e30*/  LEA R2, P0, R90.reuse, R126, 0x1 ;  /* 0x0000007e5a027211 */ /* 0x040fe800078008ff */
[----:B------:R-:W-:Y:S05]  /*8e40*/  LEA.HI.X R3, R90, R127, R89, 0x1, P0 ;  /* 0x0000007f5a037211 */ /* 0x000fea00000f0c59 */
[----:B-----5:R3:W-:Y:S04]  /*8e50*/  ST.E.128 [R2.64], R48 ;  /* 0x0000003002007985 */ /* 0x0207e8000c101d06 */
.L_x_5337:
[----:B------:R-:W-:Y:S05]  /*8e60*/  BSYNC B1 ;  /* 0x0000000000017941 */ /* 0x000fea0003800000 */
.L_x_5336:
        /* <DEDUP_REMOVED lines=91> */
.L_x_5341:
[----:B------:R-:W-:Y:S05]  /*9420*/  BSYNC B0 ;  /* 0x0000000000007941 */ /* 0x000fea0003800000 */
.L_x_5340:
[C---:B------:R-:W-:Y:S04]  /*9430*/  LEA R2, P0, R86.reuse, R126, 0x1 ;  /* 0x0000007e56027211 */ /* 0x040fe800078008ff */
[----:B------:R-:W-:Y:S05]  /*9440*/  LEA.HI.X R3, R86, R127, R85, 0x1, P0 ;  /* 0x0000007f56037211 */ /* 0x000fea00000f0c55 */
[----:B-----5:R3:W-:Y:S04]  /*9450*/  ST.E.128 [R2.64], R48 ;  /* 0x0000003002007985 */ /* 0x0207e8000c101d06 */
.L_x_5331:
[----:B------:R-:W-:Y:S05]  /*9460*/  BSYNC B2 ;  /* 0x0000000000027941 */ /* 0x000fea0003800000 */
.L_x_5330:
        /* <DEDUP_REMOVED lines=98> */
.L_x_5347:
[----:B------:R-:W-:Y:S05]  /*9a90*/  BSYNC B0 ;  /* 0x0000000000007941 */ /* 0x000fea0003800000 */
.L_x_5346:
[----:B------:R-:W-:Y:S02]  /*9aa0*/  IMAD R0, R67, 0x60, RZ ;  /* 0x0000006043007824 */ /* 0x000fe400078e02ff */
[----:B------:R-:W-:Y:S05]  /*9ab0*/  IMAD.WIDE.U32 R2, R66, 0x60, R126 ;  /* 0x0000006042027825 */ /* 0x000fea00078e007e */
[----:B------:R-:W-:Y:S05]  /*9ac0*/  IADD3 R3, R3, R0, RZ ;  /* 0x0000000003037210 */ /* 0x000fea0007ffe0ff */
[----:B-----5:R3:W-:Y:S02]  /*9ad0*/  ST.E.128 [R2.64], R48 ;  /* 0x0000003002007985 */ /* 0x0207e4000c101d06 */
.L_x_5345:
[----:B------:R-:W-:Y:S05]  /*9ae0*/  BSYNC B1 ;  /* 0x0000000000017941 */ /* 0x000fea0003800000 */
.L_x_5344:
        /* <DEDUP_REMOVED lines=92> */
.L_x_5351:
[----:B------:R-:W-:Y:S05]  /*a0b0*/  BSYNC B0 ;  /* 0x0000000000007941 */ /* 0x000fea0003800000 */
.L_x_5350:
[C---:B------:R-:W-:Y:S04]  /*a0c0*/  LEA R2, P0, R84.reuse, R126, 0x1 ;  /* 0x0000007e54027211 */ /* 0x040fe800078008ff */
[----:B------:R-:W-:Y:S05]  /*a0d0*/  LEA.HI.X R3, R84, R127, R83, 0x1, P0 ;  /* 0x0000007f54037211 */ /* 0x000fea00000f0c53 */
[----:B-----5:R3:W-:Y:S04]  /*a0e0*/  ST.E.128 [R2.64], R48 ;  /* 0x0000003002007985 */ /* 0x0207e8000c101d06 */
.L_x_5349:
[----:B------:R-:W-:Y:S05]  /*a0f0*/  BSYNC B1 ;  /* 0x0000000000017941 */ /* 0x000fea0003800000 */
.L_x_5348:
        /* <DEDUP_REMOVED lines=27> */
[C---:B--2---:R-:W-:Y:S02]  /*a2b0*/  LEA R192, P0, R157.reuse, R122, 0x1 ;  /* 0x0000007a9dc07211 */ /* 0x044fe400078008ff */
[----:B------:R-:W-:Y:S02]  /*a2c0*/  LEA.HI.X.SX32 R190, R190, R130, 0x1, P2 ;  /* 0x00000082bebe7211 */ /* 0x000fe400010f0eff */
        /* <DEDUP_REMOVED lines=62> */
.L_x_5353:
[----:B------:R-:W-:Y:S05]  /*a6b0*/  BSYNC B0 ;  /* 0x0000000000007941 */ /* 0x000fea0003800000 */
.L_x_5352:
[C---:B------:R-:W-:Y:S04]  /*a6c0*/  LEA R2, P0, R82.reuse, R126, 0x1 ;  /* 0x0000007e52027211 */ /* 0x040fe800078008ff */
[----:B------:R-:W-:Y:S05]  /*a6d0*/  LEA.HI.X R3, R82, R127, R81, 0x1, P0 ;  /* 0x0000007f52037211 */ /* 0x000fea00000f0c51 */
[----:B-----5:R3:W-:Y:S04]  /*a6e0*/  ST.E.128 [R2.64], R48 ;  /* 0x0000003002007985 */ /* 0x0207e8000c101d06 */
.L_x_5343:
[----:B------:R-:W-:Y:S05]  /*a6f0*/  BSYNC B2 ;  /* 0x0000000000027941 */ /* 0x000fea0003800000 */
.L_x_5342:
[----:B---3--:R-:W3:Y:S02]  /*a700*/  LD.E R3, [R12.64+0xd0] ;  /* 0x0000d0060c037980 */ /* 0x008ee4000c101900 */
[----:B---3--:R-:W-:Y:S05]  /*a710*/  IMAD.U32 R3, R3, -0x20, RZ ;  /* 0xffffffe003037824 */ /* 0x008fea00078e00ff */
[C---:B------:R-:W-:Y:S02]  /*a720*/  LEA R124, P1, R3.reuse, R124, 0x1 ;  /* 0x0000007c037c7211 */ /* 0x040fe400078208ff */
[C---:B------:R-:W-:Y:S02]  /*a730*/  LEA R122, P0, R3.reuse, R122, 0x1 ;  /* 0x0000007a037a7211 */ /* 0x040fe400078008ff */
[C---:B------:R-:W-:Y:S02]  /*a740*/  LEA.HI.X.SX32 R125, R3.reuse, R125, 0x1, P1 ;  /* 0x0000007d037d7211 */ /* 0x040fe400008f0eff */
[----:B------:R-:W-:Y:S01]  /*a750*/  LEA.HI.X.SX32 R123, R3, R123, 0x1, P0 ;  /* 0x0000007b037b7211 */ /* 0x000fe200000f0eff */
[----:B------:R-:W-:-:S05]  /*a760*/  BRA `(.L_x_5305) ;  /* 0x000005f000007947 */ /* 0x000fca0003800000 */
.L_x_5279:
        /* <DEDUP_REMOVED lines=11> */
.L_x_5355:
[----:B------:R-:W-:Y:S05]  /*a820*/  BSYNC B0 ;  /* 0x0000000000007941 */ /* 0x000fea0003800000 */
.L_x_5354:
        /* <DEDUP_REMOVED lines=27> */
.L_x_5357:
[----:B------:R-:W-:Y:S05]  /*a9e0*/  BSYNC B0 ;  /* 0x0000000000007941 */ /* 0x000fea0003800000 */
.L_x_5356:
        /* <DEDUP_REMOVED lines=27> */
.L_x_5359:
[----:B------:R-:W-:Y:S05]  /*aba0*/  BSYNC B0 ;  /* 0x0000000000007941 */ /* 0x000fea0003800000 */
.L_x_5358:
        /* <DEDUP_REMOVED lines=27> */
.L_x_5305:
[----:B------:R-:W-:Y:S05]  /*ad60*/  BSYNC B3 ;  /* 0x0000000000037941 */ /* 0x000fea0003800000 */
.L_x_5278:
        /* <DEDUP_REMOVED lines=89> */
.L_x_5361:
        /* <DEDUP_REMOVED lines=8> */
.L_x_5362:
[----:B------:R-:W-:Y:S05]  /*b380*/  BSYNC B0 ;  /* 0x0000000000007941 */ /* 0x000fea0003800000 */
.L_x_5360:
[----:B------:R-:W-:Y:S04]  /*b390*/  IADD3 R9, R9, -0x1, RZ ;  /* 0xffffffff09097810 */ /* 0x000fe80007ffe0ff */
[----:B------:R-:W-:Y:S11]  /*b3a0*/  ISETP.GT.AND P0, PT, R9, R95, PT ;  /* 0x0000005f0900720c */ /* 0x000ff60003f04270 */
[----:B------:R-:W-:Y:S02]  /*b3b0*/  @!UPT UIADD3 URZ, URZ, URZ, URZ ;  /* 0x0000003f3f3ff290 */ /* 0x000fe4000fffe03f */
[----:B------:R-:W-:-:S05]  /*b3c0*/  @P0 BRA `(.L_x_5363) ;  /* 0xffff7af000000947 */ /* 0x000fca000383ffff */
.L_x_5269:
        /* <DEDUP_REMOVED lines=106> */
.L_x_5372:
[----:B------:R-:W-:Y:S05]  /*ba70*/  BSYNC B0 ;  /* 0x0000000000007941 */ /* 0x000fea0003800000 */
.L_x_5371:
[----:B-----5:R3:W-:Y:S02]  /*ba80*/  STS.128 [R223], R20 ;  /* 0x00000014df007388 */ /* 0x0207e40000000c00 */
.L_x_5370:
[----:B------:R-:W-:Y:S05]  /*ba90*/  BSYNC B1 ;  /* 0x0000000000017941 */ /* 0x000fea0003800000 */
.L_x_5369:
        /* <DEDUP_REMOVED lines=47> */
.L_x_5376:
[----:B------:R-:W-:Y:S05]  /*bd90*/  BSYNC B0 ;  /* 0x0000000000007941 */ /* 0x000fea0003800000 */
.L_x_5375:
[----:B-----5:R1:W-:Y:S02]  /*bda0*/  STS.128 [R223+0x2000], R20 ;  /* 0x00200014df007388 */ /* 0x0203e40000000c00 */
.L_x_5374:
[----:B------:R-:W-:Y:S05]  /*bdb0*/  BSYNC B1 ;  /* 0x0000000000017941 */ /* 0x000fea0003800000 */
.L_x_5373:
        /* <DEDUP_REMOVED lines=46> */
.L_x_5378:
[----:B------:R-:W-:Y:S05]  /*c0a0*/  BSYNC B0 ;  /* 0x0000000000007941 */ /* 0x000fea0003800000 */
.L_x_5377:
[----:B-----5:R3:W-:Y:S02]  /*c0b0*/  STS.128 [R223+0x4000], R20 ;  /* 0x00400014df007388 */ /* 0x0207e40000000c00 */
.L_x_5368:
[----:B------:R-:W-:Y:S05]  /*c0c0*/  BSYNC B2 ;  /* 0x0000000000027941 */ /* 0x000fea0003800000 */
.L_x_5367:
        /* <DEDUP_REMOVED lines=52> */
.L_x_5384:
[----:B------:R-:W-:Y:S05]  /*c410*/  BSYNC B0 ;  /* 0x0000000000007941 */ /* 0x000fea0003800000 */
.L_x_5383:
[----:B-----5:R3:W-:Y:S02]  /*c420*/  STS.128 [R223+0x800], R20 ;  /* 0x00080014df007388 */ /* 0x0207e40000000c00 */
.L_x_5382:
[----:B------:R-:W-:Y:S05]  /*c430*/  BSYNC B1 ;  /* 0x0000000000017941 */ /* 0x000fea0003800000 */
.L_x_5381:
        /* <DEDUP_REMOVED lines=47> */
.L_x_5388:
[----:B------:R-:W-:Y:S05]  /*c730*/  BSYNC B0 ;  /* 0x0000000000007941 */ /* 0x000fea0003800000 */
.L_x_5387:
[----:B-----5:R3:W-:Y:S02]  /*c740*/  STS.128 [R223+0x2800], R20 ;  /* 0x00280014df007388 */ /* 0x0207e40000000c00 */
.L_x_5386:
[----:B------:R-:W-:Y:S05]  /*c750*/  BSYNC B1 ;  /* 0x0000000000017941 */ /* 0x000fea0003800000 */
.L_x_5385:
        /* <DEDUP_REMOVED lines=45> */
.L_x_5390:
[----:B------:R-:W-:Y:S05]  /*ca30*/  BSYNC B0 ;  /* 0x0000000000007941 */ /* 0x000fea0003800000 */
.L_x_5389:
[----:B-----5:R1:W-:Y:S02]  /*ca40*/  STS.128 [R223+0x4800], R40 ;  /* 0x00480028df007388 */ /* 0x0203e40000000c00 */
.L_x_5380:
[----:B------:R-:W-:Y:S05]  /*ca50*/  BSYNC B2 ;  /* 0x0000000000027941 */ /* 0x000fea0003800000 */
.L_x_5379:
        /* <DEDUP_REMOVED lines=53> */
.L_x_5396:
[----:B------:R-:W-:Y:S05]  /*cdb0*/  BSYNC B0 ;  /* 0x0000000000007941 */ /* 0x000fea0003800000 */
.L_x_5395:
[----:B-----5:R3:W-:Y:S02]  /*cdc0*/  STS.128 [R223+0x1000], R20 ;  /* 0x00100014df007388 */ /* 0x0207e40000000c00 */
.L_x_5394:
[----:B------:R-:W-:Y:S05]  /*cdd0*/  BSYNC B1 ;  /* 0x0000000000017941 */ /* 0x000fea0003800000 */
.L_x_5393:
        /* <DEDUP_REMOVED lines=48> */
.L_x_5400:
[----:B------:R-:W-:Y:S05]  /*d0e0*/  BSYNC B0 ;  /* 0x0000000000007941 */ /* 0x000fea0003800000 */
.L_x_5399:
[----:B-----5:R3:W-:Y:S02]  /*d0f0*/  STS.128 [R223+0x3000], R20 ;  /* 0x00300014df007388 */ /* 0x0207e40000000c00 */
.L_x_5398:
[----:B------:R-:W-:Y:S05]  /*d100*/  BSYNC B1 ;  /* 0x0000000000017941 */ /* 0x000fea0003800000 */
.L_x_5397:
        /* <DEDUP_REMOVED lines=45> */
.L_x_5402:
[----:B------:R-:W-:Y:S05]  /*d3e0*/  BSYNC B0 ;  /* 0x0000000000007941 */ /* 0x000fea0003800000 */
.L_x_5401:
[----:B-----5:R1:W-:Y:S02]  /*d3f0*/  STS.128 [R223+0x5000], R36 ;  /* 0x00500024df007388 */ /* 0x0203e40000000c00 */
.L_x_5392:
[----:B------:R-:W-:Y:S05]  /*d400*/  BSYNC B2 ;  /* 0x0000000000027941 */ /* 0x000fea0003800000 */
.L_x_5391:
        /* <DEDUP_REMOVED lines=50> */
.L_x_5407:
[----:B------:R-:W-:Y:S05]  /*d730*/  BSYNC B0 ;  /* 0x0000000000007941 */ /* 0x000fea0003800000 */
.L_x_5406:
[----:B-----5:R1:W-:Y:S02]  /*d740*/  STS.128 [R223+0x1800], R20 ;  /* 0x00180014df007388 */ /* 0x0203e40000000c00 */
.L_x_5405:
[----:B------:R-:W-:Y:S05]  /*d750*/  BSYNC B1 ;  /* 0x0000000000017941 */ /* 0x000fea0003800000 */
.L_x_5404:
        /* <DEDUP_REMOVED lines=46> */
.L_x_5411:
[----:B------:R-:W-:Y:S05]  /*da40*/  BSYNC B0 ;  /* 0x0000000000007941 */ /* 0x000fea0003800000 */
.L_x_5410:
[----:B-----5:R3:W-:Y:S02]  /*da50*/  STS.128 [R223+0x3800], R20 ;  /* 0x00380014df007388 */ /* 0x0207e40000000c00 */
.L_x_5409:
[----:B------:R-:W-:Y:S05]  /*da60*/  BSYNC B1 ;  /* 0x0000000000017941 */ /* 0x000fea0003800000 */
.L_x_5408:
        /* <DEDUP_REMOVED lines=45> */
.L_x_5413:
[----:B------:R-:W-:Y:S05]  /*dd40*/  BSYNC B0 ;  /* 0x0000000000007941 */ /* 0x000fea0003800000 */
.L_x_5412:
[----:B-----5:R1:W-:Y:S01]  /*dd50*/  STS.128 [R223+0x5800], R16 ;  /* 0x00580010df007388 */ /* 0x0203e20000000c00 */
[----:B------:R-:W-:Y:S05]  /*dd60*/  BRA `(.L_x_5403) ;  /* 0x00004c0000007947 */ /* 0x000fea0003800000 */
.L_x_5366:
        /* <DEDUP_REMOVED lines=89> */
.L_x_5419:
[----:B------:R-:W-:Y:S05]  /*e300*/  BSYNC B0 ;  /* 0x0000000000007941 */ /* 0x000fea0003800000 */
.L_x_5418:
[----:B-----5:R3:W-:Y:S02]  /*e310*/  STS.128 [R223], R32 ;  /* 0x00000020df007388 */ /* 0x0207e40000000c00 */
.L_x_5417:
[----:B------:R-:W-:Y:S05]  /*e320*/  BSYNC B1 ;  /* 0x0000000000017941 */ /* 0x000fea0003800000 */
.L_x_5416:
        /* <DEDUP_REMOVED lines=87> */
.L_x_5423:
[----:B------:R-:W-:Y:S05]  /*e8a0*/  BSYNC B0 ;  /* 0x0000000000007941 */ /* 0x000fea0003800000 */
.L_x_5422:
[----:B-----5:R1:W-:Y:S02]  /*e8b0*/  STS.128 [R223+0x2000], R32 ;  /* 0x00200020df007388 */ /* 0x0203e40000000c00 */
.L_x_5421:
[----:B------:R-:W-:Y:S05]  /*e8c0*/  BSYNC B1 ;  /* 0x0000000000017941 */ /* 0x000fea0003800000 */
.L_x_5420:
        /* <DEDUP_REMOVED lines=86> */
.L_x_5425:
[----:B------:R-:W-:Y:S05]  /*ee30*/  BSYNC B0 ;  /* 0x0000000000007941 */ /* 0x000fea0003800000 */
.L_x_5424:
[----:B-----5:R3:W-:Y:S02]  /*ee40*/  STS.128 [R223+0x4000], R32 ;  /* 0x00400020df007388 */ /* 0x0207e40000000c00 */
.L_x_5415:
[----:B------:R-:W-:Y:S05]  /*ee50*/  BSYNC B2 ;  /* 0x0000000000027941 */ /* 0x000fea0003800000 */
.L_x_5414:
        /* <DEDUP_REMOVED lines=92> */
.L_x_5431:
[----:B------:R-:W-:Y:S05]  /*f420*/  BSYNC B0 ;  /* 0x0000000000007941 */ /* 0x000fea0003800000 */
.L_x_5430:
[----:B-----5:R3:W-:Y:S02]  /*f430*/  STS.128 [R223+0x800], R32 ;  /* 0x00080020df007388 */ /* 0x0207e40000000c00 */
.L_x_5429:
[----:B------:R-:W-:Y:S05]  /*f440*/  BSYNC B1 ;  /* 0x0000000000017941 */ /* 0x000fea0003800000 */
.L_x_5428:
        /* <DEDUP_REMOVED lines=87> */
.L_x_5435:
[----:B------:R-:W-:Y:S05]  /*f9c0*/  BSYNC B0 ;  /* 0x0000000000007941 */ /* 0x000fea0003800000 */
.L_x_5434:
[----:B-----5:R3:W-:Y:S02]  /*f9d0*/  STS.128 [R223+0x2800], R32 ;  /* 0x00280020df007388 */ /* 0x0207e40000000c00 */
.L_x_5433:
[----:B------:R-:W-:Y:S05]  /*f9e0*/  BSYNC B1 ;  /* 0x0000000000017941 */ /* 0x000fea0003800000 */
.L_x_5432:
        /* <DEDUP_REMOVED lines=86> */
.L_x_5437:
[----:B------:R-:W-:Y:S05]  /*ff50*/  BSYNC B0 ;  /* 0x0000000000007941 */ /* 0x000fea0003800000 */
.L_x_5436:
[----:B-----5:R3:W-:Y:S02]  /*ff60*/  STS.128 [R223+0x4800], R32 ;  /* 0x00480020df007388 */ /* 0x0207e40000000c00 */
.L_x_5427:
[----:B------:R-:W-:Y:S05]  /*ff70*/  BSYNC B2 ;  /* 0x0000000000027941 */ /* 0x000fea0003800000 */
.L_x_5426:
        /* <DEDUP_REMOVED lines=92> */
.L_x_5443:
[----:B------:R-:W-:Y:S05]  /*10540*/  BSYNC B0 ;  /* 0x0000000000007941 */ /* 0x000fea0003800000 */
.L_x_5442:
[----:B-----5:R3:W-:Y:S02]  /*10550*/  STS.128 [R223+0x1000], R32 ;  /* 0x00100020df007388 */ /* 0x0207e40000000c00 */
.L_x_5441:
[----:B------:R-:W-:Y:S05]  /*10560*/  BSYNC B1 ;  /* 0x0000000000017941 */ /* 0x000fea0003800000 */
.L_x_5440:
        /* <DEDUP_REMOVED lines=87> */
.L_x_5447:
[----:B------:R-:W-:Y:S05]  /*10ae0*/  BSYNC B0 ;  /* 0x0000000000007941 */ /* 0x000fea0003800000 */
.L_x_5446:
[----:B-----5:R3:W-:Y:S02]  /*10af0*/  STS.128 [R223+0x3000], R32 ;  /* 0x00300020df007388 */ /* 0x0207e40000000c00 */
.L_x_5445:
[----:B------:R-:W-:Y:S05]  /*10b00*/  BSYNC B1 ;  /* 0x0000000000017941 */ /* 0x000fea0003800000 */
.L_x_5444:
        /* <DEDUP_REMOVED lines=86> */
.L_x_5449:
[----:B------:R-:W-:Y:S05]  /*11070*/  BSYNC B0 ;  /* 0x0000000000007941 */ /* 0x000fea0003800000 */
.L_x_5448:
[----:B-----5:R3:W-:Y:S02]  /*11080*/  STS.128 [R223+0x5000], R32 ;  /* 0x00500020df007388 */ /* 0x0207e40000000c00 */
.L_x_5439:
[----:B------:R-:W-:Y:S05]  /*11090*/  BSYNC B2 ;  /* 0x0000000000027941 */ /* 0x000fea0003800000 */
.L_x_5438:
        /* <DEDUP_REMOVED lines=92> */
.L_x_5453:
[----:B------:R-:W-:Y:S05]  /*11660*/  BSYNC B0 ;  /* 0x0000000000007941 */ /* 0x000fea0003800000 */
.L_x_5452:
[----:B-----5:R1:W-:Y:S02]  /*11670*/  STS.128 [R223+0x1800], R20 ;  /* 0x00180014df007388 */ /* 0x0203e40000000c00 */
.L_x_5451:
[----:B------:R-:W-:Y:S05]  /*11680*/  BSYNC B1 ;  /* 0x0000000000017941 */ /* 0x000fea0003800000 */
.L_x_5450:
        /* <DEDUP_REMOVED lines=87> */
.L_x_5457:
[----:B------:R-:W-:Y:S05]  /*11c00*/  BSYNC B0 ;  /* 0x0000000000007941 */ /* 0x000fea0003800000 */
.L_x_5456:
[----:B-----5:R1:W-:Y:S02]  /*11c10*/  STS.128 [R223+0x3800], R20 ;  /* 0x00380014df007388 */ /* 0x0203e40000000c00 */
.L_x_5455:
[----:B------:R-:W-:Y:S05]  /*11c20*/  BSYNC B1 ;  /* 0x0000000000017941 */ /* 0x000fea0003800000 */
.L_x_5454:
        /* <DEDUP_REMOVED lines=89> */
.L_x_5459:
[----:B------:R-:W-:Y:S05]  /*121c0*/  BSYNC B0 ;  /* 0x0000000000007941 */ /* 0x000fea0003800000 */
.L_x_5458:
[----:B-----5:R1:W-:Y:S01]  /*121d0*/  STS.128 [R223+0x5800], R20 ;  /* 0x00580014df007388 */ /* 0x0203e20000000c00 */
[----:B------:R-:W-:Y:S05]  /*121e0*/  BRA `(.L_x_5403) ;  /* 0x0000078000007947 */ /* 0x000fea0003800000 */
.L_x_5365:
        /* <DEDUP_REMOVED lines=29> */
.L_x_5461:
[----:B------:R-:W-:Y:S05]  /*123c0*/  BSYNC B0 ;  /* 0x0000000000007941 */ /* 0x000fea0003800000 */
.L_x_5460:
        /* <DEDUP_REMOVED lines=29> */
.L_x_5463:
[----:B------:R-:W-:Y:S05]  /*125a0*/  BSYNC B0 ;  /* 0x0000000000007941 */ /* 0x000fea0003800000 */
.L_x_5462:
        /* <DEDUP_REMOVED lines=29> */
.L_x_5465:
[----:B------:R-:W-:Y:S05]  /*12780*/  BSYNC B0 ;  /* 0x0000000000007941 */ /* 0x000fea0003800000 */
.L_x_5464:
        /* <DEDUP_REMOVED lines=30> */
.L_x_5403:
[----:B------:R-:W-:Y:S05]  /*12970*/  BSYNC B3 ;  /* 0x0000000000037941 */ /* 0x000fea0003800000 */
.L_x_5364:
        /* <DEDUP_REMOVED lines=28> */
.L_x_5468:
[----:B------:R2:W-:Y:S02]  /*12b40*/  STS.128 [R223+0xa000], RZ ;  /* 0x00a000ffdf007388 */ /* 0x0005e40000000c00 */
.L_x_5467:
[----:B------:R-:W-:Y:S05]  /*12b50*/  BSYNC B0 ;  /* 0x0000000000007941 */ /* 0x000fea0003800000 */
.L_x_5466:
        /* <DEDUP_REMOVED lines=31> */
.L_x_5471:
[----:B------:R1:W-:Y:S02]  /*12d50*/  STS.128 [R223+0xa800], RZ ;  /* 0x00a800ffdf007388 */ /* 0x0003e40000000c00 */
.L_x_5470:
[----:B------:R-:W-:Y:S05]  /*12d60*/  BSYNC B0 ;  /* 0x0000000000007941 */ /* 0x000fea0003800000 */
.L_x_5469:
        /* <DEDUP_REMOVED lines=33> */
.L_x_5474:
[----:B------:R1:W-:Y:S02]  /*12f80*/  STS.128 [R223+0xb000], RZ ;  /* 0x00b000ffdf007388 */ /* 0x0003e40000000c00 */
.L_x_5473:
[----:B------:R-:W-:Y:S05]  /*12f90*/  BSYNC B0 ;  /* 0x0000000000007941 */ /* 0x000fea0003800000 */
.L_x_5472:
        /* <DEDUP_REMOVED lines=33> */
.L_x_5476:
[----:B------:R-:W-:Y:S05]  /*131b0*/  BSYNC B0 ;  /* 0x0000000000007941 */ /* 0x000fea0003800000 */
.L_x_5475:
        /* <DEDUP_REMOVED lines=43> */
.L_x_5479:
[----:B------:R2:W-:Y:S02]  /*13470*/  STS.128 [R223+0x10000], RZ ;  /* 0x010000ffdf007388 */ /* 0x0005e40000000c00 */
.L_x_5478:
[----:B-1----:R-:W-:Y:S05]  /*13480*/  BSYNC B0 ;  /* 0x0000000000007941 */ /* 0x002fea0003800000 */
.L_x_5477:
        /* <DEDUP_REMOVED lines=34> */
.L_x_5482:
[----:B------:R4:W-:Y:S02]  /*136b0*/  STS.128 [R223+0x10800], RZ ;  /* 0x010800ffdf007388 */ /* 0x0009e40000000c00 */
.L_x_5481:
[----:B------:R-:W-:Y:S05]  /*136c0*/  BSYNC B0 ;  /* 0x0000000000007941 */ /* 0x000fea0003800000 */
.L_x_5480:
        /* <DEDUP_REMOVED lines=36> */
.L_x_5485:
[----:B------:R4:W-:Y:S02]  /*13910*/  STS.128 [R223+0x11000], RZ ;  /* 0x011000ffdf007388 */ /* 0x0009e40000000c00 */
.L_x_5484:
[----:B------:R-:W-:Y:S05]  /*13920*/  BSYNC B0 ;  /* 0x0000000000007941 */ /* 0x000fea0003800000 */
.L_x_5483:
        /* <DEDUP_REMOVED lines=36> */
.L_x_5487:
[----:B------:R-:W-:Y:S05]  /*13b70*/  BSYNC B0 ;  /* 0x0000000000007941 */ /* 0x000fea0003800000 */
.L_x_5486:
[----:B----4-:R-:W-:Y:S01]  /*13b80*/  SHF.L.U32 R2, R70, 0x6, RZ ;  /* 0x0000000646027819 */ /* 0x010fe200000006ff */
[----:B------:R-:W0:Y:S01]  /*13b90*/  LDGDEPBAR ;  /* 0x00000000000079af */ /* 0x000e220000000000 */
[----:B------:R-:W-:-:S02]  /*13ba0*/  SHF.L.U32 R170, R170, 0x3, RZ ;  /* 0x00000003aaaa7819 */ /* 0x000fc400000006ff */
[----:B------:R-:W-:Y:S02]  /*13bb0*/  LOP3.LUT R3, R2, 0x1c0, RZ, 0xc0, !PT ;  /* 0x000001c002037812 */ /* 0x000fe400078ec0ff */
[----:B------:R-:W-:Y:S02]  /*13bc0*/  LEA R206, R69, R54, 0xa ;  /* 0x0000003645ce7211 */ /* 0x000fe400078e50ff */
[----:B------:R-:W-:Y:S02]  /*13bd0*/  LOP3.LUT R170, R3, 0x8, R170, 0xf8, !PT ;  /* 0x0000000803aa7812 */ /* 0x000fe400078ef8aa */
[----:B------:R-:W-:Y:S02]  /*13be0*/  SHF.R.U32.HI R205, RZ, 0x3, R3 ;  /* 0x00000003ffcd7819 */ /* 0x000fe40000011603 */
[----:B------:R-:W-:Y:S01]  /*13bf0*/  SHF.L.U32 R206, R206, 0x1, RZ ;  /* 0x00000001cece7819 */ /* 0x000fe200000006ff */
[----:B------:R-:W4:Y:S01]  /*13c00*/  LD.E R3, [R12.64+0x18c] ;  /* 0x00018c060c037980 */ /* 0x000f22000c101900 */
[----:B------:R-:W-:-:S02]  /*13c10*/  LOP3.LUT R205, R170, R205, RZ, 0x3c, !PT ;  /* 0x000000cdaacd7212 */ /* 0x000fc400078e3cff */
[----:B------:R-:W-:Y:S01]  /*13c20*/  R2P PR, R70, 0x6 ;  /* 0x0000000646007804 */ /* 0x000fe20000000000 */
[----:B------:R-:W-:Y:S01]  /*13c30*/  LDSM.16.M88.4 R40, [R206] ;  /* 0x00000000ce28783b */ /* 0x000fe20000000200 */
[----:B------:R-:W-:Y:S02]  /*13c40*/  IMAD R204, R57, 0x2, R206 ;  /* 0x0000000239cc7824 */ /* 0x000fe400078e02ce */
[----:B------:R-:W-:-:S03]  /*13c50*/  IMAD R205, R72, 0x200, R205 ;  /* 0x0000020048cd7824 */ /* 0x000fc600078e02cd */
[----:B------:R-:W-:Y:S02]  /*13c60*/  LDSM.16.M88.4 R60, [R204] ;  /* 0x00000000cc3c783b */ /* 0x000fe40000000200 */
[----:B------:R-:W-:-:S04]  /*13c70*/  SHF.L.U32 R205, R205, 0x1, RZ ;  /* 0x00000001cdcd7819 */ /* 0x000fc800000006ff */
[C---:B------:R-:W-:Y:S01]  /*13c80*/  IADD3 R2, R205.reuse, 0x6000, RZ ;  /* 0x00006000cd027810 */ /* 0x040fe20007ffe0ff */
[----:B---3--:R-:W3:Y:S01]  /*13c90*/  LDSM.16.M88.4 R16, [R205+0x6000] ;  /* 0x00600000cd10783b */ /* 0x008ee20000000200 */
[----:B------:R-:W-:Y:S02]  /*13ca0*/  IADD3 R203, R205, 0x6020, RZ ;  /* 0x00006020cdcb7810 */ /* 0x000fe40007ffe0ff */
[----:B------:R-:W-:Y:S01]  /*13cb0*/  @P1 IADD3 R203, R2, -0x20, RZ ;  /* 0xffffffe002cb1810 */ /* 0x000fe20007ffe0ff */
[----:B------:R-:W1:Y:S04]  /*13cc0*/  LDSM.16.M88.4 R4, [R205+0x6800] ;  /* 0x00680000cd04783b */ /* 0x000e680000000200 */
[----:B------:R-:W2:Y:S04]  /*13cd0*/  LDSM.16.M88.4 R84, [R205+0x7000] ;  /* 0x00700000cd54783b */ /* 0x000ea80000000200 */
[----:B------:R-:W1:Y:S04]  /*13ce0*/  LDSM.16.M88.4 R76, [R203] ;  /* 0x00000000cb4c783b */ /* 0x000e680000000200 */
[----:B------:R-:W1:Y:S04]  /*13cf0*/  LDSM.16.M88.4 R80, [R205+0x7800] ;  /* 0x00780000cd50783b */ /* 0x000e680000000200 */
[----:B------:R-:W2:Y:S01]  /*13d00*/  LDSM.16.M88.4 R72, [R203+0x800] ;  /* 0x00080000cb48783b */ /* 0x000ea20000000200 */
[----:B------:R-:W-:-:S03]  /*13d10*/  MOV R2, 0x40 ;  /* 0x0000004000027802 */ /* 0x000fc60000000f00 */
[----:B------:R-:W2:Y:S01]  /*13d20*/  LDSM.16.M88.4 R64, [R203+0x1000] ;  /* 0x00100000cb40783b */ /* 0x000ea20000000200 */
[----:B------:R-:W-:Y:S02]  /*13d30*/  SEL R2, R2, 0xffffffc0, !P2 ;  /* 0xffffffc002027807 */ /* 0x000fe40005000000 */
[----:B------:R-:W-:Y:S01]  /*13d40*/  LEA R202, R55, R206, 0x1 ;  /* 0x000000ce37ca7211 */ /* 0x000fe200078e08ff */
[----:B------:R-:W-:Y:S01]  /*13d50*/  LDSM.16.M88.4 R48, [R203+0x1800] ;  /* 0x00180000cb30783b */ /* 0x000fe20000000200 */
[----:B------:R-:W-:-:S03]  /*13d60*/  IADD3 R200, R205, R2, RZ ;  /* 0x00000002cdc87210 */ /* 0x000fc60007ffe0ff */
[----:B------:R-:W-:Y:S04]  /*13d70*/  LDSM.16.M88.4 R36, [R202] ;  /* 0x00000000ca24783b */ /* 0x000fe80000000200 */
[----:B------:R-:W2:Y:S01]  /*13d80*/  LDSM.16.M88.4 R32, [R200+0x6000] ;  /* 0x00600000c820783b */ /* 0x000ea20000000200 */
[C---:B---3-5:R-:W-:Y:S03]  /*13d90*/  HMMA.16816.F32.BF16 R20, R40.reuse, R16, RZ ;  /* 0x000000102814723c */ /* 0x068fe600000418ff */
[----:B------:R-:W3:Y:S04]  /*13da0*/  LDSM.16.M88.4 R28, [R200+0x6800] ;  /* 0x00680000c81c783b */ /* 0x000ee80000000200 */
[----:B------:R-:W3:Y:S01]  /*13db0*/  LDSM.16.M88.4 R24, [R200+0x7000] ;  /* 0x00700000c818783b */ /* 0x000ee20000000200 */
[----:B------:R-:W-:Y:S01]  /*13dc0*/  HMMA.16816.F32.BF16 R16, R40, R18, RZ ;  /* 0x000000122810723c */ /* 0x000fe200000418ff */
[----:B------:R-:W-:-:S02]  /*13dd0*/  IMAD R201, R55, 0x2, R204 ;  /* 0x0000000237c97824 */ /* 0x000fc400078e02cc */
[----:B------:R-:W-:Y:S05]  /*13de0*/  LDSM.16.M88.4 R96, [R205+0xb800] ;  /* 0x00b80000cd60783b */ /* 0x000fea0000000200 */
[C---:B-1----:R-:W-:Y:S08]  /*13df0*/  HMMA.16816.F32.BF16 R8, R40.reuse, R4, RZ ;  /* 0x000000042808723c */ /* 0x042ff000000418ff */
[C---:B--2---:R-:W-:Y:S01]  /*13e00*/  HMMA.16816.F32.BF16 R88, R40.reuse, R84, RZ ;  /* 0x000000542858723c */ /* 0x044fe200000418ff */
[----:B------:R-:W-:Y:S01]  /*13e10*/  IADD3 R196, R2, R203, RZ ;  /* 0x000000cb02c47210 */ /* 0x000fe20007ffe0ff */
[----:B------:R-:W-:Y:S06]  /*13e20*/  LDSM.16.M88.4 R92, [R200+0x7800] ;  /* 0x00780000c85c783b */ /* 0x000fec0000000200 */
[C---:B------:R-:W-:Y:S08]  /*13e30*/  HMMA.16816.F32.BF16 R4, R40.reuse, R6, RZ ;  /* 0x000000062804723c */ /* 0x040ff000000418ff */
[----:B------:R-:W-:Y:S08]  /*13e40*/  HMMA.16816.F32.BF16 R84, R40, R86, RZ ;  /* 0x000000562854723c */ /* 0x000ff000000418ff */
[C---:B------:R-:W-:Y:S08]  /*13e50*/  HMMA.16816.F32.BF16 R20, R60.reuse, R76, R20 ;  /* 0x0000004c3c14723c */ /* 0x040ff00000041814 */
[----:B------:R-:W-:Y:S01]  /*13e60*/  HMMA.16816.F32.BF16 R16, R60, R78, R16 ;  /* 0x0000004e3c10723c */ /* 0x000fe20000041810 */
[----:B------:R-:W-:Y:S07]  /*13e70*/  LDSM.16.M88.4 R76, [R196] ;  /* 0x00000000c44c783b */ /* 0x000fee0000000200 */
[C---:B------:R-:W-:Y:S08]  /*13e80*/  HMMA.16816.F32.BF16 R44, R40.reuse, R80, RZ ;  /* 0x00000050282c723c */ /* 0x040ff000000418ff */
[----:B------:R-:W-:Y:S01]  /*13e90*/  HMMA.16816.F32.BF16 R40, R40, R82, RZ ;  /* 0x000000522828723c */ /* 0x000fe200000418ff */
[----:B------:R-:W1:Y:S07]  /*13ea0*/  LDSM.16.M88.4 R80, [R201] ;  /* 0x00000000c950783b */ /* 0x000e6e0000000200 */
[C---:B------:R-:W-:Y:S08]  /*13eb0*/  HMMA.16816.F32.BF16 R8, R60.reuse, R72, R8 ;  /* 0x000000483c08723c */ /* 0x040ff00000041808 */
[C---:B------:R-:W-:Y:S01]  /*13ec0*/  HMMA.16816.F32.BF16 R4, R60.reuse, R74, R4 ;  /* 0x0000004a3c04723c */ /* 0x040fe20000041804 */
[----:B------:R-:W2:Y:S07]  /*13ed0*/  LDSM.16.M88.4 R72, [R196+0x800] ;  /* 0x00080000c448783b */ /* 0x000eae0000000200 */
[C---:B------:R-:W-:Y:S08]  /*13ee0*/  HMMA.16816.F32.BF16 R88, R60.reuse, R64, R88 ;  /* 0x000000403c58723c */ /* 0x040ff00000041858 */
[----:B------:R-:W-:Y:S01]  /*13ef0*/  HMMA.16816.F32.BF16 R84, R60, R66, R84 ;  /* 0x000000423c54723c */ /* 0x000fe20000041854 */
[----:B------:R-:W1:Y:S07]  /*13f00*/  LDSM.16.M88.4 R64, [R196+0x1000] ;  /* 0x00100000c440783b */ /* 0x000e6e0000000200 */
[C---:B------:R-:W-:Y:S08]  /*13f10*/  HMMA.16816.F32.BF16 R20, R36.reuse, R32, R20 ;  /* 0x000000202414723c */ /* 0x040ff00000041814 */
[----:B------:R-:W-:Y:S01]  /*13f20*/  HMMA.16816.F32.BF16 R16, R36, R34, R16 ;  /* 0x000000222410723c */ /* 0x000fe20000041810 */
        /* <DEDUP_REMOVED lines=18> */
[C---:B--2---:R-:W-:Y:S08]  /*14050*/  HMMA.16816.F32.BF16 R8, R80.reuse, R72, R8 ;  /* 0x000000485008723c */ /* 0x044ff00000041808 */
[C---:B------:R-:W-:Y:S01]  /*14060*/  HMMA.16816.F32.BF16 R4, R80.reuse, R74, R4 ;  /* 0x0000004a5004723c */ /* 0x040fe20000041804 */
[----:B------:R-:W1:Y:S07]  /*14070*/  LDSM.16.M88.4 R72, [R203+0x2000] ;  /* 0x00200000cb48783b */ /* 0x000e6e0000000200 */
[C---:B------:R-:W-:Y:S08]  /*14080*/  HMMA.16816.F32.BF16 R88, R80.reuse, R64, R88 ;  /* 0x000000405058723c */ /* 0x040ff00000041858 */
[----:B------:R-:W-:Y:S01]  /*14090*/  HMMA.16816.F32.BF16 R84, R80, R66, R84 ;  /* 0x000000425054723c */ /* 0x000fe20000041854 */
[----:B------:R-:W2:Y:S07]  /*140a0*/  LDSM.16.M88.4 R64, [R203+0x3000] ;  /* 0x00300000cb40783b */ /* 0x000eae0000000200 */
        /* <DEDUP_REMOVED lines=12> */
[----:B------:R-:W-:Y:S07]  /*14170*/  LDSM.16.M88.4 R24, [R200+0x9000] ;  /* 0x00900000c818783b */ /* 0x000fee0000000200 */
[C---:B-1----:R-:W-:Y:S08]  /*14180*/  HMMA.16816.F32.BF16 R20, R76.reuse, R72, R20 ;  /* 0x000000484c14723c */ /* 0x042ff00000041814 */
[----:B------:R-:W-:Y:S01]  /*14190*/  HMMA.16816.F32.BF16 R16, R76, R74, R16 ;  /* 0x0000004a4c10723c */ /* 0x000fe20000041810 */
[----:B------:R-:W-:Y:S07]  /*141a0*/  LDSM.16.M88.4 R72, [R200+0x9800] ;  /* 0x00980000c848783b */ /* 0x000fee0000000200 */
[C---:B------:R-:W-:Y:S08]  /*141b0*/  HMMA.16816.F32.BF16 R44, R48.reuse, R92, R44 ;  /* 0x0000005c302c723c */ /* 0x040ff0000004182c */
[----:B------:R-:W-:Y:S01]  /*141c0*/  HMMA.16816.F32.BF16 R40, R48, R94, R40 ;  /* 0x0000005e3028723c */ /* 0x000fe20000041828 */
[----:B------:R-:W-:Y:S07]  /*141d0*/  LDSM.16.M88.4 R48, [R201+0x2000] ;  /* 0x00200000c930783b */ /* 0x000fee0000000200 */
[C---:B------:R-:W-:Y:S08]  /*141e0*/  HMMA.16816.F32.BF16 R8, R76.reuse, R36, R8 ;  /* 0x000000244c08723c */ /* 0x040ff00000041808 */
[C---:B------:R-:W-:Y:S01]  /*141f0*/  HMMA.16816.F32.BF16 R4, R76.reuse, R38, R4 ;  /* 0x000000264c04723c */ /* 0x040fe20000041804 */
[----:B------:R-:W1:Y:S07]  /*14200*/  LDSM.16.M88.4 R36, [R196+0x2000] ;  /* 0x00200000c424783b */ /* 0x000e6e0000000200 */
[C---:B--2---:R-:W-:Y:S08]  /*14210*/  HMMA.16816.F32.BF16 R88, R76.reuse, R64, R88 ;  /* 0x000000404c58723c */ /* 0x044ff00000041858 */
[----:B------:R-:W-:Y:S01]  /*14220*/  HMMA.16816.F32.BF16 R84, R76, R66, R84 ;  /* 0x000000424c54723c */ /* 0x000fe20000041854 */
[----:B------:R-:W2:Y:S07]  /*14230*/  LDSM.16.M88.4 R64, [R196+0x2800] ;  /* 0x00280000c440783b */ /* 0x000eae0000000200 */
[C---:B------:R-:W-:Y:S08]  /*14240*/  HMMA.16816.F32.BF16 R20, R60.reuse, R32, R20 ;  /* 0x000000203c14723c */ /* 0x040ff00000041814 */
[----:B------:R-:W-:Y:S01]  /*14250*/  HMMA.16816.F32.BF16 R16, R60, R34, R16 ;  /* 0x000000223c10723c */ /* 0x000fe20000041810 */
[----:B------:R-:W-:Y:S07]  /*14260*/  LDSM.16.M88.4 R32, [R206+0x4000] ;  /* 0x00400000ce20783b */ /* 0x000fee0000000200 */
[C---:B------:R-:W-:Y:S08]  /*14270*/  HMMA.16816.F32.BF16 R44, R76.reuse, R80, R44 ;  /* 0x000000504c2c723c */ /* 0x040ff0000004182c */
[----:B------:R-:W-:Y:S01]  /*14280*/  HMMA.16816.F32.BF16 R40, R76, R82, R40 ;  /* 0x000000524c28723c */ /* 0x000fe20000041828 */
[----:B------:R-:W-:Y:S04]  /*14290*/  LDSM.16.M88.4 R76, [R196+0x3000] ;  /* 0x00300000c44c783b */ /* 0x000fe80000000200 */
[----:B------:R-:W-:Y:S03]  /*142a0*/  LDSM.16.M88.4 R80, [R201+0x4000] ;  /* 0x00400000c950783b */ /* 0x000fe60000000200 */
[C---:B---3--:R-:W-:Y:S08]  /*142b0*/  HMMA.16816.F32.BF16 R8, R60.reuse, R28, R8 ;  /* 0x0000001c3c08723c */ /* 0x048ff00000041808 */
[----:B------:R-:W-:Y:S01]  /*142c0*/  HMMA.16816.F32.BF16 R4, R60, R30, R4 ;  /* 0x0000001e3c04723c */ /* 0x000fe20000041804 */
[----:B------:R-:W3:Y:S07]  /*142d0*/  LDSM.16.M88.4 R28, [R205+0xa000] ;  /* 0x00a00000cd1c783b */ /* 0x000eee0000000200 */
[C---:B-1----:R-:W-:Y:S08]  /*142e0*/  HMMA.16816.F32.BF16 R20, R48.reuse, R36, R20 ;  /* 0x000000243014723c */ /* 0x042ff00000041814 */
[----:B------:R-:W-:Y:S01]  /*142f0*/  HMMA.16816.F32.BF16 R16, R48, R38, R16 ;  /* 0x000000263010723c */ /* 0x000fe20000041810 */
[----:B------:R-:W-:Y:S07]  /*14300*/  LDSM.16.M88.4 R36, [R204+0x4000] ;  /* 0x00400000cc24783b */ /* 0x000fee0000000200 */
[C---:B------:R-:W-:Y:S08]  /*14310*/  HMMA.16816.F32.BF16 R88, R60.reuse, R24, R88 ;  /* 0x000000183c58723c */ /* 0x040ff00000041858 */
[C---:B------:R-:W-:Y:S01]  /*14320*/  HMMA.16816.F32.BF16 R84, R60.reuse, R26, R84 ;  /* 0x0000001a3c54723c */ /* 0x040fe20000041854 */
[----:B------:R-:W1:Y:S07]  /*14330*/  LDSM.16.M88.4 R24, [R196+0x3800] ;  /* 0x00380000c418783b */ /* 0x000e6e0000000200 */
[C---:B------:R-:W-:Y:S08]  /*14340*/  HMMA.16816.F32.BF16 R44, R60.reuse, R72, R44 ;  /* 0x000000483c2c723c */ /* 0x040ff0000004182c */
[----:B------:R-:W-:Y:S01]  /*14350*/  HMMA.16816.F32.BF16 R40, R60, R74, R40 ;  /* 0x0000004a3c28723c */ /* 0x000fe20000041828 */
[----:B------:R-:W-:Y:S07]  /*14360*/  LDSM.16.M88.4 R72, [R202+0x4000] ;  /* 0x00400000ca48783b */ /* 0x000fee0000000200 */
[C---:B--2---:R-:W-:Y:S01]  /*14370*/  HMMA.16816.F32.BF16 R60, R48.reuse, R64, R8 ;  /* 0x00000040303c723c */ /* 0x044fe20000041808 */
[----:B------:R-:W2:Y:S07]  /*14380*/  LDSM.16.M88.4 R8, [R203+0x4000] ;  /* 0x00400000cb08783b */ /* 0x000eae0000000200 */
[----:B------:R-:W-:Y:S01]  /*14390*/  HMMA.16816.F32.BF16 R4, R48, R66, R4 ;  /* 0x000000423004723c */ /* 0x000fe20000041804 */
[----:B------:R-:W2:Y:S07]  /*143a0*/  LDSM.16.M88.4 R64, [R205+0xa800] ;  /* 0x00a80000cd40783b */ /* 0x000eae0000000200 */
[C---:B---3--:R-:W-:Y:S08]  /*143b0*/  HMMA.16816.F32.BF16 R20, R32.reuse, R28, R20 ;  /* 0x0000001c2014723c */ /* 0x048ff00000041814 */
[----:B------:R-:W-:Y:S01]  /*143c0*/  HMMA.16816.F32.BF16 R16, R32, R30, R16 ;  /* 0x0000001e2010723c */ /* 0x000fe20000041810 */
[----:B------:R-:W-:Y:S07]  /*143d0*/  LDSM.16.M88.4 R28, [R203+0x4800] ;  /* 0x00480000cb1c783b */ /* 0x000fee0000000200 */
[C---:B------:R-:W-:Y:S08]  /*143e0*/  HMMA.16816.F32.BF16 R88, R48.reuse, R76, R88 ;  /* 0x0000004c3058723c */ /* 0x040ff00000041858 */
[C---:B------:R-:W-:Y:S08]  /*143f0*/  HMMA.16816.F32.BF16 R84, R48.reuse, R78, R84 ;  /* 0x0000004e3054723c */ /* 0x040ff00000041854 */
[----:B-1----:R-:W-:Y:S01]  /*14400*/  HMMA.16816.F32.BF16 R76, R48, R24, R44 ;  /* 0x00000018304c723c */ /* 0x002fe2000004182c */
[----:B------:R-:W1:Y:S07]  /*14410*/  LDSM.16.M88.4 R44, [R200+0xa000] ;  /* 0x00a00000c82c783b */ /* 0x000e6e0000000200 */
[C---:B--2---:R-:W-:Y:S08]  /*14420*/  HMMA.16816.F32.BF16 R20, R36.reuse, R8, R20 ;  /* 0x000000082414723c */ /* 0x044ff00000041814 */
[----:B------:R-:W-:Y:S01]  /*14430*/  HMMA.16816.F32.BF16 R16, R36, R10, R16 ;  /* 0x0000000a2410723c */ /* 0x000fe20000041810 */
[----:B------:R-:W2:Y:S07]  /*14440*/  LDSM.16.M88.4 R8, [R205+0xb000] ;  /* 0x00b00000cd08783b */ /* 0x000eae0000000200 */
[C---:B------:R-:W-:Y:S01]  /*14450*/  HMMA.16816.F32.BF16 R92, R32.reuse, R64, R60 ;  /* 0x00000040205c723c */ /* 0x040fe2000004183c */
[----:B------:R-:W-:Y:S07]  /*14460*/  LDSM.16.M88.4 R60, [R196+0x4000] ;  /* 0x00400000c43c783b */ /* 0x000fee0000000200 */
[----:B------:R-:W-:Y:S01]  /*14470*/  HMMA.16816.F32.BF16 R64, R32, R66, R4 ;  /* 0x000000422040723c */ /* 0x000fe20000041804 */
[----:B------:R-:W3:Y:S07]  /*14480*/  LDSM.16.M88.4 R4, [R200+0xa800] ;  /* 0x00a80000c804783b */ /* 0x000eee0000000200 */
[----:B-1----:R-:W-:Y:S08]  /*14490*/  HMMA.16816.F32.BF16 R20, R72, R44, R20 ;  /* 0x0000002c4814723c */ /* 0x002ff00000041814 */
[C---:B------:R-:W-:Y:S08]  /*144a0*/  HMMA.16816.F32.BF16 R92, R36.reuse, R28, R92 ;  /* 0x0000001c245c723c */ /* 0x040ff0000004185c */
[----:B------:R-:W-:Y:S08]  /*144b0*/  HMMA.16816.F32.BF16 R64, R36, R30, R64 ;  /* 0x0000001e2440723c */ /* 0x000ff00000041840 */
[----:B------:R-:W-:Y:S01]  /*144c0*/  HMMA.16816.F32.BF16 R16, R72, R46, R16 ;  /* 0x0000002e4810723c */ /* 0x000fe20000041810 */
[----:B------:R-:W1:Y:S07]  /*144d0*/  LDSM.16.M88.4 R44, [R203+0x5000] ;  /* 0x00500000cb2c783b */ /* 0x000e6e0000000200 */
[C---:B--2---:R-:W-:Y:S08]  /*144e0*/  HMMA.16816.F32.BF16 R88, R32.reuse, R8, R88 ;  /* 0x000000082058723c */ /* 0x044ff00000041858 */
[----:B------:R-:W-:Y:S01]  /*144f0*/  HMMA.16816.F32.BF16 R84, R32, R10, R84 ;  /* 0x0000000a2054723c */ /* 0x000fe20000041854 */
[----:B------:R-:W2:Y:S07]  /*14500*/  LDSM.16.M88.4 R8, [R196+0x4800] ;  /* 0x00480000c408783b */ /* 0x000eae0000000200 */
[----:B------:R-:W-:Y:S01]  /*14510*/  HMMA.16816.F32.BF16 R40, R48, R26, R40 ;  /* 0x0000001a3028723c */ /* 0x000fe20000041828 */
[----:B------:R-:W-:Y:S07]  /*14520*/  LDSM.16.M88.4 R24, [R200+0xb000] ;  /* 0x00b00000c818783b */ /* 0x000fee0000000200 */
[C---:B---3--:R-:W-:Y:S08]  /*14530*/  HMMA.16816.F32.BF16 R92, R72.reuse, R4, R92 ;  /* 0x00000004485c723c */ /* 0x048ff0000004185c */
[----:B------:R-:W-:Y:S01]  /*14540*/  HMMA.16816.F32.BF16 R64, R72, R6, R64 ;  /* 0x000000064840723c */ /* 0x000fe20000041840 */
[----:B------:R-:W3:Y:S07]  /*14550*/  LDSM.16.M88.4 R4, [R203+0x5800] ;  /* 0x00580000cb04783b */ /* 0x000eee0000000200 */
[C---:B------:R-:W-:Y:S08]  /*14560*/  HMMA.16816.F32.BF16 R76, R32.reuse, R96, R76 ;  /* 0x00000060204c723c */ /* 0x040ff0000004184c */
[----:B------:R-:W-:Y:S08]  /*14570*/  HMMA.16816.F32.BF16 R40, R32, R98, R40 ;  /* 0x000000622028723c */ /* 0x000ff00000041828 */
[C---:B------:R-:W-:Y:S08]  /*14580*/  HMMA.16816.F32.BF16 R16, R80.reuse, R62, R16 ;  /* 0x0000003e5010723c */ /* 0x040ff00000041810 */
[----:B------:R-:W-:Y:S08]  /*14590*/  HMMA.16816.F32.BF16 R20, R80, R60, R20 ;  /* 0x0000003c5014723c */ /* 0x000ff00000041814 */
[----:B-1----:R-:W-:Y:S08]  /*145a0*/  HMMA.16816.F32.BF16 R88, R36, R44, R88 ;  /* 0x0000002c2458723c */ /* 0x002ff00000041858 */
[C---:B--2---:R-:W-:Y:S08]  /*145b0*/  HMMA.16816.F32.BF16 R92, R80.reuse, R8, R92 ;  /* 0x00000008505c723c */ /* 0x044ff0000004185c */
[----:B------:R-:W-:Y:S01]  /*145c0*/  HMMA.16816.F32.BF16 R64, R80, R10, R64 ;  /* 0x0000000a5040723c */ /* 0x000fe20000041840 */
[----:B------:R-:W1:Y:S01]  /*145d0*/  LDSM.16.M88.4 R8, [R200+0xb800] ;  /* 0x00b80000c808783b */ /* 0x000e620000000200 */
[----:B----4-:R-:W-:-:S02]  /*145e0*/  FMUL.FTZ R16, R16, R3 ;  /* 0x0000000310107220 */ /* 0x010fc40000410000 */
[-C--:B------:R-:W-:Y:S02]  /*145f0*/  FMUL.FTZ R17, R17, R3.reuse ;  /* 0x0000000311117220 */ /* 0x080fe40000410000 */
[-C--:B------:R-:W-:Y:S02]  /*14600*/  FMUL.FTZ R18, R18, R3.reuse ;  /* 0x0000000312127220 */ /* 0x080fe40000410000 */
[----:B---3--:R-:W-:Y:S01]  /*14610*/  HMMA.16816.F32.BF16 R76, R36, R4, R76 ;  /* 0x00000004244c723c */ /* 0x008fe2000004184c */
[-C--:B------:R-:W-:Y:S02]  /*14620*/  FMUL.FTZ R19, R19, R3.reuse ;  /* 0x0000000313137220 */ /* 0x080fe40000410000 */
[-C--:B------:R-:W-:Y:S02]  /*14630*/  FMUL.FTZ R21, R21, R3.reuse ;  /* 0x0000000315157220 */ /* 0x080fe40000410000 */
[----:B------:R-:W-:-:S03]  /*14640*/  FMUL.FTZ R22, R22, R3 ;  /* 0x0000000316167220 */ /* 0x000fc60000410000 */
[C---:B------:R-:W-:Y:S01]  /*14650*/  HMMA.16816.F32.BF16 R84, R36.reuse, R46, R84 ;  /* 0x0000002e2454723c */ /* 0x040fe20000041854 */
[----:B------:R-:W2:Y:S07]  /*14660*/  MUFU.TANH R49, R16 ;  /* 0x0000001000317308 */ /* 0x000eae0000002400 */
[----:B------:R-:W-:Y:S01]  /*14670*/  HMMA.16816.F32.BF16 R40, R36, R6, R40 ;  /* 0x000000062428723c */ /* 0x000fe20000041828 */
[----:B------:R-:W3:Y:S01]  /*14680*/  MUFU.TANH R47, R17 ;  /* 0x00000011002f7308 */ /* 0x000ee20000002400 */
[----:B------:R-:W-:-:S02]  /*14690*/  FMUL.FTZ R15, R20, R3 ;  /* 0x00000003140f7220 */ /* 0x000fc40000410000 */
[----:B------:R-:W-:-:S04]  /*146a0*/  FMUL.FTZ R45, R23, R3 ;  /* 0x00000003172d7220 */ /* 0x000fc80000410000 */
[C---:B------:R-:W-:Y:S01]  /*146b0*/  HMMA.16816.F32.BF16 R88, R72.reuse, R24, R88 ;  /* 0x000000184858723c */ /* 0x040fe20000041858 */
[----:B------:R-:W4:Y:S08]  /*146c0*/  MUFU.TANH R51, R18 ;  /* 0x0000001200337308 */ /* 0x000f300000002400 */
[----:B------:R1:W1:Y:S08]  /*146d0*/  MUFU.TANH R25, R19 ;  /* 0x0000001300197308 */ /* 0x0002700000002400 */
[----:B------:R-:W2:Y:S08]  /*146e0*/  MUFU.TANH R29, R21 ;  /* 0x00000015001d7308 */ /* 0x000eb00000002400 */
[----:B------:R2:W2:Y:S01]  /*146f0*/  MUFU.TANH R31, R22 ;  /* 0x00000016001f7308 */ /* 0x0004a20000002400 */
[----:B-1----:R-:W1:Y:S04]  /*14700*/  LDSM.16.M88.4 R16, [R196+0x5800] ;  /* 0x00580000c410783b */ /* 0x002e680000000200 */
[----:B--2---:R-:W2:Y:S01]  /*14710*/  LDSM.16.M88.4 R20, [R196+0x5000] ;  /* 0x00500000c414783b */ /* 0x004ea20000000200 */
[C---:B------:R-:W-:Y:S08]  /*14720*/  HMMA.16816.F32.BF16 R76, R72.reuse, R8, R76 ;  /* 0x00000008484c723c */ /* 0x040ff0000004184c */
[C---:B------:R-:W-:Y:S08]  /*14730*/  HMMA.16816.F32.BF16 R84, R72.reuse, R26, R84 ;  /* 0x0000001a4854723c */ /* 0x040ff00000041854 */
[----:B------:R-:W-:Y:S01]  /*14740*/  HMMA.16816.F32.BF16 R40, R72, R10, R40 ;  /* 0x0000000a4828723c */ /* 0x000fe20000041828 */
[----:B------:R-:W-:-:S02]  /*14750*/  FMUL.FTZ R35, R65, R3 ;  /* 0x0000000341237220 */ /* 0x000fc40000410000 */
[-C--:B------:R-:W-:Y:S02]  /*14760*/  FMUL.FTZ R53, R92, R3.reuse ;  /* 0x000000035c357220 */ /* 0x080fe40000410000 */
[-C--:B------:R-:W-:Y:S02]  /*14770*/  FMUL.FTZ R33, R93, R3.reuse ;  /* 0x000000035d217220 */ /* 0x080fe40000410000 */
[-C--:B------:R-:W-:Y:S01]  /*14780*/  FMUL.FTZ R5, R94, R3.reuse ;  /* 0x000000035e057220 */ /* 0x080fe20000410000 */
[----:B-1----:R-:W-:Y:S01]  /*14790*/  HMMA.16816.F32.BF16 R76, R80, R16, R76 ;  /* 0x00000010504c723c */ /* 0x002fe2000004184c */
[----:B------:R-:W-:Y:S01]  /*147a0*/  FMUL.FTZ R7, R66, R3 ;  /* 0x0000000342077220 */ /* 0x000fe20000410000 */
[----:B------:R-:W-:Y:S01]  /*147b0*/  ISETP.GT.AND P4, PT, R52, R215, PT ;  /* 0x000000d73400720c */ /* 0x000fe20003f84270 */
[----:B------:R-:W-:Y:S01]  /*147c0*/  FMUL.FTZ R64, R64, R3 ;  /* 0x0000000340407220 */ /* 0x000fe20000410000 */
[----:B------:R-:W1:Y:S01]  /*147d0*/  MUFU.TANH R15, R15 ;  /* 0x0000000f000f7308 */ /* 0x000e620000002400 */
[----:B------:R-:W-:-:S04]  /*147e0*/  DEPBAR.LE SB0, 0x0 ;  /* 0x000080000000791a */ /* 0x000fc80000000000 */
[C---:B--2---:R-:W-:Y:S08]  /*147f0*/  HMMA.16816.F32.BF16 R88, R80.reuse, R20, R88 ;  /* 0x000000145058723c */ /* 0x044ff00000041858 */
[C---:B------:R-:W-:Y:S08]  /*14800*/  HMMA.16816.F32.BF16 R84, R80.reuse, R22, R84 ;  /* 0x000000165054723c */ /* 0x040ff00000041854 */
[----:B------:R-:W-:Y:S01]  /*14810*/  HMMA.16816.F32.BF16 R40, R80, R18, R40 ;  /* 0x000000125028723c */ /* 0x000fe20000041828 */
[----:B------:R-:W-:Y:S01]  /*14820*/  SHF.R.S32.HI R11, RZ, 0x1f, R68 ;  /* 0x0000001fff0b7819 */ /* 0x000fe20000011444 */
[----:B------:R-:W-:-:S03]  /*14830*/  FMUL.FTZ R9, R67, R3 ;  /* 0x0000000343097220 */ /* 0x000fc60000410000 */
[----:B------:R-:W-:Y:S01]  /*14840*/  LEA.HI R2, R11, R68, RZ, 0x2 ;  /* 0x000000440b027211 */ /* 0x000fe200078f10ff */
[-C--:B------:R-:W-:Y:S02]  /*14850*/  FMUL.FTZ R27, R95, R3.reuse ;  /* 0x000000035f1b7220 */ /* 0x080fe40000410000 */
[-C--:B------:R-:W-:Y:S01]  /*14860*/  FMUL.FTZ R19, R77, R3.reuse ;  /* 0x000000034d137220 */ /* 0x080fe20000410000 */
[----:B------:R-:W-:Y:S01]  /*14870*/  SHF.R.S32.HI R2, RZ, 0x2, R2 ;  /* 0x00000002ff027819 */ /* 0x000fe20000011402 */
        /* <DEDUP_REMOVED lines=15> */
[----:B------:R-:W-:Y:S01]  /*14970*/  LEA R2, R69, R2, 0x4 ;  /* 0x0000000245027211 */ /* 0x000fe200078e20ff */
[----:B------:R-:W2:Y:S08]  /*14980*/  MUFU.TANH R45, R45 ;  /* 0x0000002d002d7308 */ /* 0x000eb00000002400 */
[----:B------:R-:W1:Y:S08]  /*14990*/  MUFU.TANH R53, R53 ;  /* 0x0000003500357308 */ /* 0x000e700000002400 */
[----:B------:R-:W1:Y:S08]  /*149a0*/  MUFU.TANH R33, R33 ;  /* 0x0000002100217308 */ /* 0x000e700000002400 */
[----:B------:R-:W1:Y:S08]  /*149b0*/  MUFU.TANH R5, R5 ;  /* 0x0000000500057308 */ /* 0x000e700000002400 */
[----:B------:R-:W1:Y:S08]  /*149c0*/  MUFU.TANH R27, R27 ;  /* 0x0000001b001b7308 */ /* 0x000e700000002400 */
[----:B------:R1:W1:Y:S08]  /*149d0*/  MUFU.TANH R21, R64 ;  /* 0x0000004000157308 */ /* 0x0002700000002400 */
        /* <DEDUP_REMOVED lines=16> */
[----:B------:R-:W1:Y:S08]  /*14ae0*/  MUFU.TANH R41, R41 ;  /* 0x0000002900297308 */ /* 0x000e700000002400 */
[----:B------:R1:W1:Y:S08]  /*14af0*/  MUFU.TANH R69, R42 ;  /* 0x0000002a00457308 */ /* 0x0002700000002400 */
[----:B------:R-:W1:Y:S01]  /*14b00*/  MUFU.TANH R43, R43 ;  /* 0x0000002b002b7308 */ /* 0x000e620000002400 */
[----:B------:R-:W-:Y:S01]  /*14b10*/  BSSY B1, `(.L_x_5488) ;  /* 0x00000b6000017945 */ /* 0x000fe20003800000 */
[----:B------:R-:W-:-:S02]  /*14b20*/  IADD3 R2, R71, R2, RZ ;  /* 0x0000000247027210 */ /* 0x000fc40007ffe0ff */
[----:B------:R-:W-:Y:S02]  /*14b30*/  LOP3.LUT R79, R56, 0x3, RZ, 0xc0, !PT ;  /* 0x00000003384f7812 */ /* 0x000fe400078ec0ff */
        /* <DEDUP_REMOVED lines=10> */
[----:B------:R-:W-:Y:S01]  /*14be0*/  IADD3 R188, R203, 0x5800, RZ ;  /* 0x00005800cbbc7810 */ /* 0x000fe20007ffe0ff */
[----:B------:R-:W-:Y:S06]  /*14bf0*/  BAR.SYNC.DEFER_BLOCKING 0x0 ;  /* 0x0000000000007b1d */ /* 0x000fec0000010000 */
[----:B------:R-:W-:Y:S05]  /*14c00*/  @!P4 BRA `(.L_x_5489) ;  /* 0x00000a600000c947 */ /* 0x000fea0003800000 */
[----:B-1234-:R-:W-:Y:S01]  /*14c10*/  ISETP.NE.U32.AND P0, PT, R224, RZ, PT ;  /* 0x000000ffe000720c */ /* 0x01efe20003f05070 */
[----:B------:R-:W-:Y:S03]  /*14c20*/  BSSY B0, `(.L_x_5490) ;  /* 0x0000042000007945 */ /* 0x000fe60003800000 */
[----:B------:R-:W-:-:S13]  /*14c30*/  ISETP.NE.AND.EX P0, PT, R225, RZ, PT, P0 ;  /* 0x000000ffe100720c */ /* 0x000fda0003f05300 */
[----:B------:R-:W-:Y:S05]  /*14c40*/  @!P0 BRA `(.L_x_5491) ;  /* 0x000003c000008947 */ /* 0x000fea0003800000 */
[----:B------:R-:W2:Y:S01]  /*14c50*/  LD.E R71, [R12.64+0x170] ;  /* 0x000170060c477980 */ /* 0x000ea2000c101900 */
[----:B------:R-:W-:Y:S02]  /*14c60*/  IADD3 R10, R14, -0x40, RZ ;  /* 0xffffffc00e0a7810 */ /* 0x000fe40007ffe0ff */
[----:B------:R-:W-:Y:S01]  /*14c70*/  IABS R11, R14 ;  /* 0x0000000e000b7213 */ /* 0x000fe20000000000 */
[----:B------:R-:W3:Y:S01]  /*14c80*/  LD.E.64 R82, [R12.64+0x20] ;  /* 0x000020060c527980 */ /* 0x000ee2000c101b00 */
        /* <DEDUP_REMOVED lines=36> */
[----:B------:R-:W-:-:S03]  /*14ed0*/  SEL R11, R11, R16, !P1 ;  /* 0x000000100b0b7207 */ /* 0x000fc60004800000 */
[----:B------:R-:W-:-:S04]  /*14ee0*/  IMAD.WIDE R86, R6, 0x4, R224 ;  /* 0x0000000406567825 */ /* 0x000fc800078e02e0 */
        /* <DEDUP_REMOVED lines=8> */
[----:B------:R-:W-:-:S04]  /*14f70*/  IMAD R6, R80, R11, R6 ;  /* 0x0000000b50067224 */ /* 0x000fc800078e0206 */
[----:B------:R-:W-:Y:S02]  /*14f80*/  IMAD.IADD R71, R71, 0x1, R6 ;  /* 0x0000000147477824 */ /* 0x000fe400078e0206 */
[----:B----4-:R-:W-:-:S04]  /*14f90*/  IMAD.IADD R3, R3, 0x1, -R4 ;  /* 0x0000000103037824 */ /* 0x010fc800078e0a04 */
[----:B---3--:R-:W-:Y:S01]  /*14fa0*/  IMAD R11, R83, R3, RZ ;  /* 0x00000003530b7224 */ /* 0x008fe200078e02ff */
[----:B------:R-:W-:Y:S01]  /*14fb0*/  SHF.R.S32.HI R4, RZ, 0x1f, R3 ;  /* 0x0000001fff047819 */ /* 0x000fe20000011403 */
[----:B------:R-:W-:-:S04]  /*14fc0*/  IMAD.WIDE.U32 R70, R3, R82, R70 ;  /* 0x0000005203467225 */ /* 0x000fc800078e0046 */
[----:B------:R-:W-:-:S05]  /*14fd0*/  IMAD R4, R82, R4, R11 ;  /* 0x0000000452047224 */ /* 0x000fca00078e020b */
[----:B------:R-:W-:Y:S01]  /*14fe0*/  IADD3 R3, R71, R4, RZ ;  /* 0x0000000447037210 */ /* 0x000fe20007ffe0ff */
[----:B------:R-:W-:Y:S01]  /*14ff0*/  IMAD.MOV.U32 R4, RZ, RZ, R70 ;  /* 0x000000ffff047224 */ /* 0x000fe200078e0046 */
[----:B------:R-:W-:Y:S05]  /*15000*/  BRA `(.L_x_5492) ;  /* 0x0000003000007947 */ /* 0x000fea0003800000 */
.L_x_5491:
[----:B------:R-:W2:Y:S02]  /*15010*/  LD.E R4, [R12.64+0x38] ;  /* 0x000038060c047980 */ /* 0x000ea4000c101900 */
[----:B--2---:R-:W-:-:S04]  /*15020*/  LEA R4, -R4, RZ, 0x6 ;  /* 0x000000ff04047211 */ /* 0x004fc800078e31ff */
[----:B------:R-:W-:Y:S02]  /*15030*/  SHF.R.S32.HI R3, RZ, 0x1f, R4 ;  /* 0x0000001fff037819 */ /* 0x000fe40000011404 */
.L_x_5492:
[----:B------:R-:W-:Y:S05]  /*15040*/  BSYNC B0 ;  /* 0x0000000000007941 */ /* 0x000fea0003800000 */
.L_x_5490:
        /* <DEDUP_REMOVED lines=98> */
.L_x_5489:
[----:B-1234-:R-:W-:Y:S05]  /*15670*/  BSYNC B1 ;  /* 0x0000000000017941 */ /* 0x01efea0003800000 */
.L_x_5488:
[----:B------:R1:W2:Y:S01]  /*15680*/  LD.E R164, [R12.64+0xdc] ;  /* 0x0000dc060ca47980 */ /* 0x0002a2000c101900 */
[----:B------:R-:W-:Y:S01]  /*15690*/  IMAD R3, R79, 0x2, R14 ;  /* 0x000000024f037824 */ /* 0x000fe200078e020e */
[----:B------:R-:W-:-:S04]  /*156a0*/  IADD3 R26, R135, R2, -R220 ;  /* 0x00000002871a7210 */ /* 0x000fc80007ffe8dc */
[C---:B------:R-:W-:Y:S01]  /*156b0*/  IADD3 R89, R3.reuse, 0x10, RZ ;  /* 0x0000001003597810 */ /* 0x040fe20007ffe0ff */
[C---:B------:R-:W-:Y:S01]  /*156c0*/  IMAD.IADD R20, R26.reuse, 0x1, -R3 ;  /* 0x000000011a147824 */ /* 0x040fe200078e0a03 */
[C---:B------:R-:W-:Y:S02]  /*156d0*/  IADD3 R95, R3.reuse, 0x1, RZ ;  /* 0x00000001035f7810 */ /* 0x040fe40007ffe0ff */
[C---:B------:R-:W-:Y:S01]  /*156e0*/  IADD3 R93, R3.reuse, 0x8, RZ ;  /* 0x00000008035d7810 */ /* 0x040fe20007ffe0ff */
[C---:B------:R-:W-:Y:S01]  /*156f0*/  IMAD.IADD R4, R26.reuse, 0x1, -R89 ;  /* 0x000000011a047824 */ /* 0x040fe200078e0a59 */
[----:B------:R-:W-:Y:S01]  /*15700*/  IABS R20, R20 ;  /* 0x0000001400147213 */ /* 0x000fe20000000000 */
[C---:B------:R-:W-:Y:S01]  /*15710*/  IMAD.IADD R16, R26.reuse, 0x1, -R95 ;  /* 0x000000011a107824 */ /* 0x040fe200078e0a5f */
[----:B------:R-:W-:Y:S01]  /*15720*/  IADD3 R91, R3, 0x9, RZ ;  /* 0x00000009035b7810 */ /* 0x000fe20007ffe0ff */
[----:B------:R-:W-:Y:S01]  /*15730*/  IMAD.IADD R14, R26, 0x1, -R93 ;  /* 0x000000011a0e7824 */ /* 0x000fe200078e0a5d */
[----:B------:R-:W-:-:S02]  /*15740*/  IABS R4, R4 ;  /* 0x0000000400047213 */ /* 0x000fc40000000000 */
[----:B------:R-:W3:Y:S01]  /*15750*/  I2F R20, R20 ;  /* 0x0000001400147306 */ /* 0x000ee20000201400 */
[C---:B------:R-:W-:Y:S01]  /*15760*/  IMAD.IADD R18, R26.reuse, 0x1, -R91 ;  /* 0x000000011a127824 */ /* 0x040fe200078e0a5b */
[----:B------:R-:W-:Y:S02]  /*15770*/  IABS R16, R16 ;  /* 0x0000001000107213 */ /* 0x000fe40000000000 */
[----:B------:R-:W-:Y:S02]  /*15780*/  IADD3 R87, R3, 0x11, RZ ;  /* 0x0000001103577810 */ /* 0x000fe40007ffe0ff */
[----:B------:R-:W-:Y:S02]  /*15790*/  IABS R18, R18 ;  /* 0x0000001200127213 */ /* 0x000fe40000000000 */
[----:B------:R4:W-:Y:S01]  /*157a0*/  I2F R6, R4 ;  /* 0x0000000400067306 */ /* 0x0009e20000201400 */
[----:B------:R-:W-:Y:S01]  /*157b0*/  IABS R14, R14 ;  /* 0x0000000e000e7213 */ /* 0x000fe20000000000 */
[----:B------:R-:W-:-:S06]  /*157c0*/  IMAD.IADD R10, R26, 0x1, -R87 ;  /* 0x000000011a0a7824 */ /* 0x000fcc00078e0a57 */
[----:B------:R-:W-:Y:S01]  /*157d0*/  I2F R16, R16 ;  /* 0x0000001000107306 */ /* 0x000fe20000201400 */
[----:B----4-:R-:W-:-:S07]  /*157e0*/  IADD3 R4, R26, 0x8, RZ ;  /* 0x000000081a047810 */ /* 0x010fce0007ffe0ff */
[----:B------:R-:W-:Y:S01]  /*157f0*/  I2F R18, R18 ;  /* 0x0000001200127306 */ /* 0x000fe20000201400 */
[C---:B------:R-:W-:Y:S02]  /*15800*/  IMAD.IADD R34, R4.reuse, 0x1, -R3 ;  /* 0x0000000104227824 */ /* 0x040fe400078e0a03 */
[----:B-1----:R-:W-:Y:S01]  /*15810*/  IMAD.IADD R12, R4, 0x1, -R93 ;  /* 0x00000001040c7824 */ /* 0x002fe200078e0a5d */
[----:B------:R-:W-:-:S04]  /*15820*/  IADD3 R83, R3, 0x19, RZ ;  /* 0x0000001903537810 */ /* 0x000fc80007ffe0ff */
[----:B------:R-:W-:Y:S01]  /*15830*/  I2F R14, R14 ;  /* 0x0000000e000e7306 */ /* 0x000fe20000201400 */
[----:B------:R-:W-:Y:S01]  /*15840*/  IABS R34, R34 ;  /* 0x0000002200227213 */ /* 0x000fe20000000000 */
[C---:B------:R-:W-:Y:S02]  /*15850*/  IMAD.IADD R36, R4.reuse, 0x1, -R91 ;  /* 0x0000000104247824 */ /* 0x040fe400078e0a5b */
[----:B------:R-:W-:Y:S01]  /*15860*/  IMAD.IADD R13, R4, 0x1, -R95 ;  /* 0x00000001040d7824 */ /* 0x000fe200078e0a5f */
[----:B------:R-:W-:-:S03]  /*15870*/  IABS R12, R12 ;  /* 0x0000000c000c7213 */ /* 0x000fc60000000000 */
[----:B------:R-:W1:Y:S01]  /*15880*/  I2F R34, R34 ;  /* 0x0000002200227306 */ /* 0x000e620000201400 */
[----:B------:R-:W-:Y:S02]  /*15890*/  IABS R36, R36 ;  /* 0x0000002400247213 */ /* 0x000fe40000000000 */
[----:B------:R-:W-:Y:S01]  /*158a0*/  IABS R13, R13 ;  /* 0x0000000d000d7213 */ /* 0x000fe20000000000 */
[----:B------:R-:W-:-:S04]  /*158b0*/  IMAD.IADD R38, R4, 0x1, -R89 ;  /* 0x0000000104267824 */ /* 0x000fc800078e0a59 */
[----:B------:R-:W4:Y:S01]  /*158c0*/  I2F R12, R12 ;  /* 0x0000000c000c7306 */ /* 0x000f220000201400 */
[----:B------:R-:W-:Y:S01]  /*158d0*/  IABS R10, R10 ;  /* 0x0000000a000a7213 */ /* 0x000fe20000000000 */
[----:B---3--:R-:W-:Y:S01]  /*158e0*/  FFMA.FTZ R15, -R0, R20, R15 ;  /* 0x00000014000f7223 */ /* 0x008fe2000001010f */
[----:B------:R-:W-:-:S05]  /*158f0*/  IABS R38, R38 ;  /* 0x0000002600267213 */ /* 0x000fca0000000000 */
[----:B------:R-:W3:Y:S01]  /*15900*/  I2F R36, R36 ;  /* 0x0000002400247306 */ /* 0x000ee20000201400 */
[----:B------:R-:W-:-:S07]  /*15910*/  IMAD.IADD R20, R4, 0x1, -R87 ;  /* 0x0000000104147824 */ /* 0x000fce00078e0a57 */
[----:B------:R-:W5:Y:S01]  /*15920*/  I2F R13, R13 ;  /* 0x0000000d000d7306 */ /* 0x000f620000201400 */
[----:B-1----:R-:W-:Y:S01]  /*15930*/  FFMA.FTZ R34, -R0, R34, R31 ;  /* 0x0000002200227223 */ /* 0x002fe2000001011f */
[----:B------:R-:W-:Y:S01]  /*15940*/  ISETP.GE.AND P3, PT, R3, R135, PT ;  /* 0x000000870300720c */ /* 0x000fe20003f66270 */
[----:B------:R-:W-:Y:S01]  /*15950*/  IMAD.IADD R30, R26, 0x1, -R83 ;  /* 0x000000011a1e7824 */ /* 0x000fe200078e0a53 */
[----:B------:R-:W-:-:S04]  /*15960*/  IABS R20, R20 ;  /* 0x0000001400147213 */ /* 0x000fc80000000000 */
[----:B------:R-:W1:Y:S01]  /*15970*/  I2F R31, R38 ;  /* 0x00000026001f7306 */ /* 0x000e620000201400 */
[C---:B------:R-:W-:Y:S01]  /*15980*/  FFMA.FTZ R16, -R0.reuse, R16, R29 ;  /* 0x0000001000107223 */ /* 0x040fe2000001011d */
[----:B------:R-:W-:Y:S01]  /*15990*/  IADD3 R81, R3, 0x20, RZ ;  /* 0x0000002003517810 */ /* 0x000fe20007ffe0ff */
[----:B----4-:R-:W-:Y:S01]  /*159a0*/  FFMA.FTZ R12, -R0, R12, R51 ;  /* 0x0000000c000c7223 */ /* 0x010fe20000010133 */
[----:B------:R-:W-:-:S04]  /*159b0*/  FSEL R29, R34, -INF , !P3 ;  /* 0xff800000221d7808 */ /* 0x000fc80005800000 */
[----:B------:R-:W4:Y:S01]  /*159c0*/  I2F R10, R10 ;  /* 0x0000000a000a7306 */ /* 0x000f220000201400 */
[----:B------:R-:W-:Y:S01]  /*159d0*/  IABS R30, R30 ;  /* 0x0000001e001e7213 */ /* 0x000fe20000000000 */
[C---:B------:R-:W-:Y:S01]  /*159e0*/  FFMA.FTZ R18, -R0.reuse, R18, R47 ;  /* 0x0000001200127223 */ /* 0x040fe2000001012f */
[----:B------:R-:W-:Y:S01]  /*159f0*/  ISETP.GE.AND P1, PT, R93, R135, PT ;  /* 0x000000875d00720c */ /* 0x000fe20003f26270 */
[C---:B---3--:R-:W-:Y:S01]  /*15a00*/  FFMA.FTZ R36, -R0.reuse, R36, R25 ;  /* 0x0000002400247223 */ /* 0x048fe20000010119 */
[----:B------:R-:W-:Y:S01]  /*15a10*/  IADD3 R85, R3, 0x18, RZ ;  /* 0x0000001803557810 */ /* 0x000fe20007ffe0ff */
[----:B-----5:R-:W-:Y:S01]  /*15a20*/  FFMA.FTZ R13, -R0, R13, R45 ;  /* 0x0000000d000d7223 */ /* 0x020fe2000001012d */
[----:B------:R-:W-:Y:S01]  /*15a30*/  ISETP.GE.AND P0, PT, R91, R135, PT ;  /* 0x000000875b00720c */ /* 0x000fe20003f06270 */
[----:B------:R3:W5:Y:S01]  /*15a40*/  I2F R34, R20 ;  /* 0x0000001400227306 */ /* 0x0007620000201400 */
[C---:B------:R-:W-:Y:S02]  /*15a50*/  IADD3 R11, R3.reuse, 0x21, RZ ;  /* 0x00000021030b7810 */ /* 0x040fe40007ffe0ff */
[----:B------:R-:W-:-:S02]  /*15a60*/  IADD3 R79, R3, 0x28, RZ ;  /* 0x00000028034f7810 */ /* 0x000fc40007ffe0ff */
[-C--:B------:R-:W-:Y:S01]  /*15a70*/  ISETP.GE.AND P2, PT, R95, R135.reuse, PT ;  /* 0x000000875f00720c */ /* 0x080fe20003f46270 */
[----:B------:R-:W-:Y:S01]  /*15a80*/  IMAD.IADD R28, R26, 0x1, -R81 ;  /* 0x000000011a1c7824 */ /* 0x000fe200078e0a51 */
[----:B------:R-:W-:Y:S01]  /*15a90*/  FSEL R15, R15, -INF , !P3 ;  /* 0xff8000000f0f7808 */ /* 0x000fe20005800000 */
[----:B------:R-:W-:Y:S01]  /*15aa0*/  FFMA.FTZ R49, -R0, R14, R49 ;  /* 0x0000000e00317223 */ /* 0x000fe20000010131 */
[----:B------:R-:W1:Y:S01]  /*15ab0*/  I2F R30, R30 ;  /* 0x0000001e001e7306 */ /* 0x000e620000201400 */
[C---:B------:R-:W-:Y:S01]  /*15ac0*/  IMAD.IADD R32, R26.reuse, 0x1, -R85 ;  /* 0x000000011a207824 */ /* 0x040fe200078e0a55 */
[----:B------:R-:W-:Y:S01]  /*15ad0*/  ISETP.GE.AND P3, PT, R85, R135, PT ;  /* 0x000000875500720c */ /* 0x000fe20003f66270 */
[----:B------:R-:W-:Y:S01]  /*15ae0*/  IMAD.IADD R8, R26, 0x1, -R11 ;  /* 0x000000011a087824 */ /* 0x000fe200078e0a0b */
[----:B------:R-:W-:Y:S02]  /*15af0*/  FSEL R14, R16, -INF , !P2 ;  /* 0xff800000100e7808 */ /* 0x000fe40005000000 */
[----:B---3--:R-:W-:-:S02]  /*15b00*/  FSEL R20, R12, -INF , !P1 ;  /* 0xff8000000c147808 */ /* 0x008fc40004800000 */
[----:B------:R-:W-:Y:S01]  /*15b10*/  FSEL R12, R18, -INF , !P0 ;  /* 0xff800000120c7808 */ /* 0x000fe20004000000 */
[----:B------:R-:W-:Y:S01]  /*15b20*/  IMAD.IADD R85, R4, 0x1, -R85 ;  /* 0x0000000104557824 */ /* 0x000fe200078e0a55 */
[----:B------:R-:W-:Y:S01]  /*15b30*/  FSEL R18, R36, -INF , !P0 ;  /* 0xff80000024127808 */ /* 0x000fe20004000000 */
[C---:B------:R-:W-:Y:S01]  /*15b40*/  IMAD.IADD R36, R4.reuse, 0x1, -R79 ;  /* 0x0000000104247824 */ /* 0x040fe200078e0a4f */
[----:B------:R-:W-:Y:S02]  /*15b50*/  FSEL R16, R13, -INF , !P2 ;  /* 0xff8000000d107808 */ /* 0x000fe40005000000 */
[-C--:B------:R-:W-:Y:S01]  /*15b60*/  ISETP.GE.AND P0, PT, R11, R135.reuse, PT ;  /* 0x000000870b00720c */ /* 0x080fe20003f06270 */
[C---:B------:R-:W-:Y:S01]  /*15b70*/  IMAD.IADD R11, R4.reuse, 0x1, -R11 ;  /* 0x00000001040b7824 */ /* 0x040fe200078e0a0b */
[-C--:B------:R-:W-:Y:S01]  /*15b80*/  ISETP.GE.AND P2, PT, R83, R135.reuse, PT ;  /* 0x000000875300720c */ /* 0x080fe20003f46270 */
[----:B------:R-:W-:Y:S01]  /*15b90*/  IMAD.IADD R83, R4, 0x1, -R83 ;  /* 0x0000000104537824 */ /* 0x000fe200078e0a53 */
[----:B------:R-:W-:Y:S01]  /*15ba0*/  IABS R28, R28 ;  /* 0x0000001c001c7213 */ /* 0x000fe20000000000 */
[C---:B------:R-:W-:Y:S01]  /*15bb0*/  FFMA.FTZ R6, -R0.reuse, R6, R53 ;  /* 0x0000000600067223 */ /* 0x040fe20000010135 */
[----:B------:R-:W-:Y:S01]  /*15bc0*/  ISETP.GE.AND P6, PT, R89, R135, PT ;  /* 0x000000875900720c */ /* 0x000fe20003fc6270 */
[C---:B-1----:R-:W-:Y:S01]  /*15bd0*/  FFMA.FTZ R40, -R0.reuse, R31, R5 ;  /* 0x0000001f00287223 */ /* 0x042fe20000010105 */
[----:B------:R-:W-:Y:S01]  /*15be0*/  FSEL R13, R49, -INF , !P1 ;  /* 0xff800000310d7808 */ /* 0x000fe20004800000 */
[----:B----4-:R-:W-:Y:S01]  /*15bf0*/  FFMA.FTZ R10, -R0, R10, R33 ;  /* 0x0000000a000a7223 */ /* 0x010fe20000010121 */
[----:B------:R-:W-:-:S02]  /*15c00*/  IABS R85, R85 ;  /* 0x0000005500557213 */ /* 0x000fc40000000000 */
[----:B------:R-:W-:Y:S01]  /*15c10*/  ISETP.GE.AND P1, PT, R81, R135, PT ;  /* 0x000000875100720c */ /* 0x000fe20003f26270 */
[----:B------:R-:W-:Y:S01]  /*15c20*/  IMAD.IADD R81, R4, 0x1, -R81 ;  /* 0x0000000104517824 */ /* 0x000fe200078e0a51 */
[----:B------:R-:W-:Y:S02]  /*15c30*/  IABS R33, R36 ;  /* 0x0000002400217213 */ /* 0x000fe40000000000 */
[----:B------:R-:W-:Y:S01]  /*15c40*/  IABS R5, R11 ;  /* 0x0000000b00057213 */ /* 0x000fe20000000000 */
[----:B------:R-:W1:Y:S01]  /*15c50*/  I2F R28, R28 ;  /* 0x0000001c001c7306 */ /* 0x000e620000201400 */
[----:B------:R-:W-:Y:S02]  /*15c60*/  IABS R8, R8 ;  /* 0x0000000800087213 */ /* 0x000fe40000000000 */
[----:B------:R-:W-:Y:S02]  /*15c70*/  IABS R83, R83 ;  /* 0x0000005300537213 */ /* 0x000fe40000000000 */
[----:B------:R-:W-:-:S02]  /*15c80*/  FSEL R11, R6, -INF , !P6 ;  /* 0xff800000060b7808 */ /* 0x000fc40007000000 */
[----:B------:R-:W-:Y:S01]  /*15c90*/  FSEL R6, R40, -INF , !P6 ;  /* 0xff80000028067808 */ /* 0x000fe20007000000 */
[----:B------:R-:W3:Y:S01]  /*15ca0*/  I2F R38, R85 ;  /* 0x0000005500267306 */ /* 0x000ee20000201400 */
[----:B-----5:R-:W-:Y:S01]  /*15cb0*/  FFMA.FTZ R40, -R0, R34, R27 ;  /* 0x0000002200287223 */ /* 0x020fe2000001011b */
[----:B------:R-:W-:Y:S01]  /*15cc0*/  IABS R81, R81 ;  /* 0x0000005100517213 */ /* 0x000fe20000000000 */
[----:B------:R-:W-:Y:S01]  /*15cd0*/  IMAD.MOV.U32 R27, RZ, RZ, R33 ;  /* 0x000000ffff1b7224 */ /* 0x000fe200078e0021 */
[----:B------:R-:W-:-:S04]  /*15ce0*/  IADD3 R33, R3, 0x30, RZ ;  /* 0x0000003003217810 */ /* 0x000fc80007ffe0ff */
[----:B------:R-:W4:Y:S01]  /*15cf0*/  I2F R25, R83 ;  /* 0x0000005300197306 */ /* 0x000f220000201400 */
[----:B------:R-:W-:Y:S01]  /*15d00*/  FFMA.FTZ R30, -R0, R30, R35 ;  /* 0x0000001e001e7223 */ /* 0x000fe20000010123 */
[----:B------:R-:W-:Y:S01]  /*15d10*/  IABS R32, R32 ;  /* 0x0000002000207213 */ /* 0x000fe20000000000 */
[----:B------:R-:W-:-:S05]  /*15d20*/  IMAD.IADD R35, R4, 0x1, -R33 ;  /* 0x0000000104237824 */ /* 0x000fca00078e0a21 */
[----:B------:R-:W5:Y:S01]  /*15d30*/  I2F R8, R8 ;  /* 0x0000000800087306 */ /* 0x000f620000201400 */
[----:B------:R-:W-:-:S07]  /*15d40*/  IABS R35, R35 ;  /* 0x0000002300237213 */ /* 0x000fce0000000000 */
[----:B------:R-:W5:Y:S01]  /*15d50*/  I2F R31, R81 ;  /* 0x00000051001f7306 */ /* 0x000f620000201400 */
[C---:B-1----:R-:W-:Y:S01]  /*15d60*/  FFMA.FTZ R28, -R0.reuse, R28, R23 ;  /* 0x0000001c001c7223 */ /* 0x042fe20000010117 */
[C---:B------:R-:W-:Y:S01]  /*15d70*/  IADD3 R71, R3.reuse, 0x29, RZ ;  /* 0x0000002903477810 */ /* 0x040fe20007ffe0ff */
[----:B---3--:R-:W-:Y:S01]  /*15d80*/  FFMA.FTZ R38, -R0, R38, R7 ;  /* 0x0000002600267223 */ /* 0x008fe20000010107 */
[----:B------:R-:W-:-:S04]  /*15d90*/  IADD3 R23, R3, 0x31, RZ ;  /* 0x0000003103177810 */ /* 0x000fc80007ffe0ff */
[----:B------:R-:W1:Y:S01]  /*15da0*/  I2F R32, R32 ;  /* 0x0000002000207306 */ /* 0x000e620000201400 */
[----:B------:R-:W-:Y:S02]  /*15db0*/  IMAD.MOV.U32 R7, RZ, RZ, R35 ;  /* 0x000000ffff077224 */ /* 0x000fe400078e0023 */
[----:B----4-:R-:W-:Y:S01]  /*15dc0*/  FFMA.FTZ R35, -R0, R25, R9 ;  /* 0x0000001900237223 */ /* 0x010fe20000010109 */
[----:B------:R-:W-:Y:S01]  /*15dd0*/  IADD3 R25, R3, 0x38, RZ ;  /* 0x0000003803197810 */ /* 0x000fe20007ffe0ff */
[----:B------:R-:W-:Y:S02]  /*15de0*/  IMAD.IADD R24, R26, 0x1, -R79 ;  /* 0x000000011a187824 */ /* 0x000fe400078e0a4f */
[----:B-----5:R-:W-:Y:S02]  /*15df0*/  FFMA.FTZ R37, -R0, R8, R37 ;  /* 0x0000000800257223 */ /* 0x020fe40000010125 */
[C---:B------:R-:W-:Y:S02]  /*15e00*/  IMAD.IADD R36, R4.reuse, 0x1, -R71 ;  /* 0x0000000104247824 */ /* 0x040fe400078e0a47 */
[----:B------:R-:W-:-:S02]  /*15e10*/  IMAD.IADD R8, R4, 0x1, -R23 ;  /* 0x0000000104087824 */ /* 0x000fc400078e0a17 */
[----:B------:R-:W-:Y:S01]  /*15e20*/  FFMA.FTZ R39, -R0, R31, R39 ;  /* 0x0000001f00277223 */ /* 0x000fe20000010127 */
[----:B------:R-:W-:Y:S01]  /*15e30*/  IADD3 R31, R3, 0x39, RZ ;  /* 0x00000039031f7810 */ /* 0x000fe20007ffe0ff */
[----:B------:R-:W-:Y:S01]  /*15e40*/  IMAD.IADD R3, R4, 0x1, -R25 ;  /* 0x0000000104037824 */ /* 0x000fe200078e0a19 */
[----:B------:R-:W-:Y:S02]  /*15e50*/  IABS R24, R24 ;  /* 0x0000001800187213 */ /* 0x000fe40000000000 */
[----:B------:R-:W-:Y:S02]  /*15e60*/  IABS R36, R36 ;  /* 0x0000002400247213 */ /* 0x000fe40000000000 */
[----:B------:R-:W-:Y:S01]  /*15e70*/  IABS R8, R8 ;  /* 0x0000000800087213 */ /* 0x000fe20000000000 */
[----:B------:R-:W3:Y:S01]  /*15e80*/  I2F R34, R5 ;  /* 0x0000000500227306 */ /* 0x000ee20000201400 */
[----:B-1----:R-:W-:Y:S01]  /*15e90*/  FFMA.FTZ R32, -R0, R32, R21 ;  /* 0x0000002000207223 */ /* 0x002fe20000010115 */
[----:B------:R-:W-:-:S06]  /*15ea0*/  IABS R3, R3 ;  /* 0x0000000300037213 */ /* 0x000fcc0000000000 */
[----:B------:R1:W-:Y:S08]  /*15eb0*/  I2F R21, R36 ;  /* 0x0000002400157306 */ /* 0x0003f00000201400 */
[----:B------:R-:W4:Y:S01]  /*15ec0*/  I2F R24, R24 ;  /* 0x0000001800187306 */ /* 0x000f220000201400 */
[----:B-1----:R-:W-:Y:S02]  /*15ed0*/  IMAD.MOV.U32 R36, RZ, RZ, R8 ;  /* 0x000000ffff247224 */ /* 0x002fe400078e0008 */
[----:B------:R-:W-:Y:S01]  /*15ee0*/  IMAD.IADD R8, R4, 0x1, -R31 ;  /* 0x0000000104087824 */ /* 0x000fe200078e0a1f */
[----:B------:R-:W-:Y:S01]  /*15ef0*/  FSEL R4, R38, -INF , !P3 ;  /* 0xff80000026047808 */ /* 0x000fe20005800000 */
[----:B------:R-:W-:Y:S01]  /*15f00*/  IMAD.MOV.U32 R38, RZ, RZ, R3 ;  /* 0x000000ffff267224 */ /* 0x000fe200078e0003 */
[----:B------:R-:W-:-:S02]  /*15f10*/  FSEL R3, R35, -INF , !P2 ;  /* 0xff80000023037808 */ /* 0x000fc40005000000 */
[----:B------:R-:W-:-:S04]  /*15f20*/  FMNMX.FTZ R35, R29, R16, !PT ;  /* 0x000000101d237209 */ /* 0x000fc80007810000 */
[----:B------:R-:W-:Y:S01]  /*15f30*/  FMNMX.FTZ R35, R20, R35, !PT ;  /* 0x0000002314237209 */ /* 0x000fe20007810000 */
[----:B------:R-:W1:Y:S01]  /*15f40*/  I2F R27, R27 ;  /* 0x0000001b001b7306 */ /* 0x000e620000201400 */
[----:B------:R-:W-:Y:S01]  /*15f50*/  ISETP.GE.AND P5, PT, R87, R135, PT ;  /* 0x000000875700720c */ /* 0x000fe20003fa6270 */
[----:B---3--:R-:W-:Y:S01]  /*15f60*/  FFMA.FTZ R61, -R0, R34, R61 ;  /* 0x00000022003d7223 */ /* 0x008fe2000001013d */
[----:B------:R-:W-:Y:S01]  /*15f70*/  FMNMX.FTZ R35, R18, R35, !PT ;  /* 0x0000002312237209 */ /* 0x000fe20007810000 */
[----:B----4-:R-:W-:Y:S01]  /*15f80*/  FFMA.FTZ R17, -R0, R24, R17 ;  /* 0x0000001800117223 */ /* 0x010fe20000010111 */
[----:B------:R-:W-:Y:S02]  /*15f90*/  FSEL R9, R32, -INF , !P3 ;  /* 0xff80000020097808 */ /* 0x000fe40005800000 */
[----:B------:R-:W-:Y:S02]  /*15fa0*/  IABS R32, R8 ;  /* 0x0000000800207213 */ /* 0x000fe40000000000 */
[----:B------:R-:W-:-:S02]  /*15fb0*/  FSEL R5, R40, -INF , !P5 ;  /* 0xff80000028057808 */ /* 0x000fc40006800000 */
[----:B------:R-:W-:Y:S02]  /*15fc0*/  FSEL R8, R30, -INF , !P2 ;  /* 0xff8000001e087808 */ /* 0x000fe40005000000 */
[----:B------:R-:W-:Y:S02]  /*15fd0*/  FSEL R166, R28, -INF , !P1 ;  /* 0xff8000001ca67808 */ /* 0x000fe40004800000 */
[----:B------:R-:W-:Y:S02]  /*15fe0*/  FSEL R159, R39, -INF , !P1 ;  /* 0xff800000279f7808 */ /* 0x000fe40004800000 */
[----:B------:R-:W-:Y:S01]  /*15ff0*/  FMNMX.FTZ R24, R6, R35, !PT ;  /* 0x0000002306187209 */ /* 0x000fe20007810000 */
[C---:B------:R-:W-:Y:S01]  /*16000*/  IMAD.IADD R22, R26.reuse, 0x1, -R71 ;  /* 0x000000011a167824 */ /* 0x040fe200078e0a47 */
[-C--:B------:R-:W-:Y:S01]  /*16010*/  ISETP.GE.AND P3, PT, R33, R135.reuse, PT ;  /* 0x000000872100720c */ /* 0x080fe20003f66270 */
[C---:B------:R-:W-:Y:S01]  /*16020*/  IMAD.IADD R33, R26.reuse, 0x1, -R33 ;  /* 0x000000011a217824 */ /* 0x040fe200078e0a21 */
[-C--:B------:R-:W-:Y:S01]  /*16030*/  ISETP.GE.AND P2, PT, R23, R135.reuse, PT ;  /* 0x000000871700720c */ /* 0x080fe20003f46270 */
[C---:B------:R-:W-:Y:S01]  /*16040*/  IMAD.IADD R23, R26.reuse, 0x1, -R23 ;  /* 0x000000011a177824 */ /* 0x040fe200078e0a17 */
[----:B------:R-:W-:Y:S01]  /*16050*/  ISETP.GE.AND P1, PT, R25, R135, PT ;  /* 0x000000871900720c */ /* 0x000fe20003f26270 */
[C---:B------:R-:W-:Y:S01]  /*16060*/  IMAD.IADD R25, R26.reuse, 0x1, -R25 ;  /* 0x000000011a197824 */ /* 0x040fe200078e0a19 */
[----:B------:R-:W-:Y:S01]  /*16070*/  FSEL R167, R37, -INF , !P0 ;  /* 0xff80000025a77808 */ /* 0x000fe20004000000 */
[----:B------:R-:W-:Y:S01]  /*16080*/  IMAD.IADD R26, R26, 0x1, -R31 ;  /* 0x000000011a1a7824 */ /* 0x000fe200078e0a1f */
[----:B------:R-:W-:-:S02]  /*16090*/  FSEL R162, R61, -INF , !P0 ;  /* 0xff8000003da27808 */ /* 0x000fc40004000000 */
[----:B------:R-:W-:Y:S02]  /*160a0*/  ISETP.GE.AND P0, PT, R31, R135, PT ;  /* 0x000000871f00720c */ /* 0x000fe40003f06270 */
[----:B------:R-:W-:Y:S01]  /*160b0*/  FMNMX.FTZ R31, R5, R24, !PT ;  /* 0x00000018051f7209 */ /* 0x000fe20007810000 */
[----:B------:R3:W-:Y:S01]  /*160c0*/  I2F R34, R36 ;  /* 0x0000002400227306 */ /* 0x0007e20000201400 */
[----:B------:R-:W-:Y:S01]  /*160d0*/  FMNMX.FTZ R28, R15, R14, !PT ;  /* 0x0000000e0f1c7209 */ /* 0x000fe20007810000 */
[----:B-1----:R-:W-:Y:S01]  /*160e0*/  FFMA.FTZ R27, -R0, R27, R63 ;  /* 0x0000001b001b7223 */ /* 0x002fe2000001013f */
[----:B------:R-:W-:-:S05]  /*160f0*/  ISETP.GE.AND P6, PT, R79, R135, PT ;  /* 0x000000874f00720c */ /* 0x000fca0003fc6270 */
[----:B------:R-:W1:Y:S01]  /*16100*/  I2F R7, R7 ;  /* 0x0000000700077306 */ /* 0x000e620000201400 */
[----:B------:R-:W-:Y:S02]  /*16110*/  IABS R22, R22 ;  /* 0x0000001600167213 */ /* 0x000fe40000000000 */
[----:B---3--:R-:W-:Y:S02]  /*16120*/  FMNMX.FTZ R36, R4, R31, !PT ;  /* 0x0000001f04247209 */ /* 0x008fe40007810000 */
[----:B------:R-:W-:Y:S02]  /*16130*/  IABS R31, R25 ;  /* 0x00000019001f7213 */ /* 0x000fe40000000000 */
[----:B------:R-:W-:Y:S02]  /*16140*/  FMNMX.FTZ R25, R13, R28, !PT ;  /* 0x0000001c0d197209 */ /* 0x000fe40007810000 */
[----:B------:R-:W-:Y:S02]  /*16150*/  FMNMX.FTZ R36, R3, R36, !PT ;  /* 0x0000002403247209 */ /* 0x000fe40007810000 */
[----:B------:R-:W-:-:S02]  /*16160*/  FMNMX.FTZ R28, R12, R25, !PT ;  /* 0x000000190c1c7209 */ /* 0x000fc40007810000 */
[----:B------:R-:W-:Y:S02]  /*16170*/  FMNMX.FTZ R25, R159, R36, !PT ;  /* 0x000000249f197209 */ /* 0x000fe40007810000 */
[----:B------:R-:W-:Y:S02]  /*16180*/  FSEL R160, R27, -INF , !P6 ;  /* 0xff8000001ba07808 */ /* 0x000fe40007000000 */
[----:B------:R-:W-:Y:S02]  /*16190*/  FSEL R10, R10, -INF , !P5 ;  /* 0xff8000000a0a7808 */ /* 0x000fe40006800000 */
[----:B------:R-:W-:Y:S01]  /*161a0*/  FMNMX.FTZ R27, R11, R28, !PT ;  /* 0x0000001c0b1b7209 */ /* 0x000fe20007810000 */
[----:B------:R-:W3:Y:S01]  /*161b0*/  I2F R22, R22 ;  /* 0x0000001600167306 */ /* 0x000ee20000201400 */
[----:B------:R-:W-:Y:S01]  /*161c0*/  FFMA.FTZ R21, -R0, R21, R65 ;  /* 0x0000001500157223 */ /* 0x000fe20000010141 */
[----:B------:R-:W-:Y:S02]  /*161d0*/  IABS R33, R33 ;  /* 0x0000002100217213 */ /* 0x000fe40000000000 */
[----:B------:R-:W-:-:S02]  /*161e0*/  ISETP.GE.AND P5, PT, R71, R135, PT ;  /* 0x000000874700720c */ /* 0x000fc40003fa6270 */
[----:B------:R-:W-:Y:S02]  /*161f0*/  FMNMX.FTZ R25, R162, R25, !PT ;  /* 0x00000019a2197209 */ /* 0x000fe40007810000 */
[----:B------:R-:W-:Y:S01]  /*16200*/  FMNMX.FTZ R36, R10, R27, !PT ;  /* 0x0000001b0a247209 */ /* 0x000fe20007810000 */
[----:B-1----:R-:W-:Y:S01]  /*16210*/  FFMA.FTZ R7, -R0, R7, R75 ;  /* 0x0000000700077223 */ /* 0x002fe2000001014b */
[----:B------:R-:W-:Y:S02]  /*16220*/  IABS R24, R23 ;  /* 0x0000001700187213 */ /* 0x000fe40000000000 */
[----:B------:R-:W1:Y:S01]  /*16230*/  I2F R23, R33 ;  /* 0x0000002100177306 */ /* 0x000e620000201400 */
[----:B------:R-:W-:Y:S02]  /*16240*/  FSEL R161, R21, -INF , !P5 ;  /* 0xff80000015a17808 */ /* 0x000fe40006800000 */
[----:B------:R-:W-:Y:S02]  /*16250*/  FMNMX.FTZ R28, R160, R25, !PT ;  /* 0x00000019a01c7209 */ /* 0x000fe40007810000 */
[----:B------:R-:W-:-:S02]  /*16260*/  IABS R26, R26 ;  /* 0x0000001a001a7213 */ /* 0x000fc40000000000 */
[----:B------:R-:W-:Y:S01]  /*16270*/  FMNMX.FTZ R27, R9, R36, !PT ;  /* 0x00000024091b7209 */ /* 0x000fe20007810000 */
[----:B------:R-:W4:Y:S01]  /*16280*/  I2F R30, R38 ;  /* 0x00000026001e7306 */ /* 0x000f220000201400 */
[----:B------:R-:W-:Y:S02]  /*16290*/  FSEL R175, R7, -INF , !P3 ;  /* 0xff80000007af7808 */ /* 0x000fe40005800000 */
[----:B------:R-:W-:Y:S01]  /*162a0*/  FMNMX.FTZ R28, R161, R28, !PT ;  /* 0x0000001ca11c7209 */ /* 0x000fe20007810000 */
[----:B------:R-:W-:Y:S01]  /*162b0*/  IMAD.MOV.U32 R7, RZ, RZ, R26 ;  /* 0x000000ffff077224 */ /* 0x000fe200078e001a */
[----:B------:R-:W-:-:S03]  /*162c0*/  FMNMX.FTZ R27, R8, R27, !PT ;  /* 0x0000001b081b7209 */ /* 0x000fc60007810000 */
[----:B------:R-:W5:Y:S01]  /*162d0*/  I2F R24, R24 ;  /* 0x0000001800187306 */ /* 0x000f620000201400 */
[----:B------:R-:W-:Y:S02]  /*162e0*/  FMNMX.FTZ R25, R175, R28, !PT ;  /* 0x0000001caf197209 */ /* 0x000fe40007810000 */
[----:B------:R-:W-:Y:S01]  /*162f0*/  FMNMX.FTZ R28, R166, R27, !PT ;  /* 0x0000001ba61c7209 */ /* 0x000fe20007810000 */
[----:B---3--:R-:W-:-:S04]  /*16300*/  FFMA.FTZ R22, -R0, R22, R59 ;  /* 0x0000001600167223 */ /* 0x008fc8000001013b */
[----:B------:R-:W3:Y:S01]  /*16310*/  I2F R32, R32 ;  /* 0x0000002000207306 */ /* 0x000ee20000201400 */
[----:B------:R-:W-:Y:S02]  /*16320*/  FSEL R170, R17, -INF , !P6 ;  /* 0xff80000011aa7808 */ /* 0x000fe40007000000 */
[----:B------:R-:W-:-:S05]  /*16330*/  FMNMX.FTZ R17, R167, R28, !PT ;  /* 0x0000001ca7117209 */ /* 0x000fca0007810000 */
[----:B------:R-:W2:Y:S01]  /*16340*/  I2F R21, R31 ;  /* 0x0000001f00157306 */ /* 0x000ea20000201400 */
[----:B------:R-:W-:Y:S01]  /*16350*/  FFMA.FTZ R34, -R0, R34, R77 ;  /* 0x0000002200227223 */ /* 0x000fe2000001014d */
[----:B------:R-:W-:Y:S01]  /*16360*/  FSEL R171, R22, -INF , !P5 ;  /* 0xff80000016ab7808 */ /* 0x000fe20006800000 */
[----:B-1----:R-:W-:-:S05]  /*16370*/  FFMA.FTZ R23, -R0, R23, R67 ;  /* 0x0000001700177223 */ /* 0x002fca0000010143 */
[----:B------:R-:W1:Y:S01]  /*16380*/  I2F R7, R7 ;  /* 0x0000000700077306 */ /* 0x000e620000201400 */
[----:B------:R-:W-:Y:S01]  /*16390*/  FMNMX.FTZ R22, R170, R17, !PT ;  /* 0x00000011aa167209 */ /* 0x000fe20007810000 */
[----:B----4-:R-:W-:Y:S01]  /*163a0*/  FFMA.FTZ R30, -R0, R30, R69 ;  /* 0x0000001e001e7223 */ /* 0x010fe20000010145 */
[----:B------:R-:W-:Y:S01]  /*163b0*/  FSEL R174, R34, -INF , !P2 ;  /* 0xff80000022ae7808 */ /* 0x000fe20005000000 */
[C---:B-----5:R-:W-:Y:S01]  /*163c0*/  FFMA.FTZ R19, -R0.reuse, R24, R19 ;  /* 0x0000001800137223 */ /* 0x060fe20000010113 */
[----:B------:R-:W-:Y:S02]  /*163d0*/  FSEL R142, R23, -INF , !P3 ;  /* 0xff800000178e7808 */ /* 0x000fe40005800000 */
[----:B------:R-:W-:Y:S01]  /*163e0*/  FMNMX.FTZ R23, R171, R22, !PT ;  /* 0x00000016ab177209 */ /* 0x000fe20007810000 */
[----:B---3--:R-:W-:Y:S01]  /*163f0*/  FFMA.FTZ R32, -R0, R32, R43 ;  /* 0x0000002000207223 */ /* 0x008fe2000001012b */
[----:B------:R-:W-:Y:S01]  /*16400*/  FSEL R173, R30, -INF , !P1 ;  /* 0xff8000001ead7808 */ /* 0x000fe20004800000 */
[----:B--2---:R-:W-:Y:S01]  /*16410*/  FFMA.FTZ R21, -R0, R21, R73 ;  /* 0x0000001500157223 */ /* 0x004fe20000010149 */
[----:B------:R-:W-:-:S02]  /*16420*/  FMNMX.FTZ R26, R174, R25, !PT ;  /* 0x00000019ae1a7209 */ /* 0x000fc40007810000 */
[----:B------:R-:W-:Y:S02]  /*16430*/  FSEL R141, R19, -INF , !P2 ;  /* 0xff800000138d7808 */ /* 0x000fe40005000000 */
[----:B------:R-:W-:Y:S01]  /*16440*/  FMNMX.FTZ R24, R142, R23, !PT ;  /* 0x000000178e187209 */ /* 0x000fe20007810000 */
[----:B-1----:R-:W-:Y:S01]  /*16450*/  FFMA.FTZ R7, -R0, R7, R41 ;  /* 0x0000000700077223 */ /* 0x002fe20000010129 */
[----:B------:R-:W-:Y:S02]  /*16460*/  FSEL R172, R32, -INF , !P0 ;  /* 0xff80000020ac7808 */ /* 0x000fe40004000000 */
[----:B------:R-:W-:Y:S02]  /*16470*/  FMNMX.FTZ R25, R173, R26, !PT ;  /* 0x0000001aad197209 */ /* 0x000fe40007810000 */
[----:B------:R-:W-:Y:S02]  /*16480*/  FSEL R140, R21, -INF , !P1 ;  /* 0xff800000158c7808 */ /* 0x000fe40004800000 */
[----:B------:R-:W-:-:S02]  /*16490*/  FMNMX.FTZ R19, R141, R24, !PT ;  /* 0x000000188d137209 */ /* 0x000fc40007810000 */
[----:B------:R-:W-:Y:S02]  /*164a0*/  FMNMX.FTZ R17, R172, R25, !PT ;  /* 0x00000019ac117209 */ /* 0x000fe40007810000 */
        /* <DEDUP_REMOVED lines=10> */
[--C-:B------:R-:W-:Y:S01]  /*16550*/  IMAD R208, R55, 0x2, R210.reuse ;  /* 0x0000000237d07824 */ /* 0x100fe200078e02d2 */
[----:B------:R-:W3:Y:S01]  /*16560*/  LDSM.16.MT88.4 R40, [R210+0xe000] ;  /* 0x00e00000d228783b */ /* 0x000ee20000004200 */
[----:B------:R-:W-:-:S03]  /*16570*/  IMAD R209, R57, 0x2, R210 ;  /* 0x0000000239d17824 */ /* 0x000fc600078e02d2 */
[----:B------:R-:W4:Y:S01]  /*16580*/  LDSM.16.MT88.4 R56, [R208+0xe000] ;  /* 0x00e00000d038783b */ /* 0x000f220000004200 */
[----:B-1----:R-:W-:Y:S02]  /*16590*/  FMNMX.FTZ R132, R17, R132, !PT ;  /* 0x0000008411847209 */ /* 0x002fe40007810000 */
[----:B--2---:R-:W-:-:S03]  /*165a0*/  FMNMX.FTZ R133, R22, R133, !PT ;  /* 0x0000008516857209 */ /* 0x004fc60007810000 */
[----:B------:R-:W-:Y:S01]  /*165b0*/  FMUL.FTZ R143, R164, R132 ;  /* 0x00000084a48f7220 */ /* 0x000fe20000410000 */
[----:B------:R-:W-:Y:S01]  /*165c0*/  FSETP.NEU.FTZ.AND P0, PT, R132, -INF , PT ;  /* 0xff8000008400780b */ /* 0x000fe20003f1d000 */
[----:B------:R-:W-:Y:S01]  /*165d0*/  IMAD R207, R55, 0x2, R209 ;  /* 0x0000000237cf7824 */ /* 0x000fe200078e02d1 */
[----:B------:R-:W1:Y:S01]  /*165e0*/  LDSM.16.MT88.4 R124, [R210+0xc000] ;  /* 0x00c00000d27c783b */ /* 0x000e620000004200 */
[----:B------:R-:W-:Y:S01]  /*165f0*/  FMUL.FTZ R163, R164, R133 ;  /* 0x00000085a4a37220 */ /* 0x000fe20000410000 */
[----:B------:R-:W-:Y:S02]  /*16600*/  FSEL R143, R143, RZ, P0 ;  /* 0x000000ff8f8f7208 */ /* 0x000fe40000000000 */
[----:B------:R-:W-:Y:S01]  /*16610*/  FSETP.NEU.FTZ.AND P0, PT, R133, -INF , PT ;  /* 0xff8000008500780b */ /* 0x000fe20003f1d000 */
[----:B------:R-:W2:Y:S03]  /*16620*/  LDSM.16.MT88.4 R116, [R209+0xc000] ;  /* 0x00c00000d174783b */ /* 0x000ea60000004200 */
[----:B------:R-:W-:Y:S01]  /*16630*/  FSEL R163, R163, RZ, P0 ;  /* 0x000000ffa3a37208 */ /* 0x000fe20000000000 */
[-CC-:B------:R-:W-:Y:S01]  /*16640*/  FFMA.FTZ R155, R29, R164.reuse, -R143.reuse ;  /* 0x000000a41d9b7223 */ /* 0x180fe2000001088f */
[----:B------:R-:W5:Y:S01]  /*16650*/  LDSM.16.MT88.4 R108, [R208+0xc000] ;  /* 0x00c00000d06c783b */ /* 0x000f620000004200 */
        /* <DEDUP_REMOVED lines=43> */
[C---:B---3--:R-:W-:Y:S02]  /*16910*/  HMMA.16816.F32.BF16 R36, R96.reuse, R40, RZ ;  /* 0x000000286024723c */ /* 0x048fe400000418ff */
[----:B------:R-:W1:Y:S06]  /*16920*/  MUFU.EX2 R145, R145 ;  /* 0x0000009100917308 */ /* 0x000e6c0000000800 */
[C---:B----4-:R-:W-:Y:S02]  /*16930*/  HMMA.16816.F32.BF16 R52, R96.reuse, R56, RZ ;  /* 0x000000386034723c */ /* 0x050fe400000418ff */
[----:B------:R-:W-:Y:S06]  /*16940*/  MUFU.EX2 R146, R146 ;  /* 0x0000009200927308 */ /* 0x000fec0000000800 */
[C---:B------:R-:W-:Y:S02]  /*16950*/  HMMA.16816.F32.BF16 R40, R96.reuse, R42, RZ ;  /* 0x0000002a6028723c */ /* 0x040fe400000418ff */
[----:B------:R-:W-:Y:S06]  /*16960*/  MUFU.EX2 R3, R3 ;  /* 0x0000000300037308 */ /* 0x000fec0000000800 */
[C---:B------:R-:W-:Y:S02]  /*16970*/  HMMA.16816.F32.BF16 R56, R96.reuse, R58, RZ ;  /* 0x0000003a6038723c */ /* 0x040fe400000418ff */
[----:B------:R-:W-:Y:S08]  /*16980*/  MUFU.EX2 R152, R152 ;  /* 0x0000009800987308 */ /* 0x000ff00000000800 */
[----:B------:R-:W2:Y:S08]  /*16990*/  MUFU.EX2 R147, R147 ;  /* 0x0000009300937308 */ /* 0x000eb00000000800 */
[----:B------:R-:W-:Y:S08]  /*169a0*/  MUFU.EX2 R149, R149 ;  /* 0x0000009500957308 */ /* 0x000ff00000000800 */
[----:B------:R-:W3:Y:S01]  /*169b0*/  MUFU.EX2 R144, R144 ;  /* 0x0000009000907308 */ /* 0x000ee20000000800 */
[C---:B------:R-:W-:Y:S08]  /*169c0*/  HMMA.16816.F32.BF16 R128, R96.reuse, R124, RZ ;  /* 0x0000007c6080723c */ /* 0x040ff000000418ff */
[C---:B------:R-:W-:Y:S08]  /*169d0*/  HMMA.16816.F32.BF16 R120, R96.reuse, R116, RZ ;  /* 0x000000746078723c */ /* 0x040ff000000418ff */
[C---:B-----5:R-:W-:Y:S08]  /*169e0*/  HMMA.16816.F32.BF16 R112, R96.reuse, R108, RZ ;  /* 0x0000006c6070723c */ /* 0x060ff000000418ff */
        /* <DEDUP_REMOVED lines=20> */
[----:B---3--:R-:W-:-:S07]  /*16b30*/  F2FP.BF16.PACK_AB R6, R144, R149 ;  /* 0x000000959006723e */ /* 0x008fce00000010ff */
        /* <DEDUP_REMOVED lines=25> */
[-CC-:B------:R-:W-:Y:S01]  /*16cd0*/  FFMA.FTZ R171, R171, R164.reuse, -R163.reuse ;  /* 0x000000a4abab7223 */ /* 0x180fe200000108a3 */
        /* <DEDUP_REMOVED lines=56> */
[-C--:B------:R-:W-:Y:S02]  /*17060*/  FFMA.FTZ R178, R140, R164.reuse, -R163 ;  /* 0x000000a48cb27223 */ /* 0x080fe400000108a3 */
[-CC-:B------:R-:W-:Y:S02]  /*17070*/  FFMA.FTZ R175, R175, R164.reuse, -R143.reuse ;  /* 0x000000a4afaf7223 */ /* 0x180fe4000001088f */
[-CC-:B------:R-:W-:Y:S02]  /*17080*/  FFMA.FTZ R174, R174, R164.reuse, -R143.reuse ;  /* 0x000000a4aeae7223 */ /* 0x180fe4000001088f */
[-CC-:B------:R-:W-:Y:S02]  /*17090*/  FFMA.FTZ R173, R173, R164.reuse, -R143.reuse ;  /* 0x000000a4adad7223 */ /* 0x180fe4000001088f */
[-C--:B------:R-:W-:Y:S02]  /*170a0*/  FFMA.FTZ R172, R172, R164.reuse, -R143 ;  /* 0x000000a4acac7223 */ /* 0x080fe4000001088f */
        /* <DEDUP_REMOVED lines=91> */
.L_x_5502:
        /* <DEDUP_REMOVED lines=75> */
.L_x_5495:
[----:B------:R-:W-:Y:S02]  /*17b10*/  ULDC.64 UR4, c[0x0][0x118] ;  /* 0x0000460000047ab9 */ /* 0x000fe40000000a00 */
[----:B------:R-:W2:Y:S02]  /*17b20*/  LD.E R10, [R132.64+0x40] ;  /* 0x00004004840a7980 */ /* 0x000ea4000c101900 */
[----:B--2---:R-:W-:Y:S04]  /*17b30*/  LEA R10, -R10, RZ, 0x6 ;  /* 0x000000ff0a0a7211 */ /* 0x004fe800078e31ff */
[----:B------:R-:W-:Y:S02]  /*17b40*/  SHF.R.S32.HI R5, RZ, 0x1f, R10 ;  /* 0x0000001fff057819 */ /* 0x000fe4000001140a */
.L_x_5496:
[----:B------:R-:W-:Y:S05]  /*17b50*/  BSYNC B0 ;  /* 0x0000000000007941 */ /* 0x000fea0003800000 */
.L_x_5494:
        /* <DEDUP_REMOVED lines=387> */
.L_x_5500:
[----:B------:R-:W-:Y:S02]  /*19390*/  ULDC.64 UR4, c[0x0][0x118] ;  /* 0x0000460000047ab9 */ /* 0x000fe40000000a00 */
[----:B--2---:R-:W2:Y:S02]  /*193a0*/  LD.E R12, [R132.64+0x38] ;  /* 0x00003804840c7980 */ /* 0x004ea4000c101900 */
[----:B--2---:R-:W-:Y:S04]  /*193b0*/  LEA R12, -R12, RZ, 0x6 ;  /* 0x000000ff0c0c7211 */ /* 0x004fe800078e31ff */
[----:B------:R-:W-:Y:S02]  /*193c0*/  SHF.R.S32.HI R5, RZ, 0x1f, R12 ;  /* 0x0000001fff057819 */ /* 0x000fe4000001140c */
.L_x_5501:
[----:B------:R-:W-:Y:S05]  /*193d0*/  BSYNC B0 ;  /* 0x0000000000007941 */ /* 0x000fea0003800000 */
.L_x_5499:
        /* <DEDUP_REMOVED lines=90> */
.L_x_5498:
[----:B---34-:R-:W-:Y:S05]  /*19980*/  BSYNC B1 ;  /* 0x0000000000017941 */ /* 0x018fea0003800000 */
.L_x_5497:
        /* <DEDUP_REMOVED lines=161> */
[----:B------:R-:W-:Y:S01]  /*1a3a0*/  ISETP.GT.AND P0, PT, R228, R215, PT ;  /* 0x000000d7e400720c */ /* 0x000fe20003f04270 */
        /* <DEDUP_REMOVED lines=353> */
.L_x_5493:
        /* <DEDUP_REMOVED lines=11> */
.L_x_5521:
[----:B---3--:R-:W-:Y:S01]  /*1ba70*/  FADD.FTZ R9, R10, R230 ;  /* 0x000000e60a097221 */ /* 0x008fe20000010000 */
[----:B------:R-:W-:Y:S05]  /*1ba80*/  BRA.DIV ~URZ, `(.L_x_5504) ;  /* 0x000019327f007947 */ /* 0x000fea000b800000 */
[----:B------:R-:W3:Y:S04]  /*1ba90*/  SHFL.BFLY PT, R6, R229, 0x2, 0x1f ;  /* 0x0c401f00e5067f89 */ /* 0x000ee800000e0000 */
[----:B------:R-:W4:Y:S01]  /*1baa0*/  SHFL.BFLY PT, R4, R9, 0x1, 0x1f ;  /* 0x0c201f0009047f89 */ /* 0x000f2200000e0000 */
[----:B---3--:R-:W-:Y:S02]  /*1bab0*/  FADD.FTZ R11, R6, R229 ;  /* 0x000000e5060b7221 */ /* 0x008fe40000010000 */
[----:B----4-:R-:W-:-:S03]  /*1bac0*/  FADD.FTZ R4, R9, R4 ;  /* 0x0000000409047221 */ /* 0x010fc60000010000 */
[----:B------:R3:W4:Y:S04]  /*1bad0*/  SHFL.BFLY PT, R10, R11, 0x1, 0x1f ;  /* 0x0c201f000b0a7f89 */ /* 0x00072800000e0000 */
.L_x_5522:
        /* <DEDUP_REMOVED lines=149> */
[----:B------:R1:W-:Y:S04]  /*1c430*/  STS.64 [R18+0x800], R110 ;  /* 0x0008006e12007388 */ /* 0x0003e80000000a00 */
        /* <DEDUP_REMOVED lines=25> */
[----:B------:R4:W-:Y:S04]  /*1c5d0*/  STS.64 [R15+0x8800], R78 ;  /* 0x0088004e0f007388 */ /* 0x0009e80000000a00 */
        /* <DEDUP_REMOVED lines=10> */
[----:B------:R-:W2:Y:S04]  /*1c680*/  LD.E.64 R6, [R2.64+0xb0] ;  /* 0x0000b00402067980 */ /* 0x000ea8000c101b00 */
[----:B-1----:R-:W2:Y:S04]  /*1c690*/  LD.E R111, [R2.64+0x60] ;  /* 0x00006004026f7980 */ /* 0x002ea8000c101900 */
[----:B------:R-:W1:Y:S01]  /*1c6a0*/  S2R R109, SR_TID.X ;  /* 0x00000000006d7919 */ /* 0x000e620000002100 */
[----:B---3--:R-:W-:-:S03]  /*1c6b0*/  LEA.HI R13, R9, R8, RZ, 0x4 ;  /* 0x00000008090d7211 */ /* 0x008fc600078f20ff */
[----:B------:R3:W5:Y:S01]  /*1c6c0*/  LD.E R110, [R2.64+0xcc] ;  /* 0x0000cc04026e7980 */ /* 0x000762000c101900 */
[----:B------:R-:W-:-:S03]  /*1c6d0*/  LOP3.LUT R13, R13, 0xfffffff0, RZ, 0xc0, !PT ;  /* 0xfffffff00d0d7812 */ /* 0x000fc600078ec0ff */
[----:B------:R3:W5:Y:S01]  /*1c6e0*/  LD.E.64 R116, [R2.64+0x78] ;  /* 0x0000780402747980 */ /* 0x000762000c101b00 */
[----:B------:R-:W-:-:S03]  /*1c6f0*/  IADD3 R112, -R13, R8, RZ ;  /* 0x000000080d707210 */ /* 0x000fc60007ffe1ff */
[----:B------:R3:W5:Y:S01]  /*1c700*/  LD.E.64 R118, [R2.64+0xa8] ;  /* 0x0000a80402767980 */ /* 0x000762000c101b00 */
[----:B------:R-:W-:Y:S01]  /*1c710*/  LEA.HI R13, R112, R112, RZ, 0x1 ;  /* 0x00000070700d7211 */ /* 0x000fe200078f08ff */
[----:B------:R-:W1:Y:S01]  /*1c720*/  @P4 MUFU.LG2 R4, R4 ;  /* 0x0000000400044308 */ /* 0x000e620000000c00 */
[----:B------:R-:W-:Y:S01]  /*1c730*/  LOP3.LUT R11, R11, 0xffffffe0, RZ, 0xc0, !PT ;  /* 0xffffffe00b0b7812 */ /* 0x000fe200078ec0ff */
[----:B------:R-:W-:Y:S01]  /*1c740*/  BSSY B0, `(.L_x_5505) ;  /* 0x000004d000007945 */ /* 0x000fe20003800000 */
[C---:B----4-:R-:W-:Y:S02]  /*1c750*/  SHF.L.U32 R15, R13.reuse, 0x2, RZ ;  /* 0x000000020d0f7819 */ /* 0x050fe400000006ff */
[----:B------:R-:W-:Y:S02]  /*1c760*/  LOP3.LUT R13, R13, 0xffffffe, RZ, 0xc0, !PT ;  /* 0x0ffffffe0d0d7812 */ /* 0x000fe400078ec0ff */
[----:B------:R-:W-:Y:S01]  /*1c770*/  IADD3 R8, -R11, R8, RZ ;  /* 0x000000080b087210 */ /* 0x000fe20007ffe1ff */
[----:B------:R-:W4:Y:S01]  /*1c780*/  @P3 MUFU.LG2 R5, R5 ;  /* 0x0000000500053308 */ /* 0x000f220000000c00 */
[----:B------:R-:W-:-:S02]  /*1c790*/  SHF.R.S32.HI R113, RZ, 0x1f, R10 ;  /* 0x0000001fff717819 */ /* 0x000fc4000001140a */
[----:B-1----:R-:W-:Y:S02]  /*1c7a0*/  SHF.R.S32.HI R108, RZ, 0x1f, R109 ;  /* 0x0000001fff6c7819 */ /* 0x002fe4000001146d */
[----:B------:R-:W-:Y:S02]  /*1c7b0*/  IADD3 R13, R112, -R13, RZ ;  /* 0x8000000d700d7210 */ /* 0x000fe40007ffe0ff */
[-C--:B------:R-:W-:Y:S01]  /*1c7c0*/  LEA.HI R9, R108, R109.reuse, RZ, 0x4 ;  /* 0x0000006d6c097211 */ /* 0x080fe200078f20ff */
[----:B------:R-:W-:Y:S01]  /*1c7d0*/  @P4 FMUL.FTZ R4, R4, 0.69314718246459960938 ;  /* 0x3f31721804044820 */ /* 0x000fe20000410000 */
[----:B------:R-:W-:Y:S02]  /*1c7e0*/  LEA.HI R108, R108, R109, RZ, 0x5 ;  /* 0x0000006d6c6c7211 */ /* 0x000fe400078f28ff */
[----:B------:R-:W-:Y:S02]  /*1c7f0*/  SHF.R.S32.HI R9, RZ, 0x4, R9 ;  /* 0x00000004ff097819 */ /* 0x000fe40000011409 */
[----:B------:R-:W-:-:S02]  /*1c800*/  LOP3.LUT R108, R108, 0xffffffe0, RZ, 0xc0, !PT ;  /* 0xffffffe06c6c7812 */ /* 0x000fc400078ec0ff */
[----:B------:R-:W-:Y:S01]  /*1c810*/  SHF.L.U32 R12, R9, 0x6, RZ ;  /* 0x00000006090c7819 */ /* 0x000fe200000006ff */
[----:B----4-:R-:W-:Y:S01]  /*1c820*/  @P3 FMUL.FTZ R5, R5, 0.69314718246459960938 ;  /* 0x3f31721805053820 */ /* 0x010fe20000410000 */
        /* <DEDUP_REMOVED lines=18> */
[----:B------:R-:W4:Y:S01]  /*1c950*/  LDS.128 R100, [R114.X4+0x800] ;  /* 0x0008000072647984 */ /* 0x000f220000004c00 */
[----:B------:R-:W-:-:S03]  /*1c960*/  @P3 FFMA.FTZ R108, R132, R0, R5 ;  /* 0x00000000846c3223 */ /* 0x000fc60000010005 */
        /* <DEDUP_REMOVED lines=42> */
.L_x_5506:
[----:B-1--4-:R-:W-:Y:S05]  /*1cc10*/  BSYNC B0 ;  /* 0x0000000000007941 */ /* 0x012fea0003800000 */
.L_x_5505:
        /* <DEDUP_REMOVED lines=22> */
.L_x_5508:
[----:B------:R-:W-:Y:S05]  /*1cd80*/  BSYNC B0 ;  /* 0x0000000000007941 */ /* 0x000fea0003800000 */
.L_x_5507:
        /* <DEDUP_REMOVED lines=12> */
.L_x_5510:
[----:B------:R-:W-:Y:S05]  /*1ce50*/  BSYNC B0 ;  /* 0x0000000000007941 */ /* 0x000fea0003800000 */
.L_x_5509:
        /* <DEDUP_REMOVED lines=12> */
.L_x_5512:
[----:B------:R-:W-:Y:S05]  /*1cf20*/  BSYNC B0 ;  /* 0x0000000000007941 */ /* 0x000fea0003800000 */
.L_x_5511:
        /* <DEDUP_REMOVED lines=12> */
.L_x_5514:
[----:B------:R-:W-:Y:S05]  /*1cff0*/  BSYNC B0 ;  /* 0x0000000000007941 */ /* 0x000fea0003800000 */
.L_x_5513:
        /* <DEDUP_REMOVED lines=12> */
.L_x_5516:
[----:B------:R-:W-:Y:S05]  /*1d0c0*/  BSYNC B0 ;  /* 0x0000000000007941 */ /* 0x000fea0003800000 */
.L_x_5515:
        /* <DEDUP_REMOVED lines=12> */
.L_x_5518:
[----:B------:R-:W-:Y:S05]  /*1d190*/  BSYNC B0 ;  /* 0x0000000000007941 */ /* 0x000fea0003800000 */
.L_x_5517:
        /* <DEDUP_REMOVED lines=12> */
.L_x_5520:
[----:B------:R-:W-:Y:S05]  /*1d260*/  BSYNC B0 ;  /* 0x0000000000007941 */ /* 0x000fea0003800000 */
.L_x_5519:
[----:B------:R-:W-:Y:S01]  /*1d270*/  IADD3 R9, R9, 0x38, RZ ;  /* 0x0000003809097810 */ /* 0x000fe20007ffe0ff */
[----:B------:R-:W-:-:S03]  /*1d280*/  IMAD.MOV.U32 R219, RZ, RZ, 0x0 ;  /* 0x00000000ffdb7424 */ /* 0x000fc600078e00ff */
[----:B------:R-:W-:-:S13]  /*1d290*/  ISETP.GE.AND P0, PT, R9, R220, PT ;  /* 0x000000dc0900720c */ /* 0x000fda0003f06270 */
[----:B------:R-:W-:Y:S05]  /*1d2a0*/  @P0 RET.REL.NODEC R218 `(_ZN5flash24flash_fwd_splitkv_kernelI23Flash_fwd_kernel_traitsILi192ELi64ELi64ELi4ELb0ELb0EN7cutlass10bfloat16_tE19Flash_kernel_traitsILi192ELi64ELi64ELi4ES3_EELb0ELb0ELb1ELb0ELb0ELb1ELb1ELb1EEEvNS_16Flash_fwd_paramsE) ;  /* 0xfffe2d50da000950 */ /* 0x000fea0003c3ffff */
        /* <DEDUP_REMOVED lines=8> */
[----:B------:R-:W-:Y:S05]  /*1d330*/  @P0 RET.REL.NODEC R218 `(_ZN5flash24flash_fwd_splitkv_kernelI23Flash_fwd_kernel_traitsILi192ELi64ELi64ELi4ELb0ELb0EN7cutlass10bfloat16_tE19Flash_kernel_traitsILi192ELi64ELi64ELi4ES3_EELb0ELb0ELb1ELb0ELb0ELb1ELb1ELb1EEEvNS_16Flash_fwd_paramsE) ;  /* 0xfffe2cc0da000950 */ /* 0x000fea0003c3ffff */
[----:B------:R-:W-:Y:S01]  /*1d340*/  MOV R219, 0x0 ;  /* 0x0000000000db7802 */ /* 0x000fe20000000f00 */
[----:B------:R-:W-:-:S02]  /*1d350*/  ULDC.64 UR4, c[0x0][0x118] ;  /* 0x0000460000047ab9 */ /* 0x000fc40000000a00 */
[----:B------:R1:W-:Y:S01]  /*1d360*/  ST.E.128 [R6.64+0xaa00], R12 ;  /* 0x00aa000c06007985 */ /* 0x0003e2000c101d04 */
[----:B------:R-:W-:Y:S05]  /*1d370*/  RET.REL.NODEC R218 `(_ZN5flash24flash_fwd_splitkv_kernelI23Flash_fwd_kernel_traitsILi192ELi64ELi64ELi4ELb0ELb0EN7cutlass10bfloat16_tE19Flash_kernel_traitsILi192ELi64ELi64ELi4ES3_EELb0ELb0ELb1ELb0ELb0ELb1ELb1ELb1EEEvNS_16Flash_fwd_paramsE) ;  /* 0xfffe2c80da007950 */ /* 0x000fea0003c3ffff */
.L_x_5503:
[----:B------:R-:W-:Y:S02]  /*1d380*/  MOV R7, 0x2 ;  /* 0x0000000200077802 */ /* 0x000fe40000000f00 */
[----:B------:R-:W-:Y:S02]  /*1d390*/  MOV R6, 0x1d3b0 ;  /* 0x0001d3b000067802 */ /* 0x000fe40000000f00 */
[----:B-1---5:R-:W-:Y:S05]  /*1d3a0*/  CALL.REL.NOINC `($__internal_25_$__cuda_sm70_shflsync_bfly_p) ;  /* 0x0000010000007944 */ /* 0x022fea0003c00000 */
[----:B-12---:R-:W-:Y:S05]  /*1d3b0*/  BRA `(.L_x_5521) ;  /* 0xffffe6b000007947 */ /* 0x006fea000383ffff */
.L_x_5504:
[----:B--2---:R-:W-:Y:S01]  /*1d3c0*/  IMAD.MOV.U32 R230, RZ, RZ, R9 ;  /* 0x000000ffffe67224 */ /* 0x004fe200078e0009 */
[----:B------:R-:W-:Y:S02]  /*1d3d0*/  MOV R7, 0x1 ;  /* 0x0000000100077802 */ /* 0x000fe40000000f00 */
[----:B------:R-:W-:Y:S02]  /*1d3e0*/  MOV R6, 0x1d400 ;  /* 0x0001d40000067802 */ /* 0x000fe40000000f00 */
[----:B-1---5:R-:W-:Y:S05]  /*1d3f0*/  CALL.REL.NOINC `($__internal_25_$__cuda_sm70_shflsync_bfly_p) ;  /* 0x000000b000007944 */ /* 0x022fea0003c00000 */
[----:B--2---:R-:W-:Y:S01]  /*1d400*/  FADD.FTZ R4, R9, R10 ;  /* 0x0000000a09047221 */ /* 0x004fe20000010000 */
[----:B-1----:R-:W-:Y:S02]  /*1d410*/  MOV R230, R229 ;  /* 0x000000e500e67202 */ /* 0x002fe40000000f00 */
[----:B------:R-:W-:Y:S02]  /*1d420*/  MOV R7, 0x2 ;  /* 0x0000000200077802 */ /* 0x000fe40000000f00 */
[----:B------:R-:W-:-:S02]  /*1d430*/  MOV R6, 0x1d450 ;  /* 0x0001d45000067802 */ /* 0x000fc40000000f00 */
[----:B------:R-:W-:Y:S05]  /*1d440*/  CALL.REL.NOINC `($__internal_25_$__cuda_sm70_shflsync_bfly_p) ;  /* 0x0000006000007944 */ /* 0x000fea0003c00000 */
[----:B--2---:R-:W-:Y:S01]  /*1d450*/  FADD.FTZ R11, R229, R10 ;  /* 0x0000000ae50b7221 */ /* 0x004fe20000010000 */
[----:B-1----:R-:W-:-:S02]  /*1d460*/  MOV R7, 0x1 ;  /* 0x0000000100077802 */ /* 0x002fc40000000f00 */
[----:B------:R-:W-:Y:S02]  /*1d470*/  MOV R6, 0x1d4a0 ;  /* 0x0001d4a000067802 */ /* 0x000fe40000000f00 */
[----:B------:R-:W-:Y:S02]  /*1d480*/  MOV R230, R11 ;  /* 0x0000000b00e67202 */ /* 0x000fe40000000f00 */
[----:B------:R-:W-:Y:S05]  /*1d490*/  CALL.REL.NOINC `($__internal_25_$__cuda_sm70_shflsync_bfly_p) ;  /* 0x0000001000007944 */ /* 0x000fea0003c00000 */
[----:B-12---:R-:W-:Y:S05]  /*1d4a0*/  BRA `(.L_x_5522) ;  /* 0xffffe63000007947 */ /* 0x006fea000383ffff */
        .weak           $__internal_25_$__cuda_sm70_shflsync_bfly_p
        .type           $__internal_25_$__cuda_sm70_shflsync_bfly_p,@function
        .size           $__internal_25_$__cuda_sm70_shflsync_bfly_p,(.L_x_7805 - $__internal_25_$__cuda_sm70_shflsync_bfly_p)
$__internal_25_$__cuda_sm70_shflsync_bfly_p:
[----:B------:R-:W-:Y:S01]  /*1d4b0*/  MOV R12, R6 ;  /* 0x00000006000c7202 */ /* 0x000fe20000000f00 */
[----:B------:R-:W-:Y:S04]  /*1d4c0*/  WARPSYNC R5 ;  /* 0x0000000500007348 */ /* 0x000fe80003800000 */
[----:B------:R-:W-:Y:S01]  /*1d4d0*/  MOV R13, 0x0 ;  /* 0x00000000000d7802 */ /* 0x000fe20000000f00 */
[----:B------:R1:W2:Y:S03]  /*1d4e0*/  SHFL.BFLY PT, R10, R230, R7, R8 ;  /* 0x0c000007e60a7389 */ /* 0x0002a600000e0008 */
[----:B------:R-:W-:Y:S05]  /*1d4f0*/  RET.REL.NODEC R12 `(_ZN5flash24flash_fwd_splitkv_kernelI23Flash_fwd_kernel_traitsILi192ELi64ELi64ELi4ELb0ELb0EN7cutlass10bfloat16_tE19Flash_kernel_traitsILi192ELi64ELi64ELi4ES3_EELb0ELb0ELb1ELb0ELb0ELb1ELb1ELb1EEEvNS_16Flash_fwd_paramsE) ;  /* 0xfffe2b000c007950 */ /* 0x000fea0003c3ffff */
.L_x_5523:
        /* <DEDUP_REMOVED lines=16> */
.L_x_7805:


//--------------------- .text._ZN5flash24flash_fwd_splitkv_kernelI23Flash_fwd_kernel_traitsILi192ELi64ELi64ELi4ELb0ELb0EN7cutlass10bfloat16_tE19Flash_kernel_traitsILi192ELi64ELi64ELi4ES3_EELb0ELb1ELb0ELb0ELb1ELb0ELb0ELb0EEEvNS_16Flash_fwd_paramsE --------------------------
	.section	.text._ZN5flash24flash_fwd_splitkv_kernelI23Flash_fwd_kernel_traitsILi192ELi64ELi64ELi4ELb0ELb0EN7cutlass10bfloat16_tE19Flash_kernel_traitsILi192ELi64ELi64ELi4ES3_EELb0ELb1ELb0ELb0ELb1ELb0ELb0ELb0EEEvNS_16Flash_fwd_paramsE,"ax",@progbits
	.sectioninfo	@"SHI_REGISTERS=238"
	.align	128
        .global         _ZN5flash24flash_fwd_splitkv_kernelI23Flash_fwd_kernel_traitsILi192ELi64ELi64ELi4ELb0ELb0EN7cutlass10bfloat16_tE19Flash_kernel_traitsILi192ELi64ELi64ELi4ES3_EELb0ELb1ELb0ELb0ELb1ELb0ELb0ELb0EEEvNS_16Flash_fwd_paramsE
        .type           _ZN5flash24flash_fwd_splitkv_kernelI23Flash_fwd_kernel_traitsILi192ELi64ELi64ELi4ELb0ELb0EN7cutlass10bfloat16_tE19Flash_kernel_traitsILi192ELi64ELi64ELi4ES3_EELb0ELb1ELb0ELb0ELb1ELb0ELb0ELb0EEEvNS_16Flash_fwd_paramsE,@function
        .size           _ZN5flash24flash_fwd_splitkv_kernelI23Flash_fwd_kernel_traitsILi192ELi64ELi64ELi4ELb0ELb0EN7cutlass10bfloat16_tE19Flash_kernel_traitsILi192ELi64ELi64ELi4ES3_EELb0ELb1ELb0ELb0ELb1ELb0ELb0ELb0EEEvNS_16Flash_fwd_paramsE,(.L_x_7868 - _ZN5flash24flash_fwd_splitkv_kernelI23Flash_fwd_kernel_traitsILi192ELi64ELi64ELi4ELb0ELb0EN7cutlass10bfloat16_tE19Flash_kernel_traitsILi192ELi64ELi64ELi4ES3_EELb0ELb1ELb0ELb0ELb1ELb0ELb0ELb0EEEvNS_16Flash_fwd_paramsE)
        .other          _ZN5flash24flash_fwd_splitkv_kernelI23Flash_fwd_kernel_traitsILi192ELi64ELi64ELi4ELb0ELb0EN7cutlass10bfloat16_tE19Flash_kernel_traitsILi192ELi64ELi64ELi4ES3_EELb0ELb1ELb0ELb0ELb1ELb0ELb0ELb0EEEvNS_16Flash_fwd_paramsE,@"STO_CUDA_ENTRY STV_DEFAULT"
_ZN5flash24flash_fwd_splitkv_kernelI23Flash_fwd_kernel_traitsILi192ELi64ELi64ELi4ELb0ELb0EN7cutlass10bfloat16_tE19Flash_kernel_traitsILi192ELi64ELi64ELi4ES3_EELb0ELb1ELb0ELb0ELb1ELb0ELb0ELb0EEEvNS_16Flash_fwd_paramsE:
.text._ZN5flash24flash_fwd_splitkv_kernelI23Flash_fwd_kernel_traitsILi192ELi64ELi64ELi4ELb0ELb0EN7cutlass10bfloat16_tE19Flash_kernel_traitsILi192ELi64ELi64ELi4ES3_EELb0ELb1ELb0ELb0ELb1ELb0ELb0ELb0EEEvNS_16Flash_fwd_paramsE:
        /* <DEDUP_REMOVED lines=34> */
.L_x_5524:
[----:B-1-34-:R-:W-:Y:S02]  /*0220*/  MOV R0, c[0x0][0x218] ;  /* 0x0000860000007a02 */ /* 0x01afe40000000f00 */
.L_x_5525:
[----:B------:R-:W-:-:S04]  /*0230*/  ISETP.NE.U32.AND P2, PT, RZ, c[0x0][0x258], PT ;  /* 0x00009600ff007a0c */ /* 0x000fc80003f45070 */
[----:B------:R-:W-:-:S13]  /*0240*/  ISETP.NE.AND.EX P2, PT, RZ, c[0x0][0x25c], PT, P2 ;  /* 0x00009700ff007a0c */ /* 0x000fda0003f45320 */
[----:B------:R-:W-:-:S05]  /*0250*/  @P2 IMAD.WIDE R12, R4, R3, c[0x0][0x258] ;  /* 0x00009600040c2625 */ /* 0x000fca00078e0203 */
[----:B-1----:R-:W2:Y:S01]  /*0260*/  @P2 LDG.E R7, [R12.64] ;  /* 0x0000000a0c072981 */ /* 0x002ea2000c1e1900 */
        /* <DEDUP_REMOVED lines=9> */
[----:B------:R-:W-:Y:S01]  /*0300*/  IADD3 R5, -R88, 0x7f, R89 ;  /* 0x0000007f58057810 */ /* 0x000fe20007ffe159 */
[----:B------:R-:W-:Y:S01]  /*0310*/  UIADD3 UR5, UR5, 0x3f, URZ ;  /* 0x0000003f05057890 */ /* 0x000fe2000fffe03f */
[C---:B------:R-:W-:Y:S02]  /*0320*/  IADD3 R10, R6.reuse, R89, -R88 ;  /* 0x00000059060a7210 */ /* 0x040fe40007ffe858 */
[----:B------:R-:W-:Y:S01]  /*0330*/  IADD3 R7, R6, 0x3f, RZ ;  /* 0x0000003f06077810 */ /* 0x000fe20007ffe0ff */
[----:B------:R-:W-:Y:S01]  /*0340*/  USHF.R.S32.HI UR4, URZ, 0x1f, UR5 ;  /* 0x0000001f3f047899 */ /* 0x000fe20008011405 */
[----:B------:R-:W-:Y:S02]  /*0350*/  IADD3 R5, R5, c[0x0][0x2e8], R6 ;  /* 0x0000ba0005057a10 */ /* 0x000fe40007ffe006 */
[----:B------:R-:W-:Y:S01]  /*0360*/  IADD3 R10, R10, -c[0x0][0x2e4], RZ ;  /* 0x8000b9000a0a7a10 */ /* 0x000fe20007ffe0ff */
[----:B------:R-:W-:Y:S01]  /*0370*/  ULEA.HI UR4, UR4, UR5, URZ, 0x6 ;  /* 0x0000000504047291 */ /* 0x000fe2000f8f303f */
[----:B------:R-:W-:-:S02]  /*0380*/  SHF.R.S32.HI R2, RZ, 0x1f, R7 ;  /* 0x0000001fff027819 */ /* 0x000fc40000011407 */
[----:B------:R-:W-:Y:S01]  /*0390*/  SHF.R.S32.HI R0, RZ, 0x1f, R5 ;  /* 0x0000001fff007819 */ /* 0x000fe20000011405 */
[----:B------:R-:W-:Y:S01]  /*03a0*/  USHF.R.S32.HI UR4, URZ, 0x6, UR4 ;  /* 0x000000063f047899 */ /* 0x000fe20008011404 */
[----:B------:R-:W-:Y:S02]  /*03b0*/  SHF.R.S32.HI R9, RZ, 0x1f, R10 ;  /* 0x0000001fff097819 */ /* 0x000fe4000001140a */
[----:B------:R-:W-:Y:S02]  /*03c0*/  LEA.HI R2, R2, R7, RZ, 0x6 ;  /* 0x0000000702027211 */ /* 0x000fe400078f30ff */
[----:B------:R-:W-:Y:S02]  /*03d0*/  LEA.HI R0, R0, R5, RZ, 0x6 ;  /* 0x0000000500007211 */ /* 0x000fe400078f30ff */
[----:B------:R-:W-:Y:S02]  /*03e0*/  LEA.HI R9, R9, R10, RZ, 0x6 ;  /* 0x0000000a09097211 */ /* 0x000fe400078f30ff */
[----:B------:R-:W-:-:S02]  /*03f0*/  SHF.R.S32.HI R2, RZ, 0x6, R2 ;  /* 0x00000006ff027819 */ /* 0x000fc40000011402 */
[----:B------:R-:W-:Y:S02]  /*0400*/  SHF.R.S32.HI R0, RZ, 0x6, R0 ;  /* 0x00000006ff007819 */ /* 0x000fe40000011400 */
[----:B------:R-:W-:Y:S02]  /*0410*/  SHF.R.S32.HI R9, RZ, 0x6, R9 ;  /* 0x00000006ff097819 */ /* 0x000fe40000011409 */
[----:B------:R-:W-:Y:S02]  /*0420*/  IMNMX R145, R2, UR4, PT ;  /* 0x0000000402917c17 */ /* 0x000fe4000b800200 */
[----:B------:R-:W-:Y:S02]  /*0430*/  IMNMX R196, RZ, R9, !PT ;  /* 0x00000009ffc47217 */ /* 0x000fe40007800200 */
[----:B------:R-:W-:-:S04]  /*0440*/  IMNMX R145, R145, R0, PT ;  /* 0x0000000091917217 */ /* 0x000fc80003800200 */
[----:B------:R-:W-:-:S13]  /*0450*/  ISETP.GE.AND P0, PT, R196, R145, PT ;  /* 0x00000091c400720c */ /* 0x000fda0003f06270 */
[----:B------:R-:W-:Y:S05]  /*0460*/  @!P0 BRA `(.L_x_5526) ;  /* 0x0000076000008947 */ /* 0x000fea0003800000 */
[----:B------:R-:W-:Y:S01]  /*0470*/  SHF.R.S32.HI R3, RZ, 0x1f, R84 ;  /* 0x0000001fff037819 */ /* 0x000fe20000011454 */
[----:B------:R-:W-:Y:S01]  /*0480*/  BSSY B0, `(.L_x_5527) ;  /* 0x000002b000007945 */ /* 0x000fe20003800000 */
[----:B------:R-:W-:Y:S02]  /*0490*/  ISETP.NE.AND P0, PT, R200, -0x1, PT ;  /* 0xffffffffc800780c */ /* 0x000fe40003f05270 */
[----:B------:R-:W-:Y:S02]  /*04a0*/  LEA.HI R2, R3, R84, RZ, 0x3 ;  /* 0x0000005403027211 */ /* 0x000fe400078f18ff */
[----:B------:R-:W-:Y:S02]  /*04b0*/  SHF.R.S32.HI R0, RZ, 0x1f, R89 ;  /* 0x0000001fff007819 */ /* 0x000fe40000011459 */
[----:B------:R-:W-:Y:S02]  /*04c0*/  LOP3.LUT R3, R2, 0x1ffffff8, RZ, 0xc0, !PT ;  /* 0x1ffffff802037812 */ /* 0x000fe400078ec0ff */
[----:B------:R-:W-:Y:S01]  /*04d0*/  IADD3 R88, -R89, R88, RZ ;  /* 0x0000005859587210 */ /* 0x000fe20007ffe1ff */
[----:B------:R-:W-:-:S02]  /*04e0*/  IMAD R0, R0, c[0x0][0x1e8], RZ ;  /* 0x00007a0000007a24 */ /* 0x000fc400078e02ff */
[----:B------:R-:W-:Y:S02]  /*04f0*/  IMAD.IADD R6, R84, 0x1, -R3 ;  /* 0x0000000154067824 */ /* 0x000fe400078e0a03 */
[----:B------:R-:W-:Y:S01]  /*0500*/  @!P0 SHF.R.S32.HI R3, RZ, 0x1f, R4 ;  /* 0x0000001fff038819 */ /* 0x000fe20000011404 */
[----:B------:R-:W-:-:S04]  /*0510*/  @P0 IMAD.WIDE.U32 R8, R200, c[0x0][0x1e8], RZ ;  /* 0x00007a00c8080a25 */ /* 0x000fc800078e00ff */
[----:B------:R-:W-:Y:S02]  /*0520*/  IMAD.SHL.U32 R6, R6, 0x8, RZ ;  /* 0x0000000806067824 */ /* 0x000fe400078e00ff */
[----:B------:R-:W-:Y:S02]  /*0530*/  @!P0 IMAD R3, R3, c[0x0][0x1e0], RZ ;  /* 0x0000780003038a24 */ /* 0x000fe400078e02ff */
[----:B------:R-:W-:Y:S01]  /*0540*/  @!P0 IMAD.WIDE.U32 R10, R4, c[0x0][0x1e0], RZ ;  /* 0x00007800040a8a25 */ /* 0x000fe200078e00ff */
[----:B------:R-:W-:-:S03]  /*0550*/  SHF.R.S32.HI R7, RZ, 0x1f, R6 ;  /* 0x0000001fff077819 */ /* 0x000fc60000011406 */
[----:B------:R-:W-:Y:S01]  /*0560*/  @!P0 IMAD R3, R4, c[0x0][0x1e4], R3 ;  /* 0x0000790004038a24 */ /* 0x000fe200078e0203 */
[----:B------:R-:W-:Y:S01]  /*0570*/  @!P0 MOV R8, R10 ;  /* 0x0000000a00088202 */ /* 0x000fe20000000f00 */
[----:B------:R-:W-:Y:S02]  /*0580*/  @P0 IMAD R200, R200, c[0x0][0x1ec], R9 ;  /* 0x00007b00c8c80a24 */ /* 0x000fe400078e0209 */
[----:B------:R-:W-:Y:S01]  /*0590*/  @!P0 IMAD.IADD R200, R11, 0x1, R3 ;  /* 0x000000010bc88824 */ /* 0x000fe200078e0203 */
[----:B------:R-:W-:Y:S01]  /*05a0*/  SHF.R.S32.HI R3, RZ, 0x1f, R17 ;  /* 0x0000001fff037819 */ /* 0x000fe20000011411 */
[----:B------:R-:W-:-:S04]  /*05b0*/  IMAD.WIDE.U32 R6, R89, c[0x0][0x1e8], R6 ;  /* 0x00007a0059067a25 */ /* 0x000fc800078e0006 */
[----:B------:R-:W-:Y:S01]  /*05c0*/  IMAD R5, R89, c[0x0][0x1ec], R0 ;  /* 0x00007b0059057a24 */ /* 0x000fe200078e0200 */
[----:B------:R-:W-:Y:S01]  /*05d0*/  IADD3 R8, P0, R8, R6, RZ ;  /* 0x0000000608087210 */ /* 0x000fe20007f1e0ff */
[----:B------:R-:W-:Y:S01]  /*05e0*/  IMAD R0, R3, c[0x0][0x1f0], RZ ;  /* 0x00007c0003007a24 */ /* 0x000fe200078e02ff */
[----:B------:R-:W-:Y:S01]  /*05f0*/  SHF.R.S32.HI R3, RZ, 0x3, R2 ;  /* 0x00000003ff037819 */ /* 0x000fe20000011402 */
[----:B------:R-:W-:Y:S01]  /*0600*/  IMAD R2, R4, c[0x0][0x1c0], R17 ;  /* 0x0000700004027a24 */ /* 0x000fe200078e0211 */
[----:B------:R-:W-:Y:S01]  /*0610*/  IADD3.X R9, R200, R7, R5, P0, !PT ;  /* 0x00000007c8097210 */ /* 0x000fe200007fe405 */
[----:B------:R-:W-:Y:S01]  /*0620*/  IMAD R15, R17, c[0x0][0x1f4], R0 ;  /* 0x00007d00110f7a24 */ /* 0x000fe200078e0200 */
[----:B------:R-:W-:Y:S01]  /*0630*/  ISETP.GE.AND P0, PT, R3, R88, PT ;  /* 0x000000580300720c */ /* 0x000fe20003f06270 */
[----:B------:R-:W-:Y:S01]  /*0640*/  IMAD R89, R2, c[0x0][0x214], R89 ;  /* 0x0000850002597a24 */ /* 0x000fe200078e0259 */
[----:B------:R-:W-:Y:S01]  /*0650*/  SHF.R.S32.HI R2, RZ, 0x1f, R3 ;  /* 0x0000001fff027819 */ /* 0x000fe20000011403 */
        /* <DEDUP_REMOVED lines=13> */
.L_x_5528:
[----:B------:R-:W-:Y:S05]  /*0730*/  BSYNC B0 ;  /* 0x0000000000007941 */ /* 0x000fea0003800000 */
.L_x_5527:
        /* <DEDUP_REMOVED lines=17> */
.L_x_5530:
[----:B------:R-:W-:Y:S05]  /*0850*/  BSYNC B0 ;  /* 0x0000000000007941 */ /* 0x000fea0003800000 */
.L_x_5529:
        /* <DEDUP_REMOVED lines=17> */
.L_x_5532:
[----:B------:R-:W-:Y:S05]  /*0970*/  BSYNC B0 ;  /* 0x0000000000007941 */ /* 0x000fea0003800000 */
.L_x_5531:
        /* <DEDUP_REMOVED lines=17> */
.L_x_5534:
[----:B------:R-:W-:Y:S05]  /*0a90*/  BSYNC B0 ;  /* 0x0000000000007941 */ /* 0x000fea0003800000 */
.L_x_5533:
[----:B------:R-:W-:-:S04]  /*0aa0*/  LOP3.LUT P4, RZ, R84, 0x7, RZ, 0xc0, !PT ;  /* 0x0000000754ff7812 */ /* 0x000fc8000788c0ff */
[-C--:B------:R-:W-:Y:S02]  /*0ab0*/  ISETP.GE.OR P3, PT, R3, R88.reuse, P4 ;  /* 0x000000580300720c */ /* 0x080fe40002766670 */
[-C--:B------:R-:W-:Y:S02]  /*0ac0*/  ISETP.GE.OR P2, PT, R11, R88.reuse, P4 ;  /* 0x000000580b00720c */ /* 0x080fe40002746670 */
[-C--:B------:R-:W-:Y:S02]  /*0ad0*/  ISETP.GE.OR P1, PT, R9, R88.reuse, P4 ;  /* 0x000000580900720c */ /* 0x080fe40002726670 */
[----:B------:R-:W-:Y:S02]  /*0ae0*/  IADD3 R3, P0, R89, R3, RZ ;  /* 0x0000000359037210 */ /* 0x000fe40007f1e0ff */
[----:B------:R-:W-:Y:S02]  /*0af0*/  ISETP.GE.OR P4, PT, R7, R88, P4 ;  /* 0x000000580700720c */ /* 0x000fe40002786670 */
[----:B------:R-:W-:-:S02]  /*0b00*/  LEA.HI.X.SX32 R2, R89, R2, 0x1, P0 ;  /* 0x0000000259027211 */ /* 0x000fc400000f0eff */
[----:B-1----:R-:W-:-:S04]  /*0b10*/  LEA R4, P0, R3, c[0x0][0x200], 0x2 ;  /* 0x0000800003047a11 */ /* 0x002fc800078010ff */
        /* <DEDUP_REMOVED lines=8> */
[----:B-1----:R-:W-:-:S05]  /*0ba0*/  MOV R3, 0x7f800000 ;  /* 0x7f80000000037802 */ /* 0x002fca0000000f00 */
[----:B------:R-:W-:Y:S01]  /*0bb0*/  STG.E [R4.64+0xc0], R3 ;  /* 0x0000c00304007986 */ /* 0x000fe2000c10190a */
[----:B------:R-:W-:Y:S05]  /*0bc0*/  EXIT ;  /* 0x000000000000794d */ /* 0x000fea0003800000 */
.L_x_5526:
        /* <DEDUP_REMOVED lines=64> */
[----:B------:R-:W-:Y:S01]  /*0fd0*/  ISETP.GE.U32.AND P1, PT, R7, R0, PT ;  /* 0x000000000700720c */ /* 0x000fe20003f26070 */
[----:B------:R-:W-:Y:S01]  /*0fe0*/  IMAD.MOV R0, RZ, RZ, -R5 ;  /* 0x000000ffff007224 */ /* 0x000fe200078e0a05 */
[----:B------:R-:W-:-:S03]  /*0ff0*/  LOP3.LUT R7, R17, c[0x0][0x1c8], RZ, 0x3c, !PT ;  /* 0x0000720011077a12 */ /* 0x000fc600078e3cff */
[----:B------:R-:W-:Y:S01]  /*1000*/  IMAD R3, R0, c[0x0][0x2d0], R3 ;  /* 0x0000b40000037a24 */ /* 0x000fe200078e0203 */
[----:B------:R-:W-:-:S04]  /*1010*/  ISETP.GE.AND P0, PT, R7, RZ, PT ;  /* 0x000000ff0700720c */ /* 0x000fc80003f06270 */
[----:B------:R-:W-:-:S03]  /*1020*/  SHF.R.S32.HI R21, RZ, 0x1f, R3 ;  /* 0x0000001fff157819 */ /* 0x000fc60000011403 */
[----:B------:R-:W-:Y:S02]  /*1030*/  @P1 IADD3 R9, R9, 0x1, RZ ;  /* 0x0000000109091810 */ /* 0x000fe40007ffe0ff */
[----:B------:R-:W-:Y:S01]  /*1040*/  ISETP.NE.AND P1, PT, RZ, c[0x0][0x1c8], PT ;  /* 0x00007200ff007a0c */ /* 0x000fe20003f25270 */
[----:B------:R-:W-:-:S03]  /*1050*/  IMAD R0, R21, c[0x0][0x198], RZ ;  /* 0x0000660015007a24 */ /* 0x000fc600078e02ff */
[----:B------:R-:W-:-:S09]  /*1060*/  @!P0 IADD3 R9, -R9, RZ, RZ ;  /* 0x000000ff09098210 */ /* 0x000fd20007ffe1ff */
[----:B------:R-:W-:-:S04]  /*1070*/  @!P1 LOP3.LUT R9, RZ, c[0x0][0x1c8], RZ, 0x33, !PT ;  /* 0x00007200ff099a12 */ /* 0x000fc800078e33ff */
[----:B------:R-:W-:Y:S02]  /*1080*/  SHF.R.S32.HI R7, RZ, 0x1f, R9 ;  /* 0x0000001fff077819 */ /* 0x000fe40000011409 */
[----:B--2---:R-:W-:Y:S01]  /*1090*/  SHF.R.S32.HI R11, RZ, 0x1f, R12 ;  /* 0x0000001fff0b7819 */ /* 0x004fe2000001140c */
[----:B------:R-:W-:-:S04]  /*10a0*/  IMAD.WIDE.U32 R14, R12, c[0x0][0x180], RZ ;  /* 0x000060000c0e7a25 */ /* 0x000fc800078e00ff */
[C---:B------:R-:W-:Y:S02]  /*10b0*/  IMAD R5, R11.reuse, c[0x0][0x180], RZ ;  /* 0x000060000b057a24 */ /* 0x040fe400078e02ff */
[----:B------:R-:W-:Y:S02]  /*10c0*/  IMAD R11, R11, c[0x0][0x188], RZ ;  /* 0x000062000b0b7a24 */ /* 0x000fe400078e02ff */
[C---:B------:R-:W-:Y:S02]  /*10d0*/  IMAD R5, R12.reuse, c[0x0][0x184], R5 ;  /* 0x000061000c057a24 */ /* 0x040fe400078e0205 */
[----:B------:R-:W-:Y:S02]  /*10e0*/  IMAD R11, R12, c[0x0][0x18c], R11 ;  /* 0x000063000c0b7a24 */ /* 0x000fe400078e020b */
[----:B------:R-:W-:Y:S02]  /*10f0*/  IMAD.IADD R15, R15, 0x1, R5 ;  /* 0x000000010f0f7824 */ /* 0x000fe400078e0205 */
[----:B------:R-:W-:-:S02]  /*1100*/  IMAD R5, R3, c[0x0][0x19c], R0 ;  /* 0x0000670003057a24 */ /* 0x000fc400078e0200 */
[----:B------:R-:W-:-:S04]  /*1110*/  IMAD.WIDE.U32 R28, R3, c[0x0][0x198], R14 ;  /* 0x00006600031c7a25 */ /* 0x000fc800078e000e */
[----:B------:R-:W-:Y:S01]  /*1120*/  IMAD R0, R7, c[0x0][0x1b0], RZ ;  /* 0x00006c0007007a24 */ /* 0x000fe200078e02ff */
[----:B------:R-:W-:Y:S01]  /*1130*/  IADD3 R29, R29, R5, RZ ;  /* 0x000000051d1d7210 */ /* 0x000fe20007ffe0ff */
[----:B------:R-:W-:-:S04]  /*1140*/  IMAD.WIDE.U32 R12, R12, c[0x0][0x188], RZ ;  /* 0x000062000c0c7a25 */ /* 0x000fc800078e00ff */
[----:B------:R-:W-:Y:S01]  /*1150*/  IMAD R5, R9, c[0x0][0x1b4], R0 ;  /* 0x00006d0009057a24 */ /* 0x000fe200078e0200 */
[----:B------:R-:W-:Y:S01]  /*1160*/  IADD3 R11, R13, R11, RZ ;  /* 0x0000000b0d0b7210 */ /* 0x000fe20007ffe0ff */
[----:B------:R-:W-:-:S04]  /*1170*/  IMAD.WIDE.U32 R28, R9, c[0x0][0x1b0], R28 ;  /* 0x00006c00091c7a25 */ /* 0x000fc800078e001c */
[----:B------:R-:W-:Y:S02]  /*1180*/  IMAD.MOV.U32 R16, RZ, RZ, R12 ;  /* 0x000000ffff107224 */ /* 0x000fe400078e000c */
[----:B------:R-:W-:Y:S01]  /*1190*/  IMAD.IADD R5, R29, 0x1, R5 ;  /* 0x000000011d057824 */ /* 0x000fe200078e0205 */
[----:B------:R-:W-:Y:S05]  /*11a0*/  BRA `(.L_x_5536) ;  /* 0x0000043000007947 */ /* 0x000fea0003800000 */
.L_x_5535:
        /* <DEDUP_REMOVED lines=15> */
.L_x_5537:
[----:B------:R-:W-:Y:S01]  /*12a0*/  IABS R9, c[0x0][0x1c8] ;  /* 0x0000720000097a13 */ /* 0x000fe20000000000 */
[----:B------:R-:W-:Y:S01]  /*12b0*/  IMAD.MOV.U32 R13, RZ, RZ, R5 ;  /* 0x000000ffff0d7224 */ /* 0x000fe200078e0005 */
[----:B------:R-:W-:Y:S02]  /*12c0*/  MOV R14, RZ ;  /* 0x000000ff000e7202 */ /* 0x000fe40000000f00 */
[----:B------:R-:W1:Y:S01]  /*12d0*/  I2F.RP R10, R9 ;  /* 0x00000009000a7306 */ /* 0x000e620000209400 */
[----:B------:R-:W-:-:S07]  /*12e0*/  @P4 IADD3 R11, R8, R11, RZ ;  /* 0x0000000b080b4210 */ /* 0x000fce0007ffe0ff */
[----:B-1----:R-:W1:Y:S02]  /*12f0*/  MUFU.RCP R15, R10 ;  /* 0x0000000a000f7308 */ /* 0x002e640000001000 */
[----:B-1----:R-:W-:-:S06]  /*1300*/  IADD3 R15, R15, 0xffffffe, RZ ;  /* 0x0ffffffe0f0f7810 */ /* 0x002fcc0007ffe0ff */
        /* <DEDUP_REMOVED lines=14> */
[-C--:B------:R-:W-:Y:S01]  /*13f0*/  @!P0 IADD3 R10, R10, -R9.reuse, RZ ;  /* 0x800000090a0a8210 */ /* 0x080fe20007ffe0ff */
[----:B------:R-:W-:Y:S01]  /*1400*/  @P4 IMAD.WIDE.U32 R12, R11, c[0x0][0x1a0], RZ ;  /* 0x000068000b0c4a25 */ /* 0x000fe200078e00ff */
[----:B------:R-:W-:Y:S02]  /*1410*/  @!P0 IADD3 R7, R7, 0x1, RZ ;  /* 0x0000000107078810 */ /* 0x000fe40007ffe0ff */
[----:B------:R-:W-:Y:S01]  /*1420*/  ISETP.GE.U32.AND P2, PT, R10, R9, PT ;  /* 0x000000090a00720c */ /* 0x000fe20003f46070 */
[----:B------:R-:W-:Y:S01]  /*1430*/  IMAD R10, R21, c[0x0][0x198], RZ ;  /* 0x00006600150a7a24 */ /* 0x000fe200078e02ff */
[----:B------:R-:W-:Y:S01]  /*1440*/  ISETP.NE.AND P0, PT, RZ, c[0x0][0x1c8], PT ;  /* 0x00007200ff007a0c */ /* 0x000fe20003f05270 */
[----:B------:R-:W-:Y:S01]  /*1450*/  @P4 IMAD R11, R11, c[0x0][0x1a4], R13 ;  /* 0x000069000b0b4a24 */ /* 0x000fe200078e020d */
[----:B------:R-:W-:Y:S01]  /*1460*/  @P4 MOV R16, R12 ;  /* 0x0000000c00104202 */ /* 0x000fe20000000f00 */
[----:B------:R-:W-:-:S04]  /*1470*/  IMAD R5, R3, c[0x0][0x19c], R10 ;  /* 0x0000670003057a24 */ /* 0x000fc800078e020a */
[----:B------:R-:W-:-:S04]  /*1480*/  IMAD.IADD R15, R15, 0x1, R5 ;  /* 0x000000010f0f7824 */ /* 0x000fc800078e0205 */
[----:B------:R-:W-:-:S05]  /*1490*/  @P2 IADD3 R7, R7, 0x1, RZ ;  /* 0x0000000107072810 */ /* 0x000fca0007ffe0ff */
[----:B------:R-:W-:-:S05]  /*14a0*/  IMAD.MOV.U32 R9, RZ, RZ, R7 ;  /* 0x000000ffff097224 */ /* 0x000fca00078e0007 */
[----:B------:R-:W-:Y:S02]  /*14b0*/  @!P1 IADD3 R9, -R9, RZ, RZ ;  /* 0x000000ff09099210 */ /* 0x000fe40007ffe1ff */
        /* <DEDUP_REMOVED lines=18> */
.L_x_5536:
[----:B------:R-:W-:Y:S01]  /*15e0*/  ISETP.NE.AND P0, PT, R200, -0x1, PT ;  /* 0xffffffffc800780c */ /* 0x000fe20003f05270 */
[----:B------:R-:W-:Y:S01]  /*15f0*/  IMAD.IADD R195, R88, 0x1, -R89 ;  /* 0x0000000158c37824 */ /* 0x000fe200078e0a59 */
[----:B------:R-:W-:Y:S01]  /*1600*/  SHF.R.S32.HI R87, RZ, 0x1f, R84 ;  /* 0x0000001fff577819 */ /* 0x000fe20000011454 */
[----:B------:R-:W-:Y:S01]  /*1610*/  ULDC UR8, c[0x0][0x198] ;  /* 0x0000660000087ab9 */ /* 0x000fe20000000800 */
[----:B------:R-:W-:Y:S01]  /*1620*/  IADD3 R201, R145, -0x1, RZ ;  /* 0xffffffff91c97810 */ /* 0x000fe20007ffe0ff */
[----:B------:R-:W-:Y:S01]  /*1630*/  UIMAD.WIDE.U32 UR4, UR8, 0x20, URZ ;  /* 0x00000020080478a5 */ /* 0x000fe2000f8e003f */
[CC--:B------:R-:W-:Y:S01]  /*1640*/  LEA.HI R19, R87.reuse, R84.reuse, RZ, 0x3 ;  /* 0x0000005457137211 */ /* 0x0c0fe200078f18ff */
[----:B------:R-:W-:Y:S01]  /*1650*/  IMAD.SHL.U32 R210, R84, 0x2, RZ ;  /* 0x0000000254d27824 */ /* 0x000fe200078e00ff */
[----:B------:R-:W-:-:S02]  /*1660*/  LEA.HI R20, R87, R84, RZ, 0x6 ;  /* 0x0000005457147211 */ /* 0x000fc400078f30ff */
[----:B------:R-:W-:Y:S02]  /*1670*/  SHF.R.S32.HI R14, RZ, 0x3, R19 ;  /* 0x00000003ff0e7819 */ /* 0x000fe40000011413 */
[----:B------:R-:W-:Y:S01]  /*1680*/  LOP3.LUT R19, R19, 0xfffffff8, RZ, 0xc0, !PT ;  /* 0xfffffff813137812 */ /* 0x000fe200078ec0ff */
[----:B------:R-:W-:Y:S01]  /*1690*/  @P0 IMAD.WIDE.U32 R24, R200, c[0x0][0x190], RZ ;  /* 0x00006400c8180a25 */ /* 0x000fe200078e00ff */
[----:B-----5:R-:W-:Y:S02]  /*16a0*/  @!P0 SHF.R.S32.HI R0, RZ, 0x1f, R4 ;  /* 0x0000001fff008819 */ /* 0x020fe40000011404 */
[----:B------:R-:W-:Y:S01]  /*16b0*/  IADD3 R12, R14, 0x10, RZ ;  /* 0x000000100e0c7810 */ /* 0x000fe20007ffe0ff */
[----:B------:R-:W-:Y:S01]  /*16c0*/  @!P0 IMAD.WIDE.U32 R22, R4, c[0x0][0x178], RZ ;  /* 0x00005e0004168a25 */ /* 0x000fe200078e00ff */
[C---:B------:R-:W-:Y:S02]  /*16d0*/  IADD3 R10, R14.reuse, 0x20, RZ ;  /* 0x000000200e0a7810 */ /* 0x040fe40007ffe0ff */
[----:B------:R-:W-:Y:S01]  /*16e0*/  IADD3 R8, R14, 0x30, RZ ;  /* 0x000000300e087810 */ /* 0x000fe20007ffe0ff */
[----:B------:R-:W-:Y:S01]  /*16f0*/  @!P0 IMAD R0, R0, c[0x0][0x178], RZ ;  /* 0x00005e0000008a24 */ /* 0x000fe200078e02ff */
[----:B------:R-:W-:Y:S01]  /*1700*/  SHF.R.S32.HI R15, RZ, 0x1f, R14 ;  /* 0x0000001fff0f7819 */ /* 0x000fe2000001140e */
[----:B------:R-:W-:Y:S01]  /*1710*/  @P0 IMAD R13, R200, c[0x0][0x194], R25 ;  /* 0x00006500c80d0a24 */ /* 0x000fe200078e0219 */
[-C--:B------:R-:W-:Y:S01]  /*1720*/  ISETP.GE.AND P5, PT, R10, R195.reuse, PT ;  /* 0x000000c30a00720c */ /* 0x080fe20003fa6270 */
[----:B------:R-:W-:Y:S01]  /*1730*/  @!P0 IMAD R0, R4, c[0x0][0x17c], R0 ;  /* 0x00005f0004008a24 */ /* 0x000fe200078e0200 */
[----:B------:R-:W-:Y:S01]  /*1740*/  SHF.R.S32.HI R4, RZ, 0x1f, R17 ;  /* 0x0000001fff047819 */ /* 0x000fe20000011411 */
[----:B------:R-:W-:Y:S01]  /*1750*/  @!P0 IMAD.MOV.U32 R24, RZ, RZ, R22 ;  /* 0x000000ffff188224 */ /* 0x000fe200078e0016 */
[-C--:B------:R-:W-:Y:S01]  /*1760*/  ISETP.GE.AND P1, PT, R14, R195.reuse, PT ;  /* 0x000000c30e00720c */ /* 0x080fe20003f26270 */
[----:B------:R-:W-:Y:S01]  /*1770*/  @!P0 IMAD.IADD R13, R23, 0x1, R0 ;  /* 0x00000001170d8824 */ /* 0x000fe200078e0200 */
[----:B------:R-:W-:Y:S01]  /*1780*/  ISETP.GE.AND P0, PT, R12, R195, PT ;  /* 0x000000c30c00720c */ /* 0x000fe20003f06270 */
[----:B------:R-:W-:Y:S01]  /*1790*/  IMAD.IADD R0, R84, 0x1, -R19 ;  /* 0x0000000154007824 */ /* 0x000fe200078e0a13 */
[----:B------:R-:W-:Y:S01]  /*17a0*/  LOP3.LUT R210, R210, 0x6, RZ, 0xc0, !PT ;  /* 0x00000006d2d27812 */ /* 0x000fe200078ec0ff */
[----:B------:R-:W-:-:S02]  /*17b0*/  IMAD.SHL.U32 R19, R14, 0x40, RZ ;  /* 0x000000400e137824 */ /* 0x000fc400078e00ff */
[----:B------:R-:W-:Y:S02]  /*17c0*/  IMAD.SHL.U32 R22, R0, 0x8, RZ ;  /* 0x0000000800167824 */ /* 0x000fe400078e00ff */
[----:B------:R-:W-:Y:S01]  /*17d0*/  IMAD R4, R4, c[0x0][0x1a8], RZ ;  /* 0x00006a0004047a24 */ /* 0x000fe200078e02ff */
[----:B------:R-:W-:Y:S01]  /*17e0*/  LOP3.LUT R19, R19, 0x1c0, RZ, 0xc0, !PT ;  /* 0x000001c013137812 */ /* 0x000fe200078ec0ff */
[----:B------:R-:W-:Y:S01]  /*17f0*/  IMAD.WIDE R30, R31, 0x40, R14 ;  /* 0x000000401f1e7825 */ /* 0x000fe200078e020e */
[----:B------:R-:W-:Y:S02]  /*1800*/  IADD3 R24, P4, R22, R24, RZ ;  /* 0x0000001816187210 */ /* 0x000fe40007f9e0ff */
[----:B------:R-:W-:Y:S01]  /*1810*/  SHF.R.S32.HI R18, RZ, 0x1f, R22 ;  /* 0x0000001fff127819 */ /* 0x000fe20000011416 */
[----:B------:R-:W-:Y:S01]  /*1820*/  IMAD.SHL.U32 R20, R20, 0x8, RZ ;  /* 0x0000000814147824 */ /* 0x000fe200078e00ff */
[C---:B------:R-:W-:Y:S01]  /*1830*/  IADD3 R16, P2, R22.reuse, R16, RZ ;  /* 0x0000001016107210 */ /* 0x040fe20007f5e0ff */
[----:B------:R-:W-:Y:S01]  /*1840*/  IMAD R4, R17, c[0x0][0x1ac], R4 ;  /* 0x00006b0011047a24 */ /* 0x000fe200078e0204 */
[----:B------:R-:W-:Y:S01]  /*1850*/  IADD3 R28, P6, R22, R28, RZ ;  /* 0x0000001c161c7210 */ /* 0x000fe20007fde0ff */
[----:B------:R-:W-:Y:S01]  /*1860*/  IMAD.X R25, R18, 0x1, R13, P4 ;  /* 0x0000000112197824 */ /* 0x000fe200020e060d */
[----:B------:R-:W-:-:S02]  /*1870*/  ISETP.GE.AND P4, PT, R8, R195, PT ;  /* 0x000000c30800720c */ /* 0x000fc40003f86270 */
[----:B------:R-:W-:Y:S01]  /*1880*/  LOP3.LUT R22, R19, 0x38, R22, 0xf8, !PT ;  /* 0x0000003813167812 */ /* 0x000fe200078ef816 */
[----:B------:R-:W-:Y:S01]  /*1890*/  IMAD.WIDE.U32 R34, R17, c[0x0][0x1a8], R24 ;  /* 0x00006a0011227a25 */ /* 0x000fe200078e0018 */
[----:B------:R-:W-:-:S03]  /*18a0*/  SHF.R.U32.HI R19, RZ, 0x3, R19 ;  /* 0x00000003ff137819 */ /* 0x000fc60000011613 */
[----:B------:R-:W-:Y:S01]  /*18b0*/  IMAD.X R17, R18, 0x1, R11, P2 ;  /* 0x0000000112117824 */ /* 0x000fe200010e060b */
[----:B------:R-:W-:Y:S01]  /*18c0*/  LOP3.LUT R19, R22, R19, RZ, 0x3c, !PT ;  /* 0x0000001316137212 */ /* 0x000fe200078e3cff */
[----:B------:R-:W-:Y:S01]  /*18d0*/  IMAD.X R29, R18, 0x1, R5, P6 ;  /* 0x00000001121d7824 */ /* 0x000fe200030e0605 */
[C---:B------:R-:W-:Y:S01]  /*18e0*/  @!P0 IADD3 R26, P2, R30.reuse, 0x10, RZ ;  /* 0x000000101e1a8810 */ /* 0x040fe20007f5e0ff */
[----:B------:R-:W-:Y:S01]  /*18f0*/  @!P1 IMAD R5, R31, c[0x0][0x190], RZ ;  /* 0x000064001f059a24 */ /* 0x000fe200078e02ff */
[----:B------:R-:W-:Y:S01]  /*1900*/  LOP3.LUT R203, R19, 0xfffffe00, R20, 0xf8, !PT ;  /* 0xfffffe0013cb7812 */ /* 0x000fe200078ef814 */
[----:B------:R-:W-:Y:S01]  /*1910*/  IMAD.IADD R35, R35, 0x1, R4 ;  /* 0x0000000123237824 */ /* 0x000fe200078e0204 */
[C---:B------:R-:W-:Y:S01]  /*1920*/  @!P5 IADD3 R20, P6, R30.reuse, 0x20, RZ ;  /* 0x000000201e14d810 */ /* 0x040fe20007fde0ff */
[----:B------:R-:W-:Y:S01]  /*1930*/  @!P0 IMAD.X R13, RZ, RZ, R31, P2 ;  /* 0x000000ffff0d8224 */ /* 0x000fe200010e061f */
[C---:B------:R-:W-:Y:S01]  /*1940*/  @!P4 IADD3 R19, P2, R30.reuse, 0x30, RZ ;  /* 0x000000301e13c810 */ /* 0x040fe20007f5e0ff */
[----:B------:R-:W-:-:S02]  /*1950*/  @!P1 IMAD R5, R30, c[0x0][0x194], R5 ;  /* 0x000065001e059a24 */ /* 0x000fc400078e0205 */
[--C-:B------:R-:W-:Y:S02]  /*1960*/  @!P5 IMAD.X R11, RZ, RZ, R31.reuse, P6 ;  /* 0x000000ffff0bd224 */ /* 0x100fe400030e061f */
[----:B------:R-:W-:Y:S01]  /*1970*/  @!P4 IMAD.X R18, RZ, RZ, R31, P2 ;  /* 0x000000ffff12c224 */ /* 0x000fe200010e061f */
[----:B------:R-:W-:Y:S01]  /*1980*/  IADD3 R146, P2, R14, R3, RZ ;  /* 0x000000030e927210 */ /* 0x000fe20007f5e0ff */
[----:B------:R-:W-:Y:S02]  /*1990*/  @!P0 IMAD R13, R13, c[0x0][0x190], RZ ;  /* 0x000064000d0d8a24 */ /* 0x000fe400078e02ff */
[--C-:B------:R-:W-:Y:S02]  /*19a0*/  @!P0 IMAD.MOV.U32 R22, RZ, RZ, R34.reuse ;  /* 0x000000ffff168224 */ /* 0x100fe400078e0022 */
[--C-:B------:R-:W-:Y:S02]  /*19b0*/  @!P0 IMAD.MOV.U32 R23, RZ, RZ, R35.reuse ;  /* 0x000000ffff178224 */ /* 0x100fe400078e0023 */
[----:B------:R-:W-:-:S04]  /*19c0*/  @!P1 IMAD.WIDE.U32 R30, R30, c[0x0][0x190], R34 ;  /* 0x000064001e1e9a25 */ /* 0x000fc800078e0022 */
[----:B------:R-:W-:Y:S02]  /*19d0*/  @!P5 IMAD R11, R11, c[0x0][0x190], RZ ;  /* 0x000064000b0bda24 */ /* 0x000fe400078e02ff */
[----:B------:R-:W-:Y:S02]  /*19e0*/  @!P5 IMAD.MOV.U32 R32, RZ, RZ, R34 ;  /* 0x000000ffff20d224 */ /* 0x000fe400078e0022 */
[----:B------:R-:W-:Y:S02]  /*19f0*/  @!P5 IMAD.MOV.U32 R33, RZ, RZ, R35 ;  /* 0x000000ffff21d224 */ /* 0x000fe400078e0023 */
[C---:B------:R-:W-:Y:S02]  /*1a00*/  @!P0 IMAD R13, R26.reuse, c[0x0][0x194], R13 ;  /* 0x000065001a0d8a24 */ /* 0x040fe400078e020d */
[----:B------:R-:W-:-:S04]  /*1a10*/  @!P0 IMAD.WIDE.U32 R26, R26, c[0x0][0x190], R22 ;  /* 0x000064001a1a8a25 */ /* 0x000fc800078e0016 */
[----:B------:R-:W-:Y:S01]  /*1a20*/  IMAD.X R4, R15, 0x1, R21, P2 ;  /* 0x000000010f047824 */ /* 0x000fe200010e0615 */
[----:B------:R-:W-:Y:S01]  /*1a30*/  @!P1 LEA R22, P2, R30, c[0x0][0x160], 0x1 ;  /* 0x000058001e169a11 */ /* 0x000fe200078408ff */
[----:B------:R-:W-:Y:S02]  /*1a40*/  @!P1 IMAD.IADD R5, R31, 0x1, R5 ;  /* 0x000000011f059824 */ /* 0x000fe400078e0205 */
[C---:B------:R-:W-:Y:S02]  /*1a50*/  @!P5 IMAD R11, R20.reuse, c[0x0][0x194], R11 ;  /* 0x00006500140bda24 */ /* 0x040fe400078e020b */
[----:B------:R-:W-:Y:S01]  /*1a60*/  @!P5 IMAD.WIDE.U32 R20, R20, c[0x0][0x190], R32 ;  /* 0x000064001414da25 */ /* 0x000fe200078e0020 */
[----:B------:R-:W-:Y:S02]  /*1a70*/  @!P1 LEA.HI.X R23, R30, c[0x0][0x164], R5, 0x1, P2 ;  /* 0x000059001e179a11 */ /* 0x000fe400010f0c05 */
[----:B------:R-:W-:Y:S01]  /*1a80*/  @!P0 LEA R30, P6, R26, c[0x0][0x160], 0x1 ;  /* 0x000058001a1e8a11 */ /* 0x000fe200078c08ff */
[----:B------:R-:W-:-:S02]  /*1a90*/  IMAD.SHL.U32 R3, R201, 0x40, RZ ;  /* 0x00000040c9037824 */ /* 0x000fc400078e00ff */
[----:B------:R-:W-:Y:S01]  /*1aa0*/  IMAD.WIDE.U32 R134, R14, c[0x0][0x198], R28 ;  /* 0x000066000e867a25 */ /* 0x000fe200078e001c */
[----:B------:R-:W-:-:S03]  /*1ab0*/  @!P5 LEA R28, P2, R20, c[0x0][0x160], 0x1 ;  /* 0x00005800141cda11 */ /* 0x000fc600078408ff */
[----:B------:R-:W-:Y:S02]  /*1ac0*/  @!P5 IMAD.IADD R11, R21, 0x1, R11 ;  /* 0x00000001150bd824 */ /* 0x000fe400078e020b */
[----:B------:R-:W-:Y:S02]  /*1ad0*/  IMAD.IADD R5, R6, 0x1, -R3 ;  /* 0x0000000106057824 */ /* 0x000fe400078e0a03 */
[----:B------:R-:W-:Y:S01]  /*1ae0*/  @!P4 IMAD.MOV.U32 R24, RZ, RZ, R34 ;  /* 0x000000ffff18c224 */ /* 0x000fe200078e0022 */
[----:B------:R-:W-:Y:S01]  /*1af0*/  @!P5 LEA.HI.X R29, R20, c[0x0][0x164], R11, 0x1, P2 ;  /* 0x00005900141dda11 */ /* 0x000fe200010f0c0b */
[----:B------:R-:W-:Y:S01]  /*1b00*/  @!P4 IMAD.MOV.U32 R25, RZ, RZ, R35 ;  /* 0x000000ffff19c224 */ /* 0x000fe200078e0023 */
[----:B------:R-:W-:Y:S01]  /*1b10*/  ISETP.GE.AND P2, PT, R12, R5, PT ;  /* 0x000000050c00720c */ /* 0x000fe20003f46270 */
[----:B------:R-:W-:Y:S02]  /*1b20*/  @!P4 IMAD R18, R18, c[0x0][0x190], RZ ;  /* 0x000064001212ca24 */ /* 0x000fe400078e02ff */
[----:B------:R-:W-:-:S02]  /*1b30*/  @!P0 IMAD.IADD R13, R27, 0x1, R13 ;  /* 0x000000011b0d8824 */ /* 0x000fc400078e020d */
[----:B------:R-:W-:Y:S02]  /*1b40*/  IMAD.SHL.U32 R203, R203, 0x2, RZ ;  /* 0x00000002cbcb7824 */ /* 0x000fe400078e00ff */
[C---:B------:R-:W-:Y:S01]  /*1b50*/  @!P4 IMAD R18, R19.reuse, c[0x0][0x194], R18 ;  /* 0x000065001312ca24 */ /* 0x040fe200078e0212 */
[----:B------:R-:W-:Y:S01]  /*1b60*/  @!P0 LEA.HI.X R31, R26, c[0x0][0x164], R13, 0x1, P6 ;  /* 0x000059001a1f8a11 */ /* 0x000fe200030f0c0d */
[----:B------:R-:W-:Y:S01]  /*1b70*/  @!P4 IMAD.WIDE.U32 R24, R19, c[0x0][0x190], R24 ;  /* 0x000064001318ca25 */ /* 0x000fe200078e0018 */
[----:B------:R-:W-:Y:S01]  /*1b80*/  @!PT LDS RZ, [RZ] ;  /* 0x00000000fffff984 */ /* 0x000fe20000000800 */
[----:B------:R-:W-:Y:S01]  /*1b90*/  @!PT LDS RZ, [RZ] ;  /* 0x00000000fffff984 */ /* 0x000fe20000000800 */
[----:B------:R-:W-:Y:S01]  /*1ba0*/  @!PT LDS RZ, [RZ] ;  /* 0x00000000fffff984 */ /* 0x000fe20000000800 */
[----:B------:R1:W-:Y:S03]  /*1bb0*/  @!P1 LDGSTS.E.BYPASS.LTC128B.128 [R203], [R22.64] ;  /* 0x0000000016cb9fae */ /* 0x0003e6000b901d4a */
[----:B------:R-:W-:Y:S01]  /*1bc0*/  IMAD R15, R15, c[0x0][0x198], RZ ;  /* 0x000066000f0f7a24 */ /* 0x000fe200078e02ff */
[----:B------:R1:W-:Y:S01]  /*1bd0*/  @!P1 LDGSTS.E.BYPASS.LTC128B.128 [R203+0x2000], [R22.64+0x80] ;  /* 0x0200008016cb9fae */ /* 0x0003e2000b901d4a */
[----:B------:R-:W-:Y:S01]  /*1be0*/  @!P4 IMAD.IADD R18, R25, 0x1, R18 ;  /* 0x000000011912c824 */ /* 0x000fe200078e0212 */
[----:B------:R-:W-:Y:S01]  /*1bf0*/  @!P4 LEA R20, P6, R24, c[0x0][0x160], 0x1 ;  /* 0x000058001814ca11 */ /* 0x000fe200078c08ff */
[----:B------:R-:W-:Y:S01]  /*1c00*/  IMAD R15, R14, c[0x0][0x19c], R15 ;  /* 0x000067000e0f7a24 */ /* 0x000fe200078e020f */
[----:B------:R1:W-:Y:S01]  /*1c10*/  @!P1 LDGSTS.E.BYPASS.LTC128B.128 [R203+0x4000], [R22.64+0x100] ;  /* 0x0400010016cb9fae */ /* 0x0003e2000b901d4a */
[----:B------:R-:W-:Y:S01]  /*1c20*/  IMAD.U32 R11, RZ, RZ, UR8 ;  /* 0x00000008ff0b7e24 */ /* 0x000fe2000f8e00ff */
[----:B------:R-:W-:Y:S01]  /*1c30*/  @!P4 LEA.HI.X R21, R24, c[0x0][0x164], R18, 0x1, P6 ;  /* 0x000059001815ca11 */ /* 0x000fe200030f0c12 */
[----:B------:R-:W-:Y:S01]  /*1c40*/  IMAD.IADD R133, R135, 0x1, R15 ;  /* 0x0000000187857824 */ /* 0x000fe200078e020f */
[----:B------:R2:W-:Y:S01]  /*1c50*/  @!P0 LDGSTS.E.BYPASS.LTC128B.128 [R203+0x800], [R30.64] ;  /* 0x008000001ecb8fae */ /* 0x0005e2000b901d4a */
[----:B------:R-:W-:Y:S01]  /*1c60*/  IMAD.MOV.U32 R13, RZ, RZ, c[0x0][0x19c] ;  /* 0x00006700ff0d7624 */ /* 0x000fe200078e00ff */
[----:B------:R-:W-:Y:S01]  /*1c70*/  @!P2 LEA R11, P1, R11, R134, 0x4 ;  /* 0x000000860b0ba211 */ /* 0x000fe200078220ff */
[----:B------:R-:W-:Y:S01]  /*1c80*/  IMAD.U32 R18, RZ, RZ, UR8 ;  /* 0x00000008ff127e24 */ /* 0x000fe2000f8e00ff */
[----:B------:R2:W-:Y:S01]  /*1c90*/  @!P0 LDGSTS.E.BYPASS.LTC128B.128 [R203+0x2800], [R30.64+0x80] ;  /* 0x028000801ecb8fae */ /* 0x0005e2000b901d4a */
[-C--:B------:R-:W-:Y:S01]  /*1ca0*/  ISETP.GE.AND P6, PT, R14, R5.reuse, PT ;  /* 0x000000050e00720c */ /* 0x080fe20003fc6270 */
[----:B------:R-:W-:Y:S01]  /*1cb0*/  IMAD.WIDE.U32 R16, R9, c[0x0][0x1b8], R16 ;  /* 0x00006e0009107a25 */ /* 0x000fe200078e0010 */
[----:B------:R-:W-:Y:S01]  /*1cc0*/  LEA.HI R15, R87, R84, RZ, 0x4 ;  /* 0x00000054570f7211 */ /* 0x000fe200078f20ff */
[----:B------:R2:W-:Y:S01]  /*1cd0*/  @!P0 LDGSTS.E.BYPASS.LTC128B.128 [R203+0x4800], [R30.64+0x100] ;  /* 0x048001001ecb8fae */ /* 0x0005e2000b901d4a */
[----:B------:R-:W-:-:S02]  /*1ce0*/  ISETP.GE.AND P0, PT, R10, R5, PT ;  /* 0x000000050a00720c */ /* 0x000fc40003f06270 */
[----:B------:R-:W-:Y:S01]  /*1cf0*/  @!P2 LEA.HI.X R18, R18, R133, R13, 0x4, P1 ;  /* 0x000000851212a211 */ /* 0x000fe200008f240d */
[----:B------:R2:W-:Y:S01]  /*1d00*/  @!P5 LDGSTS.E.BYPASS.LTC128B.128 [R203+0x1000], [R28.64] ;  /* 0x010000001ccbdfae */ /* 0x0005e2000b901d4a */
[----:B------:R-:W-:Y:S02]  /*1d10*/  @!P2 LEA R24, P1, R11, c[0x0][0x168], 0x1 ;  /* 0x00005a000b18aa11 */ /* 0x000fe400078208ff */
[----:B------:R-:W-:Y:S01]  /*1d20*/  LEA.HI R87, R87, R84, RZ, 0x5 ;  /* 0x0000005457577211 */ /* 0x000fe200078f28ff */
[----:B------:R2:W-:Y:S01]  /*1d30*/  @!P5 LDGSTS.E.BYPASS.LTC128B.128 [R203+0x3000], [R28.64+0x80] ;  /* 0x030000801ccbdfae */ /* 0x0005e2000b901d4a */
[----:B------:R-:W-:Y:S01]  /*1d40*/  @!P2 LEA.HI.X R25, R11, c[0x0][0x16c], R18, 0x1, P1 ;  /* 0x00005b000b19aa11 */ /* 0x000fe200008f0c12 */
[----:B------:R-:W-:Y:S01]  /*1d50*/  IMAD.SHL.U32 R18, R13, 0x20, RZ ;  /* 0x000000200d127824 */ /* 0x000fe200078e00ff */
[----:B------:R-:W-:Y:S01]  /*1d60*/  SHF.R.S32.HI R86, RZ, 0x5, R87 ;  /* 0x00000005ff567819 */ /* 0x000fe20000011457 */
[----:B------:R2:W-:Y:S01]  /*1d70*/  @!P5 LDGSTS.E.BYPASS.LTC128B.128 [R203+0x5000], [R28.64+0x100] ;  /* 0x050001001ccbdfae */ /* 0x0005e2000b901d4a */
[----:B------:R-:W-:-:S02]  /*1d80*/  ISETP.GE.AND P5, PT, R12, R5, PT ;  /* 0x000000050c00720c */ /* 0x000fc40003fa6270 */
[C---:B------:R-:W-:Y:S01]  /*1d90*/  @!P0 IADD3 R11, P1, R134.reuse, UR4, RZ ;  /* 0x00000004860b8c10 */ /* 0x040fe2000ff3e0ff */
[----:B------:R3:W-:Y:S01]  /*1da0*/  @!P4 LDGSTS.E.BYPASS.LTC128B.128 [R203+0x1800], [R20.64] ;  /* 0x0180000014cbcfae */ /* 0x0007e2000b901d4a */
[----:B------:R-:W-:Y:S02]  /*1db0*/  SHF.R.S32.HI R12, RZ, 0x4, R15 ;  /* 0x00000004ff0c7819 */ /* 0x000fe4000001140f */
[----:B------:R-:W-:Y:S01]  /*1dc0*/  @!P0 IADD3.X R18, R133, UR5, R18, P1, !PT ;  /* 0x0000000585128c10 */ /* 0x000fe20008ffe412 */
[----:B------:R3:W-:Y:S01]  /*1dd0*/  @!P4 LDGSTS.E.BYPASS.LTC128B.128 [R203+0x3800], [R20.64+0x80] ;  /* 0x0380008014cbcfae */ /* 0x0007e2000b901d4a */
[----:B-1----:R-:W-:Y:S02]  /*1de0*/  @!P0 LEA R22, P1, R11, c[0x0][0x168], 0x1 ;  /* 0x00005a000b168a11 */ /* 0x002fe400078208ff */
[----:B------:R-:W-:Y:S01]  /*1df0*/  LOP3.LUT R87, R87, 0xffffffe0, RZ, 0xc0, !PT ;  /* 0xffffffe057577812 */ /* 0x000fe200078ec0ff */
[----:B------:R3:W-:Y:S01]  /*1e00*/  @!P4 LDGSTS.E.BYPASS.LTC128B.128 [R203+0x5800], [R20.64+0x100] ;  /* 0x0580010014cbcfae */ /* 0x0007e2000b901d4a */
[----:B------:R-:W-:-:S02]  /*1e10*/  @!P6 LEA R26, P4, R134, c[0x0][0x168], 0x1 ;  /* 0x00005a00861aea11 */ /* 0x000fc400078808ff */
[----:B------:R-:W-:Y:S02]  /*1e20*/  @!P0 LEA.HI.X R23, R11, c[0x0][0x16c], R18, 0x1, P1 ;  /* 0x00005b000b178a11 */ /* 0x000fe400008f0c12 */
[-C--:B------:R-:W-:Y:S02]  /*1e30*/  ISETP.GE.AND P1, PT, R8, R5.reuse, PT ;  /* 0x000000050800720c */ /* 0x080fe40003f26270 */
[----:B------:R-:W-:Y:S02]  /*1e40*/  @!P6 LEA.HI.X R27, R134, c[0x0][0x16c], R133, 0x1, P4 ;  /* 0x00005b00861bea11 */ /* 0x000fe400020f0c85 */
[----:B------:R-:W-:Y:S02]  /*1e50*/  ISETP.GE.AND P4, PT, R10, R5, PT ;  /* 0x000000050a00720c */ /* 0x000fe40003f86270 */
[C---:B------:R-:W-:Y:S01]  /*1e60*/  LEA.HI R10, R15.reuse, R12, RZ, 0x1 ;  /* 0x0000000c0f0a7211 */ /* 0x040fe200078f08ff */
[----:B------:R1:W-:Y:S01]  /*1e70*/  @!P6 LDGSTS.E.BYPASS.LTC128B.128 [R203+0x6000], [R26.64] ;  /* 0x060000001acbefae */ /* 0x0003e2000b901d4a */
[----:B------:R-:W-:-:S02]  /*1e80*/  LOP3.LUT R15, R15, 0xfffffff0, RZ, 0xc0, !PT ;  /* 0xfffffff00f0f7812 */ /* 0x000fc400078ec0ff */
[----:B------:R-:W-:Y:S01]  /*1e90*/  LOP3.LUT R11, R10, 0xfffffffe, RZ, 0xc0, !PT ;  /* 0xfffffffe0a0b7812 */ /* 0x000fe200078ec0ff */
[----:B------:R1:W-:Y:S01]  /*1ea0*/  @!P6 LDGSTS.E.BYPASS.LTC128B.128 [R203+0x8000], [R26.64+0x80] ;  /* 0x080000801acbefae */ /* 0x0003e2000b901d4a */
[----:B------:R-:W-:Y:S02]  /*1eb0*/  IMAD R10, R7, c[0x0][0x1b8], RZ ;  /* 0x00006e00070a7a24 */ /* 0x000fe400078e02ff */
[----:B------:R-:W-:Y:S01]  /*1ec0*/  @!P1 IMAD.MOV.U32 R132, RZ, RZ, R134 ;  /* 0x000000ffff849224 */ /* 0x000fe200078e0086 */
[----:B------:R1:W-:Y:S01]  /*1ed0*/  @!P6 LDGSTS.E.BYPASS.LTC128B.128 [R203+0xa000], [R26.64+0x100] ;  /* 0x0a0001001acbefae */ /* 0x0003e2000b901d4a */
[----:B------:R-:W-:Y:S01]  /*1ee0*/  ISETP.GE.AND P6, PT, R14, R5, PT ;  /* 0x000000050e00720c */ /* 0x000fe20003fc6270 */
[----:B------:R-:W-:Y:S02]  /*1ef0*/  IMAD R10, R9, c[0x0][0x1bc], R10 ;  /* 0x00006f00090a7a24 */ /* 0x000fe400078e020a */
[----:B------:R1:W-:Y:S01]  /*1f00*/  @!P2 LDGSTS.E.BYPASS.LTC128B.128 [R203+0x6800], [R24.64] ;  /* 0x0680000018cbafae */ /* 0x0003e2000b901d4a */
[----:B------:R-:W-:-:S02]  /*1f10*/  @!P1 IMAD R13, R13, 0x30, RZ ;  /* 0x000000300d0d9824 */ /* 0x000fc400078e02ff */
[----:B------:R-:W-:Y:S01]  /*1f20*/  IMAD.IADD R17, R17, 0x1, R10 ;  /* 0x0000000111117824 */ /* 0x000fe200078e020a */
[----:B------:R1:W-:Y:S01]  /*1f30*/  @!P2 LDGSTS.E.BYPASS.LTC128B.128 [R203+0x8800], [R24.64+0x80] ;  /* 0x0880008018cbafae */ /* 0x0003e2000b901d4a */
[----:B------:R-:W-:Y:S02]  /*1f40*/  IMAD.IADD R12, R12, 0x1, -R11 ;  /* 0x000000010c0c7824 */ /* 0x000fe400078e0a0b */
[----:B------:R-:W-:Y:S01]  /*1f50*/  IMAD.IADD R15, R84, 0x1, -R15 ;  /* 0x00000001540f7824 */ /* 0x000fe200078e0a0f */
[----:B------:R1:W-:Y:S01]  /*1f60*/  @!P2 LDGSTS.E.BYPASS.LTC128B.128 [R203+0xa800], [R24.64+0x100] ;  /* 0x0a80010018cbafae */ /* 0x0003e2000b901d4a */
[----:B------:R-:W-:Y:S01]  /*1f70*/  ISETP.GE.AND P2, PT, R8, R5, PT ;  /* 0x000000050800720c */ /* 0x000fe20003f46270 */
[----:B------:R-:W-:Y:S02]  /*1f80*/  IMAD.U32 R5, RZ, RZ, UR8 ;  /* 0x00000008ff057e24 */ /* 0x000fe4000f8e00ff */
[----:B------:R4:W-:Y:S01]  /*1f90*/  @!P0 LDGSTS.E.BYPASS.LTC128B.128 [R203+0x7000], [R22.64] ;  /* 0x0700000016cb8fae */ /* 0x0009e2000b901d4a */
[----:B------:R-:W-:Y:S01]  /*1fa0*/  IMAD.SHL.U32 R7, R0, 0x40, RZ ;  /* 0x0000004000077824 */ /* 0x000fe200078e00ff */
[----:B------:R-:W-:Y:S01]  /*1fb0*/  SHF.R.S32.HI R8, RZ, 0x1f, R15 ;  /* 0x0000001fff087819 */ /* 0x000fe2000001140f */
[----:B------:R-:W-:Y:S01]  /*1fc0*/  @!P1 IMAD.WIDE.U32 R18, R5, 0x30, R132 ;  /* 0x0000003005129825 */ /* 0x000fe200078e0084 */
[----:B------:R4:W-:Y:S02]  /*1fd0*/  @!P0 LDGSTS.E.BYPASS.LTC128B.128 [R203+0x9000], [R22.64+0x80] ;  /* 0x0900008016cb8fae */ /* 0x0009e4000b901d4a */
[----:B------:R-:W-:Y:S01]  /*1fe0*/  LEA.HI R8, R8, R15, RZ, 0x3 ;  /* 0x0000000f08087211 */ /* 0x000fe200078f18ff */
[----:B------:R-:W-:Y:S01]  /*1ff0*/  @!P1 IMAD.IADD R13, R19, 0x1, R13 ;  /* 0x00000001130d9824 */ /* 0x000fe200078e020d */
[----:B------:R4:W-:Y:S01]  /*2000*/  @!P0 LDGSTS.E.BYPASS.LTC128B.128 [R203+0xb000], [R22.64+0x100] ;  /* 0x0b00010016cb8fae */ /* 0x0009e2000b901d4a */
[----:B------:R-:W-:Y:S01]  /*2010*/  @!P1 LEA R10, P0, R18, c[0x0][0x168], 0x1 ;  /* 0x00005a00120a9a11 */ /* 0x000fe200078008ff */
[----:B------:R-:W-:Y:S01]  /*2020*/  IMAD.SHL.U32 R14, R14, 0x8, RZ ;  /* 0x000000080e0e7824 */ /* 0x000fe200078e00ff */
[----:B------:R-:W-:Y:S01]  /*2030*/  LOP3.LUT R7, R7, 0x1c0, RZ, 0xc0, !PT ;  /* 0x000001c007077812 */ /* 0x000fe200078ec0ff */
[----:B------:R-:W-:Y:S01]  /*2040*/  IMAD R9, R4, c[0x0][0x1a0], RZ ;  /* 0x0000680004097a24 */ /* 0x000fe200078e02ff */
[----:B------:R-:W-:Y:S01]  /*2050*/  @!P1 LEA.HI.X R11, R18, c[0x0][0x16c], R13, 0x1, P0 ;  /* 0x00005b00120b9a11 */ /* 0x000fe200000f0c0d */
[----:B------:R-:W-:Y:S01]  /*2060*/  IMAD.SHL.U32 R13, R12, 0x8, RZ ;  /* 0x000000080c0d7824 */ /* 0x000fe200078e00ff */
[----:B---3--:R-:W-:Y:S01]  /*2070*/  LOP3.LUT R20, R8, 0xfffffff8, RZ, 0xc0, !PT ;  /* 0xfffffff808147812 */ /* 0x008fe200078ec0ff */
[C---:B------:R-:W-:Y:S01]  /*2080*/  IMAD R9, R146.reuse, c[0x0][0x1a4], R9 ;  /* 0x0000690092097a24 */ /* 0x040fe200078e0209 */
[----:B------:R-:W-:Y:S01]  /*2090*/  LOP3.LUT R14, R7, 0x8, R14, 0xf8, !PT ;  /* 0x00000008070e7812 */ /* 0x000fe200078ef80e */
[----:B------:R3:W-:Y:S01]  /*20a0*/  @!P1 LDGSTS.E.BYPASS.LTC128B.128 [R203+0x7800], [R10.64] ;  /* 0x078000000acb9fae */ /* 0x0007e2000b901d4a */
[----:B------:R-:W-:Y:S01]  /*20b0*/  SHF.R.U32.HI R5, RZ, 0x3, R7 ;  /* 0x00000003ff057819 */ /* 0x000fe20000011607 */
[----:B------:R-:W-:-:S02]  /*20c0*/  IMAD.WIDE.U32 R146, R146, c[0x0][0x1a0], R16 ;  /* 0x0000680092927a25 */ /* 0x000fc400078e0010 */
[----:B------:R3:W-:Y:S01]  /*20d0*/  @!P1 LDGSTS.E.BYPASS.LTC128B.128 [R203+0x9800], [R10.64+0x80] ;  /* 0x098000800acb9fae */ /* 0x0007e2000b901d4a */
[----:B------:R-:W-:Y:S01]  /*20e0*/  LOP3.LUT R5, R14, R5, RZ, 0x3c, !PT ;  /* 0x000000050e057212 */ /* 0x000fe200078e3cff */
[----:B------:R-:W-:Y:S01]  /*20f0*/  IMAD.IADD R7, R15, 0x1, -R20 ;  /* 0x000000010f077824 */ /* 0x000fe200078e0a14 */
[----:B------:R-:W-:Y:S01]  /*2100*/  LEA R198, P0, R146, c[0x0][0x170], 0x1 ;  /* 0x00005c0092c67a11 */ /* 0x000fe200078008ff */
[----:B------:R3:W-:Y:S01]  /*2110*/  @!P1 LDGSTS.E.BYPASS.LTC128B.128 [R203+0xb800], [R10.64+0x100] ;  /* 0x0b8001000acb9fae */ /* 0x0007e2000b901d4a */
[----:B------:R-:W-:Y:S02]  /*2120*/  IMAD.IADD R135, R147, 0x1, R9 ;  /* 0x0000000193877824 */ /* 0x000fe400078e0209 */
[----:B------:R-:W-:Y:S01]  /*2130*/  IMAD.SHL.U32 R4, R7, 0x40, RZ ;  /* 0x0000004007047824 */ /* 0x000fe200078e00ff */
[----:B------:R-:W0:Y:S01]  /*2140*/  LDGDEPBAR ;  /* 0x00000000000079af */ /* 0x000e220000000000 */
[----:B------:R-:W-:Y:S01]  /*2150*/  IMAD R193, R12, 0x200, R5 ;  /* 0x000002000cc17824 */ /* 0x000fe200078e0205 */
[----:B------:R-:W-:Y:S01]  /*2160*/  LEA.HI.X R197, R146, c[0x0][0x174], R135, 0x1, P0 ;  /* 0x00005d0092c57a11 */ /* 0x000fe200000f0c87 */
[----:B------:R-:W-:Y:S01]  /*2170*/  IMAD.MOV.U32 R5, RZ, RZ, 0x20 ;  /* 0x00000020ff057424 */ /* 0x000fe200078e00ff */
[----:B------:R-:W-:Y:S01]  /*2180*/  LOP3.LUT R4, R4, 0x1c0, RZ, 0xc0, !PT ;  /* 0x000001c004047812 */ /* 0x000fe200078ec0ff */
[----:B------:R-:W-:-:S02]  /*2190*/  @!P2 IMAD.MOV.U32 R18, RZ, RZ, c[0x0][0x1a0] ;  /* 0x00006800ff12a624 */ /* 0x000fc400078e00ff */
[----:B------:R-:W-:Y:S01]  /*21a0*/  IMAD.WIDE.U32 R14, R5, c[0x0][0x1a0], RZ ;  /* 0x00006800050e7a25 */ /* 0x000fe200078e00ff */
[----:B------:R-:W-:Y:S02]  /*21b0*/  LOP3.LUT R9, R4, 0x8, R13, 0xf8, !PT ;  /* 0x0000000804097812 */ /* 0x000fe400078ef80d */
[----:B------:R-:W-:Y:S01]  /*21c0*/  SHF.R.U32.HI R4, RZ, 0x3, R4 ;  /* 0x00000003ff047819 */ /* 0x000fe20000011604 */
[----:B------:R-:W-:Y:S01]  /*21d0*/  @!P2 IMAD.MOV.U32 R199, RZ, RZ, R197 ;  /* 0x000000ffffc7a224 */ /* 0x000fe200078e00c5 */
[----:B------:R-:W-:Y:S01]  /*21e0*/  @!P5 IADD3 R16, P1, R198, R14, RZ ;  /* 0x0000000ec610d210 */ /* 0x000fe20007f3e0ff */
[----:B------:R-:W-:Y:S01]  /*21f0*/  IMAD.SHL.U32 R85, R8, 0x40, RZ ;  /* 0x0000004008557824 */ /* 0x000fe200078e00ff */
[----:B------:R-:W-:Y:S01]  /*2200*/  LOP3.LUT R4, R9, R4, RZ, 0x3c, !PT ;  /* 0x0000000409047212 */ /* 0x000fe200078e3cff */
[----:B------:R-:W-:-:S03]  /*2210*/  @!P2 IMAD.WIDE.U32 R18, R18, 0x60, R198 ;  /* 0x000000601212a825 */ /* 0x000fc600078e00c6 */
[----:B------:R-:W-:Y:S01]  /*2220*/  LOP3.LUT R85, R85, 0xfffffe00, RZ, 0xc0, !PT ;  /* 0xfffffe0055557812 */ /* 0x000fe200078ec0ff */
[----:B------:R-:W-:Y:S02]  /*2230*/  IMAD R12, R5, c[0x0][0x1a4], RZ ;  /* 0x00006900050c7a24 */ /* 0x000fe400078e02ff */
[----:B------:R-:W-:Y:S02]  /*2240*/  @!P6 IMAD.MOV.U32 R199, RZ, RZ, R197 ;  /* 0x000000ffffc7e224 */ /* 0x000fe400078e00c5 */
[----:B---3--:R-:W-:Y:S01]  /*2250*/  @!P4 IMAD.MOV.U32 R11, RZ, RZ, c[0x0][0x1a0] ;  /* 0x00006800ff0bc624 */ /* 0x008fe200078e00ff */
[----:B------:R-:W-:-:S04]  /*2260*/  DEPBAR.LE SB0, 0x0 ;  /* 0x000080000000791a */ /* 0x000fc80000000000 */
[----:B------:R-:W-:Y:S01]  /*2270*/  BAR.SYNC.DEFER_BLOCKING 0x0 ;  /* 0x0000000000007b1d */ /* 0x000fe20000010000 */
[----:B------:R-:W-:Y:S01]  /*2280*/  @!P4 IMAD.MOV.U32 R10, RZ, RZ, c[0x0][0x1a4] ;  /* 0x00006900ff0ac624 */ /* 0x000fe200078e00ff */
[----:B------:R-:W-:Y:S01]  /*2290*/  @!P4 LEA R14, P0, R11, R198, 0x6 ;  /* 0x000000c60b0ec211 */ /* 0x000fe200078030ff */
[----:B------:R-:W-:Y:S01]  /*22a0*/  @!P2 IMAD.MOV.U32 R9, RZ, RZ, c[0x0][0x1a4] ;  /* 0x00006900ff09a624 */ /* 0x000fe200078e00ff */
[----:B------:R-:W-:Y:S01]  /*22b0*/  @!P5 IADD3.X R17, R197, R15, R12, P1, !PT ;  /* 0x0000000fc511d210 */ /* 0x000fe20000ffe40c */
[----:B------:R-:W-:Y:S01]  /*22c0*/  @!P2 IMAD.MOV.U32 R8, RZ, RZ, R18 ;  /* 0x000000ffff08a224 */ /* 0x000fe200078e0012 */
[----:B------:R-:W-:Y:S01]  /*22d0*/  @!P4 LEA.HI.X R15, R11, R197, R10, 0x6, P0 ;  /* 0x000000c50b0fc211 */ /* 0x000fe200000f340a */
[----:B------:R-:W-:Y:S02]  /*22e0*/  @!P2 IMAD R9, R9, 0x60, RZ ;  /* 0x000000600909a824 */ /* 0x000fe400078e02ff */
[----:B------:R-:W-:Y:S02]  /*22f0*/  IMAD R11, R86, 0x400, R85 ;  /* 0x00000400560b7824 */ /* 0x000fe400078e0255 */
[----:B------:R-:W-:-:S02]  /*2300*/  @!P2 IMAD.IADD R9, R19, 0x1, R9 ;  /* 0x000000011309a824 */ /* 0x000fc400078e0209 */
[----:B------:R-:W-:Y:S02]  /*2310*/  IMAD.IADD R194, R4, 0x1, R11 ;  /* 0x0000000104c27824 */ /* 0x000fe400078e020b */
[----:B------:R-:W-:Y:S02]  /*2320*/  IMAD.SHL.U32 R193, R193, 0x2, RZ ;  /* 0x00000002c1c17824 */ /* 0x000fe400078e00ff */
[----:B------:R-:W-:Y:S02]  /*2330*/  IMAD.SHL.U32 R194, R194, 0x2, RZ ;  /* 0x00000002c2c27824 */ /* 0x000fe400078e00ff */
[----:B------:R-:W-:Y:S01]  /*2340*/  IMAD R86, R86, 0x10, R89 ;  /* 0x0000001056567824 */ /* 0x000fe200078e0259 */
[----:B------:R-:W-:Y:S01]  /*2350*/  IADD3 R191, R193, 0x6020, RZ ;  /* 0x00006020c1bf7810 */ /* 0x000fe20007ffe0ff */
        /* <DEDUP_REMOVED lines=36> */
[----:B------:R-:W-:Y:S01]  /*25a0*/  R2P PR, R7, 0x6 ;  /* 0x0000000607007804 */ /* 0x000fe20000000000 */
[----:B------:R-:W-:-:S02]  /*25b0*/  IMAD.MOV.U32 R7, RZ, RZ, 0x10 ;  /* 0x00000010ff077424 */ /* 0x000fc400078e00ff */
[----:B------:R-:W-:Y:S02]  /*25c0*/  LDSM.16.M88.4 R44, [R194] ;  /* 0x00000000c22c783b */ /* 0x000fe40000000200 */
[----:B------:R-:W-:Y:S02]  /*25d0*/  SEL R5, R5, 0xffffffe0, !P2 ;  /* 0xffffffe005057807 */ /* 0x000fe40005000000 */
[----:B----4-:R-:W4:Y:S01]  /*25e0*/  LDSM.16.M88.4 R20, [R193+0x6000] ;  /* 0x00600000c114783b */ /* 0x010f220000000200 */
[----:B------:R-:W-:Y:S02]  /*25f0*/  SEL R7, R7, 0xfffffff0, !P1 ;  /* 0xfffffff007077807 */ /* 0x000fe40004800000 */
[----:B------:R-:W-:Y:S01]  /*2600*/  R2P PR, R0, 0x6 ;  /* 0x0000000600007804 */ /* 0x000fe20000000000 */
[----:B------:R-:W2:Y:S01]  /*2610*/  LDSM.16.M88.4 R76, [R193+0x7000] ;  /* 0x00700000c14c783b */ /* 0x000ea20000000200 */
[----:B------:R-:W-:Y:S01]  /*2620*/  IADD3 R0, R193, 0x6000, RZ ;  /* 0x00006000c1007810 */ /* 0x000fe20007ffe0ff */
[----:B------:R-:W-:-:S02]  /*2630*/  IMAD R192, R7, 0x2, R194 ;  /* 0x0000000207c07824 */ /* 0x000fc400078e02c2 */
[----:B-1----:R-:W1:Y:S01]  /*2640*/  LDSM.16.M88.4 R12, [R193+0x6800] ;  /* 0x00680000c10c783b */ /* 0x002e620000000200 */
[C---:B------:R-:W-:Y:S02]  /*2650*/  IMAD R190, R5.reuse, 0x2, R194 ;  /* 0x0000000205be7824 */ /* 0x040fe400078e02c2 */
[----:B------:R-:W-:Y:S01]  /*2660*/  IMAD R189, R5, 0x2, R192 ;  /* 0x0000000205bd7824 */ /* 0x000fe200078e02c0 */
[----:B------:R-:W-:Y:S04]  /*2670*/  LDSM.16.M88.4 R56, [R192] ;  /* 0x00000000c038783b */ /* 0x000fe80000000200 */
[----:B------:R-:W-:Y:S01]  /*2680*/  @P1 IADD3 R191, R0, -0x20, RZ ;  /* 0xffffffe000bf1810 */ /* 0x000fe20007ffe0ff */
[----:B------:R-:W-:Y:S01]  /*2690*/  LDSM.16.M88.4 R72, [R193+0x7800] ;  /* 0x00780000c148783b */ /* 0x000fe20000000200 */
[----:B------:R-:W-:-:S02]  /*26a0*/  IMAD.MOV.U32 R0, RZ, RZ, 0x40 ;  /* 0x00000040ff007424 */ /* 0x000fc400078e00ff */
[C---:B------:R-:W-:Y:S01]  /*26b0*/  IADD3 R183, R191.reuse, 0x800, RZ ;  /* 0x00000800bfb77810 */ /* 0x040fe20007ffe0ff */
[----:B------:R-:W1:Y:S01]  /*26c0*/  LDSM.16.M88.4 R68, [R191] ;  /* 0x00000000bf44783b */ /* 0x000e620000000200 */
[C---:B------:R-:W-:Y:S02]  /*26d0*/  IADD3 R182, R191.reuse, 0x1000, RZ ;  /* 0x00001000bfb67810 */ /* 0x040fe40007ffe0ff */
[----:B------:R-:W-:Y:S01]  /*26e0*/  SEL R0, R0, 0xffffffc0, !P2 ;  /* 0xffffffc000007807 */ /* 0x000fe20005000000 */
[----:B------:R-:W3:Y:S01]  /*26f0*/  LDSM.16.M88.4 R60, [R191+0x1000] ;  /* 0x00100000bf3c783b */ /* 0x000ee20000000200 */
[C---:B------:R-:W-:Y:S02]  /*2700*/  IADD3 R181, R191.reuse, 0x1800, RZ ;  /* 0x00001800bfb57810 */ /* 0x040fe40007ffe0ff */
[----:B------:R-:W-:Y:S01]  /*2710*/  IADD3 R179, R191, 0x2000, RZ ;  /* 0x00002000bfb37810 */ /* 0x000fe20007ffe0ff */
[----:B------:R-:W3:Y:S01]  /*2720*/  LDSM.16.M88.4 R64, [R191+0x800] ;  /* 0x00080000bf40783b */ /* 0x000ee20000000200 */
[----:B------:R-:W-:Y:S01]  /*2730*/  IMAD.IADD R187, R193, 0x1, R0 ;  /* 0x00000001c1bb7824 */ /* 0x000fe200078e0200 */
[C---:B------:R-:W-:Y:S01]  /*2740*/  IADD3 R178, R191.reuse, 0x2800, RZ ;  /* 0x00002800bfb27810 */ /* 0x040fe20007ffe0ff */
[----:B------:R-:W-:Y:S01]  /*2750*/  IMAD.IADD R180, R0, 0x1, R191 ;  /* 0x0000000100b47824 */ /* 0x000fe200078e02bf */
[----:B------:R-:W-:Y:S01]  /*2760*/  LDSM.16.M88.4 R40, [R190] ;  /* 0x00000000be28783b */ /* 0x000fe20000000200 */
[----:B------:R-:W-:Y:S01]  /*2770*/  IMAD.IADD R0, R84, 0x1, -R87 ;  /* 0x0000000154007824 */ /* 0x000fe200078e0a57 */
[----:B------:R-:W-:-:S02]  /*2780*/  IADD3 R177, R191, 0x3000, RZ ;  /* 0x00003000bfb17810 */ /* 0x000fc40007ffe0ff */
[----:B------:R-:W3:Y:S01]  /*2790*/  LDSM.16.M88.4 R36, [R187+0x6000] ;  /* 0x00600000bb24783b */ /* 0x000ee20000000200 */
[C---:B------:R-:W-:Y:S01]  /*27a0*/  IADD3 R176, R191.reuse, 0x3800, RZ ;  /* 0x00003800bfb07810 */ /* 0x040fe20007ffe0ff */
[C---:B----4-:R-:W-:Y:S02]  /*27b0*/  HMMA.16816.F32.BF16 R24, R44.reuse, R20, RZ ;  /* 0x000000142c18723c */ /* 0x050fe400000418ff */
[----:B------:R-:W4:Y:S01]  /*27c0*/  LDSM.16.M88.4 R52, [R191+0x1800] ;  /* 0x00180000bf34783b */ /* 0x000f220000000200 */
[C---:B------:R-:W-:Y:S02]  /*27d0*/  IADD3 R175, R191.reuse, 0x4000, RZ ;  /* 0x00004000bfaf7810 */ /* 0x040fe40007ffe0ff */
[C---:B------:R-:W-:Y:S01]  /*27e0*/  IADD3 R174, R191.reuse, 0x4800, RZ ;  /* 0x00004800bfae7810 */ /* 0x040fe20007ffe0ff */
[----:B--2---:R-:W2:Y:S01]  /*27f0*/  LDSM.16.M88.4 R28, [R187+0x7000] ;  /* 0x00700000bb1c783b */ /* 0x004ea20000000200 */
[C---:B------:R-:W-:Y:S01]  /*2800*/  IADD3 R173, R191.reuse, 0x5000, RZ ;  /* 0x00005000bfad7810 */ /* 0x040fe20007ffe0ff */
[----:B------:R-:W-:Y:S02]  /*2810*/  HMMA.16816.F32.BF16 R20, R44, R22, RZ ;  /* 0x000000162c14723c */ /* 0x000fe400000418ff */
[----:B------:R-:W2:Y:S01]  /*2820*/  LDSM.16.M88.4 R32, [R187+0x6800] ;  /* 0x00680000bb20783b */ /* 0x000ea20000000200 */
[----:B------:R-:W-:-:S03]  /*2830*/  IADD3 R172, R191, 0x5800, RZ ;  /* 0x00005800bfac7810 */ /* 0x000fc60007ffe0ff */
[----:B------:R-:W-:Y:S02]  /*2840*/  LDSM.16.M88.4 R80, [R187+0x7800] ;  /* 0x00780000bb50783b */ /* 0x000fe40000000200 */
[C---:B------:R-:W-:Y:S02]  /*2850*/  HMMA.16816.F32.BF16 R8, R44.reuse, R76, RZ ;  /* 0x0000004c2c08723c */ /* 0x040fe400000418ff */
[----:B------:R-:W0:Y:S06]  /*2860*/  LDGDEPBAR ;  /* 0x00000000000079af */ /* 0x000e2c0000000000 */
[C---:B-1----:R-:W-:Y:S08]  /*2870*/  HMMA.16816.F32.BF16 R16, R44.reuse, R12, RZ ;  /* 0x0000000c2c10723c */ /* 0x042ff000000418ff */
[C---:B------:R-:W-:Y:S08]  /*2880*/  HMMA.16816.F32.BF16 R76, R44.reuse, R78, RZ ;  /* 0x0000004e2c4c723c */ /* 0x040ff000000418ff */
[----:B------:R-:W-:Y:S08]  /*2890*/  HMMA.16816.F32.BF16 R12, R44, R14, RZ ;  /* 0x0000000e2c0c723c */ /* 0x000ff000000418ff */
[----:B------:R-:W-:Y:S08]  /*28a0*/  HMMA.16816.F32.BF16 R24, R56, R68, R24 ;  /* 0x000000443818723c */ /* 0x000ff00000041818 */
[C---:B------:R-:W-:Y:S08]  /*28b0*/  HMMA.16816.F32.BF16 R48, R44.reuse, R72, RZ ;  /* 0x000000482c30723c */ /* 0x040ff000000418ff */
[----:B------:R-:W-:Y:S01]  /*28c0*/  HMMA.16816.F32.BF16 R44, R44, R74, RZ ;  /* 0x0000004a2c2c723c */ /* 0x000fe200000418ff */
[----:B------:R-:W-:Y:S07]  /*28d0*/  LDSM.16.M88.4 R72, [R189] ;  /* 0x00000000bd48783b */ /* 0x000fee0000000200 */
[C---:B------:R-:W-:Y:S01]  /*28e0*/  HMMA.16816.F32.BF16 R20, R56.reuse, R70, R20 ;  /* 0x000000463814723c */ /* 0x040fe20000041814 */
[----:B------:R-:W1:Y:S07]  /*28f0*/  LDSM.16.M88.4 R68, [R180] ;  /* 0x00000000b444783b */ /* 0x000e6e0000000200 */
[C---:B---3--:R-:W-:Y:S08]  /*2900*/  HMMA.16816.F32.BF16 R8, R56.reuse, R60, R8 ;  /* 0x0000003c3808723c */ /* 0x048ff00000041808 */
[C---:B------:R-:W-:Y:S01]  /*2910*/  HMMA.16816.F32.BF16 R76, R56.reuse, R62, R76 ;  /* 0x0000003e384c723c */ /* 0x040fe2000004184c */
[----:B------:R-:W3:Y:S07]  /*2920*/  LDSM.16.M88.4 R60, [R180+0x1000] ;  /* 0x00100000b43c783b */ /* 0x000eee0000000200 */
[C---:B------:R-:W-:Y:S08]  /*2930*/  HMMA.16816.F32.BF16 R16, R56.reuse, R64, R16 ;  /* 0x000000403810723c */ /* 0x040ff00000041810 */
[----:B------:R-:W-:Y:S01]  /*2940*/  HMMA.16816.F32.BF16 R12, R56, R66, R12 ;  /* 0x00000042380c723c */ /* 0x000fe2000004180c */
[----:B------:R-:W1:Y:S07]  /*2950*/  LDSM.16.M88.4 R64, [R180+0x800] ;  /* 0x00080000b440783b */ /* 0x000e6e0000000200 */
[----:B------:R-:W-:Y:S08]  /*2960*/  HMMA.16816.F32.BF16 R24, R40, R36, R24 ;  /* 0x000000242818723c */ /* 0x000ff00000041818 */
[C---:B----4-:R-:W-:Y:S08]  /*2970*/  HMMA.16816.F32.BF16 R48, R56.reuse, R52, R48 ;  /* 0x000000343830723c */ /* 0x050ff00000041830 */
[----:B------:R-:W-:Y:S01]  /*2980*/  HMMA.16816.F32.BF16 R44, R56, R54, R44 ;  /* 0x00000036382c723c */ /* 0x000fe2000004182c */
[----:B------:R-:W-:Y:S07]  /*2990*/  LDSM.16.M88.4 R56, [R180+0x1800] ;  /* 0x00180000b438783b */ /* 0x000fee0000000200 */
[C---:B------:R-:W-:Y:S01]  /*29a0*/  HMMA.16816.F32.BF16 R20, R40.reuse, R38, R20 ;  /* 0x000000262814723c */ /* 0x040fe20000041814 */
[----:B------:R-:W-:Y:S07]  /*29b0*/  LDSM.16.M88.4 R36, [R194+0x2000] ;  /* 0x00200000c224783b */ /* 0x000fee0000000200 */
[C---:B--2---:R-:W-:Y:S01]  /*29c0*/  HMMA.16816.F32.BF16 R52, R40.reuse, R28, R8 ;  /* 0x0000001c2834723c */ /* 0x044fe20000041808 */
[----:B------:R-:W-:Y:S07]  /*29d0*/  LDSM.16.M88.4 R8, [R193+0x8800] ;  /* 0x00880000c108783b */ /* 0x000fee0000000200 */
[C---:B------:R-:W-:Y:S01]  /*29e0*/  HMMA.16816.F32.BF16 R76, R40.reuse, R30, R76 ;  /* 0x0000001e284c723c */ /* 0x040fe2000004184c */
[----:B------:R-:W-:Y:S07]  /*29f0*/  LDSM.16.M88.4 R28, [R193+0x9000] ;  /* 0x00900000c11c783b */ /* 0x000fee0000000200 */
[C---:B------:R-:W-:Y:S08]  /*2a00*/  HMMA.16816.F32.BF16 R16, R40.reuse, R32, R16 ;  /* 0x000000202810723c */ /* 0x040ff00000041810 */
[----:B------:R-:W-:Y:S01]  /*2a10*/  HMMA.16816.F32.BF16 R12, R40, R34, R12 ;  /* 0x00000022280c723c */ /* 0x000fe2000004180c */
[----:B------:R-:W2:Y:S07]  /*2a20*/  LDSM.16.M88.4 R32, [R193+0x8000] ;  /* 0x00800000c120783b */ /* 0x000eae0000000200 */
[C---:B-1----:R-:W-:Y:S08]  /*2a30*/  HMMA.16816.F32.BF16 R24, R72.reuse, R68, R24 ;  /* 0x000000444818723c */ /* 0x042ff00000041818 */
[----:B------:R-:W-:Y:S08]  /*2a40*/  HMMA.16816.F32.BF16 R20, R72, R70, R20 ;  /* 0x000000464814723c */ /* 0x000ff00000041814 */
[----:B------:R-:W-:Y:S08]  /*2a50*/  HMMA.16816.F32.BF16 R48, R40, R80, R48 ;  /* 0x000000502830723c */ /* 0x000ff00000041830 */
[C---:B---3--:R-:W-:Y:S01]  /*2a60*/  HMMA.16816.F32.BF16 R68, R72.reuse, R60, R52 ;  /* 0x0000003c4844723c */ /* 0x048fe20000041834 */
[----:B------:R-:W-:Y:S07]  /*2a70*/  LDSM.16.M88.4 R52, [R191+0x2000] ;  /* 0x00200000bf34783b */ /* 0x000fee0000000200 */
[----:B------:R-:W-:Y:S01]  /*2a80*/  HMMA.16816.F32.BF16 R76, R72, R62, R76 ;  /* 0x0000003e484c723c */ /* 0x000fe2000004184c */
[----:B------:R-:W-:Y:S07]  /*2a90*/  LDSM.16.M88.4 R60, [R191+0x3000] ;  /* 0x00300000bf3c783b */ /* 0x000fee0000000200 */
[----:B------:R-:W-:Y:S01]  /*2aa0*/  HMMA.16816.F32.BF16 R44, R40, R82, R44 ;  /* 0x00000052282c723c */ /* 0x000fe2000004182c */
[----:B------:R-:W-:Y:S04]  /*2ab0*/  LDSM.16.M88.4 R80, [R193+0x9800] ;  /* 0x00980000c150783b */ /* 0x000fe80000000200 */
[----:B------:R-:W-:Y:S03]  /*2ac0*/  LDSM.16.M88.4 R40, [R191+0x2800] ;  /* 0x00280000bf28783b */ /* 0x000fe60000000200 */
[C---:B------:R-:W-:Y:S08]  /*2ad0*/  HMMA.16816.F32.BF16 R16, R72.reuse, R64, R16 ;  /* 0x000000404810723c */ /* 0x040ff00000041810 */
[----:B------:R-:W-:Y:S01]  /*2ae0*/  HMMA.16816.F32.BF16 R12, R72, R66, R12 ;  /* 0x00000042480c723c */ /* 0x000fe2000004180c */
[----:B------:R-:W1:Y:S07]  /*2af0*/  LDSM.16.M88.4 R64, [R192+0x2000] ;  /* 0x00200000c040783b */ /* 0x000e6e0000000200 */
[----:B--2---:R-:W-:Y:S08]  /*2b00*/  HMMA.16816.F32.BF16 R24, R36, R32, R24 ;  /* 0x000000202418723c */ /* 0x004ff00000041818 */
[----:B------:R-:W-:Y:S08]  /*2b10*/  HMMA.16816.F32.BF16 R48, R72, R56, R48 ;  /* 0x000000384830723c */ /* 0x000ff00000041830 */
[C---:B------:R-:W-:Y:S08]  /*2b20*/  HMMA.16816.F32.BF16 R68, R36.reuse, R28, R68 ;  /* 0x0000001c2444723c */ /* 0x040ff00000041844 */
[----:B------:R-:W-:Y:S01]  /*2b30*/  HMMA.16816.F32.BF16 R76, R36, R30, R76 ;  /* 0x0000001e244c723c */ /* 0x000fe2000004184c */
[----:B------:R-:W-:Y:S07]  /*2b40*/  LDSM.16.M88.4 R28, [R187+0x9000] ;  /* 0x00900000bb1c783b */ /* 0x000fee0000000200 */
[----:B------:R-:W-:Y:S01]  /*2b50*/  HMMA.16816.F32.BF16 R44, R72, R58, R44 ;  /* 0x0000003a482c723c */ /* 0x000fe2000004182c */
[----:B------:R-:W-:Y:S04]  /*2b60*/  LDSM.16.M88.4 R56, [R190+0x2000] ;  /* 0x00200000be38783b */ /* 0x000fe80000000200 */
[----:B------:R-:W-:Y:S03]  /*2b70*/  LDSM.16.M88.4 R72, [R191+0x3800] ;  /* 0x00380000bf48783b */ /* 0x000fe60000000200 */
[C---:B------:R-:W-:Y:S01]  /*2b80*/  HMMA.16816.F32.BF16 R20, R36.reuse, R34, R20 ;  /* 0x000000222414723c */ /* 0x040fe20000041814 */
[----:B------:R-:W2:Y:S07]  /*2b90*/  LDSM.16.M88.4 R32, [R187+0x8000] ;  /* 0x00800000bb20783b */ /* 0x000eae0000000200 */
[C---:B------:R-:W-:Y:S08]  /*2ba0*/  HMMA.16816.F32.BF16 R16, R36.reuse, R8, R16 ;  /* 0x000000082410723c */ /* 0x040ff00000041810 */
[----:B------:R-:W-:Y:S01]  /*2bb0*/  HMMA.16816.F32.BF16 R12, R36, R10, R12 ;  /* 0x0000000a240c723c */ /* 0x000fe2000004180c */
[----:B------:R-:W3:Y:S07]  /*2bc0*/  LDSM.16.M88.4 R8, [R187+0x8800] ;  /* 0x00880000bb08783b */ /* 0x000eee0000000200 */
[----:B-1----:R-:W-:Y:S08]  /*2bd0*/  HMMA.16816.F32.BF16 R24, R64, R52, R24 ;  /* 0x000000344018723c */ /* 0x002ff00000041818 */
        /* <DEDUP_REMOVED lines=8> */
[----:B------:R-:W-:Y:S07]  /*2c60*/  LDSM.16.M88.4 R52, [R189+0x2000] ;  /* 0x00200000bd34783b */ /* 0x000fee0000000200 */
        /* <DEDUP_REMOVED lines=13> */
[C---:B---3--:R-:W-:Y:S08]  /*2d40*/  HMMA.16816.F32.BF16 R16, R56.reuse, R8, R16 ;  /* 0x000000083810723c */ /* 0x048ff00000041810 */
        /* <DEDUP_REMOVED lines=11> */
[----:B------:R-:W1:Y:S07]  /*2e00*/  LDSM.16.M88.4 R40, [R191+0x4000] ;  /* 0x00400000bf28783b */ /* 0x000e6e0000000200 */
[C---:B------:R-:W-:Y:S08]  /*2e10*/  HMMA.16816.F32.BF16 R16, R52.reuse, R36, R16 ;  /* 0x000000243410723c */ /* 0x040ff00000041810 */
[----:B------:R-:W-:Y:S01]  /*2e20*/  HMMA.16816.F32.BF16 R12, R52, R38, R12 ;  /* 0x00000026340c723c */ /* 0x000fe2000004180c */
[----:B------:R-:W4:Y:S07]  /*2e30*/  LDSM.16.M88.4 R36, [R191+0x4800] ;  /* 0x00480000bf24783b */ /* 0x000f2e0000000200 */
[----:B--2---:R-:W-:Y:S08]  /*2e40*/  HMMA.16816.F32.BF16 R24, R64, R32, R24 ;  /* 0x000000204018723c */ /* 0x004ff00000041818 */
[----:B------:R-:W-:Y:S08]  /*2e50*/  HMMA.16816.F32.BF16 R48, R52, R72, R48 ;  /* 0x000000483430723c */ /* 0x000ff00000041830 */
[C---:B------:R-:W-:Y:S08]  /*2e60*/  HMMA.16816.F32.BF16 R68, R64.reuse, R28, R68 ;  /* 0x0000001c4044723c */ /* 0x040ff00000041844 */
[C---:B------:R-:W-:Y:S01]  /*2e70*/  HMMA.16816.F32.BF16 R76, R64.reuse, R30, R76 ;  /* 0x0000001e404c723c */ /* 0x040fe2000004184c */
[----:B------:R-:W-:Y:S07]  /*2e80*/  LDSM.16.M88.4 R28, [R187+0xb000] ;  /* 0x00b00000bb1c783b */ /* 0x000fee0000000200 */
[C---:B------:R-:W-:Y:S01]  /*2e90*/  HMMA.16816.F32.BF16 R20, R64.reuse, R34, R20 ;  /* 0x000000224014723c */ /* 0x040fe20000041814 */
[----:B------:R-:W-:Y:S07]  /*2ea0*/  LDSM.16.M88.4 R32, [R187+0xa000] ;  /* 0x00a00000bb20783b */ /* 0x000fee0000000200 */
[C---:B---3--:R-:W-:Y:S08]  /*2eb0*/  HMMA.16816.F32.BF16 R16, R64.reuse, R8, R16 ;  /* 0x000000084010723c */ /* 0x048ff00000041810 */
[----:B------:R-:W-:Y:S01]  /*2ec0*/  HMMA.16816.F32.BF16 R12, R64, R10, R12 ;  /* 0x0000000a400c723c */ /* 0x000fe2000004180c */
[----:B------:R-:W2:Y:S07]  /*2ed0*/  LDSM.16.M88.4 R8, [R190+0x4000] ;  /* 0x00400000be08783b */ /* 0x000eae0000000200 */
[----:B------:R-:W-:Y:S01]  /*2ee0*/  HMMA.16816.F32.BF16 R44, R52, R74, R44 ;  /* 0x0000004a342c723c */ /* 0x000fe2000004182c */
[----:B------:R-:W3:Y:S04]  /*2ef0*/  LDSM.16.M88.4 R52, [R191+0x5800] ;  /* 0x00580000bf34783b */ /* 0x000ee80000000200 */
[----:B------:R-:W2:Y:S03]  /*2f00*/  LDSM.16.M88.4 R72, [R187+0xa800] ;  /* 0x00a80000bb48783b */ /* 0x000ea60000000200 */
[----:B-1----:R-:W-:Y:S08]  /*2f10*/  HMMA.16816.F32.BF16 R24, R56, R40, R24 ;  /* 0x000000283818723c */ /* 0x002ff00000041818 */
[----:B------:R-:W-:Y:S08]  /*2f20*/  HMMA.16816.F32.BF16 R48, R64, R80, R48 ;  /* 0x000000504030723c */ /* 0x000ff00000041830 */
[C---:B------:R-:W-:Y:S08]  /*2f30*/  HMMA.16816.F32.BF16 R68, R56.reuse, R60, R68 ;  /* 0x0000003c3844723c */ /* 0x040ff00000041844 */
[C---:B------:R-:W-:Y:S01]  /*2f40*/  HMMA.16816.F32.BF16 R76, R56.reuse, R62, R76 ;  /* 0x0000003e384c723c */ /* 0x040fe2000004184c */
[----:B------:R-:W-:Y:S07]  /*2f50*/  LDSM.16.M88.4 R60, [R180+0x4000] ;  /* 0x00400000b43c783b */ /* 0x000fee0000000200 */
[C---:B------:R-:W-:Y:S01]  /*2f60*/  HMMA.16816.F32.BF16 R20, R56.reuse, R42, R20 ;  /* 0x0000002a3814723c */ /* 0x040fe20000041814 */
[----:B------:R-:W1:Y:S07]  /*2f70*/  LDSM.16.M88.4 R40, [R189+0x4000] ;  /* 0x00400000bd28783b */ /* 0x000e6e0000000200 */
[C---:B----4-:R-:W-:Y:S08]  /*2f80*/  HMMA.16816.F32.BF16 R16, R56.reuse, R36, R16 ;  /* 0x000000243810723c */ /* 0x050ff00000041810 */
[----:B------:R-:W-:Y:S01]  /*2f90*/  HMMA.16816.F32.BF16 R12, R56, R38, R12 ;  /* 0x00000026380c723c */ /* 0x000fe2000004180c */
[----:B------:R-:W4:Y:S07]  /*2fa0*/  LDSM.16.M88.4 R36, [R187+0xb800] ;  /* 0x00b80000bb24783b */ /* 0x000f2e0000000200 */
[----:B--2---:R-:W-:Y:S07]  /*2fb0*/  HMMA.16816.F32.BF16 R24, R8, R32, R24 ;  /* 0x000000200818723c */ /* 0x004fee0000041818 */
[----:B------:R-:W-:Y:S01]  /*2fc0*/  SHF.R.S32.HI R33, RZ, 0x1f, R0 ;  /* 0x0000001fff217819 */ /* 0x000fe20000011400 */
[----:B---3--:R-:W-:Y:S01]  /*2fd0*/  HMMA.16816.F32.BF16 R48, R56, R52, R48 ;  /* 0x000000343830723c */ /* 0x008fe20000041830 */
[----:B------:R-:W-:-:S02]  /*2fe0*/  IADD3 R32, R6, 0x1, -R88 ;  /* 0x0000000106207810 */ /* 0x000fc40007ffe858 */
[----:B------:R-:W-:-:S04]  /*2ff0*/  LEA.HI R0, R33, R0, RZ, 0x2 ;  /* 0x0000000021007211 */ /* 0x000fc800078f10ff */
[----:B------:R-:W-:Y:S01]  /*3000*/  SHF.R.S32.HI R33, RZ, 0x2, R0 ;  /* 0x00000002ff217819 */ /* 0x000fe20000011400 */
[----:B------:R-:W-:Y:S04]  /*3010*/  HMMA.16816.F32.BF16 R68, R8, R28, R68 ;  /* 0x0000001c0844723c */ /* 0x000fe80000041844 */
[----:B------:R-:W-:Y:S01]  /*3020*/  IMAD.IADD R0, R33, 0x1, R86 ;  /* 0x0000000121007824 */ /* 0x000fe200078e0256 */
[----:B------:R-:W-:-:S03]  /*3030*/  IADD3 R33, R32, c[0x0][0x2e8], RZ ;  /* 0x0000ba0020217a10 */ /* 0x000fc60007ffe0ff */
[----:B------:R-:W-:Y:S01]  /*3040*/  HMMA.16816.F32.BF16 R76, R8, R30, R76 ;  /* 0x0000001e084c723c */ /* 0x000fe2000004184c */
[----:B------:R-:W2:Y:S01]  /*3050*/  LDSM.16.M88.4 R28, [R180+0x4800] ;  /* 0x00480000b41c783b */ /* 0x000ea20000000200 */
[----:B------:R-:W-:Y:S01]  /*3060*/  IADD3 R206, R0, 0x8, RZ ;  /* 0x0000000800ce7810 */ /* 0x000fe20007ffe0ff */
[----:B------:R-:W-:-:S04]  /*3070*/  IMAD.IADD R207, R33, 0x1, R0 ;  /* 0x0000000121cf7824 */ /* 0x000fc800078e0200 */
[----:B------:R-:W-:Y:S01]  /*3080*/  IMAD.IADD R33, R33, 0x1, R206 ;  /* 0x0000000121217824 */ /* 0x000fe200078e02ce */
[----:B------:R-:W-:Y:S01]  /*3090*/  HMMA.16816.F32.BF16 R20, R8, R34, R20 ;  /* 0x000000220814723c */ /* 0x000fe20000041814 */
[----:B------:R-:W-:-:S03]  /*30a0*/  IMNMX R207, R207, R6, PT ;  /* 0x00000006cfcf7217 */ /* 0x000fc60003800200 */
[----:B------:R-:W-:-:S03]  /*30b0*/  IMNMX R202, R33, R6, PT ;  /* 0x0000000621ca7217 */ /* 0x000fc60003800200 */
[----:B------:R-:W-:Y:S01]  /*30c0*/  IADD3 R35, R6, -c[0x0][0x2e4], -R88 ;  /* 0x8000b90006237a10 */ /* 0x000fe20007ffe858 */
[C---:B------:R-:W-:Y:S04]  /*30d0*/  HMMA.16816.F32.BF16 R16, R8.reuse, R72, R16 ;  /* 0x000000480810723c */ /* 0x040fe80000041810 */
[C---:B------:R-:W-:Y:S02]  /*30e0*/  IMAD.IADD R208, R35.reuse, 0x1, R0 ;  /* 0x0000000123d07824 */ /* 0x040fe400078e0200 */
[----:B------:R-:W-:Y:S02]  /*30f0*/  IMAD.IADD R206, R35, 0x1, R206 ;  /* 0x0000000123ce7824 */ /* 0x000fe400078e02ce */
[----:B------:R-:W-:Y:S01]  /*3100*/  HMMA.16816.F32.BF16 R12, R8, R74, R12 ;  /* 0x0000004a080c723c */ /* 0x000fe2000004180c */
[----:B------:R-:W3:Y:S01]  /*3110*/  LDSM.16.M88.4 R32, [R180+0x5000] ;  /* 0x00500000b420783b */ /* 0x000ee20000000200 */
[----:B------:R-:W-:Y:S01]  /*3120*/  IMNMX R208, RZ, R208, !PT ;  /* 0x000000d0ffd07217 */ /* 0x000fe20007800200 */
[----:B------:R-:W-:Y:S01]  /*3130*/  IMAD.IADD R0, R85, 0x1, R4 ;  /* 0x0000000155007824 */ /* 0x000fe200078e0204 */
[----:B------:R-:W-:-:S04]  /*3140*/  IMNMX R206, RZ, R206, !PT ;  /* 0x000000ceffce7217 */ /* 0x000fc80007800200 */
[----:B-1----:R-:W-:Y:S08]  /*3150*/  HMMA.16816.F32.BF16 R24, R40, R60, R24 ;  /* 0x0000003c2818723c */ /* 0x002ff00000041818 */
[----:B------:R-:W-:Y:S08]  /*3160*/  HMMA.16816.F32.BF16 R44, R64, R82, R44 ;  /* 0x00000052402c723c */ /* 0x000ff0000004182c */
[----:B----4-:R-:W-:Y:S07]  /*3170*/  HMMA.16816.F32.BF16 R48, R8, R36, R48 ;  /* 0x000000240830723c */ /* 0x010fee0000041830 */
[----:B------:R-:W-:Y:S01]  /*3180*/  IMAD.IADD R37, R3, 0x1, R210 ;  /* 0x0000000103257824 */ /* 0x000fe200078e02d2 */
[----:B------:R-:W-:Y:S04]  /*3190*/  HMMA.16816.F32.BF16 R20, R40, R62, R20 ;  /* 0x0000003e2814723c */ /* 0x000fe80000041814 */
[----:B------:R-:W-:-:S02]  /*31a0*/  IADD3 R53, R37, 0x1, RZ ;  /* 0x0000000125357810 */ /* 0x000fc40007ffe0ff */
[-C--:B------:R-:W-:Y:S02]  /*31b0*/  ISETP.GE.AND P0, PT, R37, R207.reuse, PT ;  /* 0x000000cf2500720c */ /* 0x080fe40003f06270 */
[C---:B------:R-:W-:Y:S01]  /*31c0*/  ISETP.GE.AND P5, PT, R53.reuse, R207, PT ;  /* 0x000000cf3500720c */ /* 0x040fe20003fa6270 */
[C---:B--2---:R-:W-:Y:S01]  /*31d0*/  HMMA.16816.F32.BF16 R16, R40.reuse, R28, R16 ;  /* 0x0000001c2810723c */ /* 0x044fe20000041810 */
[-C--:B------:R-:W-:Y:S02]  /*31e0*/  ISETP.GE.AND P2, PT, R53, R202.reuse, PT ;  /* 0x000000ca3500720c */ /* 0x080fe40003f46270 */
[----:B------:R-:W-:Y:S02]  /*31f0*/  ISETP.GE.AND P1, PT, R37, R202, PT ;  /* 0x000000ca2500720c */ /* 0x000fe40003f26270 */
[C---:B------:R-:W-:Y:S02]  /*3200*/  ISETP.LT.OR P5, PT, R53.reuse, R208, P5 ;  /* 0x000000d03500720c */ /* 0x040fe40002fa1670 */
[----:B------:R-:W-:Y:S01]  /*3210*/  ISETP.LT.OR P2, PT, R53, R206, P2 ;  /* 0x000000ce3500720c */ /* 0x000fe20001741670 */
[----:B------:R-:W-:Y:S01]  /*3220*/  HMMA.16816.F32.BF16 R12, R40, R30, R12 ;  /* 0x0000001e280c723c */ /* 0x000fe2000004180c */
[----:B------:R-:W-:-:S02]  /*3230*/  ISETP.LT.OR P0, PT, R37, R208, P0 ;  /* 0x000000d02500720c */ /* 0x000fc40000701670 */
[----:B------:R-:W-:Y:S02]  /*3240*/  ISETP.LT.OR P1, PT, R37, R206, P1 ;  /* 0x000000ce2500720c */ /* 0x000fe40000f21670 */
[----:B------:R-:W-:Y:S02]  /*3250*/  FSEL R29, R24, -INF , !P0 ;  /* 0xff800000181d7808 */ /* 0x000fe40004000000 */
[----:B------:R-:W-:Y:S01]  /*3260*/  FSEL R6, R26, -INF , !P1 ;  /* 0xff8000001a067808 */ /* 0x000fe20004800000 */
[----:B------:R-:W-:Y:S01]  /*3270*/  HMMA.16816.F32.BF16 R44, R56, R54, R44 ;  /* 0x00000036382c723c */ /* 0x000fe2000004182c */
[----:B------:R-:W-:Y:S02]  /*3280*/  FSEL R30, R25, -INF , !P5 ;  /* 0xff800000191e7808 */ /* 0x000fe40006800000 */
[----:B------:R-:W-:Y:S02]  /*3290*/  FSEL R28, R27, -INF , !P2 ;  /* 0xff8000001b1c7808 */ /* 0x000fe40005000000 */
[----:B------:R-:W1:Y:S01]  /*32a0*/  LDSM.16.M88.4 R24, [R180+0x5800] ;  /* 0x00580000b418783b */ /* 0x000e620000000200 */
[----:B------:R-:W-:Y:S01]  /*32b0*/  IADD3 R53, R37, 0x9, RZ ;  /* 0x0000000925357810 */ /* 0x000fe20007ffe0ff */
[----:B------:R-:W-:-:S04]  /*32c0*/  DEPBAR.LE SB0, 0x0 ;  /* 0x000080000000791a */ /* 0x000fc80000000000 */
[----:B------:R-:W-:Y:S01]  /*32d0*/  IADD3 R55, R37, 0x8, RZ ;  /* 0x0000000825377810 */ /* 0x000fe20007ffe0ff */
[C---:B---3--:R-:W-:Y:S01]  /*32e0*/  HMMA.16816.F32.BF16 R68, R40.reuse, R32, R68 ;  /* 0x000000202844723c */ /* 0x048fe20000041844 */
[----:B------:R-:W-:Y:S01]  /*32f0*/  BAR.SYNC.DEFER_BLOCKING 0x0 ;  /* 0x0000000000007b1d */ /* 0x000fe20000010000 */
[-C--:B------:R-:W-:Y:S02]  /*3300*/  ISETP.GE.AND P6, PT, R53, R207.reuse, PT ;  /* 0x000000cf3500720c */ /* 0x080fe40003fc6270 */
[C---:B------:R-:W-:Y:S02]  /*3310*/  ISETP.GE.AND P4, PT, R55.reuse, R207, PT ;  /* 0x000000cf3700720c */ /* 0x040fe40003f86270 */
[-C--:B------:R-:W-:Y:S02]  /*3320*/  ISETP.GE.AND P0, PT, R55, R202.reuse, PT ;  /* 0x000000ca3700720c */ /* 0x080fe40003f06270 */
[----:B------:R-:W-:Y:S01]  /*3330*/  ISETP.GE.AND P1, PT, R53, R202, PT ;  /* 0x000000ca3500720c */ /* 0x000fe20003f26270 */
[----:B------:R-:W-:Y:S01]  /*3340*/  HMMA.16816.F32.BF16 R76, R40, R34, R76 ;  /* 0x00000022284c723c */ /* 0x000fe2000004184c */
[----:B------:R-:W-:-:S02]  /*3350*/  ISETP.LT.OR P4, PT, R55, R208, P4 ;  /* 0x000000d03700720c */ /* 0x000fc40002781670 */
[----:B------:R-:W-:Y:S02]  /*3360*/  ISETP.LT.OR P0, PT, R55, R206, P0 ;  /* 0x000000ce3700720c */ /* 0x000fe40000701670 */
[C---:B------:R-:W-:Y:S02]  /*3370*/  ISETP.LT.OR P6, PT, R53.reuse, R208, P6 ;  /* 0x000000d03500720c */ /* 0x040fe400037c1670 */
[----:B------:R-:W-:Y:S01]  /*3380*/  ISETP.LT.OR P1, PT, R53, R206, P1 ;  /* 0x000000ce3500720c */ /* 0x000fe20000f21670 */
[----:B------:R-:W-:Y:S01]  /*3390*/  HMMA.16816.F32.BF16 R44, R8, R38, R44 ;  /* 0x00000026082c723c */ /* 0x000fe2000004182c */
[C---:B------:R-:W-:Y:S02]  /*33a0*/  IADD3 R55, R37.reuse, 0x10, RZ ;  /* 0x0000001025377810 */ /* 0x040fe40007ffe0ff */
[----:B------:R-:W-:Y:S02]  /*33b0*/  IADD3 R53, R37, 0x11, RZ ;  /* 0x0000001125357810 */ /* 0x000fe40007ffe0ff */
[----:B------:R-:W-:-:S02]  /*33c0*/  FSEL R31, R20, -INF , !P4 ;  /* 0xff800000141f7808 */ /* 0x000fc40006000000 */
[----:B------:R-:W-:Y:S02]  /*33d0*/  FSEL R22, R22, -INF , !P0 ;  /* 0xff80000016167808 */ /* 0x000fe40004000000 */
[-C--:B------:R-:W-:Y:S02]  /*33e0*/  ISETP.GE.AND P2, PT, R55, R207.reuse, PT ;  /* 0x000000cf3700720c */ /* 0x080fe40003f46270 */
[----:B------:R-:W-:Y:S02]  /*33f0*/  ISETP.GE.AND P5, PT, R53, R207, PT ;  /* 0x000000cf3500720c */ /* 0x000fe40003fa6270 */
[-C--:B------:R-:W-:Y:S02]  /*3400*/  ISETP.GE.AND P4, PT, R55, R202.reuse, PT ;  /* 0x000000ca3700720c */ /* 0x080fe40003f86270 */
[----:B------:R-:W-:Y:S01]  /*3410*/  ISETP.GE.AND P0, PT, R53, R202, PT ;  /* 0x000000ca3500720c */ /* 0x000fe20003f06270 */
[----:B-1----:R-:W-:Y:S01]  /*3420*/  HMMA.16816.F32.BF16 R48, R40, R24, R48 ;  /* 0x000000182830723c */ /* 0x002fe20000041830 */
        /* <DEDUP_REMOVED lines=9> */
[----:B------:R-:W-:Y:S02]  /*34c0*/  FSEL R18, R18, -INF , !P4 ;  /* 0xff80000012127808 */ /* 0x000fe40006000000 */
[-C--:B------:R-:W-:Y:S02]  /*34d0*/  ISETP.GE.AND P1, PT, R55, R207.reuse, PT ;  /* 0x000000cf3700720c */ /* 0x080fe40003f26270 */
[C---:B------:R-:W-:Y:S02]  /*34e0*/  ISETP.GE.AND P6, PT, R53.reuse, R207, PT ;  /* 0x000000cf3500720c */ /* 0x040fe40003fc6270 */
[----:B------:R-:W-:Y:S02]  /*34f0*/  ISETP.GE.AND P4, PT, R53, R202, PT ;  /* 0x000000ca3500720c */ /* 0x000fe40003f86270 */
[----:B------:R-:W-:-:S02]  /*3500*/  ISETP.LT.OR P1, PT, R55, R208, P1 ;  /* 0x000000d03700720c */ /* 0x000fc40000f21670 */
[C---:B------:R-:W-:Y:S02]  /*3510*/  ISETP.LT.OR P6, PT, R53.reuse, R208, P6 ;  /* 0x000000d03500720c */ /* 0x040fe400037c1670 */
[----:B------:R-:W-:Y:S02]  /*3520*/  ISETP.LT.OR P4, PT, R53, R206, P4 ;  /* 0x000000ce3500720c */ /* 0x000fe40002781670 */
[----:B------:R-:W-:Y:S02]  /*3530*/  IADD3 R53, R37, 0x20, RZ ;  /* 0x0000002025357810 */ /* 0x000fe40007ffe0ff */
[----:B------:R-:W-:Y:S02]  /*3540*/  FSEL R21, R16, -INF , !P2 ;  /* 0xff80000010157808 */ /* 0x000fe40005000000 */
[----:B------:R-:W-:Y:S02]  /*3550*/  FSEL R23, R17, -INF , !P5 ;  /* 0xff80000011177808 */ /* 0x000fe40006800000 */
[----:B------:R-:W-:-:S02]  /*3560*/  FSEL R16, R19, -INF , !P0 ;  /* 0xff80000013107808 */ /* 0x000fc40004000000 */
[----:B------:R-:W-:Y:S02]  /*3570*/  FSEL R17, R12, -INF , !P1 ;  /* 0xff8000000c117808 */ /* 0x000fe40004800000 */
[-C--:B------:R-:W-:Y:S02]  /*3580*/  ISETP.GE.AND P2, PT, R55, R202.reuse, PT ;  /* 0x000000ca3700720c */ /* 0x080fe40003f46270 */
[C---:B------:R-:W-:Y:S02]  /*3590*/  ISETP.GE.AND P0, PT, R53.reuse, R207, PT ;  /* 0x000000cf3500720c */ /* 0x040fe40003f06270 */
[----:B------:R-:W-:Y:S02]  /*35a0*/  ISETP.GE.AND P1, PT, R53, R202, PT ;  /* 0x000000ca3500720c */ /* 0x000fe40003f26270 */
[----:B------:R-:W-:Y:S02]  /*35b0*/  ISETP.LT.OR P2, PT, R55, R206, P2 ;  /* 0x000000ce3700720c */ /* 0x000fe40001741670 */
[----:B------:R-:W-:-:S02]  /*35c0*/  ISETP.LT.OR P0, PT, R53, R208, P0 ;  /* 0x000000d03500720c */ /* 0x000fc40000701670 */
[----:B------:R-:W-:Y:S02]  /*35d0*/  ISETP.LT.OR P1, PT, R53, R206, P1 ;  /* 0x000000ce3500720c */ /* 0x000fe40000f21670 */
[C---:B------:R-:W-:Y:S02]  /*35e0*/  IADD3 R35, R37.reuse, 0x21, RZ ;  /* 0x0000002125237810 */ /* 0x040fe40007ffe0ff */
[C---:B------:R-:W-:Y:S02]  /*35f0*/  IADD3 R11, R37.reuse, 0x28, RZ ;  /* 0x00000028250b7810 */ /* 0x040fe40007ffe0ff */
[----:B------:R-:W-:Y:S02]  /*3600*/  IADD3 R9, R37, 0x29, RZ ;  /* 0x0000002925097810 */ /* 0x000fe40007ffe0ff */
[----:B------:R-:W-:Y:S02]  /*3610*/  FSEL R14, R14, -INF , !P2 ;  /* 0xff8000000e0e7808 */ /* 0x000fe40005000000 */
[----:B------:R-:W-:-:S02]  /*3620*/  FSEL R13, R13, -INF , !P6 ;  /* 0xff8000000d0d7808 */ /* 0x000fc40007000000 */
[----:B------:R-:W-:Y:S02]  /*3630*/  FSEL R165, R68, -INF , !P0 ;  /* 0xff80000044a57808 */ /* 0x000fe40004000000 */
[----:B------:R-:W-:Y:S02]  /*3640*/  FSEL R166, R70, -INF , !P1 ;  /* 0xff80000046a67808 */ /* 0x000fe40004800000 */
[-C--:B------:R-:W-:Y:S02]  /*3650*/  ISETP.GE.AND P2, PT, R35, R202.reuse, PT ;  /* 0x000000ca2300720c */ /* 0x080fe40003f46270 */
[----:B------:R-:W-:Y:S02]  /*3660*/  FSEL R8, R15, -INF , !P4 ;  /* 0xff8000000f087808 */ /* 0x000fe40006000000 */
[----:B------:R-:W-:Y:S02]  /*3670*/  ISETP.GE.AND P6, PT, R9, R207, PT ;  /* 0x000000cf0900720c */ /* 0x000fe40003fc6270 */
[----:B------:R-:W-:-:S02]  /*3680*/  ISETP.GE.AND P0, PT, R11, R202, PT ;  /* 0x000000ca0b00720c */ /* 0x000fc40003f06270 */
[----:B------:R-:W-:Y:S02]  /*3690*/  ISETP.GE.AND P1, PT, R9, R202, PT ;  /* 0x000000ca0900720c */ /* 0x000fe40003f26270 */
[-C--:B------:R-:W-:Y:S02]  /*36a0*/  ISETP.GE.AND P5, PT, R35, R207.reuse, PT ;  /* 0x000000cf2300720c */ /* 0x080fe40003fa6270 */
[----:B------:R-:W-:Y:S02]  /*36b0*/  ISETP.GE.AND P4, PT, R11, R207, PT ;  /* 0x000000cf0b00720c */ /* 0x000fe40003f86270 */
[-C--:B------:R-:W-:Y:S02]  /*36c0*/  ISETP.LT.OR P2, PT, R35, R206.reuse, P2 ;  /* 0x000000ce2300720c */ /* 0x080fe40001741670 */
[----:B------:R-:W-:Y:S02]  /*36d0*/  ISETP.LT.OR P0, PT, R11, R206, P0 ;  /* 0x000000ce0b00720c */ /* 0x000fe40000701670 */
[----:B------:R-:W-:-:S02]  /*36e0*/  ISETP.LT.OR P6, PT, R9, R208, P6 ;  /* 0x000000d00900720c */ /* 0x000fc400037c1670 */
[----:B------:R-:W-:Y:S02]  /*36f0*/  ISETP.LT.OR P1, PT, R9, R206, P1 ;  /* 0x000000ce0900720c */ /* 0x000fe40000f21670 */
[-C--:B------:R-:W-:Y:S02]  /*3700*/  ISETP.LT.OR P5, PT, R35, R208.reuse, P5 ;  /* 0x000000d02300720c */ /* 0x080fe40002fa1670 */
[----:B------:R-:W-:Y:S02]  /*3710*/  ISETP.LT.OR P4, PT, R11, R208, P4 ;  /* 0x000000d00b00720c */ /* 0x000fe40002781670 */
[C---:B------:R-:W-:Y:S02]  /*3720*/  IADD3 R9, R37.reuse, 0x31, RZ ;  /* 0x0000003125097810 */ /* 0x040fe40007ffe0ff */
[----:B------:R-:W-:Y:S02]  /*3730*/  IADD3 R11, R37, 0x30, RZ ;  /* 0x00000030250b7810 */ /* 0x000fe40007ffe0ff */
[----:B------:R-:W-:-:S02]  /*3740*/  FSEL R218, R71, -INF , !P2 ;  /* 0xff80000047da7808 */ /* 0x000fc40005000000 */
[----:B------:R-:W-:Y:S02]  /*3750*/  FSEL R170, R78, -INF , !P0 ;  /* 0xff8000004eaa7808 */ /* 0x000fe40004000000 */
[----:B------:R-:W-:Y:S02]  /*3760*/  FSEL R199, R69, -INF , !P5 ;  /* 0xff80000045c77808 */ /* 0x000fe40006800000 */
[C---:B------:R-:W-:Y:S02]  /*3770*/  ISETP.GE.AND P2, PT, R9.reuse, R207, PT ;  /* 0x000000cf0900720c */ /* 0x040fe40003f46270 */
[----:B------:R-:W-:Y:S02]  /*3780*/  FSEL R171, R76, -INF , !P4 ;  /* 0xff8000004cab7808 */ /* 0x000fe40006000000 */
[----:B------:R-:W-:Y:S02]  /*3790*/  ISETP.GE.AND P0, PT, R9, R202, PT ;  /* 0x000000ca0900720c */ /* 0x000fe40003f06270 */
[----:B------:R-:W-:-:S02]  /*37a0*/  FSEL R216, R79, -INF , !P1 ;  /* 0xff8000004fd87808 */ /* 0x000fc40004800000 */
[C---:B------:R-:W-:Y:S02]  /*37b0*/  ISETP.GE.AND P5, PT, R11.reuse, R207, PT ;  /* 0x000000cf0b00720c */ /* 0x040fe40003fa6270 */
[----:B------:R-:W-:Y:S02]  /*37c0*/  ISETP.GE.AND P4, PT, R11, R202, PT ;  /* 0x000000ca0b00720c */ /* 0x000fe40003f86270 */
[----:B------:R-:W-:Y:S02]  /*37d0*/  ISETP.GT.AND P1, PT, R201, R196, PT ;  /* 0x000000c4c900720c */ /* 0x000fe40003f24270 */
[C---:B------:R-:W-:Y:S02]  /*37e0*/  ISETP.LT.OR P2, PT, R9.reuse, R208, P2 ;  /* 0x000000d00900720c */ /* 0x040fe40001741670 */
[----:B------:R-:W-:Y:S02]  /*37f0*/  ISETP.LT.OR P0, PT, R9, R206, P0 ;  /* 0x000000ce0900720c */ /* 0x000fe40000701670 */
[----:B------:R-:W-:-:S02]  /*3800*/  ISETP.LT.OR P5, PT, R11, R208, P5 ;  /* 0x000000d00b00720c */ /* 0x000fc40002fa1670 */
[----:B------:R-:W-:Y:S02]  /*3810*/  ISETP.LT.OR P4, PT, R11, R206, P4 ;  /* 0x000000ce0b00720c */ /* 0x000fe40002781670 */
[C---:B------:R-:W-:Y:S02]  /*3820*/  IADD3 R9, R37.reuse, 0x38, RZ ;  /* 0x0000003825097810 */ /* 0x040fe40007ffe0ff */
[----:B------:R-:W-:Y:S02]  /*3830*/  IADD3 R37, R37, 0x39, RZ ;  /* 0x0000003925257810 */ /* 0x000fe40007ffe0ff */
[----:B------:R-:W-:Y:S02]  /*3840*/  FSEL R167, R77, -INF , !P6 ;  /* 0xff8000004da77808 */ /* 0x000fe40007000000 */
[----:B------:R-:W-:Y:S02]  /*3850*/  FSEL R211, R48, -INF , !P5 ;  /* 0xff80000030d37808 */ /* 0x000fe40006800000 */
[----:B------:R-:W-:-:S02]  /*3860*/  FSEL R168, R50, -INF , !P4 ;  /* 0xff80000032a87808 */ /* 0x000fc40006000000 */
[----:B------:R-:W-:Y:S02]  /*3870*/  FSEL R209, R49, -INF , !P2 ;  /* 0xff80000031d17808 */ /* 0x000fe40005000000 */
[-C--:B------:R-:W-:Y:S02]  /*3880*/  ISETP.GE.AND P6, PT, R9, R207.reuse, PT ;  /* 0x000000cf0900720c */ /* 0x080fe40003fc6270 */
[----:B------:R-:W-:Y:S02]  /*3890*/  ISETP.GE.AND P5, PT, R37, R207, PT ;  /* 0x000000cf2500720c */ /* 0x000fe40003fa6270 */
[-C--:B------:R-:W-:Y:S02]  /*38a0*/  ISETP.GE.AND P4, PT, R9, R202.reuse, PT ;  /* 0x000000ca0900720c */ /* 0x080fe40003f86270 */
[----:B------:R-:W-:Y:S02]  /*38b0*/  ISETP.GE.AND P2, PT, R37, R202, PT ;  /* 0x000000ca2500720c */ /* 0x000fe40003f46270 */
[----:B------:R-:W-:-:S02]  /*38c0*/  FSEL R142, R51, -INF , !P0 ;  /* 0xff800000338e7808 */ /* 0x000fc40004000000 */
[C---:B------:R-:W-:Y:S02]  /*38d0*/  ISETP.LT.OR P6, PT, R9.reuse, R208, P6 ;  /* 0x000000d00900720c */ /* 0x040fe400037c1670 */
[----:B------:R-:W-:Y:S02]  /*38e0*/  ISETP.LT.OR P4, PT, R9, R206, P4 ;  /* 0x000000ce0900720c */ /* 0x000fe40002781670 */
[C---:B------:R-:W-:Y:S02]  /*38f0*/  ISETP.LT.OR P5, PT, R37.reuse, R208, P5 ;  /* 0x000000d02500720c */ /* 0x040fe40002fa1670 */
[----:B------:R-:W-:Y:S02]  /*3900*/  ISETP.LT.OR P2, PT, R37, R206, P2 ;  /* 0x000000ce2500720c */ /* 0x000fe40001741670 */
[----:B------:R-:W-:Y:S02]  /*3910*/  @!P1 LEA R212, P0, R134, c[0x0][0x168], 0x1 ;  /* 0x00005a0086d49a11 */ /* 0x000fe400078008ff */
[----:B------:R-:W-:-:S02]  /*3920*/  FSEL R143, R44, -INF , !P6 ;  /* 0xff8000002c8f7808 */ /* 0x000fc40007000000 */
[----:B------:R-:W-:Y:S02]  /*3930*/  FSEL R140, R46, -INF , !P4 ;  /* 0xff8000002e8c7808 */ /* 0x000fe40006000000 */
[----:B------:R-:W-:Y:S02]  /*3940*/  FSEL R141, R45, -INF , !P5 ;  /* 0xff8000002d8d7808 */ /* 0x000fe40006800000 */
[----:B------:R-:W-:Y:S02]  /*3950*/  FSEL R164, R47, -INF , !P2 ;  /* 0xff8000002fa47808 */ /* 0x000fe40005000000 */
[----:B------:R-:W-:Y:S01]  /*3960*/  @!P1 LEA.HI.X R213, R134, c[0x0][0x16c], R133, 0x1, P0 ;  /* 0x00005b0086d59a11 */ /* 0x000fe200000f0c85 */
        /* <DEDUP_REMOVED lines=59> */
.L_x_5539:
[----:B------:R-:W-:-:S04]  /*3d20*/  ULEA UR4, -UR8, URZ, 0x6 ;  /* 0x0000003f08047291 */ /* 0x000fc8000f8e313f */
[----:B------:R-:W-:Y:S02]  /*3d30*/  USHF.R.S32.HI UR5, URZ, 0x1f, UR4 ;  /* 0x0000001f3f057899 */ /* 0x000fe40008011404 */
[----:B------:R-:W-:-:S04]  /*3d40*/  MOV R3, UR4 ;  /* 0x0000000400037c02 */ /* 0x000fc80008000f00 */
[----:B------:R-:W-:Y:S02]  /*3d50*/  MOV R10, UR5 ;  /* 0x00000005000a7c02 */ /* 0x000fe40008000f00 */
.L_x_5540:
[----:B------:R-:W-:Y:S01]  /*3d60*/  IADD3 R134, P0, R3, R134, RZ ;  /* 0x0000008603867210 */ /* 0x000fe20007f1e0ff */
[----:B------:R-:W-:Y:S02]  /*3d70*/  USHF.L.U32 UR6, UR8, 0x5, URZ ;  /* 0x0000000508067899 */ /* 0x000fe4000800063f */
[----:B------:R-:W-:Y:S02]  /*3d80*/  UMOV UR5, 0x5 ;  /* 0x0000000500057882 */ /* 0x000fe40000000000 */
[----:B------:R-:W-:Y:S01]  /*3d90*/  IMAD.X R133, R10, 0x1, R133, P0 ;  /* 0x000000010a857824 */ /* 0x000fe200000e0685 */
[C---:B------:R-:W-:Y:S01]  /*3da0*/  LEA R212, P0, R134.reuse, c[0x0][0x168], 0x1 ;  /* 0x00005a0086d47a11 */ /* 0x040fe200078008ff */
[----:B------:R-:W-:Y:S02]  /*3db0*/  ULDC UR4, c[0x0][0x19c] ;  /* 0x0000670000047ab9 */ /* 0x000fe40000000800 */
[----:B------:R-:W-:Y:S01]  /*3dc0*/  USHF.L.U64.HI UR4, UR8, UR5, UR4 ;  /* 0x0000000508047299 */ /* 0x000fe20008010204 */
[----:B------:R-:W-:-:S02]  /*3dd0*/  LEA.HI.X R213, R134, c[0x0][0x16c], R133, 0x1, P0 ;  /* 0x00005b0086d57a11 */ /* 0x000fc400000f0c85 */
[----:B------:R-:W-:-:S03]  /*3de0*/  IADD3 R26, P0, R212, UR6, RZ ;  /* 0x00000006d41a7c10 */ /* 0x000fc6000ff1e0ff */
        /* <DEDUP_REMOVED lines=9> */
[----:B------:R-:W-:-:S03]  /*3e80*/  IADD3 R10, P0, R24, UR6, RZ ;  /* 0x00000006180a7c10 */ /* 0x000fc6000ff1e0ff */
[----:B------:R1:W-:Y:S01]  /*3e90*/  LDGSTS.E.BYPASS.LTC128B.128 [R203+0x6800], [R26.64] ;  /* 0x068000001acb7fae */ /* 0x0003e2000b901d4a */
[----:B------:R-:W-:-:S03]  /*3ea0*/  IADD3.X R11, R25, UR4, RZ, P0, !PT ;  /* 0x00000004190b7c10 */ /* 0x000fc600087fe4ff */
        /* <DEDUP_REMOVED lines=9> */
.L_x_5538:
        /* <DEDUP_REMOVED lines=31> */
[----:B------:R-:W1:Y:S01]  /*4130*/  SHFL.BFLY PT, R9, R12, 0x2, 0x1f ;  /* 0x0c401f000c097f89 */ /* 0x000e6200000e0000 */
[----:B------:R-:W-:-:S02]  /*4140*/  ISETP.GT.AND P4, PT, R201, R196, PT ;  /* 0x000000c4c900720c */ /* 0x000fc40003f84270 */
        /* <DEDUP_REMOVED lines=31> */
[--C-:B------:R-:W-:Y:S02]  /*4340*/  FFMA.FTZ R154, R31, c[0x0][0x23c], -R214.reuse ;  /* 0x00008f001f9a7a23 */ /* 0x100fe400000108d6 */
        /* <DEDUP_REMOVED lines=8> */
[----:B------:R-:W1:Y:S01]  /*43d0*/  MUFU.EX2 R156, R156 ;  /* 0x0000009c009c7308 */ /* 0x000e620000000800 */
[--C-:B------:R-:W-:Y:S01]  /*43e0*/  FFMA.FTZ R149, R17, c[0x0][0x23c], -R214.reuse ;  /* 0x00008f0011957a23 */ /* 0x100fe200000108d6 */
[----:B------:R-:W2:Y:S01]  /*43f0*/  LDSM.16.MT88.4 R4, [R184+0x10000] ;  /* 0x01000000b804783b */ /* 0x000ea20000004200 */
[--C-:B------:R-:W-:Y:S02]  /*4400*/  FFMA.FTZ R155, R18, c[0x0][0x23c], -R169.reuse ;  /* 0x00008f00129b7a23 */ /* 0x100fe400000108a9 */
[--C-:B------:R-:W-:Y:S02]  /*4410*/  FFMA.FTZ R148, R16, c[0x0][0x23c], -R169.reuse ;  /* 0x00008f0010947a23 */ /* 0x100fe400000108a9 */
[----:B------:R-:W-:Y:S01]  /*4420*/  FFMA.FTZ R0, R8, c[0x0][0x23c], -R169 ;  /* 0x00008f0008007a23 */ /* 0x000fe200000108a9 */
[----:B------:R-:W-:Y:S01]  /*4430*/  MUFU.EX2 R154, R154 ;  /* 0x0000009a009a7308 */ /* 0x000fe20000000800 */
[----:B------:R-:W2:Y:S01]  /*4440*/  LDSM.16.MT88.4 R8, [R188+0xe800] ;  /* 0x00e80000bc08783b */ /* 0x000ea20000004200 */
[----:B------:R-:W-:-:S02]  /*4450*/  FFMA.FTZ R157, R21, c[0x0][0x23c], -R214 ;  /* 0x00008f00159d7a23 */ /* 0x000fc400000108d6 */
[--C-:B------:R-:W-:Y:S01]  /*4460*/  FFMA.FTZ R150, R23, c[0x0][0x23c], -R214.reuse ;  /* 0x00008f0017967a23 */ /* 0x100fe200000108d6 */
[----:B------:R-:W2:Y:S01]  /*4470*/  LDSM.16.MT88.4 R16, [R185+0xe800] ;  /* 0x00e80000b910783b */ /* 0x000ea20000004200 */
[--C-:B------:R-:W-:Y:S02]  /*4480*/  FFMA.FTZ R144, R13, c[0x0][0x23c], -R214.reuse ;  /* 0x00008f000d907a23 */ /* 0x100fe400000108d6 */
[----:B------:R-:W3:Y:S01]  /*4490*/  MUFU.EX2 R151, R151 ;  /* 0x0000009700977308 */ /* 0x000ee20000000800 */
[----:B-1----:R-:W-:Y:S01]  /*44a0*/  F2FP.BF16.PACK_AB R96, R156, R159 ;  /* 0x0000009f9c60723e */ /* 0x002fe200000010ff */
[----:B------:R-:W-:Y:S01]  /*44b0*/  FFMA.FTZ R153, R14, c[0x0][0x23c], -R169 ;  /* 0x00008f000e997a23 */ /* 0x000fe200000108a9 */
[----:B------:R-:W1:Y:S01]  /*44c0*/  LDSM.16.MT88.4 R20, [R188+0xc800] ;  /* 0x00c80000bc14783b */ /* 0x000e620000004200 */
[--C-:B------:R-:W-:Y:S02]  /*44d0*/  FFMA.FTZ R160, R165, c[0x0][0x23c], -R214.reuse ;  /* 0x00008f00a5a07a23 */ /* 0x100fe400000108d6 */
[--C-:B------:R-:W-:Y:S01]  /*44e0*/  FFMA.FTZ R165, R199, c[0x0][0x23c], -R214.reuse ;  /* 0x00008f00c7a57a23 */ /* 0x100fe200000108d6 */
[----:B------:R-:W1:Y:S01]  /*44f0*/  LDSM.16.MT88.4 R12, [R184+0xe800] ;  /* 0x00e80000b80c783b */ /* 0x000e620000004200 */
        /* <DEDUP_REMOVED lines=211> */
[----:B------:R-:W-:Y:S07]  /*5230*/  @!UPT UIADD3 URZ, URZ, URZ, URZ ;  /* 0x0000003f3f3ff290 */ /* 0x000fee000fffe03f */
[----:B------:R-:W-:Y:S11]  /*5240*/  @!P4 BRA `(.L_x_5541) ;  /* 0x000038000000c947 */ /* 0x000ff60003800000 */
[----:B------:R-:W-:-:S04]  /*5250*/  DEPBAR.LE SB0, 0x0 ;  /* 0x000080000000791a */ /* 0x000fc80000000000 */
[----:B------:R-:W-:Y:S01]  /*5260*/  IADD3 R201, R145, -0x2, RZ ;  /* 0xfffffffe91c97810 */ /* 0x000fe20007ffe0ff */
[----:B------:R-:W-:Y:S06]  /*5270*/  BAR.SYNC.DEFER_BLOCKING 0x0 ;  /* 0x0000000000007b1d */ /* 0x000fec0000010000 */
[----:B------:R-:W-:Y:S05]  /*5280*/  @!P3 BRA `(.L_x_5542) ;  /* 0x000004800000b947 */ /* 0x000fea0003800000 */
[----:B------:R-:W1:Y:S01]  /*5290*/  I2F.RP R8, R2 ;  /* 0x0000000200087306 */ /* 0x000e620000209400 */
[----:B------:R-:W-:Y:S01]  /*52a0*/  IMAD.SHL.U32 R5, R201, 0x40, RZ ;  /* 0x00000040c9057824 */ /* 0x000fe200078e00ff */
[----:B------:R-:W2:Y:S01]  /*52b0*/  R2UR UR6, R2 ;  /* 0x00000000020673c2 */ /* 0x000ea200000e0000 */
[----:B------:R-:W-:-:S03]  /*52c0*/  UMOV UR14, URZ ;  /* 0x0000003f000e7c82 */ /* 0x000fc60008000000 */
[----:B------:R-:W-:Y:S02]  /*52d0*/  IADD3 R6, R5, 0x40, RZ ;  /* 0x0000004005067810 */ /* 0x000fe40007ffe0ff */
[----:B------:R-:W-:Y:S02]  /*52e0*/  IABS R0, R5 ;  /* 0x0000000500007213 */ /* 0x000fe40000000000 */
[----:B------:R-:W-:Y:S01]  /*52f0*/  IABS R4, R6 ;  /* 0x0000000600047213 */ /* 0x000fe20000000000 */
[----:B------:R-:W3:Y:S01]  /*5300*/  R2UR UR5, R2 ;  /* 0x00000000020573c2 */ /* 0x000ee200000e0000 */
[----:B-1----:R-:W1:Y:S07]  /*5310*/  MUFU.RCP R7, R8 ;  /* 0x0000000800077308 */ /* 0x002e6e0000001000 */
[----:B------:R-:W4:Y:S08]  /*5320*/  R2UR UR13, R4 ;  /* 0x00000000040d73c2 */ /* 0x000f3000000e0000 */
[----:B------:R-:W5:Y:S01]  /*5330*/  R2UR UR9, R0 ;  /* 0x00000000000973c2 */ /* 0x000f6200000e0000 */
[----:B-1----:R-:W-:-:S06]  /*5340*/  IADD3 R7, R7, 0xffffffe, RZ ;  /* 0x0ffffffe07077810 */ /* 0x002fcc0007ffe0ff */
[----:B------:R-:W1:Y:S02]  /*5350*/  F2I.FTZ.U32.TRUNC.NTZ R7, R7 ;  /* 0x0000000700077305 */ /* 0x000e64000021f000 */
[----:B-1----:R-:W1:Y:S02]  /*5360*/  R2UR UR15, R7 ;  /* 0x00000000070f73c2 */ /* 0x002e6400000e0000 */
[----:B-1----:R-:W-:-:S04]  /*5370*/  UIADD3 UR4, URZ, -UR15, URZ ;  /* 0x8000000f3f047290 */ /* 0x002fc8000fffe03f */
[----:B--2---:R-:W-:-:S04]  /*5380*/  UIMAD UR4, UR4, UR6, URZ ;  /* 0x00000006040472a4 */ /* 0x004fc8000f8e023f */
[----:B------:R-:W-:-:S04]  /*5390*/  UIMAD.WIDE.U32 UR14, UR15, UR4, UR14 ;  /* 0x000000040f0e72a5 */ /* 0x000fc8000f8e000e */
[----:B----4-:R-:W-:Y:S02]  /*53a0*/  UIMAD.WIDE.U32 UR16, UR15, UR13, URZ ;  /* 0x0000000d0f1072a5 */ /* 0x010fe4000f8e003f */
[----:B-----5:R-:W-:Y:S01]  /*53b0*/  UIMAD.WIDE.U32 UR14, UR15, UR9, URZ ;  /* 0x000000090f0e72a5 */ /* 0x020fe2000f8e003f */
[----:B------:R-:W1:Y:S01]  /*53c0*/  R2UR UR4, R5 ;  /* 0x00000000050473c2 */ /* 0x000e6200000e0000 */
[----:B------:R-:W-:Y:S02]  /*53d0*/  UIADD3 UR12, -UR17, URZ, URZ ;  /* 0x0000003f110c7290 */ /* 0x000fe4000fffe13f */
[----:B------:R-:W-:Y:S02]  /*53e0*/  UIADD3 UR7, -UR15, URZ, URZ ;  /* 0x0000003f0f077290 */ /* 0x000fe4000fffe13f */
[----:B------:R-:W-:Y:S02]  /*53f0*/  UIMAD UR13, UR6, UR12, UR13 ;  /* 0x0000000c060d72a4 */ /* 0x000fe4000f8e020d */
[----:B------:R-:W-:-:S02]  /*5400*/  UIMAD UR7, UR6, UR7, UR9 ;  /* 0x00000007060772a4 */ /* 0x000fc4000f8e0209 */
[----:B---3--:R-:W-:Y:S02]  /*5410*/  UISETP.GT.U32.AND UP2, UPT, UR5, UR13, UPT ;  /* 0x0000000d0500728c */ /* 0x008fe4000bf44070 */
[----:B------:R-:W-:Y:S01]  /*5420*/  UISETP.GT.U32.AND UP1, UPT, UR5, UR7, UPT ;  /* 0x000000070500728c */ /* 0x000fe2000bf24070 */
[----:B------:R-:W2:Y:S08]  /*5430*/  R2UR UR12, R6 ;  /* 0x00000000060c73c2 */ /* 0x000eb000000e0000 */
[----:B------:R-:W-:-:S02]  /*5440*/  @!UP2 UIADD3 UR13, UR13, -UR6, URZ ;  /* 0x800000060d0da290 */ /* 0x000fc4000fffe03f */
[----:B------:R-:W-:Y:S02]  /*5450*/  @!UP1 UIADD3 UR7, UR7, -UR6, URZ ;  /* 0x8000000607079290 */ /* 0x000fe4000fffe03f */
[----:B------:R-:W-:Y:S02]  /*5460*/  UISETP.GE.U32.AND UP4, UPT, UR13, UR5, UPT ;  /* 0x000000050d00728c */ /* 0x000fe4000bf86070 */
[----:B------:R-:W-:Y:S02]  /*5470*/  ULDC UR6, c[0x0][0x2d0] ;  /* 0x0000b40000067ab9 */ /* 0x000fe40000000800 */
[----:B------:R-:W-:Y:S02]  /*5480*/  UISETP.GE.U32.AND UP3, UPT, UR7, UR5, UPT ;  /* 0x000000050700728c */ /* 0x000fe4000bf66070 */
[----:B-1----:R-:W-:Y:S02]  /*5490*/  ULOP3.LUT UR4, UR4, UR6, URZ, 0x3c, !UPT ;  /* 0x0000000604047292 */ /* 0x002fe4000f8e3c3f */
[----:B------:R-:W-:-:S02]  /*54a0*/  @!UP1 UIADD3 UR15, UR15, 0x1, URZ ;  /* 0x000000010f0f9890 */ /* 0x000fc4000fffe03f */
[----:B------:R-:W-:Y:S02]  /*54b0*/  UISETP.GE.AND UP0, UPT, UR4, URZ, UPT ;  /* 0x0000003f0400728c */ /* 0x000fe4000bf06270 */
[----:B--2---:R-:W-:Y:S02]  /*54c0*/  ULOP3.LUT UR12, UR12, UR6, URZ, 0x3c, !UPT ;  /* 0x000000060c0c7292 */ /* 0x004fe4000f8e3c3f */
[----:B------:R-:W-:Y:S02]  /*54d0*/  @!UP2 UIADD3 UR17, UR17, 0x1, URZ ;  /* 0x000000011111a890 */ /* 0x000fe4000fffe03f */
[----:B------:R-:W-:Y:S02]  /*54e0*/  UISETP.GE.AND UP1, UPT, UR12, URZ, UPT ;  /* 0x0000003f0c00728c */ /* 0x000fe4000bf26270 */
[----:B------:R-:W-:Y:S02]  /*54f0*/  @UP4 UIADD3 UR17, UR17, 0x1, URZ ;  /* 0x0000000111114890 */ /* 0x000fe4000fffe03f */
[----:B------:R-:W-:-:S02]  /*5500*/  @UP3 UIADD3 UR15, UR15, 0x1, URZ ;  /* 0x000000010f0f3890 */ /* 0x000fc4000fffe03f */
[----:B------:R-:W-:Y:S02]  /*5510*/  ULDC UR7, c[0x0][0x2d0] ;  /* 0x0000b40000077ab9 */ /* 0x000fe40000000800 */
[----:B------:R-:W-:Y:S02]  /*5520*/  UISETP.NE.AND UP2, UPT, URZ, UR7, UPT ;  /* 0x000000073f00728c */ /* 0x000fe4000bf45270 */
[----:B------:R-:W-:Y:S02]  /*5530*/  ULOP3.LUT UR4, URZ, UR7, URZ, 0x33, !UPT ;  /* 0x000000073f047292 */ /* 0x000fe4000f8e333f */
[----:B------:R-:W-:Y:S02]  /*5540*/  @!UP1 UIADD3 UR17, -UR17, URZ, URZ ;  /* 0x0000003f11119290 */ /* 0x000fe4000fffe13f */
[----:B------:R-:W-:Y:S02]  /*5550*/  @!UP0 UIADD3 UR15, -UR15, URZ, URZ ;  /* 0x0000003f0f0f8290 */ /* 0x000fe4000fffe13f */
[----:B------:R-:W-:-:S02]  /*5560*/  USEL UR5, UR4, UR17, !UP2 ;  /* 0x0000001104057287 */ /* 0x000fc4000d000000 */
[----:B------:R-:W-:-:S04]  /*5570*/  USEL UR4, UR4, UR15, !UP2 ;  /* 0x0000000f04047287 */ /* 0x000fc8000d000000 */
[----:B------:R-:W-:Y:S02]  /*5580*/  MOV R5, UR5 ;  /* 0x0000000500057c02 */ /* 0x000fe40008000f00 */
[----:B------:R-:W-:-:S03]  /*5590*/  IMAD.U32 R7, RZ, RZ, UR4 ;  /* 0x00000004ff077e24 */ /* 0x000fc6000f8e00ff */
[----:B------:R-:W-:-:S04]  /*55a0*/  IMAD.WIDE R4, R5, 0x4, R204 ;  /* 0x0000000405047825 */ /* 0x000fc800078e02cc */
[----:B------:R-:W-:Y:S02]  /*55b0*/  IMAD.WIDE R6, R7, 0x4, R204 ;  /* 0x0000000407067825 */ /* 0x000fe400078e02cc */
[----:B------:R-:W2:Y:S04]  /*55c0*/  LDG.E R4, [R4.64] ;  /* 0x0000000a04047981 */ /* 0x000ea8000c1e1900 */
[----:B------:R-:W3:Y:S01]  /*55d0*/  LDG.E R0, [R6.64] ;  /* 0x0000000a06007981 */ /* 0x000ee2000c1e1900 */
[----:B------:R-:W-:-:S03]  /*55e0*/  UIADD3 UR5, UR5, -UR4, URZ ;  /* 0x8000000405057290 */ /* 0x000fc6000fffe03f */
        /* <DEDUP_REMOVED lines=18> */
.L_x_5542:
[----:B------:R-:W-:Y:S02]  /*5710*/  ULDC UR14, c[0x0][0x1a0] ;  /* 0x00006800000e7ab9 */ /* 0x000fe40000000800 */
[----:B------:R-:W-:-:S04]  /*5720*/  ULEA UR14, -UR14, URZ, 0x6 ;  /* 0x0000003f0e0e7291 */ /* 0x000fc8000f8e313f */
[----:B------:R-:W-:-:S04]  /*5730*/  USHF.R.S32.HI UR9, URZ, 0x1f, UR14 ;  /* 0x0000001f3f097899 */ /* 0x000fc8000801140e */
.L_x_5543:
[----:B------:R-:W-:Y:S01]  /*5740*/  IMAD.U32 R5, RZ, RZ, UR14 ;  /* 0x0000000eff057e24 */ /* 0x000fe2000f8e00ff */
[----:B------:R-:W-:Y:S01]  /*5750*/  ULDC.64 UR4, c[0x0][0x1a0] ;  /* 0x0000680000047ab9 */ /* 0x000fe20000000a00 */
[----:B------:R-:W-:Y:S01]  /*5760*/  IMAD.U32 R0, RZ, RZ, UR9 ;  /* 0x00000009ff007e24 */ /* 0x000fe2000f8e00ff */
[----:B------:R-:W-:Y:S01]  /*5770*/  IADD3 R7, P0, R146, UR14, RZ ;  /* 0x0000000e92077c10 */ /* 0x000fe2000ff1e0ff */
[----:B------:R-:W-:Y:S01]  /*5780*/  ULEA UR6, UP0, UR4, UR14, 0x4 ;  /* 0x0000000e04067291 */ /* 0x000fe2000f80203f */
[----:B------:R-:W-:Y:S01]  /*5790*/  LEA R198, P1, R5, R198, 0x1 ;  /* 0x000000c605c67211 */ /* 0x000fe200078208ff */
[----:B------:R-:W-:Y:S01]  /*57a0*/  USHF.L.U32 UR7, UR4, 0x5, URZ ;  /* 0x0000000504077899 */ /* 0x000fe2000800063f */
[----:B------:R-:W-:Y:S01]  /*57b0*/  IADD3.X R4, R135, UR9, RZ, P0, !PT ;  /* 0x0000000987047c10 */ /* 0x000fe200087fe4ff */
[----:B------:R-:W-:Y:S01]  /*57c0*/  ULEA.HI.X UR9, UR4, UR9, UR5, 0x4, UP0 ;  /* 0x0000000904097291 */ /* 0x000fe200080f2405 */
[----:B------:R-:W-:Y:S02]  /*57d0*/  LEA.HI.X R197, R5, R197, R0, 0x1, P1 ;  /* 0x000000c505c57211 */ /* 0x000fe400008f0c00 */
[----:B------:R-:W-:-:S02]  /*57e0*/  LEA R6, P1, R7, c[0x0][0x170], 0x1 ;  /* 0x00005c0007067a11 */ /* 0x000fc400078208ff */
[----:B------:R-:W-:Y:S01]  /*57f0*/  IADD3 R146, P0, R146, UR6, RZ ;  /* 0x0000000692927c10 */ /* 0x000fe2000ff1e0ff */
[----:B------:R-:W-:Y:S01]  /*5800*/  UMOV UR6, 0x5 ;  /* 0x0000000500067882 */ /* 0x000fe20000000000 */
[----:B------:R-:W-:Y:S01]  /*5810*/  LEA.HI.X R7, R7, c[0x0][0x174], R4, 0x1, P1 ;  /* 0x00005d0007077a11 */ /* 0x000fe200008f0c04 */
[----:B------:R-:W-:Y:S01]  /*5820*/  USHF.L.U64.HI UR4, UR4, UR6, UR5 ;  /* 0x0000000604047299 */ /* 0x000fe20008010205 */
[----:B------:R-:W-:Y:S01]  /*5830*/  IADD3.X R135, R135, UR9, RZ, P0, !PT ;  /* 0x0000000987877c10 */ /* 0x000fe200087fe4ff */
[----:B------:R-:W-:Y:S01]  /*5840*/  IMAD.MOV.U32 R199, RZ, RZ, R197 ;  /* 0x000000ffffc77224 */ /* 0x000fe200078e00c5 */
[----:B------:R-:W-:Y:S02]  /*5850*/  IADD3 R8, P1, R198, UR7, RZ ;  /* 0x00000007c6087c10 */ /* 0x000fe4000ff3e0ff */
[C---:B------:R-:W-:Y:S02]  /*5860*/  LEA R4, P0, R146.reuse, c[0x0][0x170], 0x1 ;  /* 0x00005c0092047a11 */ /* 0x040fe400078008ff */
[----:B------:R-:W-:Y:S01]  /*5870*/  IADD3.X R9, R197, UR4, RZ, P1, !PT ;  /* 0x00000004c5097c10 */ /* 0x000fe20008ffe4ff */
[----:B------:R-:W-:Y:S01]  /*5880*/  @!PT LDS RZ, [RZ] ;  /* 0x00000000fffff984 */ /* 0x000fe20000000800 */
[----:B------:R-:W-:Y:S01]  /*5890*/  @!PT LDS RZ, [RZ] ;  /* 0x00000000fffff984 */ /* 0x000fe20000000800 */
[----:B------:R-:W-:Y:S01]  /*58a0*/  @!PT LDS RZ, [RZ] ;  /* 0x00000000fffff984 */ /* 0x000fe20000000800 */
[----:B------:R1:W-:Y:S01]  /*58b0*/  LDGSTS.E.BYPASS.LTC128B.128 [R203+0xc000], [R198.64] ;  /* 0x0c000000c6cb7fae */ /* 0x0003e2000b901d4a */
[----:B------:R-:W-:-:S02]  /*58c0*/  LEA.HI.X R5, R146, c[0x0][0x174], R135, 0x1, P0 ;  /* 0x00005d0092057a11 */ /* 0x000fc400000f0c87 */
[----:B------:R-:W-:Y:S01]  /*58d0*/  IADD3 R10, P1, R8, UR7, RZ ;  /* 0x00000007080a7c10 */ /* 0x000fe2000ff3e0ff */
[----:B------:R2:W-:Y:S01]  /*58e0*/  LDGSTS.E.BYPASS.LTC128B.128 [R203+0xe000], [R6.64+0x80] ;  /* 0x0e00008006cb7fae */ /* 0x0005e2000b901d4a */
[----:B------:R-:W-:Y:S02]  /*58f0*/  IADD3 R16, P0, R4, UR7, RZ ;  /* 0x0000000704107c10 */ /* 0x000fe4000ff1e0ff */
[----:B------:R-:W-:Y:S01]  /*5900*/  IADD3.X R11, R9, UR4, RZ, P1, !PT ;  /* 0x00000004090b7c10 */ /* 0x000fe20008ffe4ff */
[----:B------:R2:W-:Y:S01]  /*5910*/  LDGSTS.E.BYPASS.LTC128B.128 [R203+0x10000], [R6.64+0x100] ;  /* 0x1000010006cb7fae */ /* 0x0005e2000b901d4a */
[----:B------:R-:W-:Y:S02]  /*5920*/  IADD3 R28, P1, R10, UR7, RZ ;  /* 0x000000070a1c7c10 */ /* 0x000fe4000ff3e0ff */
[----:B------:R-:W-:Y:S01]  /*5930*/  IADD3.X R17, R5, UR4, RZ, P0, !PT ;  /* 0x0000000405117c10 */ /* 0x000fe200087fe4ff */
[----:B------:R3:W-:Y:S01]  /*5940*/  LDGSTS.E.BYPASS.LTC128B.128 [R203+0xc800], [R8.64] ;  /* 0x0c80000008cb7fae */ /* 0x0007e2000b901d4a */
[----:B------:R-:W-:-:S02]  /*5950*/  IADD3 R30, P0, R16, UR7, RZ ;  /* 0x00000007101e7c10 */ /* 0x000fc4000ff1e0ff */
[----:B------:R-:W-:Y:S01]  /*5960*/  IADD3.X R29, R11, UR4, RZ, P1, !PT ;  /* 0x000000040b1d7c10 */ /* 0x000fe20008ffe4ff */
[----:B------:R2:W-:Y:S01]  /*5970*/  LDGSTS.E.BYPASS.LTC128B.128 [R203+0xe800], [R4.64+0x80] ;  /* 0x0e80008004cb7fae */ /* 0x0005e2000b901d4a */
[----:B------:R-:W-:-:S03]  /*5980*/  IADD3.X R31, R17, UR4, RZ, P0, !PT ;  /* 0x00000004111f7c10 */ /* 0x000fc600087fe4ff */
        /* <DEDUP_REMOVED lines=8> */
[----:B------:R-:W4:Y:S04]  /*5a10*/  LDSM.16.M88.4 R12, [R193+0x6000] ;  /* 0x00600000c10c783b */ /* 0x000f280000000200 */
[----:B------:R-:W-:Y:S04]  /*5a20*/  LDSM.16.M88.4 R24, [R192] ;  /* 0x00000000c018783b */ /* 0x000fe80000000200 */
[----:B--2---:R-:W-:Y:S04]  /*5a30*/  LDSM.16.M88.4 R4, [R191] ;  /* 0x00000000bf04783b */ /* 0x004fe80000000200 */
[----:B------:R-:W2:Y:S04]  /*5a40*/  LDSM.16.M88.4 R156, [R193+0x6800] ;  /* 0x00680000c19c783b */ /* 0x000ea80000000200 */
[----:B------:R-:W1:Y:S04]  /*5a50*/  LDSM.16.M88.4 R148, [R193+0x7000] ;  /* 0x00700000c194783b */ /* 0x000e680000000200 */
[----:B------:R-:W1:Y:S04]  /*5a60*/  LDSM.16.M88.4 R20, [R193+0x7800] ;  /* 0x00780000c114783b */ /* 0x000e680000000200 */
[----:B-----5:R-:W-:Y:S04]  /*5a70*/  LDSM.16.M88.4 R28, [R190] ;  /* 0x00000000be1c783b */ /* 0x020fe80000000200 */
[----:B---3--:R-:W3:Y:S04]  /*5a80*/  LDSM.16.M88.4 R8, [R187+0x6000] ;  /* 0x00600000bb08783b */ /* 0x008ee80000000200 */
[----:B------:R-:W5:Y:S04]  /*5a90*/  LDSM.16.M88.4 R220, [R183] ;  /* 0x00000000b7dc783b */ /* 0x000f680000000200 */
[----:B------:R-:W1:Y:S01]  /*5aa0*/  LDSM.16.M88.4 R168, [R182] ;  /* 0x00000000b6a8783b */ /* 0x000e620000000200 */
[C---:B----4-:R-:W-:Y:S03]  /*5ab0*/  HMMA.16816.F32.BF16 R16, R140.reuse, R12, RZ ;  /* 0x0000000c8c10723c */ /* 0x050fe600000418ff */
[----:B------:R-:W4:Y:S04]  /*5ac0*/  LDSM.16.M88.4 R164, [R181] ;  /* 0x00000000b5a4783b */ /* 0x000f280000000200 */
[----:B------:R-:W-:Y:S01]  /*5ad0*/  LDSM.16.M88.4 R224, [R187+0x6800] ;  /* 0x00680000bbe0783b */ /* 0x000fe20000000200 */
[C---:B------:R-:W-:Y:S03]  /*5ae0*/  HMMA.16816.F32.BF16 R12, R140.reuse, R14, RZ ;  /* 0x0000000e8c0c723c */ /* 0x040fe600000418ff */
[----:B------:R-:W-:Y:S04]  /*5af0*/  LDSM.16.M88.4 R136, [R187+0x7000] ;  /* 0x00700000bb88783b */ /* 0x000fe80000000200 */
[----:B------:R-:W-:Y:S01]  /*5b00*/  LDSM.16.M88.4 R32, [R187+0x7800] ;  /* 0x00780000bb20783b */ /* 0x000fe20000000200 */
[----:B--2---:R-:W-:Y:S03]  /*5b10*/  HMMA.16816.F32.BF16 R160, R140, R156, RZ ;  /* 0x0000009c8ca0723c */ /* 0x004fe600000418ff */
[----:B------:R-:W0:Y:S05]  /*5b20*/  LDGDEPBAR ;  /* 0x00000000000079af */ /* 0x000e2a0000000000 */
[C---:B------:R-:W-:Y:S08]  /*5b30*/  HMMA.16816.F32.BF16 R16, R24.reuse, R4, R16 ;  /* 0x000000041810723c */ /* 0x040ff00000041810 */
[----:B------:R-:W-:Y:S01]  /*5b40*/  HMMA.16816.F32.BF16 R12, R24, R6, R12 ;  /* 0x00000006180c723c */ /* 0x000fe2000004180c */
[----:B------:R-:W-:Y:S07]  /*5b50*/  LDSM.16.M88.4 R4, [R180] ;  /* 0x00000000b404783b */ /* 0x000fee0000000200 */
[C---:B-1----:R-:W-:Y:S08]  /*5b60*/  HMMA.16816.F32.BF16 R152, R140.reuse, R148, RZ ;  /* 0x000000948c98723c */ /* 0x042ff000000418ff */
[C---:B------:R-:W-:Y:S08]  /*5b70*/  HMMA.16816.F32.BF16 R156, R140.reuse, R158, RZ ;  /* 0x0000009e8c9c723c */ /* 0x040ff000000418ff */
[C---:B------:R-:W-:Y:S08]  /*5b80*/  HMMA.16816.F32.BF16 R148, R140.reuse, R150, RZ ;  /* 0x000000968c94723c */ /* 0x040ff000000418ff */
[C---:B------:R-:W-:Y:S08]  /*5b90*/  HMMA.16816.F32.BF16 R144, R140.reuse, R20, RZ ;  /* 0x000000148c90723c */ /* 0x040ff000000418ff */
[----:B------:R-:W-:Y:S01]  /*5ba0*/  HMMA.16816.F32.BF16 R140, R140, R22, RZ ;  /* 0x000000168c8c723c */ /* 0x000fe200000418ff */
[----:B------:R-:W1:Y:S07]  /*5bb0*/  LDSM.16.M88.4 R20, [R189] ;  /* 0x00000000bd14783b */ /* 0x000e6e0000000200 */
[C---:B---3--:R-:W-:Y:S08]  /*5bc0*/  HMMA.16816.F32.BF16 R16, R28.reuse, R8, R16 ;  /* 0x000000081c10723c */ /* 0x048ff00000041810 */
[----:B------:R-:W-:Y:S01]  /*5bd0*/  HMMA.16816.F32.BF16 R12, R28, R10, R12 ;  /* 0x0000000a1c0c723c */ /* 0x000fe2000004180c */
[----:B------:R-:W-:Y:S07]  /*5be0*/  LDSM.16.M88.4 R8, [R193+0x8000] ;  /* 0x00800000c108783b */ /* 0x000fee0000000200 */
[C---:B-----5:R-:W-:Y:S08]  /*5bf0*/  HMMA.16816.F32.BF16 R160, R24.reuse, R220, R160 ;  /* 0x000000dc18a0723c */ /* 0x060ff000000418a0 */
[C---:B------:R-:W-:Y:S01]  /*5c00*/  HMMA.16816.F32.BF16 R156, R24.reuse, R222, R156 ;  /* 0x000000de189c723c */ /* 0x040fe2000004189c */
[----:B------:R-:W-:Y:S07]  /*5c10*/  LDSM.16.M88.4 R220, [R180+0x800] ;  /* 0x00080000b4dc783b */ /* 0x000fee0000000200 */
[C---:B------:R-:W-:Y:S08]  /*5c20*/  HMMA.16816.F32.BF16 R152, R24.reuse, R168, R152 ;  /* 0x000000a81898723c */ /* 0x040ff00000041898 */
[C---:B------:R-:W-:Y:S01]  /*5c30*/  HMMA.16816.F32.BF16 R148, R24.reuse, R170, R148 ;  /* 0x000000aa1894723c */ /* 0x040fe20000041894 */
[----:B------:R-:W-:Y:S07]  /*5c40*/  LDSM.16.M88.4 R168, [R180+0x1000] ;  /* 0x00100000b4a8783b */ /* 0x000fee0000000200 */
[C---:B----4-:R-:W-:Y:S08]  /*5c50*/  HMMA.16816.F32.BF16 R144, R24.reuse, R164, R144 ;  /* 0x000000a41890723c */ /* 0x050ff00000041890 */
[----:B------:R-:W-:Y:S01]  /*5c60*/  HMMA.16816.F32.BF16 R140, R24, R166, R140 ;  /* 0x000000a6188c723c */ /* 0x000fe2000004188c */
[----:B------:R-:W2:Y:S04]  /*5c70*/  LDSM.16.M88.4 R24, [R194+0x2000] ;  /* 0x00200000c218783b */ /* 0x000ea80000000200 */
[----:B------:R-:W3:Y:S03]  /*5c80*/  LDSM.16.M88.4 R164, [R180+0x1800] ;  /* 0x00180000b4a4783b */ /* 0x000ee60000000200 */
[C---:B-1----:R-:W-:Y:S08]  /*5c90*/  HMMA.16816.F32.BF16 R16, R20.reuse, R4, R16 ;  /* 0x000000041410723c */ /* 0x042ff00000041810 */
[----:B------:R-:W-:Y:S01]  /*5ca0*/  HMMA.16816.F32.BF16 R12, R20, R6, R12 ;  /* 0x00000006140c723c */ /* 0x000fe2000004180c */
[----:B------:R-:W-:Y:S07]  /*5cb0*/  LDSM.16.M88.4 R4, [R179] ;  /* 0x00000000b304783b */ /* 0x000fee0000000200 */
        /* <DEDUP_REMOVED lines=9> */
[----:B------:R-:W4:Y:S03]  /*5d50*/  LDSM.16.M88.4 R28, [R193+0x9800] ;  /* 0x00980000c11c783b */ /* 0x000f260000000200 */
[C---:B--2---:R-:W-:Y:S08]  /*5d60*/  HMMA.16816.F32.BF16 R16, R24.reuse, R8, R16 ;  /* 0x000000081810723c */ /* 0x044ff00000041810 */
[----:B------:R-:W-:Y:S01]  /*5d70*/  HMMA.16816.F32.BF16 R12, R24, R10, R12 ;  /* 0x0000000a180c723c */ /* 0x000fe2000004180c */
[----:B------:R-:W-:Y:S07]  /*5d80*/  LDSM.16.M88.4 R8, [R187+0x8000] ;  /* 0x00800000bb08783b */ /* 0x000fee0000000200 */
[C---:B------:R-:W-:Y:S08]  /*5d90*/  HMMA.16816.F32.BF16 R160, R20.reuse, R220, R160 ;  /* 0x000000dc14a0723c */ /* 0x040ff000000418a0 */
[C---:B------:R-:W-:Y:S01]  /*5da0*/  HMMA.16816.F32.BF16 R156, R20.reuse, R222, R156 ;  /* 0x000000de149c723c */ /* 0x040fe2000004189c */
[----:B------:R-:W-:Y:S07]  /*5db0*/  LDSM.16.M88.4 R220, [R178] ;  /* 0x00000000b2dc783b */ /* 0x000fee0000000200 */
[C---:B------:R-:W-:Y:S08]  /*5dc0*/  HMMA.16816.F32.BF16 R152, R20.reuse, R168, R152 ;  /* 0x000000a81498723c */ /* 0x040ff00000041898 */
[C---:B------:R-:W-:Y:S01]  /*5dd0*/  HMMA.16816.F32.BF16 R148, R20.reuse, R170, R148 ;  /* 0x000000aa1494723c */ /* 0x040fe20000041894 */
[----:B------:R-:W-:Y:S07]  /*5de0*/  LDSM.16.M88.4 R168, [R177] ;  /* 0x00000000b1a8783b */ /* 0x000fee0000000200 */
[C---:B---3--:R-:W-:Y:S08]  /*5df0*/  HMMA.16816.F32.BF16 R144, R20.reuse, R164, R144 ;  /* 0x000000a41490723c */ /* 0x048ff00000041890 */
[----:B------:R-:W-:Y:S01]  /*5e00*/  HMMA.16816.F32.BF16 R140, R20, R166, R140 ;  /* 0x000000a6148c723c */ /* 0x000fe2000004188c */
[----:B------:R-:W2:Y:S04]  /*5e10*/  LDSM.16.M88.4 R20, [R190+0x2000] ;  /* 0x00200000be14783b */ /* 0x000ea80000000200 */
[----:B------:R-:W3:Y:S03]  /*5e20*/  LDSM.16.M88.4 R164, [R176] ;  /* 0x00000000b0a4783b */ /* 0x000ee60000000200 */
[C---:B-1----:R-:W-:Y:S08]  /*5e30*/  HMMA.16816.F32.BF16 R16, R32.reuse, R4, R16 ;  /* 0x000000042010723c */ /* 0x042ff00000041810 */
[----:B------:R-:W-:Y:S01]  /*5e40*/  HMMA.16816.F32.BF16 R12, R32, R6, R12 ;  /* 0x00000006200c723c */ /* 0x000fe2000004180c */
[----:B------:R-:W-:Y:S07]  /*5e50*/  LDSM.16.M88.4 R4, [R180+0x2000] ;  /* 0x00200000b404783b */ /* 0x000fee0000000200 */
[C---:B------:R-:W-:Y:S08]  /*5e60*/  HMMA.16816.F32.BF16 R160, R24.reuse, R224, R160 ;  /* 0x000000e018a0723c */ /* 0x040ff000000418a0 */
[C---:B------:R-:W-:Y:S01]  /*5e70*/  HMMA.16816.F32.BF16 R156, R24.reuse, R226, R156 ;  /* 0x000000e2189c723c */ /* 0x040fe2000004189c */
[----:B------:R-:W-:Y:S07]  /*5e80*/  LDSM.16.M88.4 R224, [R187+0x8800] ;  /* 0x00880000bbe0783b */ /* 0x000fee0000000200 */
[C---:B------:R-:W-:Y:S08]  /*5e90*/  HMMA.16816.F32.BF16 R152, R24.reuse, R136, R152 ;  /* 0x000000881898723c */ /* 0x040ff00000041898 */
[C---:B------:R-:W-:Y:S01]  /*5ea0*/  HMMA.16816.F32.BF16 R148, R24.reuse, R138, R148 ;  /* 0x0000008a1894723c */ /* 0x040fe20000041894 */
[----:B------:R-:W1:Y:S07]  /*5eb0*/  LDSM.16.M88.4 R136, [R189+0x2000] ;  /* 0x00200000bd88783b */ /* 0x000e6e0000000200 */
[C---:B----4-:R-:W-:Y:S08]  /*5ec0*/  HMMA.16816.F32.BF16 R144, R24.reuse, R28, R144 ;  /* 0x0000001c1890723c */ /* 0x050ff00000041890 */
[----:B------:R-:W-:Y:S01]  /*5ed0*/  HMMA.16816.F32.BF16 R140, R24, R30, R140 ;  /* 0x0000001e188c723c */ /* 0x000fe2000004188c */
[----:B------:R-:W4:Y:S04]  /*5ee0*/  LDSM.16.M88.4 R28, [R187+0x9000] ;  /* 0x00900000bb1c783b */ /* 0x000f280000000200 */
[----:B------:R-:W5:Y:S03]  /*5ef0*/  LDSM.16.M88.4 R24, [R187+0x9800] ;  /* 0x00980000bb18783b */ /* 0x000f660000000200 */
[C---:B--2---:R-:W-:Y:S08]  /*5f00*/  HMMA.16816.F32.BF16 R16, R20.reuse, R8, R16 ;  /* 0x000000081410723c */ /* 0x044ff00000041810 */
[----:B------:R-:W-:Y:S01]  /*5f10*/  HMMA.16816.F32.BF16 R12, R20, R10, R12 ;  /* 0x0000000a140c723c */ /* 0x000fe2000004180c */
[----:B------:R-:W-:Y:S07]  /*5f20*/  LDSM.16.M88.4 R8, [R194+0x4000] ;  /* 0x00400000c208783b */ /* 0x000fee0000000200 */
[C---:B------:R-:W-:Y:S08]  /*5f30*/  HMMA.16816.F32.BF16 R160, R32.reuse, R220, R160 ;  /* 0x000000dc20a0723c */ /* 0x040ff000000418a0 */
[C---:B------:R-:W-:Y:S01]  /*5f40*/  HMMA.16816.F32.BF16 R156, R32.reuse, R222, R156 ;  /* 0x000000de209c723c */ /* 0x040fe2000004189c */
[----:B------:R-:W-:Y:S07]  /*5f50*/  LDSM.16.M88.4 R220, [R180+0x2800] ;  /* 0x00280000b4dc783b */ /* 0x000fee0000000200 */
[C---:B------:R-:W-:Y:S08]  /*5f60*/  HMMA.16816.F32.BF16 R152, R32.reuse, R168, R152 ;  /* 0x000000a82098723c */ /* 0x040ff00000041898 */
[C---:B------:R-:W-:Y:S01]  /*5f70*/  HMMA.16816.F32.BF16 R148, R32.reuse, R170, R148 ;  /* 0x000000aa2094723c */ /* 0x040fe20000041894 */
[----:B------:R-:W-:Y:S07]  /*5f80*/  LDSM.16.M88.4 R168, [R180+0x3000] ;  /* 0x00300000b4a8783b */ /* 0x000fee0000000200 */
[C---:B---3--:R-:W-:Y:S08]  /*5f90*/  HMMA.16816.F32.BF16 R144, R32.reuse, R164, R144 ;  /* 0x000000a42090723c */ /* 0x048ff00000041890 */
        /* <DEDUP_REMOVED lines=8> */
[----:B------:R-:W1:Y:S07]  /*6020*/  LDSM.16.M88.4 R224, [R192+0x4000] ;  /* 0x00400000c0e0783b */ /* 0x000e6e0000000200 */
[C---:B----4-:R-:W-:Y:S08]  /*6030*/  HMMA.16816.F32.BF16 R152, R20.reuse, R28, R152 ;  /* 0x0000001c1498723c */ /* 0x050ff00000041898 */
[C---:B------:R-:W-:Y:S01]  /*6040*/  HMMA.16816.F32.BF16 R148, R20.reuse, R30, R148 ;  /* 0x0000001e1494723c */ /* 0x040fe20000041894 */
[----:B------:R-:W4:Y:S07]  /*6050*/  LDSM.16.M88.4 R28, [R193+0xa800] ;  /* 0x00a80000c11c783b */ /* 0x000f2e0000000200 */
[C---:B-----5:R-:W-:Y:S08]  /*6060*/  HMMA.16816.F32.BF16 R144, R20.reuse, R24, R144 ;  /* 0x000000181490723c */ /* 0x060ff00000041890 */
[----:B------:R-:W-:Y:S01]  /*6070*/  HMMA.16816.F32.BF16 R140, R20, R26, R140 ;  /* 0x0000001a148c723c */ /* 0x000fe2000004188c */
[----:B------:R-:W5:Y:S04]  /*6080*/  LDSM.16.M88.4 R24, [R193+0xb000] ;  /* 0x00b00000c118783b */ /* 0x000f680000000200 */
[----:B------:R-:W1:Y:S03]  /*6090*/  LDSM.16.M88.4 R20, [R193+0xb800] ;  /* 0x00b80000c114783b */ /* 0x000e660000000200 */
        /* <DEDUP_REMOVED lines=16> */
[C---:B----4-:R-:W-:Y:S08]  /*61a0*/  HMMA.16816.F32.BF16 R160, R8.reuse, R28, R160 ;  /* 0x0000001c08a0723c */ /* 0x050ff000000418a0 */
[C---:B------:R-:W-:Y:S01]  /*61b0*/  HMMA.16816.F32.BF16 R156, R8.reuse, R30, R156 ;  /* 0x0000001e089c723c */ /* 0x040fe2000004189c */
[----:B------:R-:W-:Y:S07]  /*61c0*/  LDSM.16.M88.4 R28, [R187+0xa800] ;  /* 0x00a80000bb1c783b */ /* 0x000fee0000000200 */
[C---:B-----5:R-:W-:Y:S08]  /*61d0*/  HMMA.16816.F32.BF16 R152, R8.reuse, R24, R152 ;  /* 0x000000180898723c */ /* 0x060ff00000041898 */
[C---:B------:R-:W-:Y:S01]  /*61e0*/  HMMA.16816.F32.BF16 R148, R8.reuse, R26, R148 ;  /* 0x0000001a0894723c */ /* 0x040fe20000041894 */
[----:B------:R-:W-:Y:S07]  /*61f0*/  LDSM.16.M88.4 R24, [R187+0xb000] ;  /* 0x00b00000bb18783b */ /* 0x000fee0000000200 */
[C---:B------:R-:W-:Y:S08]  /*6200*/  HMMA.16816.F32.BF16 R144, R8.reuse, R20, R144 ;  /* 0x000000140890723c */ /* 0x040ff00000041890 */
[----:B------:R-:W-:Y:S01]  /*6210*/  HMMA.16816.F32.BF16 R140, R8, R22, R140 ;  /* 0x00000016088c723c */ /* 0x000fe2000004188c */
[----:B------:R-:W1:Y:S04]  /*6220*/  LDSM.16.M88.4 R8, [R189+0x4000] ;  /* 0x00400000bd08783b */ /* 0x000e680000000200 */
[----:B------:R-:W4:Y:S03]  /*6230*/  LDSM.16.M88.4 R20, [R187+0xb800] ;  /* 0x00b80000bb14783b */ /* 0x000f260000000200 */
[C---:B--2---:R-:W-:Y:S08]  /*6240*/  HMMA.16816.F32.BF16 R16, R136.reuse, R32, R16 ;  /* 0x000000208810723c */ /* 0x044ff00000041810 */
[----:B------:R-:W-:Y:S08]  /*6250*/  HMMA.16816.F32.BF16 R12, R136, R34, R12 ;  /* 0x00000022880c723c */ /* 0x000ff0000004180c */
[C---:B------:R-:W-:Y:S08]  /*6260*/  HMMA.16816.F32.BF16 R160, R224.reuse, R220, R160 ;  /* 0x000000dce0a0723c */ /* 0x040ff000000418a0 */
[C---:B------:R-:W-:Y:S08]  /*6270*/  HMMA.16816.F32.BF16 R152, R224.reuse, R168, R152 ;  /* 0x000000a8e098723c */ /* 0x040ff00000041898 */
[----:B---3--:R-:W-:Y:S08]  /*6280*/  HMMA.16816.F32.BF16 R144, R224, R164, R144 ;  /* 0x000000a4e090723c */ /* 0x008ff00000041890 */
[C---:B-1----:R-:W-:Y:S08]  /*6290*/  HMMA.16816.F32.BF16 R16, R8.reuse, R4, R16 ;  /* 0x000000040810723c */ /* 0x042ff00000041810 */
[----:B------:R-:W-:Y:S01]  /*62a0*/  HMMA.16816.F32.BF16 R12, R8, R6, R12 ;  /* 0x00000006080c723c */ /* 0x000fe2000004180c */
[----:B------:R-:W1:Y:S07]  /*62b0*/  LDSM.16.M88.4 R4, [R180+0x5000] ;  /* 0x00500000b404783b */ /* 0x000e6e0000000200 */
[----:B------:R-:W-:Y:S01]  /*62c0*/  HMMA.16816.F32.BF16 R148, R224, R170, R148 ;  /* 0x000000aae094723c */ /* 0x000fe20000041894 */
[----:B------:R-:W2:Y:S07]  /*62d0*/  LDSM.16.M88.4 R168, [R180+0x4800] ;  /* 0x00480000b4a8783b */ /* 0x000eae0000000200 */
[----:B------:R-:W-:Y:S07]  /*62e0*/  HMMA.16816.F32.BF16 R160, R136, R28, R160 ;  /* 0x0000001c88a0723c */ /* 0x000fee00000418a0 */
[----:B------:R-:W-:Y:S01]  /*62f0*/  IMAD R29, R201, 0x40, R210 ;  /* 0x00000040c91d7824 */ /* 0x000fe200078e02d2 */
[----:B------:R-:W-:Y:S04]  /*6300*/  HMMA.16816.F32.BF16 R156, R224, R222, R156 ;  /* 0x000000dee09c723c */ /* 0x000fe8000004189c */
[----:B------:R-:W-:-:S02]  /*6310*/  ISETP.GE.AND P5, PT, R29, R207, PT ;  /* 0x000000cf1d00720c */ /* 0x000fc40003fa6270 */
[C---:B------:R-:W-:Y:S02]  /*6320*/  ISETP.GE.AND P0, PT, R29.reuse, R202, PT ;  /* 0x000000ca1d00720c */ /* 0x040fe40003f06270 */
[C---:B------:R-:W-:Y:S01]  /*6330*/  HMMA.16816.F32.BF16 R152, R136.reuse, R24, R152 ;  /* 0x000000188898723c */ /* 0x040fe20000041898 */
[C---:B------:R-:W-:Y:S02]  /*6340*/  ISETP.LT.OR P5, PT, R29.reuse, R208, P5 ;  /* 0x000000d01d00720c */ /* 0x040fe40002fa1670 */
[C---:B------:R-:W-:Y:S02]  /*6350*/  ISETP.LT.OR P0, PT, R29.reuse, R206, P0 ;  /* 0x000000ce1d00720c */ /* 0x040fe40000701670 */
[----:B------:R-:W-:Y:S02]  /*6360*/  FSEL R16, R16, -INF , !P5 ;  /* 0xff80000010107808 */ /* 0x000fe40006800000 */
[----:B------:R-:W-:Y:S01]  /*6370*/  IADD3 R25, R29, 0x8, RZ ;  /* 0x000000081d197810 */ /* 0x000fe20007ffe0ff */
[----:B----4-:R-:W-:Y:S01]  /*6380*/  HMMA.16816.F32.BF16 R144, R136, R20, R144 ;  /* 0x000000148890723c */ /* 0x010fe20000041890 */
[----:B------:R-:W-:-:S02]  /*6390*/  FSEL R18, R18, -INF , !P0 ;  /* 0xff80000012127808 */ /* 0x000fc40004000000 */
[CC--:B------:R-:W-:Y:S02]  /*63a0*/  ISETP.GE.AND P6, PT, R25.reuse, R207.reuse, PT ;  /* 0x000000cf1900720c */ /* 0x0c0fe40003fc6270 */
[----:B------:R-:W-:Y:S02]  /*63b0*/  ISETP.GE.AND P1, PT, R25, R202, PT ;  /* 0x000000ca1900720c */ /* 0x000fe40003f26270 */
[----:B------:R-:W-:Y:S01]  /*63c0*/  IADD3 R21, R29, 0x1, RZ ;  /* 0x000000011d157810 */ /* 0x000fe20007ffe0ff */
[----:B------:R-:W-:Y:S01]  /*63d0*/  HMMA.16816.F32.BF16 R156, R136, R30, R156 ;  /* 0x0000001e889c723c */ /* 0x000fe2000004189c */
[----:B------:R-:W-:Y:S02]  /*63e0*/  ISETP.LT.OR P6, PT, R25, R208, P6 ;  /* 0x000000d01900720c */ /* 0x000fe400037c1670 */
[C---:B------:R-:W-:Y:S02]  /*63f0*/  ISETP.GE.AND P4, PT, R21.reuse, R207, PT ;  /* 0x000000cf1500720c */ /* 0x040fe40003f86270 */
[----:B------:R-:W-:-:S02]  /*6400*/  ISETP.GE.AND P2, PT, R21, R202, PT ;  /* 0x000000ca1500720c */ /* 0x000fc40003f46270 */
[C---:B------:R-:W-:Y:S01]  /*6410*/  ISETP.LT.OR P4, PT, R21.reuse, R208, P4 ;  /* 0x000000d01500720c */ /* 0x040fe20002781670 */
[----:B-1----:R-:W-:Y:S01]  /*6420*/  HMMA.16816.F32.BF16 R152, R8, R4, R152 ;  /* 0x000000040898723c */ /* 0x002fe20000041898 */
[-C--:B------:R-:W-:Y:S02]  /*6430*/  ISETP.LT.OR P2, PT, R21, R206.reuse, P2 ;  /* 0x000000ce1500720c */ /* 0x080fe40001741670 */
[----:B------:R-:W-:Y:S02]  /*6440*/  IADD3 R21, R29, 0x9, RZ ;  /* 0x000000091d157810 */ /* 0x000fe40007ffe0ff */
[----:B------:R-:W-:Y:S02]  /*6450*/  ISETP.LT.OR P1, PT, R25, R206, P1 ;  /* 0x000000ce1900720c */ /* 0x000fe40000f21670 */
[C---:B------:R-:W-:Y:S01]  /*6460*/  ISETP.GE.AND P5, PT, R21.reuse, R207, PT ;  /* 0x000000cf1500720c */ /* 0x040fe20003fa6270 */
[----:B------:R-:W-:Y:S01]  /*6470*/  HMMA.16816.F32.BF16 R148, R136, R26, R148 ;  /* 0x0000001a8894723c */ /* 0x000fe20000041894 */
[----:B------:R-:W-:-:S02]  /*6480*/  ISETP.GE.AND P0, PT, R21, R202, PT ;  /* 0x000000ca1500720c */ /* 0x000fc40003f06270 */
[C---:B------:R-:W-:Y:S02]  /*6490*/  ISETP.LT.OR P5, PT, R21.reuse, R208, P5 ;  /* 0x000000d01500720c */ /* 0x040fe40002fa1670 */
[----:B------:R-:W-:Y:S02]  /*64a0*/  ISETP.LT.OR P0, PT, R21, R206, P0 ;  /* 0x000000ce1500720c */ /* 0x000fe40000701670 */
[----:B------:R-:W-:Y:S01]  /*64b0*/  FSEL R0, R17, -INF , !P4 ;  /* 0xff80000011007808 */ /* 0x000fe20006000000 */
[----:B--2---:R-:W-:Y:S01]  /*64c0*/  HMMA.16816.F32.BF16 R160, R8, R168, R160 ;  /* 0x000000a808a0723c */ /* 0x004fe200000418a0 */
[----:B------:R-:W-:Y:S02]  /*64d0*/  FSEL R28, R12, -INF , !P6 ;  /* 0xff8000000c1c7808 */ /* 0x000fe40007000000 */
[----:B------:R-:W-:Y:S02]  /*64e0*/  FSEL R17, R14, -INF , !P1 ;  /* 0xff8000000e117808 */ /* 0x000fe40004800000 */
[----:B------:R-:W-:-:S02]  /*64f0*/  FSEL R4, R13, -INF , !P5 ;  /* 0xff8000000d047808 */ /* 0x000fc40006800000 */
[----:B------:R-:W-:Y:S01]  /*6500*/  FSEL R5, R15, -INF , !P0 ;  /* 0xff8000000f057808 */ /* 0x000fe20004000000 */
[----:B------:R-:W-:Y:S01]  /*6510*/  HMMA.16816.F32.BF16 R140, R224, R166, R140 ;  /* 0x000000a6e08c723c */ /* 0x000fe2000004188c */
[----:B------:R-:W1:Y:S01]  /*6520*/  LDSM.16.M88.4 R12, [R180+0x5800] ;  /* 0x00580000b40c783b */ /* 0x000e620000000200 */
[----:B------:R-:W-:Y:S01]  /*6530*/  IADD3 R21, R29, 0x10, RZ ;  /* 0x000000101d157810 */ /* 0x000fe20007ffe0ff */
[----:B------:R-:W-:-:S04]  /*6540*/  DEPBAR.LE SB0, 0x0 ;  /* 0x000080000000791a */ /* 0x000fc80000000000 */
[----:B------:R-:W-:Y:S01]  /*6550*/  FSEL R19, R19, -INF , !P2 ;  /* 0xff80000013137808 */ /* 0x000fe20005000000 */
[C---:B------:R-:W-:Y:S01]  /*6560*/  HMMA.16816.F32.BF16 R156, R8.reuse, R170, R156 ;  /* 0x000000aa089c723c */ /* 0x040fe2000004189c */
[----:B------:R-:W-:Y:S02]  /*6570*/  IADD3 R25, R29, 0x11, RZ ;  /* 0x000000111d197810 */ /* 0x000fe40007ffe0ff */
[CC--:B------:R-:W-:Y:S02]  /*6580*/  ISETP.GE.AND P4, PT, R21.reuse, R207.reuse, PT ;  /* 0x000000cf1500720c */ /* 0x0c0fe40003f86270 */
[-C--:B------:R-:W-:Y:S02]  /*6590*/  ISETP.GE.AND P2, PT, R21, R202.reuse, PT ;  /* 0x000000ca1500720c */ /* 0x080fe40003f46270 */
[C---:B------:R-:W-:Y:S01]  /*65a0*/  ISETP.GE.AND P6, PT, R25.reuse, R207, PT ;  /* 0x000000cf1900720c */ /* 0x040fe20003fc6270 */
[----:B------:R-:W-:Y:S01]  /*65b0*/  HMMA.16816.F32.BF16 R148, R8, R6, R148 ;  /* 0x000000060894723c */ /* 0x000fe20000041894 */
[----:B------:R-:W-:-:S02]  /*65c0*/  ISETP.GE.AND P1, PT, R25, R202, PT ;  /* 0x000000ca1900720c */ /* 0x000fc40003f26270 */
[C---:B------:R-:W-:Y:S02]  /*65d0*/  ISETP.LT.OR P4, PT, R21.reuse, R208, P4 ;  /* 0x000000d01500720c */ /* 0x040fe40002781670 */
[----:B------:R-:W-:Y:S02]  /*65e0*/  ISETP.LT.OR P2, PT, R21, R206, P2 ;  /* 0x000000ce1500720c */ /* 0x000fe40001741670 */
[----:B------:R-:W-:Y:S01]  /*65f0*/  IADD3 R27, R29, 0x19, RZ ;  /* 0x000000191d1b7810 */ /* 0x000fe20007ffe0ff */
[----:B------:R-:W-:Y:S01]  /*6600*/  HMMA.16816.F32.BF16 R140, R136, R22, R140 ;  /* 0x00000016888c723c */ /* 0x000fe2000004188c */
[C---:B------:R-:W-:Y:S02]  /*6610*/  ISETP.LT.OR P6, PT, R25.reuse, R208, P6 ;  /* 0x000000d01900720c */ /* 0x040fe400037c1670 */
[----:B------:R-:W-:Y:S02]  /*6620*/  ISETP.LT.OR P1, PT, R25, R206, P1 ;  /* 0x000000ce1900720c */ /* 0x000fe40000f21670 */
[----:B------:R-:W-:-:S02]  /*6630*/  FSEL R160, R160, -INF , !P4 ;  /* 0xff800000a0a07808 */ /* 0x000fc40006000000 */
[----:B------:R-:W-:Y:S02]  /*6640*/  FSEL R25, R162, -INF , !P2 ;  /* 0xff800000a2197808 */ /* 0x000fe40005000000 */
[C---:B------:R-:W-:Y:S02]  /*6650*/  ISETP.GE.AND P4, PT, R27.reuse, R207, PT ;  /* 0x000000cf1b00720c */ /* 0x040fe40003f86270 */
[----:B------:R-:W-:Y:S02]  /*6660*/  ISETP.GE.AND P2, PT, R27, R202, PT ;  /* 0x000000ca1b00720c */ /* 0x000fe40003f46270 */
[----:B------:R-:W-:Y:S01]  /*6670*/  IADD3 R7, R29, 0x20, RZ ;  /* 0x000000201d077810 */ /* 0x000fe20007ffe0ff */
[----:B------:R-:W-:Y:S01]  /*6680*/  BAR.SYNC.DEFER_BLOCKING 0x0 ;  /* 0x0000000000007b1d */ /* 0x000fe20000010000 */
[C---:B------:R-:W-:Y:S02]  /*6690*/  ISETP.LT.OR P4, PT, R27.reuse, R208, P4 ;  /* 0x000000d01b00720c */ /* 0x040fe40002781670 */
[----:B------:R-:W-:Y:S01]  /*66a0*/  ISETP.LT.OR P2, PT, R27, R206, P2 ;  /* 0x000000ce1b00720c */ /* 0x000fe20001741670 */
[----:B-1----:R-:W-:Y:S01]  /*66b0*/  HMMA.16816.F32.BF16 R144, R8, R12, R144 ;  /* 0x0000000c0890723c */ /* 0x002fe20000041890 */
[----:B------:R-:W-:-:S02]  /*66c0*/  FSEL R26, R161, -INF , !P6 ;  /* 0xff800000a11a7808 */ /* 0x000fc40007000000 */
[----:B------:R-:W-:Y:S02]  /*66d0*/  FSEL R27, R163, -INF , !P1 ;  /* 0xff800000a31b7808 */ /* 0x000fe40004800000 */
[C---:B------:R-:W-:Y:S02]  /*66e0*/  ISETP.GE.AND P6, PT, R7.reuse, R207, PT ;  /* 0x000000cf0700720c */ /* 0x040fe40003fc6270 */
[----:B------:R-:W-:Y:S01]  /*66f0*/  ISETP.GE.AND P1, PT, R7, R202, PT ;  /* 0x000000ca0700720c */ /* 0x000fe20003f26270 */
[----:B------:R-:W-:Y:S01]  /*6700*/  HMMA.16816.F32.BF16 R140, R8, R14, R140 ;  /* 0x0000000e088c723c */ /* 0x000fe2000004188c */
[----:B------:R-:W-:Y:S02]  /*6710*/  IADD3 R21, R29, 0x18, RZ ;  /* 0x000000181d157810 */ /* 0x000fe40007ffe0ff */
[C---:B------:R-:W-:Y:S02]  /*6720*/  ISETP.LT.OR P6, PT, R7.reuse, R208, P6 ;  /* 0x000000d00700720c */ /* 0x040fe400037c1670 */
[----:B------:R-:W-:-:S02]  /*6730*/  ISETP.LT.OR P1, PT, R7, R206, P1 ;  /* 0x000000ce0700720c */ /* 0x000fc40000f21670 */
[----:B------:R-:W-:Y:S02]  /*6740*/  IADD3 R7, R29, 0x28, RZ ;  /* 0x000000281d077810 */ /* 0x000fe40007ffe0ff */
[CC--:B------:R-:W-:Y:S02]  /*6750*/  ISETP.GE.AND P5, PT, R21.reuse, R207.reuse, PT ;  /* 0x000000cf1500720c */ /* 0x0c0fe40003fa6270 */
[----:B------:R-:W-:Y:S02]  /*6760*/  ISETP.GE.AND P0, PT, R21, R202, PT ;  /* 0x000000ca1500720c */ /* 0x000fe40003f06270 */
[----:B------:R-:W-:Y:S02]  /*6770*/  FSEL R20, R157, -INF , !P4 ;  /* 0xff8000009d147808 */ /* 0x000fe40006000000 */
[----:B------:R-:W-:Y:S02]  /*6780*/  ISETP.GE.AND P4, PT, R7, R207, PT ;  /* 0x000000cf0700720c */ /* 0x000fe40003f86270 */
[----:B------:R-:W-:-:S02]  /*6790*/  ISETP.LT.OR P5, PT, R21, R208, P5 ;  /* 0x000000d01500720c */ /* 0x000fc40002fa1670 */
[----:B------:R-:W-:Y:S02]  /*67a0*/  ISETP.LT.OR P0, PT, R21, R206, P0 ;  /* 0x000000ce1500720c */ /* 0x000fe40000701670 */
[----:B------:R-:W-:Y:S02]  /*67b0*/  IADD3 R31, R29, 0x21, RZ ;  /* 0x000000211d1f7810 */ /* 0x000fe40007ffe0ff */
[----:B------:R-:W-:Y:S02]  /*67c0*/  ISETP.LT.OR P4, PT, R7, R208, P4 ;  /* 0x000000d00700720c */ /* 0x000fe40002781670 */
[----:B------:R-:W-:Y:S02]  /*67d0*/  FSEL R24, R156, -INF , !P5 ;  /* 0xff8000009c187808 */ /* 0x000fe40006800000 */
[----:B------:R-:W-:Y:S02]  /*67e0*/  FSEL R21, R158, -INF , !P0 ;  /* 0xff8000009e157808 */ /* 0x000fe40004000000 */
[----:B------:R-:W-:-:S02]  /*67f0*/  FSEL R23, R159, -INF , !P2 ;  /* 0xff8000009f177808 */ /* 0x000fc40005000000 */
[----:B------:R-:W-:Y:S02]  /*6800*/  IADD3 R13, R29, 0x31, RZ ;  /* 0x000000311d0d7810 */ /* 0x000fe40007ffe0ff */
[CC--:B------:R-:W-:Y:S02]  /*6810*/  ISETP.GE.AND P5, PT, R31.reuse, R207.reuse, PT ;  /* 0x000000cf1f00720c */ /* 0x0c0fe40003fa6270 */
[-C--:B------:R-:W-:Y:S02]  /*6820*/  ISETP.GE.AND P0, PT, R31, R202.reuse, PT ;  /* 0x000000ca1f00720c */ /* 0x080fe40003f06270 */
[----:B------:R-:W-:Y:S02]  /*6830*/  ISETP.GE.AND P2, PT, R7, R202, PT ;  /* 0x000000ca0700720c */ /* 0x000fe40003f46270 */
[----:B------:R-:W-:Y:S02]  /*6840*/  FSEL R166, R148, -INF , !P4 ;  /* 0xff80000094a67808 */ /* 0x000fe40006000000 */
[----:B------:R-:W-:-:S02]  /*6850*/  ISETP.GE.AND P4, PT, R13, R207, PT ;  /* 0x000000cf0d00720c */ /* 0x000fc40003f86270 */
[C---:B------:R-:W-:Y:S02]  /*6860*/  ISETP.LT.OR P5, PT, R31.reuse, R208, P5 ;  /* 0x000000d01f00720c */ /* 0x040fe40002fa1670 */
[-C--:B------:R-:W-:Y:S02]  /*6870*/  ISETP.LT.OR P0, PT, R31, R206.reuse, P0 ;  /* 0x000000ce1f00720c */ /* 0x080fe40000701670 */
[----:B------:R-:W-:Y:S02]  /*6880*/  ISETP.LT.OR P2, PT, R7, R206, P2 ;  /* 0x000000ce0700720c */ /* 0x000fe40001741670 */
[C---:B------:R-:W-:Y:S02]  /*6890*/  IADD3 R31, R29.reuse, 0x29, RZ ;  /* 0x000000291d1f7810 */ /* 0x040fe40007ffe0ff */
[----:B------:R-:W-:Y:S02]  /*68a0*/  IADD3 R7, R29, 0x30, RZ ;  /* 0x000000301d077810 */ /* 0x000fe40007ffe0ff */
[----:B------:R-:W-:-:S02]  /*68b0*/  ISETP.LT.OR P4, PT, R13, R208, P4 ;  /* 0x000000d00d00720c */ /* 0x000fc40002781670 */
[----:B------:R-:W-:Y:S02]  /*68c0*/  FSEL R165, R154, -INF , !P1 ;  /* 0xff8000009aa57808 */ /* 0x000fe40004800000 */
[----:B------:R-:W-:Y:S02]  /*68d0*/  FSEL R168, R153, -INF , !P5 ;  /* 0xff80000099a87808 */ /* 0x000fe40006800000 */
[----:B------:R-:W-:Y:S02]  /*68e0*/  FSEL R169, R155, -INF , !P0 ;  /* 0xff8000009ba97808 */ /* 0x000fe40004000000 */
[----:B------:R-:W-:Y:S02]  /*68f0*/  FSEL R164, R152, -INF , !P6 ;  /* 0xff80000098a47808 */ /* 0x000fe40007000000 */
[----:B------:R-:W-:Y:S02]  /*6900*/  ISETP.GE.AND P1, PT, R31, R202, PT ;  /* 0x000000ca1f00720c */ /* 0x000fe40003f26270 */
[----:B------:R-:W-:-:S02]  /*6910*/  ISETP.GE.AND P5, PT, R7, R207, PT ;  /* 0x000000cf0700720c */ /* 0x000fc40003fa6270 */
[----:B------:R-:W-:Y:S02]  /*6920*/  ISETP.GE.AND P0, PT, R7, R202, PT ;  /* 0x000000ca0700720c */ /* 0x000fe40003f06270 */
[----:B------:R-:W-:Y:S02]  /*6930*/  ISETP.GE.AND P6, PT, R31, R207, PT ;  /* 0x000000cf1f00720c */ /* 0x000fe40003fc6270 */
[----:B------:R-:W-:Y:S02]  /*6940*/  FSEL R152, R145, -INF , !P4 ;  /* 0xff80000091987808 */ /* 0x000fe40006000000 */
[----:B------:R-:W-:Y:S02]  /*6950*/  ISETP.GT.AND P4, PT, R201, R196, PT ;  /* 0x000000c4c900720c */ /* 0x000fe40003f84270 */
[----:B------:R-:W-:Y:S02]  /*6960*/  ISETP.LT.OR P1, PT, R31, R206, P1 ;  /* 0x000000ce1f00720c */ /* 0x000fe40000f21670 */
[----:B------:R-:W-:-:S02]  /*6970*/  ISETP.LT.OR P5, PT, R7, R208, P5 ;  /* 0x000000d00700720c */ /* 0x000fc40002fa1670 */
[----:B------:R-:W-:Y:S02]  /*6980*/  ISETP.LT.OR P0, PT, R7, R206, P0 ;  /* 0x000000ce0700720c */ /* 0x000fe40000701670 */
[----:B------:R-:W-:Y:S02]  /*6990*/  ISETP.LT.OR P6, PT, R31, R208, P6 ;  /* 0x000000d01f00720c */ /* 0x000fe400037c1670 */
[C---:B------:R-:W-:Y:S02]  /*69a0*/  IADD3 R7, R29.reuse, 0x38, RZ ;  /* 0x000000381d077810 */ /* 0x040fe40007ffe0ff */
[----:B------:R-:W-:Y:S02]  /*69b0*/  IADD3 R29, R29, 0x39, RZ ;  /* 0x000000391d1d7810 */ /* 0x000fe40007ffe0ff */
[----:B------:R-:W-:Y:S02]  /*69c0*/  FSEL R167, R151, -INF , !P1 ;  /* 0xff80000097a77808 */ /* 0x000fe40004800000 */
[----:B------:R-:W-:-:S02]  /*69d0*/  FSEL R163, R150, -INF , !P2 ;  /* 0xff80000096a37808 */ /* 0x000fc40005000000 */
[----:B------:R-:W-:Y:S02]  /*69e0*/  FSEL R170, R149, -INF , !P6 ;  /* 0xff80000095aa7808 */ /* 0x000fe40007000000 */
[----:B------:R-:W-:Y:S02]  /*69f0*/  FSEL R154, R144, -INF , !P5 ;  /* 0xff800000909a7808 */ /* 0x000fe40006800000 */
[----:B------:R-:W-:Y:S02]  /*6a00*/  FSEL R151, R146, -INF , !P0 ;  /* 0xff80000092977808 */ /* 0x000fe40004000000 */
[-C--:B------:R-:W-:Y:S02]  /*6a10*/  ISETP.GE.AND P2, PT, R13, R202.reuse, PT ;  /* 0x000000ca0d00720c */ /* 0x080fe40003f46270 */
[C---:B------:R-:W-:Y:S02]  /*6a20*/  ISETP.GE.AND P6, PT, R7.reuse, R207, PT ;  /* 0x000000cf0700720c */ /* 0x040fe40003fc6270 */
[----:B------:R-:W-:-:S02]  /*6a30*/  ISETP.GE.AND P1, PT, R7, R202, PT ;  /* 0x000000ca0700720c */ /* 0x000fc40003f26270 */
[C---:B------:R-:W-:Y:S02]  /*6a40*/  ISETP.GE.AND P5, PT, R29.reuse, R207, PT ;  /* 0x000000cf1d00720c */ /* 0x040fe40003fa6270 */
[----:B------:R-:W-:Y:S02]  /*6a50*/  ISETP.GE.AND P0, PT, R29, R202, PT ;  /* 0x000000ca1d00720c */ /* 0x000fe40003f06270 */
[----:B------:R-:W-:Y:S02]  /*6a60*/  ISETP.LT.OR P2, PT, R13, R206, P2 ;  /* 0x000000ce0d00720c */ /* 0x000fe40001741670 */
[C---:B------:R-:W-:Y:S02]  /*6a70*/  ISETP.LT.OR P6, PT, R7.reuse, R208, P6 ;  /* 0x000000d00700720c */ /* 0x040fe400037c1670 */
[----:B------:R-:W-:Y:S02]  /*6a80*/  ISETP.LT.OR P1, PT, R7, R206, P1 ;  /* 0x000000ce0700720c */ /* 0x000fe40000f21670 */
[----:B------:R-:W-:-:S02]  /*6a90*/  ISETP.LT.OR P5, PT, R29, R208, P5 ;  /* 0x000000d01d00720c */ /* 0x000fc40002fa1670 */
[----:B------:R-:W-:Y:S02]  /*6aa0*/  ISETP.LT.OR P0, PT, R29, R206, P0 ;  /* 0x000000ce1d00720c */ /* 0x000fe40000701670 */
        /* <DEDUP_REMOVED lines=8> */
[----:B------:R-:W-:-:S05]  /*6b30*/  IMAD.SHL.U32 R6, R201, 0x40, RZ ;  /* 0x00000040c9067824 */ /* 0x000fca00078e00ff */
[C---:B------:R-:W-:Y:S02]  /*6b40*/  IADD3 R12, R6.reuse, -0x40, RZ ;  /* 0xffffffc0060c7810 */ /* 0x040fe40007ffe0ff */
[----:B------:R-:W-:Y:S02]  /*6b50*/  IABS R10, R6 ;  /* 0x00000006000a7213 */ /* 0x000fe40000000000 */
[----:B------:R-:W-:Y:S02]  /*6b60*/  IABS R8, R12 ;  /* 0x0000000c00087213 */ /* 0x000fe40000000000 */
[----:B------:R-:W-:Y:S02]  /*6b70*/  LOP3.LUT R6, R6, c[0x0][0x2d0], RZ, 0x3c, !PT ;  /* 0x0000b40006067a12 */ /* 0x000fe400078e3cff */
[----:B------:R-:W-:Y:S01]  /*6b80*/  LOP3.LUT R12, R12, c[0x0][0x2d0], RZ, 0x3c, !PT ;  /* 0x0000b4000c0c7a12 */ /* 0x000fe200078e3cff */
[----:B-1----:R-:W1:Y:S01]  /*6b90*/  MUFU.RCP R14, R7 ;  /* 0x00000007000e7308 */ /* 0x002e620000001000 */
[----:B------:R-:W-:-:S02]  /*6ba0*/  ISETP.GE.AND P2, PT, R6, RZ, PT ;  /* 0x000000ff0600720c */ /* 0x000fc40003f46270 */
[----:B-1----:R-:W-:-:S05]  /*6bb0*/  IADD3 R14, R14, 0xffffffe, RZ ;  /* 0x0ffffffe0e0e7810 */ /* 0x002fca0007ffe0ff */
[----:B------:R-:W1:Y:S02]  /*6bc0*/  F2I.FTZ.U32.TRUNC.NTZ R15, R14 ;  /* 0x0000000e000f7305 */ /* 0x000e64000021f000 */
[----:B-1----:R-:W-:Y:S01]  /*6bd0*/  IMAD.MOV R11, RZ, RZ, -R15 ;  /* 0x000000ffff0b7224 */ /* 0x002fe200078e0a0f */
[----:B------:R-:W-:-:S03]  /*6be0*/  MOV R14, RZ ;  /* 0x000000ff000e7202 */ /* 0x000fc60000000f00 */
[----:B------:R-:W-:-:S04]  /*6bf0*/  IMAD R11, R11, R2, RZ ;  /* 0x000000020b0b7224 */ /* 0x000fc800078e02ff */
[----:B------:R-:W-:-:S06]  /*6c00*/  IMAD.HI.U32 R11, R15, R11, R14 ;  /* 0x0000000b0f0b7227 */ /* 0x000fcc00078e000e */
[----:B------:R-:W-:-:S04]  /*6c10*/  IMAD.HI.U32 R13, R11, R10, RZ ;  /* 0x0000000a0b0d7227 */ /* 0x000fc800078e00ff */
[----:B------:R-:W-:-:S04]  /*6c20*/  IMAD.HI.U32 R11, R11, R8, RZ ;  /* 0x000000080b0b7227 */ /* 0x000fc800078e00ff */
[----:B------:R-:W-:Y:S02]  /*6c30*/  IMAD.MOV R9, RZ, RZ, -R13 ;  /* 0x000000ffff097224 */ /* 0x000fe400078e0a0d */
[----:B------:R-:W-:Y:S02]  /*6c40*/  IMAD.MOV R7, RZ, RZ, -R11 ;  /* 0x000000ffff077224 */ /* 0x000fe400078e0a0b */
[C---:B------:R-:W-:Y:S02]  /*6c50*/  IMAD R9, R2.reuse, R9, R10 ;  /* 0x0000000902097224 */ /* 0x040fe400078e020a */
        /* <DEDUP_REMOVED lines=22> */
[----:B------:R-:W-:Y:S02]  /*6dc0*/  IMAD.IADD R2, R7, 0x1, -R2 ;  /* 0x0000000107027824 */ /* 0x000fe400078e0a02 */
[----:B------:R-:W-:-:S04]  /*6dd0*/  IMAD.MOV.U32 R7, RZ, RZ, 0x40 ;  /* 0x00000040ff077424 */ /* 0x000fc800078e00ff */
[----:B------:R-:W-:-:S04]  /*6de0*/  IMAD R7, R2, c[0x0][0x2d0], -R7 ;  /* 0x0000b40002077a24 */ /* 0x000fc800078e0a07 */
[----:B------:R-:W-:Y:S01]  /*6df0*/  IMAD.WIDE.U32 R10, R7, c[0x0][0x198], RZ ;  /* 0x00006600070a7a25 */ /* 0x000fe200078e00ff */
[----:B------:R-:W-:-:S05]  /*6e00*/  SHF.R.S32.HI R2, RZ, 0x1f, R7 ;  /* 0x0000001fff027819 */ /* 0x000fca0000011407 */
[----:B------:R-:W-:-:S04]  /*6e10*/  IMAD R2, R2, c[0x0][0x198], RZ ;  /* 0x0000660002027a24 */ /* 0x000fc800078e02ff */
[----:B------:R-:W-:-:S04]  /*6e20*/  IMAD R2, R7, c[0x0][0x19c], R2 ;  /* 0x0000670007027a24 */ /* 0x000fc800078e0202 */
[----:B------:R-:W-:Y:S01]  /*6e30*/  IMAD.IADD R11, R11, 0x1, R2 ;  /* 0x000000010b0b7824 */ /* 0x000fe200078e0202 */
[----:B--2---:R-:W-:-:S04]  /*6e40*/  IADD3 R8, -R9, R8, RZ ;  /* 0x0000000809087210 */ /* 0x004fc80007ffe1ff */
[----:B------:R-:W-:-:S05]  /*6e50*/  SHF.R.S32.HI R6, RZ, 0x1f, R8 ;  /* 0x0000001fff067819 */ /* 0x000fca0000011408 */
[----:B------:R-:W-:-:S04]  /*6e60*/  IMAD R7, R6, c[0x0][0x180], RZ ;  /* 0x0000600006077a24 */ /* 0x000fc800078e02ff */
[C---:B------:R-:W-:Y:S02]  /*6e70*/  IMAD R7, R8.reuse, c[0x0][0x184], R7 ;  /* 0x0000610008077a24 */ /* 0x040fe400078e0207 */
[----:B------:R-:W-:-:S05]  /*6e80*/  IMAD.WIDE.U32 R8, R8, c[0x0][0x180], R10 ;  /* 0x0000600008087a25 */ /* 0x000fca00078e000a */
[----:B------:R-:W-:Y:S01]  /*6e90*/  IADD3 R2, R9, R7, RZ ;  /* 0x0000000709027210 */ /* 0x000fe20007ffe0ff */
[----:B------:R-:W-:Y:S05]  /*6ea0*/  BRA `(.L_x_5546) ;  /* 0x0000004000007947 */ /* 0x000fea0003800000 */
.L_x_5545:
[----:B------:R-:W-:-:S04]  /*6eb0*/  ULEA UR5, -UR8, URZ, 0x6 ;  /* 0x0000003f08057291 */ /* 0x000fc8000f8e313f */
[----:B------:R-:W-:Y:S02]  /*6ec0*/  USHF.R.S32.HI UR4, URZ, 0x1f, UR5 ;  /* 0x0000001f3f047899 */ /* 0x000fe40008011405 */
[----:B------:R-:W-:-:S04]  /*6ed0*/  MOV R8, UR5 ;  /* 0x0000000500087c02 */ /* 0x000fc80008000f00 */
[----:B------:R-:W-:Y:S02]  /*6ee0*/  MOV R2, UR4 ;  /* 0x0000000400027c02 */ /* 0x000fe40008000f00 */
.L_x_5546:
[----:B------:R-:W-:Y:S01]  /*6ef0*/  IADD3 R8, P0, R134, R8, RZ ;  /* 0x0000000886087210 */ /* 0x000fe20007f1e0ff */
[----:B------:R-:W-:Y:S02]  /*6f00*/  USHF.L.U32 UR5, UR8, 0x5, URZ ;  /* 0x0000000508057899 */ /* 0x000fe4000800063f */
[----:B------:R-:W-:Y:S02]  /*6f10*/  ULDC UR4, c[0x0][0x19c] ;  /* 0x0000670000047ab9 */ /* 0x000fe40000000800 */
[----:B------:R-:W-:Y:S01]  /*6f20*/  IMAD.X R213, R133, 0x1, R2, P0 ;  /* 0x0000000185d57824 */ /* 0x000fe200000e0602 */
[----:B------:R-:W-:Y:S01]  /*6f30*/  LEA R212, P0, R8, c[0x0][0x168], 0x1 ;  /* 0x00005a0008d47a11 */ /* 0x000fe200078008ff */
[----:B------:R-:W-:-:S03]  /*6f40*/  USHF.L.U64.HI UR4, UR8, UR6, UR4 ;  /* 0x0000000608047299 */ /* 0x000fc60008010204 */
[----:B------:R-:W-:Y:S02]  /*6f50*/  LEA.HI.X R213, R8, c[0x0][0x16c], R213, 0x1, P0 ;  /* 0x00005b0008d57a11 */ /* 0x000fe400000f0cd5 */
        /* <DEDUP_REMOVED lines=22> */
.L_x_5544:
[----:B-1----:R-:W-:Y:S01]  /*70c0*/  FMNMX.FTZ R7, R132, R16, !PT ;  /* 0x0000001084077209 */ /* 0x002fe20007810000 */
[----:B------:R-:W-:Y:S01]  /*70d0*/  LDSM.16.MT88.4 R12, [R186+0xc000] ;  /* 0x00c00000ba0c783b */ /* 0x000fe20000004200 */
[----:B------:R-:W-:-:S02]  /*70e0*/  FMNMX.FTZ R2, R3, R18, !PT ;  /* 0x0000001203027209 */ /* 0x000fc40007810000 */
[----:B------:R-:W-:Y:S01]  /*70f0*/  FMNMX.FTZ R7, R0, R7, !PT ;  /* 0x0000000700077209 */ /* 0x000fe20007810000 */
[----:B------:R-:W-:Y:S01]  /*7100*/  LDSM.16.MT88.4 R32, [R185+0xc800] ;  /* 0x00c80000b920783b */ /* 0x000fe20000004200 */
        /* <DEDUP_REMOVED lines=28> */
[----:B------:R-:W-:-:S03]  /*72d0*/  FMNMX.FTZ R9, R149, R2, !PT ;  /* 0x0000000295097209 */ /* 0x000fc60007810000 */
[----:B------:R-:W1:Y:S04]  /*72e0*/  SHFL.BFLY PT, R7, R6, 0x2, 0x1f ;  /* 0x0c401f0006077f89 */ /* 0x000e6800000e0000 */
[----:B------:R-:W2:Y:S01]  /*72f0*/  SHFL.BFLY PT, R2, R9, 0x2, 0x1f ;  /* 0x0c401f0009027f89 */ /* 0x000ea200000e0000 */
[----:B-1----:R-:W-:Y:S02]  /*7300*/  FMNMX.FTZ R7, R6, R7, !PT ;  /* 0x0000000706077209 */ /* 0x002fe40007810000 */
[----:B--2---:R-:W-:-:S03]  /*7310*/  FMNMX.FTZ R2, R9, R2, !PT ;  /* 0x0000000209027209 */ /* 0x004fc60007810000 */
[----:B------:R-:W1:Y:S04]  /*7320*/  SHFL.BFLY PT, R146, R7, 0x1, 0x1f ;  /* 0x0c201f0007927f89 */ /* 0x000e6800000e0000 */
[----:B------:R-:W2:Y:S04]  /*7330*/  SHFL.BFLY PT, R145, R2, 0x1, 0x1f ;  /* 0x0c201f0002917f89 */ /* 0x000ea800000e0000 */
[----:B------:R-:W-:Y:S01]  /*7340*/  LDSM.16.MT88.4 R8, [R185+0xc000] ;  /* 0x00c00000b908783b */ /* 0x000fe20000004200 */
        /* <DEDUP_REMOVED lines=12> */
[----:B------:R-:W-:Y:S01]  /*7410*/  FADD.FTZ R6, R3, -R6 ;  /* 0x8000000603067221 */ /* 0x000fe20000010000 */
[----:B------:R-:W-:Y:S01]  /*7420*/  LDSM.16.MT88.4 R132, [R186+0xc800] ;  /* 0x00c80000ba84783b */ /* 0x000fe20000004200 */
[--C-:B------:R-:W-:Y:S01]  /*7430*/  FFMA.FTZ R143, R0, c[0x0][0x23c], -R153.reuse ;  /* 0x00008f00008f7a23 */ /* 0x100fe20000010899 */
[----:B------:R-:W-:Y:S01]  /*7440*/  MUFU.EX2 R141, R141 ;  /* 0x0000008d008d7308 */ /* 0x000fe20000000800 */
[--C-:B------:R-:W-:Y:S02]  /*7450*/  FFMA.FTZ R144, R16, c[0x0][0x23c], -R153.reuse ;  /* 0x00008f0010907a23 */ /* 0x100fe40000010899 */
[----:B------:R-:W-:Y:S02]  /*7460*/  FFMA.FTZ R142, R28, c[0x0][0x23c], -R153 ;  /* 0x00008f001c8e7a23 */ /* 0x000fe40000010899 */
[--C-:B------:R-:W-:Y:S01]  /*7470*/  FFMA.FTZ R140, R18, c[0x0][0x23c], -R150.reuse ;  /* 0x00008f00128c7a23 */ /* 0x100fe20000010896 */
[----:B------:R-:W-:Y:S01]  /*7480*/  LDSM.16.MT88.4 R28, [R184+0xc800] ;  /* 0x00c80000b81c783b */ /* 0x000fe20000004200 */
[--C-:B------:R-:W-:Y:S01]  /*7490*/  FFMA.FTZ R2, R19, c[0x0][0x23c], -R150.reuse ;  /* 0x00008f0013027a23 */ /* 0x100fe20000010896 */
[----:B------:R-:W-:Y:S01]  /*74a0*/  MUFU.EX2 R144, R144 ;  /* 0x0000009000907308 */ /* 0x000fe20000000800 */
[----:B------:R-:W-:-:S02]  /*74b0*/  FFMA.FTZ R0, R17, c[0x0][0x23c], -R150 ;  /* 0x00008f0011007a23 */ /* 0x000fc40000010896 */
[----:B------:R-:W-:Y:S01]  /*74c0*/  FFMA.FTZ R147, R5, c[0x0][0x23c], -R150 ;  /* 0x00008f0005937a23 */ /* 0x000fe20000010896 */
[----:B------:R-:W1:Y:S01]  /*74d0*/  LDSM.16.MT88.4 R16, [R188+0xc000] ;  /* 0x00c00000bc10783b */ /* 0x000e620000004200 */
[----:B------:R-:W-:Y:S02]  /*74e0*/  FMUL.FTZ R148, R4, c[0x0][0x23c] ;  /* 0x00008f0004947a20 */ /* 0x000fe40000410000 */
[----:B------:R-:W-:Y:S01]  /*74f0*/  FMUL.FTZ R3, R6, c[0x0][0x23c] ;  /* 0x00008f0006037a20 */ /* 0x000fe20000410000 */
[----:B------:R-:W2:Y:S01]  /*7500*/  MUFU.EX2 R143, R143 ;  /* 0x0000008f008f7308 */ /* 0x000ea20000000800 */
[--C-:B------:R-:W-:Y:S02]  /*7510*/  FFMA.FTZ R155, R160, c[0x0][0x23c], -R153.reuse ;  /* 0x00008f00a09b7a23 */ /* 0x100fe40000010899 */
        /* <DEDUP_REMOVED lines=55> */
[----:B------:R-:W3:Y:S01]  /*7890*/  LDSM.16.MT88.4 R12, [R188+0xe000] ;  /* 0x00e00000bc0c783b */ /* 0x000ee20000004200 */
[----:B------:R-:W-:Y:S01]  /*78a0*/  FMUL.FTZ R125, R125, R148 ;  /* 0x000000947d7d7220 */ /* 0x000fe20000410000 */
[----:B------:R-:W-:Y:S01]  /*78b0*/  MUFU.EX2 R158, R158 ;  /* 0x0000009e009e7308 */ /* 0x000fe20000000800 */
        /* <DEDUP_REMOVED lines=10> */
[----:B------:R-:W-:Y:S01]  /*7960*/  FMUL.FTZ R109, R109, R148 ;  /* 0x000000946d6d7220 */ /* 0x000fe20000410000 */
[----:B------:R-:W1:Y:S01]  /*7970*/  LDSM.16.MT88.4 R16, [R184+0xc000] ;  /* 0x00c00000b810783b */ /* 0x000e620000004200 */
        /* <DEDUP_REMOVED lines=14> */
[----:B------:R-:W1:Y:S01]  /*7a60*/  MUFU.EX2 R161, R161 ;  /* 0x000000a100a17308 */ /* 0x000e620000000800 */
[-C--:B------:R-:W-:Y:S02]  /*7a70*/  FMUL.FTZ R43, R43, R3.reuse ;  /* 0x000000032b2b7220 */ /* 0x080fe40000410000 */
[C---:B---3--:R-:W-:Y:S01]  /*7a80*/  HMMA.16816.F32.BF16 R36, R4.reuse, R12, R36 ;  /* 0x0000000c0424723c */ /* 0x048fe20000041824 */
[-C--:B------:R-:W-:Y:S02]  /*7a90*/  FMUL.FTZ R104, R104, R148.reuse ;  /* 0x0000009468687220 */ /* 0x080fe40000410000 */
[-C--:B------:R-:W-:Y:S02]  /*7aa0*/  FMUL.FTZ R105, R105, R148.reuse ;  /* 0x0000009469697220 */ /* 0x080fe40000410000 */
[-C--:B------:R-:W-:Y:S01]  /*7ab0*/  FMUL.FTZ R106, R106, R3.reuse ;  /* 0x000000036a6a7220 */ /* 0x080fe20000410000 */
[----:B------:R-:W-:Y:S01]  /*7ac0*/  MUFU.EX2 R164, R164 ;  /* 0x000000a400a47308 */ /* 0x000fe20000000800 */
[----:B------:R-:W-:Y:S01]  /*7ad0*/  FMUL.FTZ R107, R107, R3 ;  /* 0x000000036b6b7220 */ /* 0x000fe20000410000 */
[----:B------:R-:W-:Y:S01]  /*7ae0*/  HMMA.16816.F32.BF16 R40, R4, R14, R40 ;  /* 0x0000000e0428723c */ /* 0x000fe20000041828 */
[----:B------:R-:W3:Y:S01]  /*7af0*/  LDSM.16.MT88.4 R12, [R184+0xe000] ;  /* 0x00e00000b80c783b */ /* 0x000ee20000004200 */
[----:B------:R-:W-:-:S02]  /*7b00*/  FMUL.FTZ R100, R100, R148 ;  /* 0x0000009464647220 */ /* 0x000fc40000410000 */
[-C--:B------:R-:W-:Y:S02]  /*7b10*/  FMUL.FTZ R101, R101, R148.reuse ;  /* 0x0000009465657220 */ /* 0x080fe40000410000 */
[-C--:B------:R-:W-:Y:S01]  /*7b20*/  FMUL.FTZ R102, R102, R3.reuse ;  /* 0x0000000366667220 */ /* 0x080fe20000410000 */
[----:B------:R-:W2:Y:S01]  /*7b30*/  MUFU.EX2 R171, R171 ;  /* 0x000000ab00ab7308 */ /* 0x000ea20000000800 */
[-C--:B------:R-:W-:Y:S02]  /*7b40*/  FMUL.FTZ R103, R103, R3.reuse ;  /* 0x0000000367677220 */ /* 0x080fe40000410000 */
[-C--:B------:R-:W-:Y:S01]  /*7b50*/  FMUL.FTZ R44, R44, R148.reuse ;  /* 0x000000942c2c7220 */ /* 0x080fe20000410000 */
[----:B-1----:R-:W-:Y:S01]  /*7b60*/  HMMA.16816.F32.BF16 R104, R4, R16, R104 ;  /* 0x000000100468723c */ /* 0x002fe20000041868 */
[----:B------:R-:W-:Y:S02]  /*7b70*/  FMUL.FTZ R45, R45, R148 ;  /* 0x000000942d2d7220 */ /* 0x000fe40000410000 */
[-C--:B------:R-:W-:Y:S01]  /*7b80*/  FMUL.FTZ R46, R46, R3.reuse ;  /* 0x000000032e2e7220 */ /* 0x080fe20000410000 */
[----:B------:R-:W-:Y:S01]  /*7b90*/  MUFU.EX2 R166, R166 ;  /* 0x000000a600a67308 */ /* 0x000fe20000000800 */
[----:B------:R-:W-:-:S02]  /*7ba0*/  FMUL.FTZ R47, R47, R3 ;  /* 0x000000032f2f7220 */ /* 0x000fc40000410000 */
[-C--:B------:R-:W-:Y:S01]  /*7bb0*/  FMUL.FTZ R48, R48, R148.reuse ;  /* 0x0000009430307220 */ /* 0x080fe20000410000 */
[C---:B------:R-:W-:Y:S01]  /*7bc0*/  HMMA.16816.F32.BF16 R100, R4.reuse, R18, R100 ;  /* 0x000000120464723c */ /* 0x040fe20000041864 */
[-C--:B------:R-:W-:Y:S01]  /*7bd0*/  FMUL.FTZ R49, R49, R148.reuse ;  /* 0x0000009431317220 */ /* 0x080fe20000410000 */
[----:B------:R-:W1:Y:S01]  /*7be0*/  LDSM.16.MT88.4 R16, [R185+0xe000] ;  /* 0x00e00000b910783b */ /* 0x000e620000004200 */
[-C--:B------:R-:W-:Y:S01]  /*7bf0*/  FMUL.FTZ R50, R50, R3.reuse ;  /* 0x0000000332327220 */ /* 0x080fe20000410000 */
[----:B------:R-:W-:Y:S01]  /*7c00*/  MUFU.EX2 R199, R199 ;  /* 0x000000c700c77308 */ /* 0x000fe20000000800 */
        /* <DEDUP_REMOVED lines=12> */
[----:B------:R-:W1:Y:S01]  /*7cd0*/  MUFU.EX2 R168, R168 ;  /* 0x000000a800a87308 */ /* 0x000e620000000800 */
[----:B------:R-:W-:-:S02]  /*7ce0*/  FMUL.FTZ R67, R67, R3 ;  /* 0x0000000343437220 */ /* 0x000fc40000410000 */
        /* <DEDUP_REMOVED lines=76> */
[----:B--2---:R-:W-:Y:S01]  /*81b0*/  F2FP.BF16.PACK_AB R4, R156, R155 ;  /* 0x0000009b9c04723e */ /* 0x004fe200000010ff */
        /* <DEDUP_REMOVED lines=63> */
[C---:B-----5:R-:W-:Y:S08]  /*85b0*/  HMMA.16816.F32.BF16 R120, R4.reuse, R8, R120 ;  /* 0x000000080478723c */ /* 0x060ff00000041878 */
[C---:B------:R-:W-:Y:S01]  /*85c0*/  HMMA.16816.F32.BF16 R116, R4.reuse, R10, R116 ;  /* 0x0000000a0474723c */ /* 0x040fe20000041874 */
[----:B------:R-:W4:Y:S07]  /*85d0*/  LDSM.16.MT88.4 R8, [R188+0x11000] ;  /* 0x01100000bc08783b */ /* 0x000f2e0000004200 */
[C---:B---3--:R-:W-:Y:S08]  /*85e0*/  HMMA.16816.F32.BF16 R36, R4.reuse, R24, R36 ;  /* 0x000000180424723c */ /* 0x048ff00000041824 */
[C---:B------:R-:W-:Y:S01]  /*85f0*/  HMMA.16816.F32.BF16 R40, R4.reuse, R26, R40 ;  /* 0x0000001a0428723c */ /* 0x040fe20000041828 */
[----:B------:R-:W3:Y:S07]  /*8600*/  LDSM.16.MT88.4 R24, [R186+0x11000] ;  /* 0x01100000ba18783b */ /* 0x000eee0000004200 */
[C---:B-1----:R-:W-:Y:S08]  /*8610*/  HMMA.16816.F32.BF16 R52, R4.reuse, R16, R52 ;  /* 0x000000100434723c */ /* 0x042ff00000041834 */
[C---:B--2---:R-:W-:Y:S08]  /*8620*/  HMMA.16816.F32.BF16 R60, R4.reuse, R12, R60 ;  /* 0x0000000c043c723c */ /* 0x044ff0000004183c */
        /* <DEDUP_REMOVED lines=66> */
.L_x_5541:
[----:B------:R-:W-:Y:S05]  /*8a50*/  @!P4 BRA `(.L_x_5547) ;  /* 0x000036a00000c947 */ /* 0x000fea0003800000 */
[----:B------:R-:W-:Y:S01]  /*8a60*/  ULDC.64 UR4, c[0x0][0x1a0] ;  /* 0x0000680000047ab9 */ /* 0x000fe20000000a00 */
[----:B------:R-:W-:Y:S01]  /*8a70*/  IMAD.MOV.U32 R0, RZ, RZ, R3 ;  /* 0x000000ffff007224 */ /* 0x000fe200078e0003 */
[----:B------:R-:W-:Y:S01]  /*8a80*/  ULEA UR7, -UR4, URZ, 0x6 ;  /* 0x0000003f04077291 */ /* 0x000fe2000f8e313f */
[----:B------:R-:W-:Y:S01]  /*8a90*/  IMAD.MOV.U32 R2, RZ, RZ, R132 ;  /* 0x000000ffff027224 */ /* 0x000fe200078e0084 */
[----:B------:R-:W-:-:S02]  /*8aa0*/  UMOV UR6, 0x5 ;  /* 0x0000000500067882 */ /* 0x000fc40000000000 */
[----:B------:R-:W-:Y:S02]  /*8ab0*/  USHF.R.S32.HI UR15, URZ, 0x1f, UR7 ;  /* 0x0000001f3f0f7899 */ /* 0x000fe40008011407 */
[----:B------:R-:W-:Y:S01]  /*8ac0*/  ULEA UR14, -UR8, URZ, 0x6 ;  /* 0x0000003f080e7291 */ /* 0x000fe2000f8e313f */
[----:B------:R-:W-:Y:S01]  /*8ad0*/  MOV R211, UR7 ;  /* 0x0000000700d37c02 */ /* 0x000fe20008000f00 */
[----:B------:R-:W-:Y:S02]  /*8ae0*/  USHF.L.U64.HI UR5, UR4, UR6, UR5 ;  /* 0x0000000604057299 */ /* 0x000fe40008010205 */
[----:B------:R-:W-:Y:S01]  /*8af0*/  USHF.L.U32 UR12, UR4, 0x5, URZ ;  /* 0x00000005040c7899 */ /* 0x000fe2000800063f */
[----:B------:R-:W-:Y:S01]  /*8b00*/  MOV R209, UR15 ;  /* 0x0000000f00d17c02 */ /* 0x000fe20008000f00 */
[----:B------:R-:W-:Y:S02]  /*8b10*/  USHF.L.U32 UR9, UR8, 0x5, URZ ;  /* 0x0000000508097899 */ /* 0x000fe4000800063f */
[----:B------:R-:W-:-:S02]  /*8b20*/  ULDC UR4, c[0x0][0x19c] ;  /* 0x0000670000047ab9 */ /* 0x000fc40000000800 */
[----:B------:R-:W-:Y:S02]  /*8b30*/  USHF.R.S32.HI UR13, URZ, 0x1f, UR14 ;  /* 0x0000001f3f0d7899 */ /* 0x000fe4000801140e */
[----:B------:R-:W-:Y:S02]  /*8b40*/  USHF.L.U64.HI UR4, UR8, UR6, UR4 ;  /* 0x0000000608047299 */ /* 0x000fe40008010204 */
.L_x_5551:
        /* <DEDUP_REMOVED lines=65> */
.L_x_5548:
[C---:B------:R-:W-:Y:S04]  /*8f60*/  LEA R198, P0, R8.reuse, R198, 0x1 ;  /* 0x000000c608c67211 */ /* 0x040fe800078008ff */
[----:B------:R-:W-:Y:S02]  /*8f70*/  LEA.HI.X R197, R8, R197, R3, 0x1, P0 ;  /* 0x000000c508c57211 */ /* 0x000fe400000f0c03 */
[----:B------:R-:W-:Y:S03]  /*8f80*/  IADD3 R222, P0, R198, UR12, RZ ;  /* 0x0000000cc6de7c10 */ /* 0x000fe6000ff1e0ff */
[----:B------:R-:W-:Y:S01]  /*8f90*/  IMAD.MOV.U32 R199, RZ, RZ, R197 ;  /* 0x000000ffffc77224 */ /* 0x000fe200078e00c5 */
[----:B------:R-:W-:Y:S02]  /*8fa0*/  IADD3.X R223, R197, UR5, RZ, P0, !PT ;  /* 0x00000005c5df7c10 */ /* 0x000fe400087fe4ff */
        /* <DEDUP_REMOVED lines=10> */
[----:B------:R-:W-:Y:S01]  /*9050*/  ISETP.GT.AND P0, PT, R201, R196, PT ;  /* 0x000000c4c900720c */ /* 0x000fe20003f04270 */
        /* <DEDUP_REMOVED lines=173> */
[----:B------:R-:W-:Y:S04]  /*9b30*/  IABS R3, c[0x0][0x2d0] ;  /* 0x0000b40000037a13 */ /* 0x000fe80000000000 */
[----:B------:R-:W1:Y:S10]  /*9b40*/  I2F.RP R139, R3 ;  /* 0x00000003008b7306 */ /* 0x000e740000209400 */
[----:B-1----:R-:W1:Y:S02]  /*9b50*/  MUFU.RCP R132, R139 ;  /* 0x0000008b00847308 */ /* 0x002e640000001000 */
[----:B-1----:R-:W-:Y:S01]  /*9b60*/  IADD3 R136, R132, 0xffffffe, RZ ;  /* 0x0ffffffe84887810 */ /* 0x002fe20007ffe0ff */
[----:B------:R-:W-:Y:S07]  /*9b70*/  IMAD.SHL.U32 R132, R201, 0x40, RZ ;  /* 0x00000040c9847824 */ /* 0x000fee00078e00ff */
[----:B------:R-:W1:Y:S01]  /*9b80*/  F2I.FTZ.U32.TRUNC.NTZ R137, R136 ;  /* 0x0000008800897305 */ /* 0x000e62000021f000 */
        /* <DEDUP_REMOVED lines=32> */
[----:B------:R-:W-:Y:S01]  /*9d90*/  SEL R3, R132, R139, !P1 ;  /* 0x0000008b84037207 */ /* 0x000fe20004800000 */
[----:B------:R-:W-:Y:S01]  /*9da0*/  IMAD.MOV.U32 R132, RZ, RZ, 0x40 ;  /* 0x00000040ff847424 */ /* 0x000fe200078e00ff */
        /* <DEDUP_REMOVED lines=19> */
.L_x_5550:
        /* <DEDUP_REMOVED lines=14> */
[----:B------:R-:W-:Y:S03]  /*9fc0*/  IADD3.X R133, R135, UR4, RZ, P0, !PT ;  /* 0x0000000487857c10 */ /* 0x000fe600087fe4ff */
        /* <DEDUP_REMOVED lines=9> */
.L_x_5549:
[----:B------:R-:W-:Y:S05]  /*a060*/  IMAD R3, R201, 0x40, R210 ;  /* 0x00000040c9037824 */ /* 0x000fea00078e02d2 */
[C---:B-1----:R-:W-:Y:S02]  /*a070*/  IADD3 R133, R3.reuse, 0x1, RZ ;  /* 0x0000000103857810 */ /* 0x042fe40007ffe0ff */
[----:B------:R-:W-:Y:S02]  /*a080*/  ISETP.GE.AND P2, PT, R3, R208, PT ;  /* 0x000000d00300720c */ /* 0x000fe40003f46270 */
[C---:B------:R-:W-:Y:S02]  /*a090*/  ISETP.GE.AND P5, PT, R133.reuse, R206, PT ;  /* 0x000000ce8500720c */ /* 0x040fe40003fa6270 */
[C---:B------:R-:W-:Y:S02]  /*a0a0*/  ISETP.GE.AND P6, PT, R133.reuse, R208, PT ;  /* 0x000000d08500720c */ /* 0x040fe40003fc6270 */
[C---:B------:R-:W-:Y:S02]  /*a0b0*/  ISETP.GE.OR P5, PT, R133.reuse, R202, !P5 ;  /* 0x000000ca8500720c */ /* 0x040fe40006fa6670 */
[-C--:B------:R-:W-:Y:S02]  /*a0c0*/  ISETP.GE.OR P6, PT, R133, R207.reuse, !P6 ;  /* 0x000000cf8500720c */ /* 0x080fe400077c6670 */
[C---:B------:R-:W-:Y:S02]  /*a0d0*/  IADD3 R133, R3.reuse, 0x9, RZ ;  /* 0x0000000903857810 */ /* 0x040fe40007ffe0ff */
[CC--:B------:R-:W-:Y:S02]  /*a0e0*/  ISETP.GE.OR P2, PT, R3.reuse, R207.reuse, !P2 ;  /* 0x000000cf0300720c */ /* 0x0c0fe40005746670 */
[----:B------:R-:W-:Y:S02]  /*a0f0*/  ISETP.GE.AND P0, PT, R3, R206, PT ;  /* 0x000000ce0300720c */ /* 0x000fe40003f06270 */
[----:B------:R-:W-:Y:S02]  /*a100*/  FSEL R134, R4, -INF , !P2 ;  /* 0xff80000004867808 */ /* 0x000fe40005000000 */
[----:B------:R-:W-:Y:S02]  /*a110*/  ISETP.GE.AND P2, PT, R133, R208, PT ;  /* 0x000000d08500720c */ /* 0x000fe40003f46270 */
[----:B------:R-:W-:Y:S02]  /*a120*/  ISETP.GE.OR P0, PT, R3, R202, !P0 ;  /* 0x000000ca0300720c */ /* 0x000fe40004706670 */
[----:B------:R-:W-:Y:S02]  /*a130*/  FSEL R144, R5, -INF , !P6 ;  /* 0xff80000005907808 */ /* 0x000fe40007000000 */
[----:B------:R-:W-:Y:S02]  /*a140*/  IADD3 R5, R3, 0x11, RZ ;  /* 0x0000001103057810 */ /* 0x000fe40007ffe0ff */
[-C--:B------:R-:W-:Y:S02]  /*a150*/  ISETP.GE.OR P2, PT, R133, R207.reuse, !P2 ;  /* 0x000000cf8500720c */ /* 0x080fe40005746670 */
[----:B------:R-:W-:Y:S02]  /*a160*/  FSEL R137, R6, -INF , !P0 ;  /* 0xff80000006897808 */ /* 0x000fe40004000000 */
[----:B------:R-:W-:Y:S02]  /*a170*/  IADD3 R135, R3, 0x8, RZ ;  /* 0x0000000803877810 */ /* 0x000fe40007ffe0ff */
[-C--:B------:R-:W-:Y:S02]  /*a180*/  ISETP.GE.AND P0, PT, R133, R206.reuse, PT ;  /* 0x000000ce8500720c */ /* 0x080fe40003f06270 */
[----:B------:R-:W-:Y:S02]  /*a190*/  FSEL R136, R9, -INF , !P2 ;  /* 0xff80000009887808 */ /* 0x000fe40005000000 */
[----:B------:R-:W-:Y:S02]  /*a1a0*/  ISETP.GE.AND P2, PT, R5, R206, PT ;  /* 0x000000ce0500720c */ /* 0x000fe40003f46270 */
[----:B------:R-:W-:Y:S02]  /*a1b0*/  ISETP.GE.AND P1, PT, R135, R208, PT ;  /* 0x000000d08700720c */ /* 0x000fe40003f26270 */
[-C--:B------:R-:W-:Y:S02]  /*a1c0*/  ISETP.GE.OR P0, PT, R133, R202.reuse, !P0 ;  /* 0x000000ca8500720c */ /* 0x080fe40004706670 */
[----:B------:R-:W-:Y:S02]  /*a1d0*/  IADD3 R133, R3, 0x10, RZ ;  /* 0x0000001003857810 */ /* 0x000fe40007ffe0ff */
[----:B------:R-:W-:Y:S02]  /*a1e0*/  ISETP.GE.OR P2, PT, R5, R202, !P2 ;  /* 0x000000ca0500720c */ /* 0x000fe40005746670 */
[----:B------:R-:W-:Y:S02]  /*a1f0*/  FSEL R7, R7, -INF , !P5 ;  /* 0xff80000007077808 */ /* 0x000fe40006800000 */
[C---:B------:R-:W-:Y:S02]  /*a200*/  ISETP.GE.AND P4, PT, R135.reuse, R206, PT ;  /* 0x000000ce8700720c */ /* 0x040fe40003f86270 */
[-C--:B------:R-:W-:Y:S02]  /*a210*/  ISETP.GE.OR P1, PT, R135, R207.reuse, !P1 ;  /* 0x000000cf8700720c */ /* 0x080fe40004f26670 */
[C---:B------:R-:W-:Y:S02]  /*a220*/  ISETP.GE.AND P5, PT, R133.reuse, R208, PT ;  /* 0x000000d08500720c */ /* 0x040fe40003fa6270 */
[----:B------:R-:W-:Y:S02]  /*a230*/  ISETP.GE.AND P6, PT, R133, R206, PT ;  /* 0x000000ce8500720c */ /* 0x000fe40003fc6270 */
[----:B------:R-:W-:Y:S02]  /*a240*/  FSEL R161, R15, -INF , !P2 ;  /* 0xff8000000fa17808 */ /* 0x000fe40005000000 */
[----:B------:R-:W-:Y:S02]  /*a250*/  FMNMX.FTZ R15, R134, R2, !PT ;  /* 0x00000002860f7209 */ /* 0x000fe40007810000 */
[----:B------:R-:W-:Y:S02]  /*a260*/  FSEL R138, R8, -INF , !P1 ;  /* 0xff800000088a7808 */ /* 0x000fe40004800000 */
[C---:B------:R-:W-:Y:S02]  /*a270*/  ISETP.GE.OR P5, PT, R133.reuse, R207, !P5 ;  /* 0x000000cf8500720c */ /* 0x040fe40006fa6670 */
[-C--:B------:R-:W-:Y:S02]  /*a280*/  ISETP.GE.OR P6, PT, R133, R202.reuse, !P6 ;  /* 0x000000ca8500720c */ /* 0x080fe400077c6670 */
[----:B------:R-:W-:Y:S02]  /*a290*/  ISETP.GE.OR P4, PT, R135, R202, !P4 ;  /* 0x000000ca8700720c */ /* 0x000fe40006786670 */
[-C--:B------:R-:W-:Y:S02]  /*a2a0*/  ISETP.GE.AND P1, PT, R5, R208.reuse, PT ;  /* 0x000000d00500720c */ /* 0x080fe40003f26270 */
[C---:B------:R-:W-:Y:S02]  /*a2b0*/  IADD3 R9, R3.reuse, 0x18, RZ ;  /* 0x0000001803097810 */ /* 0x040fe40007ffe0ff */
[----:B------:R-:W-:Y:S02]  /*a2c0*/  IADD3 R133, R3, 0x19, RZ ;  /* 0x0000001903857810 */ /* 0x000fe40007ffe0ff */
[----:B------:R-:W-:Y:S02]  /*a2d0*/  FMNMX.FTZ R15, R144, R15, !PT ;  /* 0x0000000f900f7209 */ /* 0x000fe40007810000 */
[----:B------:R-:W-:Y:S02]  /*a2e0*/  FSEL R170, R12, -INF , !P5 ;  /* 0xff8000000caa7808 */ /* 0x000fe40006800000 */
[----:B------:R-:W-:Y:S02]  /*a2f0*/  ISETP.GE.OR P1, PT, R5, R207, !P1 ;  /* 0x000000cf0500720c */ /* 0x000fe40004f26670 */
[----:B------:R-:W-:Y:S02]  /*a300*/  FSEL R5, R10, -INF , !P4 ;  /* 0xff8000000a057808 */ /* 0x000fe40006000000 */
[----:B------:R-:W-:Y:S02]  /*a310*/  FSEL R11, R11, -INF , !P0 ;  /* 0xff8000000b0b7808 */ /* 0x000fe40004000000 */
[C---:B------:R-:W-:Y:S02]  /*a320*/  ISETP.GE.AND P0, PT, R9.reuse, R208, PT ;  /* 0x000000d00900720c */ /* 0x040fe40003f06270 */
[----:B------:R-:W-:Y:S02]  /*a330*/  ISETP.GE.AND P4, PT, R9, R206, PT ;  /* 0x000000ce0900720c */ /* 0x000fe40003f86270 */
[----:B------:R-:W-:Y:S02]  /*a340*/  ISETP.GE.AND P5, PT, R133, R208, PT ;  /* 0x000000d08500720c */ /* 0x000fe40003fa6270 */
[----:B------:R-:W-:Y:S02]  /*a350*/  FMNMX.FTZ R15, R138, R15, !PT ;  /* 0x0000000f8a0f7209 */ /* 0x000fe40007810000 */
[----:B------:R-:W-:Y:S02]  /*a360*/  FSEL R162, R13, -INF , !P1 ;  /* 0xff8000000da27808 */ /* 0x000fe40004800000 */
[CC--:B------:R-:W-:Y:S02]  /*a370*/  ISETP.GE.OR P0, PT, R9.reuse, R207.reuse, !P0 ;  /* 0x000000cf0900720c */ /* 0x0c0fe40004706670 */
[----:B------:R-:W-:Y:S02]  /*a380*/  ISETP.GE.OR P4, PT, R9, R202, !P4 ;  /* 0x000000ca0900720c */ /* 0x000fe40006786670 */
[----:B------:R-:W-:Y:S02]  /*a390*/  ISETP.GE.OR P5, PT, R133, R207, !P5 ;  /* 0x000000cf8500720c */ /* 0x000fe40006fa6670 */
[C---:B------:R-:W-:Y:S02]  /*a3a0*/  IADD3 R9, R3.reuse, 0x20, RZ ;  /* 0x0000002003097810 */ /* 0x040fe40007ffe0ff */
[----:B------:R-:W-:Y:S02]  /*a3b0*/  IADD3 R13, R3, 0x21, RZ ;  /* 0x00000021030d7810 */ /* 0x000fe40007ffe0ff */
[----:B------:R-:W-:Y:S02]  /*a3c0*/  FMNMX.FTZ R4, R137, R0, !PT ;  /* 0x0000000089047209 */ /* 0x000fe40007810000 */
[----:B------:R-:W-:Y:S02]  /*a3d0*/  FMNMX.FTZ R15, R136, R15, !PT ;  /* 0x0000000f880f7209 */ /* 0x000fe40007810000 */
        /* <DEDUP_REMOVED lines=17> */
[C---:B------:R-:W-:Y:S02]  /*a4f0*/  ISETP.GE.AND P2, PT, R13.reuse, R208, PT ;  /* 0x000000d00d00720c */ /* 0x040fe40003f46270 */
[----:B------:R-:W-:Y:S02]  /*a500*/  ISETP.GE.AND P0, PT, R13, R206, PT ;  /* 0x000000ce0d00720c */ /* 0x000fe40003f06270 */
[----:B------:R-:W-:Y:S02]  /*a510*/  FMNMX.FTZ R4, R11, R4, !PT ;  /* 0x000000040b047209 */ /* 0x000fe40007810000 */
[----:B------:R-:W-:Y:S02]  /*a520*/  ISETP.GE.AND P1, PT, R133, R206, PT ;  /* 0x000000ce8500720c */ /* 0x000fe40003f26270 */
[----:B------:R-:W-:Y:S02]  /*a530*/  FMNMX.FTZ R17, R142, R17, !PT ;  /* 0x000000118e117209 */ /* 0x000fe40007810000 */
[----:B------:R-:W-:Y:S02]  /*a540*/  ISETP.GE.OR P6, PT, R9, R202, !P6 ;  /* 0x000000ca0900720c */ /* 0x000fe400077c6670 */
[----:B------:R-:W-:Y:S02]  /*a550*/  IADD3 R9, R3, 0x28, RZ ;  /* 0x0000002803097810 */ /* 0x000fe40007ffe0ff */
[----:B------:R-:W-:Y:S02]  /*a560*/  FMNMX.FTZ R4, R163, R4, !PT ;  /* 0x00000004a3047209 */ /* 0x000fe40007810000 */
[-C--:B------:R-:W-:Y:S02]  /*a570*/  ISETP.GE.OR P1, PT, R133, R202.reuse, !P1 ;  /* 0x000000ca8500720c */ /* 0x080fe40004f26670 */
[C---:B------:R-:W-:Y:S02]  /*a580*/  ISETP.GE.OR P2, PT, R13.reuse, R207, !P2 ;  /* 0x000000cf0d00720c */ /* 0x040fe40005746670 */
[----:B------:R-:W-:Y:S02]  /*a590*/  ISETP.GE.OR P0, PT, R13, R202, !P0 ;  /* 0x000000ca0d00720c */ /* 0x000fe40004706670 */
[----:B------:R-:W-:Y:S02]  /*a5a0*/  IADD3 R13, R3, 0x31, RZ ;  /* 0x00000031030d7810 */ /* 0x000fe40007ffe0ff */
[----:B------:R-:W-:Y:S02]  /*a5b0*/  FSEL R143, R18, -INF , !P4 ;  /* 0xff800000128f7808 */ /* 0x000fe40006000000 */
[----:B------:R-:W-:Y:S02]  /*a5c0*/  FMNMX.FTZ R17, R140, R17, !PT ;  /* 0x000000118c117209 */ /* 0x000fe40007810000 */
[-C--:B------:R-:W-:Y:S02]  /*a5d0*/  ISETP.GE.AND P4, PT, R9, R208.reuse, PT ;  /* 0x000000d00900720c */ /* 0x080fe40003f86270 */
[----:B------:R-:W-:Y:S02]  /*a5e0*/  FSEL R141, R19, -INF , !P1 ;  /* 0xff800000138d7808 */ /* 0x000fe40004800000 */
[----:B------:R-:W-:Y:S02]  /*a5f0*/  FSEL R154, R25, -INF , !P2 ;  /* 0xff800000199a7808 */ /* 0x000fe40005000000 */
[----:B------:R-:W-:Y:S02]  /*a600*/  ISETP.GE.AND P2, PT, R13, R208, PT ;  /* 0x000000d00d00720c */ /* 0x000fe40003f46270 */
[----:B------:R-:W-:Y:S02]  /*a610*/  FMNMX.FTZ R4, R161, R4, !PT ;  /* 0x00000004a1047209 */ /* 0x000fe40007810000 */
[C---:B------:R-:W-:Y:S02]  /*a620*/  ISETP.GE.AND P1, PT, R9.reuse, R206, PT ;  /* 0x000000ce0900720c */ /* 0x040fe40003f26270 */
[----:B------:R-:W-:Y:S02]  /*a630*/  FMNMX.FTZ R17, R160, R17, !PT ;  /* 0x00000011a0117209 */ /* 0x000fe40007810000 */
[-C--:B------:R-:W-:Y:S02]  /*a640*/  ISETP.GE.OR P4, PT, R9, R207.reuse, !P4 ;  /* 0x000000cf0900720c */ /* 0x080fe40006786670 */
[----:B------:R-:W-:Y:S02]  /*a650*/  IADD3 R15, R3, 0x30, RZ ;  /* 0x00000030030f7810 */ /* 0x000fe40007ffe0ff */
[----:B------:R-:W-:Y:S02]  /*a660*/  ISETP.GE.OR P2, PT, R13, R207, !P2 ;  /* 0x000000cf0d00720c */ /* 0x000fe40005746670 */
[----:B------:R-:W-:Y:S02]  /*a670*/  FMNMX.FTZ R4, R143, R4, !PT ;  /* 0x000000048f047209 */ /* 0x000fe40007810000 */
[----:B------:R-:W-:Y:S02]  /*a680*/  ISETP.GE.OR P1, PT, R9, R202, !P1 ;  /* 0x000000ca0900720c */ /* 0x000fe40004f26670 */
[C---:B------:R-:W-:Y:S02]  /*a690*/  IADD3 R9, R3.reuse, 0x38, RZ ;  /* 0x0000003803097810 */ /* 0x040fe40007ffe0ff */
        /* <DEDUP_REMOVED lines=9> */
[-C--:B------:R-:W-:Y:S02]  /*a730*/  ISETP.GE.OR P4, PT, R15, R207.reuse, !P4 ;  /* 0x000000cf0f00720c */ /* 0x080fe40006786670 */
        /* <DEDUP_REMOVED lines=14> */
[----:B------:R-:W-:Y:S02]  /*a820*/  FMNMX.FTZ R6, R155, R6, !PT ;  /* 0x000000069b067209 */ /* 0x000fe40007810000 */
[----:B------:R-:W-:Y:S02]  /*a830*/  ISETP.GE.OR P1, PT, R15, R202, !P2 ;  /* 0x000000ca0f00720c */ /* 0x000fe40005726670 */
[C---:B------:R-:W-:Y:S02]  /*a840*/  ISETP.GE.AND P2, PT, R13.reuse, R206, PT ;  /* 0x000000ce0d00720c */ /* 0x040fe40003f46270 */
        /* <DEDUP_REMOVED lines=13> */
[----:B------:R-:W-:Y:S02]  /*a920*/  FSEL R145, R34, -INF , !P1 ;  /* 0xff80000022917808 */ /* 0x000fe40004800000 */
[----:B------:R-:W-:Y:S01]  /*a930*/  FMNMX.FTZ R8, R147, R8, !PT ;  /* 0x0000000893087209 */ /* 0x000fe20007810000 */
[----:B------:R-:W1:Y:S01]  /*a940*/  SHFL.BFLY PT, R15, R4, 0x2, 0x1f ;  /* 0x0c401f00040f7f89 */ /* 0x000e6200000e0000 */
        /* <DEDUP_REMOVED lines=9> */
[----:B-1----:R-:W-:Y:S07]  /*a9e0*/  FMNMX.FTZ R132, R15, R132, !PT ;  /* 0x000000840f847209 */ /* 0x002fee0007810000 */
[----:B------:R-:W1:Y:S01]  /*a9f0*/  LDSM.16.MT88.4 R12, [R188+0xc000] ;  /* 0x00c00000bc0c783b */ /* 0x000e620000004200 */
[C---:B------:R-:W-:Y:S01]  /*aa00*/  FSETP.NEU.FTZ.AND P1, PT, R132.reuse, -INF , PT ;  /* 0xff8000008400780b */ /* 0x040fe20003f3d000 */
[----:B------:R-:W-:Y:S05]  /*aa10*/  FMUL.FTZ R151, R132, c[0x0][0x23c] ;  /* 0x00008f0084977a20 */ /* 0x000fea0000410000 */
[----:B------:R-:W-:Y:S02]  /*aa20*/  FSEL R151, R151, RZ, P1 ;  /* 0x000000ff97977208 */ /* 0x000fe40000800000 */
[----:B--2---:R-:W-:Y:S03]  /*aa30*/  FMNMX.FTZ R3, R4, R3, !PT ;  /* 0x0000000304037209 */ /* 0x004fe60007810000 */
[--C-:B------:R-:W-:Y:S02]  /*aa40*/  FFMA.FTZ R135, R134, c[0x0][0x23c], -R151.reuse ;  /* 0x00008f0086877a23 */ /* 0x100fe40000010897 */
[--C-:B------:R-:W-:Y:S01]  /*aa50*/  FFMA.FTZ R134, R144, c[0x0][0x23c], -R151.reuse ;  /* 0x00008f0090867a23 */ /* 0x100fe20000010897 */
[C---:B------:R-:W-:Y:S01]  /*aa60*/  FSETP.NEU.FTZ.AND P0, PT, R3.reuse, -INF , PT ;  /* 0xff8000000300780b */ /* 0x040fe20003f1d000 */
        /* <DEDUP_REMOVED lines=10> */
[----:B------:R-:W2:Y:S01]  /*ab10*/  MUFU.EX2 R134, R134 ;  /* 0x0000008600867308 */ /* 0x000ea20000000800 */
        /* <DEDUP_REMOVED lines=13> */
[----:B------:R-:W3:Y:S01]  /*abf0*/  MUFU.EX2 R2, R2 ;  /* 0x0000000200027308 */ /* 0x000ee20000000800 */
[--C-:B------:R-:W-:Y:S02]  /*ac00*/  FFMA.FTZ R221, R141, c[0x0][0x23c], -R144.reuse ;  /* 0x00008f008ddd7a23 */ /* 0x100fe40000010890 */
[----:B------:R-:W-:Y:S01]  /*ac10*/  LDSM.16.MT88.4 R140, [R185+0xe800] ;  /* 0x00e80000b98c783b */ /* 0x000fe20000004200 */
[----:B--2---:R-:W-:Y:S01]  /*ac20*/  F2FP.BF16.PACK_AB R136, R134, R135 ;  /* 0x000000878688723e */ /* 0x004fe200000010ff */
[--C-:B------:R-:W-:Y:S02]  /*ac30*/  FFMA.FTZ R220, R160, c[0x0][0x23c], -R151.reuse ;  /* 0x00008f00a0dc7a23 */ /* 0x100fe40000010897 */
[--C-:B------:R-:W-:Y:S02]  /*ac40*/  FFMA.FTZ R223, R158, c[0x0][0x23c], -R151.reuse ;  /* 0x00008f009edf7a23 */ /* 0x100fe40000010897 */
[--C-:B------:R-:W-:Y:S01]  /*ac50*/  FFMA.FTZ R222, R156, c[0x0][0x23c], -R151.reuse ;  /* 0x00008f009cde7a23 */ /* 0x100fe20000010897 */
[----:B------:R-:W2:Y:S01]  /*ac60*/  MUFU.EX2 R0, R0 ;  /* 0x0000000000007308 */ /* 0x000ea20000000800 */
[----:B------:R-:W-:Y:S01]  /*ac70*/  LDSM.16.MT88.4 R160, [R188+0x11800] ;  /* 0x01180000bca0783b */ /* 0x000fe20000004200 */
[--C-:B------:R-:W-:Y:S02]  /*ac80*/  FFMA.FTZ R225, R154, c[0x0][0x23c], -R151.reuse ;  /* 0x00008f009ae17a23 */ /* 0x100fe40000010897 */
[--C-:B------:R-:W-:Y:S02]  /*ac90*/  FFMA.FTZ R224, R159, c[0x0][0x23c], -R144.reuse ;  /* 0x00008f009fe07a23 */ /* 0x100fe40000010890 */
[--C-:B------:R-:W-:Y:S02]  /*aca0*/  FFMA.FTZ R227, R157, c[0x0][0x23c], -R144.reuse ;  /* 0x00008f009de37a23 */ /* 0x100fe40000010890 */
[--C-:B------:R-:W-:Y:S01]  /*acb0*/  FFMA.FTZ R226, R155, c[0x0][0x23c], -R144.reuse ;  /* 0x00008f009be27a23 */ /* 0x100fe20000010890 */
[----:B------:R-:W-:Y:S01]  /*acc0*/  LDSM.16.MT88.4 R156, [R184+0xf800] ;  /* 0x00f80000b89c783b */ /* 0x000fe20000004200 */
[----:B------:R-:W4:Y:S01]  /*acd0*/  MUFU.EX2 R168, R168 ;  /* 0x000000a800a87308 */ /* 0x000f220000000800 */
[--C-:B------:R-:W-:Y:S02]  /*ace0*/  FFMA.FTZ R229, R153, c[0x0][0x23c], -R144.reuse ;  /* 0x00008f0099e57a23 */ /* 0x100fe40000010890 */
[--C-:B------:R-:W-:Y:S02]  /*acf0*/  FFMA.FTZ R228, R152, c[0x0][0x23c], -R151.reuse ;  /* 0x00008f0098e47a23 */ /* 0x100fe40000010897 */
[C---:B---3--:R-:W-:Y:S02]  /*ad00*/  FMUL.FTZ R4, R2.reuse, R128 ;  /* 0x0000008002047220 */ /* 0x048fe40000410000 */
[C---:B------:R-:W-:Y:S01]  /*ad10*/  FMUL.FTZ R5, R2.reuse, R129 ;  /* 0x0000008102057220 */ /* 0x040fe20000410000 */
[----:B------:R-:W-:Y:S01]  /*ad20*/  LDSM.16.MT88.4 R152, [R185+0xf800] ;  /* 0x00f80000b998783b */ /* 0x000fe20000004200 */
[C---:B------:R-:W-:Y:S01]  /*ad30*/  FMUL.FTZ R8, R2.reuse, R124 ;  /* 0x0000007c02087220 */ /* 0x040fe20000410000 */
[----:B------:R-:W-:Y:S01]  /*ad40*/  MUFU.EX2 R167, R167 ;  /* 0x000000a700a77308 */ /* 0x000fe20000000800 */
[C---:B------:R-:W-:Y:S02]  /*ad50*/  FMUL.FTZ R9, R2.reuse, R125 ;  /* 0x0000007d02097220 */ /* 0x040fe40000410000 */
[----:B------:R-:W-:Y:S02]  /*ad60*/  FMUL.FTZ R16, R2, R116 ;  /* 0x0000007402107220 */ /* 0x000fe40000410000 */
[C---:B--2---:R-:W-:Y:S02]  /*ad70*/  FMUL.FTZ R6, R0.reuse, R130 ;  /* 0x0000008200067220 */ /* 0x044fe40000410000 */
[C---:B------:R-:W-:Y:S02]  /*ad80*/  FMUL.FTZ R7, R0.reuse, R131 ;  /* 0x0000008300077220 */ /* 0x040fe40000410000 */
[C---:B------:R-:W-:Y:S01]  /*ad90*/  FMUL.FTZ R10, R0.reuse, R126 ;  /* 0x0000007e000a7220 */ /* 0x040fe20000410000 */
[----:B------:R-:W2:Y:S01]  /*ada0*/  MUFU.EX2 R166, R166 ;  /* 0x000000a600a67308 */ /* 0x000ea20000000800 */
[----:B------:R-:W-:Y:S01]  /*adb0*/  FMUL.FTZ R11, R0, R127 ;  /* 0x0000007f000b7220 */ /* 0x000fe20000410000 */
[----:B------:R-:W-:Y:S01]  /*adc0*/  LDSM.16.MT88.4 R128, [R186+0xe800] ;  /* 0x00e80000ba80783b */ /* 0x000fe20000004200 */
[----:B------:R-:W-:Y:S01]  /*add0*/  FMUL.FTZ R17, R2, R117 ;  /* 0x0000007502117220 */ /* 0x000fe20000410000 */
[----:B----4-:R-:W-:Y:S01]  /*ade0*/  F2FP.BF16.PACK_AB R138, R168, R169 ;  /* 0x000000a9a88a723e */ /* 0x010fe200000010ff */
        /* <DEDUP_REMOVED lines=10> */
[----:B------:R-:W3:Y:S01]  /*ae90*/  MUFU.EX2 R164, R164 ;  /* 0x000000a400a47308 */ /* 0x000ee20000000800 */
[----:B------:R-:W-:Y:S02]  /*aea0*/  FMUL.FTZ R33, R2, R101 ;  /* 0x0000006502217220 */ /* 0x000fe40000410000 */
[----:B------:R-:W-:Y:S01]  /*aeb0*/  FMUL.FTZ R34, R0, R102 ;  /* 0x0000006600227220 */ /* 0x000fe20000410000 */
[----:B--2---:R-:W-:Y:S01]  /*aec0*/  F2FP.BF16.PACK_AB R137, R166, R167 ;  /* 0x000000a7a689723e */ /* 0x004fe200000010ff */
        /* <DEDUP_REMOVED lines=13> */
[----:B---3--:R-:W-:Y:S01]  /*afa0*/  F2FP.BF16.PACK_AB R139, R164, R165 ;  /* 0x000000a5a48b723e */ /* 0x008fe200000010ff */
[C---:B------:R-:W-:Y:S02]  /*afb0*/  FMUL.FTZ R38, R0.reuse, R38 ;  /* 0x0000002600267220 */ /* 0x040fe40000410000 */
[----:B------:R-:W-:Y:S02]  /*afc0*/  FMUL.FTZ R39, R0, R39 ;  /* 0x0000002700277220 */ /* 0x000fe40000410000 */
[C---:B------:R-:W-:Y:S02]  /*afd0*/  FMUL.FTZ R40, R2.reuse, R40 ;  /* 0x0000002802287220 */ /* 0x040fe40000410000 */
[C---:B-1----:R-:W-:Y:S01]  /*afe0*/  HMMA.16816.F32.BF16 R4, R136.reuse, R12, R4 ;  /* 0x0000000c8804723c */ /* 0x042fe20000041804 */
        /* <DEDUP_REMOVED lines=123> */
[----:B------:R-:W-:Y:S01]  /*b7a0*/  FMUL.FTZ R96, R2, R96 ;  /* 0x0000006002607220 */ /* 0x000fe20000410000 */
        /* <DEDUP_REMOVED lines=22> */
[----:B----4-:R-:W-:Y:S04]  /*b910*/  F2FP.BF16.PACK_AB R139, R133, R234 ;  /* 0x000000ea858b723e */ /* 0x010fe800000010ff */
        /* <DEDUP_REMOVED lines=114> */
[----:B------:R-:W-:Y:S02]  /*c040*/  FADD.FTZ R5, R214, R5 ;  /* 0x00000005d6057221 */ /* 0x000fe40000010000 */
[----:B------:R-:W-:Y:S02]  /*c050*/  IMAD.MOV.U32 R0, RZ, RZ, R3 ;  /* 0x000000ffff007224 */ /* 0x000fe400078e0003 */
        /* <DEDUP_REMOVED lines=10> */
.L_x_5547:
[----:B------:R-:W1:Y:S01]  /*c100*/  SHFL.BFLY PT, R0, R215, 0x2, 0x1f ;  /* 0x0c401f00d7007f89 */ /* 0x000e6200000e0000 */
[C---:B------:R-:W-:Y:S01]  /*c110*/  ISETP.NE.AND P0, PT, R200.reuse, -0x1, PT ;  /* 0xffffffffc800780c */ /* 0x040fe20003f05270 */
[----:B------:R-:W-:Y:S01]  /*c120*/  BSSY B0, `(.L_x_5552) ;  /* 0x0000133000007945 */ /* 0x000fe20003800000 */
[----:B------:R-:W-:Y:S01]  /*c130*/  MOV R5, 0x3f800000 ;  /* 0x3f80000000057802 */ /* 0x000fe20000000f00 */
[----:B------:R-:W2:Y:S10]  /*c140*/  SHFL.BFLY PT, R2, R217, 0x2, 0x1f ;  /* 0x0c401f00d9027f89 */ /* 0x000eb400000e0000 */
[----:B------:R-:W-:-:S04]  /*c150*/  @P0 IMAD.WIDE.U32 R8, R200, c[0x0][0x1e8], RZ ;  /* 0x00007a00c8080a25 */ /* 0x000fc800078e00ff */
[----:B------:R-:W-:Y:S01]  /*c160*/  @P0 IMAD R4, R200, c[0x0][0x1ec], R9 ;  /* 0x00007b00c8040a24 */ /* 0x000fe200078e0209 */
[----:B------:R-:W-:Y:S02]  /*c170*/  @P0 MOV R6, R8 ;  /* 0x0000000800060202 */ /* 0x000fe40000000f00 */
[----:B------:R-:W3:Y:S01]  /*c180*/  S2R R8, SR_TID.X ;  /* 0x0000000000087919 */ /* 0x000ee20000002100 */
[----:B-1----:R-:W-:Y:S02]  /*c190*/  FADD.FTZ R11, R0, R215 ;  /* 0x000000d7000b7221 */ /* 0x002fe40000010000 */
[----:B--2---:R-:W-:-:S03]  /*c1a0*/  FADD.FTZ R7, R2, R217 ;  /* 0x000000d902077221 */ /* 0x004fc60000010000 */
[----:B------:R-:W1:Y:S04]  /*c1b0*/  SHFL.BFLY PT, R0, R11, 0x1, 0x1f ;  /* 0x0c201f000b007f89 */ /* 0x000e6800000e0000 */
[----:B------:R-:W2:Y:S01]  /*c1c0*/  SHFL.BFLY PT, R2, R7, 0x1, 0x1f ;  /* 0x0c201f0007027f89 */ /* 0x000ea200000e0000 */
[----:B---3--:R-:W-:-:S04]  /*c1d0*/  SHF.R.S32.HI R9, RZ, 0x1f, R8 ;  /* 0x0000001fff097819 */ /* 0x008fc80000011408 */
[----:B------:R-:W-:Y:S01]  /*c1e0*/  LEA.HI R10, R9, R8, RZ, 0x2 ;  /* 0x00000008090a7211 */ /* 0x000fe200078f10ff */
[----:B-1----:R-:W-:-:S03]  /*c1f0*/  FADD.FTZ R0, R11, R0 ;  /* 0x000000000b007221 */ /* 0x002fc60000010000 */
[--C-:B------:R-:W-:Y:S02]  /*c200*/  SHF.R.S32.HI R12, RZ, 0x2, R10.reuse ;  /* 0x00000002ff0c7819 */ /* 0x100fe4000001140a */
[----:B------:R-:W-:Y:S01]  /*c210*/  SHF.R.S32.HI R11, RZ, 0x1f, R10 ;  /* 0x0000001fff0b7819 */ /* 0x000fe2000001140a */
[----:B--2---:R-:W-:Y:S01]  /*c220*/  FADD.FTZ R2, R7, R2 ;  /* 0x0000000207027221 */ /* 0x004fe20000010000 */
[----:B------:R-:W-:Y:S02]  /*c230*/  FSETP.NE.FTZ.AND P4, PT, R0, RZ, PT ;  /* 0x000000ff0000720b */ /* 0x000fe40003f95000 */
[----:B------:R-:W-:Y:S02]  /*c240*/  MOV R7, 0x3f800000 ;  /* 0x3f80000000077802 */ /* 0x000fe40000000f00 */
[----:B------:R-:W-:Y:S02]  /*c250*/  FSETP.NE.FTZ.AND P5, PT, R2, RZ, PT ;  /* 0x000000ff0200720b */ /* 0x000fe40003fb5000 */
[----:B------:R-:W-:-:S04]  /*c260*/  LEA.HI R11, R11, R12, RZ, 0x3 ;  /* 0x0000000c0b0b7211 */ /* 0x000fc800078f18ff */
[----:B------:R-:W-:-:S03]  /*c270*/  LOP3.LUT R11, R11, 0xfffffff8, RZ, 0xc0, !PT ;  /* 0xfffffff80b0b7812 */ /* 0x000fc600078ec0ff */
[----:B------:R-:W1:Y:S01]  /*c280*/  @P4 MUFU.RCP R7, R0 ;  /* 0x0000000000074308 */ /* 0x000e620000001000 */
[----:B------:R-:W-:-:S04]  /*c290*/  IADD3 R11, R12, -R11, RZ ;  /* 0x8000000b0c0b7210 */ /* 0x000fc80007ffe0ff */
[C---:B------:R-:W-:Y:S02]  /*c2a0*/  SHF.L.U32 R12, R11.reuse, 0x6, RZ ;  /* 0x000000060b0c7819 */ /* 0x040fe400000006ff */
[----:B------:R-:W-:Y:S01]  /*c2b0*/  LOP3.LUT R13, R11, 0x1, RZ, 0xc0, !PT ;  /* 0x000000010b0d7812 */ /* 0x000fe200078ec0ff */
[----:B------:R-:W2:Y:S01]  /*c2c0*/  @P5 MUFU.RCP R5, R2 ;  /* 0x0000000200055308 */ /* 0x000ea20000001000 */
[----:B------:R-:W-:Y:S02]  /*c2d0*/  LOP3.LUT R12, R12, 0x1c0, RZ, 0xc0, !PT ;  /* 0x000001c00c0c7812 */ /* 0x000fe400078ec0ff */
[----:B------:R-:W-:Y:S02]  /*c2e0*/  ISETP.NE.U32.AND P3, PT, R13, 0x1, PT ;  /* 0x000000010d00780c */ /* 0x000fe40003f65070 */
[----:B------:R-:W-:Y:S02]  /*c2f0*/  LEA.HI R12, R12, R12, RZ, 0x1d ;  /* 0x0000000c0c0c7211 */ /* 0x000fe400078fe8ff */
[----:B------:R-:W-:Y:S01]  /*c300*/  R2P PR, R11, 0x6 ;  /* 0x000000060b007804 */ /* 0x000fe20000000000 */
[C---:B-1----:R-:W-:Y:S01]  /*c310*/  FMUL.FTZ R131, R7.reuse, R131 ;  /* 0x0000008307837220 */ /* 0x042fe20000410000 */
[----:B------:R-:W1:Y:S01]  /*c320*/  @P5 MUFU.LG2 R2, R2 ;  /* 0x0000000200025308 */ /* 0x000e620000000c00 */
[----:B------:R-:W-:-:S02]  /*c330*/  FMUL.FTZ R130, R7, R130 ;  /* 0x0000008207827220 */ /* 0x000fc40000410000 */
[C---:B------:R-:W-:Y:S02]  /*c340*/  FMUL.FTZ R127, R7.reuse, R127 ;  /* 0x0000007f077f7220 */ /* 0x040fe40000410000 */
[----:B------:R-:W-:Y:S01]  /*c350*/  FMUL.FTZ R126, R7, R126 ;  /* 0x0000007e077e7220 */ /* 0x000fe20000410000 */
[----:B------:R-:W-:Y:S01]  /*c360*/  F2FP.BF16.PACK_AB R130, R131, R130 ;  /* 0x000000828382723e */ /* 0x000fe200000010ff */
[C---:B------:R-:W-:Y:S01]  /*c370*/  FMUL.FTZ R123, R7.reuse, R123 ;  /* 0x0000007b077b7220 */ /* 0x040fe20000410000 */
[----:B------:R-:W3:Y:S01]  /*c380*/  @P4 MUFU.LG2 R0, R0 ;  /* 0x0000000000004308 */ /* 0x000ee20000000c00 */
        /* <DEDUP_REMOVED lines=64> */
[----:B------:R-:W-:Y:S01]  /*c790*/  LEA.HI R7, R9, R8, RZ, 0x5 ;  /* 0x0000000809077211 */ /* 0x000fe200078f28ff */
[C---:B--2---:R-:W-:Y:S01]  /*c7a0*/  FMUL.FTZ R128, R5.reuse, R128 ;  /* 0x0000008005807220 */ /* 0x044fe20000410000 */
[----:B------:R-:W-:Y:S01]  /*c7b0*/  LOP3.LUT R9, R10, 0x3ffffffc, RZ, 0xc0, !PT ;  /* 0x3ffffffc0a097812 */ /* 0x000fe200078ec0ff */
[C---:B------:R-:W-:Y:S01]  /*c7c0*/  FMUL.FTZ R129, R5.reuse, R129 ;  /* 0x0000008105817220 */ /* 0x040fe20000410000 */
[----:B------:R-:W-:Y:S01]  /*c7d0*/  SHF.R.S32.HI R10, RZ, 0x5, R7 ;  /* 0x00000005ff0a7819 */ /* 0x000fe20000011407 */
[----:B------:R-:W-:Y:S01]  /*c7e0*/  FMUL.FTZ R124, R5, R124 ;  /* 0x0000007c057c7220 */ /* 0x000fe20000410000 */
[----:B------:R-:W-:Y:S01]  /*c7f0*/  IADD3 R9, -R9, R8, RZ ;  /* 0x0000000809097210 */ /* 0x000fe20007ffe1ff */
[----:B------:R-:W-:Y:S01]  /*c800*/  FMUL.FTZ R125, R5, R125 ;  /* 0x0000007d057d7220 */ /* 0x000fe20000410000 */
[----:B------:R-:W-:Y:S01]  /*c810*/  F2FP.BF16.PACK_AB R128, R129, R128 ;  /* 0x000000808180723e */ /* 0x000fe200000010ff */
[C---:B------:R-:W-:Y:S01]  /*c820*/  FMUL.FTZ R120, R5.reuse, R120 ;  /* 0x0000007805787220 */ /* 0x040fe20000410000 */
[----:B------:R-:W-:Y:S01]  /*c830*/  LEA R9, R10, R9, 0x9 ;  /* 0x000000090a097211 */ /* 0x000fe200078e48ff */
[----:B------:R-:W-:Y:S01]  /*c840*/  FMUL.FTZ R121, R5, R121 ;  /* 0x0000007905797220 */ /* 0x000fe20000410000 */
[----:B------:R-:W-:Y:S01]  /*c850*/  F2FP.BF16.PACK_AB R124, R125, R124 ;  /* 0x0000007c7d7c723e */ /* 0x000fe200000010ff */
[----:B------:R-:W-:Y:S01]  /*c860*/  FMUL.FTZ R116, R5, R116 ;  /* 0x0000007405747220 */ /* 0x000fe20000410000 */
[----:B------:R-:W-:Y:S01]  /*c870*/  LEA R9, R9, R12, 0x1 ;  /* 0x0000000c09097211 */ /* 0x000fe200078e08ff */
[----:B------:R-:W-:Y:S01]  /*c880*/  FMUL.FTZ R117, R5, R117 ;  /* 0x0000007505757220 */ /* 0x000fe20000410000 */
[----:B------:R-:W-:Y:S01]  /*c890*/  F2FP.BF16.PACK_AB R120, R121, R120 ;  /* 0x000000787978723e */ /* 0x000fe200000010ff */
[----:B------:R-:W-:Y:S01]  /*c8a0*/  FMUL.FTZ R112, R5, R112 ;  /* 0x0000007005707220 */ /* 0x000fe20000410000 */
[----:B------:R-:W-:Y:S01]  /*c8b0*/  SHF.L.U32 R13, R9, 0x1, RZ ;  /* 0x00000001090d7819 */ /* 0x000fe200000006ff */
[C---:B------:R-:W-:Y:S01]  /*c8c0*/  FMUL.FTZ R113, R5.reuse, R113 ;  /* 0x0000007105717220 */ /* 0x040fe20000410000 */
[----:B------:R-:W-:Y:S01]  /*c8d0*/  MOV R9, 0x20 ;  /* 0x0000002000097802 */ /* 0x000fe20000000f00 */
[----:B------:R-:W-:Y:S01]  /*c8e0*/  FMUL.FTZ R108, R5, R108 ;  /* 0x0000006c056c7220 */ /* 0x000fe20000410000 */
[----:B------:R-:W-:Y:S01]  /*c8f0*/  IADD3 R11, R13, -0x10, RZ ;  /* 0xfffffff00d0b7810 */ /* 0x000fe20007ffe0ff */
[----:B------:R-:W-:Y:S01]  /*c900*/  FMUL.FTZ R109, R5, R109 ;  /* 0x0000006d056d7220 */ /* 0x000fe20000410000 */
[----:B------:R-:W-:Y:S01]  /*c910*/  SEL R12, R9, 0xffffffe0, !P1 ;  /* 0xffffffe0090c7807 */ /* 0x000fe20004800000 */
[----:B------:R-:W-:Y:S01]  /*c920*/  FMUL.FTZ R104, R5, R104 ;  /* 0x0000006805687220 */ /* 0x000fe20000410000 */
[----:B------:R-:W-:Y:S01]  /*c930*/  @P3 IADD3 R11, R13, 0x10, RZ ;  /* 0x000000100d0b3810 */ /* 0x000fe20007ffe0ff */
[----:B------:R-:W-:Y:S01]  /*c940*/  FMUL.FTZ R105, R5, R105 ;  /* 0x0000006905697220 */ /* 0x000fe20000410000 */
[----:B------:R-:W-:Y:S01]  /*c950*/  IADD3 R15, R13, R12, RZ ;  /* 0x0000000c0d0f7210 */ /* 0x000fe20007ffe0ff */
[----:B------:R-:W-:Y:S01]  /*c960*/  FMUL.FTZ R100, R5, R100 ;  /* 0x0000006405647220 */ /* 0x000fe20000410000 */
[----:B------:R-:W-:Y:S01]  /*c970*/  F2FP.BF16.PACK_AB R116, R117, R116 ;  /* 0x000000747574723e */ /* 0x000fe200000010ff */
[C---:B------:R-:W-:Y:S01]  /*c980*/  FMUL.FTZ R101, R5.reuse, R101 ;  /* 0x0000006505657220 */ /* 0x040fe20000410000 */
[----:B------:R-:W-:Y:S01]  /*c990*/  IADD3 R17, R12, R11, RZ ;  /* 0x0000000b0c117210 */ /* 0x000fe20007ffe0ff */
        /* <DEDUP_REMOVED lines=53> */
[----:B------:R-:W2:Y:S01]  /*ccf0*/  LDC.U8 R12, c[0x0][0x328] ;  /* 0x0000ca00ff0c7b82 */ /* 0x000ea20000000000 */
[----:B------:R-:W-:Y:S01]  /*cd00*/  FMUL.FTZ R89, R5, R89 ;  /* 0x0000005905597220 */ /* 0x000fe20000410000 */
[----:B------:R-:W-:Y:S01]  /*cd10*/  F2FP.BF16.PACK_AB R84, R85, R84 ;  /* 0x000000545554723e */ /* 0x000fe200000010ff */
[C---:B------:R-:W-:Y:S01]  /*cd20*/  FMUL.FTZ R92, R5.reuse, R92 ;  /* 0x0000005c055c7220 */ /* 0x040fe20000410000 */
[----:B------:R-:W4:Y:S01]  /*cd30*/  S2R R9, SR_TID.X ;  /* 0x0000000000097919 */ /* 0x000f220000002100 */
[----:B------:R-:W-:Y:S01]  /*cd40*/  FMUL.FTZ R93, R5, R93 ;  /* 0x0000005d055d7220 */ /* 0x000fe20000410000 */
[----:B------:R-:W-:Y:S01]  /*cd50*/  F2FP.BF16.PACK_AB R88, R89, R88 ;  /* 0x000000585958723e */ /* 0x000fe200000010ff */
[----:B------:R-:W-:Y:S01]  /*cd60*/  FMUL.FTZ R96, R5, R96 ;  /* 0x0000006005607220 */ /* 0x000fe20000410000 */
[----:B------:R-:W-:Y:S01]  /*cd70*/  LOP3.LUT R7, R7, 0xffffffe0, RZ, 0xc0, !PT ;  /* 0xffffffe007077812 */ /* 0x000fe200078ec0ff */
[----:B------:R-:W-:Y:S01]  /*cd80*/  FMUL.FTZ R5, R5, R97 ;  /* 0x0000006105057220 */ /* 0x000fe20000410000 */
[----:B------:R-:W-:Y:S01]  /*cd90*/  F2FP.BF16.PACK_AB R92, R93, R92 ;  /* 0x0000005c5d5c723e */ /* 0x000fe200000010ff */
[----:B-1----:R-:W-:Y:S01]  /*cda0*/  @P5 FMUL.FTZ R63, R2, 0.69314718246459960938 ;  /* 0x3f317218023f5820 */ /* 0x002fe20000410000 */
[----:B------:R-:W-:Y:S01]  /*cdb0*/  IADD3 R8, R8, -R7, RZ ;  /* 0x8000000708087210 */ /* 0x000fe20007ffe0ff */
[----:B---3--:R-:W-:Y:S01]  /*cdc0*/  @P4 FMUL.FTZ R0, R0, 0.69314718246459960938 ;  /* 0x3f31721800004820 */ /* 0x008fe20000410000 */
[----:B------:R-:W-:-:S02]  /*cdd0*/  F2FP.BF16.PACK_AB R96, R5, R96 ;  /* 0x000000600560723e */ /* 0x000fc400000010ff */
[----:B------:R-:W-:-:S04]  /*cde0*/  MOV R5, 0x40 ;  /* 0x0000004000057802 */ /* 0x000fc80000000f00 */
[----:B------:R-:W-:Y:S02]  /*cdf0*/  SEL R14, R5, 0xffffffc0, !P2 ;  /* 0xffffffc0050e7807 */ /* 0x000fe40005000000 */
[----:B------:R-:W1:Y:S02]  /*ce00*/  S2R R5, SR_CTAID.Y ;  /* 0x0000000000057919 */ /* 0x000e640000002600 */
[-C--:B------:R-:W-:Y:S02]  /*ce10*/  IADD3 R19, R13, R14.reuse, RZ ;  /* 0x0000000e0d137210 */ /* 0x080fe40007ffe0ff */
[----:B------:R-:W-:Y:S02]  /*ce20*/  IADD3 R21, R14, R11, RZ ;  /* 0x0000000b0e157210 */ /* 0x000fe40007ffe0ff */
[-C--:B------:R-:W-:Y:S01]  /*ce30*/  IADD3 R23, R15, R14.reuse, RZ ;  /* 0x0000000e0f177210 */ /* 0x080fe20007ffe0ff */
[----:B------:R-:W-:Y:S01]  /*ce40*/  STS [R19], R112 ;  /* 0x0000007013007388 */ /* 0x000fe20000000800 */
[----:B------:R-:W-:-:S02]  /*ce50*/  IADD3 R25, R17, R14, RZ ;  /* 0x0000000e11197210 */ /* 0x000fc40007ffe0ff */
[----:B--2---:R-:W-:Y:S01]  /*ce60*/  ISETP.NE.AND P2, PT, R12, RZ, PT ;  /* 0x000000ff0c00720c */ /* 0x004fe20003f45270 */
[----:B------:R-:W-:Y:S03]  /*ce70*/  STS [R19+0x400], R114 ;  /* 0x0004007213007388 */ /* 0x000fe60000000800 */
[----:B------:R-:W-:Y:S01]  /*ce80*/  ISETP.NE.OR P1, PT, R200, -0x1, !P2 ;  /* 0xffffffffc800780c */ /* 0x000fe20005725670 */
[----:B------:R-:W-:Y:S04]  /*ce90*/  STS [R21], R108 ;  /* 0x0000006c15007388 */ /* 0x000fe80000000800 */
[----:B------:R-:W-:Y:S04]  /*cea0*/  STS [R21+0x400], R110 ;  /* 0x0004006e15007388 */ /* 0x000fe80000000800 */
[----:B------:R-:W-:Y:S04]  /*ceb0*/  STS [R23], R104 ;  /* 0x0000006817007388 */ /* 0x000fe80000000800 */
[----:B------:R-:W-:Y:S01]  /*cec0*/  STS [R23+0x400], R106 ;  /* 0x0004006a17007388 */ /* 0x000fe20000000800 */
[----:B-1----:R-:W-:-:S03]  /*ced0*/  @!P1 IMAD R200, R5, c[0x0][0x214], RZ ;  /* 0x0000850005c89a24 */ /* 0x002fc600078e02ff */
        /* <DEDUP_REMOVED lines=17> */
[----:B------:R-:W-:Y:S04]  /*cff0*/  STS [R25+0x2400], R66 ;  /* 0x0024004219007388 */ /* 0x000fe80000000800 */
[----:B------:R-:W-:Y:S04]  /*d000*/  STS [R13+0x4000], R68 ;  /* 0x004000440d007388 */ /* 0x000fe80000000800 */
[----:B------:R-:W-:Y:S04]  /*d010*/  STS [R13+0x4400], R70 ;  /* 0x004400460d007388 */ /* 0x000fe80000000800 */
[----:B------:R-:W-:Y:S01]  /*d020*/  STS [R11+0x4000], R72 ;  /* 0x004000480b007388 */ /* 0x000fe20000000800 */
[----:B----4-:R-:W-:-:S03]  /*d030*/  SHF.R.S32.HI R60, RZ, 0x1f, R9 ;  /* 0x0000001fff3c7819 */ /* 0x010fc60000011409 */
[----:B------:R3:W-:Y:S01]  /*d040*/  STS [R11+0x4400], R74 ;  /* 0x0044004a0b007388 */ /* 0x0007e20000000800 */
[----:B-1----:R-:W-:-:S03]  /*d050*/  @!P0 SHF.R.S32.HI R62, RZ, 0x1f, R5 ;  /* 0x0000001fff3e8819 */ /* 0x002fc60000011405 */
[----:B------:R1:W-:Y:S01]  /*d060*/  STS [R15+0x4000], R76 ;  /* 0x0040004c0f007388 */ /* 0x0003e20000000800 */
[----:B--2---:R-:W-:-:S03]  /*d070*/  @!P0 IMAD.WIDE.U32 R64, R5, c[0x0][0x1e0], RZ ;  /* 0x0000780005408a25 */ /* 0x004fc600078e00ff */
[----:B------:R1:W-:Y:S01]  /*d080*/  STS [R15+0x4400], R78 ;  /* 0x0044004e0f007388 */ /* 0x0003e20000000800 */
[----:B------:R-:W-:Y:S01]  /*d090*/  @!P0 IMAD R62, R62, c[0x0][0x1e0], RZ ;  /* 0x000078003e3e8a24 */ /* 0x000fe200078e02ff */
[----:B------:R-:W-:Y:S02]  /*d0a0*/  @!P0 MOV R6, R64 ;  /* 0x0000004000068202 */ /* 0x000fe40000000f00 */
[----:B------:R1:W-:Y:S01]  /*d0b0*/  STS [R17+0x4000], R80 ;  /* 0x0040005011007388 */ /* 0x0003e20000000800 */
[----:B------:R-:W-:Y:S01]  /*d0c0*/  @!P0 IMAD R61, R5, c[0x0][0x1e4], R62 ;  /* 0x00007900053d8a24 */ /* 0x000fe200078e023e */
[----:B------:R-:W-:Y:S02]  /*d0d0*/  LEA.HI R62, R60, R9, RZ, 0x5 ;  /* 0x000000093c3e7211 */ /* 0x000fe400078f28ff */
[----:B------:R1:W-:Y:S02]  /*d0e0*/  STS [R17+0x4400], R82 ;  /* 0x0044005211007388 */ /* 0x0003e40000000800 */
[----:B------:R-:W-:-:S02]  /*d0f0*/  LOP3.LUT R62, R62, 0xffffffe0, RZ, 0xc0, !PT ;  /* 0xffffffe03e3e7812 */ /* 0x000fc400078ec0ff */
[----:B------:R1:W-:Y:S01]  /*d100*/  STS [R19+0x4000], R84 ;  /* 0x0040005413007388 */ /* 0x0003e20000000800 */
[----:B------:R-:W-:Y:S02]  /*d110*/  @!P0 IADD3 R4, R65, R61, RZ ;  /* 0x0000003d41048210 */ /* 0x000fe40007ffe0ff */
[----:B------:R-:W-:Y:S01]  /*d120*/  SHF.R.S32.HI R61, RZ, 0x1f, R10 ;  /* 0x0000001fff3d7819 */ /* 0x000fe2000001140a */
[----:B------:R1:W-:Y:S01]  /*d130*/  STS [R19+0x4400], R86 ;  /* 0x0044005613007388 */ /* 0x0003e20000000800 */
[----:B------:R-:W-:Y:S02]  /*d140*/  IADD3 R62, R9, -R62, RZ ;  /* 0x8000003e093e7210 */ /* 0x000fe40007ffe0ff */
[----:B------:R-:W-:Y:S01]  /*d150*/  LOP3.LUT P0, RZ, R8, 0x3, RZ, 0xc0, !PT ;  /* 0x0000000308ff7812 */ /* 0x000fe2000780c0ff */
[----:B------:R1:W-:Y:S01]  /*d160*/  STS [R21+0x4000], R88 ;  /* 0x0040005815007388 */ /* 0x0003e20000000800 */
[----:B------:R-:W-:Y:S02]  /*d170*/  LEA.HI R61, R61, R10, RZ, 0x2 ;  /* 0x0000000a3d3d7211 */ /* 0x000fe400078f10ff */
[----:B------:R-:W-:Y:S01]  /*d180*/  SHF.R.S32.HI R7, RZ, 0x1f, R62 ;  /* 0x0000001fff077819 */ /* 0x000fe2000001143e */
[----:B------:R1:W-:Y:S01]  /*d190*/  STS [R21+0x4400], R90 ;  /* 0x0044005a15007388 */ /* 0x0003e20000000800 */
[----:B------:R-:W-:-:S02]  /*d1a0*/  LOP3.LUT R61, R61, 0xffffffc, RZ, 0xc0, !PT ;  /* 0x0ffffffc3d3d7812 */ /* 0x000fc400078ec0ff */
[----:B------:R-:W-:Y:S01]  /*d1b0*/  LEA.HI R7, R7, R62, RZ, 0x2 ;  /* 0x0000003e07077211 */ /* 0x000fe200078f10ff */
[----:B------:R1:W-:Y:S01]  /*d1c0*/  STS [R23+0x4000], R92 ;  /* 0x0040005c17007388 */ /* 0x0003e20000000800 */
[----:B------:R-:W-:Y:S02]  /*d1d0*/  IADD3 R61, R10, -R61, RZ ;  /* 0x8000003d0a3d7210 */ /* 0x000fe40007ffe0ff */
[----:B------:R-:W-:Y:S01]  /*d1e0*/  SHF.R.S32.HI R2, RZ, 0x2, R7 ;  /* 0x00000002ff027819 */ /* 0x000fe20000011407 */
[----:B------:R1:W-:Y:S01]  /*d1f0*/  STS [R23+0x4400], R94 ;  /* 0x0044005e17007388 */ /* 0x0003e20000000800 */
[----:B------:R-:W-:Y:S01]  /*d200*/  MOV R8, 0x7f800000 ;  /* 0x7f80000000087802 */ /* 0x000fe20000000f00 */
[----:B------:R-:W-:Y:S01]  /*d210*/  @P5 FFMA.FTZ R8, R132, c[0x0][0x238], R63 ;  /* 0x00008e0084085a23 */ /* 0x000fe2000001003f */
[----:B------:R-:W-:Y:S01]  /*d220*/  MOV R10, 0x7f800000 ;  /* 0x7f800000000a7802 */ /* 0x000fe20000000f00 */
[----:B------:R1:W-:Y:S01]  /*d230*/  STS [R25+0x4000], R96 ;  /* 0x0040006019007388 */ /* 0x0003e20000000800 */
[----:B------:R-:W-:Y:S01]  /*d240*/  @P4 FFMA.FTZ R10, R3, c[0x0][0x238], R0 ;  /* 0x00008e00030a4a23 */ /* 0x000fe20000010000 */
[----:B------:R-:W-:-:S02]  /*d250*/  LEA R2, R61, R2, 0x4 ;  /* 0x000000023d027211 */ /* 0x000fc400078e20ff */
[----:B------:R1:W-:Y:S04]  /*d260*/  STS [R25+0x4400], R98 ;  /* 0x0044006219007388 */ /* 0x0003e80000000800 */
[----:B------:R-:W-:Y:S06]  /*d270*/  BAR.SYNC.DEFER_BLOCKING 0x0 ;  /* 0x0000000000007b1d */ /* 0x000fec0000010000 */
[----:B---3--:R-:W2:Y:S04]  /*d280*/  S2R R11, SR_CTAID.Z ;  /* 0x00000000000b7919 */ /* 0x008ea80000002700 */
[----:B------:R1:W3:Y:S04]  /*d290*/  LDS.128 R52, [R203] ;  /* 0x00000000cb347984 */ /* 0x0002e80000000c00 */
[----:B------:R1:W4:Y:S01]  /*d2a0*/  LDS.128 R48, [R203+0x800] ;  /* 0x00080000cb307984 */ /* 0x0003220000000c00 */
[----:B--2---:R-:W-:-:S03]  /*d2b0*/  @!P2 IMAD R5, R5, c[0x0][0x1c0], R11 ;  /* 0x000070000505aa24 */ /* 0x004fc600078e020b */
[----:B------:R1:W2:Y:S01]  /*d2c0*/  LDS.128 R44, [R203+0x1000] ;  /* 0x00100000cb2c7984 */ /* 0x0002a20000000c00 */
        /* <DEDUP_REMOVED lines=12> */
[----:B---34-:R-:W3:Y:S01]  /*d390*/  S2R R5, SR_CTAID.X ;  /* 0x0000000000057919 */ /* 0x018ee20000002500 */
        /* <DEDUP_REMOVED lines=11> */
.L_x_5553:
[----:B---34-:R-:W-:Y:S05]  /*d450*/  BSYNC B0 ;  /* 0x0000000000007941 */ /* 0x018fea0003800000 */
.L_x_5552:
[----:B------:R-:W3:Y:S01]  /*d460*/  S2R R0, SR_CTAID.X ;  /* 0x0000000000007919 */ /* 0x000ee20000002500 */
[----:B------:R-:W-:Y:S01]  /*d470*/  LEA.HI R60, R60, R9, RZ, 0x3 ;  /* 0x000000093c3c7211 */ /* 0x000fe200078f18ff */
[----:B------:R-:W-:Y:S03]  /*d480*/  BSSY B0, `(.L_x_5554) ;  /* 0x000001f000007945 */ /* 0x000fe60003800000 */
[----:B------:R-:W-:Y:S02]  /*d490*/  LOP3.LUT R2, R60, 0xfffffff8, RZ, 0xc0, !PT ;  /* 0xfffffff83c027812 */ /* 0x000fe400078ec0ff */
[----:B------:R-:W-:-:S03]  /*d4a0*/  SHF.R.S32.HI R60, RZ, 0x3, R60 ;  /* 0x00000003ff3c7819 */ /* 0x000fc6000001143c */
[----:B------:R-:W-:-:S04]  /*d4b0*/  IMAD.IADD R2, R9, 0x1, -R2 ;  /* 0x0000000109027824 */ /* 0x000fc800078e0a02 */
[----:B------:R-:W-:Y:S01]  /*d4c0*/  IMAD.SHL.U32 R8, R2, 0x8, RZ ;  /* 0x0000000802087824 */ /* 0x000fe200078e00ff */
[----:B------:R-:W-:-:S04]  /*d4d0*/  SHF.R.S32.HI R2, RZ, 0x1f, R11 ;  /* 0x0000001fff027819 */ /* 0x000fc8000001140b */
[----:B------:R-:W-:Y:S01]  /*d4e0*/  SHF.R.S32.HI R9, RZ, 0x1f, R8 ;  /* 0x0000001fff097819 */ /* 0x000fe20000011408 */
[----:B------:R-:W-:Y:S02]  /*d4f0*/  IMAD R2, R2, c[0x0][0x1f0], RZ ;  /* 0x00007c0002027a24 */ /* 0x000fe400078e02ff */
[----:B---3--:R-:W-:Y:S02]  /*d500*/  IMAD.SHL.U32 R0, R0, 0x40, RZ ;  /* 0x0000004000007824 */ /* 0x008fe400078e00ff */
[----:B------:R-:W-:Y:S02]  /*d510*/  IMAD R2, R11, c[0x0][0x1f4], R2 ;  /* 0x00007d000b027a24 */ /* 0x000fe400078e0202 */
[----:B------:R-:W-:Y:S01]  /*d520*/  IMAD.WIDE.U32 R8, R0, c[0x0][0x1e8], R8 ;  /* 0x00007a0000087a25 */ /* 0x000fe200078e0008 */
[----:B------:R-:W-:-:S04]  /*d530*/  SHF.R.S32.HI R3, RZ, 0x1f, R0 ;  /* 0x0000001fff037819 */ /* 0x000fc80000011400 */
[----:B------:R-:W-:Y:S01]  /*d540*/  IADD3 R6, P0, R6, R8, RZ ;  /* 0x0000000806067210 */ /* 0x000fe20007f1e0ff */
[----:B------:R-:W-:-:S04]  /*d550*/  IMAD R3, R3, c[0x0][0x1e8], RZ ;  /* 0x00007a0003037a24 */ /* 0x000fc800078e02ff */
[----:B------:R-:W-:Y:S01]  /*d560*/  IMAD R3, R0, c[0x0][0x1ec], R3 ;  /* 0x00007b0000037a24 */ /* 0x000fe200078e0203 */
[----:B------:R-:W-:-:S04]  /*d570*/  SHF.R.S32.HI R0, RZ, 0x1f, R60 ;  /* 0x0000001fff007819 */ /* 0x000fc8000001143c */
        /* <DEDUP_REMOVED lines=15> */
.L_x_5555:
[----:B------:R-:W-:Y:S05]  /*d670*/  BSYNC B0 ;  /* 0x0000000000007941 */ /* 0x000fea0003800000 */
.L_x_5554:
[----:B------:R-:W-:Y:S01]  /*d680*/  IADD3 R2, R60, 0x10, RZ ;  /* 0x000000103c027810 */ /* 0x000fe20007ffe0ff */
        /* <DEDUP_REMOVED lines=9> */
[----:B---3--:R-:W-:-:S03]  /*d720*/  LEA R10, P0, R8, c[0x0][0x1d0], 0x1 ;  /* 0x00007400080a7a11 */ /* 0x008fc600078008ff */
[----:B------:R-:W-:-:S05]  /*d730*/  IMAD R2, R3, c[0x0][0x1ec], R2 ;  /* 0x00007b0003027a24 */ /* 0x000fca00078e0202 */
[----:B------:R-:W-:-:S04]  /*d740*/  IADD3 R2, R2, R9, RZ ;  /* 0x0000000902027210 */ /* 0x000fc80007ffe0ff */
[----:B------:R-:W-:-:S05]  /*d750*/  LEA.HI.X R11, R8, c[0x0][0x1d4], R2, 0x1, P0 ;  /* 0x00007500080b7a11 */ /* 0x000fca00000f0c02 */
[----:B------:R3:W-:Y:S04]  /*d760*/  STG.E.128 [R10.64], R48 ;  /* 0x000000300a007986 */ /* 0x0007e8000c101d0a */
[----:B-1----:R3:W-:Y:S04]  /*d770*/  STG.E.128 [R10.64+0x80], R32 ;  /* 0x000080200a007986 */ /* 0x0027e8000c101d0a */
[----:B------:R3:W-:Y:S02]  /*d780*/  STG.E.128 [R10.64+0x100], R16 ;  /* 0x000100100a007986 */ /* 0x0007e4000c101d0a */
.L_x_5557:
[----:B------:R-:W-:Y:S05]  /*d790*/  BSYNC B0 ;  /* 0x0000000000007941 */ /* 0x000fea0003800000 */
.L_x_5556:
        /* <DEDUP_REMOVED lines=14> */
[----:B--2---:R2:W-:Y:S04]  /*d880*/  STG.E.128 [R10.64], R44 ;  /* 0x0000002c0a007986 */ /* 0x0045e8000c101d0a */
[----:B-1----:R2:W-:Y:S04]  /*d890*/  STG.E.128 [R10.64+0x80], R28 ;  /* 0x0000801c0a007986 */ /* 0x0025e8000c101d0a */
[----:B------:R2:W-:Y:S02]  /*d8a0*/  STG.E.128 [R10.64+0x100], R12 ;  /* 0x0001000c0a007986 */ /* 0x0005e4000c101d0a */
.L_x_5559:
[----:B------:R-:W-:Y:S05]  /*d8b0*/  BSYNC B0 ;  /* 0x0000000000007941 */ /* 0x000fea0003800000 */
.L_x_5558:
[----:B------:R-:W-:-:S04]  /*d8c0*/  IADD3 R2, R60, 0x30, RZ ;  /* 0x000000303c027810 */ /* 0x000fc80007ffe0ff */
[----:B------:R-:W-:-:S13]  /*d8d0*/  ISETP.GE.AND P0, PT, R2, R195, PT ;  /* 0x000000c30200720c */ /* 0x000fda0003f06270 */
[----:B------:R-:W-:Y:S05]  /*d8e0*/  @P0 EXIT ;  /* 0x000000000000094d */ /* 0x000fea0003800000 */
        /* <DEDUP_REMOVED lines=9> */
[----:B-1----:R-:W-:Y:S04]  /*d980*/  STG.E.128 [R2.64], R40 ;  /* 0x0000002802007986 */ /* 0x002fe8000c101d0a */
[----:B------:R-:W-:Y:S04]  /*d990*/  STG.E.128 [R2.64+0x80], R24 ;  /* 0x0000801802007986 */ /* 0x000fe8000c101d0a */
[----:B------:R-:W-:Y:S01]  /*d9a0*/  STG.E.128 [R2.64+0x100], R56 ;  /* 0x0001003802007986 */ /* 0x000fe2000c101d0a */
[----:B------:R-:W-:Y:S05]  /*d9b0*/  EXIT ;  /* 0x000000000000794d */ /* 0x000fea0003800000 */
.L_x_5560:
        /* <DEDUP_REMOVED lines=12> */
.L_x_7868:


//--------------------- .text._ZN5flash24flash_fwd_splitkv_kernelI23Flash_fwd_kernel_traitsILi192ELi64ELi64ELi4ELb0ELb0EN7cutlass10bfloat16_tE19Flash_kernel_traitsILi192ELi64ELi64ELi4ES3_EELb0ELb1ELb0ELb0ELb1ELb1ELb0ELb0EEEvNS_16Flash_fwd_paramsE --------------------------
	.section	.text._ZN5flash24flash_fwd_splitkv_kernelI23Flash_fwd_kernel_traitsILi192ELi64ELi64ELi4ELb0ELb0EN7cutlass10bfloat16_tE19Flash_kernel_traitsILi192ELi64ELi64ELi4ES3_EELb0ELb1ELb0ELb0ELb1ELb1ELb0ELb0EEEvNS_16Flash_fwd_paramsE,"ax",@progbits
	.sectioninfo	@"SHI_REGISTERS=255"
	.align	128
        .global         _ZN5flash24flash_fwd_splitkv_kernelI23Flash_fwd_kernel_traitsILi192ELi64ELi64ELi4ELb0ELb0EN7cutlass10bfloat16_tE19Flash_kernel_traitsILi192ELi64ELi64ELi4ES3_EELb0ELb1ELb0ELb0ELb1ELb1ELb0ELb0EEEvNS_16Flash_fwd_paramsE
        .type           _ZN5flash24flash_fwd_splitkv_kernelI23Flash_fwd_kernel_traitsILi192ELi64ELi64ELi4ELb0ELb0EN7cutlass10bfloat16_tE19Flash_kernel_traitsILi192ELi64ELi64ELi4ES3_EELb0ELb1ELb0ELb0ELb1ELb1ELb0ELb0EEEvNS_16Flash_fwd_paramsE,@function
        .size           _ZN5flash24flash_fwd_splitkv_kernelI23Flash_fwd_kernel_traitsILi192ELi64ELi64ELi4ELb0ELb0EN7cutlass10bfloat16_tE19Flash_kernel_traitsILi192ELi64ELi64ELi4ES3_EELb0ELb1ELb0ELb0ELb1ELb1ELb0ELb0EEEvNS_16Flash_fwd_paramsE,(.L_x_7869 - _ZN5flash24flash_fwd_splitkv_kernelI23Flash_fwd_kernel_traitsILi192ELi64ELi64ELi4ELb0ELb0EN7cutlass10bfloat16_tE19Flash_kernel_traitsILi192ELi64ELi64ELi4ES3_EELb0ELb1ELb0ELb0ELb1ELb1ELb0ELb0EEEvNS_16Flash_fwd_paramsE)
        .other          _ZN5flash24flash_fwd_splitkv_kernelI23Flash_fwd_kernel_traitsILi192ELi64ELi64ELi4ELb0ELb0EN7cutlass10bfloat16_tE19Flash_kernel_traitsILi192ELi64ELi64ELi4ES3_EELb0ELb1ELb0ELb0ELb1ELb1ELb0ELb0EEEvNS_16Flash_fwd_paramsE,@"STO_CUDA_ENTRY STV_DEFAULT"
_ZN5flash24flash_fwd_splitkv_kernelI23Flash_fwd_kernel_traitsILi192ELi64ELi64ELi4ELb0ELb0EN7cutlass10bfloat16_tE19Flash_kernel_traitsILi192ELi64ELi64ELi4ES3_EELb0ELb1ELb0ELb0ELb1ELb1ELb0ELb0EEEvNS_16Flash_fwd_paramsE:
.text._ZN5flash24flash_fwd_splitkv_kernelI23Flash_fwd_kernel_traitsILi192ELi64ELi64ELi4ELb0ELb0EN7cutlass10bfloat16_tE19Flash_kernel_traitsILi192ELi64ELi64ELi4ES3_EELb0ELb1ELb0ELb0ELb1ELb1ELb0ELb0EEEvNS_16Flash_fwd_paramsE:
        /* <DEDUP_REMOVED lines=34> */
.L_x_5561:
[----:B-1-34-:R-:W-:Y:S02]  /*0220*/  MOV R0, c[0x0][0x218] ;  /* 0x0000860000007a02 */ /* 0x01afe40000000f00 */
.L_x_5562:
        /* <DEDUP_REMOVED lines=80> */
.L_x_5565:
[----:B------:R-:W-:Y:S05]  /*0730*/  BSYNC B0 ;  /* 0x0000000000007941 */ /* 0x000fea0003800000 */
.L_x_5564:
        /* <DEDUP_REMOVED lines=17> */
.L_x_5567:
[----:B------:R-:W-:Y:S05]  /*0850*/  BSYNC B0 ;  /* 0x0000000000007941 */ /* 0x000fea0003800000 */
.L_x_5566:
        /* <DEDUP_REMOVED lines=17> */
.L_x_5569:
[----:B------:R-:W-:Y:S05]  /*0970*/  BSYNC B0 ;  /* 0x0000000000007941 */ /* 0x000fea0003800000 */
.L_x_5568:
        /* <DEDUP_REMOVED lines=17> */
.L_x_5571:
[----:B------:R-:W-:Y:S05]  /*0a90*/  BSYNC B0 ;  /* 0x0000000000007941 */ /* 0x000fea0003800000 */
.L_x_5570:
        /* <DEDUP_REMOVED lines=19> */
.L_x_5563:
        /* <DEDUP_REMOVED lines=94> */
.L_x_5572:
        /* <DEDUP_REMOVED lines=15> */
.L_x_5574:
        /* <DEDUP_REMOVED lines=52> */
.L_x_5573:
        /* <DEDUP_REMOVED lines=208> */
[----:B------:R-:W-:Y:S02]  /*22e0*/  IMAD R11, R90, 0x400, R89 ;  /* 0x000004005a0b7824 */ /* 0x000fe400078e0259 */
[----:B------:R-:W-:Y:S02]  /*22f0*/  @!P2 IMAD R9, R9, 0x60, RZ ;  /* 0x000000600909a824 */ /* 0x000fe400078e02ff */
[----:B------:R-:W-:-:S02]  /*2300*/  IMAD.IADD R202, R4, 0x1, R11 ;  /* 0x0000000104ca7824 */ /* 0x000fc400078e020b */
[----:B------:R-:W-:Y:S02]  /*2310*/  @!P2 IMAD.IADD R9, R19, 0x1, R9 ;  /* 0x000000011309a824 */ /* 0x000fe400078e0209 */
        /* <DEDUP_REMOVED lines=42> */
[----:B-1----:R-:W-:Y:S02]  /*25c0*/  LDSM.16.M88.4 R12, [R202] ;  /* 0x00000000ca0c783b */ /* 0x002fe40000000200 */
[----:B------:R-:W-:Y:S02]  /*25d0*/  SEL R5, R5, 0xffffffe0, !P2 ;  /* 0xffffffe005057807 */ /* 0x000fe40005000000 */
[----:B------:R-:W1:Y:S01]  /*25e0*/  LDSM.16.M88.4 R24, [R201+0x6000] ;  /* 0x00600000c918783b */ /* 0x000e620000000200 */
[----:B------:R-:W-:Y:S02]  /*25f0*/  SEL R7, R7, 0xfffffff0, !P1 ;  /* 0xfffffff007077807 */ /* 0x000fe40004800000 */
[----:B------:R-:W-:Y:S01]  /*2600*/  R2P PR, R0, 0x6 ;  /* 0x0000000600007804 */ /* 0x000fe20000000000 */
[----:B------:R-:W3:Y:S01]  /*2610*/  LDSM.16.M88.4 R52, [R201+0x6800] ;  /* 0x00680000c934783b */ /* 0x000ee20000000200 */
[----:B------:R-:W-:Y:S01]  /*2620*/  IADD3 R0, R201, 0x6000, RZ ;  /* 0x00006000c9007810 */ /* 0x000fe20007ffe0ff */
[----:B------:R-:W-:-:S02]  /*2630*/  IMAD R200, R7, 0x2, R202 ;  /* 0x0000000207c87824 */ /* 0x000fc400078e02ca */
[----:B------:R-:W3:Y:S01]  /*2640*/  LDSM.16.M88.4 R44, [R201+0x7000] ;  /* 0x00700000c92c783b */ /* 0x000ee20000000200 */
[C---:B------:R-:W-:Y:S02]  /*2650*/  IMAD R198, R5.reuse, 0x2, R202 ;  /* 0x0000000205c67824 */ /* 0x040fe400078e02ca */
[----:B------:R-:W-:Y:S01]  /*2660*/  IMAD R197, R5, 0x2, R200 ;  /* 0x0000000205c57824 */ /* 0x000fe200078e02c8 */
[----:B------:R-:W3:Y:S04]  /*2670*/  LDSM.16.M88.4 R16, [R201+0x7800] ;  /* 0x00780000c910783b */ /* 0x000ee80000000200 */
[----:B------:R-:W-:Y:S01]  /*2680*/  @P1 IADD3 R199, R0, -0x20, RZ ;  /* 0xffffffe000c71810 */ /* 0x000fe20007ffe0ff */
[----:B------:R-:W-:Y:S01]  /*2690*/  LDSM.16.M88.4 R60, [R200] ;  /* 0x00000000c83c783b */ /* 0x000fe20000000200 */
[----:B------:R-:W-:-:S02]  /*26a0*/  IMAD.MOV.U32 R0, RZ, RZ, 0x40 ;  /* 0x00000040ff007424 */ /* 0x000fc400078e00ff */
[C---:B------:R-:W-:Y:S01]  /*26b0*/  IADD3 R191, R199.reuse, 0x800, RZ ;  /* 0x00000800c7bf7810 */ /* 0x040fe20007ffe0ff */
[----:B--2---:R-:W2:Y:S01]  /*26c0*/  LDSM.16.M88.4 R8, [R199] ;  /* 0x00000000c708783b */ /* 0x004ea20000000200 */
[C---:B------:R-:W-:Y:S02]  /*26d0*/  IADD3 R190, R199.reuse, 0x1000, RZ ;  /* 0x00001000c7be7810 */ /* 0x040fe40007ffe0ff */
[----:B------:R-:W-:Y:S01]  /*26e0*/  SEL R0, R0, 0xffffffc0, !P2 ;  /* 0xffffffc000007807 */ /* 0x000fe20005000000 */
[----:B------:R-:W2:Y:S01]  /*26f0*/  LDSM.16.M88.4 R32, [R199+0x800] ;  /* 0x00080000c720783b */ /* 0x000ea20000000200 */
[C---:B------:R-:W-:Y:S02]  /*2700*/  IADD3 R189, R199.reuse, 0x1800, RZ ;  /* 0x00001800c7bd7810 */ /* 0x040fe40007ffe0ff */
[----:B------:R-:W-:Y:S01]  /*2710*/  IADD3 R187, R199, 0x2000, RZ ;  /* 0x00002000c7bb7810 */ /* 0x000fe20007ffe0ff */
[----:B----4-:R-:W4:Y:S01]  /*2720*/  LDSM.16.M88.4 R20, [R199+0x1000] ;  /* 0x00100000c714783b */ /* 0x010f220000000200 */
[----:B------:R-:W-:Y:S01]  /*2730*/  IMAD.IADD R195, R201, 0x1, R0 ;  /* 0x00000001c9c37824 */ /* 0x000fe200078e0200 */
[C---:B------:R-:W-:Y:S01]  /*2740*/  IADD3 R186, R199.reuse, 0x2800, RZ ;  /* 0x00002800c7ba7810 */ /* 0x040fe20007ffe0ff */
[----:B------:R-:W-:Y:S01]  /*2750*/  IMAD.IADD R188, R0, 0x1, R199 ;  /* 0x0000000100bc7824 */ /* 0x000fe200078e02c7 */
[----:B------:R-:W2:Y:S01]  /*2760*/  LDSM.16.M88.4 R68, [R199+0x1800] ;  /* 0x00180000c744783b */ /* 0x000ea20000000200 */
[----:B------:R-:W-:Y:S01]  /*2770*/  IMAD.IADD R0, R88, 0x1, -R91 ;  /* 0x0000000158007824 */ /* 0x000fe200078e0a5b */
[----:B------:R-:W-:-:S02]  /*2780*/  IADD3 R185, R199, 0x3000, RZ ;  /* 0x00003000c7b97810 */ /* 0x000fc40007ffe0ff */
[----:B------:R-:W-:Y:S01]  /*2790*/  LDSM.16.M88.4 R76, [R198] ;  /* 0x00000000c64c783b */ /* 0x000fe20000000200 */
[C---:B------:R-:W-:Y:S01]  /*27a0*/  IADD3 R184, R199.reuse, 0x3800, RZ ;  /* 0x00003800c7b87810 */ /* 0x040fe20007ffe0ff */
[C---:B-1----:R-:W-:Y:S02]  /*27b0*/  HMMA.16816.F32.BF16 R28, R12.reuse, R24, RZ ;  /* 0x000000180c1c723c */ /* 0x042fe400000418ff */
[----:B------:R-:W1:Y:S01]  /*27c0*/  LDSM.16.M88.4 R36, [R195+0x6000] ;  /* 0x00600000c324783b */ /* 0x000e620000000200 */
[C---:B------:R-:W-:Y:S02]  /*27d0*/  IADD3 R183, R199.reuse, 0x4000, RZ ;  /* 0x00004000c7b77810 */ /* 0x040fe40007ffe0ff */
[C---:B------:R-:W-:Y:S01]  /*27e0*/  IADD3 R182, R199.reuse, 0x4800, RZ ;  /* 0x00004800c7b67810 */ /* 0x040fe20007ffe0ff */
[----:B------:R-:W-:Y:S01]  /*27f0*/  LDSM.16.M88.4 R64, [R188] ;  /* 0x00000000bc40783b */ /* 0x000fe20000000200 */
[C---:B------:R-:W-:Y:S01]  /*2800*/  IADD3 R181, R199.reuse, 0x5000, RZ ;  /* 0x00005000c7b57810 */ /* 0x040fe20007ffe0ff */
[----:B---3--:R-:W-:Y:S02]  /*2810*/  HMMA.16816.F32.BF16 R56, R12, R52, RZ ;  /* 0x000000340c38723c */ /* 0x008fe400000418ff */
[----:B------:R-:W-:Y:S01]  /*2820*/  LDSM.16.M88.4 R72, [R201+0x8000] ;  /* 0x00800000c948783b */ /* 0x000fe20000000200 */
[----:B------:R-:W-:-:S03]  /*2830*/  IADD3 R180, R199, 0x5800, RZ ;  /* 0x00005800c7b47810 */ /* 0x000fc60007ffe0ff */
[----:B------:R-:W-:Y:S02]  /*2840*/  LDSM.16.M88.4 R80, [R197+0x2000] ;  /* 0x00200000c550783b */ /* 0x000fe40000000200 */
[C---:B------:R-:W-:Y:S02]  /*2850*/  HMMA.16816.F32.BF16 R24, R12.reuse, R26, RZ ;  /* 0x0000001a0c18723c */ /* 0x040fe400000418ff */
[----:B------:R-:W-:Y:S04]  /*2860*/  LDSM.16.M88.4 R84, [R188+0x3800] ;  /* 0x00380000bc54783b */ /* 0x000fe80000000200 */
[----:B------:R-:W0:Y:S02]  /*2870*/  LDGDEPBAR ;  /* 0x00000000000079af */ /* 0x000e240000000000 */
[C---:B------:R-:W-:Y:S08]  /*2880*/  HMMA.16816.F32.BF16 R52, R12.reuse, R54, RZ ;  /* 0x000000360c34723c */ /* 0x040ff000000418ff */
[C---:B------:R-:W-:Y:S08]  /*2890*/  HMMA.16816.F32.BF16 R48, R12.reuse, R44, RZ ;  /* 0x0000002c0c30723c */ /* 0x040ff000000418ff */
[C---:B------:R-:W-:Y:S08]  /*28a0*/  HMMA.16816.F32.BF16 R44, R12.reuse, R46, RZ ;  /* 0x0000002e0c2c723c */ /* 0x040ff000000418ff */
[C---:B------:R-:W-:Y:S08]  /*28b0*/  HMMA.16816.F32.BF16 R40, R12.reuse, R16, RZ ;  /* 0x000000100c28723c */ /* 0x040ff000000418ff */
[----:B------:R-:W-:Y:S01]  /*28c0*/  HMMA.16816.F32.BF16 R12, R12, R18, RZ ;  /* 0x000000120c0c723c */ /* 0x000fe200000418ff */
[----:B------:R-:W3:Y:S07]  /*28d0*/  LDSM.16.M88.4 R16, [R195+0x6800] ;  /* 0x00680000c310783b */ /* 0x000eee0000000200 */
[C---:B--2---:R-:W-:Y:S08]  /*28e0*/  HMMA.16816.F32.BF16 R28, R60.reuse, R8, R28 ;  /* 0x000000083c1c723c */ /* 0x044ff0000004181c */
[C---:B------:R-:W-:Y:S01]  /*28f0*/  HMMA.16816.F32.BF16 R24, R60.reuse, R10, R24 ;  /* 0x0000000a3c18723c */ /* 0x040fe20000041818 */
[----:B------:R-:W2:Y:S07]  /*2900*/  LDSM.16.M88.4 R8, [R195+0x7000] ;  /* 0x00700000c308783b */ /* 0x000eae0000000200 */
[C---:B------:R-:W-:Y:S08]  /*2910*/  HMMA.16816.F32.BF16 R56, R60.reuse, R32, R56 ;  /* 0x000000203c38723c */ /* 0x040ff00000041838 */
[C---:B------:R-:W-:Y:S01]  /*2920*/  HMMA.16816.F32.BF16 R52, R60.reuse, R34, R52 ;  /* 0x000000223c34723c */ /* 0x040fe20000041834 */
[----:B------:R-:W2:Y:S07]  /*2930*/  LDSM.16.M88.4 R32, [R195+0x7800] ;  /* 0x00780000c320783b */ /* 0x000eae0000000200 */
[C---:B----4-:R-:W-:Y:S08]  /*2940*/  HMMA.16816.F32.BF16 R48, R60.reuse, R20, R48 ;  /* 0x000000143c30723c */ /* 0x050ff00000041830 */
[C---:B------:R-:W-:Y:S01]  /*2950*/  HMMA.16816.F32.BF16 R44, R60.reuse, R22, R44 ;  /* 0x000000163c2c723c */ /* 0x040fe2000004182c */
[----:B------:R-:W4:Y:S07]  /*2960*/  LDSM.16.M88.4 R20, [R197] ;  /* 0x00000000c514783b */ /* 0x000f2e0000000200 */
[C---:B------:R-:W-:Y:S08]  /*2970*/  HMMA.16816.F32.BF16 R40, R60.reuse, R68, R40 ;  /* 0x000000443c28723c */ /* 0x040ff00000041828 */
[----:B------:R-:W-:Y:S01]  /*2980*/  HMMA.16816.F32.BF16 R12, R60, R70, R12 ;  /* 0x000000463c0c723c */ /* 0x000fe2000004180c */
[----:B------:R-:W4:Y:S04]  /*2990*/  LDSM.16.M88.4 R60, [R188+0x800] ;  /* 0x00080000bc3c783b */ /* 0x000f280000000200 */
[----:B------:R-:W-:Y:S03]  /*29a0*/  LDSM.16.M88.4 R68, [R201+0x9800] ;  /* 0x00980000c944783b */ /* 0x000fe60000000200 */
[C---:B-1----:R-:W-:Y:S08]  /*29b0*/  HMMA.16816.F32.BF16 R28, R76.reuse, R36, R28 ;  /* 0x000000244c1c723c */ /* 0x042ff0000004181c */
[C---:B------:R-:W-:Y:S01]  /*29c0*/  HMMA.16816.F32.BF16 R24, R76.reuse, R38, R24 ;  /* 0x000000264c18723c */ /* 0x040fe20000041818 */
[----:B------:R-:W-:Y:S07]  /*29d0*/  LDSM.16.M88.4 R36, [R188+0x1800] ;  /* 0x00180000bc24783b */ /* 0x000fee0000000200 */
[C---:B---3--:R-:W-:Y:S08]  /*29e0*/  HMMA.16816.F32.BF16 R56, R76.reuse, R16, R56 ;  /* 0x000000104c38723c */ /* 0x048ff00000041838 */
[C---:B------:R-:W-:Y:S01]  /*29f0*/  HMMA.16816.F32.BF16 R52, R76.reuse, R18, R52 ;  /* 0x000000124c34723c */ /* 0x040fe20000041834 */
[----:B------:R-:W1:Y:S07]  /*2a00*/  LDSM.16.M88.4 R16, [R188+0x1000] ;  /* 0x00100000bc10783b */ /* 0x000e6e0000000200 */
[C---:B--2---:R-:W-:Y:S08]  /*2a10*/  HMMA.16816.F32.BF16 R48, R76.reuse, R8, R48 ;  /* 0x000000084c30723c */ /* 0x044ff00000041830 */
[C---:B------:R-:W-:Y:S01]  /*2a20*/  HMMA.16816.F32.BF16 R44, R76.reuse, R10, R44 ;  /* 0x0000000a4c2c723c */ /* 0x040fe2000004182c */
[----:B------:R-:W2:Y:S07]  /*2a30*/  LDSM.16.M88.4 R8, [R202+0x2000] ;  /* 0x00200000ca08783b */ /* 0x000eae0000000200 */
[C---:B------:R-:W-:Y:S08]  /*2a40*/  HMMA.16816.F32.BF16 R40, R76.reuse, R32, R40 ;  /* 0x000000204c28723c */ /* 0x040ff00000041828 */
[----:B------:R-:W-:Y:S01]  /*2a50*/  HMMA.16816.F32.BF16 R76, R76, R34, R12 ;  /* 0x000000224c4c723c */ /* 0x000fe2000004180c */
[----:B------:R-:W3:Y:S04]  /*2a60*/  LDSM.16.M88.4 R32, [R201+0x8800] ;  /* 0x00880000c920783b */ /* 0x000ee80000000200 */
[----:B------:R-:W2:Y:S03]  /*2a70*/  LDSM.16.M88.4 R12, [R201+0x9000] ;  /* 0x00900000c90c783b */ /* 0x000ea60000000200 */
[C---:B----4-:R-:W-:Y:S08]  /*2a80*/  HMMA.16816.F32.BF16 R28, R20.reuse, R64, R28 ;  /* 0x00000040141c723c */ /* 0x050ff0000004181c */
[C---:B------:R-:W-:Y:S01]  /*2a90*/  HMMA.16816.F32.BF16 R24, R20.reuse, R66, R24 ;  /* 0x000000421418723c */ /* 0x040fe20000041818 */
[----:B------:R-:W-:Y:S07]  /*2aa0*/  LDSM.16.M88.4 R64, [R199+0x2000] ;  /* 0x00200000c740783b */ /* 0x000fee0000000200 */
[C---:B------:R-:W-:Y:S08]  /*2ab0*/  HMMA.16816.F32.BF16 R56, R20.reuse, R60, R56 ;  /* 0x0000003c1438723c */ /* 0x040ff00000041838 */
[C---:B------:R-:W-:Y:S01]  /*2ac0*/  HMMA.16816.F32.BF16 R52, R20.reuse, R62, R52 ;  /* 0x0000003e1434723c */ /* 0x040fe20000041834 */
[----:B------:R-:W-:Y:S07]  /*2ad0*/  LDSM.16.M88.4 R60, [R199+0x2800] ;  /* 0x00280000c73c783b */ /* 0x000fee0000000200 */
[C---:B-1----:R-:W-:Y:S08]  /*2ae0*/  HMMA.16816.F32.BF16 R48, R20.reuse, R16, R48 ;  /* 0x000000101430723c */ /* 0x042ff00000041830 */
[C---:B------:R-:W-:Y:S01]  /*2af0*/  HMMA.16816.F32.BF16 R44, R20.reuse, R18, R44 ;  /* 0x00000012142c723c */ /* 0x040fe2000004182c */
[----:B------:R-:W1:Y:S07]  /*2b00*/  LDSM.16.M88.4 R16, [R200+0x2000] ;  /* 0x00200000c810783b */ /* 0x000e6e0000000200 */
[C---:B------:R-:W-:Y:S08]  /*2b10*/  HMMA.16816.F32.BF16 R40, R20.reuse, R36, R40 ;  /* 0x000000241428723c */ /* 0x040ff00000041828 */
[----:B------:R-:W-:Y:S01]  /*2b20*/  HMMA.16816.F32.BF16 R76, R20, R38, R76 ;  /* 0x00000026144c723c */ /* 0x000fe2000004184c */
[----:B------:R-:W4:Y:S04]  /*2b30*/  LDSM.16.M88.4 R20, [R199+0x3800] ;  /* 0x00380000c714783b */ /* 0x000f280000000200 */
[----:B------:R-:W1:Y:S03]  /*2b40*/  LDSM.16.M88.4 R36, [R199+0x3000] ;  /* 0x00300000c724783b */ /* 0x000e660000000200 */
[C---:B--2---:R-:W-:Y:S08]  /*2b50*/  HMMA.16816.F32.BF16 R28, R8.reuse, R72, R28 ;  /* 0x00000048081c723c */ /* 0x044ff0000004181c */
[C---:B------:R-:W-:Y:S01]  /*2b60*/  HMMA.16816.F32.BF16 R24, R8.reuse, R74, R24 ;  /* 0x0000004a0818723c */ /* 0x040fe20000041818 */
[----:B------:R-:W-:Y:S07]  /*2b70*/  LDSM.16.M88.4 R72, [R202+0x4000] ;  /* 0x00400000ca48783b */ /* 0x000fee0000000200 */
[C---:B---3--:R-:W-:Y:S08]  /*2b80*/  HMMA.16816.F32.BF16 R56, R8.reuse, R32, R56 ;  /* 0x000000200838723c */ /* 0x048ff00000041838 */
[C---:B------:R-:W-:Y:S01]  /*2b90*/  HMMA.16816.F32.BF16 R52, R8.reuse, R34, R52 ;  /* 0x000000220834723c */ /* 0x040fe20000041834 */
[----:B------:R-:W-:Y:S07]  /*2ba0*/  LDSM.16.M88.4 R32, [R198+0x2000] ;  /* 0x00200000c620783b */ /* 0x000fee0000000200 */
[C---:B------:R-:W-:Y:S08]  /*2bb0*/  HMMA.16816.F32.BF16 R48, R8.reuse, R12, R48 ;  /* 0x0000000c0830723c */ /* 0x040ff00000041830 */
[C---:B------:R-:W-:Y:S01]  /*2bc0*/  HMMA.16816.F32.BF16 R44, R8.reuse, R14, R44 ;  /* 0x0000000e082c723c */ /* 0x040fe2000004182c */
[----:B------:R-:W2:Y:S07]  /*2bd0*/  LDSM.16.M88.4 R12, [R195+0x8000] ;  /* 0x00800000c30c783b */ /* 0x000eae0000000200 */
[C---:B------:R-:W-:Y:S08]  /*2be0*/  HMMA.16816.F32.BF16 R40, R8.reuse, R68, R40 ;  /* 0x000000440828723c */ /* 0x040ff00000041828 */
        /* <DEDUP_REMOVED lines=12> */
[C---:B------:R-:W-:Y:S08]  /*2cb0*/  HMMA.16816.F32.BF16 R48, R16.reuse, R36, R48 ;  /* 0x000000241030723c */ /* 0x040ff00000041830 */
[----:B------:R-:W-:Y:S01]  /*2cc0*/  HMMA.16816.F32.BF16 R44, R16, R38, R44 ;  /* 0x00000026102c723c */ /* 0x000fe2000004182c */
[----:B------:R-:W4:Y:S04]  /*2cd0*/  LDSM.16.M88.4 R36, [R195+0x9800] ;  /* 0x00980000c324783b */ /* 0x000f280000000200 */
[----:B------:R-:W4:Y:S03]  /*2ce0*/  LDSM.16.M88.4 R16, [R188+0x2800] ;  /* 0x00280000bc10783b */ /* 0x000f260000000200 */
[C---:B--2---:R-:W-:Y:S08]  /*2cf0*/  HMMA.16816.F32.BF16 R28, R32.reuse, R12, R28 ;  /* 0x0000000c201c723c */ /* 0x044ff0000004181c */
[C---:B------:R-:W-:Y:S01]  /*2d00*/  HMMA.16816.F32.BF16 R24, R32.reuse, R14, R24 ;  /* 0x0000000e2018723c */ /* 0x040fe20000041818 */
[----:B------:R-:W-:Y:S07]  /*2d10*/  LDSM.16.M88.4 R12, [R188+0x3000] ;  /* 0x00300000bc0c783b */ /* 0x000fee0000000200 */
[C---:B---3--:R-:W-:Y:S08]  /*2d20*/  HMMA.16816.F32.BF16 R56, R32.reuse, R8, R56 ;  /* 0x000000082038723c */ /* 0x048ff00000041838 */
[----:B------:R-:W-:Y:S01]  /*2d30*/  HMMA.16816.F32.BF16 R52, R32, R10, R52 ;  /* 0x0000000a2034723c */ /* 0x000fe20000041834 */
[----:B------:R-:W2:Y:S07]  /*2d40*/  LDSM.16.M88.4 R8, [R201+0xa000] ;  /* 0x00a00000c908783b */ /* 0x000eae0000000200 */
[C---:B-1----:R-:W-:Y:S08]  /*2d50*/  HMMA.16816.F32.BF16 R28, R80.reuse, R20, R28 ;  /* 0x00000014501c723c */ /* 0x042ff0000004181c */
[----:B------:R-:W-:Y:S01]  /*2d60*/  HMMA.16816.F32.BF16 R24, R80, R22, R24 ;  /* 0x000000165018723c */ /* 0x000fe20000041818 */
[----:B------:R-:W-:Y:S07]  /*2d70*/  LDSM.16.M88.4 R20, [R188+0x4000] ;  /* 0x00400000bc14783b */ /* 0x000fee0000000200 */
[C---:B------:R-:W-:Y:S08]  /*2d80*/  HMMA.16816.F32.BF16 R48, R32.reuse, R60, R48 ;  /* 0x0000003c2030723c */ /* 0x040ff00000041830 */
[C---:B------:R-:W-:Y:S01]  /*2d90*/  HMMA.16816.F32.BF16 R44, R32.reuse, R62, R44 ;  /* 0x0000003e202c723c */ /* 0x040fe2000004182c */
[----:B------:R-:W-:Y:S07]  /*2da0*/  LDSM.16.M88.4 R60, [R201+0xb800] ;  /* 0x00b80000c93c783b */ /* 0x000fee0000000200 */
[C---:B----4-:R-:W-:Y:S08]  /*2db0*/  HMMA.16816.F32.BF16 R40, R32.reuse, R36, R40 ;  /* 0x000000242028723c */ /* 0x050ff00000041828 */
[----:B------:R-:W-:Y:S01]  /*2dc0*/  HMMA.16816.F32.BF16 R76, R32, R38, R76 ;  /* 0x00000026204c723c */ /* 0x000fe2000004184c */
[----:B------:R-:W-:Y:S04]  /*2dd0*/  LDSM.16.M88.4 R36, [R199+0x4000] ;  /* 0x00400000c724783b */ /* 0x000fe80000000200 */
[----:B------:R-:W-:Y:S03]  /*2de0*/  LDSM.16.M88.4 R32, [R195+0xa000] ;  /* 0x00a00000c320783b */ /* 0x000fe60000000200 */
[C---:B------:R-:W-:Y:S08]  /*2df0*/  HMMA.16816.F32.BF16 R56, R80.reuse, R16, R56 ;  /* 0x000000105038723c */ /* 0x040ff00000041838 */
[----:B------:R-:W-:Y:S01]  /*2e00*/  HMMA.16816.F32.BF16 R52, R80, R18, R52 ;  /* 0x000000125034723c */ /* 0x000fe20000041834 */
[----:B------:R-:W1:Y:S07]  /*2e10*/  LDSM.16.M88.4 R16, [R200+0x4000] ;  /* 0x00400000c810783b */ /* 0x000e6e0000000200 */
[C---:B--2---:R-:W-:Y:S08]  /*2e20*/  HMMA.16816.F32.BF16 R28, R72.reuse, R8, R28 ;  /* 0x00000008481c723c */ /* 0x044ff0000004181c */
[----:B------:R-:W-:Y:S01]  /*2e30*/  HMMA.16816.F32.BF16 R24, R72, R10, R24 ;  /* 0x0000000a4818723c */ /* 0x000fe20000041818 */
[----:B------:R-:W-:Y:S07]  /*2e40*/  LDSM.16.M88.4 R8, [R197+0x4000] ;  /* 0x00400000c508783b */ /* 0x000fee0000000200 */
[C---:B------:R-:W-:Y:S08]  /*2e50*/  HMMA.16816.F32.BF16 R48, R80.reuse, R12, R48 ;  /* 0x0000000c5030723c */ /* 0x040ff00000041830 */
[----:B------:R-:W-:Y:S01]  /*2e60*/  HMMA.16816.F32.BF16 R44, R80, R14, R44 ;  /* 0x0000000e502c723c */ /* 0x000fe2000004182c */
[----:B------:R-:W2:Y:S07]  /*2e70*/  LDSM.16.M88.4 R12, [R198+0x4000] ;  /* 0x00400000c60c783b */ /* 0x000eae0000000200 */
[----:B------:R-:W-:Y:S08]  /*2e80*/  HMMA.16816.F32.BF16 R56, R72, R68, R56 ;  /* 0x000000444838723c */ /* 0x000ff00000041838 */
[C---:B-1----:R-:W-:Y:S08]  /*2e90*/  HMMA.16816.F32.BF16 R28, R16.reuse, R36, R28 ;  /* 0x00000024101c723c */ /* 0x042ff0000004181c */
[----:B------:R-:W-:Y:S01]  /*2ea0*/  HMMA.16816.F32.BF16 R24, R16, R38, R24 ;  /* 0x000000261018723c */ /* 0x000fe20000041818 */
[----:B------:R-:W1:Y:S07]  /*2eb0*/  LDSM.16.M88.4 R36, [R199+0x4800] ;  /* 0x00480000c724783b */ /* 0x000e6e0000000200 */
[C---:B------:R-:W-:Y:S08]  /*2ec0*/  HMMA.16816.F32.BF16 R48, R72.reuse, R64, R48 ;  /* 0x000000404830723c */ /* 0x040ff00000041830 */
[----:B------:R-:W-:Y:S01]  /*2ed0*/  HMMA.16816.F32.BF16 R44, R72, R66, R44 ;  /* 0x00000042482c723c */ /* 0x000fe2000004182c */
[----:B------:R-:W3:Y:S07]  /*2ee0*/  LDSM.16.M88.4 R64, [R199+0x5000] ;  /* 0x00500000c740783b */ /* 0x000eee0000000200 */
[C---:B--2---:R-:W-:Y:S08]  /*2ef0*/  HMMA.16816.F32.BF16 R28, R12.reuse, R32, R28 ;  /* 0x000000200c1c723c */ /* 0x044ff0000004181c */
[----:B------:R-:W-:Y:S01]  /*2f00*/  HMMA.16816.F32.BF16 R24, R12, R34, R24 ;  /* 0x000000220c18723c */ /* 0x000fe20000041818 */
[----:B------:R-:W2:Y:S07]  /*2f10*/  LDSM.16.M88.4 R32, [R195+0xa800] ;  /* 0x00a80000c320783b */ /* 0x000eae0000000200 */
[----:B------:R-:W-:Y:S08]  /*2f20*/  HMMA.16816.F32.BF16 R40, R80, R84, R40 ;  /* 0x000000545028723c */ /* 0x000ff00000041828 */
[----:B------:R-:W-:Y:S08]  /*2f30*/  HMMA.16816.F32.BF16 R28, R8, R20, R28 ;  /* 0x00000014081c723c */ /* 0x000ff0000004181c */
[----:B------:R-:W-:Y:S08]  /*2f40*/  HMMA.16816.F32.BF16 R52, R72, R70, R52 ;  /* 0x000000464834723c */ /* 0x000ff00000041834 */
[----:B------:R-:W-:Y:S01]  /*2f50*/  HMMA.16816.F32.BF16 R24, R8, R22, R24 ;  /* 0x000000160818723c */ /* 0x000fe20000041818 */
[----:B------:R-:W4:Y:S07]  /*2f60*/  LDSM.16.M88.4 R20, [R199+0x5800] ;  /* 0x00580000c714783b */ /* 0x000f2e0000000200 */
[----:B------:R-:W-:Y:S01]  /*2f70*/  HMMA.16816.F32.BF16 R76, R80, R86, R76 ;  /* 0x00000056504c723c */ /* 0x000fe2000004184c */
[----:B------:R-:W-:-:S02]  /*2f80*/  FMUL.FTZ R28, R28, c[0x0][0x2ec] ;  /* 0x0000bb001c1c7a20 */ /* 0x000fc40000410000 */
[----:B------:R-:W-:Y:S02]  /*2f90*/  FMUL.FTZ R29, R29, c[0x0][0x2ec] ;  /* 0x0000bb001d1d7a20 */ /* 0x000fe40000410000 */
[----:B------:R-:W2:Y:S03]  /*2fa0*/  MUFU.TANH R68, R28 ;  /* 0x0000001c00447308 */ /* 0x000ea60000002400 */
[----:B-1----:R-:W-:Y:S05]  /*2fb0*/  HMMA.16816.F32.BF16 R56, R16, R36, R56 ;  /* 0x000000241038723c */ /* 0x002fea0000041838 */
[----:B------:R1:W-:Y:S03]  /*2fc0*/  MUFU.TANH R69, R29 ;  /* 0x0000001d00457308 */ /* 0x0003e60000002400 */
[----:B------:R-:W-:Y:S01]  /*2fd0*/  HMMA.16816.F32.BF16 R40, R72, R60, R40 ;  /* 0x0000003c4828723c */ /* 0x000fe20000041828 */
[----:B------:R-:W-:-:S02]  /*2fe0*/  FMUL.FTZ R25, R25, c[0x0][0x2ec] ;  /* 0x0000bb0019197a20 */ /* 0x000fc40000410000 */
[----:B------:R-:W-:Y:S02]  /*2ff0*/  FMUL.FTZ R24, R24, c[0x0][0x2ec] ;  /* 0x0000bb0018187a20 */ /* 0x000fe40000410000 */
[----:B------:R-:W-:Y:S02]  /*3000*/  FMUL.FTZ R26, R26, c[0x0][0x2ec] ;  /* 0x0000bb001a1a7a20 */ /* 0x000fe40000410000 */
[----:B------:R-:W-:Y:S01]  /*3010*/  FMUL.FTZ R27, R27, c[0x0][0x2ec] ;  /* 0x0000bb001b1b7a20 */ /* 0x000fe20000410000 */
[C---:B------:R-:W-:Y:S01]  /*3020*/  HMMA.16816.F32.BF16 R52, R16.reuse, R38, R52 ;  /* 0x000000261034723c */ /* 0x040fe20000041834 */
[----:B------:R-:W4:Y:S07]  /*3030*/  LDSM.16.M88.4 R36, [R188+0x4800] ;  /* 0x00480000bc24783b */ /* 0x000f2e0000000200 */
[----:B---3--:R-:W-:Y:S07]  /*3040*/  HMMA.16816.F32.BF16 R48, R16, R64, R48 ;  /* 0x000000401030723c */ /* 0x008fee0000041830 */
[----:B------:R-:W-:Y:S01]  /*3050*/  FMUL.FTZ R64, R30, c[0x0][0x2ec] ;  /* 0x0000bb001e407a20 */ /* 0x000fe20000410000 */
[----:B------:R-:W-:Y:S01]  /*3060*/  HMMA.16816.F32.BF16 R76, R72, R62, R76 ;  /* 0x0000003e484c723c */ /* 0x000fe2000004184c */
[----:B------:R-:W-:Y:S01]  /*3070*/  FMUL.FTZ R65, R31, c[0x0][0x2ec] ;  /* 0x0000bb001f417a20 */ /* 0x000fe20000410000 */
[----:B------:R-:W-:Y:S03]  /*3080*/  LDSM.16.M88.4 R60, [R195+0xb000] ;  /* 0x00b00000c33c783b */ /* 0x000fe60000000200 */
[----:B------:R-:W3:Y:S01]  /*3090*/  MUFU.TANH R64, R64 ;  /* 0x0000004000407308 */ /* 0x000ee20000002400 */
[----:B-1----:R-:W1:Y:S02]  /*30a0*/  LDSM.16.M88.4 R28, [R195+0xb800] ;  /* 0x00b80000c31c783b */ /* 0x002e640000000200 */
[----:B--2---:R-:W-:Y:S05]  /*30b0*/  HMMA.16816.F32.BF16 R56, R12, R32, R56 ;  /* 0x000000200c38723c */ /* 0x004fea0000041838 */
[----:B------:R-:W2:Y:S03]  /*30c0*/  MUFU.TANH R65, R65 ;  /* 0x0000004100417308 */ /* 0x000ea60000002400 */
[----:B----4-:R-:W-:Y:S07]  /*30d0*/  HMMA.16816.F32.BF16 R40, R16, R20, R40 ;  /* 0x000000141028723c */ /* 0x010fee0000041828 */
[----:B------:R-:W-:Y:S01]  /*30e0*/  SHF.R.S32.HI R21, RZ, 0x1f, R0 ;  /* 0x0000001fff157819 */ /* 0x000fe20000011400 */
[----:B------:R-:W-:Y:S01]  /*30f0*/  HMMA.16816.F32.BF16 R52, R12, R34, R52 ;  /* 0x000000220c34723c */ /* 0x000fe20000041834 */
[----:B------:R-:W4:Y:S02]  /*3100*/  LDSM.16.M88.4 R32, [R188+0x5000] ;  /* 0x00500000bc20783b */ /* 0x000f240000000200 */
[----:B------:R-:W-:-:S04]  /*3110*/  LEA.HI R0, R21, R0, RZ, 0x2 ;  /* 0x0000000015007211 */ /* 0x000fc800078f10ff */
[----:B------:R-:W-:Y:S01]  /*3120*/  SHF.R.S32.HI R21, RZ, 0x2, R0 ;  /* 0x00000002ff157819 */ /* 0x000fe20000011400 */
[----:B------:R-:W-:Y:S01]  /*3130*/  HMMA.16816.F32.BF16 R44, R16, R66, R44 ;  /* 0x00000042102c723c */ /* 0x000fe2000004182c */
[----:B------:R-:W-:Y:S03]  /*3140*/  MUFU.TANH R66, R24 ;  /* 0x0000001800427308 */ /* 0x000fe60000002400 */
[----:B------:R-:W-:Y:S01]  /*3150*/  IMAD.IADD R90, R21, 0x1, R90 ;  /* 0x00000001155a7824 */ /* 0x000fe200078e025a */
[----:B------:R-:W-:-:S03]  /*3160*/  IADD3 R21, R6, 0x1, -R92 ;  /* 0x0000000106157810 */ /* 0x000fc60007ffe85c */
[----:B------:R-:W-:Y:S01]  /*3170*/  HMMA.16816.F32.BF16 R56, R8, R36, R56 ;  /* 0x000000240838723c */ /* 0x000fe20000041838 */
[----:B------:R-:W-:Y:S01]  /*3180*/  IADD3 R21, R21, c[0x0][0x2e8], RZ ;  /* 0x0000ba0015157a10 */ /* 0x000fe20007ffe0ff */
[----:B------:R2:W2:Y:S01]  /*3190*/  MUFU.TANH R36, R25 ;  /* 0x0000001900247308 */ /* 0x0004a20000002400 */
[----:B------:R-:W-:-:S03]  /*31a0*/  IADD3 R0, R90, 0x8, RZ ;  /* 0x000000085a007810 */ /* 0x000fc60007ffe0ff */
[C---:B------:R-:W-:Y:S02]  /*31b0*/  IMAD.IADD R215, R21.reuse, 0x1, R90 ;  /* 0x0000000115d77824 */ /* 0x040fe400078e025a */
[----:B-1----:R-:W-:Y:S01]  /*31c0*/  HMMA.16816.F32.BF16 R40, R12, R28, R40 ;  /* 0x0000001c0c28723c */ /* 0x002fe20000041828 */
[----:B------:R-:W-:Y:S01]  /*31d0*/  IMAD.IADD R21, R21, 0x1, R0 ;  /* 0x0000000115157824 */ /* 0x000fe200078e0200 */
[----:B------:R-:W1:Y:S01]  /*31e0*/  MUFU.TANH R37, R26 ;  /* 0x0000001a00257308 */ /* 0x000e620000002400 */
[----:B------:R-:W-:-:S03]  /*31f0*/  IMNMX R215, R215, R6, PT ;  /* 0x00000006d7d77217 */ /* 0x000fc60003800200 */
[----:B------:R-:W-:Y:S01]  /*3200*/  IMNMX R210, R21, R6, PT ;  /* 0x0000000615d27217 */ /* 0x000fe20003800200 */
[----:B------:R-:W-:Y:S01]  /*3210*/  IMAD.IADD R29, R3, 0x1, R218 ;  /* 0x00000001031d7824 */ /* 0x000fe200078e02da */
[----:B------:R-:W-:Y:S01]  /*3220*/  HMMA.16816.F32.BF16 R48, R12, R60, R48 ;  /* 0x0000003c0c30723c */ /* 0x000fe20000041830 */
[----:B--2---:R-:W-:Y:S01]  /*3230*/  IADD3 R25, R6, -c[0x0][0x2e4], -R92 ;  /* 0x8000b90006197a10 */ /* 0x004fe20007ffe85c */
[----:B------:R2:W1:Y:S02]  /*3240*/  MUFU.TANH R60, R27 ;  /* 0x0000001b003c7308 */ /* 0x0004640000002400 */
[C---:B------:R-:W-:Y:S02]  /*3250*/  IADD3 R21, R29.reuse, 0x8, RZ ;  /* 0x000000081d157810 */ /* 0x040fe40007ffe0ff */
[----:B------:R-:W-:Y:S01]  /*3260*/  ISETP.GE.AND P6, PT, R29, R215, PT ;  /* 0x000000d71d00720c */ /* 0x000fe20003fc6270 */
[C---:B------:R-:W-:Y:S01]  /*3270*/  IMAD.IADD R216, R25.reuse, 0x1, R90 ;  /* 0x0000000119d87824 */ /* 0x040fe200078e025a */
[----:B------:R-:W-:Y:S01]  /*3280*/  HMMA.16816.F32.BF16 R76, R16, R22, R76 ;  /* 0x00000016104c723c */ /* 0x000fe2000004184c */
[----:B------:R-:W-:Y:S01]  /*3290*/  IMAD.IADD R214, R25, 0x1, R0 ;  /* 0x0000000119d67824 */ /* 0x000fe200078e0200 */
[----:B------:R-:W-:Y:S01]  /*32a0*/  IADD3 R25, R29, 0x1, RZ ;  /* 0x000000011d197810 */ /* 0x000fe20007ffe0ff */
[----:B------:R-:W-:Y:S01]  /*32b0*/  FMUL.FTZ R28, R59, c[0x0][0x2ec] ;  /* 0x0000bb003b1c7a20 */ /* 0x000fe20000410000 */
[----:B------:R-:W-:Y:S01]  /*32c0*/  IMNMX R216, RZ, R216, !PT ;  /* 0x000000d8ffd87217 */ /* 0x000fe20007800200 */
[----:B------:R-:W-:Y:S01]  /*32d0*/  IMAD.IADD R0, R89, 0x1, R4 ;  /* 0x0000000159007824 */ /* 0x000fe200078e0204 */
[----:B------:R-:W-:-:S02]  /*32e0*/  IMNMX R214, RZ, R214, !PT ;  /* 0x000000d6ffd67217 */ /* 0x000fc40007800200 */
[CC--:B------:R-:W-:Y:S01]  /*32f0*/  ISETP.GE.AND P2, PT, R25.reuse, R215.reuse, PT ;  /* 0x000000d71900720c */ /* 0x0c0fe20003f46270 */
[----:B------:R-:W-:Y:S01]  /*3300*/  HMMA.16816.F32.BF16 R52, R8, R38, R52 ;  /* 0x000000260834723c */ /* 0x000fe20000041834 */
[C---:B------:R-:W-:Y:S01]  /*3310*/  ISETP.GE.AND P1, PT, R25.reuse, R210, PT ;  /* 0x000000d21900720c */ /* 0x040fe20003f26270 */
[----:B------:R-:W-:Y:S01]  /*3320*/  MUFU.TANH R28, R28 ;  /* 0x0000001c001c7308 */ /* 0x000fe20000002400 */
[C---:B------:R-:W-:Y:S02]  /*3330*/  ISETP.LT.OR P2, PT, R25.reuse, R216, P2 ;  /* 0x000000d81900720c */ /* 0x040fe40001741670 */
[----:B------:R-:W-:Y:S02]  /*3340*/  ISETP.LT.OR P1, PT, R25, R214, P1 ;  /* 0x000000d61900720c */ /* 0x000fe40000f21670 */
[----:B--2---:R-:W2:Y:S01]  /*3350*/  LDSM.16.M88.4 R24, [R188+0x5800] ;  /* 0x00580000bc18783b */ /* 0x004ea20000000200 */
[----:B------:R-:W-:Y:S01]  /*3360*/  HMMA.16816.F32.BF16 R44, R12, R62, R44 ;  /* 0x0000003e0c2c723c */ /* 0x000fe2000004182c */
[----:B------:R-:W-:Y:S01]  /*3370*/  FMUL.FTZ R38, R56, c[0x0][0x2ec] ;  /* 0x0000bb0038267a20 */ /* 0x000fe20000410000 */
[C---:B------:R-:W-:Y:S01]  /*3380*/  ISETP.GE.AND P0, PT, R21.reuse, R215, PT ;  /* 0x000000d71500720c */ /* 0x040fe20003f06270 */
[----:B------:R-:W-:Y:S01]  /*3390*/  FMUL.FTZ R56, R58, c[0x0][0x2ec] ;  /* 0x0000bb003a387a20 */ /* 0x000fe20000410000 */
[-C--:B------:R-:W-:Y:S01]  /*33a0*/  ISETP.GE.AND P5, PT, R21, R210.reuse, PT ;  /* 0x000000d21500720c */ /* 0x080fe20003fa6270 */
[----:B------:R-:W-:Y:S01]  /*33b0*/  FMUL.FTZ R39, R57, c[0x0][0x2ec] ;  /* 0x0000bb0039277a20 */ /* 0x000fe20000410000 */
[C---:B------:R-:W-:Y:S01]  /*33c0*/  ISETP.GE.AND P4, PT, R29.reuse, R210, PT ;  /* 0x000000d21d00720c */ /* 0x040fe20003f86270 */
[----:B------:R-:W-:Y:S01]  /*33d0*/  MUFU.TANH R38, R38 ;  /* 0x0000002600267308 */ /* 0x000fe20000002400 */
[----:B----4-:R-:W-:Y:S01]  /*33e0*/  HMMA.16816.F32.BF16 R48, R8, R32, R48 ;  /* 0x000000200830723c */ /* 0x010fe20000041830 */
[----:B------:R-:W-:Y:S01]  /*33f0*/  ISETP.LT.OR P6, PT, R29, R216, P6 ;  /* 0x000000d81d00720c */ /* 0x000fe200037c1670 */
[----:B------:R-:W-:-:S04]  /*3400*/  DEPBAR.LE SB0, 0x0 ;  /* 0x000080000000791a */ /* 0x000fc80000000000 */
[----:B------:R-:W-:Y:S01]  /*3410*/  ISETP.LT.OR P0, PT, R21, R216, P0 ;  /* 0x000000d81500720c */ /* 0x000fe20000701670 */
[----:B------:R-:W4:Y:S01]  /*3420*/  MUFU.TANH R56, R56 ;  /* 0x0000003800387308 */ /* 0x000f220000002400 */
[----:B------:R-:W-:Y:S01]  /*3430*/  HMMA.16816.F32.BF16 R76, R12, R30, R76 ;  /* 0x0000001e0c4c723c */ /* 0x000fe2000004184c */
[----:B------:R-:W-:Y:S01]  /*3440*/  FMUL.FTZ R32, R53, c[0x0][0x2ec] ;  /* 0x0000bb0035207a20 */ /* 0x000fe20000410000 */
[----:B------:R-:W-:Y:S01]  /*3450*/  IADD3 R53, R29, 0x9, RZ ;  /* 0x000000091d357810 */ /* 0x000fe20007ffe0ff */
[----:B------:R-:W-:Y:S01]  /*3460*/  FMUL.FTZ R52, R52, c[0x0][0x2ec] ;  /* 0x0000bb0034347a20 */ /* 0x000fe20000410000 */
[-C--:B------:R-:W-:Y:S02]  /*3470*/  ISETP.LT.OR P5, PT, R21, R214.reuse, P5 ;  /* 0x000000d61500720c */ /* 0x080fe40002fa1670 */
[C---:B------:R-:W-:Y:S01]  /*3480*/  ISETP.LT.OR P4, PT, R29.reuse, R214, P4 ;  /* 0x000000d61d00720c */ /* 0x040fe20002781670 */
[----:B------:R-:W-:Y:S01]  /*3490*/  MUFU.TANH R39, R39 ;  /* 0x0000002700277308 */ /* 0x000fe20000002400 */
[----:B------:R-:W-:Y:S01]  /*34a0*/  HMMA.16816.F32.BF16 R44, R8, R34, R44 ;  /* 0x00000022082c723c */ /* 0x000fe2000004182c */
[----:B------:R-:W-:-:S02]  /*34b0*/  IADD3 R33, R29, 0x10, RZ ;  /* 0x000000101d217810 */ /* 0x000fc40007ffe0ff */
[----:B------:R-:W-:Y:S02]  /*34c0*/  FSEL R21, R68, -INF , !P6 ;  /* 0xff80000044157808 */ /* 0x000fe40007000000 */
[-C--:B------:R-:W-:Y:S02]  /*34d0*/  ISETP.GE.AND P6, PT, R53, R215.reuse, PT ;  /* 0x000000d73500720c */ /* 0x080fe40003fc6270 */
[----:B---3--:R-:W-:Y:S01]  /*34e0*/  FSEL R64, R64, -INF , !P4 ;  /* 0xff80000040407808 */ /* 0x008fe20006000000 */
[----:B------:R-:W-:Y:S01]  /*34f0*/  FMUL.FTZ R35, R54, c[0x0][0x2ec] ;  /* 0x0000bb0036237a20 */ /* 0x000fe20000410000 */
[----:B------:R-:W-:Y:S01]  /*3500*/  FSEL R20, R65, -INF , !P1 ;  /* 0xff80000041147808 */ /* 0x000fe20004800000 */
[----:B------:R-:W3:Y:S01]  /*3510*/  MUFU.TANH R52, R52 ;  /* 0x0000003400347308 */ /* 0x000ee20000002400 */
[CC--:B------:R-:W-:Y:S01]  /*3520*/  ISETP.GE.AND P4, PT, R33.reuse, R215.reuse, PT ;  /* 0x000000d72100720c */ /* 0x0c0fe20003f86270 */
[----:B------:R-:W-:Y:S01]  /*3530*/  FMUL.FTZ R48, R48, c[0x0][0x2ec] ;  /* 0x0000bb0030307a20 */ /* 0x000fe20000410000 */
[----:B------:R-:W-:Y:S01]  /*3540*/  ISETP.GE.AND P1, PT, R33, R210, PT ;  /* 0x000000d22100720c */ /* 0x000fe20003f26270 */
[----:B------:R-:W-:Y:S01]  /*3550*/  FMUL.FTZ R34, R55, c[0x0][0x2ec] ;  /* 0x0000bb0037227a20 */ /* 0x000fe20000410000 */
[-C--:B------:R-:W-:Y:S01]  /*3560*/  ISETP.LT.OR P6, PT, R53, R216.reuse, P6 ;  /* 0x000000d83500720c */ /* 0x080fe200037c1670 */
[C---:B--2---:R-:W-:Y:S01]  /*3570*/  HMMA.16816.F32.BF16 R40, R8.reuse, R24, R40 ;  /* 0x000000180828723c */ /* 0x044fe20000041828 */
[----:B------:R-:W-:Y:S01]  /*3580*/  IADD3 R19, R29, 0x11, RZ ;  /* 0x000000111d137810 */ /* 0x000fe20007ffe0ff */
[----:B------:R-:W2:Y:S01]  /*3590*/  MUFU.TANH R35, R35 ;  /* 0x0000002300237308 */ /* 0x000ea20000002400 */
[----:B------:R-:W-:Y:S01]  /*35a0*/  ISETP.LT.OR P4, PT, R33, R216, P4 ;  /* 0x000000d82100720c */ /* 0x000fe20002781670 */
[----:B------:R-:W-:Y:S01]  /*35b0*/  FMUL.FTZ R49, R49, c[0x0][0x2ec] ;  /* 0x0000bb0031317a20 */ /* 0x000fe20000410000 */
[----:B------:R-:W-:Y:S01]  /*35c0*/  ISETP.LT.OR P1, PT, R33, R214, P1 ;  /* 0x000000d62100720c */ /* 0x000fe20000f21670 */
[----:B------:R-:W-:Y:S01]  /*35d0*/  FMUL.FTZ R50, R50, c[0x0][0x2ec] ;  /* 0x0000bb0032327a20 */ /* 0x000fe20000410000 */
[----:B------:R-:W-:Y:S01]  /*35e0*/  FSEL R69, R69, -INF , !P2 ;  /* 0xff80000045457808 */ /* 0x000fe20005000000 */
[----:B------:R-:W-:Y:S01]  /*35f0*/  HMMA.16816.F32.BF16 R76, R8, R26, R76 ;  /* 0x0000001a084c723c */ /* 0x000fe2000004184c */
[----:B------:R-:W-:Y:S01]  /*3600*/  FSEL R33, R36, -INF , !P6 ;  /* 0xff80000024217808 */ /* 0x000fe20007000000 */
[----:B------:R-:W2:Y:S01]  /*3610*/  MUFU.TANH R32, R32 ;  /* 0x0000002000207308 */ /* 0x000ea20000002400 */
[-C--:B------:R-:W-:Y:S01]  /*3620*/  ISETP.GE.AND P2, PT, R53, R210.reuse, PT ;  /* 0x000000d23500720c */ /* 0x080fe20003f46270 */
[----:B------:R-:W-:Y:S01]  /*3630*/  FMUL.FTZ R44, R44, c[0x0][0x2ec] ;  /* 0x0000bb002c2c7a20 */ /* 0x000fe20000410000 */
[----:B------:R-:W-:Y:S01]  /*3640*/  ISETP.GE.AND P6, PT, R19, R210, PT ;  /* 0x000000d21300720c */ /* 0x000fe20003fc6270 */
[----:B------:R-:W-:Y:S01]  /*3650*/  FMUL.FTZ R51, R51, c[0x0][0x2ec] ;  /* 0x0000bb0033337a20 */ /* 0x000fe20000410000 */
[-C--:B------:R-:W-:Y:S01]  /*3660*/  ISETP.LT.OR P2, PT, R53, R214.reuse, P2 ;  /* 0x000000d63500720c */ /* 0x080fe20001741670 */
[----:B------:R-:W-:Y:S01]  /*3670*/  FMUL.FTZ R45, R45, c[0x0][0x2ec] ;  /* 0x0000bb002d2d7a20 */ /* 0x000fe20000410000 */
[----:B------:R-:W-:Y:S01]  /*3680*/  ISETP.LT.OR P6, PT, R19, R214, P6 ;  /* 0x000000d61300720c */ /* 0x000fe200037c1670 */
[----:B------:R-:W2:Y:S01]  /*3690*/  MUFU.TANH R165, R48 ;  /* 0x0000003000a57308 */ /* 0x000ea20000002400 */
[C---:B------:R-:W-:Y:S01]  /*36a0*/  IADD3 R17, R29.reuse, 0x18, RZ ;  /* 0x000000181d117810 */ /* 0x040fe20007ffe0ff */
[----:B------:R-:W-:Y:S01]  /*36b0*/  FMUL.FTZ R46, R46, c[0x0][0x2ec] ;  /* 0x0000bb002e2e7a20 */ /* 0x000fe20000410000 */
[----:B------:R-:W-:Y:S01]  /*36c0*/  IADD3 R25, R29, 0x20, RZ ;  /* 0x000000201d197810 */ /* 0x000fe20007ffe0ff */
[----:B------:R-:W-:Y:S01]  /*36d0*/  FMUL.FTZ R47, R47, c[0x0][0x2ec] ;  /* 0x0000bb002f2f7a20 */ /* 0x000fe20000410000 */
[----:B-1----:R-:W-:Y:S01]  /*36e0*/  FSEL R6, R37, -INF , !P5 ;  /* 0xff80000025067808 */ /* 0x002fe20006800000 */
[----:B------:R-:W-:Y:S01]  /*36f0*/  FMUL.FTZ R40, R40, c[0x0][0x2ec] ;  /* 0x0000bb0028287a20 */ /* 0x000fe20000410000 */
[----:B------:R-:W-:Y:S01]  /*3700*/  FSEL R4, R60, -INF , !P2 ;  /* 0xff8000003c047808 */ /* 0x000fe20005000000 */
[----:B------:R-:W1:Y:S01]  /*3710*/  MUFU.TANH R34, R34 ;  /* 0x0000002200227308 */ /* 0x000e620000002400 */
[----:B----4-:R-:W-:Y:S01]  /*3720*/  FSEL R18, R56, -INF , !P1 ;  /* 0xff80000038127808 */ /* 0x010fe20004800000 */
[----:B------:R-:W-:Y:S01]  /*3730*/  FMUL.FTZ R41, R41, c[0x0][0x2ec] ;  /* 0x0000bb0029297a20 */ /* 0x000fe20000410000 */
[----:B------:R-:W-:Y:S01]  /*3740*/  FSEL R16, R28, -INF , !P6 ;  /* 0xff8000001c107808 */ /* 0x000fe20007000000 */
[----:B------:R-:W-:Y:S01]  /*3750*/  FMUL.FTZ R42, R42, c[0x0][0x2ec] ;  /* 0x0000bb002a2a7a20 */ /* 0x000fe20000410000 */
[-C--:B------:R-:W-:Y:S01]  /*3760*/  ISETP.GE.AND P5, PT, R17, R215.reuse, PT ;  /* 0x000000d71100720c */ /* 0x080fe20003fa6270 */
[----:B------:R-:W-:Y:S01]  /*3770*/  FMUL.FTZ R43, R43, c[0x0][0x2ec] ;  /* 0x0000bb002b2b7a20 */ /* 0x000fe20000410000 */
[-C--:B------:R-:W-:Y:S01]  /*3780*/  ISETP.GE.AND P2, PT, R17, R210.reuse, PT ;  /* 0x000000d21100720c */ /* 0x080fe20003f46270 */
[----:B------:R-:W4:Y:S01]  /*3790*/  MUFU.TANH R173, R49 ;  /* 0x0000003100ad7308 */ /* 0x000f220000002400 */
[CC--:B------:R-:W-:Y:S01]  /*37a0*/  ISETP.GE.AND P1, PT, R25.reuse, R215.reuse, PT ;  /* 0x000000d71900720c */ /* 0x0c0fe20003f26270 */
[----:B------:R-:W-:Y:S01]  /*37b0*/  FMUL.FTZ R76, R76, c[0x0][0x2ec] ;  /* 0x0000bb004c4c7a20 */ /* 0x000fe20000410000 */
[----:B------:R-:W-:Y:S01]  /*37c0*/  ISETP.GE.AND P6, PT, R25, R210, PT ;  /* 0x000000d21900720c */ /* 0x000fe20003fc6270 */
[----:B------:R-:W-:Y:S01]  /*37d0*/  FMUL.FTZ R77, R77, c[0x0][0x2ec] ;  /* 0x0000bb004d4d7a20 */ /* 0x000fe20000410000 */
[----:B------:R-:W-:Y:S01]  /*37e0*/  FSEL R23, R66, -INF , !P0 ;  /* 0xff80000042177808 */ /* 0x000fe20004000000 */
[----:B------:R-:W-:Y:S01]  /*37f0*/  FMUL.FTZ R78, R78, c[0x0][0x2ec] ;  /* 0x0000bb004e4e7a20 */ /* 0x000fe20000410000 */
[----:B------:R-:W-:Y:S01]  /*3800*/  ISETP.GE.AND P0, PT, R19, R215, PT ;  /* 0x000000d71300720c */ /* 0x000fe20003f06270 */
[----:B------:R-:W1:Y:S01]  /*3810*/  MUFU.TANH R171, R44 ;  /* 0x0000002c00ab7308 */ /* 0x000e620000002400 */
[----:B------:R-:W-:Y:S01]  /*3820*/  ISETP.LT.OR P5, PT, R17, R216, P5 ;  /* 0x000000d81100720c */ /* 0x000fe20002fa1670 */
[----:B------:R-:W-:Y:S01]  /*3830*/  FMUL.FTZ R79, R79, c[0x0][0x2ec] ;  /* 0x0000bb004f4f7a20 */ /* 0x000fe20000410000 */
[----:B------:R-:W-:-:S02]  /*3840*/  ISETP.LT.OR P2, PT, R17, R214, P2 ;  /* 0x000000d61100720c */ /* 0x000fc40001741670 */
[----:B------:R-:W-:Y:S02]  /*3850*/  IADD3 R37, R29, 0x19, RZ ;  /* 0x000000191d257810 */ /* 0x000fe40007ffe0ff */
[C---:B------:R-:W-:Y:S01]  /*3860*/  ISETP.LT.OR P1, PT, R25.reuse, R216, P1 ;  /* 0x000000d81900720c */ /* 0x040fe20000f21670 */
[----:B------:R-:W1:Y:S01]  /*3870*/  MUFU.TANH R166, R50 ;  /* 0x0000003200a67308 */ /* 0x000e620000002400 */
[----:B------:R-:W-:Y:S02]  /*3880*/  ISETP.LT.OR P6, PT, R25, R214, P6 ;  /* 0x000000d61900720c */ /* 0x000fe400037c1670 */
[----:B------:R-:W-:Y:S02]  /*3890*/  IADD3 R25, R29, 0x21, RZ ;  /* 0x000000211d197810 */ /* 0x000fe40007ffe0ff */
[----:B------:R-:W-:Y:S02]  /*38a0*/  ISETP.LT.OR P0, PT, R19, R216, P0 ;  /* 0x000000d81300720c */ /* 0x000fe40000701670 */
[----:B------:R-:W-:Y:S01]  /*38b0*/  FSEL R19, R38, -INF , !P4 ;  /* 0xff80000026137808 */ /* 0x000fe20006000000 */
[----:B------:R-:W1:Y:S01]  /*38c0*/  MUFU.TANH R176, R51 ;  /* 0x0000003300b07308 */ /* 0x000e620000002400 */
[----:B------:R-:W-:-:S02]  /*38d0*/  ISETP.GE.AND P4, PT, R37, R215, PT ;  /* 0x000000d72500720c */ /* 0x000fc40003f86270 */
[----:B---3--:R-:W-:Y:S02]  /*38e0*/  FSEL R15, R52, -INF , !P5 ;  /* 0xff800000340f7808 */ /* 0x008fe40006800000 */
[----:B--2---:R-:W-:Y:S02]  /*38f0*/  FSEL R14, R35, -INF , !P2 ;  /* 0xff800000230e7808 */ /* 0x004fe40005000000 */
[C---:B------:R-:W-:Y:S01]  /*3900*/  ISETP.GE.AND P5, PT, R25.reuse, R215, PT ;  /* 0x000000d71900720c */ /* 0x040fe20003fa6270 */
[----:B------:R-:W2:Y:S01]  /*3910*/  MUFU.TANH R167, R45 ;  /* 0x0000002d00a77308 */ /* 0x000ea20000002400 */
[----:B------:R-:W-:Y:S02]  /*3920*/  ISETP.GE.AND P2, PT, R25, R210, PT ;  /* 0x000000d21900720c */ /* 0x000fe40003f46270 */
[----:B------:R-:W-:Y:S02]  /*3930*/  ISETP.LT.OR P4, PT, R37, R216, P4 ;  /* 0x000000d82500720c */ /* 0x000fe40002781670 */
[----:B------:R-:W-:-:S02]  /*3940*/  FSEL R17, R39, -INF , !P0 ;  /* 0xff80000027117808 */ /* 0x000fc40004000000 */
[----:B------:R-:W-:Y:S01]  /*3950*/  ISETP.GE.AND P0, PT, R37, R210, PT ;  /* 0x000000d22500720c */ /* 0x000fe20003f06270 */
[----:B------:R-:W3:Y:S01]  /*3960*/  MUFU.TANH R170, R46 ;  /* 0x0000002e00aa7308 */ /* 0x000ee20000002400 */
[----:B------:R-:W-:Y:S02]  /*3970*/  IADD3 R31, R29, 0x28, RZ ;  /* 0x000000281d1f7810 */ /* 0x000fe40007ffe0ff */
[C---:B------:R-:W-:Y:S02]  /*3980*/  ISETP.LT.OR P5, PT, R25.reuse, R216, P5 ;  /* 0x000000d81900720c */ /* 0x040fe40002fa1670 */
[----:B------:R-:W-:Y:S02]  /*3990*/  ISETP.LT.OR P2, PT, R25, R214, P2 ;  /* 0x000000d61900720c */ /* 0x000fe40001741670 */
[----:B------:R-:W-:Y:S01]  /*39a0*/  IADD3 R25, R29, 0x29, RZ ;  /* 0x000000291d197810 */ /* 0x000fe20007ffe0ff */
[----:B------:R-:W2:Y:S01]  /*39b0*/  MUFU.TANH R174, R47 ;  /* 0x0000002f00ae7308 */ /* 0x000ea20000002400 */
[----:B------:R-:W-:-:S02]  /*39c0*/  FSEL R13, R32, -INF , !P4 ;  /* 0xff800000200d7808 */ /* 0x000fc40006000000 */
[----:B------:R-:W-:Y:S02]  /*39d0*/  ISETP.LT.OR P0, PT, R37, R214, P0 ;  /* 0x000000d62500720c */ /* 0x000fe40000701670 */
[-C--:B------:R-:W-:Y:S02]  /*39e0*/  ISETP.GE.AND P4, PT, R31, R215.reuse, PT ;  /* 0x000000d71f00720c */ /* 0x080fe40003f86270 */
[----:B------:R-:W-:Y:S01]  /*39f0*/  FSEL R165, R165, -INF , !P1 ;  /* 0xff800000a5a57808 */ /* 0x000fe20004800000 */
[----:B------:R-:W2:Y:S01]  /*3a00*/  MUFU.TANH R177, R40 ;  /* 0x0000002800b17308 */ /* 0x000ea20000002400 */
[----:B------:R-:W-:Y:S02]  /*3a10*/  ISETP.GE.AND P1, PT, R25, R215, PT ;  /* 0x000000d71900720c */ /* 0x000fe40003f26270 */
[----:B-1----:R-:W-:Y:S02]  /*3a20*/  FSEL R12, R34, -INF , !P0 ;  /* 0xff800000220c7808 */ /* 0x002fe40004000000 */
[----:B------:R-:W-:-:S02]  /*3a30*/  ISETP.LT.OR P4, PT, R31, R216, P4 ;  /* 0x000000d81f00720c */ /* 0x000fc40002781670 */
[----:B------:R-:W-:Y:S01]  /*3a40*/  ISETP.GE.AND P0, PT, R31, R210, PT ;  /* 0x000000d21f00720c */ /* 0x000fe20003f06270 */
[----:B------:R-:W-:Y:S01]  /*3a50*/  MUFU.TANH R175, R41 ;  /* 0x0000002900af7308 */ /* 0x000fe20000002400 */
[----:B------:R-:W-:Y:S02]  /*3a60*/  ISETP.LT.OR P1, PT, R25, R216, P1 ;  /* 0x000000d81900720c */ /* 0x000fe40000f21670 */
[C---:B------:R-:W-:Y:S02]  /*3a70*/  IADD3 R9, R29.reuse, 0x30, RZ ;  /* 0x000000301d097810 */ /* 0x040fe40007ffe0ff */
[----:B------:R-:W-:Y:S02]  /*3a80*/  IADD3 R11, R29, 0x31, RZ ;  /* 0x000000311d0b7810 */ /* 0x000fe40007ffe0ff */
[----:B----4-:R-:W-:Y:S01]  /*3a90*/  FSEL R173, R173, -INF , !P5 ;  /* 0xff800000adad7808 */ /* 0x010fe20006800000 */
[----:B------:R-:W1:Y:S01]  /*3aa0*/  MUFU.TANH R168, R42 ;  /* 0x0000002a00a87308 */ /* 0x000e620000002400 */
[----:B------:R-:W-:-:S02]  /*3ab0*/  FSEL R171, R171, -INF , !P4 ;  /* 0xff800000abab7808 */ /* 0x000fc40006000000 */
[----:B------:R-:W-:Y:S02]  /*3ac0*/  ISETP.LT.OR P0, PT, R31, R214, P0 ;  /* 0x000000d61f00720c */ /* 0x000fe40000701670 */
[----:B------:R-:W-:Y:S02]  /*3ad0*/  FSEL R166, R166, -INF , !P6 ;  /* 0xff800000a6a67808 */ /* 0x000fe40007000000 */
[C---:B------:R-:W-:Y:S01]  /*3ae0*/  ISETP.GE.AND P5, PT, R9.reuse, R215, PT ;  /* 0x000000d70900720c */ /* 0x040fe20003fa6270 */
[----:B------:R-:W4:Y:S01]  /*3af0*/  MUFU.TANH R142, R43 ;  /* 0x0000002b008e7308 */ /* 0x000f220000002400 */
[----:B------:R-:W-:Y:S02]  /*3b00*/  FSEL R176, R176, -INF , !P2 ;  /* 0xff800000b0b07808 */ /* 0x000fe40005000000 */
[----:B------:R-:W-:Y:S02]  /*3b10*/  ISETP.GE.AND P4, PT, R9, R210, PT ;  /* 0x000000d20900720c */ /* 0x000fe40003f86270 */
[----:B--2---:R-:W-:-:S02]  /*3b20*/  FSEL R167, R167, -INF , !P1 ;  /* 0xff800000a7a77808 */ /* 0x004fc40004800000 */
[----:B------:R-:W-:Y:S01]  /*3b30*/  ISETP.GE.AND P6, PT, R25, R210, PT ;  /* 0x000000d21900720c */ /* 0x000fe20003fc6270 */
[----:B------:R-:W2:Y:S01]  /*3b40*/  MUFU.TANH R143, R76 ;  /* 0x0000004c008f7308 */ /* 0x000ea20000002400 */
[----:B------:R-:W-:Y:S02]  /*3b50*/  ISETP.GE.AND P2, PT, R11, R215, PT ;  /* 0x000000d70b00720c */ /* 0x000fe40003f46270 */
[----:B------:R-:W-:Y:S02]  /*3b60*/  ISETP.GT.AND P1, PT, R209, R204, PT ;  /* 0x000000ccd100720c */ /* 0x000fe40003f24270 */
[C---:B------:R-:W-:Y:S02]  /*3b70*/  ISETP.LT.OR P5, PT, R9.reuse, R216, P5 ;  /* 0x000000d80900720c */ /* 0x040fe40002fa1670 */
[----:B---3--:R-:W-:Y:S01]  /*3b80*/  FSEL R170, R170, -INF , !P0 ;  /* 0xff800000aaaa7808 */ /* 0x008fe20004000000 */
[----:B------:R-:W-:Y:S01]  /*3b90*/  MUFU.TANH R141, R77 ;  /* 0x0000004d008d7308 */ /* 0x000fe20000002400 */
[----:B------:R-:W-:Y:S01]  /*3ba0*/  BAR.SYNC.DEFER_BLOCKING 0x0 ;  /* 0x0000000000007b1d */ /* 0x000fe20000010000 */
[----:B------:R-:W-:-:S02]  /*3bb0*/  ISETP.LT.OR P4, PT, R9, R214, P4 ;  /* 0x000000d60900720c */ /* 0x000fc40002781670 */
[----:B------:R-:W-:Y:S02]  /*3bc0*/  ISETP.LT.OR P6, PT, R25, R214, P6 ;  /* 0x000000d61900720c */ /* 0x000fe400037c1670 */
[C---:B------:R-:W-:Y:S02]  /*3bd0*/  ISETP.GE.AND P0, PT, R11.reuse, R210, PT ;  /* 0x000000d20b00720c */ /* 0x040fe40003f06270 */
[----:B------:R-:W3:Y:S01]  /*3be0*/  MUFU.TANH R140, R78 ;  /* 0x0000004e008c7308 */ /* 0x000ee20000002400 */
[----:B------:R-:W-:Y:S02]  /*3bf0*/  ISETP.LT.OR P2, PT, R11, R216, P2 ;  /* 0x000000d80b00720c */ /* 0x000fe40001741670 */
[C---:B------:R-:W-:Y:S02]  /*3c00*/  IADD3 R9, R29.reuse, 0x38, RZ ;  /* 0x000000381d097810 */ /* 0x040fe40007ffe0ff */
[----:B------:R-:W-:Y:S02]  /*3c10*/  IADD3 R29, R29, 0x39, RZ ;  /* 0x000000391d1d7810 */ /* 0x000fe40007ffe0ff */
[----:B------:R-:W-:Y:S01]  /*3c20*/  ISETP.LT.OR P0, PT, R11, R214, P0 ;  /* 0x000000d60b00720c */ /* 0x000fe20000701670 */
[----:B------:R-:W2:Y:S01]  /*3c30*/  MUFU.TANH R164, R79 ;  /* 0x0000004f00a47308 */ /* 0x000ea20000002400 */
[----:B------:R-:W-:-:S02]  /*3c40*/  FSEL R174, R174, -INF , !P6 ;  /* 0xff800000aeae7808 */ /* 0x000fc40007000000 */
[----:B------:R-:W-:Y:S02]  /*3c50*/  FSEL R177, R177, -INF , !P5 ;  /* 0xff800000b1b17808 */ /* 0x000fe40006800000 */
[----:B-1----:R-:W-:Y:S02]  /*3c60*/  FSEL R168, R168, -INF , !P4 ;  /* 0xff800000a8a87808 */ /* 0x002fe40006000000 */
[----:B------:R-:W-:Y:S02]  /*3c70*/  FSEL R175, R175, -INF , !P2 ;  /* 0xff800000afaf7808 */ /* 0x000fe40005000000 */
[-C--:B------:R-:W-:Y:S02]  /*3c80*/  ISETP.GE.AND P6, PT, R9, R215.reuse, PT ;  /* 0x000000d70900720c */ /* 0x080fe40003fc6270 */
[----:B------:R-:W-:Y:S02]  /*3c90*/  ISETP.GE.AND P5, PT, R29, R215, PT ;  /* 0x000000d71d00720c */ /* 0x000fe40003fa6270 */
[----:B------:R-:W-:-:S02]  /*3ca0*/  ISETP.GE.AND P4, PT, R9, R210, PT ;  /* 0x000000d20900720c */ /* 0x000fc40003f86270 */
[----:B------:R-:W-:Y:S02]  /*3cb0*/  ISETP.GE.AND P2, PT, R29, R210, PT ;  /* 0x000000d21d00720c */ /* 0x000fe40003f46270 */
[----:B----4-:R-:W-:Y:S02]  /*3cc0*/  FSEL R142, R142, -INF , !P0 ;  /* 0xff8000008e8e7808 */ /* 0x010fe40004000000 */
[C---:B------:R-:W-:Y:S02]  /*3cd0*/  ISETP.LT.OR P6, PT, R9.reuse, R216, P6 ;  /* 0x000000d80900720c */ /* 0x040fe400037c1670 */
[----:B------:R-:W-:Y:S02]  /*3ce0*/  ISETP.LT.OR P4, PT, R9, R214, P4 ;  /* 0x000000d60900720c */ /* 0x000fe40002781670 */
[C---:B------:R-:W-:Y:S02]  /*3cf0*/  ISETP.LT.OR P5, PT, R29.reuse, R216, P5 ;  /* 0x000000d81d00720c */ /* 0x040fe40002fa1670 */
[----:B------:R-:W-:-:S02]  /*3d00*/  ISETP.LT.OR P2, PT, R29, R214, P2 ;  /* 0x000000d61d00720c */ /* 0x000fc40001741670 */
[C---:B------:R-:W-:Y:S02]  /*3d10*/  @!P1 LEA R220, P0, R134.reuse, c[0x0][0x168], 0x1 ;  /* 0x00005a0086dc9a11 */ /* 0x040fe400078008ff */
[----:B--2---:R-:W-:Y:S02]  /*3d20*/  FSEL R143, R143, -INF , !P6 ;  /* 0xff8000008f8f7808 */ /* 0x004fe40007000000 */
[----:B------:R-:W-:Y:S02]  /*3d30*/  @!P1 LEA.HI.X R221, R134, c[0x0][0x16c], R133, 0x1, P0 ;  /* 0x00005b0086dd9a11 */ /* 0x000fe400000f0c85 */
[----:B---3--:R-:W-:Y:S02]  /*3d40*/  FSEL R140, R140, -INF , !P4 ;  /* 0xff8000008c8c7808 */ /* 0x008fe40006000000 */
        /* <DEDUP_REMOVED lines=61> */
.L_x_5576:
[----:B------:R-:W-:-:S04]  /*4120*/  ULEA UR4, -UR8, URZ, 0x6 ;  /* 0x0000003f08047291 */ /* 0x000fc8000f8e313f */
[----:B------:R-:W-:Y:S02]  /*4130*/  USHF.R.S32.HI UR5, URZ, 0x1f, UR4 ;  /* 0x0000001f3f057899 */ /* 0x000fe40008011404 */
[----:B------:R-:W-:-:S04]  /*4140*/  MOV R3, UR4 ;  /* 0x0000000400037c02 */ /* 0x000fc80008000f00 */
[----:B------:R-:W-:Y:S02]  /*4150*/  MOV R8, UR5 ;  /* 0x0000000500087c02 */ /* 0x000fe40008000f00 */
.L_x_5577:
        /* <DEDUP_REMOVED lines=30> */
.L_x_5575:
        /* <DEDUP_REMOVED lines=75> */
[----:B------:R-:W5:Y:S01]  /*47f0*/  LDSM.16.MT88.4 R4, [R192+0x10000] ;  /* 0x01000000c004783b */ /* 0x000f620000004200 */
        /* <DEDUP_REMOVED lines=9> */
[----:B------:R-:W-:Y:S01]  /*4890*/  LDSM.16.MT88.4 R24, [R194+0xe800] ;  /* 0x00e80000c218783b */ /* 0x000fe20000004200 */
[----:B------:R-:W-:Y:S01]  /*48a0*/  FFMA.FTZ R0, R12, c[0x0][0x23c], -R169 ;  /* 0x00008f000c007a23 */ /* 0x000fe200000108a9 */
[----:B------:R-:W3:Y:S01]  /*48b0*/  MUFU.EX2 R151, R151 ;  /* 0x0000009700977308 */ /* 0x000ee20000000800 */
        /* <DEDUP_REMOVED lines=50> */
[C---:B------:R-:W-:Y:S02]  /*4be0*/  HMMA.16816.F32.BF16 R44, R96.reuse, R48, RZ ;  /* 0x00000030602c723c */ /* 0x040fe400000418ff */
[----:B------:R-:W-:Y:S06]  /*4bf0*/  MUFU.EX2 R162, R162 ;  /* 0x000000a200a27308 */ /* 0x000fec0000000800 */
[C---:B-1----:R-:W-:Y:S02]  /*4c00*/  HMMA.16816.F32.BF16 R60, R96.reuse, R64, RZ ;  /* 0x00000040603c723c */ /* 0x042fe400000418ff */
        /* <DEDUP_REMOVED lines=25> */
[C---:B-----5:R-:W-:Y:S07]  /*4da0*/  HMMA.16816.F32.BF16 R92, R96.reuse, R4, RZ ;  /* 0x00000004605c723c */ /* 0x060fee00000418ff */
        /* <DEDUP_REMOVED lines=214> */
.L_x_5579:
[----:B------:R-:W-:Y:S02]  /*5b10*/  ULDC UR14, c[0x0][0x1a0] ;  /* 0x00006800000e7ab9 */ /* 0x000fe40000000800 */
[----:B------:R-:W-:-:S04]  /*5b20*/  ULEA UR14, -UR14, URZ, 0x6 ;  /* 0x0000003f0e0e7291 */ /* 0x000fc8000f8e313f */
[----:B------:R-:W-:-:S04]  /*5b30*/  USHF.R.S32.HI UR9, URZ, 0x1f, UR14 ;  /* 0x0000001f3f097899 */ /* 0x000fc8000801140e */
.L_x_5580:
        /* <DEDUP_REMOVED lines=46> */
[----:B------:R-:W1:Y:S04]  /*5e20*/  LDSM.16.M88.4 R144, [R201+0x6800] ;  /* 0x00680000c990783b */ /* 0x000e680000000200 */
[----:B------:R-:W1:Y:S04]  /*5e30*/  LDSM.16.M88.4 R136, [R201+0x7000] ;  /* 0x00700000c988783b */ /* 0x000e680000000200 */
[----:B------:R-:W1:Y:S04]  /*5e40*/  LDSM.16.M88.4 R152, [R201+0x7800] ;  /* 0x00780000c998783b */ /* 0x000e680000000200 */
[----:B--2---:R-:W-:Y:S04]  /*5e50*/  LDSM.16.M88.4 R4, [R200] ;  /* 0x00000000c804783b */ /* 0x004fe80000000200 */
[----:B------:R-:W2:Y:S04]  /*5e60*/  LDSM.16.M88.4 R28, [R199] ;  /* 0x00000000c71c783b */ /* 0x000ea80000000200 */
[----:B------:R-:W2:Y:S04]  /*5e70*/  LDSM.16.M88.4 R20, [R191] ;  /* 0x00000000bf14783b */ /* 0x000ea80000000200 */
[----:B------:R-:W2:Y:S04]  /*5e80*/  LDSM.16.M88.4 R172, [R190] ;  /* 0x00000000beac783b */ /* 0x000ea80000000200 */
[----:B-----5:R-:W5:Y:S04]  /*5e90*/  LDSM.16.M88.4 R16, [R189] ;  /* 0x00000000bd10783b */ /* 0x020f680000000200 */
[----:B---3--:R-:W-:Y:S01]  /*5ea0*/  LDSM.16.M88.4 R8, [R198] ;  /* 0x00000000c608783b */ /* 0x008fe20000000200 */
[C---:B----4-:R-:W-:Y:S03]  /*5eb0*/  HMMA.16816.F32.BF16 R12, R164.reuse, R24, RZ ;  /* 0x00000018a40c723c */ /* 0x050fe600000418ff */
[----:B------:R-:W3:Y:S04]  /*5ec0*/  LDSM.16.M88.4 R168, [R195+0x6000] ;  /* 0x00600000c3a8783b */ /* 0x000ee80000000200 */
[----:B------:R-:W4:Y:S01]  /*5ed0*/  LDSM.16.M88.4 R160, [R195+0x6800] ;  /* 0x00680000c3a0783b */ /* 0x000f220000000200 */
[C---:B------:R-:W-:Y:S03]  /*5ee0*/  HMMA.16816.F32.BF16 R24, R164.reuse, R26, RZ ;  /* 0x0000001aa418723c */ /* 0x040fe600000418ff */
[----:B------:R-:W2:Y:S04]  /*5ef0*/  LDSM.16.M88.4 R156, [R195+0x7000] ;  /* 0x00700000c39c783b */ /* 0x000ea80000000200 */
[----:B------:R-:W-:Y:S01]  /*5f00*/  LDSM.16.M88.4 R176, [R183] ;  /* 0x00000000b7b0783b */ /* 0x000fe20000000200 */
[C---:B-1----:R-:W-:Y:S03]  /*5f10*/  HMMA.16816.F32.BF16 R148, R164.reuse, R144, RZ ;  /* 0x00000090a494723c */ /* 0x042fe600000418ff */
[----:B------:R-:W0:Y:S05]  /*5f20*/  LDGDEPBAR ;  /* 0x00000000000079af */ /* 0x000e2a0000000000 */
[C---:B------:R-:W-:Y:S08]  /*5f30*/  HMMA.16816.F32.BF16 R140, R164.reuse, R136, RZ ;  /* 0x00000088a48c723c */ /* 0x040ff000000418ff */
[C---:B------:R-:W-:Y:S08]  /*5f40*/  HMMA.16816.F32.BF16 R144, R164.reuse, R146, RZ ;  /* 0x00000092a490723c */ /* 0x040ff000000418ff */
[C---:B------:R-:W-:Y:S08]  /*5f50*/  HMMA.16816.F32.BF16 R136, R164.reuse, R138, RZ ;  /* 0x0000008aa488723c */ /* 0x040ff000000418ff */
[C---:B------:R-:W-:Y:S08]  /*5f60*/  HMMA.16816.F32.BF16 R32, R164.reuse, R152, RZ ;  /* 0x00000098a420723c */ /* 0x040ff000000418ff */
[----:B------:R-:W-:Y:S01]  /*5f70*/  HMMA.16816.F32.BF16 R164, R164, R154, RZ ;  /* 0x0000009aa4a4723c */ /* 0x000fe200000418ff */
[----:B------:R-:W1:Y:S07]  /*5f80*/  LDSM.16.M88.4 R152, [R195+0x7800] ;  /* 0x00780000c398783b */ /* 0x000e6e0000000200 */
        /* <DEDUP_REMOVED lines=8> */
[----:B------:R-:W-:Y:S07]  /*6010*/  LDSM.16.M88.4 R172, [R185] ;  /* 0x00000000b9ac783b */ /* 0x000fee0000000200 */
[C---:B-----5:R-:W-:Y:S08]  /*6020*/  HMMA.16816.F32.BF16 R32, R4.reuse, R16, R32 ;  /* 0x000000100420723c */ /* 0x060ff00000041820 */
[----:B------:R-:W-:Y:S01]  /*6030*/  HMMA.16816.F32.BF16 R164, R4, R18, R164 ;  /* 0x0000001204a4723c */ /* 0x000fe200000418a4 */
[----:B------:R-:W5:Y:S04]  /*6040*/  LDSM.16.M88.4 R16, [R188+0x800] ;  /* 0x00080000bc10783b */ /* 0x000f680000000200 */
[----:B------:R-:W1:Y:S03]  /*6050*/  LDSM.16.M88.4 R4, [R188+0x1000] ;  /* 0x00100000bc04783b */ /* 0x000e660000000200 */
[C---:B---3--:R-:W-:Y:S08]  /*6060*/  HMMA.16816.F32.BF16 R12, R8.reuse, R168, R12 ;  /* 0x000000a8080c723c */ /* 0x048ff0000004180c */
[C---:B------:R-:W-:Y:S01]  /*6070*/  HMMA.16816.F32.BF16 R24, R8.reuse, R170, R24 ;  /* 0x000000aa0818723c */ /* 0x040fe20000041818 */
[----:B------:R-:W3:Y:S07]  /*6080*/  LDSM.16.M88.4 R168, [R188+0x1800] ;  /* 0x00180000bca8783b */ /* 0x000eee0000000200 */
[C---:B----4-:R-:W-:Y:S08]  /*6090*/  HMMA.16816.F32.BF16 R148, R8.reuse, R160, R148 ;  /* 0x000000a00894723c */ /* 0x050ff00000041894 */
[C---:B------:R-:W-:Y:S01]  /*60a0*/  HMMA.16816.F32.BF16 R144, R8.reuse, R162, R144 ;  /* 0x000000a20890723c */ /* 0x040fe20000041890 */
[----:B------:R-:W-:Y:S07]  /*60b0*/  LDSM.16.M88.4 R160, [R201+0x8000] ;  /* 0x00800000c9a0783b */ /* 0x000fee0000000200 */
[C---:B------:R-:W-:Y:S08]  /*60c0*/  HMMA.16816.F32.BF16 R140, R8.reuse, R156, R140 ;  /* 0x0000009c088c723c */ /* 0x040ff0000004188c */
[C---:B------:R-:W-:Y:S01]  /*60d0*/  HMMA.16816.F32.BF16 R136, R8.reuse, R158, R136 ;  /* 0x0000009e0888723c */ /* 0x040fe20000041888 */
[----:B------:R-:W-:Y:S07]  /*60e0*/  LDSM.16.M88.4 R156, [R201+0x8800] ;  /* 0x00880000c99c783b */ /* 0x000fee0000000200 */
[C---:B-1----:R-:W-:Y:S08]  /*60f0*/  HMMA.16816.F32.BF16 R32, R8.reuse, R152, R32 ;  /* 0x000000980820723c */ /* 0x042ff00000041820 */
[----:B------:R-:W-:Y:S01]  /*6100*/  HMMA.16816.F32.BF16 R164, R8, R154, R164 ;  /* 0x0000009a08a4723c */ /* 0x000fe200000418a4 */
[----:B------:R-:W1:Y:S04]  /*6110*/  LDSM.16.M88.4 R8, [R202+0x2000] ;  /* 0x00200000ca08783b */ /* 0x000e680000000200 */
[----:B------:R-:W4:Y:S03]  /*6120*/  LDSM.16.M88.4 R152, [R201+0x9000] ;  /* 0x00900000c998783b */ /* 0x000f260000000200 */
[C---:B--2---:R-:W-:Y:S08]  /*6130*/  HMMA.16816.F32.BF16 R12, R20.reuse, R28, R12 ;  /* 0x0000001c140c723c */ /* 0x044ff0000004180c */
[C---:B------:R-:W-:Y:S01]  /*6140*/  HMMA.16816.F32.BF16 R24, R20.reuse, R30, R24 ;  /* 0x0000001e1418723c */ /* 0x040fe20000041818 */
[----:B------:R-:W2:Y:S07]  /*6150*/  LDSM.16.M88.4 R28, [R201+0x9800] ;  /* 0x00980000c91c783b */ /* 0x000eae0000000200 */
[C---:B-----5:R-:W-:Y:S08]  /*6160*/  HMMA.16816.F32.BF16 R148, R20.reuse, R16, R148 ;  /* 0x000000101494723c */ /* 0x060ff00000041894 */
[C---:B------:R-:W-:Y:S01]  /*6170*/  HMMA.16816.F32.BF16 R144, R20.reuse, R18, R144 ;  /* 0x000000121490723c */ /* 0x040fe20000041890 */
[----:B------:R-:W-:Y:S07]  /*6180*/  LDSM.16.M88.4 R16, [R200+0x2000] ;  /* 0x00200000c810783b */ /* 0x000fee0000000200 */
[C---:B------:R-:W-:Y:S08]  /*6190*/  HMMA.16816.F32.BF16 R140, R20.reuse, R4, R140 ;  /* 0x00000004148c723c */ /* 0x040ff0000004188c */
[C---:B------:R-:W-:Y:S01]  /*61a0*/  HMMA.16816.F32.BF16 R136, R20.reuse, R6, R136 ;  /* 0x000000061488723c */ /* 0x040fe20000041888 */
[----:B------:R-:W5:Y:S07]  /*61b0*/  LDSM.16.M88.4 R4, [R187] ;  /* 0x00000000bb04783b */ /* 0x000f6e0000000200 */
[C---:B---3--:R-:W-:Y:S08]  /*61c0*/  HMMA.16816.F32.BF16 R32, R20.reuse, R168, R32 ;  /* 0x000000a81420723c */ /* 0x048ff00000041820 */
[----:B------:R-:W-:Y:S01]  /*61d0*/  HMMA.16816.F32.BF16 R164, R20, R170, R164 ;  /* 0x000000aa14a4723c */ /* 0x000fe200000418a4 */
[----:B------:R-:W3:Y:S04]  /*61e0*/  LDSM.16.M88.4 R20, [R186] ;  /* 0x00000000ba14783b */ /* 0x000ee80000000200 */
[----:B------:R-:W-:Y:S03]  /*61f0*/  LDSM.16.M88.4 R168, [R197+0x2000] ;  /* 0x00200000c5a8783b */ /* 0x000fe60000000200 */
[C---:B-1----:R-:W-:Y:S08]  /*6200*/  HMMA.16816.F32.BF16 R12, R8.reuse, R160, R12 ;  /* 0x000000a0080c723c */ /* 0x042ff0000004180c */
[C---:B------:R-:W-:Y:S01]  /*6210*/  HMMA.16816.F32.BF16 R24, R8.reuse, R162, R24 ;  /* 0x000000a20818723c */ /* 0x040fe20000041818 */
[----:B------:R-:W-:Y:S07]  /*6220*/  LDSM.16.M88.4 R160, [R184] ;  /* 0x00000000b8a0783b */ /* 0x000fee0000000200 */
[C---:B------:R-:W-:Y:S08]  /*6230*/  HMMA.16816.F32.BF16 R148, R8.reuse, R156, R148 ;  /* 0x0000009c0894723c */ /* 0x040ff00000041894 */
[C---:B------:R-:W-:Y:S01]  /*6240*/  HMMA.16816.F32.BF16 R144, R8.reuse, R158, R144 ;  /* 0x0000009e0890723c */ /* 0x040fe20000041890 */
[----:B------:R-:W-:Y:S07]  /*6250*/  LDSM.16.M88.4 R156, [R195+0x9000] ;  /* 0x00900000c39c783b */ /* 0x000fee0000000200 */
[C---:B----4-:R-:W-:Y:S08]  /*6260*/  HMMA.16816.F32.BF16 R140, R8.reuse, R152, R140 ;  /* 0x00000098088c723c */ /* 0x050ff0000004188c */
[C---:B------:R-:W-:Y:S01]  /*6270*/  HMMA.16816.F32.BF16 R136, R8.reuse, R154, R136 ;  /* 0x0000009a0888723c */ /* 0x040fe20000041888 */
[----:B------:R-:W-:Y:S07]  /*6280*/  LDSM.16.M88.4 R152, [R195+0x9800] ;  /* 0x00980000c398783b */ /* 0x000fee0000000200 */
[C---:B--2---:R-:W-:Y:S08]  /*6290*/  HMMA.16816.F32.BF16 R32, R8.reuse, R28, R32 ;  /* 0x0000001c0820723c */ /* 0x044ff00000041820 */
[----:B------:R-:W-:Y:S01]  /*62a0*/  HMMA.16816.F32.BF16 R164, R8, R30, R164 ;  /* 0x0000001e08a4723c */ /* 0x000fe200000418a4 */
[----:B------:R-:W-:Y:S04]  /*62b0*/  LDSM.16.M88.4 R28, [R198+0x2000] ;  /* 0x00200000c61c783b */ /* 0x000fe80000000200 */
[----:B------:R-:W1:Y:S03]  /*62c0*/  LDSM.16.M88.4 R8, [R195+0x8000] ;  /* 0x00800000c308783b */ /* 0x000e660000000200 */
[C---:B-----5:R-:W-:Y:S08]  /*62d0*/  HMMA.16816.F32.BF16 R12, R16.reuse, R4, R12 ;  /* 0x00000004100c723c */ /* 0x060ff0000004180c */
[C---:B------:R-:W-:Y:S01]  /*62e0*/  HMMA.16816.F32.BF16 R24, R16.reuse, R6, R24 ;  /* 0x000000061018723c */ /* 0x040fe20000041818 */
[----:B------:R-:W2:Y:S07]  /*62f0*/  LDSM.16.M88.4 R4, [R195+0x8800] ;  /* 0x00880000c304783b */ /* 0x000eae0000000200 */
[C---:B---3--:R-:W-:Y:S08]  /*6300*/  HMMA.16816.F32.BF16 R148, R16.reuse, R20, R148 ;  /* 0x000000141094723c */ /* 0x048ff00000041894 */
[C---:B------:R-:W-:Y:S01]  /*6310*/  HMMA.16816.F32.BF16 R144, R16.reuse, R22, R144 ;  /* 0x000000161090723c */ /* 0x040fe20000041890 */
[----:B------:R-:W3:Y:S07]  /*6320*/  LDSM.16.M88.4 R20, [R188+0x2000] ;  /* 0x00200000bc14783b */ /* 0x000eee0000000200 */
[----:B------:R-:W-:Y:S08]  /*6330*/  HMMA.16816.F32.BF16 R140, R16, R172, R140 ;  /* 0x000000ac108c723c */ /* 0x000ff0000004188c */
[----:B-1----:R-:W-:Y:S08]  /*6340*/  HMMA.16816.F32.BF16 R12, R28, R8, R12 ;  /* 0x000000081c0c723c */ /* 0x002ff0000004180c */
[C---:B------:R-:W-:Y:S01]  /*6350*/  HMMA.16816.F32.BF16 R136, R16.reuse, R174, R136 ;  /* 0x000000ae1088723c */ /* 0x040fe20000041888 */
        /* <DEDUP_REMOVED lines=8> */
[----:B------:R-:W-:Y:S01]  /*63e0*/  HMMA.16816.F32.BF16 R24, R28, R10, R24 ;  /* 0x0000000a1c18723c */ /* 0x000fe20000041818 */
[----:B------:R-:W-:Y:S07]  /*63f0*/  LDSM.16.M88.4 R8, [R188+0x3000] ;  /* 0x00300000bc08783b */ /* 0x000fee0000000200 */
[----:B---3--:R-:W-:Y:S08]  /*6400*/  HMMA.16816.F32.BF16 R12, R168, R20, R12 ;  /* 0x00000014a80c723c */ /* 0x008ff0000004180c */
[C---:B------:R-:W-:Y:S08]  /*6410*/  HMMA.16816.F32.BF16 R140, R28.reuse, R156, R140 ;  /* 0x0000009c1c8c723c */ /* 0x040ff0000004188c */
[C---:B------:R-:W-:Y:S01]  /*6420*/  HMMA.16816.F32.BF16 R136, R28.reuse, R158, R136 ;  /* 0x0000009e1c88723c */ /* 0x040fe20000041888 */
[----:B------:R-:W-:Y:S07]  /*6430*/  LDSM.16.M88.4 R156, [R201+0xa800] ;  /* 0x00a80000c99c783b */ /* 0x000fee0000000200 */
[C---:B------:R-:W-:Y:S08]  /*6440*/  HMMA.16816.F32.BF16 R32, R28.reuse, R152, R32 ;  /* 0x000000981c20723c */ /* 0x040ff00000041820 */
[----:B------:R-:W-:Y:S01]  /*6450*/  HMMA.16816.F32.BF16 R164, R28, R154, R164 ;  /* 0x0000009a1ca4723c */ /* 0x000fe200000418a4 */
[----:B------:R-:W2:Y:S04]  /*6460*/  LDSM.16.M88.4 R28, [R200+0x4000] ;  /* 0x00400000c81c783b */ /* 0x000ea80000000200 */
[----:B------:R-:W-:Y:S03]  /*6470*/  LDSM.16.M88.4 R152, [R201+0xb000] ;  /* 0x00b00000c998783b */ /* 0x000fe60000000200 */
[----:B------:R-:W-:Y:S01]  /*6480*/  HMMA.16816.F32.BF16 R24, R168, R22, R24 ;  /* 0x00000016a818723c */ /* 0x000fe20000041818 */
[----:B------:R-:W-:Y:S07]  /*6490*/  LDSM.16.M88.4 R20, [R198+0x4000] ;  /* 0x00400000c614783b */ /* 0x000fee0000000200 */
[----:B-1----:R-:W-:Y:S08]  /*64a0*/  HMMA.16816.F32.BF16 R12, R160, R4, R12 ;  /* 0x00000004a00c723c */ /* 0x002ff0000004180c */
[C---:B------:R-:W-:Y:S08]  /*64b0*/  HMMA.16816.F32.BF16 R148, R168.reuse, R16, R148 ;  /* 0x00000010a894723c */ /* 0x040ff00000041894 */
[----:B------:R-:W-:Y:S01]  /*64c0*/  HMMA.16816.F32.BF16 R144, R168, R18, R144 ;  /* 0x00000012a890723c */ /* 0x000fe20000041890 */
[----:B------:R-:W1:Y:S07]  /*64d0*/  LDSM.16.M88.4 R16, [R195+0xa000] ;  /* 0x00a00000c310783b */ /* 0x000e6e0000000200 */
[----:B------:R-:W-:Y:S01]  /*64e0*/  HMMA.16816.F32.BF16 R24, R160, R6, R24 ;  /* 0x00000006a018723c */ /* 0x000fe20000041818 */
[----:B------:R-:W-:Y:S07]  /*64f0*/  LDSM.16.M88.4 R4, [R188+0x4000] ;  /* 0x00400000bc04783b */ /* 0x000fee0000000200 */
[----:B--2---:R-:W-:Y:S08]  /*6500*/  HMMA.16816.F32.BF16 R12, R28, R176, R12 ;  /* 0x000000b01c0c723c */ /* 0x004ff0000004180c */
[C---:B------:R-:W-:Y:S08]  /*6510*/  HMMA.16816.F32.BF16 R140, R168.reuse, R8, R140 ;  /* 0x00000008a88c723c */ /* 0x040ff0000004188c */
[C---:B------:R-:W-:Y:S01]  /*6520*/  HMMA.16816.F32.BF16 R136, R168.reuse, R10, R136 ;  /* 0x0000000aa888723c */ /* 0x040fe20000041888 */
[----:B------:R-:W-:Y:S07]  /*6530*/  LDSM.16.M88.4 R8, [R197+0x4000] ;  /* 0x00400000c508783b */ /* 0x000fee0000000200 */
[C---:B------:R-:W-:Y:S08]  /*6540*/  HMMA.16816.F32.BF16 R32, R168.reuse, R172, R32 ;  /* 0x000000aca820723c */ /* 0x040ff00000041820 */
[----:B------:R-:W-:Y:S01]  /*6550*/  HMMA.16816.F32.BF16 R168, R168, R174, R164 ;  /* 0x000000aea8a8723c */ /* 0x000fe200000418a4 */
[----:B------:R-:W2:Y:S07]  /*6560*/  LDSM.16.M88.4 R164, [R182] ;  /* 0x00000000b6a4783b */ /* 0x000eae0000000200 */
[----:B------:R-:W-:Y:S08]  /*6570*/  HMMA.16816.F32.BF16 R148, R160, R156, R148 ;  /* 0x0000009ca094723c */ /* 0x000ff00000041894 */
[----:B------:R-:W-:Y:S08]  /*6580*/  HMMA.16816.F32.BF16 R24, R28, R178, R24 ;  /* 0x000000b21c18723c */ /* 0x000ff00000041818 */
[----:B-1----:R-:W-:Y:S08]  /*6590*/  HMMA.16816.F32.BF16 R12, R20, R16, R12 ;  /* 0x00000010140c723c */ /* 0x002ff0000004180c */
[C---:B------:R-:W-:Y:S08]  /*65a0*/  HMMA.16816.F32.BF16 R144, R160.reuse, R158, R144 ;  /* 0x0000009ea090723c */ /* 0x040ff00000041890 */
[----:B------:R-:W-:Y:S01]  /*65b0*/  HMMA.16816.F32.BF16 R156, R160, R152, R140 ;  /* 0x00000098a09c723c */ /* 0x000fe2000004188c */
[----:B------:R-:W1:Y:S07]  /*65c0*/  LDSM.16.M88.4 R140, [R195+0xa800] ;  /* 0x00a80000c38c783b */ /* 0x000e6e0000000200 */
[----:B--2---:R-:W-:Y:S08]  /*65d0*/  HMMA.16816.F32.BF16 R148, R28, R164, R148 ;  /* 0x000000a41c94723c */ /* 0x004ff00000041894 */
[----:B------:R-:W-:Y:S01]  /*65e0*/  HMMA.16816.F32.BF16 R24, R20, R18, R24 ;  /* 0x000000121418723c */ /* 0x000fe20000041818 */
[----:B------:R-:W2:Y:S07]  /*65f0*/  LDSM.16.M88.4 R16, [R201+0xb800] ;  /* 0x00b80000c910783b */ /* 0x000eae0000000200 */
[----:B------:R-:W-:Y:S08]  /*6600*/  HMMA.16816.F32.BF16 R12, R8, R4, R12 ;  /* 0x00000004080c723c */ /* 0x000ff0000004180c */
[----:B------:R-:W-:Y:S01]  /*6610*/  HMMA.16816.F32.BF16 R144, R28, R166, R144 ;  /* 0x000000a61c90723c */ /* 0x000fe20000041890 */
[----:B------:R-:W3:Y:S07]  /*6620*/  LDSM.16.M88.4 R164, [R181] ;  /* 0x00000000b5a4783b */ /* 0x000eee0000000200 */
[----:B------:R-:W-:Y:S01]  /*6630*/  HMMA.16816.F32.BF16 R152, R160, R154, R136 ;  /* 0x0000009aa098723c */ /* 0x000fe20000041888 */
[----:B------:R-:W4:Y:S07]  /*6640*/  LDSM.16.M88.4 R136, [R188+0x4800] ;  /* 0x00480000bc88783b */ /* 0x000f2e0000000200 */
[----:B-1----:R-:W-:Y:S01]  /*6650*/  HMMA.16816.F32.BF16 R148, R20, R140, R148 ;  /* 0x0000008c1494723c */ /* 0x002fe20000041894 */
[----:B------:R-:W-:-:S02]  /*6660*/  FMUL.FTZ R0, R12, c[0x0][0x2ec] ;  /* 0x0000bb000c007a20 */ /* 0x000fc40000410000 */
[----:B------:R-:W-:-:S04]  /*6670*/  FMUL.FTZ R135, R13, c[0x0][0x2ec] ;  /* 0x0000bb000d877a20 */ /* 0x000fc80000410000 */
[----:B------:R-:W-:Y:S01]  /*6680*/  FMUL.FTZ R140, R14, c[0x0][0x2ec] ;  /* 0x0000bb000e8c7a20 */ /* 0x000fe20000410000 */
[----:B------:R-:W-:Y:S01]  /*6690*/  HMMA.16816.F32.BF16 R24, R8, R6, R24 ;  /* 0x000000060818723c */ /* 0x000fe20000041818 */
[----:B------:R-:W-:Y:S01]  /*66a0*/  FMUL.FTZ R141, R15, c[0x0][0x2ec] ;  /* 0x0000bb000f8d7a20 */ /* 0x000fe20000410000 */
[----:B------:R-:W-:Y:S01]  /*66b0*/  LDSM.16.M88.4 R4, [R195+0xb000] ;  /* 0x00b00000c304783b */ /* 0x000fe20000000200 */
[----:B------:R-:W1:Y:S03]  /*66c0*/  MUFU.TANH R0, R0 ;  /* 0x0000000000007308 */ /* 0x000e660000002400 */
[----:B------:R-:W5:Y:S02]  /*66d0*/  LDSM.16.M88.4 R12, [R180] ;  /* 0x00000000b40c783b */ /* 0x000f640000000200 */
[----:B--2---:R-:W-:Y:S03]  /*66e0*/  HMMA.16816.F32.BF16 R32, R160, R16, R32 ;  /* 0x00000010a020723c */ /* 0x004fe60000041820 */
[----:B------:R-:W2:Y:S05]  /*66f0*/  MUFU.TANH R140, R140 ;  /* 0x0000008c008c7308 */ /* 0x000eaa0000002400 */
[----:B------:R-:W-:Y:S03]  /*6700*/  HMMA.16816.F32.BF16 R144, R20, R142, R144 ;  /* 0x0000008e1490723c */ /* 0x000fe60000041890 */
[----:B------:R-:W-:Y:S05]  /*6710*/  MUFU.TANH R135, R135 ;  /* 0x0000008700877308 */ /* 0x000fea0000002400 */
[----:B---3--:R-:W-:Y:S01]  /*6720*/  HMMA.16816.F32.BF16 R156, R28, R164, R156 ;  /* 0x000000a41c9c723c */ /* 0x008fe2000004189c */
[----:B------:R-:W-:-:S02]  /*6730*/  FMUL.FTZ R24, R24, c[0x0][0x2ec] ;  /* 0x0000bb0018187a20 */ /* 0x000fc40000410000 */
[----:B------:R-:W-:Y:S01]  /*6740*/  FMUL.FTZ R143, R27, c[0x0][0x2ec] ;  /* 0x0000bb001b8f7a20 */ /* 0x000fe20000410000 */
[----:B------:R-:W-:Y:S04]  /*6750*/  MUFU.TANH R141, R141 ;  /* 0x0000008d008d7308 */ /* 0x000fe80000002400 */
[----:B----4-:R-:W-:Y:S04]  /*6760*/  HMMA.16816.F32.BF16 R148, R8, R136, R148 ;  /* 0x000000880894723c */ /* 0x010fe80000041894 */
[----:B------:R3:W4:Y:S03]  /*6770*/  MUFU.TANH R142, R24 ;  /* 0x00000018008e7308 */ /* 0x0007260000002400 */
[----:B------:R-:W-:Y:S01]  /*6780*/  FMUL.FTZ R136, R25, c[0x0][0x2ec] ;  /* 0x0000bb0019887a20 */ /* 0x000fe20000410000 */
[----:B------:R-:W-:Y:S01]  /*6790*/  HMMA.16816.F32.BF16 R152, R28, R166, R152 ;  /* 0x000000a61c98723c */ /* 0x000fe20000041898 */
[----:B------:R-:W-:-:S03]  /*67a0*/  FMUL.FTZ R137, R26, c[0x0][0x2ec] ;  /* 0x0000bb001a897a20 */ /* 0x000fc60000410000 */
[----:B------:R-:W-:Y:S04]  /*67b0*/  MUFU.TANH R143, R143 ;  /* 0x0000008f008f7308 */ /* 0x000fe80000002400 */
[----:B------:R-:W-:Y:S01]  /*67c0*/  HMMA.16816.F32.BF16 R168, R160, R18, R168 ;  /* 0x00000012a0a8723c */ /* 0x000fe200000418a8 */
[----:B------:R-:W-:Y:S03]  /*67d0*/  LDSM.16.M88.4 R16, [R188+0x5000] ;  /* 0x00500000bc10783b */ /* 0x000fe60000000200 */
[----:B------:R-:W1:Y:S01]  /*67e0*/  MUFU.TANH R137, R137 ;  /* 0x0000008900897308 */ /* 0x000e620000002400 */
[----:B---3--:R-:W3:Y:S03]  /*67f0*/  LDSM.16.M88.4 R24, [R195+0xb800] ;  /* 0x00b80000c318783b */ /* 0x008ee60000000200 */
[----:B-----5:R-:W-:Y:S04]  /*6800*/  HMMA.16816.F32.BF16 R32, R28, R12, R32 ;  /* 0x0000000c1c20723c */ /* 0x020fe80000041820 */
[----:B------:R-:W5:Y:S03]  /*6810*/  MUFU.TANH R136, R136 ;  /* 0x0000008800887308 */ /* 0x000f660000002400 */
[----:B------:R-:W-:Y:S01]  /*6820*/  IMAD R13, R209, 0x40, R218 ;  /* 0x00000040d10d7824 */ /* 0x000fe200078e02da */
[----:B------:R-:W-:Y:S01]  /*6830*/  HMMA.16816.F32.BF16 R156, R20, R4, R156 ;  /* 0x00000004149c723c */ /* 0x000fe2000004189c */
[----:B------:R-:W-:-:S03]  /*6840*/  FMUL.FTZ R12, R150, c[0x0][0x2ec] ;  /* 0x0000bb00960c7a20 */ /* 0x000fc60000410000 */
[CC--:B------:R-:W-:Y:S02]  /*6850*/  ISETP.GE.AND P5, PT, R13.reuse, R215.reuse, PT ;  /* 0x000000d70d00720c */ /* 0x0c0fe40003fa6270 */
[C---:B------:R-:W-:Y:S01]  /*6860*/  ISETP.GE.AND P0, PT, R13.reuse, R210, PT ;  /* 0x000000d20d00720c */ /* 0x040fe20003f06270 */
[----:B------:R-:W-:Y:S01]  /*6870*/  MUFU.TANH R12, R12 ;  /* 0x0000000c000c7308 */ /* 0x000fe20000002400 */
[C---:B------:R-:W-:Y:S01]  /*6880*/  IADD3 R5, R13.reuse, 0x1, RZ ;  /* 0x000000010d057810 */ /* 0x040fe20007ffe0ff */
[----:B------:R-:W-:Y:S01]  /*6890*/  HMMA.16816.F32.BF16 R152, R20, R6, R152 ;  /* 0x000000061498723c */ /* 0x000fe20000041898 */
[----:B------:R-:W-:Y:S02]  /*68a0*/  ISETP.LT.OR P5, PT, R13, R216, P5 ;  /* 0x000000d80d00720c */ /* 0x000fe40002fa1670 */
[C---:B------:R-:W-:Y:S02]  /*68b0*/  ISETP.GE.AND P4, PT, R5.reuse, R215, PT ;  /* 0x000000d70500720c */ /* 0x040fe40003f86270 */
[----:B------:R-:W-:-:S02]  /*68c0*/  ISETP.GE.AND P2, PT, R5, R210, PT ;  /* 0x000000d20500720c */ /* 0x000fc40003f46270 */
[C---:B------:R-:W-:Y:S01]  /*68d0*/  ISETP.LT.OR P4, PT, R5.reuse, R216, P4 ;  /* 0x000000d80500720c */ /* 0x040fe20002781670 */
[----:B------:R-:W-:Y:S01]  /*68e0*/  HMMA.16816.F32.BF16 R168, R28, R14, R168 ;  /* 0x0000000e1ca8723c */ /* 0x000fe200000418a8 */
[-C--:B------:R-:W-:Y:S02]  /*68f0*/  ISETP.LT.OR P2, PT, R5, R214.reuse, P2 ;  /* 0x000000d60500720c */ /* 0x080fe40001741670 */
[----:B------:R-:W4:Y:S01]  /*6900*/  LDSM.16.M88.4 R4, [R188+0x5800] ;  /* 0x00580000bc04783b */ /* 0x000f220000000200 */
[----:B------:R-:W-:Y:S01]  /*6910*/  ISETP.LT.OR P0, PT, R13, R214, P0 ;  /* 0x000000d60d00720c */ /* 0x000fe20000701670 */
[----:B------:R-:W-:-:S04]  /*6920*/  DEPBAR.LE SB0, 0x0 ;  /* 0x000080000000791a */ /* 0x000fc80000000000 */
[----:B------:R-:W-:Y:S01]  /*6930*/  HMMA.16816.F32.BF16 R144, R8, R138, R144 ;  /* 0x0000008a0890723c */ /* 0x000fe20000041890 */
[----:B------:R-:W-:Y:S01]  /*6940*/  FMUL.FTZ R14, R151, c[0x0][0x2ec] ;  /* 0x0000bb00970e7a20 */ /* 0x000fe20000410000 */
[----:B-1----:R-:W-:Y:S02]  /*6950*/  FSEL R0, R0, -INF , !P5 ;  /* 0xff80000000007808 */ /* 0x002fe40006800000 */
[----:B--2---:R-:W-:Y:S02]  /*6960*/  FSEL R140, R140, -INF , !P0 ;  /* 0xff8000008c8c7808 */ /* 0x004fe40004000000 */
[----:B------:R-:W-:Y:S01]  /*6970*/  IADD3 R31, R13, 0x21, RZ ;  /* 0x000000210d1f7810 */ /* 0x000fe20007ffe0ff */
[----:B------:R-:W-:Y:S01]  /*6980*/  FMUL.FTZ R138, R148, c[0x0][0x2ec] ;  /* 0x0000bb00948a7a20 */ /* 0x000fe20000410000 */
[----:B---3--:R-:W-:Y:S01]  /*6990*/  HMMA.16816.F32.BF16 R32, R20, R24, R32 ;  /* 0x000000181420723c */ /* 0x008fe20000041820 */
[----:B------:R-:W-:Y:S01]  /*69a0*/  FMUL.FTZ R139, R149, c[0x0][0x2ec] ;  /* 0x0000bb00958b7a20 */ /* 0x000fe20000410000 */
[----:B------:R-:W-:Y:S06]  /*69b0*/  MUFU.TANH R14, R14 ;  /* 0x0000000e000e7308 */ /* 0x000fec0000002400 */
[C---:B------:R-:W-:Y:S02]  /*69c0*/  HMMA.16816.F32.BF16 R156, R8.reuse, R16, R156 ;  /* 0x00000010089c723c */ /* 0x040fe4000004189c */
[----:B------:R-:W1:Y:S05]  /*69d0*/  MUFU.TANH R138, R138 ;  /* 0x0000008a008a7308 */ /* 0x000e6a0000002400 */
[----:B------:R-:W-:Y:S01]  /*69e0*/  IADD3 R17, R13, 0x9, RZ ;  /* 0x000000090d117810 */ /* 0x000fe20007ffe0ff */
[----:B------:R-:W-:Y:S01]  /*69f0*/  HMMA.16816.F32.BF16 R152, R8, R18, R152 ;  /* 0x000000120898723c */ /* 0x000fe20000041898 */
[----:B------:R-:W-:Y:S01]  /*6a00*/  FMUL.FTZ R16, R145, c[0x0][0x2ec] ;  /* 0x0000bb0091107a20 */ /* 0x000fe20000410000 */
[----:B------:R-:W2:Y:S01]  /*6a10*/  MUFU.TANH R139, R139 ;  /* 0x0000008b008b7308 */ /* 0x000ea20000002400 */
[-C--:B------:R-:W-:Y:S01]  /*6a20*/  ISETP.GE.AND P5, PT, R17, R215.reuse, PT ;  /* 0x000000d71100720c */ /* 0x080fe20003fa6270 */
[----:B------:R-:W-:Y:S01]  /*6a30*/  FMUL.FTZ R29, R147, c[0x0][0x2ec] ;  /* 0x0000bb00931d7a20 */ /* 0x000fe20000410000 */
[----:B------:R-:W-:Y:S01]  /*6a40*/  ISETP.GE.AND P0, PT, R17, R210, PT ;  /* 0x000000d21100720c */ /* 0x000fe20003f06270 */
[----:B------:R-:W-:Y:S01]  /*6a50*/  FMUL.FTZ R15, R144, c[0x0][0x2ec] ;  /* 0x0000bb00900f7a20 */ /* 0x000fe20000410000 */
[----:B------:R-:W-:Y:S01]  /*6a60*/  IADD3 R19, R13, 0x8, RZ ;  /* 0x000000080d137810 */ /* 0x000fe20007ffe0ff */
[----:B------:R-:W-:Y:S01]  /*6a70*/  HMMA.16816.F32.BF16 R168, R20, R26, R168 ;  /* 0x0000001a14a8723c */ /* 0x000fe200000418a8 */
[----:B------:R-:W-:Y:S01]  /*6a80*/  ISETP.LT.OR P5, PT, R17, R216, P5 ;  /* 0x000000d81100720c */ /* 0x000fe20002fa1670 */
[----:B------:R-:W3:Y:S01]  /*6a90*/  MUFU.TANH R16, R16 ;  /* 0x0000001000107308 */ /* 0x000ee20000002400 */
[C---:B------:R-:W-:Y:S01]  /*6aa0*/  ISETP.GE.AND P6, PT, R19.reuse, R215, PT ;  /* 0x000000d71300720c */ /* 0x040fe20003fc6270 */
[----:B------:R-:W-:Y:S01]  /*6ab0*/  FMUL.FTZ R28, R146, c[0x0][0x2ec] ;  /* 0x0000bb00921c7a20 */ /* 0x000fe20000410000 */
[----:B------:R-:W-:-:S02]  /*6ac0*/  ISETP.GE.AND P1, PT, R19, R210, PT ;  /* 0x000000d21300720c */ /* 0x000fc40003f26270 */
[C---:B------:R-:W-:Y:S01]  /*6ad0*/  ISETP.LT.OR P6, PT, R19.reuse, R216, P6 ;  /* 0x000000d81300720c */ /* 0x040fe200037c1670 */
[C---:B----4-:R-:W-:Y:S01]  /*6ae0*/  HMMA.16816.F32.BF16 R32, R8.reuse, R4, R32 ;  /* 0x000000040820723c */ /* 0x050fe20000041820 */
[----:B------:R-:W-:Y:S01]  /*6af0*/  ISETP.LT.OR P1, PT, R19, R214, P1 ;  /* 0x000000d61300720c */ /* 0x000fe20000f21670 */
[----:B------:R-:W-:Y:S01]  /*6b00*/  FMUL.FTZ R156, R156, c[0x0][0x2ec] ;  /* 0x0000bb009c9c7a20 */ /* 0x000fe20000410000 */
[----:B------:R-:W-:Y:S01]  /*6b10*/  IADD3 R23, R13, 0x11, RZ ;  /* 0x000000110d177810 */ /* 0x000fe20007ffe0ff */
[----:B------:R-:W-:Y:S01]  /*6b20*/  FMUL.FTZ R158, R158, c[0x0][0x2ec] ;  /* 0x0000bb009e9e7a20 */ /* 0x000fe20000410000 */
[----:B------:R-:W-:Y:S01]  /*6b30*/  FSEL R142, R142, -INF , !P6 ;  /* 0xff8000008e8e7808 */ /* 0x000fe20007000000 */
[----:B------:R-:W4:Y:S01]  /*6b40*/  MUFU.TANH R172, R156 ;  /* 0x0000009c00ac7308 */ /* 0x000f220000002400 */
[----:B------:R-:W-:Y:S01]  /*6b50*/  FSEL R19, R137, -INF , !P1 ;  /* 0xff80000089137808 */ /* 0x000fe20004800000 */
[----:B------:R-:W-:Y:S01]  /*6b60*/  FMUL.FTZ R152, R152, c[0x0][0x2ec] ;  /* 0x0000bb0098987a20 */ /* 0x000fe20000410000 */
[CC--:B------:R-:W-:Y:S01]  /*6b70*/  ISETP.GE.AND P6, PT, R23.reuse, R215.reuse, PT ;  /* 0x000000d71700720c */ /* 0x0c0fe20003fc6270 */
[----:B------:R-:W-:Y:S01]  /*6b80*/  FMUL.FTZ R154, R154, c[0x0][0x2ec] ;  /* 0x0000bb009a9a7a20 */ /* 0x000fe20000410000 */
[----:B------:R-:W-:Y:S01]  /*6b90*/  ISETP.GE.AND P1, PT, R23, R210, PT ;  /* 0x000000d21700720c */ /* 0x000fe20003f26270 */
[----:B------:R-:W-:Y:S01]  /*6ba0*/  FMUL.FTZ R157, R157, c[0x0][0x2ec] ;  /* 0x0000bb009d9d7a20 */ /* 0x000fe20000410000 */
[----:B------:R-:W-:Y:S01]  /*6bb0*/  ISETP.LT.OR P0, PT, R17, R214, P0 ;  /* 0x000000d61100720c */ /* 0x000fe20000701670 */
[----:B------:R-:W1:Y:S01]  /*6bc0*/  MUFU.TANH R173, R158 ;  /* 0x0000009e00ad7308 */ /* 0x000e620000002400 */
[C---:B------:R-:W-:Y:S01]  /*6bd0*/  ISETP.LT.OR P6, PT, R23.reuse, R216, P6 ;  /* 0x000000d81700720c */ /* 0x040fe200037c1670 */
[----:B------:R-:W-:Y:S01]  /*6be0*/  HMMA.16816.F32.BF16 R168, R8, R6, R168 ;  /* 0x0000000608a8723c */ /* 0x000fe200000418a8 */
[----:B------:R-:W-:Y:S01]  /*6bf0*/  ISETP.LT.OR P1, PT, R23, R214, P1 ;  /* 0x000000d61700720c */ /* 0x000fe20000f21670 */
[----:B------:R-:W-:Y:S01]  /*6c00*/  FMUL.FTZ R159, R159, c[0x0][0x2ec] ;  /* 0x0000bb009f9f7a20 */ /* 0x000fe20000410000 */
[----:B------:R-:W-:Y:S01]  /*6c10*/  IADD3 R21, R13, 0x10, RZ ;  /* 0x000000100d157810 */ /* 0x000fe20007ffe0ff */
[----:B------:R-:W-:Y:S01]  /*6c20*/  FMUL.FTZ R153, R153, c[0x0][0x2ec] ;  /* 0x0000bb0099997a20 */ /* 0x000fe20000410000 */
[----:B------:R-:W-:Y:S01]  /*6c30*/  IADD3 R23, R13, 0x18, RZ ;  /* 0x000000180d177810 */ /* 0x000fe20007ffe0ff */
[----:B------:R-:W1:Y:S01]  /*6c40*/  MUFU.TANH R29, R29 ;  /* 0x0000001d001d7308 */ /* 0x000e620000002400 */
[----:B------:R-:W-:Y:S01]  /*6c50*/  FSEL R18, R135, -INF , !P4 ;  /* 0xff80000087127808 */ /* 0x000fe20006000000 */
[----:B------:R-:W-:Y:S01]  /*6c60*/  FMUL.FTZ R33, R33, c[0x0][0x2ec] ;  /* 0x0000bb0021217a20 */ /* 0x000fe20000410000 */
[----:B------:R-:W-:Y:S01]  /*6c70*/  FSEL R17, R141, -INF , !P2 ;  /* 0xff8000008d117808 */ /* 0x000fe20005000000 */
[----:B------:R-:W-:Y:S01]  /*6c80*/  FMUL.FTZ R155, R155, c[0x0][0x2ec] ;  /* 0x0000bb009b9b7a20 */ /* 0x000fe20000410000 */
[----:B-----5:R-:W-:Y:S01]  /*6c90*/  FSEL R4, R136, -INF , !P5 ;  /* 0xff80000088047808 */ /* 0x020fe20006800000 */
[----:B------:R-:W-:Y:S01]  /*6ca0*/  FMUL.FTZ R32, R32, c[0x0][0x2ec] ;  /* 0x0000bb0020207a20 */ /* 0x000fe20000410000 */
[----:B------:R-:W-:Y:S01]  /*6cb0*/  FSEL R5, R143, -INF , !P0 ;  /* 0xff8000008f057808 */ /* 0x000fe20004000000 */
[----:B------:R-:W5:Y:S01]  /*6cc0*/  MUFU.TANH R15, R15 ;  /* 0x0000000f000f7308 */ /* 0x000f620000002400 */
[CC--:B------:R-:W-:Y:S01]  /*6cd0*/  ISETP.GE.AND P4, PT, R21.reuse, R215.reuse, PT ;  /* 0x000000d71500720c */ /* 0x0c0fe20003f86270 */
[----:B------:R-:W-:Y:S01]  /*6ce0*/  FMUL.FTZ R34, R34, c[0x0][0x2ec] ;  /* 0x0000bb0022227a20 */ /* 0x000fe20000410000 */
[----:B------:R-:W-:Y:S01]  /*6cf0*/  ISETP.GE.AND P2, PT, R21, R210, PT ;  /* 0x000000d21500720c */ /* 0x000fe20003f46270 */
[----:B------:R-:W-:Y:S01]  /*6d00*/  FMUL.FTZ R35, R35, c[0x0][0x2ec] ;  /* 0x0000bb0023237a20 */ /* 0x000fe20000410000 */
[----:B------:R-:W-:-:S02]  /*6d10*/  ISETP.GE.AND P5, PT, R23, R215, PT ;  /* 0x000000d71700720c */ /* 0x000fc40003fa6270 */
[----:B------:R-:W-:Y:S01]  /*6d20*/  ISETP.GE.AND P0, PT, R23, R210, PT ;  /* 0x000000d21700720c */ /* 0x000fe20003f06270 */
[----:B------:R-:W3:Y:S01]  /*6d30*/  MUFU.TANH R28, R28 ;  /* 0x0000001c001c7308 */ /* 0x000ee20000002400 */
[----:B------:R-:W-:Y:S01]  /*6d40*/  ISETP.LT.OR P4, PT, R21, R216, P4 ;  /* 0x000000d81500720c */ /* 0x000fe20002781670 */
[----:B------:R-:W-:Y:S01]  /*6d50*/  FMUL.FTZ R136, R169, c[0x0][0x2ec] ;  /* 0x0000bb00a9887a20 */ /* 0x000fe20000410000 */
[----:B------:R-:W-:Y:S01]  /*6d60*/  ISETP.LT.OR P2, PT, R21, R214, P2 ;  /* 0x000000d61500720c */ /* 0x000fe20001741670 */
[----:B------:R-:W-:Y:S01]  /*6d70*/  FMUL.FTZ R137, R170, c[0x0][0x2ec] ;  /* 0x0000bb00aa897a20 */ /* 0x000fe20000410000 */
[----:B------:R-:W-:Y:S01]  /*6d80*/  ISETP.LT.OR P5, PT, R23, R216, P5 ;  /* 0x000000d81700720c */ /* 0x000fe20002fa1670 */
[----:B------:R-:W-:Y:S01]  /*6d90*/  FMUL.FTZ R149, R171, c[0x0][0x2ec] ;  /* 0x0000bb00ab957a20 */ /* 0x000fe20000410000 */
[----:B------:R-:W-:Y:S01]  /*6da0*/  ISETP.LT.OR P0, PT, R23, R214, P0 ;  /* 0x000000d61700720c */ /* 0x000fe20000701670 */
[----:B------:R-:W3:Y:S01]  /*6db0*/  MUFU.TANH R166, R152 ;  /* 0x0000009800a67308 */ /* 0x000ee20000002400 */
[----:B------:R-:W-:-:S02]  /*6dc0*/  IADD3 R21, R13, 0x19, RZ ;  /* 0x000000190d157810 */ /* 0x000fc40007ffe0ff */
[----:B------:R-:W-:Y:S02]  /*6dd0*/  IADD3 R23, R13, 0x20, RZ ;  /* 0x000000200d177810 */ /* 0x000fe40007ffe0ff */
[----:B-1----:R-:W-:Y:S01]  /*6de0*/  FSEL R26, R138, -INF , !P4 ;  /* 0xff8000008a1a7808 */ /* 0x002fe20006000000 */
[----:B------:R-:W-:Y:S01]  /*6df0*/  FMUL.FTZ R138, R168, c[0x0][0x2ec] ;  /* 0x0000bb00a88a7a20 */ /* 0x000fe20000410000 */
[----:B--2---:R-:W-:Y:S01]  /*6e00*/  FSEL R24, R139, -INF , !P6 ;  /* 0xff8000008b187808 */ /* 0x004fe20007000000 */
[----:B------:R-:W1:Y:S01]  /*6e10*/  MUFU.TANH R165, R154 ;  /* 0x0000009a00a57308 */ /* 0x000e620000002400 */
[----:B------:R-:W-:Y:S02]  /*6e20*/  FSEL R25, R14, -INF , !P1 ;  /* 0xff8000000e197808 */ /* 0x000fe40004800000 */
[-C--:B------:R-:W-:Y:S02]  /*6e30*/  ISETP.GE.AND P4, PT, R21, R215.reuse, PT ;  /* 0x000000d71500720c */ /* 0x080fe40003f86270 */
[----:B------:R-:W-:-:S02]  /*6e40*/  ISETP.GE.AND P6, PT, R23, R215, PT ;  /* 0x000000d71700720c */ /* 0x000fc40003fc6270 */
[----:B------:R-:W-:Y:S01]  /*6e50*/  ISETP.GE.AND P1, PT, R23, R210, PT ;  /* 0x000000d21700720c */ /* 0x000fe20003f26270 */
[----:B------:R-:W2:Y:S01]  /*6e60*/  MUFU.TANH R174, R157 ;  /* 0x0000009d00ae7308 */ /* 0x000ea20000002400 */
[-C--:B------:R-:W-:Y:S02]  /*6e70*/  ISETP.LT.OR P4, PT, R21, R216.reuse, P4 ;  /* 0x000000d81500720c */ /* 0x080fe40002781670 */
[C---:B------:R-:W-:Y:S02]  /*6e80*/  ISETP.LT.OR P6, PT, R23.reuse, R216, P6 ;  /* 0x000000d81700720c */ /* 0x040fe400037c1670 */
[----:B------:R-:W-:Y:S02]  /*6e90*/  ISETP.LT.OR P1, PT, R23, R214, P1 ;  /* 0x000000d61700720c */ /* 0x000fe40000f21670 */
[----:B------:R-:W-:Y:S01]  /*6ea0*/  FSEL R27, R12, -INF , !P2 ;  /* 0xff8000000c1b7808 */ /* 0x000fe20005000000 */
[----:B------:R-:W1:Y:S01]  /*6eb0*/  MUFU.TANH R167, R159 ;  /* 0x0000009f00a77308 */ /* 0x000e620000002400 */
[----:B------:R-:W-:-:S02]  /*6ec0*/  IADD3 R9, R13, 0x28, RZ ;  /* 0x000000280d097810 */ /* 0x000fc40007ffe0ff */
[----:B------:R-:W-:Y:S02]  /*6ed0*/  IADD3 R7, R13, 0x29, RZ ;  /* 0x000000290d077810 */ /* 0x000fe40007ffe0ff */
[----:B------:R-:W-:Y:S02]  /*6ee0*/  ISETP.GE.AND P2, PT, R21, R210, PT ;  /* 0x000000d21500720c */ /* 0x000fe40003f46270 */
[----:B---3--:R-:W-:Y:S01]  /*6ef0*/  FSEL R20, R16, -INF , !P4 ;  /* 0xff80000010147808 */ /* 0x008fe20006000000 */
[----:B------:R-:W3:Y:S01]  /*6f00*/  MUFU.TANH R152, R33 ;  /* 0x0000002100987308 */ /* 0x000ee20000002400 */
[----:B----4-:R-:W-:Y:S02]  /*6f10*/  FSEL R172, R172, -INF , !P6 ;  /* 0xff800000acac7808 */ /* 0x010fe40007000000 */
[----:B------:R-:W-:Y:S02]  /*6f20*/  FSEL R173, R173, -INF , !P1 ;  /* 0xff800000adad7808 */ /* 0x000fe40004800000 */
[----:B------:R-:W-:-:S02]  /*6f30*/  ISETP.GE.AND P4, PT, R9, R215, PT ;  /* 0x000000d70900720c */ /* 0x000fc40003f86270 */
[C---:B------:R-:W-:Y:S01]  /*6f40*/  ISETP.GE.AND P6, PT, R7.reuse, R215, PT ;  /* 0x000000d70700720c */ /* 0x040fe20003fc6270 */
[----:B------:R-:W4:Y:S01]  /*6f50*/  MUFU.TANH R164, R153 ;  /* 0x0000009900a47308 */ /* 0x000f220000002400 */
[----:B------:R-:W-:Y:S02]  /*6f60*/  ISETP.GE.AND P1, PT, R7, R210, PT ;  /* 0x000000d20700720c */ /* 0x000fe40003f26270 */
[----:B------:R-:W-:Y:S02]  /*6f70*/  ISETP.LT.OR P2, PT, R21, R214, P2 ;  /* 0x000000d61500720c */ /* 0x000fe40001741670 */
[-C--:B------:R-:W-:Y:S02]  /*6f80*/  ISETP.LT.OR P4, PT, R9, R216.reuse, P4 ;  /* 0x000000d80900720c */ /* 0x080fe40002781670 */
[C---:B------:R-:W-:Y:S01]  /*6f90*/  ISETP.LT.OR P6, PT, R7.reuse, R216, P6 ;  /* 0x000000d80700720c */ /* 0x040fe200037c1670 */
[----:B------:R-:W1:Y:S01]  /*6fa0*/  MUFU.TANH R163, R155 ;  /* 0x0000009b00a37308 */ /* 0x000e620000002400 */
[----:B------:R-:W-:-:S02]  /*6fb0*/  ISETP.LT.OR P1, PT, R7, R214, P1 ;  /* 0x000000d60700720c */ /* 0x000fc40000f21670 */
[----:B------:R-:W-:Y:S02]  /*6fc0*/  FSEL R23, R29, -INF , !P2 ;  /* 0xff8000001d177808 */ /* 0x000fe40005000000 */
[----:B------:R-:W-:Y:S02]  /*6fd0*/  IADD3 R7, R13, 0x31, RZ ;  /* 0x000000310d077810 */ /* 0x000fe40007ffe0ff */
[----:B-----5:R-:W-:Y:S01]  /*6fe0*/  FSEL R22, R15, -INF , !P5 ;  /* 0xff8000000f167808 */ /* 0x020fe20006800000 */
[----:B------:R-:W5:Y:S01]  /*6ff0*/  MUFU.TANH R154, R32 ;  /* 0x00000020009a7308 */ /* 0x000f620000002400 */
[----:B------:R-:W-:Y:S02]  /*7000*/  FSEL R21, R28, -INF , !P0 ;  /* 0xff8000001c157808 */ /* 0x000fe40004000000 */
[----:B------:R-:W-:Y:S02]  /*7010*/  ISETP.GE.AND P2, PT, R9, R210, PT ;  /* 0x000000d20900720c */ /* 0x000fe40003f46270 */
[----:B------:R-:W-:-:S02]  /*7020*/  ISETP.GE.AND P5, PT, R31, R215, PT ;  /* 0x000000d71f00720c */ /* 0x000fc40003fa6270 */
[----:B------:R-:W-:Y:S01]  /*7030*/  ISETP.GE.AND P0, PT, R31, R210, PT ;  /* 0x000000d21f00720c */ /* 0x000fe20003f06270 */
[----:B------:R-:W2:Y:S01]  /*7040*/  MUFU.TANH R151, R34 ;  /* 0x0000002200977308 */ /* 0x000ea20000002400 */
[----:B------:R-:W-:Y:S02]  /*7050*/  FSEL R166, R166, -INF , !P4 ;  /* 0xff800000a6a67808 */ /* 0x000fe40006000000 */
[----:B------:R-:W-:Y:S02]  /*7060*/  ISETP.GE.AND P4, PT, R7, R215, PT ;  /* 0x000000d70700720c */ /* 0x000fe40003f86270 */
[----:B------:R-:W-:Y:S02]  /*7070*/  ISETP.LT.OR P2, PT, R9, R214, P2 ;  /* 0x000000d60900720c */ /* 0x000fe40001741670 */
[C---:B------:R-:W-:Y:S01]  /*7080*/  ISETP.LT.OR P5, PT, R31.reuse, R216, P5 ;  /* 0x000000d81f00720c */ /* 0x040fe20002fa1670 */
[----:B------:R-:W3:Y:S01]  /*7090*/  MUFU.TANH R139, R35 ;  /* 0x00000023008b7308 */ /* 0x000ee20000002400 */
[----:B------:R-:W-:-:S02]  /*70a0*/  ISETP.LT.OR P0, PT, R31, R214, P0 ;  /* 0x000000d61f00720c */ /* 0x000fc40000701670 */
[----:B------:R-:W-:Y:S02]  /*70b0*/  IADD3 R9, R13, 0x30, RZ ;  /* 0x000000300d097810 */ /* 0x000fe40007ffe0ff */
[----:B------:R-:W-:Y:S02]  /*70c0*/  ISETP.LT.OR P4, PT, R7, R216, P4 ;  /* 0x000000d80700720c */ /* 0x000fe40002781670 */
[----:B-1----:R-:W-:Y:S01]  /*70d0*/  FSEL R165, R165, -INF , !P2 ;  /* 0xff800000a5a57808 */ /* 0x002fe20005000000 */
[----:B------:R-:W1:Y:S01]  /*70e0*/  MUFU.TANH R138, R138 ;  /* 0x0000008a008a7308 */ /* 0x000e620000002400 */
[----:B--2---:R-:W-:Y:S02]  /*70f0*/  FSEL R174, R174, -INF , !P5 ;  /* 0xff800000aeae7808 */ /* 0x004fe40006800000 */
[----:B------:R-:W-:Y:S02]  /*7100*/  FSEL R167, R167, -INF , !P0 ;  /* 0xff800000a7a77808 */ /* 0x000fe40004000000 */
[----:B------:R-:W-:-:S02]  /*7110*/  ISETP.GE.AND P2, PT, R7, R210, PT ;  /* 0x000000d20700720c */ /* 0x000fc40003f46270 */
[C---:B------:R-:W-:Y:S01]  /*7120*/  ISETP.GE.AND P5, PT, R9.reuse, R215, PT ;  /* 0x000000d70900720c */ /* 0x040fe20003fa6270 */
[----:B------:R-:W-:Y:S01]  /*7130*/  MUFU.TANH R136, R136 ;  /* 0x0000008800887308 */ /* 0x000fe20000002400 */
[----:B------:R-:W-:Y:S02]  /*7140*/  ISETP.GE.AND P0, PT, R9, R210, PT ;  /* 0x000000d20900720c */ /* 0x000fe40003f06270 */
[----:B---3--:R-:W-:Y:S02]  /*7150*/  FSEL R152, R152, -INF , !P4 ;  /* 0xff80000098987808 */ /* 0x008fe40006000000 */
[----:B------:R-:W-:Y:S01]  /*7160*/  ISETP.GT.AND P4, PT, R209, R204, PT ;  /* 0x000000ccd100720c */ /* 0x000fe20003f84270 */
[----:B------:R-:W-:Y:S01]  /*7170*/  BAR.SYNC.DEFER_BLOCKING 0x0 ;  /* 0x0000000000007b1d */ /* 0x000fe20000010000 */
[----:B------:R-:W-:Y:S02]  /*7180*/  ISETP.LT.OR P2, PT, R7, R214, P2 ;  /* 0x000000d60700720c */ /* 0x000fe40001741670 */
[----:B------:R-:W-:-:S02]  /*7190*/  ISETP.LT.OR P5, PT, R9, R216, P5 ;  /* 0x000000d80900720c */ /* 0x000fc40002fa1670 */
[----:B------:R-:W-:Y:S01]  /*71a0*/  ISETP.LT.OR P0, PT, R9, R214, P0 ;  /* 0x000000d60900720c */ /* 0x000fe20000701670 */
[----:B------:R-:W2:Y:S01]  /*71b0*/  MUFU.TANH R137, R137 ;  /* 0x0000008900897308 */ /* 0x000ea20000002400 */
[C---:B------:R-:W-:Y:S02]  /*71c0*/  IADD3 R7, R13.reuse, 0x38, RZ ;  /* 0x000000380d077810 */ /* 0x040fe40007ffe0ff */
[----:B------:R-:W-:Y:S02]  /*71d0*/  IADD3 R13, R13, 0x39, RZ ;  /* 0x000000390d0d7810 */ /* 0x000fe40007ffe0ff */
[----:B----4-:R-:W-:Y:S02]  /*71e0*/  FSEL R164, R164, -INF , !P6 ;  /* 0xff800000a4a47808 */ /* 0x010fe40007000000 */
[----:B------:R-:W-:Y:S01]  /*71f0*/  FSEL R163, R163, -INF , !P1 ;  /* 0xff800000a3a37808 */ /* 0x000fe20004800000 */
[----:B------:R-:W3:Y:S01]  /*7200*/  MUFU.TANH R149, R149 ;  /* 0x0000009500957308 */ /* 0x000ee20000002400 */
[----:B-----5:R-:W-:-:S02]  /*7210*/  FSEL R154, R154, -INF , !P5 ;  /* 0xff8000009a9a7808 */ /* 0x020fc40006800000 */
[----:B------:R-:W-:Y:S02]  /*7220*/  FSEL R151, R151, -INF , !P0 ;  /* 0xff80000097977808 */ /* 0x000fe40004000000 */
[CC--:B------:R-:W-:Y:S02]  /*7230*/  ISETP.GE.AND P6, PT, R7.reuse, R215.reuse, PT ;  /* 0x000000d70700720c */ /* 0x0c0fe40003fc6270 */
[-C--:B------:R-:W-:Y:S02]  /*7240*/  ISETP.GE.AND P1, PT, R7, R210.reuse, PT ;  /* 0x000000d20700720c */ /* 0x080fe40003f26270 */
[C---:B------:R-:W-:Y:S02]  /*7250*/  ISETP.GE.AND P5, PT, R13.reuse, R215, PT ;  /* 0x000000d70d00720c */ /* 0x040fe40003fa6270 */
[----:B------:R-:W-:Y:S02]  /*7260*/  ISETP.GE.AND P0, PT, R13, R210, PT ;  /* 0x000000d20d00720c */ /* 0x000fe40003f06270 */
[----:B------:R-:W-:-:S02]  /*7270*/  ISETP.LT.OR P6, PT, R7, R216, P6 ;  /* 0x000000d80700720c */ /* 0x000fc400037c1670 */
[----:B------:R-:W-:Y:S02]  /*7280*/  ISETP.LT.OR P1, PT, R7, R214, P1 ;  /* 0x000000d60700720c */ /* 0x000fe40000f21670 */
[C---:B------:R-:W-:Y:S02]  /*7290*/  ISETP.LT.OR P5, PT, R13.reuse, R216, P5 ;  /* 0x000000d80d00720c */ /* 0x040fe40002fa1670 */
[----:B------:R-:W-:Y:S02]  /*72a0*/  ISETP.LT.OR P0, PT, R13, R214, P0 ;  /* 0x000000d60d00720c */ /* 0x000fe40000701670 */
[----:B------:R-:W-:Y:S02]  /*72b0*/  FSEL R139, R139, -INF , !P2 ;  /* 0xff8000008b8b7808 */ /* 0x000fe40005000000 */
[----:B-1----:R-:W-:Y:S02]  /*72c0*/  FSEL R138, R138, -INF , !P6 ;  /* 0xff8000008a8a7808 */ /* 0x002fe40007000000 */
[----:B--2---:R-:W-:-:S02]  /*72d0*/  FSEL R137, R137, -INF , !P1 ;  /* 0xff80000089897808 */ /* 0x004fc40004800000 */
[----:B------:R-:W-:Y:S02]  /*72e0*/  FSEL R136, R136, -INF , !P5 ;  /* 0xff80000088887808 */ /* 0x000fe40006800000 */
[----:B---3--:R-:W-:Y:S01]  /*72f0*/  FSEL R149, R149, -INF , !P0 ;  /* 0xff80000095957808 */ /* 0x008fe20004000000 */
        /* <DEDUP_REMOVED lines=59> */
.L_x_5582:
[----:B------:R-:W-:-:S04]  /*76b0*/  ULEA UR5, -UR8, URZ, 0x6 ;  /* 0x0000003f08057291 */ /* 0x000fc8000f8e313f */
[----:B------:R-:W-:Y:S02]  /*76c0*/  USHF.R.S32.HI UR4, URZ, 0x1f, UR5 ;  /* 0x0000001f3f047899 */ /* 0x000fe40008011405 */
[----:B------:R-:W-:-:S04]  /*76d0*/  MOV R8, UR5 ;  /* 0x0000000500087c02 */ /* 0x000fc80008000f00 */
[----:B------:R-:W-:Y:S02]  /*76e0*/  MOV R2, UR4 ;  /* 0x0000000400027c02 */ /* 0x000fe40008000f00 */
.L_x_5583:
        /* <DEDUP_REMOVED lines=29> */
.L_x_5581:
[----:B-1----:R-:W-:Y:S01]  /*78c0*/  FMNMX.FTZ R7, R132, R0, !PT ;  /* 0x0000000084077209 */ /* 0x002fe20007810000 */
        /* <DEDUP_REMOVED lines=59> */
[--C-:B------:R-:W-:Y:S02]  /*7c80*/  FFMA.FTZ R140, R140, c[0x0][0x23c], -R150.reuse ;  /* 0x00008f008c8c7a23 */ /* 0x100fe40000010896 */
        /* <DEDUP_REMOVED lines=106> */
[----:B------:R-:W-:Y:S01]  /*8330*/  MUFU.EX2 R169, R169 ;  /* 0x000000a900a97308 */ /* 0x000fe20000000800 */
        /* <DEDUP_REMOVED lines=115> */
[----:B------:R-:W-:-:S04]  /*8a70*/  FADD.FTZ R161, R161, R160 ;  /* 0x000000a0a1a17221 */ /* 0x000fc80000010000 */
[----:B-----5:R-:W-:Y:S01]  /*8a80*/  FADD.FTZ R0, R164, R161 ;  /* 0x000000a1a4007221 */ /* 0x020fe20000010000 */
[----:B------:R-:W-:Y:S01]  /*8a90*/  HMMA.16816.F32.BF16 R124, R4, R14, R124 ;  /* 0x0000000e047c723c */ /* 0x000fe2000004187c */
[----:B------:R-:W2:Y:S02]  /*8aa0*/  LDSM.16.MT88.4 R12, [R196+0x10800] ;  /* 0x01080000c40c783b */ /* 0x000ea40000004200 */
[----:B------:R-:W-:-:S05]  /*8ab0*/  FADD.FTZ R0, R167, R0 ;  /* 0x00000000a7007221 */ /* 0x000fca0000010000 */
        /* <DEDUP_REMOVED lines=43> */
[----:B--2---:R-:W-:Y:S01]  /*8d70*/  HMMA.16816.F32.BF16 R128, R4, R12, R128 ;  /* 0x0000000c0480723c */ /* 0x004fe20000041880 */
[----:B------:R-:W-:-:S07]  /*8d80*/  FADD.FTZ R171, R171, R166 ;  /* 0x000000a6abab7221 */ /* 0x000fce0000010000 */
        /* <DEDUP_REMOVED lines=76> */
.L_x_5578:
        /* <DEDUP_REMOVED lines=16> */
.L_x_5588:
        /* <DEDUP_REMOVED lines=65> */
.L_x_5585:
[C---:B------:R-:W-:Y:S04]  /*9760*/  LEA R206, P0, R8.reuse, R206, 0x1 ;  /* 0x000000ce08ce7211 */ /* 0x040fe800078008ff */
[----:B------:R-:W-:Y:S02]  /*9770*/  LEA.HI.X R205, R8, R205, R3, 0x1, P0 ;  /* 0x000000cd08cd7211 */ /* 0x000fe400000f0c03 */
[----:B------:R-:W-:Y:S02]  /*9780*/  IADD3 R230, P0, R206, UR12, RZ ;  /* 0x0000000ccee67c10 */ /* 0x000fe4000ff1e0ff */
[----:B------:R-:W-:Y:S02]  /*9790*/  MOV R207, R205 ;  /* 0x000000cd00cf7202 */ /* 0x000fe40000000f00 */
[----:B------:R-:W-:Y:S02]  /*97a0*/  IADD3.X R231, R205, UR5, RZ, P0, !PT ;  /* 0x00000005cde77c10 */ /* 0x000fe400087fe4ff */
[----:B------:R-:W-:Y:S01]  /*97b0*/  IADD3 R228, P0, R230, UR12, RZ ;  /* 0x0000000ce6e47c10 */ /* 0x000fe2000ff1e0ff */
[----:B------:R-:W-:Y:S01]  /*97c0*/  @!PT LDS RZ, [RZ] ;  /* 0x00000000fffff984 */ /* 0x000fe20000000800 */
[----:B------:R-:W-:Y:S01]  /*97d0*/  @!PT LDS RZ, [RZ] ;  /* 0x00000000fffff984 */ /* 0x000fe20000000800 */
[----:B------:R-:W-:Y:S01]  /*97e0*/  @!PT LDS RZ, [RZ] ;  /* 0x00000000fffff984 */ /* 0x000fe20000000800 */
[----:B------:R1:W-:Y:S03]  /*97f0*/  LDGSTS.E.BYPASS.LTC128B.128 [R211+0xc000], [R206.64] ;  /* 0x0c000000ced37fae */ /* 0x0003e6000b901d4a */
[----:B------:R-:W-:Y:S02]  /*9800*/  IADD3.X R229, R231, UR5, RZ, P0, !PT ;  /* 0x00000005e7e57c10 */ /* 0x000fe400087fe4ff */
[----:B------:R-:W-:Y:S01]  /*9810*/  IADD3 R226, P0, R228, UR12, RZ ;  /* 0x0000000ce4e27c10 */ /* 0x000fe2000ff1e0ff */
[----:B------:R1:W-:Y:S03]  /*9820*/  LDGSTS.E.BYPASS.LTC128B.128 [R211+0xe000], [R206.64+0x80] ;  /* 0x0e000080ced37fae */ /* 0x0003e6000b901d4a */
[----:B------:R-:W-:Y:S02]  /*9830*/  IADD3.X R227, R229, UR5, RZ, P0, !PT ;  /* 0x00000005e5e37c10 */ /* 0x000fe400087fe4ff */
[----:B------:R-:W-:Y:S01]  /*9840*/  ISETP.GT.AND P0, PT, R209, R204, PT ;  /* 0x000000ccd100720c */ /* 0x000fe20003f04270 */
[----:B------:R1:W-:Y:S06]  /*9850*/  LDGSTS.E.BYPASS.LTC128B.128 [R211+0x10000], [R206.64+0x100] ;  /* 0x10000100ced37fae */ /* 0x0003ec000b901d4a */
        /* <DEDUP_REMOVED lines=172> */
[----:B----4-:R-:W-:Y:S03]  /*a320*/  FMUL.FTZ R226, R8, c[0x0][0x2ec] ;  /* 0x0000bb0008e27a20 */ /* 0x010fe60000410000 */
[----:B------:R-:W-:Y:S02]  /*a330*/  FMUL.FTZ R229, R9, c[0x0][0x2ec] ;  /* 0x0000bb0009e57a20 */ /* 0x000fe40000410000 */
[----:B------:R-:W-:Y:S02]  /*a340*/  FMUL.FTZ R228, R10, c[0x0][0x2ec] ;  /* 0x0000bb000ae47a20 */ /* 0x000fe40000410000 */
[----:B------:R-:W4:Y:S01]  /*a350*/  MUFU.TANH R224, R224 ;  /* 0x000000e000e07308 */ /* 0x000f220000002400 */
        /* <DEDUP_REMOVED lines=31> */
[----:B------:R-:W-:Y:S03]  /*a550*/  FMUL.FTZ R249, R35, c[0x0][0x2ec] ;  /* 0x0000bb0023f97a20 */ /* 0x000fe60000410000 */
        /* <DEDUP_REMOVED lines=87> */
.L_x_5587:
        /* <DEDUP_REMOVED lines=24> */
.L_x_5586:
[----:B--234-:R-:W-:Y:S01]  /*ac50*/  IMAD R11, R209, 0x40, R218 ;  /* 0x00000040d10b7824 */ /* 0x01cfe200078e02da */
[----:B------:R-:W-:Y:S04]  /*ac60*/  LDSM.16.MT88.4 R28, [R193+0xc000] ;  /* 0x00c00000c11c783b */ /* 0x000fe80000004200 */
[C---:B------:R-:W-:Y:S02]  /*ac70*/  IADD3 R5, R11.reuse, 0x8, RZ ;  /* 0x000000080b057810 */ /* 0x040fe40007ffe0ff */
[C---:B------:R-:W-:Y:S02]  /*ac80*/  ISETP.GE.AND P6, PT, R11.reuse, R216, PT ;  /* 0x000000d80b00720c */ /* 0x040fe40003fc6270 */
[----:B------:R-:W-:Y:S02]  /*ac90*/  ISETP.GE.AND P0, PT, R11, R214, PT ;  /* 0x000000d60b00720c */ /* 0x000fe40003f06270 */
[C---:B------:R-:W-:Y:S02]  /*aca0*/  ISETP.GE.AND P2, PT, R5.reuse, R216, PT ;  /* 0x000000d80500720c */ /* 0x040fe40003f46270 */
[----:B------:R-:W-:Y:S02]  /*acb0*/  ISETP.GE.AND P5, PT, R5, R214, PT ;  /* 0x000000d60500720c */ /* 0x000fe40003fa6270 */
[CC--:B------:R-:W-:Y:S02]  /*acc0*/  ISETP.GE.OR P6, PT, R11.reuse, R215.reuse, !P6 ;  /* 0x000000d70b00720c */ /* 0x0c0fe400077c6670 */
[C---:B------:R-:W-:Y:S02]  /*acd0*/  IADD3 R9, R11.reuse, 0x9, RZ ;  /* 0x000000090b097810 */ /* 0x040fe40007ffe0ff */
[-C--:B------:R-:W-:Y:S02]  /*ace0*/  ISETP.GE.OR P0, PT, R11, R210.reuse, !P0 ;  /* 0x000000d20b00720c */ /* 0x080fe40004706670 */
[----:B------:R-:W-:Y:S02]  /*acf0*/  FSEL R207, R207, -INF , !P6 ;  /* 0xff800000cfcf7808 */ /* 0x000fe40007000000 */
[----:B------:R-:W-:Y:S02]  /*ad00*/  IADD3 R7, R11, 0x1, RZ ;  /* 0x000000010b077810 */ /* 0x000fe40007ffe0ff */
[CC--:B------:R-:W-:Y:S02]  /*ad10*/  ISETP.GE.OR P2, PT, R5.reuse, R215.reuse, !P2 ;  /* 0x000000d70500720c */ /* 0x0c0fe40005746670 */
[----:B------:R-:W-:Y:S02]  /*ad20*/  ISETP.GE.OR P5, PT, R5, R210, !P5 ;  /* 0x000000d20500720c */ /* 0x000fe40006fa6670 */
[----:B------:R-:W-:Y:S02]  /*ad30*/  FSEL R5, R224, -INF , !P0 ;  /* 0xff800000e0057808 */ /* 0x000fe40004000000 */
[C---:B------:R-:W-:Y:S02]  /*ad40*/  ISETP.GE.AND P6, PT, R9.reuse, R216, PT ;  /* 0x000000d80900720c */ /* 0x040fe40003fc6270 */
[C---:B------:R-:W-:Y:S02]  /*ad50*/  ISETP.GE.AND P0, PT, R9.reuse, R214, PT ;  /* 0x000000d60900720c */ /* 0x040fe40003f06270 */
[CC--:B------:R-:W-:Y:S02]  /*ad60*/  ISETP.GE.OR P6, PT, R9.reuse, R215.reuse, !P6 ;  /* 0x000000d70900720c */ /* 0x0c0fe400077c6670 */
[----:B------:R-:W-:Y:S02]  /*ad70*/  ISETP.GE.OR P0, PT, R9, R210, !P0 ;  /* 0x000000d20900720c */ /* 0x000fe40004706670 */
[----:B------:R-:W-:Y:S02]  /*ad80*/  IADD3 R9, R11, 0x11, RZ ;  /* 0x000000110b097810 */ /* 0x000fe40007ffe0ff */
[C---:B------:R-:W-:Y:S02]  /*ad90*/  ISETP.GE.AND P1, PT, R7.reuse, R216, PT ;  /* 0x000000d80700720c */ /* 0x040fe40003f26270 */
[----:B------:R-:W-:Y:S02]  /*ada0*/  ISETP.GE.AND P4, PT, R7, R214, PT ;  /* 0x000000d60700720c */ /* 0x000fe40003f86270 */
[----:B-1----:R-:W-:Y:S02]  /*adb0*/  FSEL R10, R229, -INF , !P6 ;  /* 0xff800000e50a7808 */ /* 0x002fe40007000000 */
[CC--:B------:R-:W-:Y:S02]  /*adc0*/  ISETP.GE.OR P1, PT, R7.reuse, R215.reuse, !P1 ;  /* 0x000000d70700720c */ /* 0x0c0fe40004f26670 */
[----:B------:R-:W-:Y:S02]  /*add0*/  ISETP.GE.OR P4, PT, R7, R210, !P4 ;  /* 0x000000d20700720c */ /* 0x000fe40006786670 */
[----:B------:R-:W-:Y:S02]  /*ade0*/  IADD3 R7, R11, 0x10, RZ ;  /* 0x000000100b077810 */ /* 0x000fe40007ffe0ff */
[CC--:B------:R-:W-:Y:S02]  /*adf0*/  ISETP.GE.AND P6, PT, R9.reuse, R216.reuse, PT ;  /* 0x000000d80900720c */ /* 0x0c0fe40003fc6270 */
[----:B------:R-:W-:Y:S02]  /*ae00*/  FSEL R222, R222, -INF , !P1 ;  /* 0xff800000dede7808 */ /* 0x000fe40004800000 */
[-C--:B------:R-:W-:Y:S02]  /*ae10*/  ISETP.GE.OR P6, PT, R9, R215.reuse, !P6 ;  /* 0x000000d70900720c */ /* 0x080fe400077c6670 */
[-C--:B------:R-:W-:Y:S02]  /*ae20*/  ISETP.GE.AND P1, PT, R7, R216.reuse, PT ;  /* 0x000000d80700720c */ /* 0x080fe40003f26270 */
[C---:B------:R-:W-:Y:S02]  /*ae30*/  IADD3 R17, R11.reuse, 0x19, RZ ;  /* 0x000000190b117810 */ /* 0x040fe40007ffe0ff */
[----:B------:R-:W-:Y:S02]  /*ae40*/  FSEL R162, R232, -INF , !P6 ;  /* 0xff800000e8a27808 */ /* 0x000fe40007000000 */
[----:B------:R-:W-:Y:S02]  /*ae50*/  IADD3 R15, R11, 0x18, RZ ;  /* 0x000000180b0f7810 */ /* 0x000fe40007ffe0ff */
[-C--:B------:R-:W-:Y:S02]  /*ae60*/  ISETP.GE.OR P1, PT, R7, R215.reuse, !P1 ;  /* 0x000000d70700720c */ /* 0x080fe40004f26670 */
[-C--:B------:R-:W-:Y:S02]  /*ae70*/  ISETP.GE.AND P6, PT, R17, R216.reuse, PT ;  /* 0x000000d81100720c */ /* 0x080fe40003fc6270 */
[----:B------:R-:W-:Y:S02]  /*ae80*/  FSEL R170, R233, -INF , !P1 ;  /* 0xff800000e9aa7808 */ /* 0x000fe40004800000 */
[-C--:B------:R-:W-:Y:S02]  /*ae90*/  ISETP.GE.OR P6, PT, R17, R215.reuse, !P6 ;  /* 0x000000d71100720c */ /* 0x080fe400077c6670 */
[----:B------:R-:W-:Y:S02]  /*aea0*/  ISETP.GE.AND P1, PT, R15, R216, PT ;  /* 0x000000d80f00720c */ /* 0x000fe40003f26270 */
[----:B------:R-:W-:Y:S02]  /*aeb0*/  FSEL R140, R239, -INF , !P6 ;  /* 0xff800000ef8c7808 */ /* 0x000fe40007000000 */
[----:B------:R-:W-:Y:S02]  /*aec0*/  FSEL R226, R226, -INF , !P2 ;  /* 0xff800000e2e27808 */ /* 0x000fe40005000000 */
[-C--:B------:R-:W-:Y:S02]  /*aed0*/  ISETP.GE.OR P1, PT, R15, R215.reuse, !P1 ;  /* 0x000000d70f00720c */ /* 0x080fe40004f26670 */
[----:B------:R-:W-:Y:S02]  /*aee0*/  IADD3 R13, R11, 0x20, RZ ;  /* 0x000000200b0d7810 */ /* 0x000fe40007ffe0ff */
[-C--:B------:R-:W-:Y:S02]  /*aef0*/  ISETP.GE.AND P2, PT, R7, R214.reuse, PT ;  /* 0x000000d60700720c */ /* 0x080fe40003f46270 */
[----:B------:R-:W-:Y:S02]  /*af00*/  ISETP.GE.AND P6, PT, R15, R214, PT ;  /* 0x000000d60f00720c */ /* 0x000fe40003fc6270 */
[----:B------:R-:W-:Y:S02]  /*af10*/  FSEL R142, R236, -INF , !P1 ;  /* 0xff800000ec8e7808 */ /* 0x000fe40004800000 */
[----:B------:R-:W-:Y:S02]  /*af20*/  ISETP.GE.OR P2, PT, R7, R210, !P2 ;  /* 0x000000d20700720c */ /* 0x000fe40005746670 */
[----:B------:R-:W-:Y:S02]  /*af30*/  FSEL R7, R3, -INF , !P4 ;  /* 0xff80000003077808 */ /* 0x000fe40006000000 */
[----:B------:R-:W-:Y:S02]  /*af40*/  ISETP.GE.AND P4, PT, R13, R216, PT ;  /* 0x000000d80d00720c */ /* 0x000fe40003f86270 */
[----:B------:R-:W-:Y:S02]  /*af50*/  ISETP.GE.OR P6, PT, R15, R210, !P6 ;  /* 0x000000d20f00720c */ /* 0x000fe400077c6670 */
[----:B------:R-:W-:Y:S02]  /*af60*/  ISETP.GE.AND P1, PT, R9, R214, PT ;  /* 0x000000d60900720c */ /* 0x000fe40003f26270 */
[----:B------:R-:W-:Y:S02]  /*af70*/  IADD3 R15, R11, 0x28, RZ ;  /* 0x000000280b0f7810 */ /* 0x000fe40007ffe0ff */
[----:B------:R-:W-:Y:S02]  /*af80*/  ISETP.GE.OR P1, PT, R9, R210, !P1 ;  /* 0x000000d20900720c */ /* 0x000fe40004f26670 */
[-C--:B------:R-:W-:Y:S02]  /*af90*/  ISETP.GE.OR P4, PT, R13, R215.reuse, !P4 ;  /* 0x000000d70d00720c */ /* 0x080fe40006786670 */
[----:B------:R-:W-:Y:S02]  /*afa0*/  FSEL R9, R228, -INF , !P5 ;  /* 0xff800000e4097808 */ /* 0x000fe40006800000 */
[----:B------:R-:W-:Y:S02]  /*afb0*/  FSEL R227, R227, -INF , !P0 ;  /* 0xff800000e3e37808 */ /* 0x000fe40004000000 */
[----:B------:R-:W-:Y:S02]  /*afc0*/  FMNMX.FTZ R19, R207, R2, !PT ;  /* 0x00000002cf137209 */ /* 0x000fe40007810000 */
[----:B------:R-:W-:Y:S02]  /*afd0*/  IADD3 R3, R11, 0x21, RZ ;  /* 0x000000210b037810 */ /* 0x000fe40007ffe0ff */
[----:B------:R-:W-:Y:S02]  /*afe0*/  ISETP.GE.AND P5, PT, R17, R214, PT ;  /* 0x000000d61100720c */ /* 0x000fe40003fa6270 */
[----:B------:R-:W-:Y:S02]  /*aff0*/  ISETP.GE.AND P0, PT, R15, R216, PT ;  /* 0x000000d80f00720c */ /* 0x000fe40003f06270 */
[----:B------:R-:W-:Y:S02]  /*b000*/  FMNMX.FTZ R4, R5, R0, !PT ;  /* 0x0000000005047209 */ /* 0x000fe40007810000 */
[----:B------:R-:W-:Y:S02]  /*b010*/  FSEL R160, R240, -INF , !P4 ;  /* 0xff800000f0a07808 */ /* 0x000fe40006000000 */
[----:B------:R-:W-:Y:S02]  /*b020*/  FSEL R163, R231, -INF , !P2 ;  /* 0xff800000e7a37808 */ /* 0x000fe40005000000 */
[----:B------:R-:W-:Y:S02]  /*b030*/  ISETP.GE.OR P5, PT, R17, R210, !P5 ;  /* 0x000000d21100720c */ /* 0x000fe40006fa6670 */
[----:B------:R-:W-:Y:S02]  /*b040*/  IADD3 R17, R11, 0x29, RZ ;  /* 0x000000290b117810 */ /* 0x000fe40007ffe0ff */
[----:B------:R-:W-:Y:S02]  /*b050*/  ISETP.GE.OR P0, PT, R15, R215, !P0 ;  /* 0x000000d70f00720c */ /* 0x000fe40004706670 */
[----:B------:R-:W-:Y:S02]  /*b060*/  FMNMX.FTZ R19, R222, R19, !PT ;  /* 0x00000013de137209 */ /* 0x000fe40007810000 */
[----:B------:R-:W-:Y:S02]  /*b070*/  FMNMX.FTZ R4, R7, R4, !PT ;  /* 0x0000000407047209 */ /* 0x000fe40007810000 */
[C---:B------:R-:W-:Y:S02]  /*b080*/  ISETP.GE.AND P4, PT, R3.reuse, R216, PT ;  /* 0x000000d80300720c */ /* 0x040fe40003f86270 */
[C---:B------:R-:W-:Y:S02]  /*b090*/  ISETP.GE.AND P2, PT, R3.reuse, R214, PT ;  /* 0x000000d60300720c */ /* 0x040fe40003f46270 */
[----:B------:R-:W-:Y:S02]  /*b0a0*/  FSEL R156, R246, -INF , !P0 ;  /* 0xff800000f69c7808 */ /* 0x000fe40004000000 */
[----:B------:R-:W-:Y:S02]  /*b0b0*/  ISETP.GE.OR P4, PT, R3, R215, !P4 ;  /* 0x000000d70300720c */ /* 0x000fe40006786670 */
[----:B------:R-:W-:Y:S02]  /*b0c0*/  ISETP.GE.AND P0, PT, R17, R216, PT ;  /* 0x000000d81100720c */ /* 0x000fe40003f06270 */
[----:B------:R-:W-:Y:S02]  /*b0d0*/  ISETP.GE.OR P2, PT, R3, R210, !P2 ;  /* 0x000000d20300720c */ /* 0x000fe40005746670 */
[----:B------:R-:W-:Y:S02]  /*b0e0*/  FMNMX.FTZ R3, R226, R19, !PT ;  /* 0x00000013e2037209 */ /* 0x000fe40007810000 */
[----:B------:R-:W-:Y:S02]  /*b0f0*/  FMNMX.FTZ R4, R9, R4, !PT ;  /* 0x0000000409047209 */ /* 0x000fe40007810000 */
[----:B------:R-:W-:Y:S02]  /*b100*/  ISETP.GE.OR P0, PT, R17, R215, !P0 ;  /* 0x000000d71100720c */ /* 0x000fe40004706670 */
[----:B------:R-:W-:Y:S02]  /*b110*/  FMNMX.FTZ R3, R10, R3, !PT ;  /* 0x000000030a037209 */ /* 0x000fe40007810000 */
[----:B------:R-:W-:Y:S02]  /*b120*/  FMNMX.FTZ R4, R227, R4, !PT ;  /* 0x00000004e3047209 */ /* 0x000fe40007810000 */
[----:B------:R-:W-:Y:S02]  /*b130*/  FSEL R161, R230, -INF , !P1 ;  /* 0xff800000e6a17808 */ /* 0x000fe40004800000 */
[----:B------:R-:W-:Y:S02]  /*b140*/  FSEL R154, R244, -INF , !P0 ;  /* 0xff800000f49a7808 */ /* 0x000fe40004000000 */
[----:B------:R-:W-:Y:S02]  /*b150*/  FMNMX.FTZ R4, R163, R4, !PT ;  /* 0x00000004a3047209 */ /* 0x000fe40007810000 */
[----:B------:R-:W-:Y:S02]  /*b160*/  ISETP.GE.AND P0, PT, R17, R214, PT ;  /* 0x000000d61100720c */ /* 0x000fe40003f06270 */
[----:B------:R-:W-:Y:S02]  /*b170*/  FMNMX.FTZ R3, R170, R3, !PT ;  /* 0x00000003aa037209 */ /* 0x000fe40007810000 */
[----:B------:R-:W-:Y:S02]  /*b180*/  FSEL R158, R243, -INF , !P4 ;  /* 0xff800000f39e7808 */ /* 0x000fe40006000000 */
[----:B------:R-:W-:Y:S02]  /*b190*/  FSEL R143, R235, -INF , !P6 ;  /* 0xff800000eb8f7808 */ /* 0x000fe40007000000 */
[----:B------:R-:W-:Y:S02]  /*b1a0*/  FMNMX.FTZ R4, R161, R4, !PT ;  /* 0x00000004a1047209 */ /* 0x000fe40007810000 */
[----:B------:R-:W-:Y:S02]  /*b1b0*/  ISETP.GE.AND P4, PT, R13, R214, PT ;  /* 0x000000d60d00720c */ /* 0x000fe40003f86270 */
[----:B------:R-:W-:Y:S02]  /*b1c0*/  ISETP.GE.OR P0, PT, R17, R210, !P0 ;  /* 0x000000d21100720c */ /* 0x000fe40004706670 */
[----:B------:R-:W-:Y:S02]  /*b1d0*/  FMNMX.FTZ R17, R162, R3, !PT ;  /* 0x00000003a2117209 */ /* 0x000fe40007810000 */
[----:B------:R-:W-:Y:S02]  /*b1e0*/  FSEL R141, R234, -INF , !P5 ;  /* 0xff800000ea8d7808 */ /* 0x000fe40006800000 */
[----:B------:R-:W-:Y:S02]  /*b1f0*/  FMNMX.FTZ R17, R142, R17, !PT ;  /* 0x000000118e117209 */ /* 0x000fe40007810000 */
[----:B------:R-:W-:Y:S02]  /*b200*/  FMNMX.FTZ R4, R143, R4, !PT ;  /* 0x000000048f047209 */ /* 0x000fe40007810000 */
[----:B------:R-:W-:Y:S02]  /*b210*/  ISETP.GE.OR P4, PT, R13, R210, !P4 ;  /* 0x000000d20d00720c */ /* 0x000fe40006786670 */
        /* <DEDUP_REMOVED lines=9> */
[----:B------:R-:W-:Y:S02]  /*b2b0*/  ISETP.GE.AND P6, PT, R15, R216, PT ;  /* 0x000000d80f00720c */ /* 0x000fe40003fc6270 */
[----:B------:R-:W-:Y:S02]  /*b2c0*/  IADD3 R13, R11, 0x31, RZ ;  /* 0x000000310b0d7810 */ /* 0x000fe40007ffe0ff */
[----:B------:R-:W-:Y:S02]  /*b2d0*/  FMNMX.FTZ R17, R158, R17, !PT ;  /* 0x000000119e117209 */ /* 0x000fe40007810000 */
[----:B------:R-:W-:Y:S02]  /*b2e0*/  FSEL R155, R242, -INF , !P1 ;  /* 0xff800000f29b7808 */ /* 0x000fe40004800000 */
[----:B------:R-:W-:Y:S02]  /*b2f0*/  FMNMX.FTZ R6, R157, R6, !PT ;  /* 0x000000069d067209 */ /* 0x000fe40007810000 */
[C---:B------:R-:W-:Y:S02]  /*b300*/  ISETP.GE.OR P6, PT, R15.reuse, R215, !P6 ;  /* 0x000000d70f00720c */ /* 0x040fe400077c6670 */
[----:B------:R-:W-:Y:S02]  /*b310*/  ISETP.GE.AND P2, PT, R15, R214, PT ;  /* 0x000000d60f00720c */ /* 0x000fe40003f46270 */
[----:B------:R-:W-:Y:S02]  /*b320*/  FSEL R152, R245, -INF , !P6 ;  /* 0xff800000f5987808 */ /* 0x000fe40007000000 */
[C---:B------:R-:W-:Y:S02]  /*b330*/  ISETP.GE.AND P6, PT, R13.reuse, R216, PT ;  /* 0x000000d80d00720c */ /* 0x040fe40003fc6270 */
[----:B------:R-:W-:Y:S02]  /*b340*/  FMNMX.FTZ R17, R156, R17, !PT ;  /* 0x000000119c117209 */ /* 0x000fe40007810000 */
[----:B------:R-:W-:Y:S02]  /*b350*/  ISETP.GE.AND P1, PT, R13, R214, PT ;  /* 0x000000d60d00720c */ /* 0x000fe40003f26270 */
[----:B------:R-:W-:Y:S02]  /*b360*/  FSEL R153, R241, -INF , !P0 ;  /* 0xff800000f1997808 */ /* 0x000fe40004000000 */
[----:B------:R-:W-:Y:S02]  /*b370*/  FMNMX.FTZ R6, R155, R6, !PT ;  /* 0x000000069b067209 */ /* 0x000fe40007810000 */
[-C--:B------:R-:W-:Y:S02]  /*b380*/  ISETP.GE.OR P2, PT, R15, R210.reuse, !P2 ;  /* 0x000000d20f00720c */ /* 0x080fe40005746670 */
[----:B------:R-:W-:Y:S02]  /*b390*/  IADD3 R3, R11, 0x38, RZ ;  /* 0x000000380b037810 */ /* 0x000fe40007ffe0ff */
[C---:B------:R-:W-:Y:S02]  /*b3a0*/  ISETP.GE.OR P6, PT, R13.reuse, R215, !P6 ;  /* 0x000000d70d00720c */ /* 0x040fe400077c6670 */
[----:B------:R-:W-:Y:S02]  /*b3b0*/  FMNMX.FTZ R17, R154, R17, !PT ;  /* 0x000000119a117209 */ /* 0x000fe40007810000 */
[----:B------:R-:W-:Y:S02]  /*b3c0*/  ISETP.GE.OR P1, PT, R13, R210, !P1 ;  /* 0x000000d20d00720c */ /* 0x000fe40004f26670 */
[----:B------:R-:W-:Y:S02]  /*b3d0*/  FSEL R149, R248, -INF , !P2 ;  /* 0xff800000f8957808 */ /* 0x000fe40005000000 */
[----:B------:R-:W-:Y:S02]  /*b3e0*/  FMNMX.FTZ R6, R153, R6, !PT ;  /* 0x0000000699067209 */ /* 0x000fe40007810000 */
[----:B------:R-:W-:Y:S02]  /*b3f0*/  IADD3 R11, R11, 0x39, RZ ;  /* 0x000000390b0b7810 */ /* 0x000fe40007ffe0ff */
[C---:B------:R-:W-:Y:S02]  /*b400*/  ISETP.GE.AND P5, PT, R3.reuse, R216, PT ;  /* 0x000000d80300720c */ /* 0x040fe40003fa6270 */
[----:B------:R-:W-:Y:S02]  /*b410*/  ISETP.GE.AND P0, PT, R3, R214, PT ;  /* 0x000000d60300720c */ /* 0x000fe40003f06270 */
[----:B------:R-:W-:Y:S02]  /*b420*/  FSEL R150, R252, -INF , !P6 ;  /* 0xff800000fc967808 */ /* 0x000fe40007000000 */
[----:B------:R-:W-:Y:S02]  /*b430*/  FMNMX.FTZ R17, R152, R17, !PT ;  /* 0x0000001198117209 */ /* 0x000fe40007810000 */
[----:B------:R-:W-:Y:S02]  /*b440*/  FSEL R147, R247, -INF , !P1 ;  /* 0xff800000f7937808 */ /* 0x000fe40004800000 */
[----:B------:R-:W-:Y:S02]  /*b450*/  FMNMX.FTZ R8, R149, R6, !PT ;  /* 0x0000000695087209 */ /* 0x000fe40007810000 */
[----:B------:R-:W-:Y:S02]  /*b460*/  ISETP.GE.AND P6, PT, R11, R216, PT ;  /* 0x000000d80b00720c */ /* 0x000fe40003fc6270 */
[C---:B------:R-:W-:Y:S02]  /*b470*/  ISETP.GE.OR P5, PT, R3.reuse, R215, !P5 ;  /* 0x000000d70300720c */ /* 0x040fe40006fa6670 */
[----:B------:R-:W-:Y:S02]  /*b480*/  ISETP.GE.OR P2, PT, R3, R210, !P0 ;  /* 0x000000d20300720c */ /* 0x000fe40004746670 */
[----:B------:R-:W-:Y:S02]  /*b490*/  ISETP.GE.AND P0, PT, R11, R214, PT ;  /* 0x000000d60b00720c */ /* 0x000fe40003f06270 */
[----:B------:R-:W-:Y:S02]  /*b4a0*/  FSEL R148, R21, -INF , !P5 ;  /* 0xff80000015947808 */ /* 0x000fe40006800000 */
[----:B------:R-:W-:Y:S01]  /*b4b0*/  FMNMX.FTZ R17, R150, R17, !PT ;  /* 0x0000001196117209 */ /* 0x000fe20007810000 */
[----:B------:R-:W-:Y:S01]  /*b4c0*/  LDSM.16.MT88.4 R20, [R194+0xc000] ;  /* 0x00c00000c214783b */ /* 0x000fe20000004200 */
[----:B------:R-:W-:Y:S02]  /*b4d0*/  FSEL R145, R250, -INF , !P2 ;  /* 0xff800000fa917808 */ /* 0x000fe40005000000 */
[----:B------:R-:W-:Y:S02]  /*b4e0*/  FMNMX.FTZ R8, R147, R8, !PT ;  /* 0x0000000893087209 */ /* 0x000fe40007810000 */
[C---:B------:R-:W-:Y:S02]  /*b4f0*/  ISETP.GE.OR P6, PT, R11.reuse, R215, !P6 ;  /* 0x000000d70b00720c */ /* 0x040fe400077c6670 */
[----:B------:R-:W-:Y:S02]  /*b500*/  ISETP.GE.OR P0, PT, R11, R210, !P0 ;  /* 0x000000d20b00720c */ /* 0x000fe40004706670 */
[----:B------:R-:W-:Y:S02]  /*b510*/  FSEL R146, R251, -INF , !P6 ;  /* 0xff800000fb927808 */ /* 0x000fe40007000000 */
[----:B------:R-:W-:Y:S02]  /*b520*/  FMNMX.FTZ R17, R148, R17, !PT ;  /* 0x0000001194117209 */ /* 0x000fe40007810000 */
[----:B------:R-:W-:Y:S02]  /*b530*/  FMNMX.FTZ R8, R145, R8, !PT ;  /* 0x0000000891087209 */ /* 0x000fe40007810000 */
[----:B------:R-:W-:Y:S02]  /*b540*/  FSEL R133, R249, -INF , !P0 ;  /* 0xff800000f9857808 */ /* 0x000fe40004000000 */
[----:B------:R-:W-:Y:S02]  /*b550*/  FMNMX.FTZ R4, R146, R17, !PT ;  /* 0x0000001192047209 */ /* 0x000fe40007810000 */
[----:B------:R-:W-:Y:S03]  /*b560*/  FMNMX.FTZ R6, R133, R8, !PT ;  /* 0x0000000885067209 */ /* 0x000fe60007810000 */
[----:B------:R-:W1:Y:S08]  /*b570*/  SHFL.BFLY PT, R15, R4, 0x2, 0x1f ;  /* 0x0c401f00040f7f89 */ /* 0x000e7000000e0000 */
        /* <DEDUP_REMOVED lines=8> */
[----:B------:R-:W-:Y:S01]  /*b600*/  FMUL.FTZ R151, R132, c[0x0][0x23c] ;  /* 0x00008f0084977a20 */ /* 0x000fe20000410000 */
[----:B--2---:R-:W-:Y:S04]  /*b610*/  FMNMX.FTZ R3, R4, R3, !PT ;  /* 0x0000000304037209 */ /* 0x004fe80007810000 */
[----:B------:R-:W-:Y:S02]  /*b620*/  FSEL R151, R151, RZ, P1 ;  /* 0x000000ff97977208 */ /* 0x000fe40000800000 */
[C---:B------:R-:W-:Y:S01]  /*b630*/  FSETP.NEU.FTZ.AND P0, PT, R3.reuse, -INF , PT ;  /* 0xff8000000300780b */ /* 0x040fe20003f1d000 */
[----:B------:R-:W-:Y:S02]  /*b640*/  FMUL.FTZ R144, R3, c[0x0][0x23c] ;  /* 0x00008f0003907a20 */ /* 0x000fe40000410000 */
[--C-:B------:R-:W-:Y:S02]  /*b650*/  FFMA.FTZ R135, R207, c[0x0][0x23c], -R151.reuse ;  /* 0x00008f00cf877a23 */ /* 0x100fe40000010897 */
[--C-:B------:R-:W-:Y:S01]  /*b660*/  FFMA.FTZ R134, R222, c[0x0][0x23c], -R151.reuse ;  /* 0x00008f00de867a23 */ /* 0x100fe20000010897 */
[----:B------:R-:W-:Y:S01]  /*b670*/  FSEL R144, R144, RZ, P0 ;  /* 0x000000ff90907208 */ /* 0x000fe20000000000 */
[--C-:B------:R-:W-:Y:S02]  /*b680*/  FFMA.FTZ R169, R226, c[0x0][0x23c], -R151.reuse ;  /* 0x00008f00e2a97a23 */ /* 0x100fe40000010897 */
[--C-:B------:R-:W-:Y:S01]  /*b690*/  FFMA.FTZ R168, R10, c[0x0][0x23c], -R151.reuse ;  /* 0x00008f000aa87a23 */ /* 0x100fe20000010897 */
[----:B------:R-:W-:Y:S01]  /*b6a0*/  MUFU.EX2 R135, R135 ;  /* 0x0000008700877308 */ /* 0x000fe20000000800 */
[--C-:B------:R-:W-:Y:S01]  /*b6b0*/  FFMA.FTZ R167, R5, c[0x0][0x23c], -R144.reuse ;  /* 0x00008f0005a77a23 */ /* 0x100fe20000010890 */
[----:B------:R-:W-:Y:S01]  /*b6c0*/  FSEL R5, R132, RZ, P1 ;  /* 0x000000ff84057208 */ /* 0x000fe20000800000 */
[--C-:B------:R-:W-:Y:S02]  /*b6d0*/  FFMA.FTZ R166, R7, c[0x0][0x23c], -R144.reuse ;  /* 0x00008f0007a67a23 */ /* 0x100fe40000010890 */
[----:B------:R-:W-:Y:S02]  /*b6e0*/  FFMA.FTZ R165, R9, c[0x0][0x23c], -R144 ;  /* 0x00008f0009a57a23 */ /* 0x000fe40000010890 */
[----:B------:R-:W-:Y:S01]  /*b6f0*/  FADD.FTZ R4, -R5, R2 ;  /* 0x0000000205047221 */ /* 0x000fe20000010100 */
[----:B------:R-:W-:Y:S01]  /*b700*/  FSEL R5, R3, RZ, P0 ;  /* 0x000000ff03057208 */ /* 0x000fe20000000000 */
[----:B------:R-:W-:Y:S01]  /*b710*/  FFMA.FTZ R164, R227, c[0x0][0x23c], -R144 ;  /* 0x00008f00e3a47a23 */ /* 0x000fe20000010890 */
[----:B------:R-:W2:Y:S01]  /*b720*/  MUFU.EX2 R134, R134 ;  /* 0x0000008600867308 */ /* 0x000ea20000000800 */
[----:B------:R-:W-:Y:S01]  /*b730*/  FMUL.FTZ R2, R4, c[0x0][0x23c] ;  /* 0x00008f0004027a20 */ /* 0x000fe20000410000 */
[----:B------:R-:W-:Y:S01]  /*b740*/  ISETP.GT.AND P0, PT, R209, R204, PT ;  /* 0x000000ccd100720c */ /* 0x000fe20003f04270 */
[----:B------:R-:W-:Y:S02]  /*b750*/  FADD.FTZ R5, -R5, R0 ;  /* 0x0000000005057221 */ /* 0x000fe40000010100 */
[--C-:B------:R-:W-:Y:S02]  /*b760*/  FFMA.FTZ R171, R162, c[0x0][0x23c], -R151.reuse ;  /* 0x00008f00a2ab7a23 */ /* 0x100fe40000010897 */
[----:B------:R-:W-:Y:S02]  /*b770*/  FMUL.FTZ R0, R5, c[0x0][0x23c] ;  /* 0x00008f0005007a20 */ /* 0x000fe40000410000 */
[--C-:B------:R-:W-:Y:S01]  /*b780*/  FFMA.FTZ R172, R142, c[0x0][0x23c], -R151.reuse ;  /* 0x00008f008eac7a23 */ /* 0x100fe20000010897 */
[----:B------:R-:W3:Y:S01]  /*b790*/  MUFU.EX2 R2, R2 ;  /* 0x0000000200027308 */ /* 0x000ee20000000800 */
[--C-:B------:R-:W-:Y:S02]  /*b7a0*/  FFMA.FTZ R173, R140, c[0x0][0x23c], -R151.reuse ;  /* 0x00008f008cad7a23 */ /* 0x100fe40000010897 */
[--C-:B------:R-:W-:Y:S02]  /*b7b0*/  FFMA.FTZ R174, R163, c[0x0][0x23c], -R144.reuse ;  /* 0x00008f00a3ae7a23 */ /* 0x100fe40000010890 */
[--C-:B------:R-:W-:Y:S02]  /*b7c0*/  FFMA.FTZ R175, R161, c[0x0][0x23c], -R144.reuse ;  /* 0x00008f00a1af7a23 */ /* 0x100fe40000010890 */
[--C-:B------:R-:W-:Y:S02]  /*b7d0*/  FFMA.FTZ R176, R143, c[0x0][0x23c], -R144.reuse ;  /* 0x00008f008fb07a23 */ /* 0x100fe40000010890 */
[--C-:B------:R-:W-:Y:S01]  /*b7e0*/  FFMA.FTZ R177, R141, c[0x0][0x23c], -R144.reuse ;  /* 0x00008f008db17a23 */ /* 0x100fe20000010890 */
[----:B------:R-:W4:Y:S01]  /*b7f0*/  MUFU.EX2 R0, R0 ;  /* 0x0000000000007308 */ /* 0x000f220000000800 */
        /* <DEDUP_REMOVED lines=39> */
[--C-:B------:R-:W-:Y:S02]  /*ba70*/  FFMA.FTZ R227, R157, c[0x0][0x23c], -R144.reuse ;  /* 0x00008f009de37a23 */ /* 0x100fe40000010890 */
[--C-:B------:R-:W-:Y:S01]  /*ba80*/  FFMA.FTZ R226, R155, c[0x0][0x23c], -R144.reuse ;  /* 0x00008f009be27a23 */ /* 0x100fe20000010890 */
[----:B---3--:R-:W-:Y:S01]  /*ba90*/  F2FP.BF16.PACK_AB R137, R166, R167 ;  /* 0x000000a7a689723e */ /* 0x008fe200000010ff */
        /* <DEDUP_REMOVED lines=9> */
[--C-:B------:R-:W-:Y:S02]  /*bb30*/  FFMA.FTZ R234, R145, c[0x0][0x23c], -R144.reuse ;  /* 0x00008f0091ea7a23 */ /* 0x100fe40000010890 */
[----:B------:R-:W-:Y:S01]  /*bb40*/  FFMA.FTZ R144, R133, c[0x0][0x23c], -R144 ;  /* 0x00008f0085907a23 */ /* 0x000fe20000010890 */
[----:B------:R-:W-:Y:S01]  /*bb50*/  LDSM.16.MT88.4 R156, [R192+0xf800] ;  /* 0x00f80000c09c783b */ /* 0x000fe20000004200 */
[----:B------:R-:W-:Y:S01]  /*bb60*/  FMUL.FTZ R36, R2, R36 ;  /* 0x0000002402247220 */ /* 0x000fe20000410000 */
[----:B------:R-:W-:Y:S01]  /*bb70*/  MUFU.EX2 R172, R172 ;  /* 0x000000ac00ac7308 */ /* 0x000fe20000000800 */
[----:B--2---:R-:W-:Y:S01]  /*bb80*/  F2FP.BF16.PACK_AB R139, R164, R165 ;  /* 0x000000a5a48b723e */ /* 0x004fe200000010ff */
[----:B------:R-:W-:Y:S02]  /*bb90*/  FMUL.FTZ R37, R2, R37 ;  /* 0x0000002502257220 */ /* 0x000fe40000410000 */
[C---:B------:R-:W-:Y:S02]  /*bba0*/  FMUL.FTZ R38, R0.reuse, R38 ;  /* 0x0000002600267220 */ /* 0x040fe40000410000 */
[----:B------:R-:W-:Y:S02]  /*bbb0*/  FMUL.FTZ R39, R0, R39 ;  /* 0x0000002700277220 */ /* 0x000fe40000410000 */
[C---:B-1----:R-:W-:Y:S02]  /*bbc0*/  HMMA.16816.F32.BF16 R4, R136.reuse, R12, R4 ;  /* 0x0000000c8804723c */ /* 0x042fe40000041804 */
[----:B------:R1:W-:Y:S03]  /*bbd0*/  MUFU.EX2 R133, R144 ;  /* 0x0000009000857308 */ /* 0x0003e60000000800 */
[C---:B------:R-:W-:Y:S02]  /*bbe0*/  FMUL.FTZ R40, R2.reuse, R40 ;  /* 0x0000002802287220 */ /* 0x040fe40000410000 */
[C---:B------:R-:W-:Y:S01]  /*bbf0*/  FMUL.FTZ R12, R2.reuse, R120 ;  /* 0x00000078020c7220 */ /* 0x040fe20000410000 */
[C---:B------:R-:W-:Y:S04]  /*bc00*/  HMMA.16816.F32.BF16 R8, R136.reuse, R14, R8 ;  /* 0x0000000e8808723c */ /* 0x040fe80000041808 */
[C---:B------:R-:W-:Y:S01]  /*bc10*/  FMUL.FTZ R13, R2.reuse, R121 ;  /* 0x00000079020d7220 */ /* 0x040fe20000410000 */
[----:B------:R-:W-:Y:S01]  /*bc20*/  MUFU.EX2 R173, R173 ;  /* 0x000000ad00ad7308 */ /* 0x000fe20000000800 */
[----:B------:R-:W-:Y:S02]  /*bc30*/  FMUL.FTZ R41, R2, R41 ;  /* 0x0000002902297220 */ /* 0x000fe40000410000 */
[C---:B------:R-:W-:Y:S04]  /*bc40*/  FMUL.FTZ R14, R0.reuse, R122 ;  /* 0x0000007a000e7220 */ /* 0x040fe80000410000 */
[C---:B------:R-:W-:Y:S02]  /*bc50*/  FMUL.FTZ R15, R0.reuse, R123 ;  /* 0x0000007b000f7220 */ /* 0x040fe40000410000 */
[----:B------:R-:W2:Y:S01]  /*bc60*/  LDSM.16.MT88.4 R120, [R192+0xc000] ;  /* 0x00c00000c078783b */ /* 0x000ea20000004200 */
[C---:B------:R-:W-:Y:S01]  /*bc70*/  FMUL.FTZ R42, R0.reuse, R42 ;  /* 0x0000002a002a7220 */ /* 0x040fe20000410000 */
[----:B------:R-:W-:Y:S01]  /*bc80*/  MUFU.EX2 R174, R174 ;  /* 0x000000ae00ae7308 */ /* 0x000fe20000000800 */
[----:B------:R-:W-:Y:S02]  /*bc90*/  FMUL.FTZ R43, R0, R43 ;  /* 0x0000002b002b7220 */ /* 0x000fe40000410000 */
[C---:B------:R-:W-:Y:S03]  /*bca0*/  HMMA.16816.F32.BF16 R12, R136.reuse, R20, R12 ;  /* 0x00000014880c723c */ /* 0x040fe6000004180c */
[C---:B------:R-:W-:Y:S02]  /*bcb0*/  FMUL.FTZ R44, R2.reuse, R44 ;  /* 0x0000002c022c7220 */ /* 0x040fe40000410000 */
[C---:B------:R-:W-:Y:S02]  /*bcc0*/  FMUL.FTZ R45, R2.reuse, R45 ;  /* 0x0000002d022d7220 */ /* 0x040fe40000410000 */
[C---:B------:R-:W-:Y:S01]  /*bcd0*/  FMUL.FTZ R20, R2.reuse, R112 ;  /* 0x0000007002147220 */ /* 0x040fe20000410000 */
[C---:B------:R-:W-:Y:S01]  /*bce0*/  HMMA.16816.F32.BF16 R16, R136.reuse, R22, R16 ;  /* 0x000000168810723c */ /* 0x040fe20000041810 */
[----:B------:R-:W3:Y:S03]  /*bcf0*/  MUFU.EX2 R175, R175 ;  /* 0x000000af00af7308 */ /* 0x000ee60000000800 */
[----:B------:R-:W-:Y:S02]  /*bd00*/  FMUL.FTZ R21, R2, R113 ;  /* 0x0000007102157220 */ /* 0x000fe40000410000 */
[C---:B------:R-:W-:Y:S02]  /*bd10*/  FMUL.FTZ R46, R0.reuse, R46 ;  /* 0x0000002e002e7220 */ /* 0x040fe40000410000 */
[C---:B------:R-:W-:Y:S03]  /*bd20*/  FMUL.FTZ R22, R0.reuse, R114 ;  /* 0x0000007200167220 */ /* 0x040fe60000410000 */
[----:B------:R-:W-:Y:S01]  /*bd30*/  MUFU.EX2 R176, R176 ;  /* 0x000000b000b07308 */ /* 0x000fe20000000800 */
[C---:B------:R-:W-:Y:S02]  /*bd40*/  FMUL.FTZ R23, R0.reuse, R115 ;  /* 0x0000007300177220 */ /* 0x040fe40000410000 */
[----:B------:R-:W4:Y:S01]  /*bd50*/  LDSM.16.MT88.4 R112, [R196+0xe000] ;  /* 0x00e00000c470783b */ /* 0x000f220000004200 */
[----:B------:R-:W-:Y:S02]  /*bd60*/  FMUL.FTZ R47, R0, R47 ;  /* 0x0000002f002f7220 */ /* 0x000fe40000410000 */
[C---:B------:R-:W-:Y:S02]  /*bd70*/  FMUL.FTZ R48, R2.reuse, R48 ;  /* 0x0000003002307220 */ /* 0x040fe40000410000 */
[C---:B------:R-:W-:Y:S02]  /*bd80*/  HMMA.16816.F32.BF16 R20, R136.reuse, R28, R20 ;  /* 0x0000001c8814723c */ /* 0x040fe40000041814 */
[----:B------:R-:W-:Y:S01]  /*bd90*/  MUFU.EX2 R177, R177 ;  /* 0x000000b100b17308 */ /* 0x000fe20000000800 */
[----:B------:R-:W-:Y:S02]  /*bda0*/  FMUL.FTZ R49, R2, R49 ;  /* 0x0000003102317220 */ /* 0x000fe40000410000 */
[----:B------:R-:W-:Y:S02]  /*bdb0*/  FMUL.FTZ R50, R0, R50 ;  /* 0x0000003200327220 */ /* 0x000fe40000410000 */
[C---:B------:R-:W-:Y:S01]  /*bdc0*/  FMUL.FTZ R28, R2.reuse, R104 ;  /* 0x00000068021c7220 */ /* 0x040fe20000410000 */
[C---:B------:R-:W-:Y:S04]  /*bdd0*/  HMMA.16816.F32.BF16 R24, R136.reuse, R30, R24 ;  /* 0x0000001e8818723c */ /* 0x040fe80000041818 */
[----:B------:R-:W-:Y:S01]  /*bde0*/  FMUL.FTZ R29, R2, R105 ;  /* 0x00000069021d7220 */ /* 0x000fe20000410000 */
[----:B------:R-:W-:Y:S01]  /*bdf0*/  MUFU.EX2 R178, R178 ;  /* 0x000000b200b27308 */ /* 0x000fe20000000800 */
[C---:B------:R-:W-:Y:S02]  /*be00*/  FMUL.FTZ R51, R0.reuse, R51 ;  /* 0x0000003300337220 */ /* 0x040fe40000410000 */
[C---:B------:R-:W-:Y:S04]  /*be10*/  FMUL.FTZ R30, R0.reuse, R106 ;  /* 0x0000006a001e7220 */ /* 0x040fe80000410000 */
[----:B------:R-:W-:Y:S02]  /*be20*/  FMUL.FTZ R31, R0, R107 ;  /* 0x0000006b001f7220 */ /* 0x000fe40000410000 */
[----:B------:R-:W5:Y:S01]  /*be30*/  LDSM.16.MT88.4 R104, [R194+0xe000] ;  /* 0x00e00000c268783b */ /* 0x000f620000004200 */
[C---:B------:R-:W-:Y:S01]  /*be40*/  FMUL.FTZ R52, R2.reuse, R52 ;  /* 0x0000003402347220 */ /* 0x040fe20000410000 */
[----:B------:R-:W-:Y:S01]  /*be50*/  MUFU.EX2 R179, R179 ;  /* 0x000000b300b37308 */ /* 0x000fe20000000800 */
[----:B------:R-:W-:Y:S02]  /*be60*/  FMUL.FTZ R53, R2, R53 ;  /* 0x0000003502357220 */ /* 0x000fe40000410000 */
[C---:B--2---:R-:W-:Y:S03]  /*be70*/  HMMA.16816.F32.BF16 R28, R136.reuse, R120, R28 ;  /* 0x00000078881c723c */ /* 0x044fe6000004181c */
[C---:B------:R-:W-:Y:S02]  /*be80*/  FMUL.FTZ R54, R0.reuse, R54 ;  /* 0x0000003600367220 */ /* 0x040fe40000410000 */
[----:B------:R-:W-:Y:S02]  /*be90*/  FMUL.FTZ R55, R0, R55 ;  /* 0x0000003700377220 */ /* 0x000fe40000410000 */
[C---:B------:R-:W-:Y:S01]  /*bea0*/  FMUL.FTZ R56, R2.reuse, R56 ;  /* 0x0000003802387220 */ /* 0x040fe20000410000 */
[C---:B------:R-:W-:Y:S01]  /*beb0*/  HMMA.16816.F32.BF16 R32, R136.reuse, R122, R32 ;  /* 0x0000007a8820723c */ /* 0x040fe20000041820 */
[----:B------:R-:W-:Y:S01]  /*bec0*/  LDSM.16.MT88.4 R120, [R192+0xc800] ;  /* 0x00c80000c078783b */ /* 0x000fe20000004200 */
[----:B------:R-:W-:Y:S02]  /*bed0*/  MUFU.EX2 R207, R207 ;  /* 0x000000cf00cf7308 */ /* 0x000fe40000000800 */
[----:B------:R-:W-:Y:S02]  /*bee0*/  FMUL.FTZ R57, R2, R57 ;  /* 0x0000003902397220 */ /* 0x000fe40000410000 */
[C---:B------:R-:W-:Y:S02]  /*bef0*/  FMUL.FTZ R58, R0.reuse, R58 ;  /* 0x0000003a003a7220 */ /* 0x040fe40000410000 */
[C---:B----4-:R-:W-:Y:S04]  /*bf00*/  HMMA.16816.F32.BF16 R36, R136.reuse, R112, R36 ;  /* 0x000000708824723c */ /* 0x050fe80000041824 */
[----:B------:R-:W-:Y:S01]  /*bf10*/  FMUL.FTZ R59, R0, R59 ;  /* 0x0000003b003b7220 */ /* 0x000fe20000410000 */
[----:B------:R-:W-:Y:S01]  /*bf20*/  MUFU.EX2 R222, R222 ;  /* 0x000000de00de7308 */ /* 0x000fe20000000800 */
[C---:B------:R-:W-:Y:S02]  /*bf30*/  FMUL.FTZ R60, R2.reuse, R60 ;  /* 0x0000003c023c7220 */ /* 0x040fe40000410000 */
[C---:B------:R-:W-:Y:S01]  /*bf40*/  HMMA.16816.F32.BF16 R40, R136.reuse, R114, R40 ;  /* 0x000000728828723c */ /* 0x040fe20000041828 */
[----:B------:R-:W-:Y:S03]  /*bf50*/  LDSM.16.MT88.4 R112, [R196+0xc800] ;  /* 0x00c80000c470783b */ /* 0x000fe60000004200 */
[----:B------:R-:W-:Y:S02]  /*bf60*/  FMUL.FTZ R61, R2, R61 ;  /* 0x0000003d023d7220 */ /* 0x000fe40000410000 */
[C---:B------:R-:W-:Y:S01]  /*bf70*/  FMUL.FTZ R62, R0.reuse, R62 ;  /* 0x0000003e003e7220 */ /* 0x040fe20000410000 */
[----:B------:R-:W-:Y:S01]  /*bf80*/  MUFU.EX2 R224, R224 ;  /* 0x000000e000e07308 */ /* 0x000fe20000000800 */
[----:B------:R-:W-:Y:S01]  /*bf90*/  FMUL.FTZ R63, R0, R63 ;  /* 0x0000003f003f7220 */ /* 0x000fe20000410000 */
[C---:B-----5:R-:W-:Y:S03]  /*bfa0*/  HMMA.16816.F32.BF16 R44, R136.reuse, R104, R44 ;  /* 0x00000068882c723c */ /* 0x060fe6000004182c */
[C---:B------:R-:W-:Y:S02]  /*bfb0*/  FMUL.FTZ R64, R2.reuse, R64 ;  /* 0x0000004002407220 */ /* 0x040fe40000410000 */
[----:B------:R-:W-:Y:S03]  /*bfc0*/  FMUL.FTZ R65, R2, R65 ;  /* 0x0000004102417220 */ /* 0x000fe60000410000 */
[----:B------:R-:W-:Y:S01]  /*bfd0*/  MUFU.EX2 R227, R227 ;  /* 0x000000e300e37308 */ /* 0x000fe20000000800 */
[C---:B------:R-:W-:Y:S01]  /*bfe0*/  FMUL.FTZ R66, R0.reuse, R66 ;  /* 0x0000004200427220 */ /* 0x040fe20000410000 */
[C---:B------:R-:W-:Y:S01]  /*bff0*/  HMMA.16816.F32.BF16 R48, R136.reuse, R106, R48 ;  /* 0x0000006a8830723c */ /* 0x040fe20000041830 */
[----:B------:R-:W2:Y:S02]  /*c000*/  LDSM.16.MT88.4 R104, [R196+0x10000] ;  /* 0x01000000c468783b */ /* 0x000ea40000004200 */
[----:B------:R-:W-:Y:S02]  /*c010*/  FMUL.FTZ R67, R0, R67 ;  /* 0x0000004300437220 */ /* 0x000fe40000410000 */
[C---:B------:R-:W-:Y:S03]  /*c020*/  FMUL.FTZ R68, R2.reuse, R68 ;  /* 0x0000004402447220 */ /* 0x040fe60000410000 */
[C---:B------:R-:W-:Y:S01]  /*c030*/  HMMA.16816.F32.BF16 R52, R136.reuse, R100, R52 ;  /* 0x000000648834723c */ /* 0x040fe20000041834 */
[----:B------:R-:W-:Y:S03]  /*c040*/  MUFU.EX2 R226, R226 ;  /* 0x000000e200e27308 */ /* 0x000fe60000000800 */
[----:B------:R-:W-:Y:S02]  /*c050*/  FMUL.FTZ R69, R2, R69 ;  /* 0x0000004502457220 */ /* 0x000fe40000410000 */
[C---:B------:R-:W-:Y:S02]  /*c060*/  FMUL.FTZ R70, R0.reuse, R70 ;  /* 0x0000004600467220 */ /* 0x040fe40000410000 */
[C---:B------:R-:W-:Y:S01]  /*c070*/  HMMA.16816.F32.BF16 R56, R136.reuse, R102, R56 ;  /* 0x000000668838723c */ /* 0x040fe20000041838 */
[----:B------:R-:W4:Y:S02]  /*c080*/  LDSM.16.MT88.4 R100, [R194+0x10000] ;  /* 0x01000000c264783b */ /* 0x000f240000004200 */
[----:B------:R-:W-:Y:S01]  /*c090*/  MUFU.EX2 R229, R229 ;  /* 0x000000e500e57308 */ /* 0x000fe20000000800 */
[----:B------:R-:W-:Y:S02]  /*c0a0*/  FMUL.FTZ R71, R0, R71 ;  /* 0x0000004700477220 */ /* 0x000fe40000410000 */
[C---:B------:R-:W-:Y:S02]  /*c0b0*/  FMUL.FTZ R72, R2.reuse, R72 ;  /* 0x0000004802487220 */ /* 0x040fe40000410000 */
[C---:B------:R-:W-:Y:S04]  /*c0c0*/  HMMA.16816.F32.BF16 R60, R136.reuse, R108, R60 ;  /* 0x0000006c883c723c */ /* 0x040fe8000004183c */
[----:B------:R-:W-:Y:S01]  /*c0d0*/  FMUL.FTZ R73, R2, R73 ;  /* 0x0000004902497220 */ /* 0x000fe20000410000 */
[----:B------:R-:W-:Y:S01]  /*c0e0*/  MUFU.EX2 R228, R228 ;  /* 0x000000e400e47308 */ /* 0x000fe20000000800 */
[C---:B------:R-:W-:Y:S02]  /*c0f0*/  FMUL.FTZ R74, R0.reuse, R74 ;  /* 0x0000004a004a7220 */ /* 0x040fe40000410000 */
[C---:B------:R-:W-:Y:S01]  /*c100*/  HMMA.16816.F32.BF16 R64, R136.reuse, R110, R64 ;  /* 0x0000006e8840723c */ /* 0x040fe20000041840 */
[----:B------:R-:W5:Y:S03]  /*c110*/  LDSM.16.MT88.4 R108, [R193+0x10000] ;  /* 0x01000000c16c783b */ /* 0x000f660000004200 */
[----:B------:R-:W-:Y:S02]  /*c120*/  FMUL.FTZ R75, R0, R75 ;  /* 0x0000004b004b7220 */ /* 0x000fe40000410000 */
[C---:B------:R-:W-:Y:S01]  /*c130*/  FMUL.FTZ R84, R2.reuse, R84 ;  /* 0x0000005402547220 */ /* 0x040fe20000410000 */
[----:B------:R-:W-:Y:S01]  /*c140*/  MUFU.EX2 R231, R231 ;  /* 0x000000e700e77308 */ /* 0x000fe20000000800 */
[----:B------:R-:W-:Y:S01]  /*c150*/  FMUL.FTZ R85, R2, R85 ;  /* 0x0000005502557220 */ /* 0x000fe20000410000 */
[C---:B--2---:R-:W-:Y:S03]  /*c160*/  HMMA.16816.F32.BF16 R68, R136.reuse, R104, R68 ;  /* 0x000000688844723c */ /* 0x044fe60000041844 */
[C---:B------:R-:W-:Y:S02]  /*c170*/  FMUL.FTZ R86, R0.reuse, R86 ;  /* 0x0000005600567220 */ /* 0x040fe40000410000 */
[----:B------:R-:W-:Y:S02]  /*c180*/  FMUL.FTZ R87, R0, R87 ;  /* 0x0000005700577220 */ /* 0x000fe40000410000 */
[--C-:B------:R-:W-:Y:S01]  /*c190*/  FFMA.FTZ R170, R170, c[0x0][0x23c], -R151.reuse ;  /* 0x00008f00aaaa7a23 */ /* 0x100fe20000010897 */
[C---:B------:R-:W-:Y:S01]  /*c1a0*/  HMMA.16816.F32.BF16 R72, R136.reuse, R106, R72 ;  /* 0x0000006a8848723c */ /* 0x040fe20000041848 */
[----:B------:R-:W2:Y:S01]  /*c1b0*/  LDSM.16.MT88.4 R104, [R192+0x10000] ;  /* 0x01000000c068783b */ /* 0x000ea20000004200 */
[----:B------:R-:W-:Y:S02]  /*c1c0*/  MUFU.EX2 R230, R230 ;  /* 0x000000e600e67308 */ /* 0x000fe40000000800 */
[C---:B------:R-:W-:Y:S02]  /*c1d0*/  FMUL.FTZ R76, R2.reuse, R76 ;  /* 0x0000004c024c7220 */ /* 0x040fe40000410000 */
[----:B------:R-:W-:Y:S02]  /*c1e0*/  FMUL.FTZ R77, R2, R77 ;  /* 0x0000004d024d7220 */ /* 0x000fe40000410000 */
[C---:B------:R-:W-:Y:S04]  /*c1f0*/  FMUL.FTZ R78, R0.reuse, R78 ;  /* 0x0000004e004e7220 */ /* 0x040fe80000410000 */
[----:B------:R-:W-:Y:S01]  /*c200*/  FMUL.FTZ R79, R0, R79 ;  /* 0x0000004f004f7220 */ /* 0x000fe20000410000 */
[----:B------:R-:W5:Y:S01]  /*c210*/  MUFU.EX2 R170, R170 ;  /* 0x000000aa00aa7308 */ /* 0x000f620000000800 */
[----:B------:R-:W-:Y:S02]  /*c220*/  FFMA.FTZ R151, R146, c[0x0][0x23c], -R151 ;  /* 0x00008f0092977a23 */ /* 0x000fe40000010897 */
[----:B-1----:R-:W-:Y:S01]  /*c230*/  LDSM.16.MT88.4 R144, [R196+0xf800] ;  /* 0x00f80000c490783b */ /* 0x002fe20000004200 */
[C---:B------:R-:W-:Y:S02]  /*c240*/  FMUL.FTZ R88, R2.reuse, R88 ;  /* 0x0000005802587220 */ /* 0x040fe40000410000 */
[C---:B----4-:R-:W-:Y:S03]  /*c250*/  HMMA.16816.F32.BF16 R76, R136.reuse, R100, R76 ;  /* 0x00000064884c723c */ /* 0x050fe6000004184c */
[C---:B------:R-:W-:Y:S01]  /*c260*/  FMUL.FTZ R80, R2.reuse, R80 ;  /* 0x0000005002507220 */ /* 0x040fe20000410000 */
[----:B------:R1:W4:Y:S01]  /*c270*/  MUFU.EX2 R233, R151 ;  /* 0x0000009700e97308 */ /* 0x0003220000000800 */
[----:B------:R-:W-:Y:S02]  /*c280*/  FMUL.FTZ R81, R2, R81 ;  /* 0x0000005102517220 */ /* 0x000fe40000410000 */
[C---:B------:R-:W-:Y:S01]  /*c290*/  FMUL.FTZ R82, R0.reuse, R82 ;  /* 0x0000005200527220 */ /* 0x040fe20000410000 */
[----:B---3--:R-:W-:Y:S01]  /*c2a0*/  F2FP.BF16.PACK_AB R101, R175, R174 ;  /* 0x000000aeaf65723e */ /* 0x008fe200000010ff */
[----:B------:R-:W-:Y:S03]  /*c2b0*/  FMUL.FTZ R83, R0, R83 ;  /* 0x0000005300537220 */ /* 0x000fe60000410000 */
[----:B------:R-:W-:Y:S02]  /*c2c0*/  FMUL.FTZ R89, R2, R89 ;  /* 0x0000005902597220 */ /* 0x000fe40000410000 */
[C---:B------:R-:W-:Y:S01]  /*c2d0*/  FMUL.FTZ R90, R0.reuse, R90 ;  /* 0x0000005a005a7220 */ /* 0x040fe20000410000 */
[----:B------:R-:W-:Y:S01]  /*c2e0*/  MUFU.EX2 R232, R232 ;  /* 0x000000e800e87308 */ /* 0x000fe20000000800 */
[C---:B------:R-:W-:Y:S03]  /*c2f0*/  HMMA.16816.F32.BF16 R80, R136.reuse, R102, R80 ;  /* 0x000000668850723c */ /* 0x040fe60000041850 */
[----:B------:R-:W-:Y:S01]  /*c300*/  FMUL.FTZ R91, R0, R91 ;  /* 0x0000005b005b7220 */ /* 0x000fe20000410000 */
[----:B-----5:R-:W-:Y:S01]  /*c310*/  F2FP.BF16.PACK_AB R100, R171, R170 ;  /* 0x000000aaab64723e */ /* 0x020fe200000010ff */
[C---:B------:R-:W-:Y:S02]  /*c320*/  FMUL.FTZ R92, R2.reuse, R92 ;  /* 0x0000005c025c7220 */ /* 0x040fe40000410000 */
[----:B------:R-:W-:Y:S01]  /*c330*/  FMUL.FTZ R93, R2, R93 ;  /* 0x0000005d025d7220 */ /* 0x000fe20000410000 */
[C---:B------:R-:W-:Y:S01]  /*c340*/  HMMA.16816.F32.BF16 R84, R136.reuse, R108, R84 ;  /* 0x0000006c8854723c */ /* 0x040fe20000041854 */
[----:B------:R-:W3:Y:S01]  /*c350*/  MUFU.EX2 R235, R235 ;  /* 0x000000eb00eb7308 */ /* 0x000ee20000000800 */
[----:B-1----:R-:W-:Y:S02]  /*c360*/  LDSM.16.MT88.4 R148, [R194+0xf800] ;  /* 0x00f80000c294783b */ /* 0x002fe40000004200 */
[C---:B------:R-:W-:Y:S01]  /*c370*/  FMUL.FTZ R94, R0.reuse, R94 ;  /* 0x0000005e005e7220 */ /* 0x040fe20000410000 */
[----:B------:R-:W-:Y:S01]  /*c380*/  F2FP.BF16.PACK_AB R102, R173, R172 ;  /* 0x000000acad66723e */ /* 0x000fe200000010ff */
[----:B------:R-:W-:Y:S02]  /*c390*/  FMUL.FTZ R95, R0, R95 ;  /* 0x0000005f005f7220 */ /* 0x000fe40000410000 */
[C---:B------:R-:W-:Y:S03]  /*c3a0*/  HMMA.16816.F32.BF16 R88, R136.reuse, R110, R88 ;  /* 0x0000006e8858723c */ /* 0x040fe60000041858 */
[----:B------:R-:W1:Y:S01]  /*c3b0*/  MUFU.EX2 R234, R234 ;  /* 0x000000ea00ea7308 */ /* 0x000e620000000800 */
[----:B------:R-:W5:Y:S01]  /*c3c0*/  LDSM.16.MT88.4 R108, [R194+0xc800] ;  /* 0x00c80000c26c783b */ /* 0x000f620000004200 */
[C---:B------:R-:W-:Y:S01]  /*c3d0*/  FMUL.FTZ R96, R2.reuse, R96 ;  /* 0x0000006002607220 */ /* 0x040fe20000410000 */
[----:B------:R-:W-:Y:S01]  /*c3e0*/  F2FP.BF16.PACK_AB R103, R177, R176 ;  /* 0x000000b0b167723e */ /* 0x000fe200000010ff */
[----:B------:R-:W-:Y:S01]  /*c3f0*/  FMUL.FTZ R97, R2, R97 ;  /* 0x0000006102617220 */ /* 0x000fe20000410000 */
[C---:B--2---:R-:W-:Y:S04]  /*c400*/  HMMA.16816.F32.BF16 R92, R136.reuse, R104, R92 ;  /* 0x00000068885c723c */ /* 0x044fe8000004185c */
[C---:B------:R-:W-:Y:S02]  /*c410*/  FMUL.FTZ R98, R0.reuse, R98 ;  /* 0x0000006200627220 */ /* 0x040fe40000410000 */
[----:B------:R-:W-:Y:S02]  /*c420*/  FMUL.FTZ R99, R0, R99 ;  /* 0x0000006300637220 */ /* 0x000fe40000410000 */
[----:B------:R-:W-:Y:S04]  /*c430*/  FFMA.FTZ R135, R2, R225, R135 ;  /* 0x000000e102877223 */ /* 0x000fe80000010087 */
[----:B------:R-:W-:Y:S01]  /*c440*/  FFMA.FTZ R167, R0, R223, R167 ;  /* 0x000000df00a77223 */ /* 0x000fe200000100a7 */
[----:B------:R-:W-:Y:S01]  /*c450*/  HMMA.16816.F32.BF16 R96, R136, R106, R96 ;  /* 0x0000006a8860723c */ /* 0x000fe20000041860 */
[----:B------:R-:W2:Y:S02]  /*c460*/  LDSM.16.MT88.4 R104, [R192+0xe800] ;  /* 0x00e80000c068783b */ /* 0x000ea40000004200 */
[----:B------:R-:W-:Y:S02]  /*c470*/  FADD.FTZ R134, R134, R135 ;  /* 0x0000008786867221 */ /* 0x000fe40000010000 */
[----:B------:R-:W-:Y:S02]  /*c480*/  FADD.FTZ R166, R166, R167 ;  /* 0x000000a7a6a67221 */ /* 0x000fe40000010000 */
[----:B------:R-:W-:Y:S01]  /*c490*/  F2FP.BF16.PACK_AB R136, R231, R228 ;  /* 0x000000e4e788723e */ /* 0x000fe200000010ff */
[C---:B------:R-:W-:Y:S05]  /*c4a0*/  HMMA.16816.F32.BF16 R4, R100.reuse, R112, R4 ;  /* 0x000000706404723c */ /* 0x040fea0000041804 */
[----:B----4-:R-:W-:Y:S01]  /*c4b0*/  F2FP.BF16.PACK_AB R138, R233, R230 ;  /* 0x000000e6e98a723e */ /* 0x010fe200000010ff */
[----:B------:R-:W-:Y:S01]  /*c4c0*/  IMAD.MOV.U32 R2, RZ, RZ, R132 ;  /* 0x000000ffff027224 */ /* 0x000fe200078e0084 */
[----:B---3--:R-:W-:Y:S01]  /*c4d0*/  F2FP.BF16.PACK_AB R137, R235, R232 ;  /* 0x000000e8eb89723e */ /* 0x008fe200000010ff */
[C---:B------:R-:W-:Y:S01]  /*c4e0*/  HMMA.16816.F32.BF16 R8, R100.reuse, R114, R8 ;  /* 0x000000726408723c */ /* 0x040fe20000041808 */
[----:B------:R-:W-:Y:S03]  /*c4f0*/  LDSM.16.MT88.4 R112, [R194+0x10800] ;  /* 0x01080000c270783b */ /* 0x000fe60000004200 */
[----:B-1----:R-:W-:Y:S04]  /*c500*/  F2FP.BF16.PACK_AB R139, R133, R234 ;  /* 0x000000ea858b723e */ /* 0x002fe800000010ff */
[C---:B-----5:R-:W-:Y:S08]  /*c510*/  HMMA.16816.F32.BF16 R12, R100.reuse, R108, R12 ;  /* 0x0000006c640c723c */ /* 0x060ff0000004180c */
        /* <DEDUP_REMOVED lines=118> */
[----:B------:R-:W-:Y:S02]  /*cc80*/  FADD.FTZ R5, R222, R5 ;  /* 0x00000005de057221 */ /* 0x000fe40000010000 */
[----:B------:R-:W-:Y:S02]  /*cc90*/  IMAD.MOV.U32 R0, RZ, RZ, R3 ;  /* 0x000000ffff007224 */ /* 0x000fe400078e0003 */
[----:B------:R-:W-:Y:S04]  /*cca0*/  FADD.FTZ R228, R228, R5 ;  /* 0x00000005e4e47221 */ /* 0x000fe80000010000 */
[----:B------:R-:W-:Y:S04]  /*ccb0*/  FADD.FTZ R231, R231, R228 ;  /* 0x000000e4e7e77221 */ /* 0x000fe80000010000 */
[----:B------:R-:W-:Y:S04]  /*ccc0*/  FADD.FTZ R230, R230, R231 ;  /* 0x000000e7e6e67221 */ /* 0x000fe80000010000 */
[----:B------:R-:W-:Y:S01]  /*ccd0*/  FADD.FTZ R225, R233, R230 ;  /* 0x000000e6e9e17221 */ /* 0x000fe20000010000 */
[----:B------:R-:W-:-:S05]  /*cce0*/  @P0 BRA `(.L_x_5588) ;  /* 0xffffc66000000947 */ /* 0x000fca000383ffff */
.L_x_5584:
        /* <DEDUP_REMOVED lines=309> */
.L_x_5590:
[----:B---34-:R-:W-:Y:S05]  /*e040*/  BSYNC B0 ;  /* 0x0000000000007941 */ /* 0x018fea0003800000 */
.L_x_5589:
        /* <DEDUP_REMOVED lines=33> */
.L_x_5592:
[----:B------:R-:W-:Y:S05]  /*e260*/  BSYNC B0 ;  /* 0x0000000000007941 */ /* 0x000fea0003800000 */
.L_x_5591:
        /* <DEDUP_REMOVED lines=17> */
.L_x_5594:
[----:B------:R-:W-:Y:S05]  /*e380*/  BSYNC B0 ;  /* 0x0000000000007941 */ /* 0x000fea0003800000 */
.L_x_5593:
        /* <DEDUP_REMOVED lines=17> */
.L_x_5596:
[----:B------:R-:W-:Y:S05]  /*e4a0*/  BSYNC B0 ;  /* 0x0000000000007941 */ /* 0x000fea0003800000 */
.L_x_5595:
        /* <DEDUP_REMOVED lines=16> */
.L_x_5597:
        /* <DEDUP_REMOVED lines=13> */
.L_x_7869:


//--------------------- .text._ZN5flash24flash_fwd_splitkv_kernelI23Flash_fwd_kernel_traitsILi192ELi64ELi64ELi4ELb0ELb0EN7cutlass10bfloat16_tE19Flash_kernel_traitsILi192ELi64ELi64ELi4ES3_EELb0ELb1ELb1ELb0ELb0ELb0ELb0ELb0EEEvNS_16Flash_fwd_paramsE --------------------------
	.section	.text._ZN5flash24flash_fwd_splitkv_kernelI23Flash_fwd_kernel_traitsILi192ELi64ELi64ELi4ELb0ELb0EN7cutlass10bfloat16_tE19Flash_kernel_traitsILi192ELi64ELi64ELi4ES3_EELb0ELb1ELb1ELb0ELb0ELb0ELb0ELb0EEEvNS_16Flash_fwd_paramsE,"ax",@progbits
	.sectioninfo	@"SHI_REGISTERS=242"
	.align	128
        .global         _ZN5flash24flash_fwd_splitkv_kernelI23Flash_fwd_kernel_traitsILi192ELi64ELi64ELi4ELb0ELb0EN7cutlass10bfloat16_tE19Flash_kernel_traitsILi192ELi64ELi64ELi4ES3_EELb0ELb1ELb1ELb0ELb0ELb0ELb0ELb0EEEvNS_16Flash_fwd_paramsE
        .type           _ZN5flash24flash_fwd_splitkv_kernelI23Flash_fwd_kernel_traitsILi192ELi64ELi64ELi4ELb0ELb0EN7cutlass10bfloat16_tE19Flash_kernel_traitsILi192ELi64ELi64ELi4ES3_EELb0ELb1ELb1ELb0ELb0ELb0ELb0ELb0EEEvNS_16Flash_fwd_paramsE,@function
        .size           _ZN5flash24flash_fwd_splitkv_kernelI23Flash_fwd_kernel_traitsILi192ELi64ELi64ELi4ELb0ELb0EN7cutlass10bfloat16_tE19Flash_kernel_traitsILi192ELi64ELi64ELi4ES3_EELb0ELb1ELb1ELb0ELb0ELb0ELb0ELb0EEEvNS_16Flash_fwd_paramsE,(.L_x_7870 - _ZN5flash24flash_fwd_splitkv_kernelI23Flash_fwd_kernel_traitsILi192ELi64ELi64ELi4ELb0ELb0EN7cutlass10bfloat16_tE19Flash_kernel_traitsILi192ELi64ELi64ELi4ES3_EELb0ELb1ELb1ELb0ELb0ELb0ELb0ELb0EEEvNS_16Flash_fwd_paramsE)
        .other          _ZN5flash24flash_fwd_splitkv_kernelI23Flash_fwd_kernel_traitsILi192ELi64ELi64ELi4ELb0ELb0EN7cutlass10bfloat16_tE19Flash_kernel_traitsILi192ELi64ELi64ELi4ES3_EELb0ELb1ELb1ELb0ELb0ELb0ELb0ELb0EEEvNS_16Flash_fwd_paramsE,@"STO_CUDA_ENTRY STV_DEFAULT"
_ZN5flash24flash_fwd_splitkv_kernelI23Flash_fwd_kernel_traitsILi192ELi64ELi64ELi4ELb0ELb0EN7cutlass10bfloat16_tE19Flash_kernel_traitsILi192ELi64ELi64ELi4ES3_EELb0ELb1ELb1ELb0ELb0ELb0ELb0ELb0EEEvNS_16Flash_fwd_paramsE:
.text._ZN5flash24flash_fwd_splitkv_kernelI23Flash_fwd_kernel_traitsILi192ELi64ELi64ELi4ELb0ELb0EN7cutlass10bfloat16_tE19Flash_kernel_traitsILi192ELi64ELi64ELi4ES3_EELb0ELb1ELb1ELb0ELb0ELb0ELb0ELb0EEEvNS_16Flash_fwd_paramsE:
        /* <DEDUP_REMOVED lines=10> */
[----:B------:R-:W-:Y:S02]  /*00a0*/  ULDC.U8 UR8, c[0x0][0x312] ;  /* 0x0000c48000087ab9 */ /* 0x000fe40000000000 */
[----:B------:R-:W-:Y:S02]  /*00b0*/  UISETP.NE.AND.EX UP0, UPT, URZ, UR5, UPT, UP0 ;  /* 0x000000053f00728c */ /* 0x000fe4000bf05300 */
[----:B------:R-:W-:Y:S02]  /*00c0*/  ULDC.64 UR6, c[0x0][0x248] ;  /* 0x0000920000067ab9 */ /* 0x000fe40000000a00 */
[----:B-1----:R-:W-:Y:S02]  /*00d0*/  UIMAD.WIDE UR10, UR15, UR22, UR10 ;  /* 0x000000160f0a72a5 */ /* 0x002fe4000f8e020a */
[----:B------:R-:W-:Y:S01]  /*00e0*/  PLOP3.LUT P0, PT, PT, PT, UP0, 0x80, 0x0 ;  /* 0x000000000000781c */ /* 0x000fe20003f0f008 */
[----:B------:R-:W-:-:S02]  /*00f0*/  ULDC.64 UR4, c[0x0][0x250] ;  /* 0x0000940000047ab9 */ /* 0x000fc40000000a00 */
[----:B------:R-:W-:Y:S01]  /*0100*/  UISETP.NE.AND UP3, UPT, UR8, URZ, UPT ;  /* 0x0000003f0800728c */ /* 0x000fe2000bf65270 */
[----:B------:R-:W-:Y:S01]  /*0110*/  IMAD.U32 R10, RZ, RZ, UR10 ;  /* 0x0000000aff0a7e24 */ /* 0x000fe2000f8e00ff */
[----:B------:R-:W-:Y:S01]  /*0120*/  UISETP.EQ.U32.AND UP1, UPT, URZ, UR6, UPT ;  /* 0x000000063f00728c */ /* 0x000fe2000bf22070 */
[----:B------:R-:W-:Y:S01]  /*0130*/  IMAD.U32 R11, RZ, RZ, UR11 ;  /* 0x0000000bff0b7e24 */ /* 0x000fe2000f8e00ff */
[----:B------:R-:W-:Y:S02]  /*0140*/  ULDC.64 UR10, c[0x0][0x118] ;  /* 0x00004600000a7ab9 */ /* 0x000fe40000000a00 */
[----:B------:R-:W-:Y:S02]  /*0150*/  @UP0 UIMAD.WIDE UR4, UR15, UR22, UR4 ;  /* 0x000000160f0402a5 */ /* 0x000fe4000f8e0204 */
[----:B------:R-:W2:Y:S01]  /*0160*/  @P2 LDG.E R4, [R10.64] ;  /* 0x0000000a0a042981 */ /* 0x000ea2000c1e1900 */
[----:B------:R-:W-:-:S03]  /*0170*/  UISETP.EQ.OR.EX UP1, UPT, URZ, UR7, !UP3, UP1 ;  /* 0x000000073f00728c */ /* 0x000fc6000df22710 */
[----:B------:R-:W3:Y:S01]  /*0180*/  @P2 LDG.E R0, [R10.64+0x4] ;  /* 0x0000040a0a002981 */ /* 0x000ee2000c1e1900 */
[----:B------:R-:W-:Y:S01]  /*0190*/  IMAD.U32 R8, RZ, RZ, UR4 ;  /* 0x00000004ff087e24 */ /* 0x000fe2000f8e00ff */
[----:B------:R-:W-:Y:S01]  /*01a0*/  MOV R9, UR5 ;  /* 0x0000000500097c02 */ /* 0x000fe20008000f00 */
[----:B------:R-:W-:-:S04]  /*01b0*/  ULDC.64 UR6, c[0x0][0x248] ;  /* 0x0000920000067ab9 */ /* 0x000fc80000000a00 */
        /* <DEDUP_REMOVED lines=27> */
.L_x_5598:
[----:B------:R-:W-:Y:S02]  /*0370*/  ULDC UR6, c[0x0][0x218] ;  /* 0x0000860000067ab9 */ /* 0x000fe40000000800 */
.L_x_5599:
        /* <DEDUP_REMOVED lines=110> */
.L_x_5602:
[----:B------:R-:W-:Y:S05]  /*0a60*/  BSYNC B0 ;  /* 0x0000000000007941 */ /* 0x000fea0003800000 */
.L_x_5601:
        /* <DEDUP_REMOVED lines=20> */
.L_x_5604:
[----:B------:R-:W-:Y:S05]  /*0bb0*/  BSYNC B0 ;  /* 0x0000000000007941 */ /* 0x000fea0003800000 */
.L_x_5603:
        /* <DEDUP_REMOVED lines=20> */
.L_x_5606:
[----:B------:R-:W-:Y:S05]  /*0d00*/  BSYNC B0 ;  /* 0x0000000000007941 */ /* 0x000fea0003800000 */
.L_x_5605:
        /* <DEDUP_REMOVED lines=19> */
.L_x_5608:
[----:B------:R-:W-:Y:S05]  /*0e40*/  BSYNC B0 ;  /* 0x0000000000007941 */ /* 0x000fea0003800000 */
.L_x_5607:
        /* <DEDUP_REMOVED lines=20> */
.L_x_5600:
        /* <DEDUP_REMOVED lines=61> */
[----:B------:R-:W-:Y:S02]  /*1360*/  IMAD.U32 R10, RZ, RZ, UR4 ;  /* 0x00000004ff0a7e24 */ /* 0x000fe4000f8e00ff */
[----:B------:R-:W-:Y:S01]  /*1370*/  IMAD.U32 R11, RZ, RZ, UR5 ;  /* 0x00000005ff0b7e24 */ /* 0x000fe2000f8e00ff */
[----:B------:R-:W-:Y:S01]  /*1380*/  IABS R4, c[0x0][0x1c8] ;  /* 0x0000720000047a13 */ /* 0x000fe20000000000 */
[----:B------:R-:W1:Y:S01]  /*1390*/  S2R R0, SR_CTAID.Z ;  /* 0x0000000000007919 */ /* 0x000e620000002700 */
[----:B------:R-:W-:Y:S02]  /*13a0*/  ULDC UR21, c[0x0][0x1c8] ;  /* 0x0000720000157ab9 */ /* 0x000fe40000000800 */
[----:B------:R-:W-:Y:S01]  /*13b0*/  UIADD3 UR20, -UR20, URZ, URZ ;  /* 0x0000003f14147290 */ /* 0x000fe2000fffe13f */
[----:B------:R-:W2:Y:S01]  /*13c0*/  LDG.E R2, [R10.64] ;  /* 0x0000000a0a027981 */ /* 0x000ea2000c1e1900 */
[----:B------:R-:W3:Y:S01]  /*13d0*/  I2F.RP R5, R4 ;  /* 0x0000000400057306 */ /* 0x000ee20000209400 */
[----:B------:R-:W-:-:S02]  /*13e0*/  ULOP3.LUT UR21, UR16, UR21, URZ, 0x3c, !UPT ;  /* 0x0000001510157292 */ /* 0x000fc4000f8e3c3f */
[----:B------:R-:W-:Y:S02]  /*13f0*/  ULDC.64 UR4, c[0x0][0x180] ;  /* 0x0000600000047ab9 */ /* 0x000fe40000000a00 */
[----:B------:R-:W-:Y:S02]  /*1400*/  UIMAD UR17, UR20, UR17, UR14 ;  /* 0x00000011141172a4 */ /* 0x000fe4000f8e020e */
[----:B------:R-:W-:Y:S02]  /*1410*/  ISETP.LE.AND P0, PT, RZ, UR21, PT ;  /* 0x00000015ff007c0c */ /* 0x000fe4000bf03270 */
[----:B------:R-:W-:Y:S01]  /*1420*/  USHF.R.S32.HI UR14, URZ, 0x1f, UR17 ;  /* 0x0000001f3f0e7899 */ /* 0x000fe20008011411 */
[----:B---3--:R-:W3:Y:S01]  /*1430*/  MUFU.RCP R6, R5 ;  /* 0x0000000500067308 */ /* 0x008ee20000001000 */
[----:B-1----:R-:W-:Y:S02]  /*1440*/  IABS R0, R0 ;  /* 0x0000000000007213 */ /* 0x002fe40000000000 */
[----:B---3--:R-:W-:-:S05]  /*1450*/  IADD3 R6, R6, 0xffffffe, RZ ;  /* 0x0ffffffe06067810 */ /* 0x008fca0007ffe0ff */
[----:B------:R-:W1:Y:S02]  /*1460*/  F2I.FTZ.U32.TRUNC.NTZ R7, R6 ;  /* 0x0000000600077305 */ /* 0x000e64000021f000 */
[----:B-1----:R-:W-:Y:S01]  /*1470*/  IADD3 R3, RZ, -R7, RZ ;  /* 0x80000007ff037210 */ /* 0x002fe20007ffe0ff */
[----:B------:R-:W-:-:S04]  /*1480*/  IMAD.MOV.U32 R6, RZ, RZ, RZ ;  /* 0x000000ffff067224 */ /* 0x000fc800078e00ff */
[----:B------:R-:W-:-:S04]  /*1490*/  IMAD R3, R3, R4, RZ ;  /* 0x0000000403037224 */ /* 0x000fc800078e02ff */
[----:B------:R-:W-:-:S06]  /*14a0*/  IMAD.HI.U32 R3, R7, R3, R6 ;  /* 0x0000000307037227 */ /* 0x000fcc00078e0006 */
[----:B------:R-:W-:-:S04]  /*14b0*/  IMAD.HI.U32 R12, R3, R0, RZ ;  /* 0x00000000030c7227 */ /* 0x000fc800078e00ff */
[----:B------:R-:W-:-:S04]  /*14c0*/  IMAD.MOV R3, RZ, RZ, -R12 ;  /* 0x000000ffff037224 */ /* 0x000fc800078e0a0c */
[----:B------:R-:W-:-:S05]  /*14d0*/  IMAD R3, R4, R3, R0 ;  /* 0x0000000304037224 */ /* 0x000fca00078e0200 */
[----:B------:R-:W-:-:S13]  /*14e0*/  ISETP.GT.U32.AND P1, PT, R4, R3, PT ;  /* 0x000000030400720c */ /* 0x000fda0003f24070 */
[-C--:B------:R-:W-:Y:S02]  /*14f0*/  @!P1 IADD3 R3, R3, -R4.reuse, RZ ;  /* 0x8000000403039210 */ /* 0x080fe40007ffe0ff */
[----:B------:R-:W-:Y:S02]  /*1500*/  @!P1 IADD3 R12, R12, 0x1, RZ ;  /* 0x000000010c0c9810 */ /* 0x000fe40007ffe0ff */
[----:B------:R-:W-:Y:S02]  /*1510*/  ISETP.GE.U32.AND P2, PT, R3, R4, PT ;  /* 0x000000040300720c */ /* 0x000fe40003f46070 */
[----:B------:R-:W-:-:S11]  /*1520*/  ISETP.NE.AND P1, PT, RZ, c[0x0][0x1c8], PT ;  /* 0x00007200ff007a0c */ /* 0x000fd60003f25270 */
[----:B------:R-:W-:-:S05]  /*1530*/  @P2 IADD3 R12, R12, 0x1, RZ ;  /* 0x000000010c0c2810 */ /* 0x000fca0007ffe0ff */
[----:B------:R-:W-:Y:S01]  /*1540*/  @!P0 IMAD.MOV R12, RZ, RZ, -R12 ;  /* 0x000000ffff0c8224 */ /* 0x000fe200078e0a0c */
[----:B------:R-:W-:-:S04]  /*1550*/  @!P1 LOP3.LUT R12, RZ, c[0x0][0x1c8], RZ, 0x33, !PT ;  /* 0x00007200ff0c9a12 */ /* 0x000fc800078e33ff */
[----:B------:R-:W-:-:S05]  /*1560*/  SHF.R.S32.HI R7, RZ, 0x1f, R12 ;  /* 0x0000001fff077819 */ /* 0x000fca000001140c */
[----:B------:R-:W-:-:S04]  /*1570*/  IMAD R5, R7, c[0x0][0x1b0], RZ ;  /* 0x00006c0007057a24 */ /* 0x000fc800078e02ff */
[----:B------:R-:W-:Y:S01]  /*1580*/  IMAD R5, R12, c[0x0][0x1b4], R5 ;  /* 0x00006d000c057a24 */ /* 0x000fe200078e0205 */
[----:B--2---:R-:W1:Y:S02]  /*1590*/  R2UR UR7, R2 ;  /* 0x00000000020773c2 */ /* 0x004e6400000e0000 */
        /* <DEDUP_REMOVED lines=22> */
.L_x_5609:
        /* <DEDUP_REMOVED lines=19> */
.L_x_5611:
        /* <DEDUP_REMOVED lines=16> */
[----:B------:R-:W-:Y:S01]  /*1930*/  UIADD3 UR4, UR25, UR4, URZ ;  /* 0x0000000419047290 */ /* 0x000fe2000fffe03f */
[----:B--2---:R-:W-:-:S04]  /*1940*/  IADD3 R4, R4, 0xffffffe, RZ ;  /* 0x0ffffffe04047810 */ /* 0x004fc80007ffe0ff */
        /* <DEDUP_REMOVED lines=8> */
[----:B------:R-:W-:Y:S02]  /*19d0*/  IMAD R0, R3, R0, R2 ;  /* 0x0000000003007224 */ /* 0x000fe400078e0202 */
[----:B------:R-:W-:-:S03]  /*19e0*/  IMAD.U32 R2, RZ, RZ, UR24 ;  /* 0x00000018ff027e24 */ /* 0x000fc6000f8e00ff */
[----:B------:R-:W-:-:S13]  /*19f0*/  ISETP.GT.U32.AND P1, PT, R3, R0, PT ;  /* 0x000000000300720c */ /* 0x000fda0003f24070 */
[----:B------:R-:W-:Y:S01]  /*1a00*/  @!P1 IMAD.IADD R0, R0, 0x1, -R3 ;  /* 0x0000000100009824 */ /* 0x000fe200078e0a03 */
[----:B------:R-:W-:Y:S02]  /*1a10*/  @!P1 IADD3 R12, R12, 0x1, RZ ;  /* 0x000000010c0c9810 */ /* 0x000fe40007ffe0ff */
[----:B------:R-:W-:Y:S02]  /*1a20*/  ISETP.NE.AND P1, PT, RZ, c[0x0][0x1c8], PT ;  /* 0x00007200ff007a0c */ /* 0x000fe40003f25270 */
[----:B------:R-:W-:Y:S02]  /*1a30*/  ISETP.GE.U32.AND P3, PT, R0, R3, PT ;  /* 0x000000030000720c */ /* 0x000fe40003f66070 */
[----:B------:R-:W-:Y:S01]  /*1a40*/  MOV R3, UR25 ;  /* 0x0000001900037c02 */ /* 0x000fe20008000f00 */
[----:B------:R-:W-:Y:S01]  /*1a50*/  IMAD.U32 R3, RZ, RZ, UR4 ;  /* 0x00000004ff037e24 */ /* 0x000fe2000f8e00ff */
[----:B------:R-:W-:Y:S02]  /*1a60*/  ULDC.64 UR4, c[0x0][0x1a0] ;  /* 0x0000680000047ab9 */ /* 0x000fe40000000a00 */
[----:B------:R-:W-:-:S04]  /*1a70*/  @UP0 UIMAD.WIDE.U32 UR20, UR18, UR4, URZ ;  /* 0x00000004121402a5 */ /* 0x000fc8000f8e003f */
[----:B------:R-:W-:-:S03]  /*1a80*/  @UP0 UIMAD UR18, UR18, UR5, UR21 ;  /* 0x00000005121202a4 */ /* 0x000fc6000f8e0215 */
[----:B------:R-:W-:-:S04]  /*1a90*/  @P3 IADD3 R12, R12, 0x1, RZ ;  /* 0x000000010c0c3810 */ /* 0x000fc80007ffe0ff */
        /* <DEDUP_REMOVED lines=20> */
.L_x_5610:
        /* <DEDUP_REMOVED lines=10> */
[----:B------:R-:W-:Y:S01]  /*1c80*/  SHF.R.S32.HI R0, RZ, 0x4, R11 ;  /* 0x00000004ff007819 */ /* 0x000fe2000001140b */
[----:B------:R-:W-:Y:S01]  /*1c90*/  USHF.R.S32.HI UR23, URZ, 0x1f, UR16 ;  /* 0x0000001f3f177899 */ /* 0x000fe20008011410 */
[----:B------:R-:W-:Y:S01]  /*1ca0*/  LOP3.LUT R3, R3, 0xfffffff8, RZ, 0xc0, !PT ;  /* 0xfffffff803037812 */ /* 0x000fe200078ec0ff */
[----:B------:R-:W-:Y:S01]  /*1cb0*/  IMAD.SHL.U32 R9, R14, 0x40, RZ ;  /* 0x000000400e097824 */ /* 0x000fe200078e00ff */
[C---:B------:R-:W-:Y:S01]  /*1cc0*/  LEA.HI R193, R11.reuse, R0, RZ, 0x1 ;  /* 0x000000000bc17211 */ /* 0x040fe200078f08ff */
[----:B------:R-:W-:Y:S01]  /*1cd0*/  @UP0 UIMAD.WIDE.U32 UR28, UR27, UR6, URZ ;  /* 0x000000061b1c02a5 */ /* 0x000fe2000f8e003f */
[----:B------:R-:W-:Y:S01]  /*1ce0*/  LOP3.LUT R11, R11, 0xfffffff0, RZ, 0xc0, !PT ;  /* 0xfffffff00b0b7812 */ /* 0x000fe200078ec0ff */
[----:B------:R-:W-:Y:S01]  /*1cf0*/  IMAD.IADD R2, R8, 0x1, -R3 ;  /* 0x0000000108027824 */ /* 0x000fe200078e0a03 */
[----:B------:R-:W-:Y:S01]  /*1d00*/  LOP3.LUT R193, R193, 0xfffffffe, RZ, 0xc0, !PT ;  /* 0xfffffffec1c17812 */ /* 0x000fe200078ec0ff */
[----:B------:R-:W-:Y:S01]  /*1d10*/  @!UP0 USHF.R.S32.HI UR6, URZ, 0x1f, UR15 ;  /* 0x0000001f3f068899 */ /* 0x000fe2000801140f */
[----:B------:R-:W-:Y:S01]  /*1d20*/  LOP3.LUT R9, R9, 0x1c0, RZ, 0xc0, !PT ;  /* 0x000001c009097812 */ /* 0x000fe200078ec0ff */
[----:B------:R-:W-:Y:S01]  /*1d30*/  IMAD.SHL.U32 R200, R2, 0x8, RZ ;  /* 0x0000000802c87824 */ /* 0x000fe200078e00ff */
[----:B------:R-:W-:Y:S01]  /*1d40*/  @!UP0 UIMAD.WIDE.U32 UR24, UR15, UR4, URZ ;  /* 0x000000040f1882a5 */ /* 0x000fe2000f8e003f */
[----:B------:R-:W-:Y:S01]  /*1d50*/  IMAD.IADD R11, R8, 0x1, -R11 ;  /* 0x00000001080b7824 */ /* 0x000fe200078e0a0b */
[----:B------:R-:W-:Y:S01]  /*1d60*/  SHF.R.U32.HI R198, RZ, 0x3, R9 ;  /* 0x00000003ffc67819 */ /* 0x000fe20000011609 */
[----:B------:R-:W-:Y:S01]  /*1d70*/  IMAD.IADD R193, R0, 0x1, -R193 ;  /* 0x0000000100c17824 */ /* 0x000fe200078e0ac1 */
[--C-:B------:R-:W-:Y:S01]  /*1d80*/  LOP3.LUT R3, R9, 0x38, R200.reuse, 0xf8, !PT ;  /* 0x0000003809037812 */ /* 0x100fe200078ef8c8 */
[----:B------:R-:W-:Y:S01]  /*1d90*/  @!UP0 UIMAD UR6, UR6, UR4, URZ ;  /* 0x00000004060682a4 */ /* 0x000fe2000f8e023f */
[----:B------:R-:W-:Y:S01]  /*1da0*/  SHF.R.S32.HI R0, RZ, 0x1f, R11 ;  /* 0x0000001fff007819 */ /* 0x000fe2000001140b */
[----:B------:R-:W-:Y:S01]  /*1db0*/  @!UP0 UMOV UR28, UR24 ;  /* 0x00000018001c8c82 */ /* 0x000fe20008000000 */
[----:B------:R-:W-:Y:S01]  /*1dc0*/  LOP3.LUT R198, R3, R198, RZ, 0x3c, !PT ;  /* 0x000000c603c67212 */ /* 0x000fe200078e3cff */
[----:B------:R-:W-:Y:S01]  /*1dd0*/  @!UP0 UIMAD UR5, UR15, UR5, UR6 ;  /* 0x000000050f0582a4 */ /* 0x000fe2000f8e0206 */
[----:B------:R-:W-:Y:S01]  /*1de0*/  LEA.HI R3, R0, R11, RZ, 0x3 ;  /* 0x0000000b00037211 */ /* 0x000fe200078f18ff */
[----:B------:R-:W-:Y:S01]  /*1df0*/  @UP0 UIMAD UR7, UR27, UR7, UR29 ;  /* 0x000000071b0702a4 */ /* 0x000fe2000f8e021d */
[----:B------:R-:W-:Y:S01]  /*1e00*/  SHF.R.S32.HI R4, RZ, 0x1f, R200 ;  /* 0x0000001fff047819 */ /* 0x000fe200000114c8 */
[----:B------:R-:W-:Y:S01]  /*1e10*/  @!UP0 UIADD3 UR7, UR25, UR5, URZ ;  /* 0x0000000519078290 */ /* 0x000fe2000fffe03f */
[----:B------:R-:W-:Y:S01]  /*1e20*/  LOP3.LUT R0, R3, 0xfffffff8, RZ, 0xc0, !PT ;  /* 0xfffffff803007812 */ /* 0x000fe200078ec0ff */
[----:B------:R-:W-:Y:S01]  /*1e30*/  IMAD R6, R12, c[0x0][0x1bc], R7 ;  /* 0x00006f000c067a24 */ /* 0x000fe200078e0207 */
[C---:B------:R-:W-:Y:S01]  /*1e40*/  IADD3 R20, P2, R200.reuse, R20, RZ ;  /* 0x00000014c8147210 */ /* 0x040fe20007f5e0ff */
[----:B------:R-:W-:Y:S01]  /*1e50*/  ULDC.64 UR4, c[0x0][0x1a8] ;  /* 0x00006a0000047ab9 */ /* 0x000fe20000000a00 */
[----:B------:R-:W-:Y:S01]  /*1e60*/  SHF.R.S32.HI R15, RZ, 0x1f, R14 ;  /* 0x0000001fff0f7819 */ /* 0x000fe2000001140e */
[----:B------:R-:W-:Y:S01]  /*1e70*/  IMAD.IADD R0, R11, 0x1, -R0 ;  /* 0x000000010b007824 */ /* 0x000fe200078e0a00 */
[----:B------:R-:W-:Y:S01]  /*1e80*/  IADD3 R22, P1, R200, UR20, RZ ;  /* 0x00000014c8167c10 */ /* 0x000fe2000ff3e0ff */
[----:B------:R-:W-:Y:S01]  /*1e90*/  IMAD.X R21, R4, 0x1, R5, P2 ;  /* 0x0000000104157824 */ /* 0x000fe200010e0605 */
[----:B------:R-:W-:Y:S01]  /*1ea0*/  IADD3 R16, P0, R200, UR28, RZ ;  /* 0x0000001cc8107c10 */ /* 0x000fe2000ff1e0ff */
[----:B------:R-:W-:Y:S01]  /*1eb0*/  IMAD R133, R15, c[0x0][0x198], RZ ;  /* 0x000066000f857a24 */ /* 0x000fe200078e02ff */
[----:B------:R-:W-:Y:S01]  /*1ec0*/  IADD3.X R23, R4, UR18, RZ, P1, !PT ;  /* 0x0000001204177c10 */ /* 0x000fe20008ffe4ff */
[----:B------:R-:W-:Y:S01]  /*1ed0*/  IMAD.WIDE.U32 R134, R14, c[0x0][0x198], R20 ;  /* 0x000066000e867a25 */ /* 0x000fe200078e0014 */
[----:B------:R-:W-:Y:S01]  /*1ee0*/  R2P PR, R0, 0x6 ;  /* 0x0000000600007804 */ /* 0x000fe20000000000 */
[----:B------:R-:W-:Y:S01]  /*1ef0*/  UIADD3 UR18, -UR12, UR26, URZ ;  /* 0x0000001a0c127290 */ /* 0x000fe2000fffe13f */
[----:B------:R-:W-:Y:S01]  /*1f00*/  IADD3.X R17, R4, UR7, RZ, P0, !PT ;  /* 0x0000000704117c10 */ /* 0x000fe200087fe4ff */
[----:B------:R-:W-:Y:S01]  /*1f10*/  IMAD.SHL.U32 R0, R0, 0x40, RZ ;  /* 0x0000004000007824 */ /* 0x000fe200078e00ff */
[C---:B------:R-:W-:Y:S01]  /*1f20*/  IADD3 R144, P0, R14.reuse, UR17, RZ ;  /* 0x000000110e907c10 */ /* 0x040fe2000ff1e0ff */
[----:B------:R-:W-:Y:S01]  /*1f30*/  IMAD R133, R14, c[0x0][0x19c], R133 ;  /* 0x000067000e857a24 */ /* 0x000fe200078e0285 */
[-C--:B------:R-:W-:Y:S01]  /*1f40*/  LEA.HI R9, R89, R8.reuse, RZ, 0x6 ;  /* 0x0000000859097211 */ /* 0x080fe200078f30ff */
[----:B------:R-:W-:Y:S01]  /*1f50*/  IMAD.SHL.U32 R5, R193, 0x8, RZ ;  /* 0x00000008c1057824 */ /* 0x000fe200078e00ff */
[----:B------:R-:W-:Y:S01]  /*1f60*/  LOP3.LUT R0, R0, 0x1c0, RZ, 0xc0, !PT ;  /* 0x000001c000007812 */ /* 0x000fe200078ec0ff */
[----:B------:R-:W-:Y:S01]  /*1f70*/  IMAD.IADD R133, R135, 0x1, R133 ;  /* 0x0000000187857824 */ /* 0x000fe200078e0285 */
[----:B------:R-:W-:Y:S01]  /*1f80*/  IADD3.X R135, R15, UR14, RZ, P0, !PT ;  /* 0x0000000e0f877c10 */ /* 0x000fe200087fe4ff */
[----:B------:R-:W-:Y:S01]  /*1f90*/  IMAD.WIDE.U32 R12, R12, c[0x0][0x1b8], R22 ;  /* 0x00006e000c0c7a25 */ /* 0x000fe200078e0016 */
[----:B------:R-:W-:Y:S01]  /*1fa0*/  LOP3.LUT R5, R0, 0x8, R5, 0xf8, !PT ;  /* 0x0000000800057812 */ /* 0x000fe200078ef805 */
[----:B------:R-:W-:Y:S01]  /*1fb0*/  UIMAD UR4, UR23, UR4, URZ ;  /* 0x00000004170472a4 */ /* 0x000fe2000f8e023f */
[----:B------:R-:W-:Y:S01]  /*1fc0*/  ISETP.GE.AND P0, PT, R14, UR18, PT ;  /* 0x000000120e007c0c */ /* 0x000fe2000bf06270 */
[----:B------:R-:W-:Y:S01]  /*1fd0*/  IMAD.IADD R7, R13, 0x1, R6 ;  /* 0x000000010d077824 */ /* 0x000fe200078e0206 */
[----:B------:R-:W-:Y:S01]  /*1fe0*/  SHF.R.U32.HI R0, RZ, 0x3, R0 ;  /* 0x00000003ff007819 */ /* 0x000fe20000011600 */
[----:B------:R-:W-:Y:S01]  /*1ff0*/  IMAD R135, R135, c[0x0][0x1a0], RZ ;  /* 0x0000680087877a24 */ /* 0x000fe200078e02ff */
[----:B------:R-:W-:Y:S01]  /*2000*/  LEA.HI R89, R89, R8, RZ, 0x5 ;  /* 0x0000000859597211 */ /* 0x000fe200078f28ff */
[----:B------:R-:W-:Y:S01]  /*2010*/  IMAD.SHL.U32 R3, R3, 0x40, RZ ;  /* 0x0000004003037824 */ /* 0x000fe200078e00ff */
[----:B------:R-:W-:Y:S01]  /*2020*/  LOP3.LUT R0, R5, R0, RZ, 0x3c, !PT ;  /* 0x0000000005007212 */ /* 0x000fe200078e3cff */
[----:B------:R-:W-:Y:S01]  /*2030*/  IMAD.SHL.U32 R9, R9, 0x8, RZ ;  /* 0x0000000809097824 */ /* 0x000fe200078e00ff */
[----:B------:R-:W-:Y:S01]  /*2040*/  UIMAD UR4, UR16, UR5, UR4 ;  /* 0x00000005100472a4 */ /* 0x000fe2000f8e0204 */
[----:B------:R-:W-:Y:S01]  /*2050*/  IMAD.MOV.U32 R6, RZ, RZ, R12 ;  /* 0x000000ffff067224 */ /* 0x000fe200078e000c */
[----:B------:R-:W-:Y:S01]  /*2060*/  LOP3.LUT R0, R0, 0xfffffe00, R3, 0xf8, !PT ;  /* 0xfffffe0000007812 */ /* 0x000fe200078ef803 */
[----:B-1----:R-:W-:Y:S01]  /*2070*/  IMAD.WIDE.U32 R10, R10, c[0x0][0x1a8], R16 ;  /* 0x00006a000a0a7a25 */ /* 0x002fe200078e0010 */
[----:B------:R-:W-:Y:S01]  /*2080*/  LOP3.LUT R198, R198, 0xfffffe00, R9, 0xf8, !PT ;  /* 0xfffffe00c6c67812 */ /* 0x000fe200078ef809 */
[----:B------:R-:W-:Y:S01]  /*2090*/  BSSY B0, `(.L_x_5612) ;  /* 0x000002f000007945 */ /* 0x000fe20003800000 */
[----:B------:R-:W-:Y:S01]  /*20a0*/  LOP3.LUT R3, R89, 0xffffffe0, RZ, 0xc0, !PT ;  /* 0xffffffe059037812 */ /* 0x000fe200078ec0ff */
[C---:B------:R-:W-:Y:S01]  /*20b0*/  IMAD R135, R144.reuse, c[0x0][0x1a4], R135 ;  /* 0x0000690090877a24 */ /* 0x040fe200078e0287 */
[----:B------:R-:W-:Y:S01]  /*20c0*/  IADD3 R17, R11, UR4, RZ ;  /* 0x000000040b117c10 */ /* 0x000fe2000fffe0ff */
[----:B------:R-:W-:Y:S01]  /*20d0*/  IMAD.WIDE.U32 R144, R144, c[0x0][0x1a0], R6 ;  /* 0x0000680090907a25 */ /* 0x000fe200078e0006 */
[----:B------:R-:W-:-:S02]  /*20e0*/  SHF.R.S32.HI R89, RZ, 0x5, R89 ;  /* 0x00000005ff597819 */ /* 0x000fc40000011459 */
[C---:B------:R-:W-:Y:S01]  /*20f0*/  IADD3 R196, R200.reuse, 0x40, RZ ;  /* 0x00000040c8c47810 */ /* 0x040fe20007ffe0ff */
[----:B------:R-:W-:Y:S01]  /*2100*/  IMAD.MOV.U32 R7, RZ, RZ, 0x10 ;  /* 0x00000010ff077424 */ /* 0x000fe200078e00ff */
[----:B------:R-:W-:Y:S01]  /*2110*/  IADD3 R195, R200, 0x80, RZ ;  /* 0x00000080c8c37810 */ /* 0x000fe20007ffe0ff */
[----:B------:R-:W-:Y:S02]  /*2120*/  IMAD.MOV.U32 R5, RZ, RZ, 0x20 ;  /* 0x00000020ff057424 */ /* 0x000fe400078e00ff */
[----:B--2---:R-:W-:Y:S01]  /*2130*/  IMAD.WIDE R18, R19, 0x40, R14 ;  /* 0x0000004013127825 */ /* 0x004fe200078e020e */
[----:B------:R-:W-:Y:S02]  /*2140*/  SEL R7, R7, 0xfffffff0, !P1 ;  /* 0xfffffff007077807 */ /* 0x000fe40004800000 */
[----:B------:R-:W-:Y:S01]  /*2150*/  SEL R5, R5, 0xffffffe0, !P2 ;  /* 0xffffffe005057807 */ /* 0x000fe20005000000 */
[----:B------:R-:W-:Y:S02]  /*2160*/  IMAD.IADD R3, R8, 0x1, -R3 ;  /* 0x0000000108037824 */ /* 0x000fe400078e0a03 */
[----:B------:R-:W-:-:S02]  /*2170*/  IMAD.SHL.U32 R198, R198, 0x2, RZ ;  /* 0x00000002c6c67824 */ /* 0x000fc400078e00ff */
        /* <DEDUP_REMOVED lines=32> */
.L_x_5613:
[----:B------:R-:W-:Y:S05]  /*2380*/  BSYNC B0 ;  /* 0x0000000000007941 */ /* 0x000fea0003800000 */
.L_x_5612:
[----:B------:R-:W-:Y:S01]  /*2390*/  IADD3 R4, R14, 0x10, RZ ;  /* 0x000000100e047810 */ /* 0x000fe20007ffe0ff */
[----:B------:R-:W-:Y:S03]  /*23a0*/  BSSY B0, `(.L_x_5614) ;  /* 0x0000024000007945 */ /* 0x000fe60003800000 */
[----:B------:R-:W-:-:S13]  /*23b0*/  ISETP.GE.AND P0, PT, R4, UR18, PT ;  /* 0x0000001204007c0c */ /* 0x000fda000bf06270 */
        /* <DEDUP_REMOVED lines=34> */
.L_x_5615:
[----:B------:R-:W-:Y:S05]  /*25e0*/  BSYNC B0 ;  /* 0x0000000000007941 */ /* 0x000fea0003800000 */
.L_x_5614:
        /* <DEDUP_REMOVED lines=37> */
.L_x_5617:
[----:B------:R-:W-:Y:S05]  /*2840*/  BSYNC B0 ;  /* 0x0000000000007941 */ /* 0x000fea0003800000 */
.L_x_5616:
        /* <DEDUP_REMOVED lines=36> */
.L_x_5619:
[----:B------:R-:W-:Y:S05]  /*2a90*/  BSYNC B0 ;  /* 0x0000000000007941 */ /* 0x000fea0003800000 */
.L_x_5618:
        /* <DEDUP_REMOVED lines=31> */
.L_x_5621:
[----:B------:R-:W-:Y:S05]  /*2c90*/  BSYNC B0 ;  /* 0x0000000000007941 */ /* 0x000fea0003800000 */
.L_x_5620:
        /* <DEDUP_REMOVED lines=8> */
[----:B------:R-:W-:Y:S02]  /*2d20*/  IADD3 R9, P1, R134, UR21, RZ ;  /* 0x0000001586097c10 */ /* 0x000fe4000ff3e0ff */
[----:B------:R-:W-:Y:S02]  /*2d30*/  ISETP.GE.AND P0, PT, R195, c[0x0][0x220], PT ;  /* 0x00008800c3007a0c */ /* 0x000fe40003f06270 */
[----:B------:R-:W-:-:S05]  /*2d40*/  IADD3.X R6, R133, UR20, RZ, P1, !PT ;  /* 0x0000001485067c10 */ /* 0x000fca0008ffe4ff */
        /* <DEDUP_REMOVED lines=22> */
.L_x_5623:
[----:B------:R-:W-:Y:S05]  /*2eb0*/  BSYNC B0 ;  /* 0x0000000000007941 */ /* 0x000fea0003800000 */
.L_x_5622:
[----:B------:R-:W-:Y:S01]  /*2ec0*/  ISETP.GE.AND P0, PT, R13, UR17, PT ;  /* 0x000000110d007c0c */ /* 0x000fe2000bf06270 */
[----:B------:R-:W-:-:S12]  /*2ed0*/  BSSY B0, `(.L_x_5624) ;  /* 0x000001f000007945 */ /* 0x000fd80003800000 */
[----:B------:R-:W-:Y:S05]  /*2ee0*/  @P0 BRA `(.L_x_5625) ;  /* 0x000001d000000947 */ /* 0x000fea0003800000 */
[----:B------:R-:W-:Y:S01]  /*2ef0*/  ISETP.GE.AND P3, PT, R200, c[0x0][0x220], PT ;  /* 0x00008800c8007a0c */ /* 0x000fe20003f66270 */
[----:B------:R-:W-:Y:S01]  /*2f00*/  IMAD.MOV.U32 R6, RZ, RZ, c[0x0][0x198] ;  /* 0x00006600ff067624 */ /* 0x000fe200078e00ff */
[----:B------:R-:W-:Y:S01]  /*2f10*/  ISETP.GE.AND P2, PT, R196, c[0x0][0x220], PT ;  /* 0x00008800c4007a0c */ /* 0x000fe20003f46270 */
[----:B--2---:R-:W-:-:S03]  /*2f20*/  IMAD.MOV.U32 R10, RZ, RZ, c[0x0][0x19c] ;  /* 0x00006700ff0a7624 */ /* 0x004fc600078e00ff */
        /* <DEDUP_REMOVED lines=25> */
.L_x_5625:
[----:B------:R-:W-:Y:S05]  /*30c0*/  BSYNC B0 ;  /* 0x0000000000007941 */ /* 0x000fea0003800000 */
.L_x_5624:
[----:B------:R-:W-:Y:S01]  /*30d0*/  ISETP.GE.AND P0, PT, R12, UR17, PT ;  /* 0x000000110c007c0c */ /* 0x000fe2000bf06270 */
[----:B------:R-:W-:-:S12]  /*30e0*/  BSSY B0, `(.L_x_5626) ;  /* 0x0000020000007945 */ /* 0x000fd80003800000 */
[----:B------:R-:W-:Y:S05]  /*30f0*/  @P0 BRA `(.L_x_5627) ;  /* 0x000001e000000947 */ /* 0x000fea0003800000 */
[----:B------:R-:W-:Y:S01]  /*3100*/  ISETP.GE.AND P4, PT, R200, c[0x0][0x220], PT ;  /* 0x00008800c8007a0c */ /* 0x000fe20003f86270 */
[----:B--2---:R-:W-:Y:S01]  /*3110*/  IMAD.MOV.U32 R18, RZ, RZ, c[0x0][0x198] ;  /* 0x00006600ff127624 */ /* 0x004fe200078e00ff */
[----:B------:R-:W-:Y:S01]  /*3120*/  ISETP.GE.AND P3, PT, R196, c[0x0][0x220], PT ;  /* 0x00008800c4007a0c */ /* 0x000fe20003f66270 */
[----:B------:R-:W-:Y:S01]  /*3130*/  IMAD.MOV.U32 R132, RZ, RZ, R134 ;  /* 0x000000ffff847224 */ /* 0x000fe200078e0086 */
[----:B------:R-:W-:Y:S01]  /*3140*/  ISETP.GE.AND P1, PT, R195, c[0x0][0x220], PT ;  /* 0x00008800c3007a0c */ /* 0x000fe20003f26270 */
[----:B------:R-:W-:Y:S02]  /*3150*/  ULDC UR4, c[0x0][0x19c] ;  /* 0x0000670000047ab9 */ /* 0x000fe40000000800 */
[----:B------:R-:W-:Y:S01]  /*3160*/  UIMAD UR4, UR4, 0x30, URZ ;  /* 0x00000030040478a4 */ /* 0x000fe2000f8e023f */
[----:B------:R-:W-:-:S05]  /*3170*/  IMAD.WIDE.U32 R18, R18, 0x30, R132 ;  /* 0x0000003012127825 */ /* 0x000fca00078e0084 */
[----:B------:R-:W-:Y:S01]  /*3180*/  IADD3 R6, R19, UR4, RZ ;  /* 0x0000000413067c10 */ /* 0x000fe2000fffe0ff */
[----:B------:R2:W-:Y:S01]  /*3190*/  @P4 STS.128 [R198+0x7800], RZ ;  /* 0x007800ffc6004388 */ /* 0x0005e20000000c00 */
[C---:B-1----:R-:W-:Y:S02]  /*31a0*/  @!P4 LEA R20, P5, R18.reuse, c[0x0][0x168], 0x1 ;  /* 0x00005a001214ca11 */ /* 0x042fe400078a08ff */
[C---:B------:R-:W-:Y:S02]  /*31b0*/  @!P3 LEA R16, P2, R18.reuse, c[0x0][0x168], 0x1 ;  /* 0x00005a001210ba11 */ /* 0x040fe400078408ff */
        /* <DEDUP_REMOVED lines=18> */
.L_x_5627:
[----:B------:R-:W-:Y:S05]  /*32e0*/  BSYNC B0 ;  /* 0x0000000000007941 */ /* 0x000fea0003800000 */
.L_x_5626:
        /* <DEDUP_REMOVED lines=12> */
[----:B--2---:R-:W-:Y:S01]  /*33b0*/  IMAD.U32 R10, RZ, RZ, UR4 ;  /* 0x00000004ff0a7e24 */ /* 0x004fe2000f8e00ff */
[----:B------:R-:W-:-:S04]  /*33c0*/  DEPBAR.LE SB0, 0x0 ;  /* 0x000080000000791a */ /* 0x000fc80000000000 */
[----:B------:R-:W-:-:S05]  /*33d0*/  IMAD.U32 R11, RZ, RZ, UR5 ;  /* 0x00000005ff0b7e24 */ /* 0x000fca000f8e00ff */
[----:B------:R-:W2:Y:S04]  /*33e0*/  LDG.E R9, [R10.64] ;  /* 0x0000000a0a097981 */ /* 0x000ea8000c1e1900 */
[----:B------:R-:W-:Y:S01]  /*33f0*/  BAR.SYNC.DEFER_BLOCKING 0x0 ;  /* 0x0000000000007b1d */ /* 0x000fe20000010000 */
[----:B------:R-:W-:Y:S01]  /*3400*/  ISETP.GE.AND P1, PT, R14, UR17, PT ;  /* 0x000000110e007c0c */ /* 0x000fe2000bf26270 */
[----:B------:R-:W-:Y:S01]  /*3410*/  IMAD.SHL.U32 R197, R8, 0x2, RZ ;  /* 0x0000000208c57824 */ /* 0x000fe200078e00ff */
[----:B------:R-:W-:-:S03]  /*3420*/  LEA R214, P0, R144, c[0x0][0x170], 0x1 ;  /* 0x00005c0090d67a11 */ /* 0x000fc600078008ff */
[----:B------:R-:W2:Y:S01]  /*3430*/  MUFU.RCP R6, c[0x0][0x238] ;  /* 0x00008e0000067b08 */ /* 0x000ea20000001000 */
[----:B------:R-:W-:Y:S01]  /*3440*/  BSSY B0, `(.L_x_5628) ;  /* 0x0000021000007945 */ /* 0x000fe20003800000 */
[----:B------:R-:W-:Y:S02]  /*3450*/  LOP3.LUT R197, R197, 0x6, RZ, 0xc0, !PT ;  /* 0x00000006c5c57812 */ /* 0x000fe400078ec0ff */
[----:B------:R-:W-:-:S04]  /*3460*/  LEA.HI.X R215, R144, c[0x0][0x174], R135, 0x1, P0 ;  /* 0x00005d0090d77a11 */ /* 0x000fc800000f0c87 */
[----:B------:R3:W-:Y:S04]  /*3470*/  @P1 STS.128 [R198+0xc000], RZ ;  /* 0x00c000ffc6001388 */ /* 0x0007e80000000c00 */
[----:B------:R3:W-:Y:S04]  /*3480*/  @P1 STS.128 [R198+0xe000], RZ ;  /* 0x00e000ffc6001388 */ /* 0x0007e80000000c00 */
[----:B------:R3:W-:Y:S01]  /*3490*/  @P1 STS.128 [R198+0x10000], RZ ;  /* 0x010000ffc6001388 */ /* 0x0007e20000000c00 */
[----:B--2---:R-:W-:Y:S01]  /*34a0*/  FMUL.FTZ R9, R9, R6 ;  /* 0x0000000609097220 */ /* 0x004fe20000410000 */
[----:B------:R-:W-:-:S03]  /*34b0*/  SHF.R.S32.HI R6, RZ, 0x1f, R3 ;  /* 0x0000001fff067819 */ /* 0x000fc60000011403 */
[----:B------:R3:W2:Y:S01]  /*34c0*/  R2UR UR24, R9 ;  /* 0x00000000091873c2 */ /* 0x0006a200000e0000 */
[----:B------:R-:W-:-:S04]  /*34d0*/  LEA.HI R3, R6, R3, RZ, 0x2 ;  /* 0x0000000306037211 */ /* 0x000fc800078f10ff */
[----:B------:R-:W-:Y:S01]  /*34e0*/  SHF.R.S32.HI R3, RZ, 0x2, R3 ;  /* 0x00000002ff037819 */ /* 0x000fe20000011403 */
[----:B------:R-:W-:Y:S05]  /*34f0*/  @P1 BRA `(.L_x_5629) ;  /* 0x0000015000001947 */ /* 0x000fea0003800000 */
[----:B------:R-:W-:Y:S02]  /*3500*/  ISETP.GE.AND P2, PT, R200, c[0x0][0x220], PT ;  /* 0x00008800c8007a0c */ /* 0x000fe40003f46270 */
[----:B------:R-:W-:Y:S02]  /*3510*/  ISETP.GE.AND P1, PT, R196, c[0x0][0x220], PT ;  /* 0x00008800c4007a0c */ /* 0x000fe40003f26270 */
[----:B------:R-:W-:-:S09]  /*3520*/  ISETP.GE.AND P0, PT, R195, c[0x0][0x220], PT ;  /* 0x00008800c3007a0c */ /* 0x000fd20003f06270 */
[----:B------:R-:W-:Y:S01]  /*3530*/  @!P2 IMAD.MOV.U32 R8, RZ, RZ, R214 ;  /* 0x000000ffff08a224 */ /* 0x000fe200078e00d6 */
[----:B------:R4:W-:Y:S01]  /*3540*/  @P2 STS.128 [R198+0xc000], RZ ;  /* 0x00c000ffc6002388 */ /* 0x0009e20000000c00 */
[----:B---3--:R-:W-:-:S05]  /*3550*/  @!P2 IMAD.MOV.U32 R9, RZ, RZ, R215 ;  /* 0x000000ffff09a224 */ /* 0x008fca00078e00d7 */
        /* <DEDUP_REMOVED lines=15> */
.L_x_5629:
[----:B------:R-:W-:Y:S05]  /*3650*/  BSYNC B0 ;  /* 0x0000000000007941 */ /* 0x000fea0003800000 */
.L_x_5628:
        /* <DEDUP_REMOVED lines=12> */
[----:B---34-:R-:W-:Y:S01]  /*3720*/  IMAD.U32 R9, RZ, RZ, UR23 ;  /* 0x00000017ff097e24 */ /* 0x018fe2000f8e00ff */
        /* <DEDUP_REMOVED lines=30> */
.L_x_5631:
[----:B------:R-:W-:Y:S05]  /*3910*/  BSYNC B0 ;  /* 0x0000000000007941 */ /* 0x000fea0003800000 */
.L_x_5630:
        /* <DEDUP_REMOVED lines=9> */
[----:B---34-:R-:W-:Y:S01]  /*39b0*/  IMAD.MOV.U32 R9, RZ, RZ, 0x5 ;  /* 0x00000005ff097424 */ /* 0x018fe200078e00ff */
[----:B------:R-:W-:Y:S01]  /*39c0*/  ISETP.GE.AND P0, PT, R195, c[0x0][0x220], PT ;  /* 0x00008800c3007a0c */ /* 0x000fe20003f06270 */
[----:B------:R-:W-:-:S03]  /*39d0*/  IMAD.SHL.U32 R6, R4, 0x20, RZ ;  /* 0x0000002004067824 */ /* 0x000fc600078e00ff */
[----:B------:R-:W-:-:S05]  /*39e0*/  SHF.L.U64.HI R9, R4, R9, c[0x0][0x1a4] ;  /* 0x0000690004097619 */ /* 0x000fca0000010209 */
[CC--:B------:R-:W-:Y:S01]  /*39f0*/  @!P3 LEA R16, P4, R6.reuse, R214.reuse, 0x1 ;  /* 0x000000d60610b211 */ /* 0x0c0fe200078808ff */
        /* <DEDUP_REMOVED lines=21> */
.L_x_5633:
[----:B------:R-:W-:Y:S05]  /*3b50*/  BSYNC B0 ;  /* 0x0000000000007941 */ /* 0x000fea0003800000 */
.L_x_5632:
[----:B------:R-:W-:Y:S01]  /*3b60*/  ISETP.GE.AND P0, PT, R12, UR17, PT ;  /* 0x000000110c007c0c */ /* 0x000fe2000bf06270 */
[----:B------:R-:W-:-:S12]  /*3b70*/  BSSY B0, `(.L_x_5634) ;  /* 0x0000027000007945 */ /* 0x000fd80003800000 */
        /* <DEDUP_REMOVED lines=8> */
[----:B----4-:R-:W-:Y:S01]  /*3c00*/  @!P2 MOV R8, c[0x0][0x1a4] ;  /* 0x000069000008aa02 */ /* 0x010fe20000000f00 */
[----:B---3--:R-:W-:Y:S01]  /*3c10*/  @!P2 IMAD.MOV.U32 R11, RZ, RZ, R215 ;  /* 0x000000ffff0ba224 */ /* 0x008fe200078e00d7 */
        /* <DEDUP_REMOVED lines=28> */
.L_x_5635:
[----:B------:R-:W-:Y:S05]  /*3de0*/  BSYNC B0 ;  /* 0x0000000000007941 */ /* 0x000fea0003800000 */
.L_x_5634:
[C---:B------:R-:W-:Y:S01]  /*3df0*/  IMAD.SHL.U32 R4, R2.reuse, 0x40, RZ ;  /* 0x0000004002047824 */ /* 0x040fe200078e00ff */
[----:B------:R-:W-:Y:S01]  /*3e00*/  R2P PR, R2, 0x6 ;  /* 0x0000000602007804 */ /* 0x000fe20000000000 */
[----:B------:R-:W-:Y:S01]  /*3e10*/  IMAD.SHL.U32 R14, R14, 0x8, RZ ;  /* 0x000000080e0e7824 */ /* 0x000fe200078e00ff */
[----:B------:R-:W0:Y:S01]  /*3e20*/  LDGDEPBAR ;  /* 0x00000000000079af */ /* 0x000e220000000000 */
[----:B------:R-:W-:Y:S01]  /*3e30*/  IMAD R194, R89, 0x400, R0 ;  /* 0x0000040059c27824 */ /* 0x000fe200078e0200 */
[----:B---34-:R-:W-:Y:S01]  /*3e40*/  LOP3.LUT R9, R4, 0x1c0, RZ, 0xc0, !PT ;  /* 0x000001c004097812 */ /* 0x018fe200078ec0ff */
        /* <DEDUP_REMOVED lines=15> */
[----:B------:R-:W-:-:S02]  /*3f40*/  UIADD3 UR4, UR5, UR4, URZ ;  /* 0x0000000405047290 */ /* 0x000fc4000fffe03f */
[----:B------:R-:W-:Y:S01]  /*3f50*/  IMAD.SHL.U32 R193, R193, 0x2, RZ ;  /* 0x00000002c1c17824 */ /* 0x000fe200078e00ff */
[----:B------:R-:W-:Y:S01]  /*3f60*/  LDSM.16.M88.4 R76, [R189] ;  /* 0x00000000bd4c783b */ /* 0x000fe20000000200 */
[----:B------:R-:W-:-:S03]  /*3f70*/  UIADD3 UR5, UR13, -UR26, URZ ;  /* 0x8000001a0d057290 */ /* 0x000fc6000fffe03f */
[----:B-1----:R-:W1:Y:S01]  /*3f80*/  LDSM.16.M88.4 R24, [R193+0x6000] ;  /* 0x00600000c118783b */ /* 0x002e620000000200 */
[C---:B------:R-:W-:Y:S02]  /*3f90*/  IADD3 R2, R193.reuse, 0x6000, RZ ;  /* 0x00006000c1027810 */ /* 0x040fe40007ffe0ff */
[----:B------:R-:W-:Y:S01]  /*3fa0*/  IADD3 R191, R193, 0x6020, RZ ;  /* 0x00006020c1bf7810 */ /* 0x000fe20007ffe0ff */
[----:B------:R-:W3:Y:S01]  /*3fb0*/  LDSM.16.M88.4 R16, [R193+0x6800] ;  /* 0x00680000c110783b */ /* 0x000ee20000000200 */
[----:B------:R-:W-:Y:S01]  /*3fc0*/  @P1 IADD3 R191, R2, -0x20, RZ ;  /* 0xffffffe002bf1810 */ /* 0x000fe20007ffe0ff */
[----:B------:R-:W-:Y:S02]  /*3fd0*/  IMAD.MOV.U32 R2, RZ, RZ, 0x40 ;  /* 0x00000040ff027424 */ /* 0x000fe400078e00ff */
[----:B------:R-:W4:Y:S01]  /*3fe0*/  LDSM.16.M88.4 R8, [R193+0x7000] ;  /* 0x00700000c108783b */ /* 0x000f220000000200 */
[C---:B------:R-:W-:Y:S02]  /*3ff0*/  IADD3 R183, R191.reuse, 0x800, RZ ;  /* 0x00000800bfb77810 */ /* 0x040fe40007ffe0ff */
[----:B------:R-:W-:Y:S01]  /*4000*/  SEL R2, R2, 0xffffffc0, !P2 ;  /* 0xffffffc002027807 */ /* 0x000fe20005000000 */
[----:B------:R-:W5:Y:S01]  /*4010*/  LDSM.16.M88.4 R32, [R191] ;  /* 0x00000000bf20783b */ /* 0x000f620000000200 */
[----:B------:R-:W-:-:S02]  /*4020*/  IADD3 R182, R191, 0x1000, RZ ;  /* 0x00001000bfb67810 */ /* 0x000fc40007ffe0ff */
[----:B------:R-:W-:Y:S01]  /*4030*/  IADD3 R181, R191, 0x1800, RZ ;  /* 0x00001800bfb57810 */ /* 0x000fe20007ffe0ff */
[----:B------:R-:W2:Y:S01]  /*4040*/  LDSM.16.M88.4 R36, [R193+0x7800] ;  /* 0x00780000c124783b */ /* 0x000ea20000000200 */
[----:B------:R-:W-:Y:S01]  /*4050*/  IMAD.IADD R187, R193, 0x1, R2 ;  /* 0x00000001c1bb7824 */ /* 0x000fe200078e0202 */
[----:B------:R-:W-:Y:S01]  /*4060*/  IADD3 R179, R191, 0x2000, RZ ;  /* 0x00002000bfb37810 */ /* 0x000fe20007ffe0ff */
[----:B------:R-:W-:Y:S01]  /*4070*/  IMAD.IADD R180, R2, 0x1, R191 ;  /* 0x0000000102b47824 */ /* 0x000fe200078e02bf */
[----:B------:R-:W2:Y:S01]  /*4080*/  LDSM.16.M88.4 R64, [R191+0x800] ;  /* 0x00080000bf40783b */ /* 0x000ea20000000200 */
[----:B------:R-:W-:Y:S02]  /*4090*/  LEA R2, R89, UR12, 0x4 ;  /* 0x0000000c59027c11 */ /* 0x000fe4000f8e20ff */
[C---:B------:R-:W-:Y:S01]  /*40a0*/  IADD3 R178, R191.reuse, 0x2800, RZ ;  /* 0x00002800bfb27810 */ /* 0x040fe20007ffe0ff */
[----:B------:R-:W2:Y:S01]  /*40b0*/  LDSM.16.M88.4 R60, [R191+0x1000] ;  /* 0x00100000bf3c783b */ /* 0x000ea20000000200 */
[----:B------:R-:W-:Y:S01]  /*40c0*/  IADD3 R177, R191, 0x3000, RZ ;  /* 0x00003000bfb17810 */ /* 0x000fe20007ffe0ff */
[----:B------:R-:W-:Y:S01]  /*40d0*/  IMAD.IADD R3, R3, 0x1, R2 ;  /* 0x0000000103037824 */ /* 0x000fe200078e0202 */
[C---:B------:R-:W-:Y:S01]  /*40e0*/  IADD3 R176, R191.reuse, 0x3800, RZ ;  /* 0x00003800bfb07810 */ /* 0x040fe20007ffe0ff */
[----:B------:R-:W2:Y:S01]  /*40f0*/  LDSM.16.M88.4 R44, [R187+0x6000] ;  /* 0x00600000bb2c783b */ /* 0x000ea20000000200 */
[----:B------:R-:W-:-:S02]  /*4100*/  IADD3 R175, R191, 0x4000, RZ ;  /* 0x00004000bfaf7810 */ /* 0x000fc40007ffe0ff */
[C---:B------:R-:W-:Y:S01]  /*4110*/  IADD3 R199, R3.reuse, 0x8, RZ ;  /* 0x0000000803c77810 */ /* 0x040fe20007ffe0ff */
[----:B------:R-:W2:Y:S01]  /*4120*/  LDSM.16.M88.4 R84, [R191+0x1800] ;  /* 0x00180000bf54783b */ /* 0x000ea20000000200 */
[----:B------:R-:W-:Y:S02]  /*4130*/  IADD3 R206, R3, UR5, RZ ;  /* 0x0000000503ce7c10 */ /* 0x000fe4000fffe0ff */
[----:B------:R-:W-:Y:S01]  /*4140*/  IADD3 R203, R199, UR5, RZ ;  /* 0x00000005c7cb7c10 */ /* 0x000fe2000fffe0ff */
[----:B------:R-:W2:Y:S01]  /*4150*/  LDSM.16.M88.4 R40, [R187+0x6800] ;  /* 0x00680000bb28783b */ /* 0x000ea20000000200 */
[----:B------:R-:W-:Y:S02]  /*4160*/  IADD3 R204, R3, UR4, RZ ;  /* 0x0000000403cc7c10 */ /* 0x000fe4000fffe0ff */
[----:B------:R-:W-:Y:S01]  /*4170*/  IADD3 R199, R199, UR4, RZ ;  /* 0x00000004c7c77c10 */ /* 0x000fe2000fffe0ff */
[----:B-1----:R-:W-:Y:S01]  /*4180*/  HMMA.16816.F32.BF16 R28, R52, R24, RZ ;  /* 0x00000018341c723c */ /* 0x002fe200000418ff */
[----:B------:R-:W-:Y:S01]  /*4190*/  LDSM.16.M88.4 R72, [R180] ;  /* 0x00000000b448783b */ /* 0x000fe20000000200 */
[----:B------:R-:W-:-:S02]  /*41a0*/  IADD3 R205, R206, -c[0x0][0x2e4], RZ ;  /* 0x8000b900cecd7a10 */ /* 0x000fc40007ffe0ff */
[----:B------:R-:W-:Y:S01]  /*41b0*/  IADD3 R202, R203, -c[0x0][0x2e4], RZ ;  /* 0x8000b900cbca7a10 */ /* 0x000fe20007ffe0ff */
[----:B------:R-:W-:Y:S01]  /*41c0*/  LDSM.16.M88.4 R68, [R180+0x800] ;  /* 0x00080000b444783b */ /* 0x000fe20000000200 */
[----:B------:R-:W-:Y:S02]  /*41d0*/  IMNMX R204, R204, UR13, PT ;  /* 0x0000000dcccc7c17 */ /* 0x000fe4000b800200 */
[C---:B------:R-:W-:Y:S01]  /*41e0*/  HMMA.16816.F32.BF16 R24, R52.reuse, R26, RZ ;  /* 0x0000001a3418723c */ /* 0x040fe200000418ff */
[----:B------:R-:W-:Y:S02]  /*41f0*/  IMNMX R199, R199, UR13, PT ;  /* 0x0000000dc7c77c17 */ /* 0x000fe4000b800200 */
[----:B------:R-:W-:Y:S02]  /*4200*/  IMNMX R205, RZ, R205, !PT ;  /* 0x000000cdffcd7217 */ /* 0x000fe40007800200 */
[----:B------:R-:W-:Y:S02]  /*4210*/  IMNMX R202, RZ, R202, !PT ;  /* 0x000000caffca7217 */ /* 0x000fe40007800200 */
[C---:B------:R-:W-:Y:S01]  /*4220*/  IADD3 R174, R191.reuse, 0x4800, RZ ;  /* 0x00004800bfae7810 */ /* 0x040fe20007ffe0ff */
[----:B---3--:R-:W-:Y:S01]  /*4230*/  HMMA.16816.F32.BF16 R20, R52, R16, RZ ;  /* 0x000000103414723c */ /* 0x008fe200000418ff */
[----:B------:R-:W-:-:S02]  /*4240*/  IADD3 R173, R191, 0x5000, RZ ;  /* 0x00005000bfad7810 */ /* 0x000fc40007ffe0ff */
[----:B------:R-:W-:-:S05]  /*4250*/  IADD3 R172, R191, 0x5800, RZ ;  /* 0x00005800bfac7810 */ /* 0x000fca0007ffe0ff */
[C---:B------:R-:W-:Y:S08]  /*4260*/  HMMA.16816.F32.BF16 R16, R52.reuse, R18, RZ ;  /* 0x000000123410723c */ /* 0x040ff000000418ff */
[C---:B----4-:R-:W-:Y:S08]  /*4270*/  HMMA.16816.F32.BF16 R12, R52.reuse, R8, RZ ;  /* 0x00000008340c723c */ /* 0x050ff000000418ff */
[----:B------:R-:W-:Y:S08]  /*4280*/  HMMA.16816.F32.BF16 R8, R52, R10, RZ ;  /* 0x0000000a3408723c */ /* 0x000ff000000418ff */
[C---:B-----5:R-:W-:Y:S08]  /*4290*/  HMMA.16816.F32.BF16 R28, R56.reuse, R32, R28 ;  /* 0x00000020381c723c */ /* 0x060ff0000004181c */
[----:B------:R-:W-:Y:S01]  /*42a0*/  HMMA.16816.F32.BF16 R24, R56, R34, R24 ;  /* 0x000000223818723c */ /* 0x000fe20000041818 */
[----:B------:R-:W-:Y:S07]  /*42b0*/  LDSM.16.M88.4 R32, [R187+0x7800] ;  /* 0x00780000bb20783b */ /* 0x000fee0000000200 */
[C---:B--2---:R-:W-:Y:S08]  /*42c0*/  HMMA.16816.F32.BF16 R80, R52.reuse, R36, RZ ;  /* 0x000000243450723c */ /* 0x044ff000000418ff */
[----:B------:R-:W-:Y:S01]  /*42d0*/  HMMA.16816.F32.BF16 R52, R52, R38, RZ ;  /* 0x000000263434723c */ /* 0x000fe200000418ff */
[----:B------:R-:W1:Y:S07]  /*42e0*/  LDSM.16.M88.4 R36, [R187+0x7000] ;  /* 0x00700000bb24783b */ /* 0x000e6e0000000200 */
[C---:B------:R-:W-:Y:S08]  /*42f0*/  HMMA.16816.F32.BF16 R20, R56.reuse, R64, R20 ;  /* 0x000000403814723c */ /* 0x040ff00000041814 */
[C---:B------:R-:W-:Y:S01]  /*4300*/  HMMA.16816.F32.BF16 R16, R56.reuse, R66, R16 ;  /* 0x000000423810723c */ /* 0x040fe20000041810 */
[----:B------:R-:W2:Y:S07]  /*4310*/  LDSM.16.M88.4 R64, [R180+0x1000] ;  /* 0x00100000b440783b */ /* 0x000eae0000000200 */
[C---:B------:R-:W-:Y:S08]  /*4320*/  HMMA.16816.F32.BF16 R12, R56.reuse, R60, R12 ;  /* 0x0000003c380c723c */ /* 0x040ff0000004180c */
[----:B------:R-:W-:Y:S01]  /*4330*/  HMMA.16816.F32.BF16 R8, R56, R62, R8 ;  /* 0x0000003e3808723c */ /* 0x000fe20000041808 */
[----:B------:R-:W-:Y:S07]  /*4340*/  LDSM.16.M88.4 R60, [R180+0x1800] ;  /* 0x00180000b43c783b */ /* 0x000fee0000000200 */
[C---:B------:R-:W-:Y:S08]  /*4350*/  HMMA.16816.F32.BF16 R28, R48.reuse, R44, R28 ;  /* 0x0000002c301c723c */ /* 0x040ff0000004181c */
[----:B------:R-:W-:Y:S01]  /*4360*/  HMMA.16816.F32.BF16 R24, R48, R46, R24 ;  /* 0x0000002e3018723c */ /* 0x000fe20000041818 */
[----:B------:R-:W-:Y:S07]  /*4370*/  LDSM.16.M88.4 R44, [R194+0x2000] ;  /* 0x00200000c22c783b */ /* 0x000fee0000000200 */
[C---:B------:R-:W-:Y:S08]  /*4380*/  HMMA.16816.F32.BF16 R80, R56.reuse, R84, R80 ;  /* 0x000000543850723c */ /* 0x040ff00000041850 */
[----:B------:R-:W-:Y:S01]  /*4390*/  HMMA.16816.F32.BF16 R52, R56, R86, R52 ;  /* 0x000000563834723c */ /* 0x000fe20000041834 */
[----:B------:R-:W-:Y:S07]  /*43a0*/  LDSM.16.M88.4 R56, [R192+0x2000] ;  /* 0x00200000c038783b */ /* 0x000fee0000000200 */
[C---:B------:R-:W-:Y:S08]  /*43b0*/  HMMA.16816.F32.BF16 R20, R48.reuse, R40, R20 ;  /* 0x000000283014723c */ /* 0x040ff00000041814 */
[C---:B------:R-:W-:Y:S01]  /*43c0*/  HMMA.16816.F32.BF16 R16, R48.reuse, R42, R16 ;  /* 0x0000002a3010723c */ /* 0x040fe20000041810 */
[----:B------:R-:W3:Y:S07]  /*43d0*/  LDSM.16.M88.4 R40, [R193+0x8000] ;  /* 0x00800000c128783b */ /* 0x000eee0000000200 */
[C---:B-1----:R-:W-:Y:S08]  /*43e0*/  HMMA.16816.F32.BF16 R12, R48.reuse, R36, R12 ;  /* 0x00000024300c723c */ /* 0x042ff0000004180c */
[----:B------:R-:W-:Y:S01]  /*43f0*/  HMMA.16816.F32.BF16 R8, R48, R38, R8 ;  /* 0x000000263008723c */ /* 0x000fe20000041808 */
[----:B------:R-:W1:Y:S07]  /*4400*/  LDSM.16.M88.4 R36, [R193+0x8800] ;  /* 0x00880000c124783b */ /* 0x000e6e0000000200 */
[C---:B------:R-:W-:Y:S08]  /*4410*/  HMMA.16816.F32.BF16 R28, R76.reuse, R72, R28 ;  /* 0x000000484c1c723c */ /* 0x040ff0000004181c */
[----:B------:R-:W-:Y:S01]  /*4420*/  HMMA.16816.F32.BF16 R24, R76, R74, R24 ;  /* 0x0000004a4c18723c */ /* 0x000fe20000041818 */
[----:B------:R-:W-:Y:S07]  /*4430*/  LDSM.16.M88.4 R72, [R180+0x3800] ;  /* 0x00380000b448783b */ /* 0x000fee0000000200 */
[C---:B------:R-:W-:Y:S08]  /*4440*/  HMMA.16816.F32.BF16 R80, R48.reuse, R32, R80 ;  /* 0x000000203050723c */ /* 0x040ff00000041850 */
[----:B------:R-:W-:Y:S01]  /*4450*/  HMMA.16816.F32.BF16 R52, R48, R34, R52 ;  /* 0x000000223034723c */ /* 0x000fe20000041834 */
[----:B------:R-:W4:Y:S04]  /*4460*/  LDSM.16.M88.4 R32, [R193+0x9000] ;  /* 0x00900000c120783b */ /* 0x000f280000000200 */
[----:B------:R-:W5:Y:S03]  /*4470*/  LDSM.16.M88.4 R48, [R193+0x9800] ;  /* 0x00980000c130783b */ /* 0x000f660000000200 */
[C---:B------:R-:W-:Y:S08]  /*4480*/  HMMA.16816.F32.BF16 R20, R76.reuse, R68, R20 ;  /* 0x000000444c14723c */ /* 0x040ff00000041814 */
[C---:B------:R-:W-:Y:S01]  /*4490*/  HMMA.16816.F32.BF16 R16, R76.reuse, R70, R16 ;  /* 0x000000464c10723c */ /* 0x040fe20000041810 */
[----:B------:R-:W-:Y:S07]  /*44a0*/  LDSM.16.M88.4 R68, [R189+0x2000] ;  /* 0x00200000bd44783b */ /* 0x000fee0000000200 */
[C---:B--2---:R-:W-:Y:S08]  /*44b0*/  HMMA.16816.F32.BF16 R12, R76.reuse, R64, R12 ;  /* 0x000000404c0c723c */ /* 0x044ff0000004180c */
[----:B------:R-:W-:Y:S01]  /*44c0*/  HMMA.16816.F32.BF16 R8, R76, R66, R8 ;  /* 0x000000424c08723c */ /* 0x000fe20000041808 */
[----:B------:R-:W-:Y:S07]  /*44d0*/  LDSM.16.M88.4 R64, [R180+0x2000] ;  /* 0x00200000b440783b */ /* 0x000fee0000000200 */
[C---:B---3--:R-:W-:Y:S08]  /*44e0*/  HMMA.16816.F32.BF16 R28, R44.reuse, R40, R28 ;  /* 0x000000282c1c723c */ /* 0x048ff0000004181c */
[----:B------:R-:W-:Y:S01]  /*44f0*/  HMMA.16816.F32.BF16 R24, R44, R42, R24 ;  /* 0x0000002a2c18723c */ /* 0x000fe20000041818 */
[----:B------:R-:W2:Y:S07]  /*4500*/  LDSM.16.M88.4 R40, [R191+0x2800] ;  /* 0x00280000bf28783b */ /* 0x000eae0000000200 */
[C---:B------:R-:W-:Y:S08]  /*4510*/  HMMA.16816.F32.BF16 R80, R76.reuse, R60, R80 ;  /* 0x0000003c4c50723c */ /* 0x040ff00000041850 */
[----:B------:R-:W-:Y:S01]  /*4520*/  HMMA.16816.F32.BF16 R60, R76, R62, R52 ;  /* 0x0000003e4c3c723c */ /* 0x000fe20000041834 */
[----:B------:R-:W3:Y:S07]  /*4530*/  LDSM.16.M88.4 R52, [R191+0x2000] ;  /* 0x00200000bf34783b */ /* 0x000eee0000000200 */
[C---:B-1----:R-:W-:Y:S08]  /*4540*/  HMMA.16816.F32.BF16 R20, R44.reuse, R36, R20 ;  /* 0x000000242c14723c */ /* 0x042ff00000041814 */
[C---:B------:R-:W-:Y:S01]  /*4550*/  HMMA.16816.F32.BF16 R16, R44.reuse, R38, R16 ;  /* 0x000000262c10723c */ /* 0x040fe20000041810 */
[----:B------:R-:W1:Y:S07]  /*4560*/  LDSM.16.M88.4 R36, [R191+0x3000] ;  /* 0x00300000bf24783b */ /* 0x000e6e0000000200 */
[C---:B----4-:R-:W-:Y:S08]  /*4570*/  HMMA.16816.F32.BF16 R12, R44.reuse, R32, R12 ;  /* 0x000000202c0c723c */ /* 0x050ff0000004180c */
[C---:B------:R-:W-:Y:S01]  /*4580*/  HMMA.16816.F32.BF16 R8, R44.reuse, R34, R8 ;  /* 0x000000222c08723c */ /* 0x040fe20000041808 */
[----:B------:R-:W4:Y:S07]  /*4590*/  LDSM.16.M88.4 R32, [R191+0x3800] ;  /* 0x00380000bf20783b */ /* 0x000f2e0000000200 */
[C---:B-----5:R-:W-:Y:S08]  /*45a0*/  HMMA.16816.F32.BF16 R80, R44.reuse, R48, R80 ;  /* 0x000000302c50723c */ /* 0x060ff00000041850 */
[----:B------:R-:W-:Y:S01]  /*45b0*/  HMMA.16816.F32.BF16 R60, R44, R50, R60 ;  /* 0x000000322c3c723c */ /* 0x000fe2000004183c */
[----:B------:R-:W-:Y:S04]  /*45c0*/  LDSM.16.M88.4 R48, [R190+0x2000] ;  /* 0x00200000be30783b */ /* 0x000fe80000000200 */
[----:B------:R-:W5:Y:S03]  /*45d0*/  LDSM.16.M88.4 R44, [R187+0x8000] ;  /* 0x00800000bb2c783b */ /* 0x000f660000000200 */
[C---:B--2---:R-:W-:Y:S08]  /*45e0*/  HMMA.16816.F32.BF16 R20, R56.reuse, R40, R20 ;  /* 0x000000283814723c */ /* 0x044ff00000041814 */
[C---:B------:R-:W-:Y:S01]  /*45f0*/  HMMA.16816.F32.BF16 R16, R56.reuse, R42, R16 ;  /* 0x0000002a3810723c */ /* 0x040fe20000041810 */
[----:B------:R-:W2:Y:S07]  /*4600*/  LDSM.16.M88.4 R40, [R187+0x8800] ;  /* 0x00880000bb28783b */ /* 0x000eae0000000200 */
[C---:B---3--:R-:W-:Y:S08]  /*4610*/  HMMA.16816.F32.BF16 R28, R56.reuse, R52, R28 ;  /* 0x00000034381c723c */ /* 0x048ff0000004181c */
[C---:B------:R-:W-:Y:S01]  /*4620*/  HMMA.16816.F32.BF16 R24, R56.reuse, R54, R24 ;  /* 0x000000363818723c */ /* 0x040fe20000041818 */
[----:B------:R-:W3:Y:S07]  /*4630*/  LDSM.16.M88.4 R52, [R187+0x9000] ;  /* 0x00900000bb34783b */ /* 0x000eee0000000200 */
[C---:B-1----:R-:W-:Y:S08]  /*4640*/  HMMA.16816.F32.BF16 R12, R56.reuse, R36, R12 ;  /* 0x00000024380c723c */ /* 0x042ff0000004180c */
[C---:B------:R-:W-:Y:S01]  /*4650*/  HMMA.16816.F32.BF16 R8, R56.reuse, R38, R8 ;  /* 0x000000263808723c */ /* 0x040fe20000041808 */
[----:B------:R-:W1:Y:S07]  /*4660*/  LDSM.16.M88.4 R36, [R187+0x9800] ;  /* 0x00980000bb24783b */ /* 0x000e6e0000000200 */
[C---:B----4-:R-:W-:Y:S08]  /*4670*/  HMMA.16816.F32.BF16 R80, R56.reuse, R32, R80 ;  /* 0x000000203850723c */ /* 0x050ff00000041850 */
[----:B------:R-:W-:Y:S01]  /*4680*/  HMMA.16816.F32.BF16 R60, R56, R34, R60 ;  /* 0x00000022383c723c */ /* 0x000fe2000004183c */
[----:B------:R-:W4:Y:S07]  /*4690*/  LDSM.16.M88.4 R32, [R180+0x2800] ;  /* 0x00280000b420783b */ /* 0x000f2e0000000200 */
[C---:B-----5:R-:W-:Y:S08]  /*46a0*/  HMMA.16816.F32.BF16 R28, R48.reuse, R44, R28 ;  /* 0x0000002c301c723c */ /* 0x060ff0000004181c */
[C---:B------:R-:W-:Y:S01]  /*46b0*/  HMMA.16816.F32.BF16 R24, R48.reuse, R46, R24 ;  /* 0x0000002e3018723c */ /* 0x040fe20000041818 */
[----:B------:R-:W5:Y:S07]  /*46c0*/  LDSM.16.M88.4 R44, [R180+0x3000] ;  /* 0x00300000b42c783b */ /* 0x000f6e0000000200 */
[C---:B--2---:R-:W-:Y:S08]  /*46d0*/  HMMA.16816.F32.BF16 R20, R48.reuse, R40, R20 ;  /* 0x000000283014723c */ /* 0x044ff00000041814 */
[C---:B------:R-:W-:Y:S01]  /*46e0*/  HMMA.16816.F32.BF16 R56, R48.reuse, R42, R16 ;  /* 0x0000002a3038723c */ /* 0x040fe20000041810 */
[----:B------:R-:W-:Y:S04]  /*46f0*/  LDSM.16.M88.4 R40, [R194+0x4000] ;  /* 0x00400000c228783b */ /* 0x000fe80000000200 */
[----:B------:R-:W2:Y:S03]  /*4700*/  LDSM.16.M88.4 R16, [R193+0xa000] ;  /* 0x00a00000c110783b */ /* 0x000ea60000000200 */
[C---:B---3--:R-:W-:Y:S08]  /*4710*/  HMMA.16816.F32.BF16 R12, R48.reuse, R52, R12 ;  /* 0x00000034300c723c */ /* 0x048ff0000004180c */
[C---:B------:R-:W-:Y:S01]  /*4720*/  HMMA.16816.F32.BF16 R8, R48.reuse, R54, R8 ;  /* 0x000000363008723c */ /* 0x040fe20000041808 */
[----:B------:R-:W-:Y:S07]  /*4730*/  LDSM.16.M88.4 R52, [R193+0xb800] ;  /* 0x00b80000c134783b */ /* 0x000fee0000000200 */
[C---:B-1----:R-:W-:Y:S08]  /*4740*/  HMMA.16816.F32.BF16 R80, R48.reuse, R36, R80 ;  /* 0x000000243050723c */ /* 0x042ff00000041850 */
[----:B------:R-:W-:Y:S01]  /*4750*/  HMMA.16816.F32.BF16 R60, R48, R38, R60 ;  /* 0x00000026303c723c */ /* 0x000fe2000004183c */
[----:B------:R-:W1:Y:S04]  /*4760*/  LDSM.16.M88.4 R36, [R193+0xa800] ;  /* 0x00a80000c124783b */ /* 0x000e680000000200 */
[----:B------:R-:W-:Y:S03]  /*4770*/  LDSM.16.M88.4 R48, [R192+0x4000] ;  /* 0x00400000c030783b */ /* 0x000fe60000000200 */
[C---:B------:R-:W-:Y:S08]  /*4780*/  HMMA.16816.F32.BF16 R28, R68.reuse, R64, R28 ;  /* 0x00000040441c723c */ /* 0x040ff0000004181c */
[C---:B------:R-:W-:Y:S08]  /*4790*/  HMMA.16816.F32.BF16 R24, R68.reuse, R66, R24 ;  /* 0x000000424418723c */ /* 0x040ff00000041818 */
[C---:B----4-:R-:W-:Y:S08]  /*47a0*/  HMMA.16816.F32.BF16 R20, R68.reuse, R32, R20 ;  /* 0x000000204414723c */ /* 0x050ff00000041814 */
[C---:B------:R-:W-:Y:S01]  /*47b0*/  HMMA.16816.F32.BF16 R56, R68.reuse, R34, R56 ;  /* 0x000000224438723c */ /* 0x040fe20000041838 */
[----:B------:R-:W3:Y:S07]  /*47c0*/  LDSM.16.M88.4 R32, [R193+0xb000] ;  /* 0x00b00000c120783b */ /* 0x000eee0000000200 */
[C---:B-----5:R-:W-:Y:S08]  /*47d0*/  HMMA.16816.F32.BF16 R12, R68.reuse, R44, R12 ;  /* 0x0000002c440c723c */ /* 0x060ff0000004180c */
[----:B------:R-:W-:Y:S01]  /*47e0*/  HMMA.16816.F32.BF16 R8, R68, R46, R8 ;  /* 0x0000002e4408723c */ /* 0x000fe20000041808 */
[----:B------:R-:W4:Y:S07]  /*47f0*/  LDSM.16.M88.4 R44, [R191+0x4000] ;  /* 0x00400000bf2c783b */ /* 0x000f2e0000000200 */
        /* <DEDUP_REMOVED lines=10> */
[C---:B------:R-:W-:Y:S01]  /*48a0*/  HMMA.16816.F32.BF16 R64, R40.reuse, R34, R8 ;  /* 0x000000222840723c */ /* 0x040fe20000041808 */
[----:B------:R-:W-:Y:S04]  /*48b0*/  LDSM.16.M88.4 R32, [R190+0x4000] ;  /* 0x00400000be20783b */ /* 0x000fe80000000200 */
[----:B------:R-:W3:Y:S03]  /*48c0*/  LDSM.16.M88.4 R8, [R187+0xa000] ;  /* 0x00a00000bb08783b */ /* 0x000ee60000000200 */
[C---:B------:R-:W-:Y:S08]  /*48d0*/  HMMA.16816.F32.BF16 R80, R40.reuse, R52, R80 ;  /* 0x000000342850723c */ /* 0x040ff00000041850 */
[----:B------:R-:W-:Y:S01]  /*48e0*/  HMMA.16816.F32.BF16 R60, R40, R54, R60 ;  /* 0x00000036283c723c */ /* 0x000fe2000004183c */
[----:B------:R-:W5:Y:S04]  /*48f0*/  LDSM.16.M88.4 R40, [R187+0xa800] ;  /* 0x00a80000bb28783b */ /* 0x000f680000000200 */
[----:B------:R-:W-:Y:S03]  /*4900*/  LDSM.16.M88.4 R52, [R180+0x4800] ;  /* 0x00480000b434783b */ /* 0x000fe60000000200 */
[C---:B----4-:R-:W-:Y:S08]  /*4910*/  HMMA.16816.F32.BF16 R28, R48.reuse, R44, R28 ;  /* 0x0000002c301c723c */ /* 0x050ff0000004181c */
[C---:B------:R-:W-:Y:S01]  /*4920*/  HMMA.16816.F32.BF16 R24, R48.reuse, R46, R24 ;  /* 0x0000002e3018723c */ /* 0x040fe20000041818 */
[----:B------:R-:W-:Y:S07]  /*4930*/  LDSM.16.M88.4 R44, [R187+0xb800] ;  /* 0x00b80000bb2c783b */ /* 0x000fee0000000200 */
[C---:B--2---:R-:W-:Y:S08]  /*4940*/  HMMA.16816.F32.BF16 R20, R48.reuse, R16, R20 ;  /* 0x000000103014723c */ /* 0x044ff00000041814 */
[C---:B------:R-:W-:Y:S01]  /*4950*/  HMMA.16816.F32.BF16 R56, R48.reuse, R18, R56 ;  /* 0x000000123038723c */ /* 0x040fe20000041838 */
[----:B------:R-:W2:Y:S07]  /*4960*/  LDSM.16.M88.4 R16, [R187+0xb000] ;  /* 0x00b00000bb10783b */ /* 0x000eae0000000200 */
[C---:B-1----:R-:W-:Y:S08]  /*4970*/  HMMA.16816.F32.BF16 R12, R48.reuse, R36, R12 ;  /* 0x00000024300c723c */ /* 0x042ff0000004180c */
[C---:B------:R-:W-:Y:S01]  /*4980*/  HMMA.16816.F32.BF16 R64, R48.reuse, R38, R64 ;  /* 0x000000263040723c */ /* 0x040fe20000041840 */
[----:B------:R-:W-:Y:S07]  /*4990*/  LDSM.16.M88.4 R36, [R180+0x4000] ;  /* 0x00400000b424783b */ /* 0x000fee0000000200 */
[C---:B------:R-:W-:Y:S08]  /*49a0*/  HMMA.16816.F32.BF16 R80, R48.reuse, R68, R80 ;  /* 0x000000443050723c */ /* 0x040ff00000041850 */
[----:B------:R-:W-:Y:S01]  /*49b0*/  HMMA.16816.F32.BF16 R60, R48, R70, R60 ;  /* 0x00000046303c723c */ /* 0x000fe2000004183c */
[----:B------:R-:W1:Y:S04]  /*49c0*/  LDSM.16.M88.4 R48, [R189+0x4000] ;  /* 0x00400000bd30783b */ /* 0x000e680000000200 */
[----:B------:R-:W-:Y:S03]  /*49d0*/  LDSM.16.M88.4 R68, [R180+0x5800] ;  /* 0x00580000b444783b */ /* 0x000fe60000000200 */
[C---:B---3--:R-:W-:Y:S08]  /*49e0*/  HMMA.16816.F32.BF16 R28, R32.reuse, R8, R28 ;  /* 0x00000008201c723c */ /* 0x048ff0000004181c */
[----:B------:R-:W-:Y:S01]  /*49f0*/  HMMA.16816.F32.BF16 R24, R32, R10, R24 ;  /* 0x0000000a2018723c */ /* 0x000fe20000041818 */
[----:B------:R-:W3:Y:S01]  /*4a00*/  LDSM.16.M88.4 R8, [R180+0x5000] ;  /* 0x00500000b408783b */ /* 0x000ee20000000200 */
[----:B------:R-:W-:-:S06]  /*4a10*/  DEPBAR.LE SB0, 0x0 ;  /* 0x000080000000791a */ /* 0x000fcc0000000000 */
[C---:B-----5:R-:W-:Y:S08]  /*4a20*/  HMMA.16816.F32.BF16 R20, R32.reuse, R40, R20 ;  /* 0x000000282014723c */ /* 0x060ff00000041814 */
[C---:B------:R-:W-:Y:S08]  /*4a30*/  HMMA.16816.F32.BF16 R56, R32.reuse, R42, R56 ;  /* 0x0000002a2038723c */ /* 0x040ff00000041838 */
[C---:B--2---:R-:W-:Y:S08]  /*4a40*/  HMMA.16816.F32.BF16 R12, R32.reuse, R16, R12 ;  /* 0x00000010200c723c */ /* 0x044ff0000004180c */
[C---:B------:R-:W-:Y:S08]  /*4a50*/  HMMA.16816.F32.BF16 R64, R32.reuse, R18, R64 ;  /* 0x000000122040723c */ /* 0x040ff00000041840 */
[C---:B------:R-:W-:Y:S08]  /*4a60*/  HMMA.16816.F32.BF16 R80, R32.reuse, R44, R80 ;  /* 0x0000002c2050723c */ /* 0x040ff00000041850 */
[----:B------:R-:W-:Y:S08]  /*4a70*/  HMMA.16816.F32.BF16 R60, R32, R46, R60 ;  /* 0x0000002e203c723c */ /* 0x000ff0000004183c */
[C---:B-1----:R-:W-:Y:S08]  /*4a80*/  HMMA.16816.F32.BF16 R28, R48.reuse, R36, R28 ;  /* 0x00000024301c723c */ /* 0x042ff0000004181c */
[C---:B------:R-:W-:Y:S08]  /*4a90*/  HMMA.16816.F32.BF16 R24, R48.reuse, R38, R24 ;  /* 0x000000263018723c */ /* 0x040ff00000041818 */
[C---:B------:R-:W-:Y:S08]  /*4aa0*/  HMMA.16816.F32.BF16 R20, R48.reuse, R52, R20 ;  /* 0x000000343014723c */ /* 0x040ff00000041814 */
[C---:B------:R-:W-:Y:S08]  /*4ab0*/  HMMA.16816.F32.BF16 R56, R48.reuse, R54, R56 ;  /* 0x000000363038723c */ /* 0x040ff00000041838 */
[C---:B---3--:R-:W-:Y:S08]  /*4ac0*/  HMMA.16816.F32.BF16 R12, R48.reuse, R8, R12 ;  /* 0x00000008300c723c */ /* 0x048ff0000004180c */
[C---:B------:R-:W-:Y:S08]  /*4ad0*/  HMMA.16816.F32.BF16 R64, R48.reuse, R10, R64 ;  /* 0x0000000a3040723c */ /* 0x040ff00000041840 */
[C---:B------:R-:W-:Y:S08]  /*4ae0*/  HMMA.16816.F32.BF16 R80, R48.reuse, R68, R80 ;  /* 0x000000443050723c */ /* 0x040ff00000041850 */
        /* <DEDUP_REMOVED lines=78> */
.L_x_5637:
[----:B------:R-:W-:-:S04]  /*4fd0*/  ULEA UR6, -UR6, URZ, 0x6 ;  /* 0x0000003f06067291 */ /* 0x000fc8000f8e313f */
[----:B------:R-:W-:Y:S02]  /*4fe0*/  USHF.R.S32.HI UR4, URZ, 0x1f, UR6 ;  /* 0x0000001f3f047899 */ /* 0x000fe40008011406 */
[----:B------:R-:W-:-:S04]  /*4ff0*/  MOV R11, UR6 ;  /* 0x00000006000b7c02 */ /* 0x000fc80008000f00 */
[----:B------:R-:W-:Y:S02]  /*5000*/  MOV R6, UR4 ;  /* 0x0000000400067c02 */ /* 0x000fe40008000f00 */
.L_x_5638:
        /* <DEDUP_REMOVED lines=119> */
.L_x_5640:
[----:B------:R-:W-:Y:S05]  /*5780*/  BSYNC B0 ;  /* 0x0000000000007941 */ /* 0x000fea0003800000 */
.L_x_5639:
[----:B------:R-:W0:Y:S01]  /*5790*/  LDGDEPBAR ;  /* 0x00000000000079af */ /* 0x000e220000000000 */
[----:B------:R-:W-:-:S04]  /*57a0*/  IADD3 R134, P0, R11, R134, RZ ;  /* 0x000000860b867210 */ /* 0x000fc80007f1e0ff */
[----:B------:R-:W-:Y:S02]  /*57b0*/  IADD3.X R133, R6, R133, RZ, P0, !PT ;  /* 0x0000008506857210 */ /* 0x000fe400007fe4ff */
.L_x_5636:
[----:B------:R-:W-:Y:S01]  /*57c0*/  IADD3 R51, R197, UR14, RZ ;  /* 0x0000000ec5337c10 */ /* 0x000fe2000fffe0ff */
[----:B------:R-:W-:-:S03]  /*57d0*/  IMAD.SHL.U32 R188, R0, 0x2, RZ ;  /* 0x0000000200bc7824 */ /* 0x000fc600078e00ff */
[C---:B-1----:R-:W-:Y:S01]  /*57e0*/  IADD3 R34, R51.reuse, 0x1, RZ ;  /* 0x0000000133227810 */ /* 0x042fe20007ffe0ff */
[C---:B------:R-:W-:Y:S01]  /*57f0*/  IMAD.IADD R49, R206.reuse, 0x1, -R51 ;  /* 0x00000001ce317824 */ /* 0x040fe200078e0a33 */
[----:B------:R-:W-:Y:S01]  /*5800*/  IADD3 R11, R51, 0x20, RZ ;  /* 0x00000020330b7810 */ /* 0x000fe20007ffe0ff */
[----:B------:R-:W-:Y:S01]  /*5810*/  IMAD R186, R7, 0x2, R188 ;  /* 0x0000000207ba7824 */ /* 0x000fe200078e02bc */
[C---:B------:R-:W-:Y:S01]  /*5820*/  IADD3 R9, R51.reuse, 0x28, RZ ;  /* 0x0000002833097810 */ /* 0x040fe20007ffe0ff */
[C---:B------:R-:W-:Y:S01]  /*5830*/  IMAD.IADD R50, R206.reuse, 0x1, -R34 ;  /* 0x00000001ce327824 */ /* 0x040fe200078e0a22 */
[C---:B------:R-:W-:Y:S01]  /*5840*/  IADD3 R33, R51.reuse, 0x8, RZ ;  /* 0x0000000833217810 */ /* 0x040fe20007ffe0ff */
[C---:B------:R-:W-:Y:S01]  /*5850*/  IMAD.IADD R41, R206.reuse, 0x1, -R11 ;  /* 0x00000001ce297824 */ /* 0x040fe200078e0a0b */
[C---:B------:R-:W-:Y:S01]  /*5860*/  IADD3 R19, R51.reuse, 0x9, RZ ;  /* 0x0000000933137810 */ /* 0x040fe20007ffe0ff */
[C---:B------:R-:W-:Y:S01]  /*5870*/  IMAD.IADD R39, R206.reuse, 0x1, -R9 ;  /* 0x00000001ce277824 */ /* 0x040fe200078e0a09 */
[C---:B------:R-:W-:Y:S01]  /*5880*/  IADD3 R18, R51.reuse, 0x11, RZ ;  /* 0x0000001133127810 */ /* 0x040fe20007ffe0ff */
[C---:B------:R-:W-:Y:S01]  /*5890*/  IMAD.IADD R47, R206.reuse, 0x1, -R33 ;  /* 0x00000001ce2f7824 */ /* 0x040fe200078e0a21 */
[----:B------:R-:W-:Y:S01]  /*58a0*/  IABS R49, R49 ;  /* 0x0000003100317213 */ /* 0x000fe20000000000 */
[C---:B------:R-:W-:Y:S01]  /*58b0*/  IMAD.IADD R48, R206.reuse, 0x1, -R19 ;  /* 0x00000001ce307824 */ /* 0x040fe200078e0a13 */
[----:B------:R-:W-:Y:S01]  /*58c0*/  IADD3 R17, R51, 0x18, RZ ;  /* 0x0000001833117810 */ /* 0x000fe20007ffe0ff */
[C---:B------:R-:W-:Y:S01]  /*58d0*/  IMAD.IADD R46, R206.reuse, 0x1, -R18 ;  /* 0x00000001ce2e7824 */ /* 0x040fe200078e0a12 */
[----:B------:R-:W-:Y:S01]  /*58e0*/  IABS R50, R50 ;  /* 0x0000003200327213 */ /* 0x000fe20000000000 */
[----:B------:R-:W-:Y:S01]  /*58f0*/  IMAD R185, R5, 0x2, R188 ;  /* 0x0000000205b97824 */ /* 0x000fe200078e02bc */
[C---:B------:R-:W-:Y:S01]  /*5900*/  IADD3 R6, R51.reuse, 0x30, RZ ;  /* 0x0000003033067810 */ /* 0x040fe20007ffe0ff */
[C---:B------:R-:W-:Y:S01]  /*5910*/  IMAD.IADD R43, R206.reuse, 0x1, -R17 ;  /* 0x00000001ce2b7824 */ /* 0x040fe200078e0a11 */
[----:B------:R-:W-:Y:S01]  /*5920*/  IABS R41, R41 ;  /* 0x0000002900297213 */ /* 0x000fe20000000000 */
[----:B------:R-:W1:Y:S01]  /*5930*/  I2F R49, R49 ;  /* 0x0000003100317306 */ /* 0x000e620000201400 */
[----:B------:R-:W-:Y:S01]  /*5940*/  IABS R39, R39 ;  /* 0x0000002700277213 */ /* 0x000fe20000000000 */
[C---:B------:R-:W-:Y:S01]  /*5950*/  IMAD.IADD R37, R206.reuse, 0x1, -R6 ;  /* 0x00000001ce257824 */ /* 0x040fe200078e0a06 */
[----:B------:R-:W-:Y:S01]  /*5960*/  IADD3 R16, R51, 0x19, RZ ;  /* 0x0000001933107810 */ /* 0x000fe20007ffe0ff */
[----:B------:R-:W-:Y:S01]  /*5970*/  IMAD R184, R5, 0x2, R186 ;  /* 0x0000000205b87824 */ /* 0x000fe200078e02ba */
[----:B------:R-:W-:Y:S01]  /*5980*/  IABS R47, R47 ;  /* 0x0000002f002f7213 */ /* 0x000fe20000000000 */
[----:B------:R-:W-:Y:S01]  /*5990*/  LDSM.16.MT88.4 R124, [R188+0xc000] ;  /* 0x00c00000bc7c783b */ /* 0x000fe20000004200 */
[----:B------:R-:W-:Y:S01]  /*59a0*/  IABS R48, R48 ;  /* 0x0000003000307213 */ /* 0x000fe20000000000 */
[----:B------:R-:W3:Y:S01]  /*59b0*/  I2F R50, R50 ;  /* 0x0000003200327306 */ /* 0x000ee20000201400 */
[----:B------:R-:W-:Y:S01]  /*59c0*/  IABS R46, R46 ;  /* 0x0000002e002e7213 */ /* 0x000fe20000000000 */
[----:B------:R-:W-:Y:S01]  /*59d0*/  IMAD.IADD R44, R206, 0x1, -R16 ;  /* 0x00000001ce2c7824 */ /* 0x000fe200078e0a10 */
[----:B------:R-:W-:Y:S01]  /*59e0*/  IABS R43, R43 ;  /* 0x0000002b002b7213 */ /* 0x000fe20000000000 */
[----:B------:R-:W-:Y:S01]  /*59f0*/  LDSM.16.MT88.4 R116, [R186+0xc000] ;  /* 0x00c00000ba74783b */ /* 0x000fe20000004200 */
[----:B------:R-:W-:-:S02]  /*5a00*/  IABS R37, R37 ;  /* 0x0000002500257213 */ /* 0x000fc40000000000 */
[C---:B------:R-:W-:Y:S01]  /*5a10*/  IADD3 R32, R51.reuse, 0x10, RZ ;  /* 0x0000001033207810 */ /* 0x040fe20007ffe0ff */
[----:B------:R-:W4:Y:S01]  /*5a20*/  I2F R41, R41 ;  /* 0x0000002900297306 */ /* 0x000f220000201400 */
[----:B------:R-:W-:Y:S01]  /*5a30*/  IADD3 R10, R51, 0x21, RZ ;  /* 0x00000021330a7810 */ /* 0x000fe20007ffe0ff */
[----:B-1----:R-:W-:Y:S01]  /*5a40*/  FFMA.FTZ R28, R49, -UR24, R28 ;  /* 0x80000018311c7c23 */ /* 0x002fe2000801001c */
[----:B------:R-:W-:Y:S01]  /*5a50*/  IABS R44, R44 ;  /* 0x0000002c002c7213 */ /* 0x000fe20000000000 */
[C---:B------:R-:W-:Y:S01]  /*5a60*/  IMAD.IADD R45, R206.reuse, 0x1, -R32 ;  /* 0x00000001ce2d7824 */ /* 0x040fe200078e0a20 */
[CC--:B------:R-:W-:Y:S01]  /*5a70*/  ISETP.GE.AND P0, PT, R51.reuse, R204.reuse, PT ;  /* 0x000000cc3300720c */ /* 0x0c0fe20003f06270 */
[----:B------:R-:W-:Y:S01]  /*5a80*/  IMAD.IADD R42, R206, 0x1, -R10 ;  /* 0x00000001ce2a7824 */ /* 0x000fe200078e0a0a */
[C---:B--2---:R-:W-:Y:S01]  /*5a90*/  IADD3 R2, R51.reuse, 0x39, RZ ;  /* 0x0000003933027810 */ /* 0x044fe20007ffe0ff */
[----:B------:R-:W1:Y:S01]  /*5aa0*/  I2F R39, R39 ;  /* 0x0000002700277306 */ /* 0x000e620000201400 */
[----:B------:R-:W-:Y:S01]  /*5ab0*/  ISETP.GE.AND P6, PT, R34, R204, PT ;  /* 0x000000cc2200720c */ /* 0x000fe20003fc6270 */
[----:B---3--:R-:W-:Y:S01]  /*5ac0*/  FFMA.FTZ R29, R50, -UR24, R29 ;  /* 0x80000018321d7c23 */ /* 0x008fe2000801001d */
[C---:B------:R-:W-:Y:S01]  /*5ad0*/  ISETP.LT.OR P0, PT, R51.reuse, R205, P0 ;  /* 0x000000cd3300720c */ /* 0x040fe20000701670 */
[----:B------:R-:W-:Y:S01]  /*5ae0*/  IMAD.IADD R35, R206, 0x1, -R2 ;  /* 0x00000001ce237824 */ /* 0x000fe200078e0a02 */
[----:B------:R-:W-:Y:S01]  /*5af0*/  IABS R45, R45 ;  /* 0x0000002d002d7213 */ /* 0x000fe20000000000 */
[----:B------:R-:W-:Y:S01]  /*5b00*/  LDSM.16.MT88.4 R108, [R185+0xc000] ;  /* 0x00c00000b96c783b */ /* 0x000fe20000004200 */
[----:B------:R-:W-:Y:S01]  /*5b10*/  IADD3 R8, R51, 0x29, RZ ;  /* 0x0000002933087810 */ /* 0x000fe20007ffe0ff */
[----:B------:R-:W2:Y:S01]  /*5b20*/  I2F R47, R47 ;  /* 0x0000002f002f7306 */ /* 0x000ea20000201400 */
[----:B------:R-:W-:Y:S01]  /*5b30*/  ISETP.LT.OR P6, PT, R34, R205, P6 ;  /* 0x000000cd2200720c */ /* 0x000fe200037c1670 */
[----:B----4-:R-:W-:Y:S01]  /*5b40*/  FFMA.FTZ R41, R41, -UR24, R12 ;  /* 0x8000001829297c23 */ /* 0x010fe2000801000c */
[----:B------:R-:W-:Y:S01]  /*5b50*/  IABS R42, R42 ;  /* 0x0000002a002a7213 */ /* 0x000fe20000000000 */
[----:B------:R-:W-:Y:S01]  /*5b60*/  IMAD.IADD R40, R206, 0x1, -R8 ;  /* 0x00000001ce287824 */ /* 0x000fe200078e0a08 */
[-C--:B------:R-:W-:Y:S01]  /*5b70*/  ISETP.GE.AND P3, PT, R33, R204.reuse, PT ;  /* 0x000000cc2100720c */ /* 0x080fe20003f66270 */
[----:B------:R-:W-:Y:S01]  /*5b80*/  LDSM.16.MT88.4 R100, [R184+0xc000] ;  /* 0x00c00000b864783b */ /* 0x000fe20000004200 */
[-C--:B------:R-:W-:Y:S01]  /*5b90*/  ISETP.GE.AND P1, PT, R19, R204.reuse, PT ;  /* 0x000000cc1300720c */ /* 0x080fe20003f26270 */
[----:B------:R-:W3:Y:S01]  /*5ba0*/  I2F R48, R48 ;  /* 0x0000003000307306 */ /* 0x000ee20000201400 */
[----:B-1----:R-:W-:Y:S01]  /*5bb0*/  FFMA.FTZ R64, R39, -UR24, R64 ;  /* 0x8000001827407c23 */ /* 0x002fe20008010040 */
[----:B------:R-:W-:Y:S01]  /*5bc0*/  FSEL R12, R28, -INF , !P0 ;  /* 0xff8000001c0c7808 */ /* 0x000fe20004000000 */
[----:B------:R-:W-:Y:S01]  /*5bd0*/  LDSM.16.MT88.4 R72, [R188+0x10000] ;  /* 0x01000000bc48783b */ /* 0x000fe20000004200 */
[----:B------:R-:W-:-:S02]  /*5be0*/  ISETP.GE.AND P0, PT, R18, R204, PT ;  /* 0x000000cc1200720c */ /* 0x000fc40003f06270 */
[----:B------:R-:W-:Y:S01]  /*5bf0*/  FSEL R39, R29, -INF , !P6 ;  /* 0xff8000001d277808 */ /* 0x000fe20007000000 */
[----:B------:R-:W-:Y:S01]  /*5c00*/  LDSM.16.MT88.4 R88, [R185+0x10000] ;  /* 0x01000000b958783b */ /* 0x000fe20000004200 */
[----:B------:R-:W1:Y:S01]  /*5c10*/  I2F R46, R46 ;  /* 0x0000002e002e7306 */ /* 0x000e620000201400 */
[----:B--2---:R-:W-:Y:S01]  /*5c20*/  FFMA.FTZ R24, R47, -UR24, R24 ;  /* 0x800000182f187c23 */ /* 0x004fe20008010018 */
[----:B------:R-:W-:Y:S01]  /*5c30*/  ISETP.GE.AND P6, PT, R17, R204, PT ;  /* 0x000000cc1100720c */ /* 0x000fe20003fc6270 */
[----:B------:R-:W-:Y:S01]  /*5c40*/  LDSM.16.MT88.4 R136, [R186+0xc800] ;  /* 0x00c80000ba88783b */ /* 0x000fe20000004200 */
[----:B------:R-:W-:Y:S02]  /*5c50*/  IABS R35, R35 ;  /* 0x0000002300237213 */ /* 0x000fe40000000000 */
[-C--:B------:R-:W-:Y:S02]  /*5c60*/  ISETP.LT.OR P3, PT, R33, R205.reuse, P3 ;  /* 0x000000cd2100720c */ /* 0x080fe40001f61670 */
[----:B------:R-:W2:Y:S01]  /*5c70*/  I2F R43, R43 ;  /* 0x0000002b002b7306 */ /* 0x000ea20000201400 */
[----:B---3--:R-:W-:Y:S01]  /*5c80*/  FFMA.FTZ R25, R48, -UR24, R25 ;  /* 0x8000001830197c23 */ /* 0x008fe20008010019 */
[----:B------:R-:W-:-:S02]  /*5c90*/  ISETP.LT.OR P1, PT, R19, R205, P1 ;  /* 0x000000cd1300720c */ /* 0x000fc40000f21670 */
[-C--:B------:R-:W-:Y:S02]  /*5ca0*/  ISETP.LT.OR P0, PT, R18, R205.reuse, P0 ;  /* 0x000000cd1200720c */ /* 0x080fe40000701670 */
[----:B------:R-:W-:Y:S02]  /*5cb0*/  IADD3 R4, R51, 0x31, RZ ;  /* 0x0000003133047810 */ /* 0x000fe40007ffe0ff */
[----:B------:R-:W3:Y:S01]  /*5cc0*/  I2F R37, R37 ;  /* 0x0000002500257306 */ /* 0x000ee20000201400 */
[----:B-1----:R-:W-:Y:S01]  /*5cd0*/  FFMA.FTZ R21, R46, -UR24, R21 ;  /* 0x800000182e157c23 */ /* 0x002fe20008010015 */
[----:B------:R-:W-:Y:S01]  /*5ce0*/  ISETP.LT.OR P6, PT, R17, R205, P6 ;  /* 0x000000cd1100720c */ /* 0x000fe200037c1670 */
[----:B------:R-:W-:Y:S01]  /*5cf0*/  IMAD.IADD R38, R206, 0x1, -R4 ;  /* 0x00000001ce267824 */ /* 0x000fe200078e0a04 */
[----:B------:R-:W-:Y:S02]  /*5d00*/  IABS R40, R40 ;  /* 0x0000002800287213 */ /* 0x000fe40000000000 */
[----:B------:R-:W-:-:S02]  /*5d10*/  ISETP.GE.AND P5, PT, R32, R204, PT ;  /* 0x000000cc2000720c */ /* 0x000fc40003fa6270 */
[----:B------:R-:W1:Y:S01]  /*5d20*/  I2F R44, R44 ;  /* 0x0000002c002c7306 */ /* 0x000e620000201400 */
[----:B--2---:R-:W-:Y:S01]  /*5d30*/  FFMA.FTZ R43, R43, -UR24, R56 ;  /* 0x800000182b2b7c23 */ /* 0x004fe20008010038 */
[----:B------:R-:W-:Y:S02]  /*5d40*/  IABS R38, R38 ;  /* 0x0000002600267213 */ /* 0x000fe40000000000 */
[----:B------:R-:W-:Y:S02]  /*5d50*/  ISETP.LT.OR P5, PT, R32, R205, P5 ;  /* 0x000000cd2000720c */ /* 0x000fe40002fa1670 */
[----:B------:R-:W-:Y:S02]  /*5d60*/  ISETP.GE.AND P2, PT, R51, R199, PT ;  /* 0x000000c73300720c */ /* 0x000fe40003f46270 */
[----:B------:R-:W2:Y:S01]  /*5d70*/  I2F R45, R45 ;  /* 0x0000002d002d7306 */ /* 0x000ea20000201400 */
[----:B---3--:R-:W-:Y:S01]  /*5d80*/  FFMA.FTZ R80, R37, -UR24, R80 ;  /* 0x8000001825507c23 */ /* 0x008fe20008010050 */
[----:B------:R-:W-:Y:S01]  /*5d90*/  FSEL R37, R24, -INF , !P3 ;  /* 0xff80000018257808 */ /* 0x000fe20005800000 */
[----:B------:R-:W-:Y:S01]  /*5da0*/  IMAD.IADD R24, R203, 0x1, -R19 ;  /* 0x00000001cb187824 */ /* 0x000fe200078e0a13 */
[----:B------:R-:W-:-:S02]  /*5db0*/  ISETP.GE.AND P3, PT, R16, R204, PT ;  /* 0x000000cc1000720c */ /* 0x000fc40003f66270 */
[C---:B------:R-:W-:Y:S02]  /*5dc0*/  IADD3 R3, R51.reuse, 0x38, RZ ;  /* 0x0000003833037810 */ /* 0x040fe40007ffe0ff */
[----:B------:R-:W3:Y:S01]  /*5dd0*/  I2F R42, R42 ;  /* 0x0000002a002a7306 */ /* 0x000ee20000201400 */
[----:B-1----:R-:W-:Y:S01]  /*5de0*/  FFMA.FTZ R44, R44, -UR24, R57 ;  /* 0x800000182c2c7c23 */ /* 0x002fe20008010039 */
[----:B------:R-:W-:Y:S01]  /*5df0*/  ISETP.LT.OR P3, PT, R16, R205, P3 ;  /* 0x000000cd1000720c */ /* 0x000fe20001f61670 */
[----:B------:R-:W-:Y:S01]  /*5e00*/  IMAD.IADD R36, R206, 0x1, -R3 ;  /* 0x00000001ce247824 */ /* 0x000fe200078e0a03 */
[----:B------:R-:W-:Y:S01]  /*5e10*/  ISETP.LT.OR P2, PT, R51, R202, P2 ;  /* 0x000000ca3300720c */ /* 0x000fe20001741670 */
[----:B------:R-:W-:Y:S01]  /*5e20*/  IMAD.IADD R51, R203, 0x1, -R51 ;  /* 0x00000001cb337824 */ /* 0x000fe200078e0a33 */
[----:B------:R-:W-:Y:S02]  /*5e30*/  IABS R24, R24 ;  /* 0x0000001800187213 */ /* 0x000fe40000000000 */
[----:B------:R1:W4:Y:S01]  /*5e40*/  I2F R50, R35 ;  /* 0x0000002300327306 */ /* 0x0003220000201400 */
[----:B--2---:R-:W-:Y:S01]  /*5e50*/  FFMA.FTZ R20, R45, -UR24, R20 ;  /* 0x800000182d147c23 */ /* 0x004fe20008010014 */
[----:B------:R-:W-:Y:S01]  /*5e60*/  IABS R45, R51 ;  /* 0x00000033002d7213 */ /* 0x000fe20000000000 */
[----:B------:R-:W-:Y:S01]  /*5e70*/  IMAD.MOV.U32 R28, RZ, RZ, R24 ;  /* 0x000000ffff1c7224 */ /* 0x000fe200078e0018 */
[----:B------:R-:W-:Y:S01]  /*5e80*/  IABS R36, R36 ;  /* 0x0000002400247213 */ /* 0x000fe20000000000 */
[C---:B------:R-:W-:Y:S01]  /*5e90*/  IMAD.IADD R24, R203.reuse, 0x1, -R18 ;  /* 0x00000001cb187824 */ /* 0x040fe200078e0a12 */
[----:B------:R-:W-:Y:S01]  /*5ea0*/  FSEL R29, R20, -INF , !P5 ;  /* 0xff800000141d7808 */ /* 0x000fe20006800000 */
[----:B------:R-:W-:Y:S01]  /*5eb0*/  IMAD.IADD R20, R203, 0x1, -R34 ;  /* 0x00000001cb147824 */ /* 0x000fe200078e0a22 */
[----:B------:R-:W2:Y:S01]  /*5ec0*/  I2F R40, R40 ;  /* 0x0000002800287306 */ /* 0x000ea20000201400 */
[----:B---3--:R-:W-:Y:S01]  /*5ed0*/  FFMA.FTZ R13, R42, -UR24, R13 ;  /* 0x800000182a0d7c23 */ /* 0x008fe2000801000d */
[----:B------:R-:W-:-:S02]  /*5ee0*/  ISETP.GE.AND P5, PT, R11, R204, PT ;  /* 0x000000cc0b00720c */ /* 0x000fc40003fa6270 */
[----:B------:R-:W-:Y:S02]  /*5ef0*/  IABS R20, R20 ;  /* 0x0000001400147213 */ /* 0x000fe40000000000 */
[----:B------:R-:W-:Y:S02]  /*5f00*/  ISETP.LT.OR P5, PT, R11, R205, P5 ;  /* 0x000000cd0b00720c */ /* 0x000fe40002fa1670 */
[----:B-1----:R-:W-:Y:S01]  /*5f10*/  FSEL R35, R25, -INF , !P1 ;  /* 0xff80000019237808 */ /* 0x002fe20004800000 */
[----:B------:R-:W1:Y:S01]  /*5f20*/  I2F R38, R38 ;  /* 0x0000002600267306 */ /* 0x000e620000201400 */
[----:B------:R-:W-:Y:S01]  /*5f30*/  FSEL R25, R21, -INF , !P0 ;  /* 0xff80000015197808 */ /* 0x000fe20004000000 */
[----:B----4-:R-:W-:Y:S01]  /*5f40*/  FFMA.FTZ R50, R50, -UR24, R61 ;  /* 0x8000001832327c23 */ /* 0x010fe2000801003d */
[----:B------:R-:W-:Y:S02]  /*5f50*/  FSEL R21, R43, -INF , !P6 ;  /* 0xff8000002b157808 */ /* 0x000fe40007000000 */
[----:B------:R-:W-:-:S02]  /*5f60*/  ISETP.GE.AND P6, PT, R19, R199, PT ;  /* 0x000000c71300720c */ /* 0x000fc40003fc6270 */
[----:B------:R-:W-:Y:S01]  /*5f70*/  ISETP.GE.AND P0, PT, R33, R199, PT ;  /* 0x000000c72100720c */ /* 0x000fe20003f06270 */
[----:B--2---:R-:W-:Y:S01]  /*5f80*/  FFMA.FTZ R40, R40, -UR24, R65 ;  /* 0x8000001828287c23 */ /* 0x004fe20008010041 */
[----:B------:R-:W-:Y:S01]  /*5f90*/  ISETP.LT.OR P6, PT, R19, R202, P6 ;  /* 0x000000ca1300720c */ /* 0x000fe200037c1670 */
[----:B------:R-:W2:Y:S01]  /*5fa0*/  I2F R45, R45 ;  /* 0x0000002d002d7306 */ /* 0x000ea20000201400 */
[----:B------:R-:W-:Y:S02]  /*5fb0*/  FSEL R19, R44, -INF , !P3 ;  /* 0xff8000002c137808 */ /* 0x000fe40005800000 */
[C---:B------:R-:W-:Y:S02]  /*5fc0*/  ISETP.GE.AND P3, PT, R10.reuse, R204, PT ;  /* 0x000000cc0a00720c */ /* 0x040fe40003f66270 */
[----:B------:R-:W-:Y:S01]  /*5fd0*/  ISETP.LT.OR P0, PT, R33, R202, P0 ;  /* 0x000000ca2100720c */ /* 0x000fe20000701670 */
[----:B------:R-:W-:Y:S01]  /*5fe0*/  IMAD.IADD R33, R203, 0x1, -R33 ;  /* 0x00000001cb217824 */ /* 0x000fe200078e0a21 */
[-C--:B------:R-:W-:Y:S01]  /*5ff0*/  ISETP.LT.OR P3, PT, R10, R205.reuse, P3 ;  /* 0x000000cd0a00720c */ /* 0x080fe20001f61670 */
[----:B-1----:R-:W-:Y:S01]  /*6000*/  FFMA.FTZ R38, R38, -UR24, R81 ;  /* 0x8000001826267c23 */ /* 0x002fe20008010051 */
[----:B------:R-:W-:Y:S01]  /*6010*/  FSEL R225, R41, -INF , !P5 ;  /* 0xff80000029e17808 */ /* 0x000fe20006800000 */
[----:B------:R-:W-:Y:S01]  /*6020*/  IMAD.IADD R41, R203, 0x1, -R32 ;  /* 0x00000001cb297824 */ /* 0x000fe200078e0a20 */
[----:B------:R-:W-:Y:S01]  /*6030*/  FSEL R163, R13, -INF , !P3 ;  /* 0xff8000000da37808 */ /* 0x000fe20005800000 */
[----:B------:R-:W1:Y:S01]  /*6040*/  I2F R53, R36 ;  /* 0x0000002400357306 */ /* 0x000e620000201400 */
[CC--:B------:R-:W-:Y:S01]  /*6050*/  ISETP.GE.AND P3, PT, R8.reuse, R204.reuse, PT ;  /* 0x000000cc0800720c */ /* 0x0c0fe20003f66270 */
[----:B------:R-:W-:Y:S01]  /*6060*/  IMAD.IADD R13, R203, 0x1, -R17 ;  /* 0x00000001cb0d7824 */ /* 0x000fe200078e0a11 */
[----:B------:R-:W-:Y:S01]  /*6070*/  ISETP.GE.AND P5, PT, R9, R204, PT ;  /* 0x000000cc0900720c */ /* 0x000fe20003fa6270 */
[----:B--2---:R-:W-:Y:S01]  /*6080*/  FFMA.FTZ R30, R45, -UR24, R30 ;  /* 0x800000182d1e7c23 */ /* 0x004fe2000801001e */
[----:B------:R-:W-:-:S02]  /*6090*/  ISETP.LT.OR P3, PT, R8, R205, P3 ;  /* 0x000000cd0800720c */ /* 0x000fc40001f61670 */
[----:B------:R-:W-:Y:S01]  /*60a0*/  IABS R43, R33 ;  /* 0x00000021002b7213 */ /* 0x000fe20000000000 */
[----:B------:R-:W2:Y:S01]  /*60b0*/  I2F R20, R20 ;  /* 0x0000001400147306 */ /* 0x000ea20000201400 */
[----:B------:R-:W-:Y:S01]  /*60c0*/  FSEL R165, R40, -INF , !P3 ;  /* 0xff80000028a57808 */ /* 0x000fe20005800000 */
[----:B------:R-:W-:Y:S01]  /*60d0*/  IMAD.IADD R33, R203, 0x1, -R11 ;  /* 0x00000001cb217824 */ /* 0x000fe200078e0a0b */
[C---:B------:R-:W-:Y:S02]  /*60e0*/  ISETP.GE.AND P3, PT, R4.reuse, R204, PT ;  /* 0x000000cc0400720c */ /* 0x040fe40003f66270 */
[-C--:B------:R-:W-:Y:S02]  /*60f0*/  ISETP.LT.OR P5, PT, R9, R205.reuse, P5 ;  /* 0x000000cd0900720c */ /* 0x080fe40002fa1670 */
[----:B------:R-:W-:Y:S01]  /*6100*/  ISETP.LT.OR P3, PT, R4, R205, P3 ;  /* 0x000000cd0400720c */ /* 0x000fe20001f61670 */
[----:B------:R-:W3:Y:S01]  /*6110*/  I2F R43, R43 ;  /* 0x0000002b002b7306 */ /* 0x000ee20000201400 */
[----:B------:R-:W-:Y:S01]  /*6120*/  IABS R41, R41 ;  /* 0x0000002900297213 */ /* 0x000fe20000000000 */
[----:B-1----:R-:W-:Y:S01]  /*6130*/  FFMA.FTZ R53, R53, -UR24, R60 ;  /* 0x8000001835357c23 */ /* 0x002fe2000801003c */
[----:B------:R-:W-:-:S02]  /*6140*/  FSEL R223, R64, -INF , !P5 ;  /* 0xff80000040df7808 */ /* 0x000fc40006800000 */
[----:B------:R-:W-:Y:S02]  /*6150*/  ISETP.GE.AND P1, PT, R34, R199, PT ;  /* 0x000000c72200720c */ /* 0x000fe40003f26270 */
[----:B------:R-:W-:Y:S01]  /*6160*/  ISETP.GE.AND P5, PT, R6, R204, PT ;  /* 0x000000cc0600720c */ /* 0x000fe20003fa6270 */
[----:B------:R-:W-:Y:S01]  /*6170*/  I2F R41, R41 ;  /* 0x0000002900297306 */ /* 0x000fe20000201400 */
[----:B------:R-:W-:Y:S01]  /*6180*/  IABS R24, R24 ;  /* 0x0000001800187213 */ /* 0x000fe20000000000 */
[----:B--2---:R-:W-:Y:S01]  /*6190*/  FFMA.FTZ R31, R20, -UR24, R31 ;  /* 0x80000018141f7c23 */ /* 0x004fe2000801001f */
[----:B------:R-:W-:Y:S01]  /*61a0*/  FSEL R213, R38, -INF , !P3 ;  /* 0xff80000026d57808 */ /* 0x000fe20005800000 */
[C---:B------:R-:W-:Y:S01]  /*61b0*/  IMAD.IADD R20, R203.reuse, 0x1, -R9 ;  /* 0x00000001cb147824 */ /* 0x040fe200078e0a09 */
[----:B------:R-:W-:Y:S02]  /*61c0*/  ISETP.GE.AND P3, PT, R2, R204, PT ;  /* 0x000000cc0200720c */ /* 0x000fe40003f66270 */
[----:B------:R-:W-:Y:S01]  /*61d0*/  ISETP.LT.OR P1, PT, R34, R202, P1 ;  /* 0x000000ca2200720c */ /* 0x000fe20000f21670 */
[----:B------:R-:W-:Y:S01]  /*61e0*/  IMAD.IADD R34, R203, 0x1, -R16 ;  /* 0x00000001cb227824 */ /* 0x000fe200078e0a10 */
[----:B------:R-:W-:Y:S01]  /*61f0*/  ISETP.LT.OR P5, PT, R6, R205, P5 ;  /* 0x000000cd0600720c */ /* 0x000fe20002fa1670 */
[----:B------:R-:W1:Y:S01]  /*6200*/  I2F R24, R24 ;  /* 0x0000001800187306 */ /* 0x000e620000201400 */
[----:B------:R-:W-:Y:S01]  /*6210*/  IABS R13, R13 ;  /* 0x0000000d000d7213 */ /* 0x000fe20000000000 */
[----:B---3--:R-:W-:Y:S01]  /*6220*/  FFMA.FTZ R26, R43, -UR24, R26 ;  /* 0x800000182b1a7c23 */ /* 0x008fe2000801001a */
[----:B------:R-:W-:-:S02]  /*6230*/  ISETP.LT.OR P3, PT, R2, R205, P3 ;  /* 0x000000cd0200720c */ /* 0x000fc40001f61670 */
[----:B------:R-:W-:Y:S02]  /*6240*/  FSEL R217, R80, -INF , !P5 ;  /* 0xff80000050d97808 */ /* 0x000fe40006800000 */
[C---:B------:R-:W-:Y:S01]  /*6250*/  ISETP.GE.AND P5, PT, R3.reuse, R204, PT ;  /* 0x000000cc0300720c */ /* 0x040fe20003fa6270 */
[----:B------:R-:W-:Y:S01]  /*6260*/  I2F R13, R13 ;  /* 0x0000000d000d7306 */ /* 0x000fe20000201400 */
[----:B------:R-:W-:Y:S02]  /*6270*/  FSEL R209, R50, -INF , !P3 ;  /* 0xff80000032d17808 */ /* 0x000fe40005800000 */
[----:B------:R-:W-:Y:S01]  /*6280*/  IABS R34, R34 ;  /* 0x0000002200227213 */ /* 0x000fe20000000000 */
[----:B------:R-:W-:Y:S01]  /*6290*/  LDSM.16.MT88.4 R48, [R186+0xe000] ;  /* 0x00e00000ba30783b */ /* 0x000fe20000004200 */
[----:B------:R-:W-:Y:S02]  /*62a0*/  ISETP.GE.AND P3, PT, R18, R199, PT ;  /* 0x000000c71200720c */ /* 0x000fe40003f66270 */
[----:B------:R-:W-:Y:S01]  /*62b0*/  ISETP.LT.OR P5, PT, R3, R205, P5 ;  /* 0x000000cd0300720c */ /* 0x000fe20002fa1670 */
[----:B------:R-:W2:Y:S01]  /*62c0*/  I2F R28, R28 ;  /* 0x0000001c001c7306 */ /* 0x000ea20000201400 */
[----:B------:R-:W-:Y:S01]  /*62d0*/  IABS R33, R33 ;  /* 0x0000002100217213 */ /* 0x000fe20000000000 */
[----:B-1----:R-:W-:Y:S01]  /*62e0*/  FFMA.FTZ R23, R24, -UR24, R23 ;  /* 0x8000001818177c23 */ /* 0x002fe20008010017 */
[----:B------:R-:W-:-:S02]  /*62f0*/  ISETP.LT.OR P3, PT, R18, R202, P3 ;  /* 0x000000ca1200720c */ /* 0x000fc40001f61670 */
[----:B------:R-:W-:Y:S02]  /*6300*/  FSEL R18, R30, -INF , !P2 ;  /* 0xff8000001e127808 */ /* 0x000fe40005000000 */
[-C--:B------:R-:W-:Y:S01]  /*6310*/  ISETP.GE.AND P2, PT, R17, R199.reuse, PT ;  /* 0x000000c71100720c */ /* 0x080fe20003f46270 */
[----:B------:R-:W1:Y:S01]  /*6320*/  I2F R34, R34 ;  /* 0x0000002200227306 */ /* 0x000e620000201400 */
[----:B------:R-:W-:Y:S02]  /*6330*/  FSEL R211, R53, -INF , !P5 ;  /* 0xff80000035d37808 */ /* 0x000fe40006800000 */
[C---:B------:R-:W-:Y:S02]  /*6340*/  ISETP.GE.AND P5, PT, R32.reuse, R199, PT ;  /* 0x000000c72000720c */ /* 0x040fe40003fa6270 */
[-C--:B------:R-:W-:Y:S01]  /*6350*/  ISETP.LT.OR P2, PT, R17, R202.reuse, P2 ;  /* 0x000000ca1100720c */ /* 0x080fe20001741670 */
[----:B------:R-:W-:Y:S01]  /*6360*/  FFMA.FTZ R17, R41, -UR24, R22 ;  /* 0x8000001829117c23 */ /* 0x000fe20008010016 */
[----:B------:R-:W-:Y:S01]  /*6370*/  ISETP.LT.OR P5, PT, R32, R202, P5 ;  /* 0x000000ca2000720c */ /* 0x000fe20002fa1670 */
[----:B------:R3:W4:Y:S01]  /*6380*/  I2F R45, R33 ;  /* 0x00000021002d7306 */ /* 0x0007220000201400 */
[----:B--2---:R-:W-:Y:S01]  /*6390*/  FFMA.FTZ R27, R28, -UR24, R27 ;  /* 0x800000181c1b7c23 */ /* 0x004fe2000801001b */
[----:B------:R-:W-:Y:S01]  /*63a0*/  IABS R30, R20 ;  /* 0x00000014001e7213 */ /* 0x000fe20000000000 */
[----:B------:R-:W-:Y:S01]  /*63b0*/  IMAD.IADD R32, R203, 0x1, -R10 ;  /* 0x00000001cb207824 */ /* 0x000fe200078e0a0a */
[----:B------:R-:W-:-:S02]  /*63c0*/  FSEL R17, R17, -INF , !P5 ;  /* 0xff80000011117808 */ /* 0x000fc40006800000 */
[-C--:B------:R-:W-:Y:S02]  /*63d0*/  ISETP.GE.AND P5, PT, R9, R199.reuse, PT ;  /* 0x000000c70900720c */ /* 0x080fe40003fa6270 */
[----:B------:R-:W-:Y:S01]  /*63e0*/  FSEL R27, R27, -INF , !P6 ;  /* 0xff8000001b1b7808 */ /* 0x000fe20007000000 */
[----:B------:R-:W2:Y:S01]  /*63f0*/  I2F R41, R30 ;  /* 0x0000001e00297306 */ /* 0x000ea20000201400 */
[----:B------:R-:W-:Y:S01]  /*6400*/  ISETP.LT.OR P5, PT, R9, R202, P5 ;  /* 0x000000ca0900720c */ /* 0x000fe20002fa1670 */
[----:B-1----:R-:W-:Y:S01]  /*6410*/  FFMA.FTZ R9, R34, -UR24, R59 ;  /* 0x8000001822097c23 */ /* 0x002fe2000801003b */
[-C--:B------:R-:W-:Y:S02]  /*6420*/  ISETP.GE.AND P6, PT, R10, R199.reuse, PT ;  /* 0x000000c70a00720c */ /* 0x080fe40003fc6270 */
[----:B------:R-:W-:Y:S02]  /*6430*/  IABS R32, R32 ;  /* 0x0000002000207213 */ /* 0x000fe40000000000 */
[----:B---3--:R-:W-:Y:S01]  /*6440*/  FSEL R33, R31, -INF , !P1 ;  /* 0xff8000001f217808 */ /* 0x008fe20004800000 */
[----:B----4-:R-:W-:Y:S01]  /*6450*/  FFMA.FTZ R14, R45, -UR24, R14 ;  /* 0x800000182d0e7c23 */ /* 0x010fe2000801000e */
[----:B------:R-:W-:Y:S01]  /*6460*/  FSEL R31, R26, -INF , !P0 ;  /* 0xff8000001a1f7808 */ /* 0x000fe20004000000 */
[----:B------:R-:W1:Y:S01]  /*6470*/  I2F R20, R32 ;  /* 0x0000002000147306 */ /* 0x000e620000201400 */
[----:B------:R-:W-:-:S02]  /*6480*/  ISETP.GE.AND P0, PT, R11, R199, PT ;  /* 0x000000c70b00720c */ /* 0x000fc40003f06270 */
[-C--:B------:R-:W-:Y:S02]  /*6490*/  ISETP.GE.AND P1, PT, R16, R199.reuse, PT ;  /* 0x000000c71000720c */ /* 0x080fe40003f26270 */
[-C--:B------:R-:W-:Y:S01]  /*64a0*/  ISETP.LT.OR P0, PT, R11, R202.reuse, P0 ;  /* 0x000000ca0b00720c */ /* 0x080fe20000701670 */
[----:B------:R-:W-:Y:S01]  /*64b0*/  FFMA.FTZ R11, R13, -UR24, R58 ;  /* 0x800000180d0b7c23 */ /* 0x000fe2000801003a */
[----:B------:R-:W-:Y:S01]  /*64c0*/  FSEL R13, R23, -INF , !P3 ;  /* 0xff800000170d7808 */ /* 0x000fe20005800000 */
[----:B------:R-:W-:Y:S01]  /*64d0*/  IMAD.IADD R23, R203, 0x1, -R6 ;  /* 0x00000001cb177824 */ /* 0x000fe200078e0a06 */
[-C--:B------:R-:W-:Y:S01]  /*64e0*/  ISETP.GE.AND P3, PT, R8, R199.reuse, PT ;  /* 0x000000c70800720c */ /* 0x080fe20003f66270 */
[----:B--2---:R-:W-:Y:S01]  /*64f0*/  FFMA.FTZ R41, R41, -UR24, R66 ;  /* 0x8000001829297c23 */ /* 0x004fe20008010042 */
[-C--:B------:R-:W-:Y:S01]  /*6500*/  ISETP.LT.OR P1, PT, R16, R202.reuse, P1 ;  /* 0x000000ca1000720c */ /* 0x080fe20000f21670 */
[----:B------:R-:W-:Y:S01]  /*6510*/  LDSM.16.MT88.4 R56, [R185+0xe000] ;  /* 0x00e00000b938783b */ /* 0x000fe20000004200 */
[----:B------:R-:W-:Y:S01]  /*6520*/  ISETP.LT.OR P3, PT, R8, R202, P3 ;  /* 0x000000ca0800720c */ /* 0x000fe20001f61670 */
[----:B------:R-:W-:Y:S01]  /*6530*/  IMAD.IADD R8, R203, 0x1, -R8 ;  /* 0x00000001cb087824 */ /* 0x000fe200078e0a08 */
[----:B------:R-:W-:Y:S01]  /*6540*/  FSEL R11, R11, -INF , !P2 ;  /* 0xff8000000b0b7808 */ /* 0x000fe20005000000 */
[----:B-1----:R-:W-:Y:S01]  /*6550*/  FFMA.FTZ R15, R20, -UR24, R15 ;  /* 0x80000018140f7c23 */ /* 0x002fe2000801000f */
[----:B------:R-:W-:-:S02]  /*6560*/  ISETP.GE.AND P2, PT, R6, R199, PT ;  /* 0x000000c70600720c */ /* 0x000fc40003f46270 */
[----:B------:R-:W-:Y:S02]  /*6570*/  FSEL R9, R9, -INF , !P1 ;  /* 0xff80000009097808 */ /* 0x000fe40004800000 */
[----:B------:R-:W-:Y:S02]  /*6580*/  ISETP.LT.OR P6, PT, R10, R202, P6 ;  /* 0x000000ca0a00720c */ /* 0x000fe400037c1670 */
[----:B------:R-:W-:Y:S02]  /*6590*/  ISETP.GE.AND P1, PT, R4, R199, PT ;  /* 0x000000c70400720c */ /* 0x000fe40003f26270 */
[----:B------:R-:W-:Y:S02]  /*65a0*/  IABS R8, R8 ;  /* 0x0000000800087213 */ /* 0x000fe40000000000 */
[----:B------:R-:W-:Y:S02]  /*65b0*/  FMNMX.FTZ R10, R12, R39, !PT ;  /* 0x000000270c0a7209 */ /* 0x000fe40007810000 */
[-C--:B------:R-:W-:Y:S01]  /*65c0*/  ISETP.LT.OR P2, PT, R6, R202.reuse, P2 ;  /* 0x000000ca0600720c */ /* 0x080fe20001741670 */
[----:B------:R-:W-:Y:S01]  /*65d0*/  IMAD.IADD R6, R203, 0x1, -R4 ;  /* 0x00000001cb067824 */ /* 0x000fe200078e0a04 */
[----:B------:R-:W-:Y:S01]  /*65e0*/  ISETP.LT.OR P1, PT, R4, R202, P1 ;  /* 0x000000ca0400720c */ /* 0x000fe20000f21670 */
[----:B------:R-:W-:Y:S01]  /*65f0*/  IMAD.MOV.U32 R4, RZ, RZ, R8 ;  /* 0x000000ffff047224 */ /* 0x000fe200078e0008 */
[----:B------:R-:W-:-:S02]  /*6600*/  FMNMX.FTZ R10, R37, R10, !PT ;  /* 0x0000000a250a7209 */ /* 0x000fc40007810000 */
[----:B------:R-:W-:Y:S02]  /*6610*/  FMNMX.FTZ R8, R18, R33, !PT ;  /* 0x0000002112087209 */ /* 0x000fe40007810000 */
[----:B------:R-:W-:Y:S02]  /*6620*/  FMNMX.FTZ R10, R35, R10, !PT ;  /* 0x0000000a230a7209 */ /* 0x000fe40007810000 */
[----:B------:R-:W-:Y:S02]  /*6630*/  FMNMX.FTZ R8, R31, R8, !PT ;  /* 0x000000081f087209 */ /* 0x000fe40007810000 */
[----:B------:R-:W-:Y:S02]  /*6640*/  FMNMX.FTZ R10, R29, R10, !PT ;  /* 0x0000000a1d0a7209 */ /* 0x000fe40007810000 */
[----:B------:R-:W-:Y:S02]  /*6650*/  FMNMX.FTZ R8, R27, R8, !PT ;  /* 0x000000081b087209 */ /* 0x000fe40007810000 */
[----:B------:R-:W-:-:S02]  /*6660*/  FSEL R221, R14, -INF , !P0 ;  /* 0xff8000000edd7808 */ /* 0x000fc40004000000 */
[----:B------:R-:W-:Y:S01]  /*6670*/  ISETP.GE.AND P0, PT, R3, R199, PT ;  /* 0x000000c70300720c */ /* 0x000fe20003f06270 */
[----:B------:R1:W2:Y:S01]  /*6680*/  I2F R14, R4 ;  /* 0x00000004000e7306 */ /* 0x0002a20000201400 */
[----:B------:R-:W-:Y:S02]  /*6690*/  FMNMX.FTZ R10, R25, R10, !PT ;  /* 0x0000000a190a7209 */ /* 0x000fe40007810000 */
[----:B------:R-:W-:Y:S02]  /*66a0*/  FMNMX.FTZ R8, R17, R8, !PT ;  /* 0x0000000811087209 */ /* 0x000fe40007810000 */
[----:B------:R-:W-:Y:S02]  /*66b0*/  IABS R23, R23 ;  /* 0x0000001700177213 */ /* 0x000fe40000000000 */
[----:B------:R-:W-:Y:S02]  /*66c0*/  FMNMX.FTZ R10, R21, R10, !PT ;  /* 0x0000000a150a7209 */ /* 0x000fe40007810000 */
[----:B------:R-:W-:Y:S01]  /*66d0*/  ISETP.LT.OR P0, PT, R3, R202, P0 ;  /* 0x000000ca0300720c */ /* 0x000fe20000701670 */
[----:B------:R-:W-:Y:S01]  /*66e0*/  IMAD.IADD R3, R203, 0x1, -R3 ;  /* 0x00000001cb037824 */ /* 0x000fe200078e0a03 */
[----:B------:R-:W-:Y:S01]  /*66f0*/  FMNMX.FTZ R8, R13, R8, !PT ;  /* 0x000000080d087209 */ /* 0x000fe20007810000 */
[----:B------:R-:W3:Y:S01]  /*6700*/  I2F R23, R23 ;  /* 0x0000001700177306 */ /* 0x000ee20000201400 */
[----:B------:R-:W-:-:S02]  /*6710*/  IABS R6, R6 ;  /* 0x0000000600067213 */ /* 0x000fc40000000000 */
[----:B------:R-:W-:Y:S01]  /*6720*/  FMNMX.FTZ R10, R19, R10, !PT ;  /* 0x0000000a130a7209 */ /* 0x000fe20007810000 */
[----:B-1----:R-:W-:Y:S01]  /*6730*/  IMAD.IADD R4, R203, 0x1, -R2 ;  /* 0x00000001cb047824 */ /* 0x002fe200078e0a02 */
[----:B------:R-:W-:Y:S01]  /*6740*/  FMNMX.FTZ R8, R11, R8, !PT ;  /* 0x000000080b087209 */ /* 0x000fe20007810000 */
[----:B--2---:R-:W-:Y:S01]  /*6750*/  FFMA.FTZ R67, R14, -UR24, R67 ;  /* 0x800000180e437c23 */ /* 0x004fe20008010043 */
[----:B------:R-:W-:Y:S01]  /*6760*/  IABS R3, R3 ;  /* 0x0000000300037213 */ /* 0x000fe20000000000 */
[----:B------:R-:W1:Y:S01]  /*6770*/  I2F R6, R6 ;  /* 0x0000000600067306 */ /* 0x000e620000201400 */
[----:B------:R-:W-:Y:S02]  /*6780*/  FMNMX.FTZ R10, R225, R10, !PT ;  /* 0x0000000ae10a7209 */ /* 0x000fe40007810000 */
[----:B------:R-:W-:Y:S02]  /*6790*/  FMNMX.FTZ R8, R9, R8, !PT ;  /* 0x0000000809087209 */ /* 0x000fe40007810000 */
[----:B------:R-:W-:-:S02]  /*67a0*/  IABS R4, R4 ;  /* 0x0000000400047213 */ /* 0x000fc40000000000 */
[----:B------:R-:W-:Y:S01]  /*67b0*/  FMNMX.FTZ R10, R163, R10, !PT ;  /* 0x0000000aa30a7209 */ /* 0x000fe20007810000 */
[----:B------:R-:W2:Y:S01]  /*67c0*/  I2F R3, R3 ;  /* 0x0000000300037306 */ /* 0x000ea20000201400 */
[----:B------:R-:W-:Y:S01]  /*67d0*/  FSEL R169, R15, -INF , !P6 ;  /* 0xff8000000fa97808 */ /* 0x000fe20007000000 */
[----:B---3--:R-:W-:Y:S01]  /*67e0*/  FFMA.FTZ R23, R23, -UR24, R82 ;  /* 0x8000001817177c23 */ /* 0x008fe20008010052 */
[----:B------:R-:W-:Y:S02]  /*67f0*/  FMNMX.FTZ R8, R221, R8, !PT ;  /* 0x00000008dd087209 */ /* 0x000fe40007810000 */
[----:B------:R-:W-:Y:S02]  /*6800*/  FMNMX.FTZ R10, R223, R10, !PT ;  /* 0x0000000adf0a7209 */ /* 0x000fe40007810000 */
[----:B------:R-:W-:Y:S01]  /*6810*/  FSEL R219, R41, -INF , !P5 ;  /* 0xff80000029db7808 */ /* 0x000fe20006800000 */
[----:B------:R-:W3:Y:S01]  /*6820*/  I2F R4, R4 ;  /* 0x0000000400047306 */ /* 0x000ee20000201400 */
[----:B------:R-:W-:Y:S01]  /*6830*/  FMNMX.FTZ R8, R169, R8, !PT ;  /* 0x00000008a9087209 */ /* 0x000fe20007810000 */
[----:B-1----:R-:W-:Y:S01]  /*6840*/  FFMA.FTZ R6, R6, -UR24, R83 ;  /* 0x8000001806067c23 */ /* 0x002fe20008010053 */
[----:B------:R-:W-:Y:S01]  /*6850*/  FMNMX.FTZ R10, R165, R10, !PT ;  /* 0x0000000aa50a7209 */ /* 0x000fe20007810000 */
[----:B------:R-:W-:Y:S01]  /*6860*/  LDSM.16.MT88.4 R40, [R188+0xe000] ;  /* 0x00e00000bc28783b */ /* 0x000fe20000004200 */
[----:B------:R-:W-:-:S02]  /*6870*/  FSEL R171, R67, -INF , !P3 ;  /* 0xff80000043ab7808 */ /* 0x000fc40005800000 */
[----:B------:R-:W-:Y:S01]  /*6880*/  FMNMX.FTZ R14, R219, R8, !PT ;  /* 0x00000008db0e7209 */ /* 0x000fe20007810000 */
[----:B--2---:R-:W-:Y:S01]  /*6890*/  FFMA.FTZ R3, R3, -UR24, R62 ;  /* 0x8000001803037c23 */ /* 0x004fe2000801003e */
[----:B------:R-:W-:Y:S01]  /*68a0*/  FMNMX.FTZ R10, R217, R10, !PT ;  /* 0x0000000ad90a7209 */ /* 0x000fe20007810000 */
[----:B------:R-:W-:Y:S01]  /*68b0*/  LDSM.16.MT88.4 R64, [R184+0xe000] ;  /* 0x00e00000b840783b */ /* 0x000fe20000004200 */
[----:B------:R-:W-:Y:S02]  /*68c0*/  FSEL R207, R23, -INF , !P2 ;  /* 0xff80000017cf7808 */ /* 0x000fe40005000000 */
[----:B------:R-:W-:Y:S01]  /*68d0*/  FMNMX.FTZ R14, R171, R14, !PT ;  /* 0x0000000eab0e7209 */ /* 0x000fe20007810000 */
[----:B------:R-:W-:Y:S01]  /*68e0*/  LDSM.16.MT88.4 R80, [R186+0x10000] ;  /* 0x01000000ba50783b */ /* 0x000fe20000004200 */
[----:B------:R-:W-:Y:S01]  /*68f0*/  FMNMX.FTZ R10, R213, R10, !PT ;  /* 0x0000000ad50a7209 */ /* 0x000fe20007810000 */
[----:B---3--:R-:W-:Y:S01]  /*6900*/  FFMA.FTZ R4, R4, -UR24, R63 ;  /* 0x8000001804047c23 */ /* 0x008fe2000801003f */
[----:B------:R-:W-:-:S02]  /*6910*/  ISETP.GE.AND P3, PT, R2, R199, PT ;  /* 0x000000c70200720c */ /* 0x000fc40003f66270 */
[----:B------:R-:W-:Y:S02]  /*6920*/  FSEL R143, R6, -INF , !P1 ;  /* 0xff800000068f7808 */ /* 0x000fe40004800000 */
[----:B------:R-:W-:Y:S02]  /*6930*/  FMNMX.FTZ R14, R207, R14, !PT ;  /* 0x0000000ecf0e7209 */ /* 0x000fe40007810000 */
[----:B------:R-:W-:Y:S02]  /*6940*/  FMNMX.FTZ R10, R211, R10, !PT ;  /* 0x0000000ad30a7209 */ /* 0x000fe40007810000 */
[----:B------:R-:W-:Y:S02]  /*6950*/  ISETP.LT.OR P3, PT, R2, R202, P3 ;  /* 0x000000ca0200720c */ /* 0x000fe40001f61670 */
[----:B------:R-:W-:Y:S02]  /*6960*/  FSEL R141, R3, -INF , !P0 ;  /* 0xff800000038d7808 */ /* 0x000fe40004000000 */
[----:B------:R-:W-:-:S02]  /*6970*/  FMNMX.FTZ R14, R143, R14, !PT ;  /* 0x0000000e8f0e7209 */ /* 0x000fc40007810000 */
[----:B------:R-:W-:Y:S02]  /*6980*/  FMNMX.FTZ R8, R209, R10, !PT ;  /* 0x0000000ad1087209 */ /* 0x000fe40007810000 */
[----:B------:R-:W-:Y:S02]  /*6990*/  FSEL R167, R4, -INF , !P3 ;  /* 0xff80000004a77808 */ /* 0x000fe40005800000 */
[----:B------:R-:W-:Y:S01]  /*69a0*/  FMNMX.FTZ R14, R141, R14, !PT ;  /* 0x0000000e8d0e7209 */ /* 0x000fe20007810000 */
[----:B------:R-:W1:Y:S03]  /*69b0*/  SHFL.BFLY PT, R15, R8, 0x2, 0x1f ;  /* 0x0c401f00080f7f89 */ /* 0x000e6600000e0000 */
[----:B------:R-:W-:Y:S01]  /*69c0*/  FMNMX.FTZ R23, R167, R14, !PT ;  /* 0x0000000ea7177209 */ /* 0x000fe20007810000 */
[----:B------:R-:W-:Y:S04]  /*69d0*/  LDSM.16.MT88.4 R4, [R184+0x10000] ;  /* 0x01000000b804783b */ /* 0x000fe80000004200 */
[----:B------:R-:W2:Y:S01]  /*69e0*/  SHFL.BFLY PT, R2, R23, 0x2, 0x1f ;  /* 0x0c401f0017027f89 */ /* 0x000ea200000e0000 */
[----:B-1----:R-:W-:-:S05]  /*69f0*/  FMNMX.FTZ R15, R8, R15, !PT ;  /* 0x0000000f080f7209 */ /* 0x002fca0007810000 */
[----:B------:R-:W1:Y:S01]  /*6a00*/  SHFL.BFLY PT, R132, R15, 0x1, 0x1f ;  /* 0x0c201f000f847f89 */ /* 0x000e6200000e0000 */
[----:B--2---:R-:W-:-:S05]  /*6a10*/  FMNMX.FTZ R2, R23, R2, !PT ;  /* 0x0000000217027209 */ /* 0x004fca0007810000 */
[----:B------:R-:W2:Y:S01]  /*6a20*/  SHFL.BFLY PT, R3, R2, 0x1, 0x1f ;  /* 0x0c201f0002037f89 */ /* 0x000ea200000e0000 */
[----:B-1----:R-:W-:-:S04]  /*6a30*/  FMNMX.FTZ R132, R15, R132, !PT ;  /* 0x000000840f847209 */ /* 0x002fc80007810000 */
        /* <DEDUP_REMOVED lines=14> */
[--C-:B------:R-:W-:Y:S02]  /*6b20*/  FFMA.FTZ R157, R33, c[0x0][0x23c], -R162.reuse ;  /* 0x00008f00219d7a23 */ /* 0x100fe400000108a2 */
[--C-:B------:R-:W-:Y:S01]  /*6b30*/  FFMA.FTZ R159, R31, c[0x0][0x23c], -R162.reuse ;  /* 0x00008f001f9f7a23 */ /* 0x100fe200000108a2 */
[----:B------:R-:W-:Y:S01]  /*6b40*/  LDSM.16.MT88.4 R32, [R185+0xc800] ;  /* 0x00c80000b920783b */ /* 0x000fe20000004200 */
[--C-:B------:R-:W-:Y:S01]  /*6b50*/  FFMA.FTZ R148, R27, c[0x0][0x23c], -R162.reuse ;  /* 0x00008f001b947a23 */ /* 0x100fe200000108a2 */
[----:B------:R-:W1:Y:S01]  /*6b60*/  MUFU.EX2 R156, R156 ;  /* 0x0000009c009c7308 */ /* 0x000e620000000800 */
[--C-:B------:R-:W-:Y:S02]  /*6b70*/  FFMA.FTZ R147, R11, c[0x0][0x23c], -R162.reuse ;  /* 0x00008f000b937a23 */ /* 0x100fe400000108a2 */
[----:B------:R-:W-:Y:S02]  /*6b80*/  FFMA.FTZ R0, R9, c[0x0][0x23c], -R162 ;  /* 0x00008f0009007a23 */ /* 0x000fe400000108a2 */
[----:B------:R-:W2:Y:S01]  /*6b90*/  LDSM.16.MT88.4 R8, [R188+0xe800] ;  /* 0x00e80000bc08783b */ /* 0x000ea20000004200 */
[----:B------:R-:W-:-:S02]  /*6ba0*/  FFMA.FTZ R153, R29, c[0x0][0x23c], -R140 ;  /* 0x00008f001d997a23 */ /* 0x000fc4000001088c */
[----:B------:R-:W-:Y:S01]  /*6bb0*/  MUFU.EX2 R155, R155 ;  /* 0x0000009b009b7308 */ /* 0x000fe20000000800 */
[--C-:B------:R-:W-:Y:S01]  /*6bc0*/  FFMA.FTZ R150, R25, c[0x0][0x23c], -R140.reuse ;  /* 0x00008f0019967a23 */ /* 0x100fe2000001088c */
[----:B------:R-:W-:Y:S01]  /*6bd0*/  LDSM.16.MT88.4 R28, [R184+0xc800] ;  /* 0x00c80000b81c783b */ /* 0x000fe20000004200 */
[--C-:B------:R-:W-:Y:S02]  /*6be0*/  FFMA.FTZ R149, R21, c[0x0][0x23c], -R140.reuse ;  /* 0x00008f0015957a23 */ /* 0x100fe4000001088c */
[----:B------:R-:W-:Y:S01]  /*6bf0*/  FFMA.FTZ R146, R19, c[0x0][0x23c], -R140 ;  /* 0x00008f0013927a23 */ /* 0x000fe2000001088c */
[----:B------:R-:W3:Y:S01]  /*6c00*/  LDSM.16.MT88.4 R20, [R188+0xc800] ;  /* 0x00c80000bc14783b */ /* 0x000ee20000004200 */
[--C-:B------:R-:W-:Y:S01]  /*6c10*/  FFMA.FTZ R151, R17, c[0x0][0x23c], -R162.reuse ;  /* 0x00008f0011977a23 */ /* 0x100fe200000108a2 */
[----:B------:R-:W4:Y:S01]  /*6c20*/  MUFU.EX2 R152, R152 ;  /* 0x0000009800987308 */ /* 0x000f220000000800 */
[----:B-1----:R-:W-:Y:S01]  /*6c30*/  F2FP.BF16.PACK_AB R96, R156, R161 ;  /* 0x000000a19c60723e */ /* 0x002fe200000010ff */
[----:B------:R-:W-:Y:S01]  /*6c40*/  FFMA.FTZ R2, R13, c[0x0][0x23c], -R162 ;  /* 0x00008f000d027a23 */ /* 0x000fe200000108a2 */
[----:B------:R-:W1:Y:S01]  /*6c50*/  LDSM.16.MT88.4 R16, [R185+0xe800] ;  /* 0x00e80000b910783b */ /* 0x000e620000004200 */
[----:B------:R-:W-:-:S02]  /*6c60*/  FFMA.FTZ R158, R225, c[0x0][0x23c], -R140 ;  /* 0x00008f00e19e7a23 */ /* 0x000fc4000001088c */
[--C-:B------:R-:W-:Y:S01]  /*6c70*/  FFMA.FTZ R163, R163, c[0x0][0x23c], -R140.reuse ;  /* 0x00008f00a3a37a23 */ /* 0x100fe2000001088c */
[----:B------:R-:W5:Y:S01]  /*6c80*/  LDSM.16.MT88.4 R12, [R184+0xe800] ;  /* 0x00e80000b80c783b */ /* 0x000f620000004200 */
[----:B------:R-:W-:Y:S01]  /*6c90*/  MUFU.EX2 R154, R154 ;  /* 0x0000009a009a7308 */ /* 0x000fe20000000800 */
[--C-:B------:R-:W-:Y:S02]  /*6ca0*/  FFMA.FTZ R160, R223, c[0x0][0x23c], -R140.reuse ;  /* 0x00008f00dfa07a23 */ /* 0x100fe4000001088c */
[----:B------:R-:W-:Y:S01]  /*6cb0*/  LDSM.16.MT88.4 R24, [R186+0xe800] ;  /* 0x00e80000ba18783b */ /* 0x000fe20000004200 */
[----:B------:R-:W-:Y:S02]  /*6cc0*/  FFMA.FTZ R165, R165, c[0x0][0x23c], -R140 ;  /* 0x00008f00a5a57a23 */ /* 0x000fe4000001088c */
[--C-:B------:R-:W-:Y:S02]  /*6cd0*/  FFMA.FTZ R164, R221, c[0x0][0x23c], -R162.reuse ;  /* 0x00008f00dda47a23 */ /* 0x100fe400000108a2 */
[----:B------:R-:W2:Y:S01]  /*6ce0*/  MUFU.EX2 R157, R157 ;  /* 0x0000009d009d7308 */ /* 0x000ea20000000800 */
[----:B----4-:R-:W-:Y:S01]  /*6cf0*/  F2FP.BF16.PACK_AB R98, R152, R155 ;  /* 0x0000009b9862723e */ /* 0x010fe200000010ff */
[----:B------:R-:W-:-:S02]  /*6d00*/  FFMA.FTZ R169, R169, c[0x0][0x23c], -R162 ;  /* 0x00008f00a9a97a23 */ /* 0x000fc400000108a2 */
[--C-:B------:R-:W-:Y:S02]  /*6d10*/  FFMA.FTZ R166, R219, c[0x0][0x23c], -R162.reuse ;  /* 0x00008f00dba67a23 */ /* 0x100fe400000108a2 */
[----:B------:R-:W-:Y:S02]  /*6d20*/  FFMA.FTZ R171, R171, c[0x0][0x23c], -R162 ;  /* 0x00008f00abab7a23 */ /* 0x000fe400000108a2 */
[----:B------:R-:W-:Y:S01]  /*6d30*/  MUFU.EX2 R159, R159 ;  /* 0x0000009f009f7308 */ /* 0x000fe20000000800 */
[----:B------:R-:W-:Y:S02]  /*6d40*/  FFMA.FTZ R170, R211, c[0x0][0x23c], -R140 ;  /* 0x00008f00d3aa7a23 */ /* 0x000fe4000001088c */
[--C-:B------:R-:W-:Y:S02]  /*6d50*/  FFMA.FTZ R207, R207, c[0x0][0x23c], -R162.reuse ;  /* 0x00008f00cfcf7a23 */ /* 0x100fe400000108a2 */
[--C-:B------:R-:W-:Y:S02]  /*6d60*/  FFMA.FTZ R208, R143, c[0x0][0x23c], -R162.reuse ;  /* 0x00008f008fd07a23 */ /* 0x100fe400000108a2 */
[----:B------:R-:W-:Y:S01]  /*6d70*/  FFMA.FTZ R211, R141, c[0x0][0x23c], -R162 ;  /* 0x00008f008dd37a23 */ /* 0x000fe200000108a2 */
[----:B------:R-:W4:Y:S01]  /*6d80*/  MUFU.EX2 R148, R148 ;  /* 0x0000009400947308 */ /* 0x000f220000000800 */
[----:B--2---:R-:W-:Y:S01]  /*6d90*/  F2FP.BF16.PACK_AB R97, R157, R154 ;  /* 0x0000009a9d61723e */ /* 0x004fe200000010ff */
[----:B------:R-:W-:-:S02]  /*6da0*/  FFMA.FTZ R168, R217, c[0x0][0x23c], -R140 ;  /* 0x00008f00d9a87a23 */ /* 0x000fc4000001088c */
[--C-:B------:R-:W-:Y:S02]  /*6db0*/  FFMA.FTZ R213, R213, c[0x0][0x23c], -R140.reuse ;  /* 0x00008f00d5d57a23 */ /* 0x100fe4000001088c */
[----:B------:R-:W-:Y:S02]  /*6dc0*/  FFMA.FTZ R209, R209, c[0x0][0x23c], -R140 ;  /* 0x00008f00d1d17a23 */ /* 0x000fe4000001088c */
[----:B------:R-:W-:Y:S01]  /*6dd0*/  MUFU.EX2 R153, R153 ;  /* 0x0000009900997308 */ /* 0x000fe20000000800 */
[----:B------:R-:W-:Y:S01]  /*6de0*/  FFMA.FTZ R162, R167, c[0x0][0x23c], -R162 ;  /* 0x00008f00a7a27a23 */ /* 0x000fe200000108a2 */
[----:B------:R-:W-:Y:S01]  /*6df0*/  LDSM.16.MT88.4 R140, [R186+0xd800] ;  /* 0x00d80000ba8c783b */ /* 0x000fe20000004200 */
[----:B------:R-:W-:Y:S02]  /*6e00*/  FADD.FTZ R156, R161, R156 ;  /* 0x0000009ca19c7221 */ /* 0x000fe40000010000 */
[----:B------:R-:W-:Y:S02]  /*6e10*/  FADD.FTZ R154, R154, R157 ;  /* 0x0000009d9a9a7221 */ /* 0x000fe40000010000 */
[----:B------:R-:W-:Y:S01]  /*6e20*/  FADD.FTZ R155, R155, R156 ;  /* 0x0000009c9b9b7221 */ /* 0x000fe20000010000 */
[----:B----4-:R-:W-:Y:S01]  /*6e30*/  F2FP.BF16.PACK_AB R99, R148, R159 ;  /* 0x0000009f9463723e */ /* 0x010fe200000010ff */
        /* <DEDUP_REMOVED lines=269> */
.L_x_5642:
[----:B------:R-:W-:-:S05]  /*7f10*/  IMAD.MOV.U32 R7, RZ, RZ, c[0x0][0x1a0] ;  /* 0x00006800ff077624 */ /* 0x000fca00078e00ff */
[----:B------:R-:W-:-:S04]  /*7f20*/  LEA R7, -R7, RZ, 0x6 ;  /* 0x000000ff07077211 */ /* 0x000fc800078e31ff */
[----:B------:R-:W-:Y:S02]  /*7f30*/  SHF.R.S32.HI R2, RZ, 0x1f, R7 ;  /* 0x0000001fff027819 */ /* 0x000fe40000011407 */
.L_x_5643:
        /* <DEDUP_REMOVED lines=71> */
[----:B------:R-:W-:Y:S01]  /*83b0*/  IADD3.X R2, R2, UR22, RZ, P6, !PT ;  /* 0x0000001602027c10 */ /* 0x000fe2000b7fe4ff */
[----:B------:R-:W-:Y:S01]  /*83c0*/  IMAD.U32 R0, RZ, RZ, UR25 ;  /* 0x00000019ff007e24 */ /* 0x000fe2000f8e00ff */
        /* <DEDUP_REMOVED lines=17> */
[----:B------:R-:W-:Y:S01]  /*84e0*/  IMAD R0, R0, 0x40, R197 ;  /* 0x0000004000007824 */ /* 0x000fe200078e02c5 */
[----:B------:R-:W-:Y:S01]  /*84f0*/  @!P1 LEA.HI.X R31, R144, c[0x0][0x174], R135, 0x1, P0 ;  /* 0x00005d00901f9a11 */ /* 0x000fe200000f0c87 */
[----:B------:R-:W-:Y:S01]  /*8500*/  @P1 STS.128 [R198+0x11000], RZ ;  /* 0x011000ffc6001388 */ /* 0x000fe20000000c00 */
[----:B------:R-:W-:-:S02]  /*8510*/  IMAD.MOV.U32 R214, RZ, RZ, R224 ;  /* 0x000000ffffd67224 */ /* 0x000fc400078e00e0 */
[----:B------:R-:W-:Y:S01]  /*8520*/  IMAD.IADD R2, R206, 0x1, -R0 ;  /* 0x00000001ce027824 */ /* 0x000fe200078e0a00 */
[----:B------:R-:W-:Y:S01]  /*8530*/  @!PT LDS RZ, [RZ] ;  /* 0x00000000fffff984 */ /* 0x000fe20000000800 */
[----:B------:R-:W-:Y:S01]  /*8540*/  @!PT LDS RZ, [RZ] ;  /* 0x00000000fffff984 */ /* 0x000fe20000000800 */
[----:B------:R-:W-:Y:S01]  /*8550*/  @!PT LDS RZ, [RZ] ;  /* 0x00000000fffff984 */ /* 0x000fe20000000800 */
[----:B------:R1:W-:Y:S01]  /*8560*/  @!P1 LDGSTS.E.BYPASS.LTC128B.128 [R198+0x11000], [R6.64+0x100] ;  /* 0x1100010006c69fae */ /* 0x0003e2000b901d46 */
[C---:B------:R-:W-:Y:S01]  /*8570*/  ISETP.GE.AND P4, PT, R0.reuse, R204, PT ;  /* 0x000000cc0000720c */ /* 0x040fe20003f86270 */
[----:B------:R-:W-:Y:S01]  /*8580*/  IMAD.MOV.U32 R215, RZ, RZ, R225 ;  /* 0x000000ffffd77224 */ /* 0x000fe200078e00e1 */
[C---:B------:R-:W-:Y:S01]  /*8590*/  ISETP.GE.AND P5, PT, R0.reuse, R199, PT ;  /* 0x000000c70000720c */ /* 0x040fe20003fa6270 */
[----:B------:R-:W-:Y:S01]  /*85a0*/  @P3 STS.128 [R198+0xd800], RZ ;  /* 0x00d800ffc6003388 */ /* 0x000fe20000000c00 */
[----:B------:R-:W-:Y:S02]  /*85b0*/  IABS R2, R2 ;  /* 0x0000000200027213 */ /* 0x000fe40000000000 */
[C---:B------:R-:W-:Y:S01]  /*85c0*/  ISETP.LT.OR P4, PT, R0.reuse, R205, P4 ;  /* 0x000000cd0000720c */ /* 0x040fe20002781670 */
[----:B------:R-:W-:Y:S01]  /*85d0*/  @!PT LDS RZ, [RZ] ;  /* 0x00000000fffff984 */ /* 0x000fe20000000800 */
[----:B------:R-:W-:Y:S01]  /*85e0*/  @!PT LDS RZ, [RZ] ;  /* 0x00000000fffff984 */ /* 0x000fe20000000800 */
[----:B------:R-:W-:Y:S01]  /*85f0*/  @!PT LDS RZ, [RZ] ;  /* 0x00000000fffff984 */ /* 0x000fe20000000800 */
[----:B------:R1:W-:Y:S01]  /*8600*/  @!P3 LDGSTS.E.BYPASS.LTC128B.128 [R198+0xd800], [R28.64] ;  /* 0x0d8000001cc6bfae */ /* 0x0003e2000b901d46 */
[----:B------:R-:W-:-:S03]  /*8610*/  ISETP.LT.OR P5, PT, R0, R202, P5 ;  /* 0x000000ca0000720c */ /* 0x000fc60002fa1670 */
        /* <DEDUP_REMOVED lines=13> */
[----:B------:R-:W4:Y:S04]  /*86f0*/  LDSM.16.M88.4 R24, [R193+0x7000] ;  /* 0x00700000c118783b */ /* 0x000f280000000200 */
[----:B-----5:R-:W5:Y:S04]  /*8700*/  LDSM.16.M88.4 R8, [R193+0x7800] ;  /* 0x00780000c108783b */ /* 0x020f680000000200 */
[----:B------:R-:W-:Y:S04]  /*8710*/  LDSM.16.M88.4 R156, [R192] ;  /* 0x00000000c09c783b */ /* 0x000fe80000000200 */
[----:B-1----:R-:W1:Y:S04]  /*8720*/  LDSM.16.M88.4 R4, [R191] ;  /* 0x00000000bf04783b */ /* 0x002e680000000200 */
[----:B------:R-:W1:Y:S04]  /*8730*/  LDSM.16.M88.4 R144, [R183] ;  /* 0x00000000b790783b */ /* 0x000e680000000200 */
[----:B--2---:R-:W2:Y:S04]  /*8740*/  LDSM.16.M88.4 R20, [R182] ;  /* 0x00000000b614783b */ /* 0x004ea80000000200 */
[----:B------:R-:W1:Y:S04]  /*8750*/  LDSM.16.M88.4 R220, [R181] ;  /* 0x00000000b5dc783b */ /* 0x000e680000000200 */
[----:B------:R-:W-:Y:S01]  /*8760*/  LDSM.16.M88.4 R148, [R187+0x6000] ;  /* 0x00600000bb94783b */ /* 0x000fe20000000200 */
[C---:B---3--:R-:W-:Y:S03]  /*8770*/  HMMA.16816.F32.BF16 R12, R160.reuse, R140, RZ ;  /* 0x0000008ca00c723c */ /* 0x048fe600000418ff */
[----:B----4-:R-:W-:Y:S04]  /*8780*/  LDSM.16.M88.4 R16, [R187+0x6800] ;  /* 0x00680000bb10783b */ /* 0x010fe80000000200 */
[----:B------:R-:W-:Y:S01]  /*8790*/  LDSM.16.M88.4 R216, [R187+0x7800] ;  /* 0x00780000bbd8783b */ /* 0x000fe20000000200 */
[C---:B------:R-:W-:Y:S03]  /*87a0*/  HMMA.16816.F32.BF16 R140, R160.reuse, R142, RZ ;  /* 0x0000008ea08c723c */ /* 0x040fe600000418ff */
[----:B------:R-:W-:Y:S04]  /*87b0*/  LDSM.16.M88.4 R152, [R189] ;  /* 0x00000000bd98783b */ /* 0x000fe80000000200 */
[----:B------:R-:W-:Y:S01]  /*87c0*/  LDSM.16.M88.4 R168, [R180] ;  /* 0x00000000b4a8783b */ /* 0x000fe20000000200 */
[C---:B------:R-:W-:Y:S03]  /*87d0*/  HMMA.16816.F32.BF16 R136, R160.reuse, R32, RZ ;  /* 0x00000020a088723c */ /* 0x040fe600000418ff */
[----:B------:R-:W0:Y:S05]  /*87e0*/  LDGDEPBAR ;  /* 0x00000000000079af */ /* 0x000e2a0000000000 */
[C---:B------:R-:W-:Y:S08]  /*87f0*/  HMMA.16816.F32.BF16 R32, R160.reuse, R34, RZ ;  /* 0x00000022a020723c */ /* 0x040ff000000418ff */
[C---:B------:R-:W-:Y:S08]  /*8800*/  HMMA.16816.F32.BF16 R28, R160.reuse, R24, RZ ;  /* 0x00000018a01c723c */ /* 0x040ff000000418ff */
[C---:B------:R-:W-:Y:S08]  /*8810*/  HMMA.16816.F32.BF16 R24, R160.reuse, R26, RZ ;  /* 0x0000001aa018723c */ /* 0x040ff000000418ff */
[C---:B-----5:R-:W-:Y:S08]  /*8820*/  HMMA.16816.F32.BF16 R164, R160.reuse, R8, RZ ;  /* 0x00000008a0a4723c */ /* 0x060ff000000418ff */
[----:B------:R-:W-:Y:S01]  /*8830*/  HMMA.16816.F32.BF16 R160, R160, R10, RZ ;  /* 0x0000000aa0a0723c */ /* 0x000fe200000418ff */
[----:B------:R-:W3:Y:S07]  /*8840*/  LDSM.16.M88.4 R8, [R190] ;  /* 0x00000000be08783b */ /* 0x000eee0000000200 */
        /* <DEDUP_REMOVED lines=11> */
[----:B------:R-:W5:Y:S04]  /*8900*/  LDSM.16.M88.4 R156, [R180+0x1800] ;  /* 0x00180000b49c783b */ /* 0x000f680000000200 */
[----:B------:R-:W-:Y:S03]  /*8910*/  LDSM.16.M88.4 R220, [R175] ;  /* 0x00000000afdc783b */ /* 0x000fe60000000200 */
[C---:B---3--:R-:W-:Y:S08]  /*8920*/  HMMA.16816.F32.BF16 R12, R8.reuse, R148, R12 ;  /* 0x00000094080c723c */ /* 0x048ff0000004180c */
        /* <DEDUP_REMOVED lines=10> */
[----:B------:R-:W3:Y:S04]  /*89d0*/  LDSM.16.M88.4 R8, [R193+0x9000] ;  /* 0x00900000c108783b */ /* 0x000ee80000000200 */
[----:B------:R-:W-:Y:S03]  /*89e0*/  LDSM.16.M88.4 R216, [R194+0x4000] ;  /* 0x00400000c2d8783b */ /* 0x000fe60000000200 */
[C---:B------:R-:W-:Y:S08]  /*89f0*/  HMMA.16816.F32.BF16 R12, R152.reuse, R168, R12 ;  /* 0x000000a8980c723c */ /* 0x040ff0000004180c */
[C---:B------:R-:W-:Y:S01]  /*8a00*/  HMMA.16816.F32.BF16 R140, R152.reuse, R170, R140 ;  /* 0x000000aa988c723c */ /* 0x040fe2000004188c */
[----:B------:R-:W-:Y:S07]  /*8a10*/  LDSM.16.M88.4 R168, [R179] ;  /* 0x00000000b3a8783b */ /* 0x000fee0000000200 */
[C---:B----4-:R-:W-:Y:S08]  /*8a20*/  HMMA.16816.F32.BF16 R136, R152.reuse, R144, R136 ;  /* 0x000000909888723c */ /* 0x050ff00000041888 */
[C---:B------:R-:W-:Y:S01]  /*8a30*/  HMMA.16816.F32.BF16 R32, R152.reuse, R146, R32 ;  /* 0x000000929820723c */ /* 0x040fe20000041820 */
[----:B------:R-:W4:Y:S07]  /*8a40*/  LDSM.16.M88.4 R144, [R193+0x9800] ;  /* 0x00980000c190783b */ /* 0x000f2e0000000200 */
[C---:B--2---:R-:W-:Y:S08]  /*8a50*/  HMMA.16816.F32.BF16 R28, R152.reuse, R20, R28 ;  /* 0x00000014981c723c */ /* 0x044ff0000004181c */
[C---:B------:R-:W-:Y:S01]  /*8a60*/  HMMA.16816.F32.BF16 R24, R152.reuse, R22, R24 ;  /* 0x000000169818723c */ /* 0x040fe20000041818 */
[----:B------:R-:W2:Y:S07]  /*8a70*/  LDSM.16.M88.4 R20, [R192+0x2000] ;  /* 0x00200000c014783b */ /* 0x000eae0000000200 */
[C---:B-----5:R-:W-:Y:S08]  /*8a80*/  HMMA.16816.F32.BF16 R164, R152.reuse, R156, R164 ;  /* 0x0000009c98a4723c */ /* 0x060ff000000418a4 */
[----:B------:R-:W-:Y:S01]  /*8a90*/  HMMA.16816.F32.BF16 R160, R152, R158, R160 ;  /* 0x0000009e98a0723c */ /* 0x000fe200000418a0 */
[----:B------:R-:W5:Y:S04]  /*8aa0*/  LDSM.16.M88.4 R152, [R177] ;  /* 0x00000000b198783b */ /* 0x000f680000000200 */
[----:B------:R-:W2:Y:S03]  /*8ab0*/  LDSM.16.M88.4 R156, [R178] ;  /* 0x00000000b29c783b */ /* 0x000ea60000000200 */
[C---:B-1----:R-:W-:Y:S08]  /*8ac0*/  HMMA.16816.F32.BF16 R12, R4.reuse, R148, R12 ;  /* 0x00000094040c723c */ /* 0x042ff0000004180c */
[C---:B------:R-:W-:Y:S01]  /*8ad0*/  HMMA.16816.F32.BF16 R140, R4.reuse, R150, R140 ;  /* 0x00000096048c723c */ /* 0x040fe2000004188c */
[----:B------:R-:W1:Y:S07]  /*8ae0*/  LDSM.16.M88.4 R148, [R176] ;  /* 0x00000000b094783b */ /* 0x000e6e0000000200 */
[C---:B------:R-:W-:Y:S08]  /*8af0*/  HMMA.16816.F32.BF16 R136, R4.reuse, R16, R136 ;  /* 0x000000100488723c */ /* 0x040ff00000041888 */
        /* <DEDUP_REMOVED lines=8> */
[----:B------:R-:W1:Y:S03]  /*8b80*/  LDSM.16.M88.4 R144, [R187+0x9000] ;  /* 0x00900000bb90783b */ /* 0x000e660000000200 */
[C---:B--2---:R-:W-:Y:S08]  /*8b90*/  HMMA.16816.F32.BF16 R12, R20.reuse, R168, R12 ;  /* 0x000000a8140c723c */ /* 0x044ff0000004180c */
[C---:B------:R-:W-:Y:S01]  /*8ba0*/  HMMA.16816.F32.BF16 R140, R20.reuse, R170, R140 ;  /* 0x000000aa148c723c */ /* 0x040fe2000004188c */
[----:B------:R-:W-:Y:S07]  /*8bb0*/  LDSM.16.M88.4 R168, [R193+0xb800] ;  /* 0x00b80000c1a8783b */ /* 0x000fee0000000200 */
[C---:B-----5:R-:W-:Y:S08]  /*8bc0*/  HMMA.16816.F32.BF16 R28, R20.reuse, R152, R28 ;  /* 0x00000098141c723c */ /* 0x060ff0000004181c */
[C---:B------:R-:W-:Y:S01]  /*8bd0*/  HMMA.16816.F32.BF16 R24, R20.reuse, R154, R24 ;  /* 0x0000009a1418723c */ /* 0x040fe20000041818 */
[----:B------:R-:W2:Y:S07]  /*8be0*/  LDSM.16.M88.4 R152, [R187+0x9800] ;  /* 0x00980000bb98783b */ /* 0x000eae0000000200 */
[C---:B------:R-:W-:Y:S08]  /*8bf0*/  HMMA.16816.F32.BF16 R136, R20.reuse, R156, R136 ;  /* 0x0000009c1488723c */ /* 0x040ff00000041888 */
[C---:B------:R-:W-:Y:S01]  /*8c00*/  HMMA.16816.F32.BF16 R32, R20.reuse, R158, R32 ;  /* 0x0000009e1420723c */ /* 0x040fe20000041820 */
[----:B------:R-:W-:Y:S07]  /*8c10*/  LDSM.16.M88.4 R156, [R192+0x4000] ;  /* 0x00400000c09c783b */ /* 0x000fee0000000200 */
[C---:B-1----:R-:W-:Y:S08]  /*8c20*/  HMMA.16816.F32.BF16 R164, R20.reuse, R148, R164 ;  /* 0x0000009414a4723c */ /* 0x042ff000000418a4 */
        /* <DEDUP_REMOVED lines=8> */
[----:B------:R-:W3:Y:S07]  /*8cb0*/  LDSM.16.M88.4 R4, [R180+0x3000] ;  /* 0x00300000b404783b */ /* 0x000eee0000000200 */
[C---:B------:R-:W-:Y:S08]  /*8cc0*/  HMMA.16816.F32.BF16 R28, R16.reuse, R144, R28 ;  /* 0x00000090101c723c */ /* 0x040ff0000004181c */
[C---:B------:R-:W-:Y:S01]  /*8cd0*/  HMMA.16816.F32.BF16 R24, R16.reuse, R146, R24 ;  /* 0x000000921018723c */ /* 0x040fe20000041818 */
[----:B------:R-:W-:Y:S07]  /*8ce0*/  LDSM.16.M88.4 R144, [R180+0x3800] ;  /* 0x00380000b490783b */ /* 0x000fee0000000200 */
[C---:B--2---:R-:W-:Y:S08]  /*8cf0*/  HMMA.16816.F32.BF16 R164, R16.reuse, R152, R164 ;  /* 0x0000009810a4723c */ /* 0x044ff000000418a4 */
[----:B------:R-:W-:Y:S01]  /*8d00*/  HMMA.16816.F32.BF16 R160, R16, R154, R160 ;  /* 0x0000009a10a0723c */ /* 0x000fe200000418a0 */
[----:B------:R-:W2:Y:S04]  /*8d10*/  LDSM.16.M88.4 R16, [R193+0xa000] ;  /* 0x00a00000c110783b */ /* 0x000ea80000000200 */
[----:B------:R-:W-:Y:S03]  /*8d20*/  LDSM.16.M88.4 R152, [R174] ;  /* 0x00000000ae98783b */ /* 0x000fe60000000200 */
[C---:B-1----:R-:W-:Y:S08]  /*8d30*/  HMMA.16816.F32.BF16 R12, R20.reuse, R8, R12 ;  /* 0x00000008140c723c */ /* 0x042ff0000004180c */
[C---:B------:R-:W-:Y:S01]  /*8d40*/  HMMA.16816.F32.BF16 R140, R20.reuse, R10, R140 ;  /* 0x0000000a148c723c */ /* 0x040fe2000004188c */
[----:B------:R-:W1:Y:S07]  /*8d50*/  LDSM.16.M88.4 R8, [R193+0xa800] ;  /* 0x00a80000c108783b */ /* 0x000e6e0000000200 */
[C---:B---3--:R-:W-:Y:S08]  /*8d60*/  HMMA.16816.F32.BF16 R28, R20.reuse, R4, R28 ;  /* 0x00000004141c723c */ /* 0x048ff0000004181c */
[C---:B------:R-:W-:Y:S01]  /*8d70*/  HMMA.16816.F32.BF16 R24, R20.reuse, R6, R24 ;  /* 0x000000061418723c */ /* 0x040fe20000041818 */
[----:B------:R-:W3:Y:S07]  /*8d80*/  LDSM.16.M88.4 R4, [R193+0xb000] ;  /* 0x00b00000c104783b */ /* 0x000eee0000000200 */
[----:B------:R-:W-:Y:S08]  /*8d90*/  HMMA.16816.F32.BF16 R136, R20, R148, R136 ;  /* 0x000000941488723c */ /* 0x000ff00000041888 */
[----:B--2---:R-:W-:Y:S08]  /*8da0*/  HMMA.16816.F32.BF16 R12, R216, R16, R12 ;  /* 0x00000010d80c723c */ /* 0x004ff0000004180c */
[C---:B------:R-:W-:Y:S01]  /*8db0*/  HMMA.16816.F32.BF16 R32, R20.reuse, R150, R32 ;  /* 0x000000961420723c */ /* 0x040fe20000041820 */
[----:B------:R-:W-:Y:S07]  /*8dc0*/  LDSM.16.M88.4 R148, [R173] ;  /* 0x00000000ad94783b */ /* 0x000fee0000000200 */
[C---:B------:R-:W-:Y:S08]  /*8dd0*/  HMMA.16816.F32.BF16 R164, R20.reuse, R144, R164 ;  /* 0x0000009014a4723c */ /* 0x040ff000000418a4 */
[----:B------:R-:W-:Y:S01]  /*8de0*/  HMMA.16816.F32.BF16 R160, R20, R146, R160 ;  /* 0x0000009214a0723c */ /* 0x000fe200000418a0 */
[----:B------:R-:W-:Y:S04]  /*8df0*/  LDSM.16.M88.4 R20, [R190+0x4000] ;  /* 0x00400000be14783b */ /* 0x000fe80000000200 */
[----:B------:R-:W-:Y:S03]  /*8e00*/  LDSM.16.M88.4 R144, [R172] ;  /* 0x00000000ac90783b */ /* 0x000fe60000000200 */
[----:B------:R-:W-:Y:S01]  /*8e10*/  HMMA.16816.F32.BF16 R140, R216, R18, R140 ;  /* 0x00000012d88c723c */ /* 0x000fe2000004188c */
[----:B------:R-:W2:Y:S07]  /*8e20*/  LDSM.16.M88.4 R16, [R187+0xa000] ;  /* 0x00a00000bb10783b */ /* 0x000eae0000000200 */
[----:B------:R-:W-:Y:S08]  /*8e30*/  HMMA.16816.F32.BF16 R12, R156, R220, R12 ;  /* 0x000000dc9c0c723c */ /* 0x000ff0000004180c */
[C---:B-1----:R-:W-:Y:S08]  /*8e40*/  HMMA.16816.F32.BF16 R136, R216.reuse, R8, R136 ;  /* 0x00000008d888723c */ /* 0x042ff00000041888 */
[C---:B------:R-:W-:Y:S01]  /*8e50*/  HMMA.16816.F32.BF16 R32, R216.reuse, R10, R32 ;  /* 0x0000000ad820723c */ /* 0x040fe20000041820 */
[----:B------:R-:W-:Y:S07]  /*8e60*/  LDSM.16.M88.4 R8, [R189+0x4000] ;  /* 0x00400000bd08783b */ /* 0x000fee0000000200 */
[C---:B---3--:R-:W-:Y:S08]  /*8e70*/  HMMA.16816.F32.BF16 R28, R216.reuse, R4, R28 ;  /* 0x00000004d81c723c */ /* 0x048ff0000004181c */
[----:B------:R-:W-:Y:S01]  /*8e80*/  HMMA.16816.F32.BF16 R24, R216, R6, R24 ;  /* 0x00000006d818723c */ /* 0x000fe20000041818 */
[----:B------:R-:W1:Y:S07]  /*8e90*/  LDSM.16.M88.4 R4, [R180+0x4000] ;  /* 0x00400000b404783b */ /* 0x000e6e0000000200 */
[----:B--2---:R-:W-:Y:S08]  /*8ea0*/  HMMA.16816.F32.BF16 R12, R20, R16, R12 ;  /* 0x00000010140c723c */ /* 0x004ff0000004180c */
[----:B------:R-:W-:Y:S08]  /*8eb0*/  HMMA.16816.F32.BF16 R140, R156, R222, R140 ;  /* 0x000000de9c8c723c */ /* 0x000ff0000004188c */
[----:B------:R-:W-:Y:S08]  /*8ec0*/  HMMA.16816.F32.BF16 R164, R216, R168, R164 ;  /* 0x000000a8d8a4723c */ /* 0x000ff000000418a4 */
[C---:B------:R-:W-:Y:S08]  /*8ed0*/  HMMA.16816.F32.BF16 R136, R156.reuse, R152, R136 ;  /* 0x000000989c88723c */ /* 0x040ff00000041888 */
[----:B------:R-:W-:Y:S01]  /*8ee0*/  HMMA.16816.F32.BF16 R32, R156, R154, R32 ;  /* 0x0000009a9c20723c */ /* 0x000fe20000041820 */
[----:B------:R-:W2:Y:S07]  /*8ef0*/  LDSM.16.M88.4 R152, [R187+0xa800] ;  /* 0x00a80000bb98783b */ /* 0x000eae0000000200 */
[----:B-1----:R-:W-:Y:S07]  /*8f00*/  HMMA.16816.F32.BF16 R12, R8, R4, R12 ;  /* 0x00000004080c723c */ /* 0x002fee000004180c */
[----:B------:R-:W-:Y:S01]  /*8f10*/  IMAD.IADD R4, R203, 0x1, -R0 ;  /* 0x00000001cb047824 */ /* 0x000fe200078e0a00 */
[----:B------:R-:W-:Y:S01]  /*8f20*/  HMMA.16816.F32.BF16 R140, R20, R18, R140 ;  /* 0x00000012148c723c */ /* 0x000fe2000004188c */
[----:B------:R-:W-:-:S03]  /*8f30*/  IMAD.MOV.U32 R5, RZ, RZ, R2 ;  /* 0x000000ffff057224 */ /* 0x000fc600078e0002 */
[----:B------:R-:W-:Y:S02]  /*8f40*/  IABS R2, R4 ;  /* 0x0000000400027213 */ /* 0x000fe40000000000 */
[----:B------:R-:W-:Y:S01]  /*8f50*/  IADD3 R4, R0, 0x1, RZ ;  /* 0x0000000100047810 */ /* 0x000fe20007ffe0ff */
[----:B------:R-:W1:Y:S01]  /*8f60*/  I2F R5, R5 ;  /* 0x0000000500057306 */ /* 0x000e620000201400 */
[C---:B------:R-:W-:Y:S02]  /*8f70*/  HMMA.16816.F32.BF16 R28, R156.reuse, R148, R28 ;  /* 0x000000949c1c723c */ /* 0x040fe4000004181c */
[C---:B------:R-:W-:Y:S02]  /*8f80*/  ISETP.GE.AND P6, PT, R4.reuse, R204, PT ;  /* 0x000000cc0400720c */ /* 0x040fe40003fc6270 */
[C---:B------:R-:W-:Y:S02]  /*8f90*/  ISETP.GE.AND P0, PT, R4.reuse, R199, PT ;  /* 0x000000c70400720c */ /* 0x040fe40003f06270 */
[C---:B------:R-:W-:Y:S01]  /*8fa0*/  ISETP.LT.OR P6, PT, R4.reuse, R205, P6 ;  /* 0x000000cd0400720c */ /* 0x040fe200037c1670 */
[----:B------:R3:W4:Y:S01]  /*8fb0*/  I2F R17, R2 ;  /* 0x0000000200117306 */ /* 0x0007220000201400 */
[----:B------:R-:W-:Y:S01]  /*8fc0*/  ISETP.LT.OR P0, PT, R4, R202, P0 ;  /* 0x000000ca0400720c */ /* 0x000fe20000701670 */
[----:B------:R-:W-:Y:S07]  /*8fd0*/  HMMA.16816.F32.BF16 R164, R156, R144, R164 ;  /* 0x000000909ca4723c */ /* 0x000fee00000418a4 */
[----:B-1----:R-:W-:Y:S01]  /*8fe0*/  FFMA.FTZ R144, R5, -UR24, R12 ;  /* 0x8000001805907c23 */ /* 0x002fe2000801000c */
[----:B------:R-:W-:Y:S01]  /*8ff0*/  HMMA.16816.F32.BF16 R140, R8, R6, R140 ;  /* 0x00000006088c723c */ /* 0x000fe2000004188c */
[----:B------:R-:W-:-:S03]  /*9000*/  IADD3 R12, R0, 0x8, RZ ;  /* 0x00000008000c7810 */ /* 0x000fc60007ffe0ff */
[----:B------:R-:W-:Y:S01]  /*9010*/  FSEL R144, R144, -INF , !P4 ;  /* 0xff80000090907808 */ /* 0x000fe20006000000 */
[--C-:B---3--:R-:W-:Y:S01]  /*9020*/  IMAD.IADD R2, R206, 0x1, -R4.reuse ;  /* 0x00000001ce027824 */ /* 0x108fe200078e0a04 */
[----:B------:R-:W-:Y:S01]  /*9030*/  ISETP.GE.AND P4, PT, R12, R204, PT ;  /* 0x000000cc0c00720c */ /* 0x000fe20003f86270 */
[C---:B------:R-:W-:Y:S01]  /*9040*/  IMAD.IADD R4, R203.reuse, 0x1, -R4 ;  /* 0x00000001cb047824 */ /* 0x040fe200078e0a04 */
[----:B------:R-:W-:Y:S01]  /*9050*/  HMMA.16816.F32.BF16 R160, R216, R170, R160 ;  /* 0x000000aad8a0723c */ /* 0x000fe200000418a0 */
[----:B------:R-:W-:Y:S01]  /*9060*/  IMAD.IADD R145, R203, 0x1, -R12 ;  /* 0x00000001cb917824 */ /* 0x000fe200078e0a0c */
[----:B------:R-:W-:Y:S01]  /*9070*/  IABS R148, R2 ;  /* 0x0000000200947213 */ /* 0x000fe20000000000 */
[----:B----4-:R-:W-:Y:S01]  /*9080*/  FFMA.FTZ R2, R17, -UR24, R14 ;  /* 0x8000001811027c23 */ /* 0x010fe2000801000e */
[----:B------:R-:W-:Y:S01]  /*9090*/  IABS R14, R4 ;  /* 0x00000004000e7213 */ /* 0x000fe20000000000 */
[----:B------:R-:W-:Y:S01]  /*90a0*/  IMAD.IADD R135, R206, 0x1, -R12 ;  /* 0x00000001ce877824 */ /* 0x000fe200078e0a0c */
[----:B------:R-:W1:Y:S01]  /*90b0*/  LDSM.16.M88.4 R4, [R180+0x4800] ;  /* 0x00480000b404783b */ /* 0x000e620000000200 */
[----:B------:R-:W-:Y:S01]  /*90c0*/  IABS R145, R145 ;  /* 0x0000009100917213 */ /* 0x000fe20000000000 */
[----:B------:R-:W3:Y:S01]  /*90d0*/  I2F R148, R148 ;  /* 0x0000009400947306 */ /* 0x000ee20000201400 */
[----:B--2---:R-:W-:Y:S01]  /*90e0*/  HMMA.16816.F32.BF16 R136, R20, R152, R136 ;  /* 0x000000981488723c */ /* 0x004fe20000041888 */
[----:B------:R-:W-:Y:S01]  /*90f0*/  FSEL R2, R2, -INF , !P5 ;  /* 0xff80000002027808 */ /* 0x000fe20006800000 */
[----:B------:R-:W2:Y:S01]  /*9100*/  LDSM.16.M88.4 R16, [R187+0xb000] ;  /* 0x00b00000bb10783b */ /* 0x000ea20000000200 */
[----:B------:R-:W-:-:S02]  /*9110*/  ISETP.GE.AND P5, PT, R12, R199, PT ;  /* 0x000000c70c00720c */ /* 0x000fc40003fa6270 */
[----:B------:R-:W-:Y:S02]  /*9120*/  IABS R135, R135 ;  /* 0x0000008700877213 */ /* 0x000fe40000000000 */
[----:B------:R-:W4:Y:S01]  /*9130*/  I2F R14, R14 ;  /* 0x0000000e000e7306 */ /* 0x000f220000201400 */
[C---:B------:R-:W-:Y:S01]  /*9140*/  ISETP.LT.OR P4, PT, R12.reuse, R205, P4 ;  /* 0x000000cd0c00720c */ /* 0x040fe20002781670 */
[----:B------:R-:W-:Y:S01]  /*9150*/  HMMA.16816.F32.BF16 R32, R20, R154, R32 ;  /* 0x0000009a1420723c */ /* 0x000fe20000041820 */
[----:B------:R-:W-:Y:S02]  /*9160*/  ISETP.LT.OR P5, PT, R12, R202, P5 ;  /* 0x000000ca0c00720c */ /* 0x000fe40002fa1670 */
[----:B------:R-:W-:Y:S01]  /*9170*/  IADD3 R12, R0, 0x9, RZ ;  /* 0x00000009000c7810 */ /* 0x000fe20007ffe0ff */
[----:B---3--:R-:W-:Y:S02]  /*9180*/  FFMA.FTZ R148, R148, -UR24, R13 ;  /* 0x8000001894947c23 */ /* 0x008fe4000801000d */
[----:B------:R-:W3:Y:S01]  /*9190*/  I2F R135, R135 ;  /* 0x0000008700877306 */ /* 0x000ee20000201400 */
[----:B------:R-:W-:Y:S01]  /*91a0*/  IMAD.MOV.U32 R13, RZ, RZ, R145 ;  /* 0x000000ffff0d7224 */ /* 0x000fe200078e0091 */
[----:B------:R-:W-:Y:S01]  /*91b0*/  HMMA.16816.F32.BF16 R160, R156, R146, R160 ;  /* 0x000000929ca0723c */ /* 0x000fe200000418a0 */
[----:B------:R-:W-:-:S02]  /*91c0*/  FSEL R148, R148, -INF , !P6 ;  /* 0xff80000094947808 */ /* 0x000fc40007000000 */
[----:B------:R-:W-:Y:S01]  /*91d0*/  ISETP.GE.AND P6, PT, R12, R204, PT ;  /* 0x000000cc0c00720c */ /* 0x000fe20003fc6270 */
[----:B----4-:R-:W-:Y:S02]  /*91e0*/  FFMA.FTZ R15, R14, -UR24, R15 ;  /* 0x800000180e0f7c23 */ /* 0x010fe4000801000f */
[----:B------:R-:W4:Y:S01]  /*91f0*/  I2F R13, R13 ;  /* 0x0000000d000d7306 */ /* 0x000f220000201400 */
[--C-:B------:R-:W-:Y:S01]  /*9200*/  IMAD.IADD R14, R206, 0x1, -R12.reuse ;  /* 0x00000001ce0e7824 */ /* 0x100fe200078e0a0c */
[C---:B------:R-:W-:Y:S01]  /*9210*/  ISETP.LT.OR P6, PT, R12.reuse, R205, P6 ;  /* 0x000000cd0c00720c */ /* 0x040fe200037c1670 */
[----:B------:R-:W-:Y:S01]  /*9220*/  HMMA.16816.F32.BF16 R24, R156, R150, R24 ;  /* 0x000000969c18723c */ /* 0x000fe20000041818 */
[----:B------:R-:W-:Y:S01]  /*9230*/  FSEL R147, R15, -INF , !P0 ;  /* 0xff8000000f937808 */ /* 0x000fe20004000000 */
[----:B------:R-:W-:Y:S01]  /*9240*/  IMAD.IADD R15, R203, 0x1, -R12 ;  /* 0x00000001cb0f7824 */ /* 0x000fe200078e0a0c */
[C---:B------:R-:W-:Y:S02]  /*9250*/  ISETP.GE.AND P0, PT, R12.reuse, R199, PT ;  /* 0x000000c70c00720c */ /* 0x040fe40003f06270 */
[----:B------:R-:W-:Y:S01]  /*9260*/  IABS R14, R14 ;  /* 0x0000000e000e7213 */ /* 0x000fe20000000000 */
[----:B---3--:R-:W-:Y:S01]  /*9270*/  FFMA.FTZ R140, R135, -UR24, R140 ;  /* 0x80000018878c7c23 */ /* 0x008fe2000801008c */
[----:B------:R-:W-:-:S02]  /*9280*/  ISETP.LT.OR P0, PT, R12, R202, P0 ;  /* 0x000000ca0c00720c */ /* 0x000fc40000701670 */
[----:B------:R-:W-:Y:S01]  /*9290*/  IADD3 R12, R0, 0x10, RZ ;  /* 0x00000010000c7810 */ /* 0x000fe20007ffe0ff */
[----:B-1----:R-:W-:Y:S01]  /*92a0*/  HMMA.16816.F32.BF16 R136, R8, R4, R136 ;  /* 0x000000040888723c */ /* 0x002fe20000041888 */
[----:B------:R-:W-:Y:S01]  /*92b0*/  IABS R15, R15 ;  /* 0x0000000f000f7213 */ /* 0x000fe20000000000 */
[----:B------:R-:W1:Y:S01]  /*92c0*/  I2F R14, R14 ;  /* 0x0000000e000e7306 */ /* 0x000e620000201400 */
[----:B----4-:R-:W-:Y:S01]  /*92d0*/  FFMA.FTZ R155, R13, -UR24, R142 ;  /* 0x800000180d9b7c23 */ /* 0x010fe2000801008e */
[----:B------:R-:W-:Y:S01]  /*92e0*/  FSEL R140, R140, -INF , !P4 ;  /* 0xff8000008c8c7808 */ /* 0x000fe20006000000 */
[--C-:B------:R-:W-:Y:S01]  /*92f0*/  IMAD.IADD R13, R203, 0x1, -R12.reuse ;  /* 0x00000001cb0d7824 */ /* 0x100fe200078e0a0c */
[----:B------:R-:W-:Y:S01]  /*9300*/  ISETP.GE.AND P4, PT, R12, R204, PT ;  /* 0x000000cc0c00720c */ /* 0x000fe20003f86270 */
[----:B------:R-:W-:Y:S01]  /*9310*/  IMAD.IADD R5, R206, 0x1, -R12 ;  /* 0x00000001ce057824 */ /* 0x000fe200078e0a0c */
[----:B------:R-:W-:Y:S01]  /*9320*/  FSEL R155, R155, -INF , !P5 ;  /* 0xff8000009b9b7808 */ /* 0x000fe20006800000 */
[----:B--2---:R-:W-:Y:S01]  /*9330*/  HMMA.16816.F32.BF16 R28, R20, R16, R28 ;  /* 0x00000010141c723c */ /* 0x004fe2000004181c */
[----:B------:R-:W2:Y:S01]  /*9340*/  I2F R142, R15 ;  /* 0x0000000f008e7306 */ /* 0x000ea20000201400 */
[----:B------:R-:W-:-:S02]  /*9350*/  IADD3 R4, R0, 0x11, RZ ;  /* 0x0000001100047810 */ /* 0x000fc40007ffe0ff */
[----:B------:R-:W-:Y:S02]  /*9360*/  IABS R5, R5 ;  /* 0x0000000500057213 */ /* 0x000fe40000000000 */
[C---:B------:R-:W-:Y:S01]  /*9370*/  ISETP.GE.AND P5, PT, R12.reuse, R199, PT ;  /* 0x000000c70c00720c */ /* 0x040fe20003fa6270 */
[--C-:B------:R-:W-:Y:S01]  /*9380*/  IMAD.IADD R135, R203, 0x1, -R4.reuse ;  /* 0x00000001cb877824 */ /* 0x100fe200078e0a04 */
[----:B------:R-:W-:Y:S01]  /*9390*/  ISETP.LT.OR P4, PT, R12, R205, P4 ;  /* 0x000000cd0c00720c */ /* 0x000fe20002781670 */
[----:B-1----:R-:W-:Y:S01]  /*93a0*/  FFMA.FTZ R14, R14, -UR24, R141 ;  /* 0x800000180e0e7c23 */ /* 0x002fe2000801008d */
[----:B------:R-:W-:Y:S01]  /*93b0*/  IABS R13, R13 ;  /* 0x0000000d000d7213 */ /* 0x000fe20000000000 */
[----:B------:R-:W1:Y:S01]  /*93c0*/  I2F R5, R5 ;  /* 0x0000000500057306 */ /* 0x000e620000201400 */
[----:B------:R-:W-:Y:S01]  /*93d0*/  ISETP.LT.OR P5, PT, R12, R202, P5 ;  /* 0x000000ca0c00720c */ /* 0x000fe20002fa1670 */
[----:B------:R-:W-:Y:S01]  /*93e0*/  IMAD.IADD R12, R206, 0x1, -R4 ;  /* 0x00000001ce0c7824 */ /* 0x000fe200078e0a04 */
[----:B------:R-:W-:Y:S01]  /*93f0*/  FSEL R16, R14, -INF , !P6 ;  /* 0xff8000000e107808 */ /* 0x000fe20007000000 */
[----:B------:R-:W-:Y:S01]  /*9400*/  IMAD.MOV.U32 R141, RZ, RZ, R13 ;  /* 0x000000ffff8d7224 */ /* 0x000fe200078e000d */
[----:B------:R-:W-:Y:S01]  /*9410*/  IABS R135, R135 ;  /* 0x0000008700877213 */ /* 0x000fe20000000000 */
[----:B--2---:R-:W-:Y:S01]  /*9420*/  FFMA.FTZ R142, R142, -UR24, R143 ;  /* 0x800000188e8e7c23 */ /* 0x004fe2000801008f */
[----:B------:R-:W-:Y:S01]  /*9430*/  IABS R12, R12 ;  /* 0x0000000c000c7213 */ /* 0x000fe20000000000 */
[----:B------:R-:W2:Y:S01]  /*9440*/  I2F R17, R141 ;  /* 0x0000008d00117306 */ /* 0x000ea20000201400 */
[----:B------:R-:W-:Y:S01]  /*9450*/  ISETP.GE.AND P6, PT, R4, R204, PT ;  /* 0x000000cc0400720c */ /* 0x000fe20003fc6270 */
[----:B------:R-:W-:Y:S01]  /*9460*/  HMMA.16816.F32.BF16 R32, R8, R6, R32 ;  /* 0x000000060820723c */ /* 0x000fe20000041820 */
[----:B------:R-:W-:-:S02]  /*9470*/  FSEL R157, R142, -INF , !P0 ;  /* 0xff8000008e9d7808 */ /* 0x000fc40004000000 */
[C---:B------:R-:W-:Y:S02]  /*9480*/  ISETP.GE.AND P0, PT, R4.reuse, R199, PT ;  /* 0x000000c70400720c */ /* 0x040fe40003f06270 */
[C---:B------:R-:W-:Y:S01]  /*9490*/  ISETP.LT.OR P6, PT, R4.reuse, R205, P6 ;  /* 0x000000cd0400720c */ /* 0x040fe200037c1670 */
[----:B------:R3:W4:Y:S01]  /*94a0*/  I2F R142, R12 ;  /* 0x0000000c008e7306 */ /* 0x0007220000201400 */
[----:B-1----:R-:W-:Y:S01]  /*94b0*/  FFMA.FTZ R5, R5, -UR24, R136 ;  /* 0x8000001805057c23 */ /* 0x002fe20008010088 */
[----:B------:R-:W-:Y:S01]  /*94c0*/  ISETP.LT.OR P0, PT, R4, R202, P0 ;  /* 0x000000ca0400720c */ /* 0x000fe20000701670 */
[----:B------:R-:W-:Y:S01]  /*94d0*/  IMAD.MOV.U32 R136, RZ, RZ, R135 ;  /* 0x000000ffff887224 */ /* 0x000fe200078e0087 */
[----:B------:R-:W-:Y:S01]  /*94e0*/  IADD3 R4, R0, 0x18, RZ ;  /* 0x0000001800047810 */ /* 0x000fe20007ffe0ff */
[----:B------:R-:W-:Y:S01]  /*94f0*/  HMMA.16816.F32.BF16 R24, R20, R18, R24 ;  /* 0x000000121418723c */ /* 0x000fe20000041818 */
[----:B------:R-:W-:Y:S01]  /*9500*/  FSEL R158, R5, -INF , !P4 ;  /* 0xff800000059e7808 */ /* 0x000fe20006000000 */
[----:B--2---:R-:W-:-:S02]  /*9510*/  FFMA.FTZ R135, R17, -UR24, R138 ;  /* 0x8000001811877c23 */ /* 0x004fc4000801008a */
[----:B------:R-:W1:Y:S01]  /*9520*/  I2F R136, R136 ;  /* 0x0000008800887306 */ /* 0x000e620000201400 */
[--C-:B------:R-:W-:Y:S01]  /*9530*/  IMAD.IADD R17, R206, 0x1, -R4.reuse ;  /* 0x00000001ce117824 */ /* 0x100fe200078e0a04 */
[----:B------:R-:W-:Y:S01]  /*9540*/  ISETP.GE.AND P4, PT, R4, R204, PT ;  /* 0x000000cc0400720c */ /* 0x000fe20003f86270 */
[----:B------:R-:W-:Y:S01]  /*9550*/  IMAD.IADD R138, R203, 0x1, -R4 ;  /* 0x00000001cb8a7824 */ /* 0x000fe200078e0a04 */
[----:B------:R-:W-:Y:S02]  /*9560*/  FSEL R135, R135, -INF , !P5 ;  /* 0xff80000087877808 */ /* 0x000fe40006800000 */
[----:B------:R-:W-:Y:S01]  /*9570*/  IABS R17, R17 ;  /* 0x0000001100117213 */ /* 0x000fe20000000000 */
[----:B---3--:R-:W2:Y:S01]  /*9580*/  LDSM.16.M88.4 R12, [R180+0x5000] ;  /* 0x00500000b40c783b */ /* 0x008ea20000000200 */
[----:B----4-:R-:W-:Y:S01]  /*9590*/  FFMA.FTZ R142, R142, -UR24, R137 ;  /* 0x800000188e8e7c23 */ /* 0x010fe20008010089 */
[----:B------:R-:W-:Y:S02]  /*95a0*/  IADD3 R137, R0, 0x19, RZ ;  /* 0x0000001900897810 */ /* 0x000fe40007ffe0ff */
[C---:B------:R-:W-:Y:S01]  /*95b0*/  ISETP.GE.AND P5, PT, R4.reuse, R199, PT ;  /* 0x000000c70400720c */ /* 0x040fe20003fa6270 */
[----:B------:R-:W3:Y:S01]  /*95c0*/  I2F R17, R17 ;  /* 0x0000001100117306 */ /* 0x000ee20000201400 */
[----:B------:R-:W-:Y:S01]  /*95d0*/  ISETP.LT.OR P4, PT, R4, R205, P4 ;  /* 0x000000cd0400720c */ /* 0x000fe20002781670 */
[----:B------:R-:W-:Y:S01]  /*95e0*/  IMAD.IADD R18, R206, 0x1, -R137 ;  /* 0x00000001ce127824 */ /* 0x000fe200078e0a89 */
[----:B------:R-:W-:Y:S01]  /*95f0*/  ISETP.LT.OR P5, PT, R4, R202, P5 ;  /* 0x000000ca0400720c */ /* 0x000fe20002fa1670 */
[----:B-1----:R-:W-:Y:S01]  /*9600*/  FFMA.FTZ R136, R136, -UR24, R139 ;  /* 0x8000001888887c23 */ /* 0x002fe2000801008b */
[----:B------:R-:W1:Y:S01]  /*9610*/  LDSM.16.M88.4 R4, [R187+0xb800] ;  /* 0x00b80000bb04783b */ /* 0x000e620000000200 */
[----:B------:R-:W-:-:S02]  /*9620*/  IADD3 R19, R0, 0x20, RZ ;  /* 0x0000002000137810 */ /* 0x000fc40007ffe0ff */
[----:B------:R-:W-:Y:S02]  /*9630*/  IABS R18, R18 ;  /* 0x0000001200127213 */ /* 0x000fe40000000000 */
[----:B------:R-:W-:Y:S01]  /*9640*/  FSEL R223, R136, -INF , !P0 ;  /* 0xff80000088df7808 */ /* 0x000fe20004000000 */
[----:B------:R-:W-:Y:S01]  /*9650*/  IMAD.IADD R136, R203, 0x1, -R137 ;  /* 0x00000001cb887824 */ /* 0x000fe200078e0a89 */
[----:B------:R-:W-:Y:S02]  /*9660*/  IABS R138, R138 ;  /* 0x0000008a008a7213 */ /* 0x000fe40000000000 */
[----:B------:R-:W4:Y:S01]  /*9670*/  I2F R18, R18 ;  /* 0x0000001200127306 */ /* 0x000f220000201400 */
[----:B------:R-:W-:Y:S01]  /*9680*/  FSEL R156, R142, -INF , !P6 ;  /* 0xff8000008e9c7808 */ /* 0x000fe20007000000 */
[----:B---3--:R-:W-:Y:S01]  /*9690*/  FFMA.FTZ R17, R17, -UR24, R32 ;  /* 0x8000001811117c23 */ /* 0x008fe20008010020 */
[----:B------:R-:W-:Y:S02]  /*96a0*/  IABS R136, R136 ;  /* 0x0000008800887213 */ /* 0x000fe40000000000 */
[----:B------:R-:W-:-:S02]  /*96b0*/  ISETP.GE.AND P6, PT, R137, R204, PT ;  /* 0x000000cc8900720c */ /* 0x000fc40003fc6270 */
[C---:B------:R-:W-:Y:S01]  /*96c0*/  ISETP.GE.AND P0, PT, R137.reuse, R199, PT ;  /* 0x000000c78900720c */ /* 0x040fe20003f06270 */
[----:B------:R-:W3:Y:S01]  /*96d0*/  I2F R139, R138 ;  /* 0x0000008a008b7306 */ /* 0x000ee20000201400 */
[C---:B------:R-:W-:Y:S02]  /*96e0*/  ISETP.LT.OR P6, PT, R137.reuse, R205, P6 ;  /* 0x000000cd8900720c */ /* 0x040fe400037c1670 */
[----:B------:R-:W-:-:S05]  /*96f0*/  ISETP.LT.OR P0, PT, R137, R202, P0 ;  /* 0x000000ca8900720c */ /* 0x000fca0000701670 */
[----:B------:R-:W5:Y:S01]  /*9700*/  I2F R32, R136 ;  /* 0x0000008800207306 */ /* 0x000f620000201400 */
[----:B----4-:R-:W-:Y:S01]  /*9710*/  FFMA.FTZ R18, R18, -UR24, R33 ;  /* 0x8000001812127c23 */ /* 0x010fe20008010021 */
[----:B--2---:R-:W-:Y:S01]  /*9720*/  HMMA.16816.F32.BF16 R28, R8, R12, R28 ;  /* 0x0000000c081c723c */ /* 0x004fe2000004181c */
[----:B---3--:R-:W-:Y:S01]  /*9730*/  FFMA.FTZ R139, R139, -UR24, R34 ;  /* 0x800000188b8b7c23 */ /* 0x008fe20008010022 */
[----:B------:R-:W-:Y:S01]  /*9740*/  FSEL R34, R17, -INF , !P4 ;  /* 0xff80000011227808 */ /* 0x000fe20006000000 */
[----:B------:R-:W-:Y:S01]  /*9750*/  IMAD.IADD R17, R203, 0x1, -R19 ;  /* 0x00000001cb117824 */ /* 0x000fe200078e0a13 */
[----:B------:R-:W-:-:S03]  /*9760*/  ISETP.GE.AND P4, PT, R19, R204, PT ;  /* 0x000000cc1300720c */ /* 0x000fc60003f86270 */
[----:B------:R-:W-:Y:S01]  /*9770*/  IMAD.IADD R13, R206, 0x1, -R19 ;  /* 0x00000001ce0d7824 */ /* 0x000fe200078e0a13 */
[----:B------:R-:W-:Y:S01]  /*9780*/  IADD3 R12, R0, 0x21, RZ ;  /* 0x00000021000c7810 */ /* 0x000fe20007ffe0ff */
[----:B------:R-:W-:Y:S01]  /*9790*/  HMMA.16816.F32.BF16 R24, R8, R14, R24 ;  /* 0x0000000e0818723c */ /* 0x000fe20000041818 */
[----:B------:R-:W-:Y:S01]  /*97a0*/  FSEL R221, R139, -INF , !P5 ;  /* 0xff8000008bdd7808 */ /* 0x000fe20006800000 */
[----:B-----5:R-:W-:Y:S01]  /*97b0*/  FFMA.FTZ R35, R32, -UR24, R35 ;  /* 0x8000001820237c23 */ /* 0x020fe20008010023 */
[----:B------:R-:W-:Y:S01]  /*97c0*/  IABS R13, R13 ;  /* 0x0000000d000d7213 */ /* 0x000fe20000000000 */
[----:B------:R-:W-:Y:S01]  /*97d0*/  IMAD.IADD R33, R203, 0x1, -R12 ;  /* 0x00000001cb217824 */ /* 0x000fe200078e0a0c */
[----:B------:R-:W-:Y:S02]  /*97e0*/  ISETP.GE.AND P5, PT, R19, R199, PT ;  /* 0x000000c71300720c */ /* 0x000fe40003fa6270 */
[----:B------:R-:W-:Y:S01]  /*97f0*/  FSEL R32, R18, -INF , !P6 ;  /* 0xff80000012207808 */ /* 0x000fe20007000000 */
[----:B-1----:R-:W-:Y:S01]  /*9800*/  HMMA.16816.F32.BF16 R164, R20, R4, R164 ;  /* 0x0000000414a4723c */ /* 0x002fe200000418a4 */
[----:B------:R-:W1:Y:S01]  /*9810*/  I2F R13, R13 ;  /* 0x0000000d000d7306 */ /* 0x000e620000201400 */
[----:B------:R-:W-:-:S02]  /*9820*/  FSEL R219, R35, -INF , !P0 ;  /* 0xff80000023db7808 */ /* 0x000fc40004000000 */
[C---:B------:R-:W-:Y:S02]  /*9830*/  ISETP.GE.AND P6, PT, R12.reuse, R204, PT ;  /* 0x000000cc0c00720c */ /* 0x040fe40003fc6270 */
[----:B------:R-:W-:Y:S02]  /*9840*/  ISETP.GE.AND P0, PT, R12, R199, PT ;  /* 0x000000c70c00720c */ /* 0x000fe40003f06270 */
[CC--:B------:R-:W-:Y:S01]  /*9850*/  ISETP.LT.OR P4, PT, R19.reuse, R205.reuse, P4 ;  /* 0x000000cd1300720c */ /* 0x0c0fe20002781670 */
[----:B------:R-:W-:Y:S01]  /*9860*/  HMMA.16816.F32.BF16 R160, R20, R6, R160 ;  /* 0x0000000614a0723c */ /* 0x000fe200000418a0 */
[-C--:B------:R-:W-:Y:S01]  /*9870*/  ISETP.LT.OR P5, PT, R19, R202.reuse, P5 ;  /* 0x000000ca1300720c */ /* 0x080fe20002fa1670 */
[----:B------:R-:W-:Y:S01]  /*9880*/  IMAD.IADD R19, R206, 0x1, -R12 ;  /* 0x00000001ce137824 */ /* 0x000fe200078e0a0c */
[C---:B------:R-:W-:Y:S02]  /*9890*/  ISETP.LT.OR P6, PT, R12.reuse, R205, P6 ;  /* 0x000000cd0c00720c */ /* 0x040fe400037c1670 */
[----:B------:R-:W-:-:S02]  /*98a0*/  ISETP.LT.OR P0, PT, R12, R202, P0 ;  /* 0x000000ca0c00720c */ /* 0x000fc40000701670 */
[----:B------:R-:W-:Y:S01]  /*98b0*/  IABS R17, R17 ;  /* 0x0000001100117213 */ /* 0x000fe20000000000 */
[----:B-1----:R-:W-:Y:S01]  /*98c0*/  FFMA.FTZ R168, R13, -UR24, R28 ;  /* 0x800000180da87c23 */ /* 0x002fe2000801001c */
[C---:B------:R-:W-:Y:S01]  /*98d0*/  IADD3 R28, R0.reuse, 0x29, RZ ;  /* 0x00000029001c7810 */ /* 0x040fe20007ffe0ff */
[----:B------:R-:W1:Y:S01]  /*98e0*/  LDSM.16.M88.4 R12, [R180+0x5800] ;  /* 0x00580000b40c783b */ /* 0x000e620000000200 */
[----:B------:R-:W2:Y:S01]  /*98f0*/  I2F R5, R17 ;  /* 0x0000001100057306 */ /* 0x000ea20000201400 */
[----:B------:R-:W-:Y:S01]  /*9900*/  IADD3 R4, R0, 0x28, RZ ;  /* 0x0000002800047810 */ /* 0x000fe20007ffe0ff */
[----:B------:R-:W-:-:S04]  /*9910*/  DEPBAR.LE SB0, 0x0 ;  /* 0x000080000000791a */ /* 0x000fc80000000000 */
[----:B------:R-:W-:Y:S01]  /*9920*/  IABS R18, R33 ;  /* 0x0000002100127213 */ /* 0x000fe20000000000 */
[----:B------:R-:W-:Y:S01]  /*9930*/  IMAD.IADD R33, R206, 0x1, -R28 ;  /* 0x00000001ce217824 */ /* 0x000fe200078e0a1c */
[----:B------:R-:W-:Y:S02]  /*9940*/  IABS R19, R19 ;  /* 0x0000001300137213 */ /* 0x000fe40000000000 */
[----:B------:R-:W-:Y:S02]  /*9950*/  FSEL R168, R168, -INF , !P4 ;  /* 0xff800000a8a87808 */ /* 0x000fe40006000000 */
[----:B------:R-:W-:Y:S01]  /*9960*/  ISETP.GE.AND P4, PT, R4, R204, PT ;  /* 0x000000cc0400720c */ /* 0x000fe20003f86270 */
[----:B------:R3:W4:Y:S01]  /*9970*/  I2F R136, R19 ;  /* 0x0000001300887306 */ /* 0x0007220000201400 */
[----:B------:R-:W-:Y:S01]  /*9980*/  IADD3 R6, R0, 0x31, RZ ;  /* 0x0000003100067810 */ /* 0x000fe20007ffe0ff */
[----:B--2---:R-:W-:Y:S01]  /*9990*/  FFMA.FTZ R5, R5, -UR24, R30 ;  /* 0x8000001805057c23 */ /* 0x004fe2000801001e */
[----:B------:R-:W-:Y:S01]  /*99a0*/  ISETP.LT.OR P4, PT, R4, R205, P4 ;  /* 0x000000cd0400720c */ /* 0x000fe20002781670 */
[----:B------:R-:W-:-:S02]  /*99b0*/  IMAD.IADD R17, R206, 0x1, -R4 ;  /* 0x00000001ce117824 */ /* 0x000fc400078e0a04 */
[----:B------:R-:W-:Y:S01]  /*99c0*/  IMAD.IADD R21, R206, 0x1, -R6 ;  /* 0x00000001ce157824 */ /* 0x000fe200078e0a06 */
[----:B------:R-:W-:Y:S01]  /*99d0*/  FSEL R169, R5, -INF , !P5 ;  /* 0xff80000005a97808 */ /* 0x000fe20006800000 */
[----:B------:R-:W2:Y:S01]  /*99e0*/  I2F R18, R18 ;  /* 0x0000001200127306 */ /* 0x000ea20000201400 */
[C---:B------:R-:W-:Y:S02]  /*99f0*/  ISETP.GE.AND P5, PT, R4.reuse, R199, PT ;  /* 0x000000c70400720c */ /* 0x040fe40003fa6270 */
[----:B------:R-:W-:Y:S02]  /*9a00*/  IABS R5, R33 ;  /* 0x0000002100057213 */ /* 0x000fe40000000000 */
[----:B------:R-:W-:Y:S01]  /*9a10*/  IABS R17, R17 ;  /* 0x0000001100117213 */ /* 0x000fe20000000000 */
[----:B---3--:R-:W-:Y:S01]  /*9a20*/  IMAD.IADD R19, R203, 0x1, -R4 ;  /* 0x00000001cb137824 */ /* 0x008fe200078e0a04 */
[----:B------:R-:W-:Y:S01]  /*9a30*/  BAR.SYNC.DEFER_BLOCKING 0x0 ;  /* 0x0000000000007b1d */ /* 0x000fe20000010000 */
[----:B------:R-:W-:Y:S01]  /*9a40*/  ISETP.LT.OR P5, PT, R4, R202, P5 ;  /* 0x000000ca0400720c */ /* 0x000fe20002fa1670 */
[----:B------:R-:W-:Y:S01]  /*9a50*/  IMAD.MOV.U32 R4, RZ, RZ, R5 ;  /* 0x000000ffff047224 */ /* 0x000fe200078e0005 */
[----:B------:R-:W-:Y:S01]  /*9a60*/  IADD3 R5, R0, 0x30, RZ ;  /* 0x0000003000057810 */ /* 0x000fe20007ffe0ff */
[----:B----4-:R-:W-:Y:S01]  /*9a70*/  FFMA.FTZ R136, R136, -UR24, R29 ;  /* 0x8000001888887c23 */ /* 0x010fe2000801001d */
[----:B------:R-:W-:-:S02]  /*9a80*/  IABS R30, R19 ;  /* 0x00000013001e7213 */ /* 0x000fc40000000000 */
[----:B------:R-:W3:Y:S01]  /*9a90*/  I2F R19, R17 ;  /* 0x0000001100137306 */ /* 0x000ee20000201400 */
[--C-:B------:R-:W-:Y:S01]  /*9aa0*/  IMAD.IADD R7, R206, 0x1, -R5.reuse ;  /* 0x00000001ce077824 */ /* 0x100fe200078e0a05 */
[C---:B-1----:R-:W-:Y:S01]  /*9ab0*/  HMMA.16816.F32.BF16 R164, R8.reuse, R12, R164 ;  /* 0x0000000c08a4723c */ /* 0x042fe200000418a4 */
[----:B------:R-:W-:Y:S01]  /*9ac0*/  IMAD.IADD R20, R203, 0x1, -R5 ;  /* 0x00000001cb147824 */ /* 0x000fe200078e0a05 */
[----:B------:R-:W-:Y:S01]  /*9ad0*/  FSEL R208, R136, -INF , !P6 ;  /* 0xff80000088d07808 */ /* 0x000fe20007000000 */
[----:B--2---:R-:W-:Y:S01]  /*9ae0*/  FFMA.FTZ R31, R18, -UR24, R31 ;  /* 0x80000018121f7c23 */ /* 0x004fe2000801001f */
[----:B------:R-:W-:Y:S02]  /*9af0*/  IABS R7, R7 ;  /* 0x0000000700077213 */ /* 0x000fe40000000000 */
[----:B------:R-:W1:Y:S01]  /*9b00*/  I2F R17, R30 ;  /* 0x0000001e00117306 */ /* 0x000e620000201400 */
[----:B------:R-:W-:Y:S01]  /*9b10*/  IADD3 R12, R0, 0x38, RZ ;  /* 0x00000038000c7810 */ /* 0x000fe20007ffe0ff */
[----:B------:R-:W-:Y:S01]  /*9b20*/  HMMA.16816.F32.BF16 R160, R8, R14, R160 ;  /* 0x0000000e08a0723c */ /* 0x000fe200000418a0 */
[----:B------:R-:W-:-:S02]  /*9b30*/  IABS R20, R20 ;  /* 0x0000001400147213 */ /* 0x000fc40000000000 */
[----:B------:R-:W-:Y:S02]  /*9b40*/  IADD3 R0, R0, 0x39, RZ ;  /* 0x0000003900007810 */ /* 0x000fe40007ffe0ff */
[----:B------:R-:W-:Y:S01]  /*9b50*/  FSEL R207, R31, -INF , !P0 ;  /* 0xff8000001fcf7808 */ /* 0x000fe20004000000 */
[----:B------:R-:W2:Y:S01]  /*9b60*/  I2F R7, R7 ;  /* 0x0000000700077306 */ /* 0x000ea20000201400 */
[----:B---3--:R-:W-:Y:S01]  /*9b70*/  FFMA.FTZ R19, R19, -UR24, R24 ;  /* 0x8000001813137c23 */ /* 0x008fe20008010018 */
[-C--:B------:R-:W-:Y:S01]  /*9b80*/  ISETP.GE.AND P6, PT, R28, R204.reuse, PT ;  /* 0x000000cc1c00720c */ /* 0x080fe20003fc6270 */
[----:B------:R-:W-:Y:S01]  /*9b90*/  IMAD.MOV.U32 R13, RZ, RZ, R20 ;  /* 0x000000ffff0d7224 */ /* 0x000fe200078e0014 */
[----:B------:R-:W-:Y:S01]  /*9ba0*/  IABS R20, R21 ;  /* 0x0000001500147213 */ /* 0x000fe20000000000 */
[----:B------:R-:W-:Y:S01]  /*9bb0*/  IMAD.IADD R9, R206, 0x1, -R0 ;  /* 0x00000001ce097824 */ /* 0x000fe200078e0a00 */
[----:B------:R-:W-:Y:S01]  /*9bc0*/  FSEL R170, R19, -INF , !P4 ;  /* 0xff80000013aa7808 */ /* 0x000fe20006000000 */
[----:B------:R-:W-:Y:S01]  /*9bd0*/  IMAD.IADD R19, R203, 0x1, -R6 ;  /* 0x00000001cb137824 */ /* 0x000fe200078e0a06 */
[----:B------:R-:W3:Y:S01]  /*9be0*/  I2F R4, R4 ;  /* 0x0000000400047306 */ /* 0x000ee20000201400 */
[----:B-1----:R-:W-:Y:S01]  /*9bf0*/  FFMA.FTZ R17, R17, -UR24, R26 ;  /* 0x8000001811117c23 */ /* 0x002fe2000801001a */
[----:B------:R-:W-:Y:S01]  /*9c00*/  ISETP.GE.AND P4, PT, R5, R204, PT ;  /* 0x000000cc0500720c */ /* 0x000fe20003f86270 */
[----:B------:R-:W-:Y:S01]  /*9c10*/  IMAD.IADD R30, R203, 0x1, -R28 ;  /* 0x00000001cb1e7824 */ /* 0x000fe200078e0a1c */
[----:B------:R-:W-:-:S02]  /*9c20*/  IABS R19, R19 ;  /* 0x0000001300137213 */ /* 0x000fc40000000000 */
[----:B------:R-:W-:Y:S01]  /*9c30*/  FSEL R171, R17, -INF , !P5 ;  /* 0xff80000011ab7808 */ /* 0x000fe20006800000 */
[----:B------:R-:W-:Y:S01]  /*9c40*/  IMAD.IADD R17, R206, 0x1, -R12 ;  /* 0x00000001ce117824 */ /* 0x000fe200078e0a0c */
[----:B------:R-:W-:Y:S01]  /*9c50*/  ISETP.GE.AND P5, PT, R5, R199, PT ;  /* 0x000000c70500720c */ /* 0x000fe20003fa6270 */
[----:B--2---:R-:W-:Y:S01]  /*9c60*/  FFMA.FTZ R154, R7, -UR24, R164 ;  /* 0x80000018079a7c23 */ /* 0x004fe200080100a4 */
[----:B------:R-:W-:Y:S01]  /*9c70*/  IABS R29, R30 ;  /* 0x0000001e001d7213 */ /* 0x000fe20000000000 */
[----:B------:R-:W-:Y:S01]  /*9c80*/  IMAD.IADD R7, R203, 0x1, -R12 ;  /* 0x00000001cb077824 */ /* 0x000fe200078e0a0c */
[C---:B------:R-:W-:Y:S01]  /*9c90*/  ISETP.LT.OR P4, PT, R5.reuse, R205, P4 ;  /* 0x000000cd0500720c */ /* 0x040fe20002781670 */
[----:B------:R-:W1:Y:S01]  /*9ca0*/  I2F R13, R13 ;  /* 0x0000000d000d7306 */ /* 0x000e620000201400 */
[----:B------:R-:W-:Y:S01]  /*9cb0*/  ISETP.LT.OR P5, PT, R5, R202, P5 ;  /* 0x000000ca0500720c */ /* 0x000fe20002fa1670 */
[----:B------:R-:W-:Y:S01]  /*9cc0*/  IMAD.MOV.U32 R5, RZ, RZ, R19 ;  /* 0x000000ffff057224 */ /* 0x000fe200078e0013 */
[----:B------:R-:W-:Y:S01]  /*9cd0*/  IABS R17, R17 ;  /* 0x0000001100117213 */ /* 0x000fe20000000000 */
[----:B---3--:R-:W-:Y:S01]  /*9ce0*/  FFMA.FTZ R25, R4, -UR24, R25 ;  /* 0x8000001804197c23 */ /* 0x008fe20008010019 */
[----:B------:R-:W-:-:S02]  /*9cf0*/  IABS R8, R7 ;  /* 0x0000000700087213 */ /* 0x000fc40000000000 */
[----:B------:R-:W-:Y:S01]  /*9d00*/  ISETP.GE.AND P0, PT, R28, R199, PT ;  /* 0x000000c71c00720c */ /* 0x000fe20003f06270 */
[----:B------:R-:W2:Y:S01]  /*9d10*/  I2F R18, R29 ;  /* 0x0000001d00127306 */ /* 0x000ea20000201400 */
[----:B------:R-:W-:Y:S02]  /*9d20*/  FSEL R154, R154, -INF , !P4 ;  /* 0xff8000009a9a7808 */ /* 0x000fe40006000000 */
[----:B------:R-:W-:Y:S02]  /*9d30*/  ISETP.GE.AND P4, PT, R12, R204, PT ;  /* 0x000000cc0c00720c */ /* 0x000fe40003f86270 */
[CC--:B------:R-:W-:Y:S02]  /*9d40*/  ISETP.LT.OR P6, PT, R28.reuse, R205.reuse, P6 ;  /* 0x000000cd1c00720c */ /* 0x0c0fe400037c1670 */
[----:B------:R-:W-:Y:S01]  /*9d50*/  ISETP.LT.OR P0, PT, R28, R202, P0 ;  /* 0x000000ca1c00720c */ /* 0x000fe20000701670 */
[----:B------:R3:W4:Y:S01]  /*9d60*/  I2F R4, R5 ;  /* 0x0000000500047306 */ /* 0x0007220000201400 */
[----:B------:R-:W-:Y:S01]  /*9d70*/  ISETP.LT.OR P4, PT, R12, R205, P4 ;  /* 0x000000cd0c00720c */ /* 0x000fe20002781670 */
[----:B-1----:R-:W-:Y:S01]  /*9d80*/  FFMA.FTZ R13, R13, -UR24, R166 ;  /* 0x800000180d0d7c23 */ /* 0x002fe200080100a6 */
[----:B------:R-:W-:-:S02]  /*9d90*/  FSEL R164, R25, -INF , !P6 ;  /* 0xff80000019a47808 */ /* 0x000fc40007000000 */
[----:B------:R-:W-:Y:S02]  /*9da0*/  ISETP.GE.AND P6, PT, R6, R204, PT ;  /* 0x000000cc0600720c */ /* 0x000fe40003fc6270 */
[----:B------:R-:W-:Y:S01]  /*9db0*/  FSEL R151, R13, -INF , !P5 ;  /* 0xff8000000d977808 */ /* 0x000fe20006800000 */
[----:B------:R-:W1:Y:S01]  /*9dc0*/  I2F R7, R17 ;  /* 0x0000001100077306 */ /* 0x000e620000201400 */
[----:B--2---:R-:W-:Y:S01]  /*9dd0*/  FFMA.FTZ R18, R18, -UR24, R27 ;  /* 0x8000001812127c23 */ /* 0x004fe2000801001b */
[----:B------:R-:W-:Y:S02]  /*9de0*/  ISETP.LT.OR P6, PT, R6, R205, P6 ;  /* 0x000000cd0600720c */ /* 0x000fe400037c1670 */
[----:B------:R-:W-:Y:S02]  /*9df0*/  ISETP.GE.AND P5, PT, R12, R199, PT ;  /* 0x000000c70c00720c */ /* 0x000fe40003fa6270 */
[----:B------:R-:W-:Y:S01]  /*9e00*/  FSEL R217, R18, -INF , !P0 ;  /* 0xff80000012d97808 */ /* 0x000fe20004000000 */
[----:B---3--:R-:W-:Y:S01]  /*9e10*/  IMAD.MOV.U32 R5, RZ, RZ, R8 ;  /* 0x000000ffff057224 */ /* 0x008fe200078e0008 */
[----:B------:R-:W-:Y:S01]  /*9e20*/  IABS R8, R9 ;  /* 0x0000000900087213 */ /* 0x000fe20000000000 */
[----:B------:R-:W2:Y:S01]  /*9e30*/  I2F R20, R20 ;  /* 0x0000001400147306 */ /* 0x000ea20000201400 */
[----:B------:R-:W-:Y:S01]  /*9e40*/  IMAD.IADD R9, R203, 0x1, -R0 ;  /* 0x00000001cb097824 */ /* 0x000fe200078e0a00 */
[----:B------:R-:W-:Y:S01]  /*9e50*/  ISETP.GE.AND P0, PT, R6, R199, PT ;  /* 0x000000c70600720c */ /* 0x000fe20003f06270 */
[----:B----4-:R-:W-:Y:S01]  /*9e60*/  FFMA.FTZ R137, R4, -UR24, R167 ;  /* 0x8000001804897c23 */ /* 0x010fe200080100a7 */
[----:B------:R-:W-:-:S02]  /*9e70*/  ISETP.LT.OR P5, PT, R12, R202, P5 ;  /* 0x000000ca0c00720c */ /* 0x000fc40002fa1670 */
[----:B------:R-:W-:Y:S01]  /*9e80*/  IABS R9, R9 ;  /* 0x0000000900097213 */ /* 0x000fe20000000000 */
[----:B-1----:R-:W-:Y:S01]  /*9e90*/  FFMA.FTZ R7, R7, -UR24, R160 ;  /* 0x8000001807077c23 */ /* 0x002fe200080100a0 */
[----:B------:R-:W1:Y:S01]  /*9ea0*/  I2F R5, R5 ;  /* 0x0000000500057306 */ /* 0x000e620000201400 */
[----:B------:R-:W-:-:S03]  /*9eb0*/  ISETP.LT.OR P0, PT, R6, R202, P0 ;  /* 0x000000ca0600720c */ /* 0x000fc60000701670 */
[----:B------:R-:W-:Y:S02]  /*9ec0*/  FSEL R138, R7, -INF , !P4 ;  /* 0xff800000078a7808 */ /* 0x000fe40006000000 */
[----:B------:R-:W-:Y:S02]  /*9ed0*/  PLOP3.LUT P4, PT, PT, PT, UP0, 0x80, 0x0 ;  /* 0x000000000000781c */ /* 0x000fe40003f8f008 */
[----:B------:R-:W3:Y:S01]  /*9ee0*/  I2F R8, R8 ;  /* 0x0000000800087306 */ /* 0x000ee20000201400 */
[----:B--2---:R-:W-:Y:S01]  /*9ef0*/  FFMA.FTZ R20, R20, -UR24, R165 ;  /* 0x8000001814147c23 */ /* 0x004fe200080100a5 */
[----:B------:R-:W-:Y:S02]  /*9f00*/  FSEL R137, R137, -INF , !P0 ;  /* 0xff80000089897808 */ /* 0x000fe40004000000 */
[----:B------:R-:W-:Y:S02]  /*9f10*/  ISETP.GE.AND P0, PT, R0, R199, PT ;  /* 0x000000c70000720c */ /* 0x000fe40003f06270 */
[----:B------:R-:W-:-:S02]  /*9f20*/  FSEL R152, R20, -INF , !P6 ;  /* 0xff80000014987808 */ /* 0x000fc40007000000 */
[----:B------:R-:W2:Y:S01]  /*9f30*/  I2F R4, R9 ;  /* 0x0000000900047306 */ /* 0x000ea20000201400 */
[C---:B------:R-:W-:Y:S01]  /*9f40*/  ISETP.GE.AND P6, PT, R0.reuse, R204, PT ;  /* 0x000000cc0000720c */ /* 0x040fe20003fc6270 */
[----:B-1----:R-:W-:Y:S01]  /*9f50*/  FFMA.FTZ R5, R5, -UR24, R162 ;  /* 0x8000001805057c23 */ /* 0x002fe200080100a2 */
[C---:B------:R-:W-:Y:S02]  /*9f60*/  ISETP.LT.OR P0, PT, R0.reuse, R202, P0 ;  /* 0x000000ca0000720c */ /* 0x040fe40000701670 */
[----:B------:R-:W-:Y:S02]  /*9f70*/  ISETP.LT.OR P6, PT, R0, R205, P6 ;  /* 0x000000cd0000720c */ /* 0x000fe400037c1670 */
[----:B------:R-:W-:Y:S01]  /*9f80*/  FSEL R139, R5, -INF , !P5 ;  /* 0xff800000058b7808 */ /* 0x000fe20006800000 */
[----:B---3--:R-:W-:-:S05]  /*9f90*/  FFMA.FTZ R8, R8, -UR24, R161 ;  /* 0x8000001808087c23 */ /* 0x008fca00080100a1 */
[----:B------:R-:W-:Y:S01]  /*9fa0*/  FSEL R136, R8, -INF , !P6 ;  /* 0xff80000008887808 */ /* 0x000fe20007000000 */
[----:B--2---:R-:W-:-:S05]  /*9fb0*/  FFMA.FTZ R4, R4, -UR24, R163 ;  /* 0x8000001804047c23 */ /* 0x004fca00080100a3 */
        /* <DEDUP_REMOVED lines=74> */
.L_x_5645:
[----:B------:R-:W-:Y:S02]  /*a460*/  ULDC UR10, c[0x0][0x198] ;  /* 0x00006600000a7ab9 */ /* 0x000fe40000000800 */
[----:B------:R-:W-:-:S04]  /*a470*/  ULEA UR10, -UR10, URZ, 0x6 ;  /* 0x0000003f0a0a7291 */ /* 0x000fc8000f8e313f */
[----:B------:R-:W-:Y:S02]  /*a480*/  USHF.R.S32.HI UR8, URZ, 0x1f, UR10 ;  /* 0x0000001f3f087899 */ /* 0x000fe4000801140a */
.L_x_5646:
        /* <DEDUP_REMOVED lines=122> */
.L_x_5648:
[----:B------:R-:W-:Y:S05]  /*ac30*/  BSYNC B0 ;  /* 0x0000000000007941 */ /* 0x000fea0003800000 */
.L_x_5647:
[----:B------:R-:W0:Y:S01]  /*ac40*/  LDGDEPBAR ;  /* 0x00000000000079af */ /* 0x000e220000000000 */
[----:B--2---:R-:W-:Y:S01]  /*ac50*/  IMAD.U32 R5, RZ, RZ, UR10 ;  /* 0x0000000aff057e24 */ /* 0x004fe2000f8e00ff */
[----:B------:R-:W-:Y:S01]  /*ac60*/  MOV R0, UR8 ;  /* 0x0000000800007c02 */ /* 0x000fe20008000f00 */
[----:B------:R-:W-:-:S03]  /*ac70*/  IMAD.U32 R4, RZ, RZ, UR10 ;  /* 0x0000000aff047e24 */ /* 0x000fc6000f8e00ff */
[----:B------:R-:W-:-:S04]  /*ac80*/  LEA R210, P0, R5, R210, 0x1 ;  /* 0x000000d205d27211 */ /* 0x000fc800078008ff */
[----:B------:R-:W-:Y:S02]  /*ac90*/  LEA.HI.X R209, R4, R209, R0, 0x1, P0 ;  /* 0x000000d104d17211 */ /* 0x000fe400000f0c00 */
.L_x_5644:
        /* <DEDUP_REMOVED lines=54> */
[----:B------:R-:W-:-:S02]  /*b000*/  FADD.FTZ R6, R3, -R6 ;  /* 0x8000000603067221 */ /* 0x000fc40000010000 */
[--C-:B------:R-:W-:Y:S02]  /*b010*/  FFMA.FTZ R142, R140, c[0x0][0x23c], -R153.reuse ;  /* 0x00008f008c8e7a23 */ /* 0x100fe40000010899 */
[--C-:B------:R-:W-:Y:S02]  /*b020*/  FFMA.FTZ R140, R2, c[0x0][0x23c], -R150.reuse ;  /* 0x00008f00028c7a23 */ /* 0x100fe40000010896 */
[--C-:B------:R-:W-:Y:S02]  /*b030*/  FFMA.FTZ R143, R148, c[0x0][0x23c], -R153.reuse ;  /* 0x00008f00948f7a23 */ /* 0x100fe40000010899 */
[----:B------:R-:W-:Y:S01]  /*b040*/  FFMA.FTZ R2, R147, c[0x0][0x23c], -R150 ;  /* 0x00008f0093027a23 */ /* 0x000fe20000010896 */
[----:B------:R-:W-:Y:S01]  /*b050*/  MUFU.EX2 R142, R142 ;  /* 0x0000008e008e7308 */ /* 0x000fe20000000800 */
[--C-:B------:R-:W-:Y:S02]  /*b060*/  FFMA.FTZ R144, R144, c[0x0][0x23c], -R153.reuse ;  /* 0x00008f0090907a23 */ /* 0x100fe40000010899 */
[----:B------:R-:W-:-:S02]  /*b070*/  FFMA.FTZ R141, R16, c[0x0][0x23c], -R153 ;  /* 0x00008f00108d7a23 */ /* 0x000fc40000010899 */
[--C-:B------:R-:W-:Y:S01]  /*b080*/  FFMA.FTZ R0, R155, c[0x0][0x23c], -R150.reuse ;  /* 0x00008f009b007a23 */ /* 0x100fe20000010896 */
[----:B------:R-:W1:Y:S01]  /*b090*/  LDSM.16.MT88.4 R16, [R188+0xc000] ;  /* 0x00c00000bc10783b */ /* 0x000e620000004200 */
[----:B------:R-:W-:Y:S01]  /*b0a0*/  FFMA.FTZ R147, R157, c[0x0][0x23c], -R150 ;  /* 0x00008f009d937a23 */ /* 0x000fe20000010896 */
[----:B------:R-:W-:Y:S01]  /*b0b0*/  MUFU.EX2 R144, R144 ;  /* 0x0000009000907308 */ /* 0x000fe20000000800 */
[----:B------:R-:W-:Y:S02]  /*b0c0*/  FMUL.FTZ R148, R4, c[0x0][0x23c] ;  /* 0x00008f0004947a20 */ /* 0x000fe40000410000 */
[----:B------:R-:W-:Y:S02]  /*b0d0*/  FMUL.FTZ R3, R6, c[0x0][0x23c] ;  /* 0x00008f0006037a20 */ /* 0x000fe40000410000 */
[--C-:B------:R-:W-:Y:S02]  /*b0e0*/  FFMA.FTZ R155, R158, c[0x0][0x23c], -R153.reuse ;  /* 0x00008f009e9b7a23 */ /* 0x100fe40000010899 */
[--C-:B------:R-:W-:Y:S01]  /*b0f0*/  FFMA.FTZ R156, R156, c[0x0][0x23c], -R153.reuse ;  /* 0x00008f009c9c7a23 */ /* 0x100fe20000010899 */
[----:B------:R-:W2:Y:S01]  /*b100*/  MUFU.EX2 R143, R143 ;  /* 0x0000008f008f7308 */ /* 0x000ea20000000800 */
[----:B------:R-:W-:-:S02]  /*b110*/  FFMA.FTZ R157, R34, c[0x0][0x23c], -R153 ;  /* 0x00008f00229d7a23 */ /* 0x000fc40000010899 */
[--C-:B------:R-:W-:Y:S02]  /*b120*/  FFMA.FTZ R158, R32, c[0x0][0x23c], -R153.reuse ;  /* 0x00008f00209e7a23 */ /* 0x100fe40000010899 */
[--C-:B------:R-:W-:Y:S01]  /*b130*/  FFMA.FTZ R159, R135, c[0x0][0x23c], -R150.reuse ;  /* 0x00008f00879f7a23 */ /* 0x100fe20000010896 */
[----:B------:R-:W-:Y:S01]  /*b140*/  LDSM.16.MT88.4 R32, [R185+0xc800] ;  /* 0x00c80000b920783b */ /* 0x000fe20000004200 */
[--C-:B------:R-:W-:Y:S01]  /*b150*/  FFMA.FTZ R162, R223, c[0x0][0x23c], -R150.reuse ;  /* 0x00008f00dfa27a23 */ /* 0x100fe20000010896 */
[----:B------:R-:W3:Y:S01]  /*b160*/  MUFU.EX2 R141, R141 ;  /* 0x0000008d008d7308 */ /* 0x000ee20000000800 */
[--C-:B------:R-:W-:Y:S01]  /*b170*/  FFMA.FTZ R160, R221, c[0x0][0x23c], -R150.reuse ;  /* 0x00008f00dda07a23 */ /* 0x100fe20000010896 */
[----:B------:R-:W-:Y:S01]  /*b180*/  LDSM.16.MT88.4 R132, [R186+0xc800] ;  /* 0x00c80000ba84783b */ /* 0x000fe20000004200 */
[----:B------:R-:W-:Y:S02]  /*b190*/  FFMA.FTZ R161, R219, c[0x0][0x23c], -R150 ;  /* 0x00008f00dba17a23 */ /* 0x000fe40000010896 */
[----:B------:R-:W-:-:S02]  /*b1a0*/  FFMA.FTZ R163, R168, c[0x0][0x23c], -R153 ;  /* 0x00008f00a8a37a23 */ /* 0x000fc40000010899 */
[--C-:B------:R-:W-:Y:S01]  /*b1b0*/  FFMA.FTZ R165, R170, c[0x0][0x23c], -R153.reuse ;  /* 0x00008f00aaa57a23 */ /* 0x100fe20000010899 */
[----:B------:R-:W-:Y:S01]  /*b1c0*/  MUFU.EX2 R140, R140 ;  /* 0x0000008c008c7308 */ /* 0x000fe20000000800 */
[----:B--2---:R-:W-:Y:S01]  /*b1d0*/  F2FP.BF16.PACK_AB R4, R143, R144 ;  /* 0x000000908f04723e */ /* 0x004fe200000010ff */
[--C-:B------:R-:W-:Y:S02]  /*b1e0*/  FFMA.FTZ R167, R169, c[0x0][0x23c], -R150.reuse ;  /* 0x00008f00a9a77a23 */ /* 0x100fe40000010896 */
[--C-:B------:R-:W-:Y:S02]  /*b1f0*/  FFMA.FTZ R166, R208, c[0x0][0x23c], -R153.reuse ;  /* 0x00008f00d0a67a23 */ /* 0x100fe40000010899 */
[----:B------:R-:W-:Y:S02]  /*b200*/  FFMA.FTZ R164, R164, c[0x0][0x23c], -R153 ;  /* 0x00008f00a4a47a23 */ /* 0x000fe40000010899 */
[----:B------:R-:W2:Y:S01]  /*b210*/  MUFU.EX2 R2, R2 ;  /* 0x0000000200027308 */ /* 0x000ea20000000800 */
        /* <DEDUP_REMOVED lines=13> */
[----:B------:R-:W-:Y:S02]  /*b2f0*/  FFMA.FTZ R153, R136, c[0x0][0x23c], -R153 ;  /* 0x00008f0088997a23 */ /* 0x000fe40000010899 */
[----:B------:R-:W2:Y:S01]  /*b300*/  MUFU.EX2 R148, R148 ;  /* 0x0000009400947308 */ /* 0x000ea20000000800 */
[----:B------:R-:W-:Y:S01]  /*b310*/  FFMA.FTZ R150, R149, c[0x0][0x23c], -R150 ;  /* 0x00008f0095967a23 */ /* 0x000fe20000010896 */
[----:B------:R-:W-:Y:S06]  /*b320*/  LDSM.16.MT88.4 R136, [R186+0xd800] ;  /* 0x00d80000ba88783b */ /* 0x000fec0000004200 */
        /* <DEDUP_REMOVED lines=304> */
.L_x_5641:
        /* <DEDUP_REMOVED lines=45> */
.L_x_5653:
        /* <DEDUP_REMOVED lines=20> */
[----:B------:R-:W-:Y:S04]  /*ca40*/  UIADD3 UR5, -UR35, URZ, URZ ;  /* 0x0000003f23057290 */ /* 0x000fe8000fffe13f */
[----:B------:R-:W-:Y:S02]  /*ca50*/  UIMAD UR32, UR16, UR5, UR32 ;  /* 0x00000005102072a4 */ /* 0x000fe4000f8e0220 */
[----:B------:R-:W-:Y:S02]  /*ca60*/  UMOV UR37, UR39 ;  /* 0x0000002700257c82 */ /* 0x000fe40008000000 */
[----:B------:R-:W-:Y:S02]  /*ca70*/  UIADD3 UR33, -UR37, URZ, URZ ;  /* 0x0000003f25217290 */ /* 0x000fe4000fffe13f */
[----:B------:R-:W-:Y:S02]  /*ca80*/  UISETP.GT.U32.AND UP2, UPT, UR16, UR32, UPT ;  /* 0x000000201000728c */ /* 0x000fe4000bf44070 */
[----:B------:R-:W-:Y:S04]  /*ca90*/  UIMAD UR34, UR16, UR33, UR34 ;  /* 0x00000021102272a4 */ /* 0x000fe8000f8e0222 */
[----:B------:R-:W-:Y:S05]  /*caa0*/  UISETP.GT.U32.AND UP3, UPT, UR16, UR34, UPT ;  /* 0x000000221000728c */ /* 0x000fea000bf64070 */
[----:B------:R-:W-:Y:S02]  /*cab0*/  @!UP2 UIADD3 UR32, UR32, -UR16, URZ ;  /* 0x800000102020a290 */ /* 0x000fe4000fffe03f */
[----:B------:R-:W-:Y:S02]  /*cac0*/  @!UP2 UIADD3 UR35, UR35, 0x1, URZ ;  /* 0x000000012323a890 */ /* 0x000fe4000fffe03f */
[----:B------:R-:W-:Y:S02]  /*cad0*/  UISETP.GE.U32.AND UP4, UPT, UR32, UR16, UPT ;  /* 0x000000102000728c */ /* 0x000fe4000bf86070 */
[----:B------:R-:W-:Y:S02]  /*cae0*/  @!UP3 UIADD3 UR34, UR34, -UR16, URZ ;  /* 0x800000102222b290 */ /* 0x000fe4000fffe03f */
[----:B------:R-:W-:Y:S02]  /*caf0*/  @!UP3 UIADD3 UR37, UR37, 0x1, URZ ;  /* 0x000000012525b890 */ /* 0x000fe4000fffe03f */
[----:B------:R-:W-:Y:S02]  /*cb00*/  UISETP.GE.U32.AND UP5, UPT, UR34, UR16, UPT ;  /* 0x000000102200728c */ /* 0x000fe4000bfa6070 */
[----:B------:R-:W-:Y:S02]  /*cb10*/  UISETP.GE.AND UP3, UPT, UR36, URZ, UPT ;  /* 0x0000003f2400728c */ /* 0x000fe4000bf66270 */
[----:B------:R-:W-:Y:S02]  /*cb20*/  UISETP.GE.AND UP2, UPT, UR4, URZ, UPT ;  /* 0x0000003f0400728c */ /* 0x000fe4000bf46270 */
[----:B------:R-:W-:Y:S05]  /*cb30*/  @UP4 UIADD3 UR35, UR35, 0x1, URZ ;  /* 0x0000000123234890 */ /* 0x000fea000fffe03f */
[----:B------:R-:W-:Y:S04]  /*cb40*/  @UP5 UIADD3 UR37, UR37, 0x1, URZ ;  /* 0x0000000125255890 */ /* 0x000fe8000fffe03f */
[----:B------:R-:W-:Y:S02]  /*cb50*/  @!UP3 UIADD3 UR37, -UR37, URZ, URZ ;  /* 0x0000003f2525b290 */ /* 0x000fe4000fffe13f */
        /* <DEDUP_REMOVED lines=17> */
[----:B---3--:R-:W-:Y:S01]  /*cc70*/  MOV R5, UR5 ;  /* 0x0000000500057c02 */ /* 0x008fe20008000f00 */
[----:B------:R-:W-:Y:S04]  /*cc80*/  ULDC.64 UR4, c[0x0][0x1a0] ;  /* 0x0000680000047ab9 */ /* 0x000fe80000000a00 */
[----:B------:R1:W2:Y:S01]  /*cc90*/  LDG.E R4, [R4.64] ;  /* 0x0000001c04047981 */ /* 0x0002a2000c1e1900 */
[----:B----4-:R-:W-:Y:S01]  /*cca0*/  MOV R11, UR33 ;  /* 0x00000021000b7c02 */ /* 0x010fe20008000f00 */
[----:B------:R-:W-:Y:S04]  /*ccb0*/  UIADD3 UR33, UR37, -UR35, URZ ;  /* 0x8000002325217290 */ /* 0x000fe8000fffe03f */
[----:B------:R-:W2:Y:S01]  /*ccc0*/  LDG.E R3, [R10.64] ;  /* 0x0000001c0a037981 */ /* 0x000ea2000c1e1900 */
[----:B------:R-:W-:Y:S04]  /*ccd0*/  UIMAD UR33, UR33, UR7, -UR13 ;  /* 0x00000007212172a4 */ /* 0x000fe8000f8e0a0d */
[----:B------:R-:W-:Y:S02]  /*cce0*/  USHF.R.S32.HI UR32, URZ, 0x1f, UR33 ;  /* 0x0000001f3f207899 */ /* 0x000fe40008011421 */
[----:B------:R-:W-:Y:S02]  /*ccf0*/  UIMAD.WIDE.U32 UR34, UR33, UR4, URZ ;  /* 0x00000004212272a5 */ /* 0x000fe4000f8e003f */
[----:B------:R-:W-:Y:S04]  /*cd00*/  UIMAD UR32, UR32, UR4, URZ ;  /* 0x00000004202072a4 */ /* 0x000fe8000f8e023f */
[----:B------:R-:W-:Y:S01]  /*cd10*/  UIMAD UR32, UR33, UR5, UR32 ;  /* 0x00000005212072a4 */ /* 0x000fe2000f8e0220 */
[----:B-1----:R-:W-:Y:S03]  /*cd20*/  IMAD.U32 R5, RZ, RZ, UR35 ;  /* 0x00000023ff057e24 */ /* 0x002fe6000f8e00ff */
[----:B------:R-:W-:Y:S06]  /*cd30*/  UIADD3 UR32, UR35, UR32, URZ ;  /* 0x0000002023207290 */ /* 0x000fec000fffe03f */
        /* <DEDUP_REMOVED lines=9> */
.L_x_5650:
        /* <DEDUP_REMOVED lines=279> */
[----:B------:R-:W-:Y:S02]  /*df40*/  UISETP.GE.AND UP3, UPT, UR4, URZ, UPT ;  /* 0x0000003f0400728c */ /* 0x000fe4000bf66270 */
[----:B------:R-:W-:Y:S02]  /*df50*/  UISETP.GE.U32.AND UP4, UPT, UR32, UR12, UPT ;  /* 0x0000000c2000728c */ /* 0x000fe4000bf86070 */
[----:B------:R-:W-:Y:S02]  /*df60*/  @!UP2 UIADD3 UR35, UR35, 0x1, URZ ;  /* 0x000000012323a890 */ /* 0x000fe4000fffe03f */
[----:B------:R-:W-:Y:S02]  /*df70*/  UISETP.GE.AND UP2, UPT, UR36, URZ, UPT ;  /* 0x0000003f2400728c */ /* 0x000fe4000bf46270 */
[----:B------:R-:W-:Y:S04]  /*df80*/  @UP5 UIADD3 UR37, UR37, 0x1, URZ ;  /* 0x0000000125255890 */ /* 0x000fe8000fffe03f */
[----:B------:R-:W-:Y:S02]  /*df90*/  @!UP3 UIADD3 UR37, -UR37, URZ, URZ ;  /* 0x0000003f2525b290 */ /* 0x000fe4000fffe13f */
        /* <DEDUP_REMOVED lines=21> */
[----:B----4-:R-:W-:Y:S01]  /*e0f0*/  IMAD.U32 R139, RZ, RZ, UR33 ;  /* 0x00000021ff8b7e24 */ /* 0x010fe2000f8e00ff */
[----:B------:R-:W-:Y:S04]  /*e100*/  UIADD3 UR33, UR37, -UR35, URZ ;  /* 0x8000002325217290 */ /* 0x000fe8000fffe03f */
[----:B------:R-:W-:Y:S01]  /*e110*/  UIMAD UR33, UR33, UR6, -UR9 ;  /* 0x00000006212172a4 */ /* 0x000fe2000f8e0a09 */
[----:B------:R-:W2:Y:S03]  /*e120*/  LDG.E R3, [R138.64] ;  /* 0x0000001c8a037981 */ /* 0x000ea6000c1e1900 */
[----:B------:R-:W-:Y:S02]  /*e130*/  USHF.R.S32.HI UR32, URZ, 0x1f, UR33 ;  /* 0x0000001f3f207899 */ /* 0x000fe40008011421 */
[----:B------:R-:W-:Y:S02]  /*e140*/  UIMAD.WIDE.U32 UR34, UR33, UR4, URZ ;  /* 0x00000004212272a5 */ /* 0x000fe4000f8e003f */
[----:B------:R-:W-:Y:S04]  /*e150*/  UIMAD UR32, UR32, UR4, URZ ;  /* 0x00000004202072a4 */ /* 0x000fe8000f8e023f */
[----:B------:R-:W-:Y:S01]  /*e160*/  UIMAD UR32, UR33, UR5, UR32 ;  /* 0x00000005212072a4 */ /* 0x000fe2000f8e0220 */
[----:B------:R-:W-:Y:S03]  /*e170*/  MOV R133, UR35 ;  /* 0x0000002300857c02 */ /* 0x000fe60008000f00 */
        /* <DEDUP_REMOVED lines=9> */
.L_x_5652:
        /* <DEDUP_REMOVED lines=89> */
.L_x_5651:
[----:B------:R-:W-:Y:S01]  /*e7a0*/  IMAD.U32 R132, RZ, RZ, UR25 ;  /* 0x00000019ff847e24 */ /* 0x000fe2000f8e00ff */
[----:B------:R-:W-:Y:S03]  /*e7b0*/  UISETP.GT.AND UP2, UPT, UR25, UR19, UPT ;  /* 0x000000131900728c */ /* 0x000fe6000bf44270 */
[----:B------:R-:W-:Y:S05]  /*e7c0*/  IMAD R3, R132, 0x40, R197 ;  /* 0x0000004084037824 */ /* 0x000fea00078e02c5 */
[C---:B------:R-:W-:Y:S02]  /*e7d0*/  IADD3 R132, R206.reuse, -R3, RZ ;  /* 0x80000003ce847210 */ /* 0x040fe40007ffe0ff */
[----:B-1----:R-:W-:Y:S02]  /*e7e0*/  IADD3 R141, R3, 0x1, RZ ;  /* 0x00000001038d7810 */ /* 0x002fe40007ffe0ff */
[----:B------:R-:W-:Y:S01]  /*e7f0*/  IABS R133, R132 ;  /* 0x0000008400857213 */ /* 0x000fe20000000000 */
[----:B------:R-:W-:Y:S01]  /*e800*/  IMAD.IADD R132, R203, 0x1, -R3 ;  /* 0x00000001cb847824 */ /* 0x000fe200078e0a03 */
[C---:B------:R-:W-:Y:S02]  /*e810*/  IADD3 R137, R3.reuse, 0x8, RZ ;  /* 0x0000000803897810 */ /* 0x040fe40007ffe0ff */
[C---:B------:R-:W-:Y:S02]  /*e820*/  IADD3 R150, R3.reuse, 0x9, RZ ;  /* 0x0000000903967810 */ /* 0x040fe40007ffe0ff */
[----:B------:R-:W-:Y:S01]  /*e830*/  IABS R135, R132 ;  /* 0x0000008400877213 */ /* 0x000fe20000000000 */
[C-C-:B------:R-:W-:Y:S01]  /*e840*/  IMAD.IADD R132, R206.reuse, 0x1, -R141.reuse ;  /* 0x00000001ce847824 */ /* 0x140fe200078e0a8d */
[C---:B------:R-:W-:Y:S01]  /*e850*/  IADD3 R136, R3.reuse, 0x10, RZ ;  /* 0x0000001003887810 */ /* 0x040fe20007ffe0ff */
[----:B------:R-:W-:Y:S01]  /*e860*/  I2F R133, R133 ;  /* 0x0000008500857306 */ /* 0x000fe20000201400 */
[C---:B------:R-:W-:Y:S02]  /*e870*/  IADD3 R156, R3.reuse, 0x11, RZ ;  /* 0x00000011039c7810 */ /* 0x040fe40007ffe0ff */
[----:B------:R-:W-:Y:S02]  /*e880*/  IABS R134, R132 ;  /* 0x0000008400867213 */ /* 0x000fe40000000000 */
[C---:B------:R-:W-:Y:S02]  /*e890*/  IADD3 R132, R206.reuse, -R137, RZ ;  /* 0x80000089ce847210 */ /* 0x040fe40007ffe0ff */
[C---:B------:R-:W-:Y:S02]  /*e8a0*/  IADD3 R152, R3.reuse, 0x18, RZ ;  /* 0x0000001803987810 */ /* 0x040fe40007ffe0ff */
[----:B------:R-:W-:Y:S01]  /*e8b0*/  IABS R157, R132 ;  /* 0x00000084009d7213 */ /* 0x000fe20000000000 */
[C---:B------:R-:W-:Y:S01]  /*e8c0*/  IMAD.IADD R132, R206.reuse, 0x1, -R150 ;  /* 0x00000001ce847824 */ /* 0x040fe200078e0a96 */
[C---:B------:R-:W-:Y:S01]  /*e8d0*/  IADD3 R151, R3.reuse, 0x19, RZ ;  /* 0x0000001903977810 */ /* 0x040fe20007ffe0ff */
[----:B------:R-:W-:Y:S01]  /*e8e0*/  I2F R134, R134 ;  /* 0x0000008600867306 */ /* 0x000fe20000201400 */
[C---:B------:R-:W-:Y:S02]  /*e8f0*/  IADD3 R147, R3.reuse, 0x20, RZ ;  /* 0x0000002003937810 */ /* 0x040fe40007ffe0ff */
[----:B------:R-:W-:Y:S02]  /*e900*/  IABS R138, R132 ;  /* 0x00000084008a7213 */ /* 0x000fe40000000000 */
[C---:B------:R-:W-:Y:S02]  /*e910*/  IADD3 R132, R206.reuse, -R136, RZ ;  /* 0x80000088ce847210 */ /* 0x040fe40007ffe0ff */
[----:B------:R-:W-:Y:S02]  /*e920*/  IADD3 R139, R3, 0x21, RZ ;  /* 0x00000021038b7810 */ /* 0x000fe40007ffe0ff */
[----:B------:R-:W-:Y:S01]  /*e930*/  IABS R155, R132 ;  /* 0x00000084009b7213 */ /* 0x000fe20000000000 */
[C---:B------:R-:W-:Y:S01]  /*e940*/  IMAD.IADD R132, R206.reuse, 0x1, -R156 ;  /* 0x00000001ce847824 */ /* 0x040fe200078e0a9c */
[----:B------:R-:W-:Y:S01]  /*e950*/  I2F R135, R135 ;  /* 0x0000008700877306 */ /* 0x000fe20000201400 */
[C---:B------:R-:W-:Y:S02]  /*e960*/  ISETP.GE.AND P4, PT, R141.reuse, R205, PT ;  /* 0x000000cd8d00720c */ /* 0x040fe40003f86270 */
[C---:B------:R-:W-:Y:S02]  /*e970*/  ISETP.GE.AND P0, PT, R141.reuse, R202, PT ;  /* 0x000000ca8d00720c */ /* 0x040fe40003f06270 */
[----:B------:R-:W-:Y:S02]  /*e980*/  IABS R154, R132 ;  /* 0x00000084009a7213 */ /* 0x000fe40000000000 */
[C---:B------:R-:W-:Y:S02]  /*e990*/  IADD3 R132, R206.reuse, -R152, RZ ;  /* 0x80000098ce847210 */ /* 0x040fe40007ffe0ff */
[----:B------:R-:W-:Y:S01]  /*e9a0*/  ISETP.GE.OR P4, PT, R141, R204, !P4 ;  /* 0x000000cc8d00720c */ /* 0x000fe20006786670 */
[----:B------:R-:W-:Y:S01]  /*e9b0*/  I2F R138, R138 ;  /* 0x0000008a008a7306 */ /* 0x000fe20000201400 */
[----:B------:R-:W-:Y:S01]  /*e9c0*/  IABS R153, R132 ;  /* 0x0000008400997213 */ /* 0x000fe20000000000 */
[----:B------:R-:W-:Y:S01]  /*e9d0*/  IMAD.IADD R132, R203, 0x1, -R141 ;  /* 0x00000001cb847824 */ /* 0x000fe200078e0a8d */
[----:B------:R-:W-:Y:S02]  /*e9e0*/  ISETP.GE.OR P0, PT, R141, R199, !P0 ;  /* 0x000000c78d00720c */ /* 0x000fe40004706670 */
[----:B------:R-:W-:Y:S02]  /*e9f0*/  ISETP.GE.AND P1, PT, R3, R202, PT ;  /* 0x000000ca0300720c */ /* 0x000fe40003f26270 */
[----:B------:R-:W-:Y:S02]  /*ea00*/  IABS R142, R132 ;  /* 0x00000084008e7213 */ /* 0x000fe40000000000 */
[----:B------:R-:W-:Y:S01]  /*ea10*/  IADD3 R132, R206, -R151, RZ ;  /* 0x80000097ce847210 */ /* 0x000fe20007ffe0ff */
[----:B------:R-:W-:Y:S01]  /*ea20*/  I2F R157, R157 ;  /* 0x0000009d009d7306 */ /* 0x000fe20000201400 */
[----:B------:R-:W-:Y:S02]  /*ea30*/  ISETP.GE.AND P3, PT, R150, R205, PT ;  /* 0x000000cd9600720c */ /* 0x000fe40003f66270 */
[----:B------:R-:W-:Y:S01]  /*ea40*/  IABS R140, R132 ;  /* 0x00000084008c7213 */ /* 0x000fe20000000000 */
[----:B------:R-:W-:Y:S01]  /*ea50*/  IMAD.IADD R132, R203, 0x1, -R137 ;  /* 0x00000001cb847824 */ /* 0x000fe200078e0a89 */
[----:B------:R-:W-:Y:S02]  /*ea60*/  ISETP.GE.OR P1, PT, R3, R199, !P1 ;  /* 0x000000c70300720c */ /* 0x000fe40004f26670 */
[----:B------:R-:W-:Y:S02]  /*ea70*/  ISETP.GE.AND P2, PT, R137, R205, PT ;  /* 0x000000cd8900720c */ /* 0x000fe40003f46270 */
[----:B------:R-:W-:Y:S01]  /*ea80*/  IABS R149, R132 ;  /* 0x0000008400957213 */ /* 0x000fe20000000000 */
[----:B------:R-:W-:Y:S01]  /*ea90*/  I2F R153, R153 ;  /* 0x0000009900997306 */ /* 0x000fe20000201400 */
[----:B------:R-:W-:Y:S02]  /*eaa0*/  IADD3 R132, R206, -R147, RZ ;  /* 0x80000093ce847210 */ /* 0x000fe40007ffe0ff */
[----:B------:R-:W-:Y:S02]  /*eab0*/  ISETP.GE.AND P5, PT, R3, R205, PT ;  /* 0x000000cd0300720c */ /* 0x000fe40003fa6270 */
[----:B------:R-:W-:Y:S01]  /*eac0*/  IABS R145, R132 ;  /* 0x0000008400917213 */ /* 0x000fe20000000000 */
[----:B------:R-:W-:Y:S01]  /*ead0*/  IMAD.IADD R132, R203, 0x1, -R150 ;  /* 0x00000001cb847824 */ /* 0x000fe200078e0a96 */
[-C--:B------:R-:W-:Y:S02]  /*eae0*/  ISETP.GE.OR P3, PT, R150, R204.reuse, !P3 ;  /* 0x000000cc9600720c */ /* 0x080fe40005f66670 */
[C---:B------:R-:W-:Y:S01]  /*eaf0*/  ISETP.GE.OR P2, PT, R137.reuse, R204, !P2 ;  /* 0x000000cc8900720c */ /* 0x040fe20005746670 */
[----:B------:R-:W-:Y:S01]  /*eb00*/  I2F R155, R155 ;  /* 0x0000009b009b7306 */ /* 0x000fe20000201400 */
[----:B------:R-:W-:Y:S02]  /*eb10*/  IABS R148, R132 ;  /* 0x0000008400947213 */ /* 0x000fe40000000000 */
[----:B------:R-:W-:Y:S02]  /*eb20*/  IADD3 R132, R206, -R139, RZ ;  /* 0x8000008bce847210 */ /* 0x000fe40007ffe0ff */
[----:B------:R-:W-:Y:S02]  /*eb30*/  ISETP.GE.AND P6, PT, R137, R202, PT ;  /* 0x000000ca8900720c */ /* 0x000fe40003fc6270 */
[----:B------:R-:W-:Y:S02]  /*eb40*/  IABS R132, R132 ;  /* 0x0000008400847213 */ /* 0x000fe40000000000 */
[----:B------:R-:W-:Y:S01]  /*eb50*/  ISETP.GE.OR P5, PT, R3, R204, !P5 ;  /* 0x000000cc0300720c */ /* 0x000fe20006fa6670 */
[----:B------:R-:W-:Y:S01]  /*eb60*/  I2F R154, R154 ;  /* 0x0000009a009a7306 */ /* 0x000fe20000201400 */
[----:B------:R-:W-:Y:S01]  /*eb70*/  ISETP.GE.OR P6, PT, R137, R199, !P6 ;  /* 0x000000c78900720c */ /* 0x000fe200077c6670 */
[----:B------:R-:W-:Y:S01]  /*eb80*/  IMAD.MOV.U32 R144, RZ, RZ, R132 ;  /* 0x000000ffff907224 */ /* 0x000fe200078e0084 */
[C---:B------:R-:W-:Y:S02]  /*eb90*/  IADD3 R132, R203.reuse, -R136, RZ ;  /* 0x80000088cb847210 */ /* 0x040fe40007ffe0ff */
[----:B------:R-:W-:Y:S02]  /*eba0*/  IADD3 R146, R203, -R156, RZ ;  /* 0x8000009ccb927210 */ /* 0x000fe40007ffe0ff */
[----:B------:R-:W-:Y:S02]  /*ebb0*/  IABS R132, R132 ;  /* 0x0000008400847213 */ /* 0x000fe40000000000 */
[----:B------:R-:W-:Y:S01]  /*ebc0*/  IABS R146, R146 ;  /* 0x0000009200927213 */ /* 0x000fe20000000000 */
[----:B------:R-:W-:Y:S10]  /*ebd0*/  I2F R142, R142 ;  /* 0x0000008e008e7306 */ /* 0x000ff40000201400 */
[----:B------:R1:W-:Y:S10]  /*ebe0*/  I2F R141, R132 ;  /* 0x00000084008d7306 */ /* 0x0003f40000201400 */
[----:B------:R-:W-:Y:S10]  /*ebf0*/  I2F R140, R140 ;  /* 0x0000008c008c7306 */ /* 0x000ff40000201400 */
[----:B------:R-:W-:Y:S01]  /*ec00*/  I2F R145, R145 ;  /* 0x0000009100917306 */ /* 0x000fe20000201400 */
[----:B-1----:R-:W-:Y:S09]  /*ec10*/  IADD3 R132, R3, 0x29, RZ ;  /* 0x0000002903847810 */ /* 0x002ff20007ffe0ff */
        /* <DEDUP_REMOVED lines=8> */
[----:B------:R-:W-:Y:S01]  /*eca0*/  FSEL R134, R5, -INF , !P4 ;  /* 0xff80000005867808 */ /* 0x000fe20006000000 */
[----:B------:R-:W-:Y:S01]  /*ecb0*/  FFMA.FTZ R8, R157, -UR24, R8 ;  /* 0x800000189d087c23 */ /* 0x000fe20008010008 */
[----:B------:R-:W-:Y:S01]  /*ecc0*/  IADD3 R5, R203, -R152, RZ ;  /* 0x80000098cb057210 */ /* 0x000fe20007ffe0ff */
[----:B------:R-:W-:Y:S01]  /*ecd0*/  FFMA.FTZ R4, R133, -UR24, R4 ;  /* 0x8000001885047c23 */ /* 0x000fe20008010004 */
[----:B------:R-:W-:Y:S01]  /*ece0*/  FSEL R135, R6, -INF , !P1 ;  /* 0xff80000006877808 */ /* 0x000fe20004800000 */
[----:B------:R-:W-:Y:S01]  /*ecf0*/  FFMA.FTZ R16, R153, -UR24, R16 ;  /* 0x8000001899107c23 */ /* 0x000fe20008010010 */
[C---:B------:R-:W-:Y:S01]  /*ed00*/  ISETP.GE.AND P1, PT, R136.reuse, R205, PT ;  /* 0x000000cd8800720c */ /* 0x040fe20003f26270 */
[----:B------:R-:W-:Y:S01]  /*ed10*/  FFMA.FTZ R12, R155, -UR24, R12 ;  /* 0x800000189b0c7c23 */ /* 0x000fe2000801000c */
[----:B------:R-:W-:Y:S01]  /*ed20*/  ISETP.GE.AND P4, PT, R136, R202, PT ;  /* 0x000000ca8800720c */ /* 0x000fe20003f86270 */
[----:B------:R-:W-:Y:S01]  /*ed30*/  FFMA.FTZ R13, R154, -UR24, R13 ;  /* 0x800000189a0d7c23 */ /* 0x000fe2000801000d */
[----:B------:R-:W-:Y:S01]  /*ed40*/  IADD3 R6, R3, 0x30, RZ ;  /* 0x0000003003067810 */ /* 0x000fe20007ffe0ff */
[----:B------:R-:W-:Y:S01]  /*ed50*/  FFMA.FTZ R7, R142, -UR24, R7 ;  /* 0x800000188e077c23 */ /* 0x000fe20008010007 */
[----:B------:R-:W-:Y:S01]  /*ed60*/  IABS R5, R5 ;  /* 0x0000000500057213 */ /* 0x000fe20000000000 */
[----:B------:R-:W-:Y:S01]  /*ed70*/  FFMA.FTZ R17, R140, -UR24, R17 ;  /* 0x800000188c117c23 */ /* 0x000fe20008010011 */
[C---:B------:R-:W-:Y:S01]  /*ed80*/  ISETP.GE.OR P1, PT, R136.reuse, R204, !P1 ;  /* 0x000000cc8800720c */ /* 0x040fe20004f26670 */
[----:B------:R-:W-:Y:S01]  /*ed90*/  FFMA.FTZ R20, R145, -UR24, R20 ;  /* 0x8000001891147c23 */ /* 0x000fe20008010014 */
[-C--:B------:R-:W-:Y:S01]  /*eda0*/  ISETP.GE.OR P4, PT, R136, R199.reuse, !P4 ;  /* 0x000000c78800720c */ /* 0x080fe20006786670 */
[----:B------:R-:W-:Y:S01]  /*edb0*/  FFMA.FTZ R10, R149, -UR24, R10 ;  /* 0x80000018950a7c23 */ /* 0x000fe2000801000a */
[----:B------:R-:W-:Y:S01]  /*edc0*/  FSEL R136, R9, -INF , !P3 ;  /* 0xff80000009887808 */ /* 0x000fe20005800000 */
[----:B------:R-:W-:Y:S01]  /*edd0*/  FFMA.FTZ R21, R144, -UR24, R21 ;  /* 0x8000001890157c23 */ /* 0x000fe20008010015 */
[----:B------:R-:W-:Y:S01]  /*ede0*/  FSEL R138, R8, -INF , !P2 ;  /* 0xff800000088a7808 */ /* 0x000fe20005000000 */
[----:B------:R-:W1:Y:S01]  /*edf0*/  I2F R9, R5 ;  /* 0x0000000500097306 */ /* 0x000e620000201400 */
[----:B------:R-:W-:Y:S01]  /*ee00*/  IMAD.IADD R8, R206, 0x1, -R6 ;  /* 0x00000001ce087824 */ /* 0x000fe200078e0a06 */
[----:B------:R-:W-:Y:S01]  /*ee10*/  FSEL R137, R4, -INF , !P5 ;  /* 0xff80000004897808 */ /* 0x000fe20006800000 */
[----:B------:R-:W-:Y:S01]  /*ee20*/  IMAD.IADD R4, R206, 0x1, -R132 ;  /* 0x00000001ce047824 */ /* 0x000fe200078e0a84 */
[----:B------:R-:W-:Y:S01]  /*ee30*/  ISETP.GE.AND P5, PT, R150, R202, PT ;  /* 0x000000ca9600720c */ /* 0x000fe20003fa6270 */
[----:B------:R-:W-:Y:S01]  /*ee40*/  FFMA.FTZ R14, R141, -UR24, R14 ;  /* 0x800000188d0e7c23 */ /* 0x000fe2000801000e */
[----:B------:R-:W-:Y:S01]  /*ee50*/  IABS R8, R8 ;  /* 0x0000000800087213 */ /* 0x000fe20000000000 */
[----:B------:R-:W-:Y:S01]  /*ee60*/  FFMA.FTZ R15, R146, -UR24, R15 ;  /* 0x80000018920f7c23 */ /* 0x000fe2000801000f */
[----:B------:R-:W-:Y:S02]  /*ee70*/  IABS R4, R4 ;  /* 0x0000000400047213 */ /* 0x000fe40000000000 */
[----:B------:R-:W-:Y:S01]  /*ee80*/  ISETP.GE.OR P5, PT, R150, R199, !P5 ;  /* 0x000000c79600720c */ /* 0x000fe20006fa6670 */
[----:B------:R-:W2:Y:S01]  /*ee90*/  I2F R153, R8 ;  /* 0x0000000800997306 */ /* 0x000ea20000201400 */
[----:B------:R-:W-:Y:S02]  /*eea0*/  FSEL R164, R12, -INF , !P1 ;  /* 0xff8000000ca47808 */ /* 0x000fe40004800000 */
[-C--:B------:R-:W-:Y:S02]  /*eeb0*/  ISETP.GE.AND P1, PT, R152, R205.reuse, PT ;  /* 0x000000cd9800720c */ /* 0x080fe40003f26270 */
[----:B------:R-:W-:Y:S02]  /*eec0*/  IADD3 R133, R3, 0x28, RZ ;  /* 0x0000002803857810 */ /* 0x000fe40007ffe0ff */
[----:B------:R-:W-:Y:S02]  /*eed0*/  ISETP.GE.AND P2, PT, R156, R205, PT ;  /* 0x000000cd9c00720c */ /* 0x000fe40003f46270 */
[-C--:B------:R-:W-:Y:S01]  /*eee0*/  ISETP.GE.OR P1, PT, R152, R204.reuse, !P1 ;  /* 0x000000cc9800720c */ /* 0x080fe20004f26670 */
[----:B------:R3:W4:Y:S01]  /*eef0*/  I2F R150, R4 ;  /* 0x0000000400967306 */ /* 0x0007220000201400 */
[----:B------:R-:W-:Y:S01]  /*ef00*/  IMAD.IADD R143, R206, 0x1, -R133 ;  /* 0x00000001ce8f7824 */ /* 0x000fe200078e0a85 */
[-C--:B------:R-:W-:Y:S01]  /*ef10*/  ISETP.GE.OR P2, PT, R156, R204.reuse, !P2 ;  /* 0x000000cc9c00720c */ /* 0x080fe20005746670 */
[----:B-1----:R-:W-:Y:S01]  /*ef20*/  FFMA.FTZ R18, R9, -UR24, R18 ;  /* 0x8000001809127c23 */ /* 0x002fe20008010012 */
[----:B------:R-:W-:Y:S02]  /*ef30*/  FSEL R142, R16, -INF , !P1 ;  /* 0xff800000108e7808 */ /* 0x000fe40004800000 */
[----:B------:R-:W-:Y:S02]  /*ef40*/  IADD3 R5, R203, -R147, RZ ;  /* 0x80000093cb057210 */ /* 0x000fe40007ffe0ff */
[----:B------:R-:W-:Y:S02]  /*ef50*/  ISETP.GE.AND P1, PT, R151, R205, PT ;  /* 0x000000cd9700720c */ /* 0x000fe40003f26270 */
[----:B------:R-:W-:Y:S02]  /*ef60*/  FSEL R162, R13, -INF , !P2 ;  /* 0xff8000000da27808 */ /* 0x000fe40005000000 */
[-C--:B------:R-:W-:Y:S02]  /*ef70*/  ISETP.GE.OR P1, PT, R151, R204.reuse, !P1 ;  /* 0x000000cc9700720c */ /* 0x080fe40004f26670 */
[----:B------:R-:W-:Y:S01]  /*ef80*/  IABS R143, R143 ;  /* 0x0000008f008f7213 */ /* 0x000fe20000000000 */
[----:B--2---:R-:W-:Y:S01]  /*ef90*/  FFMA.FTZ R28, R153, -UR24, R28 ;  /* 0x80000018991c7c23 */ /* 0x004fe2000801001c */
[----:B------:R-:W-:Y:S02]  /*efa0*/  IABS R13, R5 ;  /* 0x00000005000d7213 */ /* 0x000fe40000000000 */
[----:B------:R-:W-:Y:S02]  /*efb0*/  FSEL R140, R17, -INF , !P1 ;  /* 0xff800000118c7808 */ /* 0x000fe40004800000 */
[----:B------:R-:W-:Y:S01]  /*efc0*/  ISETP.GE.AND P1, PT, R147, R205, PT ;  /* 0x000000cd9300720c */ /* 0x000fe20003f26270 */
[----:B------:R-:W1:Y:S01]  /*efd0*/  I2F R143, R143 ;  /* 0x0000008f008f7306 */ /* 0x000e620000201400 */
[----:B------:R-:W-:Y:S02]  /*efe0*/  IADD3 R8, R3, 0x31, RZ ;  /* 0x0000003103087810 */ /* 0x000fe40007ffe0ff */
[----:B---3--:R-:W-:Y:S01]  /*eff0*/  IADD3 R4, R203, -R151, RZ ;  /* 0x80000097cb047210 */ /* 0x008fe20007ffe0ff */
[----:B----4-:R-:W-:Y:S01]  /*f000*/  FFMA.FTZ R25, R150, -UR24, R25 ;  /* 0x8000001896197c23 */ /* 0x010fe20008010019 */
[----:B------:R-:W-:Y:S02]  /*f010*/  ISETP.GE.OR P1, PT, R147, R204, !P1 ;  /* 0x000000cc9300720c */ /* 0x000fe40004f26670 */
[----:B------:R-:W-:Y:S01]  /*f020*/  IABS R12, R4 ;  /* 0x00000004000c7213 */ /* 0x000fe20000000000 */
[----:B------:R-:W-:Y:S01]  /*f030*/  IMAD.IADD R4, R206, 0x1, -R8 ;  /* 0x00000001ce047824 */ /* 0x000fe200078e0a08 */
[----:B------:R-:W-:Y:S01]  /*f040*/  FSEL R158, R20, -INF , !P1 ;  /* 0xff800000149e7808 */ /* 0x000fe20004800000 */
[----:B------:R-:W2:Y:S01]  /*f050*/  I2F R13, R13 ;  /* 0x0000000d000d7306 */ /* 0x000ea20000201400 */
[C---:B------:R-:W-:Y:S02]  /*f060*/  ISETP.GE.AND P1, PT, R139.reuse, R205, PT ;  /* 0x000000cd8b00720c */ /* 0x040fe40003f26270 */
[----:B------:R-:W-:Y:S02]  /*f070*/  IABS R4, R4 ;  /* 0x0000000400047213 */ /* 0x000fe40000000000 */
[----:B------:R-:W-:Y:S02]  /*f080*/  ISETP.GE.OR P1, PT, R139, R204, !P1 ;  /* 0x000000cc8b00720c */ /* 0x000fe40004f26670 */
[----:B------:R-:W-:Y:S02]  /*f090*/  FSEL R5, R10, -INF , !P6 ;  /* 0xff8000000a057808 */ /* 0x000fe40007000000 */
[----:B------:R-:W-:Y:S01]  /*f0a0*/  IADD3 R10, R203, -R139, RZ ;  /* 0x8000008bcb0a7210 */ /* 0x000fe20007ffe0ff */
[----:B------:R-:W3:Y:S01]  /*f0b0*/  I2F R16, R4 ;  /* 0x0000000400107306 */ /* 0x000ee20000201400 */
[----:B------:R-:W-:Y:S02]  /*f0c0*/  FSEL R160, R21, -INF , !P1 ;  /* 0xff80000015a07808 */ /* 0x000fe40004800000 */
[----:B------:R-:W-:Y:S01]  /*f0d0*/  FSEL R163, R14, -INF , !P4 ;  /* 0xff8000000ea37808 */ /* 0x000fe20006000000 */
[----:B-1----:R-:W-:Y:S01]  /*f0e0*/  FFMA.FTZ R24, R143, -UR24, R24 ;  /* 0x800000188f187c23 */ /* 0x002fe20008010018 */
[C---:B------:R-:W-:Y:S02]  /*f0f0*/  ISETP.GE.AND P1, PT, R133.reuse, R205, PT ;  /* 0x000000cd8500720c */ /* 0x040fe40003f26270 */
[C---:B------:R-:W-:Y:S02]  /*f100*/  ISETP.GE.AND P4, PT, R133.reuse, R202, PT ;  /* 0x000000ca8500720c */ /* 0x040fe40003f86270 */
[----:B------:R-:W-:Y:S01]  /*f110*/  IABS R10, R10 ;  /* 0x0000000a000a7213 */ /* 0x000fe20000000000 */
[----:B------:R-:W1:Y:S01]  /*f120*/  I2F R12, R12 ;  /* 0x0000000c000c7306 */ /* 0x000e620000201400 */
[C---:B------:R-:W-:Y:S02]  /*f130*/  ISETP.GE.OR P1, PT, R133.reuse, R204, !P1 ;  /* 0x000000cc8500720c */ /* 0x040fe40004f26670 */
[----:B------:R-:W-:Y:S01]  /*f140*/  ISETP.GE.OR P4, PT, R133, R199, !P4 ;  /* 0x000000c78500720c */ /* 0x000fe20006786670 */
[----:B--2---:R-:W-:Y:S01]  /*f150*/  FFMA.FTZ R22, R13, -UR24, R22 ;  /* 0x800000180d167c23 */ /* 0x004fe20008010016 */
[----:B------:R-:W-:Y:S02]  /*f160*/  IADD3 R133, R203, -R133, RZ ;  /* 0x80000085cb857210 */ /* 0x000fe40007ffe0ff */
[CC--:B------:R-:W-:Y:S02]  /*f170*/  ISETP.GE.AND P3, PT, R156.reuse, R202.reuse, PT ;  /* 0x000000ca9c00720c */ /* 0x0c0fe40003f66270 */
[----:B------:R-:W-:Y:S01]  /*f180*/  IABS R133, R133 ;  /* 0x0000008500857213 */ /* 0x000fe20000000000 */
[----:B------:R-:W2:Y:S01]  /*f190*/  I2F R10, R10 ;  /* 0x0000000a000a7306 */ /* 0x000ea20000201400 */
[----:B------:R-:W-:Y:S02]  /*f1a0*/  ISETP.GE.OR P3, PT, R156, R199, !P3 ;  /* 0x000000c79c00720c */ /* 0x000fe40005f66670 */
[----:B------:R-:W-:Y:S01]  /*f1b0*/  FSEL R156, R24, -INF , !P1 ;  /* 0xff800000189c7808 */ /* 0x000fe20004800000 */
[----:B---3--:R-:W-:Y:S01]  /*f1c0*/  FFMA.FTZ R29, R16, -UR24, R29 ;  /* 0x80000018101d7c23 */ /* 0x008fe2000801001d */
[----:B------:R-:W-:Y:S02]  /*f1d0*/  FSEL R161, R15, -INF , !P3 ;  /* 0xff8000000fa17808 */ /* 0x000fe40005800000 */
[C---:B------:R-:W-:Y:S02]  /*f1e0*/  ISETP.GE.AND P1, PT, R132.reuse, R205, PT ;  /* 0x000000cd8400720c */ /* 0x040fe40003f26270 */
[-C--:B------:R-:W-:Y:S01]  /*f1f0*/  ISETP.GE.AND P3, PT, R132, R202.reuse, PT ;  /* 0x000000ca8400720c */ /* 0x080fe20003f66270 */
[----:B------:R-:W3:Y:S01]  /*f200*/  I2F R13, R133 ;  /* 0x00000085000d7306 */ /* 0x000ee20000201400 */
[----:B------:R-:W-:Y:S02]  /*f210*/  ISETP.GE.AND P2, PT, R152, R202, PT ;  /* 0x000000ca9800720c */ /* 0x000fe40003f46270 */
[----:B------:R-:W-:Y:S01]  /*f220*/  ISETP.GE.OR P1, PT, R132, R204, !P1 ;  /* 0x000000cc8400720c */ /* 0x000fe20004f26670 */
[----:B-1----:R-:W-:Y:S01]  /*f230*/  FFMA.FTZ R19, R12, -UR24, R19 ;  /* 0x800000180c137c23 */ /* 0x002fe20008010013 */
[-C--:B------:R-:W-:Y:S01]  /*f240*/  ISETP.GE.OR P3, PT, R132, R199.reuse, !P3 ;  /* 0x000000c78400720c */ /* 0x080fe20005f66670 */
[----:B------:R-:W-:Y:S01]  /*f250*/  IMAD.IADD R132, R203, 0x1, -R132 ;  /* 0x00000001cb847824 */ /* 0x000fe200078e0a84 */
[----:B------:R-:W-:Y:S02]  /*f260*/  ISETP.GE.OR P2, PT, R152, R199, !P2 ;  /* 0x000000c79800720c */ /* 0x000fe40005746670 */
[----:B------:R-:W-:Y:S02]  /*f270*/  IADD3 R4, R3, 0x38, RZ ;  /* 0x0000003803047810 */ /* 0x000fe40007ffe0ff */
[----:B------:R-:W-:Y:S02]  /*f280*/  FSEL R7, R7, -INF , !P0 ;  /* 0xff80000007077808 */ /* 0x000fe40004000000 */
[----:B------:R-:W-:Y:S01]  /*f290*/  IABS R132, R132 ;  /* 0x0000008400847213 */ /* 0x000fe20000000000 */
[----:B------:R-:W-:Y:S01]  /*f2a0*/  IMAD.IADD R17, R206, 0x1, -R4 ;  /* 0x00000001ce117824 */ /* 0x000fe200078e0a04 */
[----:B------:R-:W-:Y:S01]  /*f2b0*/  FMNMX.FTZ R12, R135, R0, !PT ;  /* 0x00000000870c7209 */ /* 0x000fe20007810000 */
[----:B--2---:R-:W-:Y:S01]  /*f2c0*/  FFMA.FTZ R23, R10, -UR24, R23 ;  /* 0x800000180a177c23 */ /* 0x004fe20008010017 */
[----:B------:R-:W-:Y:S02]  /*f2d0*/  FSEL R154, R25, -INF , !P1 ;  /* 0xff800000199a7808 */ /* 0x000fe40004800000 */
[----:B------:R-:W-:Y:S02]  /*f2e0*/  FSEL R143, R18, -INF , !P2 ;  /* 0xff800000128f7808 */ /* 0x000fe40005000000 */
[C---:B------:R-:W-:Y:S02]  /*f2f0*/  ISETP.GE.AND P1, PT, R6.reuse, R205, PT ;  /* 0x000000cd0600720c */ /* 0x040fe40003f26270 */
[C---:B------:R-:W-:Y:S01]  /*f300*/  ISETP.GE.AND P2, PT, R6.reuse, R202, PT ;  /* 0x000000ca0600720c */ /* 0x040fe20003f46270 */
[----:B---3--:R-:W-:Y:S01]  /*f310*/  FFMA.FTZ R26, R13, -UR24, R26 ;  /* 0x800000180d1a7c23 */ /* 0x008fe2000801001a */
[----:B------:R-:W-:Y:S01]  /*f320*/  FMNMX.FTZ R12, R7, R12, !PT ;  /* 0x0000000c070c7209 */ /* 0x000fe20007810000 */
[----:B------:R-:W-:Y:S01]  /*f330*/  IMAD.IADD R13, R203, 0x1, -R4 ;  /* 0x00000001cb0d7824 */ /* 0x000fe200078e0a04 */
[C---:B------:R-:W-:Y:S02]  /*f340*/  ISETP.GE.OR P1, PT, R6.reuse, R204, !P1 ;  /* 0x000000cc0600720c */ /* 0x040fe40004f26670 */
[-C--:B------:R-:W-:Y:S02]  /*f350*/  ISETP.GE.OR P2, PT, R6, R199.reuse, !P2 ;  /* 0x000000c70600720c */ /* 0x080fe40005746670 */
[----:B------:R-:W-:Y:S02]  /*f360*/  ISETP.GE.AND P0, PT, R151, R202, PT ;  /* 0x000000ca9700720c */ /* 0x000fe40003f06270 */
[----:B------:R-:W-:Y:S01]  /*f370*/  IADD3 R9, R203, -R6, RZ ;  /* 0x80000006cb097210 */ /* 0x000fe20007ffe0ff */
[----:B------:R-:W-:Y:S01]  /*f380*/  IMAD.MOV.U32 R6, RZ, RZ, R132 ;  /* 0x000000ffff067224 */ /* 0x000fe200078e0084 */
[----:B------:R-:W-:Y:S02]  /*f390*/  FMNMX.FTZ R15, R137, R2, !PT ;  /* 0x00000002890f7209 */ /* 0x000fe40007810000 */
[----:B------:R-:W-:Y:S02]  /*f3a0*/  FSEL R11, R11, -INF , !P5 ;  /* 0xff8000000b0b7808 */ /* 0x000fe40006800000 */
[----:B------:R-:W-:Y:S01]  /*f3b0*/  FMNMX.FTZ R12, R5, R12, !PT ;  /* 0x0000000c050c7209 */ /* 0x000fe20007810000 */
[----:B------:R-:W1:Y:S01]  /*f3c0*/  I2F R6, R6 ;  /* 0x0000000600067306 */ /* 0x000e620000201400 */
[----:B------:R-:W-:Y:S02]  /*f3d0*/  ISETP.GE.OR P0, PT, R151, R199, !P0 ;  /* 0x000000c79700720c */ /* 0x000fe40004706670 */
[----:B------:R-:W-:Y:S02]  /*f3e0*/  IABS R17, R17 ;  /* 0x0000001100117213 */ /* 0x000fe40000000000 */
[----:B------:R-:W-:Y:S02]  /*f3f0*/  IABS R9, R9 ;  /* 0x0000000900097213 */ /* 0x000fe40000000000 */
[----:B------:R-:W-:Y:S02]  /*f400*/  IADD3 R10, R203, -R8, RZ ;  /* 0x80000008cb0a7210 */ /* 0x000fe40007ffe0ff */
[----:B------:R-:W-:Y:S01]  /*f410*/  FMNMX.FTZ R15, R134, R15, !PT ;  /* 0x0000000f860f7209 */ /* 0x000fe20007810000 */
[----:B------:R-:W2:Y:S01]  /*f420*/  I2F R17, R17 ;  /* 0x0000001100117306 */ /* 0x000ea20000201400 */
[----:B------:R-:W-:Y:S02]  /*f430*/  FMNMX.FTZ R12, R11, R12, !PT ;  /* 0x0000000c0b0c7209 */ /* 0x000fe40007810000 */
[----:B------:R-:W-:Y:S02]  /*f440*/  FSEL R152, R28, -INF , !P1 ;  /* 0xff8000001c987808 */ /* 0x000fe40004800000 */
[----:B------:R-:W-:Y:S02]  /*f450*/  FSEL R141, R19, -INF , !P0 ;  /* 0xff800000138d7808 */ /* 0x000fe40004000000 */
[----:B------:R-:W-:Y:S02]  /*f460*/  IADD3 R3, R3, 0x39, RZ ;  /* 0x0000003903037810 */ /* 0x000fe40007ffe0ff */
[C---:B------:R-:W-:Y:S01]  /*f470*/  ISETP.GE.AND P1, PT, R8.reuse, R205, PT ;  /* 0x000000cd0800720c */ /* 0x040fe20003f26270 */
[----:B------:R-:W3:Y:S01]  /*f480*/  I2F R9, R9 ;  /* 0x0000000900097306 */ /* 0x000ee20000201400 */
[----:B------:R-:W-:Y:S01]  /*f490*/  ISETP.GE.AND P0, PT, R8, R202, PT ;  /* 0x000000ca0800720c */ /* 0x000fe20003f06270 */
[----:B------:R-:W-:Y:S01]  /*f4a0*/  IMAD.IADD R20, R206, 0x1, -R3 ;  /* 0x00000001ce147824 */ /* 0x000fe200078e0a03 */
[----:B------:R-:W-:Y:S01]  /*f4b0*/  IABS R10, R10 ;  /* 0x0000000a000a7213 */ /* 0x000fe20000000000 */
[----:B-1----:R-:W-:Y:S01]  /*f4c0*/  FFMA.FTZ R27, R6, -UR24, R27 ;  /* 0x80000018061b7c23 */ /* 0x002fe2000801001b */
[----:B------:R-:W-:Y:S02]  /*f4d0*/  FMNMX.FTZ R15, R138, R15, !PT ;  /* 0x0000000f8a0f7209 */ /* 0x000fe40007810000 */
[----:B------:R-:W-:Y:S02]  /*f4e0*/  FMNMX.FTZ R12, R163, R12, !PT ;  /* 0x0000000ca30c7209 */ /* 0x000fe40007810000 */
[C---:B------:R-:W-:Y:S01]  /*f4f0*/  ISETP.GE.OR P1, PT, R8.reuse, R204, !P1 ;  /* 0x000000cc0800720c */ /* 0x040fe20004f26670 */
[----:B------:R-:W1:Y:S01]  /*f500*/  I2F R10, R10 ;  /* 0x0000000a000a7306 */ /* 0x000e620000201400 */
[----:B------:R-:W-:Y:S02]  /*f510*/  ISETP.GE.OR P0, PT, R8, R199, !P0 ;  /* 0x000000c70800720c */ /* 0x000fe40004706670 */
[----:B------:R-:W-:Y:S01]  /*f520*/  IABS R13, R13 ;  /* 0x0000000d000d7213 */ /* 0x000fe20000000000 */
[----:B--2---:R-:W-:Y:S01]  /*f530*/  FFMA.FTZ R32, R17, -UR24, R32 ;  /* 0x8000001811207c23 */ /* 0x004fe20008010020 */
[----:B------:R-:W-:Y:S02]  /*f540*/  IADD3 R8, R203, -R3, RZ ;  /* 0x80000003cb087210 */ /* 0x000fe40007ffe0ff */
[----:B------:R-:W-:Y:S02]  /*f550*/  FMNMX.FTZ R15, R136, R15, !PT ;  /* 0x0000000f880f7209 */ /* 0x000fe40007810000 */
[----:B------:R-:W-:Y:S01]  /*f560*/  FMNMX.FTZ R12, R161, R12, !PT ;  /* 0x0000000ca10c7209 */ /* 0x000fe20007810000 */
[----:B------:R-:W2:Y:S01]  /*f570*/  I2F R13, R13 ;  /* 0x0000000d000d7306 */ /* 0x000ea20000201400 */
[----:B------:R-:W-:Y:S02]  /*f580*/  ISETP.GE.AND P6, PT, R147, R202, PT ;  /* 0x000000ca9300720c */ /* 0x000fe40003fc6270 */
[----:B------:R-:W-:Y:S01]  /*f590*/  IABS R8, R8 ;  /* 0x0000000800087213 */ /* 0x000fe20000000000 */
[----:B---3--:R-:W-:Y:S01]  /*f5a0*/  FFMA.FTZ R30, R9, -UR24, R30 ;  /* 0x80000018091e7c23 */ /* 0x008fe2000801001e */
[----:B------:R-:W-:Y:S02]  /*f5b0*/  FMNMX.FTZ R15, R164, R15, !PT ;  /* 0x0000000fa40f7209 */ /* 0x000fe40007810000 */
[----:B------:R-:W-:Y:S02]  /*f5c0*/  FMNMX.FTZ R12, R143, R12, !PT ;  /* 0x0000000c8f0c7209 */ /* 0x000fe40007810000 */
[----:B------:R-:W-:Y:S01]  /*f5d0*/  ISETP.GE.OR P6, PT, R147, R199, !P6 ;  /* 0x000000c79300720c */ /* 0x000fe200077c6670 */
[----:B------:R-:W3:Y:S01]  /*f5e0*/  I2F R8, R8 ;  /* 0x0000000800087306 */ /* 0x000ee20000201400 */
[----:B------:R-:W-:Y:S02]  /*f5f0*/  ISETP.GE.AND P5, PT, R139, R202, PT ;  /* 0x000000ca8b00720c */ /* 0x000fe40003fa6270 */
[----:B------:R-:W-:Y:S01]  /*f600*/  FMNMX.FTZ R15, R162, R15, !PT ;  /* 0x0000000fa20f7209 */ /* 0x000fe20007810000 */
[----:B-1----:R-:W-:Y:S01]  /*f610*/  FFMA.FTZ R31, R10, -UR24, R31 ;  /* 0x800000180a1f7c23 */ /* 0x002fe2000801001f */
[----:B------:R-:W-:Y:S02]  /*f620*/  FSEL R159, R22, -INF , !P6 ;  /* 0xff800000169f7808 */ /* 0x000fe40007000000 */
[----:B------:R-:W-:Y:S02]  /*f630*/  FMNMX.FTZ R12, R141, R12, !PT ;  /* 0x0000000c8d0c7209 */ /* 0x000fe40007810000 */
[----:B------:R-:W-:Y:S02]  /*f640*/  ISETP.GE.OR P5, PT, R139, R199, !P5 ;  /* 0x000000c78b00720c */ /* 0x000fe40006fa6670 */
[----:B------:R-:W-:Y:S02]  /*f650*/  IABS R20, R20 ;  /* 0x0000001400147213 */ /* 0x000fe40000000000 */
[----:B------:R-:W-:Y:S01]  /*f660*/  FMNMX.FTZ R15, R142, R15, !PT ;  /* 0x0000000f8e0f7209 */ /* 0x000fe20007810000 */
[----:B--2---:R-:W-:Y:S01]  /*f670*/  FFMA.FTZ R34, R13, -UR24, R34 ;  /* 0x800000180d227c23 */ /* 0x004fe20008010022 */
[----:B------:R-:W-:Y:S02]  /*f680*/  FSEL R157, R23, -INF , !P5 ;  /* 0xff800000179d7808 */ /* 0x000fe40006800000 */
[----:B------:R-:W-:Y:S01]  /*f690*/  FMNMX.FTZ R14, R159, R12, !PT ;  /* 0x0000000c9f0e7209 */ /* 0x000fe20007810000 */
[----:B------:R-:W1:Y:S01]  /*f6a0*/  I2F R20, R20 ;  /* 0x0000001400147306 */ /* 0x000e620000201400 */
[----:B------:R-:W-:Y:S02]  /*f6b0*/  FMNMX.FTZ R15, R140, R15, !PT ;  /* 0x0000000f8c0f7209 */ /* 0x000fe40007810000 */
[----:B------:R-:W-:Y:S02]  /*f6c0*/  FSEL R150, R29, -INF , !P1 ;  /* 0xff8000001d967808 */ /* 0x000fe40004800000 */
[----:B------:R-:W-:Y:S01]  /*f6d0*/  FSEL R155, R26, -INF , !P4 ;  /* 0xff8000001a9b7808 */ /* 0x000fe20006000000 */
[----:B---3--:R-:W-:Y:S01]  /*f6e0*/  FFMA.FTZ R35, R8, -UR24, R35 ;  /* 0x8000001808237c23 */ /* 0x008fe20008010023 */
        /* <DEDUP_REMOVED lines=8> */
[----:B------:R-:W-:Y:S01]  /*f770*/  FSEL R149, R30, -INF , !P2 ;  /* 0xff8000001e957808 */ /* 0x000fe20005000000 */
[----:B-1----:R-:W-:Y:S01]  /*f780*/  FFMA.FTZ R33, R20, -UR24, R33 ;  /* 0x8000001814217c23 */ /* 0x002fe20008010021 */
[----:B------:R-:W-:Y:S01]  /*f790*/  FMNMX.FTZ R14, R153, R14, !PT ;  /* 0x0000000e990e7209 */ /* 0x000fe20007810000 */
[----:B------:R-:W-:Y:S01]  /*f7a0*/  LDSM.16.MT88.4 R20, [R186+0xc000] ;  /* 0x00c00000ba14783b */ /* 0x000fe20000004200 */
        /* <DEDUP_REMOVED lines=9> */
[----:B------:R-:W-:Y:S02]  /*f840*/  FMNMX.FTZ R8, R147, R14, !PT ;  /* 0x0000000e93087209 */ /* 0x000fe40007810000 */
[C---:B------:R-:W-:Y:S02]  /*f850*/  ISETP.GE.OR P2, PT, R3.reuse, R199, !P2 ;  /* 0x000000c70300720c */ /* 0x040fe40005746670 */
        /* <DEDUP_REMOVED lines=9> */
[----:B------:R-:W1:Y:S03]  /*f8f0*/  SHFL.BFLY PT, R3, R6, 0x2, 0x1f ;  /* 0x0c401f0006037f89 */ /* 0x000e6600000e0000 */
[----:B------:R-:W-:Y:S05]  /*f900*/  FMNMX.FTZ R12, R146, R15, !PT ;  /* 0x0000000f920c7209 */ /* 0x000fea0007810000 */
[----:B------:R-:W2:Y:S01]  /*f910*/  SHFL.BFLY PT, R9, R12, 0x2, 0x1f ;  /* 0x0c401f000c097f89 */ /* 0x000ea200000e0000 */
[----:B-1----:R-:W-:Y:S07]  /*f920*/  FMNMX.FTZ R4, R6, R3, !PT ;  /* 0x0000000306047209 */ /* 0x002fee0007810000 */
[----:B------:R-:W1:Y:S01]  /*f930*/  SHFL.BFLY PT, R3, R4, 0x1, 0x1f ;  /* 0x0c201f0004037f89 */ /* 0x000e6200000e0000 */
[----:B--2---:R-:W-:Y:S07]  /*f940*/  FMNMX.FTZ R9, R12, R9, !PT ;  /* 0x000000090c097209 */ /* 0x004fee0007810000 */
[----:B------:R-:W2:Y:S08]  /*f950*/  SHFL.BFLY PT, R132, R9, 0x1, 0x1f ;  /* 0x0c201f0009847f89 */ /* 0x000eb000000e0000 */
[----:B------:R-:W3:Y:S01]  /*f960*/  LDSM.16.MT88.4 R12, [R188+0xc000] ;  /* 0x00c00000bc0c783b */ /* 0x000ee20000004200 */
        /* <DEDUP_REMOVED lines=64> */
[----:B------:R-:W4:Y:S01]  /*fd70*/  MUFU.EX2 R0, R0 ;  /* 0x0000000000007308 */ /* 0x000f220000000800 */
[----:B--2---:R-:W-:Y:S09]  /*fd80*/  F2FP.BF16.PACK_AB R139, R135, R168 ;  /* 0x000000a8878b723e */ /* 0x004ff200000010ff */
[----:B------:R-:W-:Y:S01]  /*fd90*/  MUFU.EX2 R237, R151 ;  /* 0x0000009700ed7308 */ /* 0x000fe20000000800 */
[C---:B-1----:R-:W-:Y:S02]  /*fda0*/  FMUL.FTZ R4, R2.reuse, R128 ;  /* 0x0000008002047220 */ /* 0x042fe40000410000 */
[C---:B------:R-:W-:Y:S02]  /*fdb0*/  FMUL.FTZ R5, R2.reuse, R129 ;  /* 0x0000008102057220 */ /* 0x040fe40000410000 */
[C---:B------:R-:W-:Y:S02]  /*fdc0*/  FMUL.FTZ R8, R2.reuse, R124 ;  /* 0x0000007c02087220 */ /* 0x040fe40000410000 */
[C---:B------:R-:W-:Y:S03]  /*fdd0*/  FMUL.FTZ R9, R2.reuse, R125 ;  /* 0x0000007d02097220 */ /* 0x040fe60000410000 */
[----:B------:R1:W-:Y:S01]  /*fde0*/  MUFU.EX2 R133, R144 ;  /* 0x0000009000857308 */ /* 0x0003e20000000800 */
[----:B------:R-:W-:Y:S02]  /*fdf0*/  FMUL.FTZ R16, R2, R116 ;  /* 0x0000007402107220 */ /* 0x000fe40000410000 */
[C---:B----4-:R-:W-:Y:S02]  /*fe00*/  FMUL.FTZ R6, R0.reuse, R130 ;  /* 0x0000008200067220 */ /* 0x050fe40000410000 */
[C---:B------:R-:W-:Y:S02]  /*fe10*/  FMUL.FTZ R7, R0.reuse, R131 ;  /* 0x0000008300077220 */ /* 0x040fe40000410000 */
[----:B------:R-:W-:Y:S01]  /*fe20*/  LDSM.16.MT88.4 R128, [R186+0xe800] ;  /* 0x00e80000ba80783b */ /* 0x000fe20000004200 */
[C---:B------:R-:W-:Y:S02]  /*fe30*/  FMUL.FTZ R10, R0.reuse, R126 ;  /* 0x0000007e000a7220 */ /* 0x040fe40000410000 */
[----:B------:R-:W-:Y:S01]  /*fe40*/  FMUL.FTZ R11, R0, R127 ;  /* 0x0000007f000b7220 */ /* 0x000fe20000410000 */
[----:B------:R-:W-:Y:S01]  /*fe50*/  MUFU.EX2 R216, R216 ;  /* 0x000000d800d87308 */ /* 0x000fe20000000800 */
[C---:B---3--:R-:W-:Y:S01]  /*fe60*/  HMMA.16816.F32.BF16 R4, R136.reuse, R12, R4 ;  /* 0x0000000c8804723c */ /* 0x048fe20000041804 */
[----:B------:R-:W-:Y:S02]  /*fe70*/  FMUL.FTZ R17, R2, R117 ;  /* 0x0000007502117220 */ /* 0x000fe40000410000 */
[----:B------:R-:W-:Y:S01]  /*fe80*/  LDSM.16.MT88.4 R124, [R188+0xe800] ;  /* 0x00e80000bc7c783b */ /* 0x000fe20000004200 */
[C---:B------:R-:W-:Y:S02]  /*fe90*/  FMUL.FTZ R18, R0.reuse, R118 ;  /* 0x0000007600127220 */ /* 0x040fe40000410000 */
[----:B------:R-:W-:Y:S02]  /*fea0*/  FMUL.FTZ R19, R0, R119 ;  /* 0x0000007700137220 */ /* 0x000fe40000410000 */
[C---:B------:R-:W-:Y:S01]  /*feb0*/  HMMA.16816.F32.BF16 R8, R136.reuse, R14, R8 ;  /* 0x0000000e8808723c */ /* 0x040fe20000041808 */
[C---:B------:R-:W-:Y:S01]  /*fec0*/  FMUL.FTZ R12, R2.reuse, R120 ;  /* 0x00000078020c7220 */ /* 0x040fe20000410000 */
[----:B------:R-:W2:Y:S01]  /*fed0*/  MUFU.EX2 R219, R219 ;  /* 0x000000db00db7308 */ /* 0x000ea20000000800 */
[----:B------:R-:W-:Y:S01]  /*fee0*/  LDSM.16.MT88.4 R116, [R186+0xc800] ;  /* 0x00c80000ba74783b */ /* 0x000fe20000004200 */
[C---:B------:R-:W-:Y:S02]  /*fef0*/  FMUL.FTZ R13, R2.reuse, R121 ;  /* 0x00000079020d7220 */ /* 0x040fe40000410000 */
[----:B------:R-:W-:Y:S02]  /*ff00*/  FMUL.FTZ R24, R2, R108 ;  /* 0x0000006c02187220 */ /* 0x000fe40000410000 */
[C---:B------:R-:W-:Y:S03]  /*ff10*/  FMUL.FTZ R14, R0.reuse, R122 ;  /* 0x0000007a000e7220 */ /* 0x040fe60000410000 */
[----:B-1----:R-:W-:Y:S01]  /*ff20*/  LDSM.16.MT88.4 R144, [R184+0xd800] ;  /* 0x00d80000b890783b */ /* 0x002fe20000004200 */
[----:B------:R-:W-:Y:S01]  /*ff30*/  FMUL.FTZ R15, R0, R123 ;  /* 0x0000007b000f7220 */ /* 0x000fe20000410000 */
[----:B------:R-:W-:Y:S01]  /*ff40*/  MUFU.EX2 R218, R218 ;  /* 0x000000da00da7308 */ /* 0x000fe20000000800 */
[----:B------:R-:W-:Y:S02]  /*ff50*/  FMUL.FTZ R25, R2, R109 ;  /* 0x0000006d02197220 */ /* 0x000fe40000410000 */
[C---:B------:R-:W-:Y:S02]  /*ff60*/  FMUL.FTZ R26, R0.reuse, R110 ;  /* 0x0000006e001a7220 */ /* 0x040fe40000410000 */
[----:B------:R-:W-:Y:S01]  /*ff70*/  FMUL.FTZ R27, R0, R111 ;  /* 0x0000006f001b7220 */ /* 0x000fe20000410000 */
[C---:B------:R-:W-:Y:S01]  /*ff80*/  HMMA.16816.F32.BF16 R12, R136.reuse, R20, R12 ;  /* 0x00000014880c723c */ /* 0x040fe2000004180c */
[----:B------:R-:W1:Y:S01]  /*ff90*/  LDSM.16.MT88.4 R120, [R184+0xc000] ;  /* 0x00c00000b878783b */ /* 0x000e620000004200 */
[C---:B------:R-:W-:Y:S02]  /*ffa0*/  FMUL.FTZ R32, R2.reuse, R100 ;  /* 0x0000006402207220 */ /* 0x040fe40000410000 */
[----:B------:R-:W-:Y:S01]  /*ffb0*/  FMUL.FTZ R33, R2, R101 ;  /* 0x0000006502217220 */ /* 0x000fe20000410000 */
[----:B------:R-:W-:Y:S01]  /*ffc0*/  MUFU.EX2 R221, R221 ;  /* 0x000000dd00dd7308 */ /* 0x000fe20000000800 */
[----:B------:R-:W-:Y:S02]  /*ffd0*/  FMUL.FTZ R34, R0, R102 ;  /* 0x0000006600227220 */ /* 0x000fe40000410000 */
[C---:B------:R-:W-:Y:S01]  /*ffe0*/  HMMA.16816.F32.BF16 R16, R136.reuse, R22, R16 ;  /* 0x000000168810723c */ /* 0x040fe20000041810 */
[C---:B------:R-:W-:Y:S01]  /*fff0*/  FMUL.FTZ R20, R2.reuse, R112 ;  /* 0x0000007002147220 */ /* 0x040fe20000410000 */
[----:B------:R-:W-:Y:S02]  /*10000*/  LDSM.16.MT88.4 R108, [R184+0xe000] ;  /* 0x00e00000b86c783b */ /* 0x000fe40000004200 */
[----:B------:R-:W-:Y:S02]  /*10010*/  FMUL.FTZ R21, R2, R113 ;  /* 0x0000007102157220 */ /* 0x000fe40000410000 */
[C---:B------:R-:W-:Y:S01]  /*10020*/  FMUL.FTZ R35, R0.reuse, R103 ;  /* 0x0000006700237220 */ /* 0x040fe20000410000 */
[----:B------:R-:W-:Y:S01]  /*10030*/  MUFU.EX2 R220, R220 ;  /* 0x000000dc00dc7308 */ /* 0x000fe20000000800 */
[C---:B------:R-:W-:Y:S02]  /*10040*/  FMUL.FTZ R22, R0.reuse, R114 ;  /* 0x0000007200167220 */ /* 0x040fe40000410000 */
[----:B------:R-:W-:Y:S02]  /*10050*/  LDSM.16.MT88.4 R100, [R185+0xe000] ;  /* 0x00e00000b964783b */ /* 0x000fe40000004200 */
[----:B------:R-:W-:Y:S02]  /*10060*/  FMUL.FTZ R23, R0, R115 ;  /* 0x0000007300177220 */ /* 0x000fe40000410000 */
[C---:B------:R-:W-:Y:S02]  /*10070*/  FMUL.FTZ R36, R2.reuse, R36 ;  /* 0x0000002402247220 */ /* 0x040fe40000410000 */
[----:B------:R-:W-:Y:S01]  /*10080*/  FMUL.FTZ R37, R2, R37 ;  /* 0x0000002502257220 */ /* 0x000fe20000410000 */
[----:B------:R-:W3:Y:S01]  /*10090*/  MUFU.EX2 R223, R223 ;  /* 0x000000df00df7308 */ /* 0x000ee20000000800 */
[----:B------:R-:W4:Y:S01]  /*100a0*/  LDSM.16.MT88.4 R112, [R188+0xe000] ;  /* 0x00e00000bc70783b */ /* 0x000f220000004200 */
[C---:B------:R-:W-:Y:S01]  /*100b0*/  HMMA.16816.F32.BF16 R20, R136.reuse, R28, R20 ;  /* 0x0000001c8814723c */ /* 0x040fe20000041814 */
[C---:B------:R-:W-:Y:S02]  /*100c0*/  FMUL.FTZ R38, R0.reuse, R38 ;  /* 0x0000002600267220 */ /* 0x040fe40000410000 */
[----:B------:R-:W-:Y:S02]  /*100d0*/  FMUL.FTZ R39, R0, R39 ;  /* 0x0000002700277220 */ /* 0x000fe40000410000 */
[C---:B------:R-:W-:Y:S02]  /*100e0*/  FMUL.FTZ R40, R2.reuse, R40 ;  /* 0x0000002802287220 */ /* 0x040fe40000410000 */
[----:B------:R-:W-:Y:S01]  /*100f0*/  LDSM.16.MT88.4 R148, [R188+0xf800] ;  /* 0x00f80000bc94783b */ /* 0x000fe20000004200 */
[C---:B------:R-:W-:Y:S01]  /*10100*/  HMMA.16816.F32.BF16 R24, R136.reuse, R30, R24 ;  /* 0x0000001e8818723c */ /* 0x040fe20000041818 */
[C---:B------:R-:W-:Y:S01]  /*10110*/  FMUL.FTZ R28, R2.reuse, R104 ;  /* 0x00000068021c7220 */ /* 0x040fe20000410000 */
[----:B------:R-:W-:Y:S02]  /*10120*/  MUFU.EX2 R222, R222 ;  /* 0x000000de00de7308 */ /* 0x000fe40000000800 */
[C---:B------:R-:W-:Y:S02]  /*10130*/  FMUL.FTZ R29, R2.reuse, R105 ;  /* 0x00000069021d7220 */ /* 0x040fe40000410000 */
[----:B------:R-:W-:Y:S02]  /*10140*/  FMUL.FTZ R41, R2, R41 ;  /* 0x0000002902297220 */ /* 0x000fe40000410000 */
[C---:B------:R-:W-:Y:S04]  /*10150*/  FMUL.FTZ R30, R0.reuse, R106 ;  /* 0x0000006a001e7220 */ /* 0x040fe80000410000 */
[C---:B------:R-:W-:Y:S01]  /*10160*/  FMUL.FTZ R31, R0.reuse, R107 ;  /* 0x0000006b001f7220 */ /* 0x040fe20000410000 */
[----:B------:R-:W5:Y:S01]  /*10170*/  MUFU.EX2 R225, R225 ;  /* 0x000000e100e17308 */ /* 0x000f620000000800 */
[----:B------:R-:W2:Y:S01]  /*10180*/  LDSM.16.MT88.4 R104, [R186+0xe000] ;  /* 0x00e00000ba68783b */ /* 0x000ea20000004200 */
[C---:B------:R-:W-:Y:S02]  /*10190*/  FMUL.FTZ R42, R0.reuse, R42 ;  /* 0x0000002a002a7220 */ /* 0x040fe40000410000 */
[----:B------:R-:W-:Y:S02]  /*101a0*/  FMUL.FTZ R43, R0, R43 ;  /* 0x0000002b002b7220 */ /* 0x000fe40000410000 */
[C---:B-1----:R-:W-:Y:S01]  /*101b0*/  HMMA.16816.F32.BF16 R28, R136.reuse, R120, R28 ;  /* 0x00000078881c723c */ /* 0x042fe2000004181c */
[C---:B------:R-:W-:Y:S02]  /*101c0*/  FMUL.FTZ R44, R2.reuse, R44 ;  /* 0x0000002c022c7220 */ /* 0x040fe40000410000 */
        /* <DEDUP_REMOVED lines=9> */
[C---:B----4-:R-:W-:Y:S01]  /*10260*/  HMMA.16816.F32.BF16 R36, R136.reuse, R112, R36 ;  /* 0x000000708824723c */ /* 0x050fe20000041824 */
[C---:B------:R-:W-:Y:S03]  /*10270*/  FMUL.FTZ R50, R0.reuse, R50 ;  /* 0x0000003200327220 */ /* 0x040fe60000410000 */
[----:B------:R-:W-:Y:S02]  /*10280*/  FMUL.FTZ R51, R0, R51 ;  /* 0x0000003300337220 */ /* 0x000fe40000410000 */
[C---:B------:R-:W-:Y:S02]  /*10290*/  FMUL.FTZ R52, R2.reuse, R52 ;  /* 0x0000003402347220 */ /* 0x040fe40000410000 */
[C---:B------:R-:W-:Y:S01]  /*102a0*/  HMMA.16816.F32.BF16 R40, R136.reuse, R114, R40 ;  /* 0x000000728828723c */ /* 0x040fe20000041828 */
[----:B------:R-:W-:Y:S01]  /*102b0*/  LDSM.16.MT88.4 R112, [R188+0xc800] ;  /* 0x00c80000bc70783b */ /* 0x000fe20000004200 */
        /* <DEDUP_REMOVED lines=8> */
[C---:B------:R-:W-:Y:S02]  /*10340*/  FMUL.FTZ R58, R0.reuse, R58 ;  /* 0x0000003a003a7220 */ /* 0x040fe40000410000 */
[----:B------:R-:W-:Y:S01]  /*10350*/  FMUL.FTZ R59, R0, R59 ;  /* 0x0000003b003b7220 */ /* 0x000fe20000410000 */
[C---:B------:R-:W-:Y:S01]  /*10360*/  HMMA.16816.F32.BF16 R48, R136.reuse, R106, R48 ;  /* 0x0000006a8830723c */ /* 0x040fe20000041830 */
[----:B------:R-:W4:Y:S01]  /*10370*/  LDSM.16.MT88.4 R104, [R188+0x10000] ;  /* 0x01000000bc68783b */ /* 0x000f220000004200 */
[C---:B------:R-:W-:Y:S02]  /*10380*/  FMUL.FTZ R60, R2.reuse, R60 ;  /* 0x0000003c023c7220 */ /* 0x040fe40000410000 */
[----:B------:R-:W-:Y:S01]  /*10390*/  MUFU.EX2 R228, R228 ;  /* 0x000000e400e47308 */ /* 0x000fe20000000800 */
[----:B------:R-:W-:Y:S03]  /*103a0*/  FMUL.FTZ R61, R2, R61 ;  /* 0x0000003d023d7220 */ /* 0x000fe60000410000 */
[C---:B------:R-:W-:Y:S01]  /*103b0*/  HMMA.16816.F32.BF16 R52, R136.reuse, R100, R52 ;  /* 0x000000648834723c */ /* 0x040fe20000041834 */
[C---:B------:R-:W-:Y:S03]  /*103c0*/  FMUL.FTZ R62, R0.reuse, R62 ;  /* 0x0000003e003e7220 */ /* 0x040fe60000410000 */
[----:B------:R-:W-:Y:S02]  /*103d0*/  FMUL.FTZ R63, R0, R63 ;  /* 0x0000003f003f7220 */ /* 0x000fe40000410000 */
[C---:B------:R-:W-:Y:S01]  /*103e0*/  FMUL.FTZ R64, R2.reuse, R64 ;  /* 0x0000004002407220 */ /* 0x040fe20000410000 */
[----:B------:R-:W1:Y:S01]  /*103f0*/  MUFU.EX2 R231, R231 ;  /* 0x000000e700e77308 */ /* 0x000e620000000800 */
[C---:B------:R-:W-:Y:S01]  /*10400*/  HMMA.16816.F32.BF16 R56, R136.reuse, R102, R56 ;  /* 0x000000668838723c */ /* 0x040fe20000041838 */
[----:B------:R-:W1:Y:S03]  /*10410*/  LDSM.16.MT88.4 R100, [R186+0x10000] ;  /* 0x01000000ba64783b */ /* 0x000e660000004200 */
[----:B------:R-:W-:Y:S02]  /*10420*/  FMUL.FTZ R65, R2, R65 ;  /* 0x0000004102417220 */ /* 0x000fe40000410000 */
[C---:B------:R-:W-:Y:S02]  /*10430*/  FMUL.FTZ R66, R0.reuse, R66 ;  /* 0x0000004200427220 */ /* 0x040fe40000410000 */
[C---:B------:R-:W-:Y:S01]  /*10440*/  HMMA.16816.F32.BF16 R60, R136.reuse, R108, R60 ;  /* 0x0000006c883c723c */ /* 0x040fe2000004183c */
[----:B------:R-:W-:Y:S01]  /*10450*/  FMUL.FTZ R67, R0, R67 ;  /* 0x0000004300437220 */ /* 0x000fe20000410000 */
[----:B------:R-:W-:Y:S02]  /*10460*/  MUFU.EX2 R230, R230 ;  /* 0x000000e600e67308 */ /* 0x000fe40000000800 */
[C---:B------:R-:W-:Y:S02]  /*10470*/  FMUL.FTZ R68, R2.reuse, R68 ;  /* 0x0000004402447220 */ /* 0x040fe40000410000 */
[----:B------:R-:W-:Y:S02]  /*10480*/  FMUL.FTZ R69, R2, R69 ;  /* 0x0000004502457220 */ /* 0x000fe40000410000 */
[C---:B------:R-:W-:Y:S01]  /*10490*/  HMMA.16816.F32.BF16 R64, R136.reuse, R110, R64 ;  /* 0x0000006e8840723c */ /* 0x040fe20000041840 */
[----:B------:R-:W2:Y:S03]  /*104a0*/  LDSM.16.MT88.4 R108, [R185+0x10000] ;  /* 0x01000000b96c783b */ /* 0x000ea60000004200 */
[C---:B------:R-:W-:Y:S01]  /*104b0*/  FMUL.FTZ R70, R0.reuse, R70 ;  /* 0x0000004600467220 */ /* 0x040fe20000410000 */
[----:B------:R-:W1:Y:S01]  /*104c0*/  MUFU.EX2 R233, R233 ;  /* 0x000000e900e97308 */ /* 0x000e620000000800 */
[----:B------:R-:W-:Y:S02]  /*104d0*/  FMUL.FTZ R71, R0, R71 ;  /* 0x0000004700477220 */ /* 0x000fe40000410000 */
[C---:B------:R-:W-:Y:S04]  /*104e0*/  FMUL.FTZ R72, R2.reuse, R72 ;  /* 0x0000004802487220 */ /* 0x040fe80000410000 */
[----:B------:R-:W-:Y:S01]  /*104f0*/  FMUL.FTZ R73, R2, R73 ;  /* 0x0000004902497220 */ /* 0x000fe20000410000 */
[C---:B----4-:R-:W-:Y:S01]  /*10500*/  HMMA.16816.F32.BF16 R68, R136.reuse, R104, R68 ;  /* 0x000000688844723c */ /* 0x050fe20000041844 */
[C---:B------:R-:W-:Y:S01]  /*10510*/  FMUL.FTZ R74, R0.reuse, R74 ;  /* 0x0000004a004a7220 */ /* 0x040fe20000410000 */
[----:B------:R-:W-:Y:S01]  /*10520*/  MUFU.EX2 R232, R232 ;  /* 0x000000e800e87308 */ /* 0x000fe20000000800 */
[----:B------:R-:W-:Y:S02]  /*10530*/  FMUL.FTZ R75, R0, R75 ;  /* 0x0000004b004b7220 */ /* 0x000fe40000410000 */
[C---:B------:R-:W-:Y:S02]  /*10540*/  FMUL.FTZ R76, R2.reuse, R76 ;  /* 0x0000004c024c7220 */ /* 0x040fe40000410000 */
[----:B------:R-:W-:Y:S02]  /*10550*/  FMUL.FTZ R77, R2, R77 ;  /* 0x0000004d024d7220 */ /* 0x000fe40000410000 */
[C---:B------:R-:W-:Y:S01]  /*10560*/  FMUL.FTZ R78, R0.reuse, R78 ;  /* 0x0000004e004e7220 */ /* 0x040fe20000410000 */
[C---:B------:R-:W-:Y:S01]  /*10570*/  HMMA.16816.F32.BF16 R72, R136.reuse, R106, R72 ;  /* 0x0000006a8848723c */ /* 0x040fe20000041848 */
[----:B------:R-:W4:Y:S01]  /*10580*/  LDSM.16.MT88.4 R104, [R184+0x10000] ;  /* 0x01000000b868783b */ /* 0x000f220000004200 */
[----:B------:R-:W-:Y:S01]  /*10590*/  FMUL.FTZ R79, R0, R79 ;  /* 0x0000004f004f7220 */ /* 0x000fe20000410000 */
[----:B------:R-:W2:Y:S01]  /*105a0*/  MUFU.EX2 R235, R235 ;  /* 0x000000eb00eb7308 */ /* 0x000ea20000000800 */
        /* <DEDUP_REMOVED lines=8> */
[----:B------:R-:W-:Y:S01]  /*10630*/  F2FP.BF16.PACK_AB R100, R219, R216 ;  /* 0x000000d8db64723e */ /* 0x000fe200000010ff */
[C---:B------:R-:W-:Y:S01]  /*10640*/  FMUL.FTZ R86, R0.reuse, R86 ;  /* 0x0000005600567220 */ /* 0x040fe20000410000 */
[C---:B------:R-:W-:Y:S02]  /*10650*/  HMMA.16816.F32.BF16 R80, R136.reuse, R102, R80 ;  /* 0x000000668850723c */ /* 0x040fe40000041850 */
[----:B------:R-:W-:Y:S01]  /*10660*/  FMUL.FTZ R87, R0, R87 ;  /* 0x0000005700577220 */ /* 0x000fe20000410000 */
[----:B---3--:R-:W-:Y:S01]  /*10670*/  F2FP.BF16.PACK_AB R101, R223, R220 ;  /* 0x000000dcdf65723e */ /* 0x008fe200000010ff */
[C---:B------:R-:W-:Y:S01]  /*10680*/  FMUL.FTZ R88, R2.reuse, R88 ;  /* 0x0000005802587220 */ /* 0x040fe20000410000 */
[----:B------:R-:W-:Y:S01]  /*10690*/  MUFU.EX2 R236, R236 ;  /* 0x000000ec00ec7308 */ /* 0x000fe20000000800 */
[----:B------:R-:W-:Y:S01]  /*106a0*/  FMUL.FTZ R89, R2, R89 ;  /* 0x0000005902597220 */ /* 0x000fe20000410000 */
[----:B------:R-:W-:Y:S01]  /*106b0*/  F2FP.BF16.PACK_AB R102, R221, R218 ;  /* 0x000000dadd66723e */ /* 0x000fe200000010ff */
[C---:B------:R-:W-:Y:S01]  /*106c0*/  FMUL.FTZ R90, R0.reuse, R90 ;  /* 0x0000005a005a7220 */ /* 0x040fe20000410000 */
[C---:B--2---:R-:W-:Y:S03]  /*106d0*/  HMMA.16816.F32.BF16 R84, R136.reuse, R108, R84 ;  /* 0x0000006c8854723c */ /* 0x044fe60000041854 */
[----:B------:R-:W-:Y:S01]  /*106e0*/  FMUL.FTZ R91, R0, R91 ;  /* 0x0000005b005b7220 */ /* 0x000fe20000410000 */
[----:B-----5:R-:W-:Y:S01]  /*106f0*/  F2FP.BF16.PACK_AB R103, R225, R222 ;  /* 0x000000dee167723e */ /* 0x020fe200000010ff */
[C---:B------:R-:W-:Y:S01]  /*10700*/  FMUL.FTZ R92, R2.reuse, R92 ;  /* 0x0000005c025c7220 */ /* 0x040fe20000410000 */
[----:B------:R-:W1:Y:S01]  /*10710*/  MUFU.EX2 R239, R239 ;  /* 0x000000ef00ef7308 */ /* 0x000e620000000800 */
[----:B------:R-:W-:Y:S02]  /*10720*/  FMUL.FTZ R93, R2, R93 ;  /* 0x0000005d025d7220 */ /* 0x000fe40000410000 */
[C---:B------:R-:W-:Y:S01]  /*10730*/  FMUL.FTZ R94, R0.reuse, R94 ;  /* 0x0000005e005e7220 */ /* 0x040fe20000410000 */
[C---:B------:R-:W-:Y:S01]  /*10740*/  HMMA.16816.F32.BF16 R88, R136.reuse, R110, R88 ;  /* 0x0000006e8858723c */ /* 0x040fe20000041858 */
[----:B------:R-:W2:Y:S01]  /*10750*/  LDSM.16.MT88.4 R108, [R185+0xc800] ;  /* 0x00c80000b96c783b */ /* 0x000ea20000004200 */
[----:B------:R-:W-:Y:S02]  /*10760*/  FMUL.FTZ R95, R0, R95 ;  /* 0x0000005f005f7220 */ /* 0x000fe40000410000 */
[C---:B------:R-:W-:Y:S02]  /*10770*/  FMUL.FTZ R96, R2.reuse, R96 ;  /* 0x0000006002607220 */ /* 0x040fe40000410000 */
[----:B------:R-:W-:Y:S01]  /*10780*/  FMUL.FTZ R97, R2, R97 ;  /* 0x0000006102617220 */ /* 0x000fe20000410000 */
[----:B------:R-:W3:Y:S01]  /*10790*/  MUFU.EX2 R238, R238 ;  /* 0x000000ee00ee7308 */ /* 0x000ee20000000800 */
[C---:B------:R-:W-:Y:S01]  /*107a0*/  FMUL.FTZ R98, R0.reuse, R98 ;  /* 0x0000006200627220 */ /* 0x040fe20000410000 */
[C---:B----4-:R-:W-:Y:S03]  /*107b0*/  HMMA.16816.F32.BF16 R92, R136.reuse, R104, R92 ;  /* 0x00000068885c723c */ /* 0x050fe6000004185c */
[----:B------:R-:W-:Y:S02]  /*107c0*/  FMUL.FTZ R99, R0, R99 ;  /* 0x0000006300637220 */ /* 0x000fe40000410000 */
[----:B------:R-:W-:Y:S01]  /*107d0*/  FFMA.FTZ R217, R2, R213, R217 ;  /* 0x000000d502d97223 */ /* 0x000fe200000100d9 */
[----:B------:R-:W-:Y:S01]  /*107e0*/  MOV R2, R132 ;  /* 0x0000008400027202 */ /* 0x000fe20000000f00 */
[----:B------:R-:W-:Y:S02]  /*107f0*/  FFMA.FTZ R170, R0, R211, R170 ;  /* 0x000000d300aa7223 */ /* 0x000fe400000100aa */
[----:B------:R-:W-:Y:S01]  /*10800*/  FADD.FTZ R217, R134, R217 ;  /* 0x000000d986d97221 */ /* 0x000fe20000010000 */
[----:B------:R-:W-:Y:S01]  /*10810*/  HMMA.16816.F32.BF16 R96, R136, R106, R96 ;  /* 0x0000006a8860723c */ /* 0x000fe20000041860 */
[----:B------:R-:W4:Y:S01]  /*10820*/  LDSM.16.MT88.4 R104, [R184+0xe800] ;  /* 0x00e80000b868783b */ /* 0x000f220000004200 */
[----:B------:R-:W-:Y:S02]  /*10830*/  FADD.FTZ R169, R169, R170 ;  /* 0x000000aaa9a97221 */ /* 0x000fe40000010000 */
[----:B------:R-:W-:Y:S02]  /*10840*/  FADD.FTZ R212, R212, R217 ;  /* 0x000000d9d4d47221 */ /* 0x000fe40000010000 */
[----:B------:R-:W-:Y:S02]  /*10850*/  FADD.FTZ R168, R168, R169 ;  /* 0x000000a9a8a87221 */ /* 0x000fe40000010000 */
[C---:B------:R-:W-:Y:S01]  /*10860*/  HMMA.16816.F32.BF16 R4, R100.reuse, R112, R4 ;  /* 0x000000706404723c */ /* 0x040fe20000041804 */
[----:B------:R-:W-:Y:S03]  /*10870*/  LDSM.16.MT88.4 R136, [R185+0xf000] ;  /* 0x00f00000b988783b */ /* 0x000fe60000004200 */
[----:B------:R-:W-:Y:S02]  /*10880*/  FADD.FTZ R171, R171, R212 ;  /* 0x000000d4abab7221 */ /* 0x000fe40000010000 */
[----:B------:R-:W-:Y:S02]  /*10890*/  FADD.FTZ R135, R135, R168 ;  /* 0x000000a887877221 */ /* 0x000fe40000010000 */
[C---:B------:R-:W-:Y:S01]  /*108a0*/  HMMA.16816.F32.BF16 R8, R100.reuse, R114, R8 ;  /* 0x000000726408723c */ /* 0x040fe20000041808 */
[----:B------:R-:W-:Y:S03]  /*108b0*/  LDSM.16.MT88.4 R112, [R186+0x10800] ;  /* 0x01080000ba70783b */ /* 0x000fe60000004200 */
[----:B------:R-:W-:Y:S02]  /*108c0*/  FADD.FTZ R216, R216, R171 ;  /* 0x000000abd8d87221 */ /* 0x000fe40000010000 */
[----:B------:R-:W-:Y:S02]  /*108d0*/  FADD.FTZ R220, R220, R135 ;  /* 0x00000087dcdc7221 */ /* 0x000fe40000010000 */
[C---:B------:R-:W-:Y:S01]  /*108e0*/  HMMA.16816.F32.BF16 R12, R100.reuse, R116, R12 ;  /* 0x00000074640c723c */ /* 0x040fe2000004180c */
[----:B------:R-:W-:Y:S03]  /*108f0*/  FADD.FTZ R219, R219, R216 ;  /* 0x000000d8dbdb7221 */ /* 0x000fe60000010000 */
[----:B------:R-:W-:Y:S02]  /*10900*/  FADD.FTZ R223, R223, R220 ;  /* 0x000000dcdfdf7221 */ /* 0x000fe40000010000 */
[----:B------:R-:W-:Y:S02]  /*10910*/  FADD.FTZ R218, R218, R219 ;  /* 0x000000dbdada7221 */ /* 0x000fe40000010000 */
[C---:B------:R-:W-:Y:S01]  /*10920*/  HMMA.16816.F32.BF16 R16, R100.reuse, R118, R16 ;  /* 0x000000766410723c */ /* 0x040fe20000041810 */
[----:B------:R-:W-:Y:S03]  /*10930*/  LDSM.16.MT88.4 R116, [R185+0x10800] ;  /* 0x01080000b974783b */ /* 0x000fe60000004200 */
[----:B------:R-:W-:Y:S02]  /*10940*/  FADD.FTZ R222, R222, R223 ;  /* 0x000000dfdede7221 */ /* 0x000fe40000010000 */
[----:B------:R-:W-:Y:S02]  /*10950*/  FADD.FTZ R221, R221, R218 ;  /* 0x000000dadddd7221 */ /* 0x000fe40000010000 */
[C---:B--2---:R-:W-:Y:S01]  /*10960*/  HMMA.16816.F32.BF16 R20, R100.reuse, R108, R20 ;  /* 0x0000006c6414723c */ /* 0x044fe20000041814 */
[----:B------:R-:W-:Y:S03]  /*10970*/  FADD.FTZ R225, R225, R222 ;  /* 0x000000dee1e17221 */ /* 0x000fe60000010000 */
[----:B------:R-:W-:Y:S04]  /*10980*/  IMAD.MOV.U32 R0, RZ, RZ, R3 ;  /* 0x000000ffff007224 */ /* 0x000fe800078e0003 */
        /* <DEDUP_REMOVED lines=16> */
[----:B------:R-:W4:Y:S07]  /*10a90*/  LDSM.16.MT88.4 R104, [R184+0x10800] ;  /* 0x01080000b868783b */ /* 0x000f2e0000004200 */
[C---:B--2---:R-:W-:Y:S08]  /*10aa0*/  HMMA.16816.F32.BF16 R68, R100.reuse, R108, R68 ;  /* 0x0000006c6444723c */ /* 0x044ff00000041844 */
[C---:B------:R-:W-:Y:S01]  /*10ab0*/  HMMA.16816.F32.BF16 R72, R100.reuse, R110, R72 ;  /* 0x0000006e6448723c */ /* 0x040fe20000041848 */
[----:B------:R-:W2:Y:S07]  /*10ac0*/  LDSM.16.MT88.4 R108, [R188+0xd000] ;  /* 0x00d00000bc6c783b */ /* 0x000eae0000004200 */
[C---:B------:R-:W-:Y:S08]  /*10ad0*/  HMMA.16816.F32.BF16 R76, R100.reuse, R112, R76 ;  /* 0x00000070644c723c */ /* 0x040ff0000004184c */
[C---:B------:R-:W-:Y:S01]  /*10ae0*/  HMMA.16816.F32.BF16 R80, R100.reuse, R114, R80 ;  /* 0x000000726450723c */ /* 0x040fe20000041850 */
[----:B------:R-:W5:Y:S07]  /*10af0*/  LDSM.16.MT88.4 R112, [R185+0xd000] ;  /* 0x00d00000b970783b */ /* 0x000f6e0000004200 */
[C---:B------:R-:W-:Y:S08]  /*10b00*/  HMMA.16816.F32.BF16 R84, R100.reuse, R116, R84 ;  /* 0x000000746454723c */ /* 0x040ff00000041854 */
[C---:B------:R-:W-:Y:S01]  /*10b10*/  HMMA.16816.F32.BF16 R88, R100.reuse, R118, R88 ;  /* 0x000000766458723c */ /* 0x040fe20000041858 */
[----:B------:R-:W1:Y:S07]  /*10b20*/  LDSM.16.MT88.4 R116, [R188+0xf000] ;  /* 0x00f00000bc74783b */ /* 0x000e6e0000004200 */
[C---:B----4-:R-:W-:Y:S08]  /*10b30*/  HMMA.16816.F32.BF16 R92, R100.reuse, R104, R92 ;  /* 0x00000068645c723c */ /* 0x050ff0000004185c */
[----:B------:R-:W-:Y:S01]  /*10b40*/  HMMA.16816.F32.BF16 R96, R100, R106, R96 ;  /* 0x0000006a6460723c */ /* 0x000fe20000041860 */
[----:B------:R-:W4:Y:S06]  /*10b50*/  LDSM.16.MT88.4 R104, [R184+0xf000] ;  /* 0x00f00000b868783b */ /* 0x000f2c0000004200 */
        /* <DEDUP_REMOVED lines=9> */
[C---:B--2---:R-:W-:Y:S01]  /*10bf0*/  HMMA.16816.F32.BF16 R4, R100.reuse, R108, R4 ;  /* 0x0000006c6404723c */ /* 0x044fe20000041804 */
[----:B------:R-:W-:Y:S02]  /*10c00*/  FADD.FTZ R230, R230, R231 ;  /* 0x000000e7e6e67221 */ /* 0x000fe40000010000 */
[----:B------:R-:W-:Y:S02]  /*10c10*/  FADD.FTZ R229, R229, R226 ;  /* 0x000000e2e5e57221 */ /* 0x000fe40000010000 */
[----:B------:R-:W-:Y:S03]  /*10c20*/  FADD.FTZ R233, R233, R230 ;  /* 0x000000e6e9e97221 */ /* 0x000fe60000010000 */
[C---:B------:R-:W-:Y:S01]  /*10c30*/  HMMA.16816.F32.BF16 R8, R100.reuse, R110, R8 ;  /* 0x0000006e6408723c */ /* 0x040fe20000041808 */
[----:B------:R-:W2:Y:S07]  /*10c40*/  LDSM.16.MT88.4 R108, [R188+0x11000] ;  /* 0x01100000bc6c783b */ /* 0x000eae0000004200 */
        /* <DEDUP_REMOVED lines=15> */
[C---:B------:R-:W-:Y:S01]  /*10d40*/  HMMA.16816.F32.BF16 R56, R100.reuse, R138, R56 ;  /* 0x0000008a6438723c */ /* 0x040fe20000041838 */
[----:B------:R-:W-:Y:S03]  /*10d50*/  F2FP.BF16.PACK_AB R137, R239, R236 ;  /* 0x000000ecef89723e */ /* 0x000fe600000010ff */
[----:B------:R-:W-:Y:S02]  /*10d60*/  FADD.FTZ R232, R232, R229 ;  /* 0x000000e5e8e87221 */ /* 0x000fe40000010000 */
[----:B------:R-:W-:Y:S01]  /*10d70*/  FADD.FTZ R236, R236, R233 ;  /* 0x000000e9ecec7221 */ /* 0x000fe20000010000 */
[----:B------:R-:W-:Y:S01]  /*10d80*/  F2FP.BF16.PACK_AB R138, R237, R234 ;  /* 0x000000eaed8a723e */ /* 0x000fe200000010ff */
[C---:B----4-:R-:W-:Y:S01]  /*10d90*/  HMMA.16816.F32.BF16 R60, R100.reuse, R104, R60 ;  /* 0x00000068643c723c */ /* 0x050fe2000004183c */
[----:B---3--:R-:W-:Y:S03]  /*10da0*/  F2FP.BF16.PACK_AB R139, R133, R238 ;  /* 0x000000ee858b723e */ /* 0x008fe600000010ff */
[----:B------:R-:W-:Y:S02]  /*10db0*/  FADD.FTZ R235, R235, R232 ;  /* 0x000000e8ebeb7221 */ /* 0x000fe40000010000 */
[----:B------:R-:W-:Y:S02]  /*10dc0*/  FADD.FTZ R239, R239, R236 ;  /* 0x000000ecefef7221 */ /* 0x000fe40000010000 */
[C---:B------:R-:W-:Y:S01]  /*10dd0*/  HMMA.16816.F32.BF16 R64, R100.reuse, R106, R64 ;  /* 0x0000006a6440723c */ /* 0x040fe20000041840 */
[----:B------:R-:W3:Y:S03]  /*10de0*/  LDSM.16.MT88.4 R104, [R184+0x11000] ;  /* 0x01100000b868783b */ /* 0x000ee60000004200 */
[----:B------:R-:W-:Y:S02]  /*10df0*/  FADD.FTZ R234, R234, R235 ;  /* 0x000000ebeaea7221 */ /* 0x000fe40000010000 */
[----:B------:R-:W-:Y:S02]  /*10e00*/  FADD.FTZ R238, R238, R239 ;  /* 0x000000efeeee7221 */ /* 0x000fe40000010000 */
[C---:B--2---:R-:W-:Y:S01]  /*10e10*/  HMMA.16816.F32.BF16 R68, R100.reuse, R108, R68 ;  /* 0x0000006c6444723c */ /* 0x044fe20000041844 */
[----:B------:R-:W-:Y:S03]  /*10e20*/  FADD.FTZ R213, R237, R234 ;  /* 0x000000eaedd57221 */ /* 0x000fe60000010000 */
[----:B------:R-:W-:Y:S04]  /*10e30*/  FADD.FTZ R211, R133, R238 ;  /* 0x000000ee85d37221 */ /* 0x000fe80000010000 */
[C---:B------:R-:W-:Y:S01]  /*10e40*/  HMMA.16816.F32.BF16 R72, R100.reuse, R110, R72 ;  /* 0x0000006e6448723c */ /* 0x040fe20000041848 */
[----:B------:R-:W2:Y:S07]  /*10e50*/  LDSM.16.MT88.4 R108, [R186+0xd800] ;  /* 0x00d80000ba6c783b */ /* 0x000eae0000004200 */
[C---:B-----5:R-:W-:Y:S08]  /*10e60*/  HMMA.16816.F32.BF16 R76, R100.reuse, R112, R76 ;  /* 0x00000070644c723c */ /* 0x060ff0000004184c */
[C---:B------:R-:W-:Y:S08]  /*10e70*/  HMMA.16816.F32.BF16 R80, R100.reuse, R114, R80 ;  /* 0x000000726450723c */ /* 0x040ff00000041850 */
        /* <DEDUP_REMOVED lines=32> */
.L_x_5649:
        /* <DEDUP_REMOVED lines=250> */
[----:B------:R-:W2:Y:S01]  /*12020*/  S2UR UR6, SR_CTAID.Y ;  /* 0x00000000000679c3 */ /* 0x000ea20000002600 */
[----:B------:R-:W-:-:S02]  /*12030*/  ULDC UR4, c[0x0][0x214] ;  /* 0x0000850000047ab9 */ /* 0x000fc40000000800 */
[----:B------:R-:W-:Y:S02]  /*12040*/  UISETP.NE.AND UP0, UPT, UR27, -0x1, UPT ;  /* 0xffffffff1b00788c */ /* 0x000fe4000bf05270 */
[----:B------:R-:W-:-:S03]  /*12050*/  ULDC UR8, c[0x0][0x234] ;  /* 0x00008d0000087ab9 */ /* 0x000fc60000000800 */
[----:B------:R-:W3:Y:S01]  /*12060*/  S2UR UR7, SR_CTAID.Z ;  /* 0x00000000000779c3 */ /* 0x000ee20000002700 */
[----:B--2---:R-:W-:-:S04]  /*12070*/  UIMAD UR4, UR6, UR4, URZ ;  /* 0x00000004060472a4 */ /* 0x004fc8000f8e023f */
[----:B------:R-:W-:-:S04]  /*12080*/  USEL UR4, UR4, UR27, !UP0 ;  /* 0x0000001b04047287 */ /* 0x000fc8000c000000 */
[----:B---3--:R-:W-:Y:S01]  /*12090*/  UIMAD UR8, UR7, UR8, UR4 ;  /* 0x00000008070872a4 */ /* 0x008fe2000f8e0204 */
[----:B------:R-:W-:Y:S05]  /*120a0*/  BRA `(.L_x_5655) ;  /* 0x0000006000007947 */ /* 0x000fea0003800000 */
.L_x_5654:
[----:B------:R-:W2:Y:S01]  /*120b0*/  S2UR UR7, SR_CTAID.Z ;  /* 0x00000000000779c3 */ /* 0x000ea20000002700 */
[----:B------:R-:W-:Y:S02]  /*120c0*/  ULDC UR4, c[0x0][0x1c0] ;  /* 0x0000700000047ab9 */ /* 0x000fe40000000800 */
[----:B------:R-:W-:-:S05]  /*120d0*/  ULDC UR8, c[0x0][0x214] ;  /* 0x0000850000087ab9 */ /* 0x000fca0000000800 */
[----:B------:R-:W2:Y:S02]  /*120e0*/  S2UR UR6, SR_CTAID.Y ;  /* 0x00000000000679c3 */ /* 0x000ea40000002600 */
[----:B--2---:R-:W-:-:S04]  /*120f0*/  UIMAD UR4, UR6, UR4, UR7 ;  /* 0x00000004060472a4 */ /* 0x004fc8000f8e0207 */
[----:B------:R-:W-:Y:S02]  /*12100*/  UIMAD UR8, UR4, UR8, URZ ;  /* 0x00000008040872a4 */ /* 0x000fe4000f8e023f */
.L_x_5655:
[----:B------:R-:W-:Y:S01]  /*12110*/  BAR.SYNC.DEFER_BLOCKING 0x0 ;  /* 0x0000000000007b1d */ /* 0x000fe20000010000 */
[----:B------:R-:W-:Y:S01]  /*12120*/  LOP3.LUT R57, R5, 0xffffffe0, RZ, 0xc0, !PT ;  /* 0xffffffe005397812 */ /* 0x000fe200078ec0ff */
[----:B------:R-:W-:-:S04]  /*12130*/  UISETP.NE.AND UP0, UPT, UR27, -0x1, UPT ;  /* 0xffffffff1b00788c */ /* 0x000fc8000bf05270 */
[----:B------:R-:W2:Y:S01]  /*12140*/  S2R R0, SR_TID.X ;  /* 0x0000000000007919 */ /* 0x000ea20000002100 */
[----:B------:R-:W-:Y:S01]  /*12150*/  IMAD.IADD R57, R4, 0x1, -R57 ;  /* 0x0000000104397824 */ /* 0x000fe200078e0a39 */
[----:B------:R-:W-:Y:S01]  /*12160*/  ULDC.64 UR4, c[0x0][0x1e8] ;  /* 0x00007a0000047ab9 */ /* 0x000fe20000000a00 */
[----:B------:R-:W-:Y:S01]  /*12170*/  BSSY B0, `(.L_x_5656) ;  /* 0x0000031000007945 */ /* 0x000fe20003800000 */
[----:B------:R-:W-:Y:S02]  /*12180*/  UIMAD.WIDE.U32 UR10, UR27, UR4, URZ ;  /* 0x000000041b0a72a5 */ /* 0x000fe4000f8e003f */
[----:B------:R-:W-:Y:S02]  /*12190*/  LOP3.LUT P0, RZ, R57, 0x3, RZ, 0xc0, !PT ;  /* 0x0000000339ff7812 */ /* 0x000fe4000780c0ff */
[----:B------:R-:W-:Y:S01]  /*121a0*/  SHF.R.S32.HI R57, RZ, 0x1f, R6 ;  /* 0x0000001fff397819 */ /* 0x000fe20000011406 */
[----:B------:R-:W-:Y:S02]  /*121b0*/  UIMAD UR9, UR27, UR5, UR11 ;  /* 0x000000051b0972a4 */ /* 0x000fe4000f8e020b */
[----:B------:R-:W-:Y:S01]  /*121c0*/  USHF.R.S32.HI UR11, URZ, 0x1f, UR6 ;  /* 0x0000001f3f0b7899 */ /* 0x000fe20008011406 */
[----:B------:R-:W-:Y:S01]  /*121d0*/  LEA.HI R57, R57, R6, RZ, 0x2 ;  /* 0x0000000639397211 */ /* 0x000fe200078f10ff */
[----:B------:R-:W-:-:S02]  /*121e0*/  ULDC.64 UR4, c[0x0][0x1e0] ;  /* 0x0000780000047ab9 */ /* 0x000fc40000000a00 */
[----:B------:R-:W-:Y:S01]  /*121f0*/  UIMAD UR11, UR11, UR4, URZ ;  /* 0x000000040b0b72a4 */ /* 0x000fe2000f8e023f */
[----:B------:R-:W-:Y:S01]  /*12200*/  LOP3.LUT R57, R57, 0xffffffc, RZ, 0xc0, !PT ;  /* 0x0ffffffc39397812 */ /* 0x000fe200078ec0ff */
[----:B------:R-:W-:Y:S01]  /*12210*/  UIMAD.WIDE.U32 UR12, UR6, UR4, URZ ;  /* 0x00000004060c72a5 */ /* 0x000fe2000f8e003f */
[----:B------:R3:W4:Y:S01]  /*12220*/  LDS.128 R48, [R198] ;  /* 0x00000000c6307984 */ /* 0x0007220000000c00 */
[----:B------:R-:W-:Y:S02]  /*12230*/  UIMAD UR5, UR6, UR5, UR11 ;  /* 0x00000005060572a4 */ /* 0x000fe4000f8e020b */
[----:B------:R-:W-:Y:S01]  /*12240*/  IMAD.IADD R57, R6, 0x1, -R57 ;  /* 0x0000000106397824 */ /* 0x000fe200078e0a39 */
[----:B------:R3:W1:Y:S01]  /*12250*/  LDS.128 R44, [R198+0x800] ;  /* 0x00080000c62c7984 */ /* 0x0006620000000c00 */
[----:B------:R-:W-:Y:S01]  /*12260*/  USEL UR10, UR12, UR10, !UP0 ;  /* 0x0000000a0c0a7287 */ /* 0x000fe2000c000000 */
[----:B--2---:R-:W-:Y:S01]  /*12270*/  SHF.R.S32.HI R5, RZ, 0x1f, R0 ;  /* 0x0000001fff057819 */ /* 0x004fe20000011400 */
[----:B------:R-:W-:Y:S01]  /*12280*/  @!UP0 UIADD3 UR9, UR13, UR5, URZ ;  /* 0x000000050d098290 */ /* 0x000fe2000fffe03f */
[----:B------:R3:W2:Y:S02]  /*12290*/  LDS.128 R40, [R198+0x1000] ;  /* 0x00100000c6287984 */ /* 0x0006a40000000c00 */
[----:B------:R-:W-:Y:S01]  /*122a0*/  LEA.HI R3, R5, R0, RZ, 0x5 ;  /* 0x0000000005037211 */ /* 0x000fe200078f28ff */
[----:B------:R-:W-:Y:S01]  /*122b0*/  ULDC.64 UR12, c[0x0][0x118] ;  /* 0x00004600000c7ab9 */ /* 0x000fe20000000a00 */
[----:B------:R3:W1:Y:S02]  /*122c0*/  LDS.128 R36, [R198+0x1800] ;  /* 0x00180000c6247984 */ /* 0x0006640000000c00 */
[----:B------:R-:W-:-:S02]  /*122d0*/  LOP3.LUT R3, R3, 0xffffffe0, RZ, 0xc0, !PT ;  /* 0xffffffe003037812 */ /* 0x000fc400078ec0ff */
[----:B------:R3:W1:Y:S03]  /*122e0*/  LDS.128 R32, [R198+0x2000] ;  /* 0x00200000c6207984 */ /* 0x0006660000000c00 */
[----:B------:R-:W-:Y:S01]  /*122f0*/  IMAD.IADD R58, R0, 0x1, -R3 ;  /* 0x00000001003a7824 */ /* 0x000fe200078e0a03 */
[----:B------:R3:W1:Y:S04]  /*12300*/  LDS.128 R28, [R198+0x2800] ;  /* 0x00280000c61c7984 */ /* 0x0006680000000c00 */
[----:B------:R3:W1:Y:S01]  /*12310*/  LDS.128 R24, [R198+0x3000] ;  /* 0x00300000c6187984 */ /* 0x0006620000000c00 */
[----:B------:R-:W-:-:S03]  /*12320*/  SHF.R.S32.HI R3, RZ, 0x1f, R58 ;  /* 0x0000001fff037819 */ /* 0x000fc6000001143a */
[----:B-1----:R3:W1:Y:S01]  /*12330*/  LDS.128 R20, [R198+0x3800] ;  /* 0x00380000c6147984 */ /* 0x0026620000000c00 */
[----:B------:R-:W-:-:S03]  /*12340*/  LEA.HI R3, R3, R58, RZ, 0x2 ;  /* 0x0000003a03037211 */ /* 0x000fc600078f10ff */
[----:B------:R3:W1:Y:S01]  /*12350*/  LDS.128 R16, [R198+0x4000] ;  /* 0x00400000c6107984 */ /* 0x0006620000000c00 */
[----:B------:R-:W-:-:S03]  /*12360*/  SHF.R.S32.HI R6, RZ, 0x2, R3 ;  /* 0x00000002ff067819 */ /* 0x000fc60000011403 */
[----:B------:R3:W1:Y:S02]  /*12370*/  LDS.128 R12, [R198+0x4800] ;  /* 0x00480000c60c7984 */ /* 0x0006640000000c00 */
[----:B------:R-:W-:Y:S02]  /*12380*/  IMAD R57, R57, 0x10, R6 ;  /* 0x0000001039397824 */ /* 0x000fe400078e0206 */
[----:B------:R3:W1:Y:S04]  /*12390*/  LDS.128 R8, [R198+0x5000] ;  /* 0x00500000c6087984 */ /* 0x0006680000000c00 */
[----:B------:R3:W1:Y:S01]  /*123a0*/  LDS.128 R52, [R198+0x5800] ;  /* 0x00580000c6347984 */ /* 0x0006620000000c00 */
[----:B------:R-:W-:Y:S05]  /*123b0*/  @P0 BRA `(.L_x_5657) ;  /* 0x000000c000000947 */ /* 0x000fea0003800000 */
[----:B----4-:R-:W4:Y:S01]  /*123c0*/  S2UR UR5, SR_CTAID.X ;  /* 0x00000000000579c3 */ /* 0x010f220000002500 */
[----:B------:R-:W-:-:S02]  /*123d0*/  IADD3 R6, R57, 0x8, RZ ;  /* 0x0000000839067810 */ /* 0x000fc40007ffe0ff */
[----:B------:R-:W-:Y:S02]  /*123e0*/  ISETP.GE.AND P2, PT, R57, UR18, PT ;  /* 0x0000001239007c0c */ /* 0x000fe4000bf46270 */
[----:B------:R-:W-:Y:S01]  /*123f0*/  ISETP.GE.AND P1, PT, R6, UR18, PT ;  /* 0x0000001206007c0c */ /* 0x000fe2000bf26270 */
[----:B----4-:R-:W-:-:S04]  /*12400*/  ULEA UR5, UR5, UR8, 0x6 ;  /* 0x0000000805057291 */ /* 0x010fc8000f8e303f */
[----:B------:R-:W-:Y:S02]  /*12410*/  USHF.R.S32.HI UR4, URZ, 0x1f, UR5 ;  /* 0x0000001f3f047899 */ /* 0x000fe40008011405 */
[----:B------:R-:W-:-:S04]  /*12420*/  IADD3 R3, P0, R57, UR5, RZ ;  /* 0x0000000539037c10 */ /* 0x000fc8000ff1e0ff */
[----:B------:R-:W-:Y:S02]  /*12430*/  LEA.HI.X.SX32 R6, R57, UR4, 0x1, P0 ;  /* 0x0000000439067c11 */ /* 0x000fe400080f0eff */
[----:B------:R-:W-:-:S04]  /*12440*/  LEA R58, P0, R3, c[0x0][0x200], 0x2 ;  /* 0x00008000033a7a11 */ /* 0x000fc800078010ff */
[----:B------:R-:W-:-:S05]  /*12450*/  LEA.HI.X R59, R3, c[0x0][0x204], R6, 0x2, P0 ;  /* 0x00008100033b7a11 */ /* 0x000fca00000f1406 */
[----:B------:R4:W-:Y:S04]  /*12460*/  @!P2 STG.E [R58.64], R2 ;  /* 0x000000023a00a986 */ /* 0x0009e8000c10190c */
[----:B------:R4:W-:Y:S02]  /*12470*/  @!P1 STG.E [R58.64+0x20], R56 ;  /* 0x000020383a009986 */ /* 0x0009e4000c10190c */
.L_x_5657:
[----:B----4-:R-:W-:Y:S05]  /*12480*/  BSYNC B0 ;  /* 0x0000000000007941 */ /* 0x010fea0003800000 */
.L_x_5656:
[----:B------:R-:W4:Y:S01]  /*12490*/  S2R R3, SR_CTAID.X ;  /* 0x0000000000037919 */ /* 0x000f220000002500 */
[----:B------:R-:W-:Y:S01]  /*124a0*/  SHF.R.S32.HI R201, RZ, 0x1f, R200 ;  /* 0x0000001fffc97819 */ /* 0x000fe200000114c8 */
[----:B------:R-:W-:Y:S01]  /*124b0*/  USHF.R.S32.HI UR6, URZ, 0x1f, UR7 ;  /* 0x0000001f3f067899 */ /* 0x000fe20008011407 */
[----:B------:R-:W-:Y:S01]  /*124c0*/  LEA.HI R4, R7, R4, RZ, 0x3 ;  /* 0x0000000407047211 */ /* 0x000fe200078f18ff */
[----:B------:R-:W-:Y:S01]  /*124d0*/  ULDC.64 UR4, c[0x0][0x1f0] ;  /* 0x00007c0000047ab9 */ /* 0x000fe20000000a00 */
[----:B------:R-:W-:Y:S01]  /*124e0*/  LEA.HI R0, R5, R0, RZ, 0x3 ;  /* 0x0000000005007211 */ /* 0x000fe200078f18ff */
[----:B------:R-:W-:Y:S01]  /*124f0*/  UIMAD UR4, UR6, UR4, URZ ;  /* 0x00000004060472a4 */ /* 0x000fe2000f8e023f */
[----:B------:R-:W-:Y:S01]  /*12500*/  SHF.R.S32.HI R4, RZ, 0x3, R4 ;  /* 0x00000003ff047819 */ /* 0x000fe20000011404 */
[----:B------:R-:W-:Y:S01]  /*12510*/  BSSY B0, `(.L_x_5658) ;  /* 0x000001e000007945 */ /* 0x000fe20003800000 */
[----:B------:R-:W-:Y:S01]  /*12520*/  SHF.R.S32.HI R0, RZ, 0x3, R0 ;  /* 0x00000003ff007819 */ /* 0x000fe20000011400 */
[----:B------:R-:W-:-:S03]  /*12530*/  UIMAD UR4, UR7, UR5, UR4 ;  /* 0x00000005070472a4 */ /* 0x000fc6000f8e0204 */
[----:B------:R-:W-:Y:S01]  /*12540*/  SHF.R.S32.HI R0, RZ, 0x1f, R0 ;  /* 0x0000001fff007819 */ /* 0x000fe20000011400 */
[----:B----4-:R-:W-:-:S04]  /*12550*/  IMAD.SHL.U32 R3, R3, 0x40, RZ ;  /* 0x0000004003037824 */ /* 0x010fc800078e00ff */
        /* <DEDUP_REMOVED lines=9> */
[----:B------:R-:W-:-:S05]  /*125f0*/  IMAD.WIDE.U32 R6, R2, c[0x0][0x1f0], R6 ;  /* 0x00007c0002067a25 */ /* 0x000fca00078e0006 */
[----:B------:R-:W-:-:S05]  /*12600*/  IADD3 R57, R7, UR4, RZ ;  /* 0x0000000407397c10 */ /* 0x000fca000fffe0ff */
        /* <DEDUP_REMOVED lines=12> */
[----:B------:R4:W-:Y:S04]  /*126d0*/  @!P1 STG.E.128 [R60.64+0x80], R32 ;  /* 0x000080203c009986 */ /* 0x0009e8000c101d0c */
[----:B-1----:R4:W-:Y:S02]  /*126e0*/  @!P0 STG.E.128 [R60.64+0x100], R16 ;  /* 0x000100103c008986 */ /* 0x0029e4000c101d0c */
.L_x_5659:
[----:B------:R-:W-:Y:S05]  /*126f0*/  BSYNC B0 ;  /* 0x0000000000007941 */ /* 0x000fea0003800000 */
.L_x_5658:
[----:B------:R-:W-:Y:S01]  /*12700*/  IADD3 R2, R4, 0x10, RZ ;  /* 0x0000001004027810 */ /* 0x000fe20007ffe0ff */
[----:B------:R-:W-:Y:S03]  /*12710*/  BSSY B0, `(.L_x_5660) ;  /* 0x0000013000007945 */ /* 0x000fe60003800000 */
[----:B------:R-:W-:-:S13]  /*12720*/  ISETP.GE.AND P0, PT, R2, UR18, PT ;  /* 0x0000001202007c0c */ /* 0x000fda000bf06270 */
[----:B------:R-:W-:Y:S05]  /*12730*/  @P0 BRA `(.L_x_5661) ;  /* 0x0000010000000947 */ /* 0x000fea0003800000 */
[----:B------:R-:W-:Y:S01]  /*12740*/  IADD3 R3, P0, R4, 0x10, RZ ;  /* 0x0000001004037810 */ /* 0x000fe20007f1e0ff */
[----:B-1--4-:R-:W-:Y:S01]  /*12750*/  IMAD.MOV.U32 R16, RZ, RZ, R6 ;  /* 0x000000ffff107224 */ /* 0x012fe200078e0006 */
        /* <DEDUP_REMOVED lines=14> */
.L_x_5661:
[----:B------:R-:W-:Y:S05]  /*12840*/  BSYNC B0 ;  /* 0x0000000000007941 */ /* 0x000fea0003800000 */
.L_x_5660:
        /* <DEDUP_REMOVED lines=17> */
[----:B--2---:R1:W-:Y:S04]  /*12960*/  @!P2 STG.E.128 [R14.64], R40 ;  /* 0x000000280e00a986 */ /* 0x0043e8000c101d0c */
[----:B------:R1:W-:Y:S04]  /*12970*/  @!P1 STG.E.128 [R14.64+0x80], R24 ;  /* 0x000080180e009986 */ /* 0x0003e8000c101d0c */
[----:B------:R1:W-:Y:S02]  /*12980*/  @!P0 STG.E.128 [R14.64+0x100], R8 ;  /* 0x000100080e008986 */ /* 0x0003e4000c101d0c */
.L_x_5663:
[----:B------:R-:W-:Y:S05]  /*12990*/  BSYNC B0 ;  /* 0x0000000000007941 */ /* 0x000fea0003800000 */
.L_x_5662:
        /* <DEDUP_REMOVED lines=20> */
.L_x_5664:
        /* <DEDUP_REMOVED lines=10> */
.L_x_7870:


//--------------------- .text._ZN5flash24flash_fwd_splitkv_kernelI23Flash_fwd_kernel_traitsILi192ELi64ELi64ELi4ELb0ELb0EN7cutlass10bfloat16_tE19Flash_kernel_traitsILi192ELi64ELi64ELi4ES3_EELb0ELb1ELb1ELb0ELb0ELb1ELb0ELb0EEEvNS_16Flash_fwd_paramsE --------------------------
	.section	.text._ZN5flash24flash_fwd_splitkv_kernelI23Flash_fwd_kernel_traitsILi192ELi64ELi64ELi4ELb0ELb0EN7cutlass10bfloat16_tE19Flash_kernel_traitsILi192ELi64ELi64ELi4ES3_EELb0ELb1ELb1ELb0ELb0ELb1ELb0ELb0EEEvNS_16Flash_fwd_paramsE,"ax",@progbits
	.sectioninfo	@"SHI_REGISTERS=255"
	.align	128
        .global         _ZN5flash24flash_fwd_splitkv_kernelI23Flash_fwd_kernel_traitsILi192ELi64ELi64ELi4ELb0ELb0EN7cutlass10bfloat16_tE19Flash_kernel_traitsILi192ELi64ELi64ELi4ES3_EELb0ELb1ELb1ELb0ELb0ELb1ELb0ELb0EEEvNS_16Flash_fwd_paramsE
        .type           _ZN5flash24flash_fwd_splitkv_kernelI23Flash_fwd_kernel_traitsILi192ELi64ELi64ELi4ELb0ELb0EN7cutlass10bfloat16_tE19Flash_kernel_traitsILi192ELi64ELi64ELi4ES3_EELb0ELb1ELb1ELb0ELb0ELb1ELb0ELb0EEEvNS_16Flash_fwd_paramsE,@function
        .size           _ZN5flash24flash_fwd_splitkv_kernelI23Flash_fwd_kernel_traitsILi192ELi64ELi64ELi4ELb0ELb0EN7cutlass10bfloat16_tE19Flash_kernel_traitsILi192ELi64ELi64ELi4ES3_EELb0ELb1ELb1ELb0ELb0ELb1ELb0ELb0EEEvNS_16Flash_fwd_paramsE,(.L_x_7871 - _ZN5flash24flash_fwd_splitkv_kernelI23Flash_fwd_kernel_traitsILi192ELi64ELi64ELi4ELb0ELb0EN7cutlass10bfloat16_tE19Flash_kernel_traitsILi192ELi64ELi64ELi4ES3_EELb0ELb1ELb1ELb0ELb0ELb1ELb0ELb0EEEvNS_16Flash_fwd_paramsE)
        .other          _ZN5flash24flash_fwd_splitkv_kernelI23Flash_fwd_kernel_traitsILi192ELi64ELi64ELi4ELb0ELb0EN7cutlass10bfloat16_tE19Flash_kernel_traitsILi192ELi64ELi64ELi4ES3_EELb0ELb1ELb1ELb0ELb0ELb1ELb0ELb0EEEvNS_16Flash_fwd_paramsE,@"STO_CUDA_ENTRY STV_DEFAULT"
_ZN5flash24flash_fwd_splitkv_kernelI23Flash_fwd_kernel_traitsILi192ELi64ELi64ELi4ELb0ELb0EN7cutlass10bfloat16_tE19Flash_kernel_traitsILi192ELi64ELi64ELi4ES3_EELb0ELb1ELb1ELb0ELb0ELb1ELb0ELb0EEEvNS_16Flash_fwd_paramsE:
.text._ZN5flash24flash_fwd_splitkv_kernelI23Flash_fwd_kernel_traitsILi192ELi64ELi64ELi4ELb0ELb0EN7cutlass10bfloat16_tE19Flash_kernel_traitsILi192ELi64ELi64ELi4ES3_EELb0ELb1ELb1ELb0ELb0ELb1ELb0ELb0EEEvNS_16Flash_fwd_paramsE:
        /* <DEDUP_REMOVED lines=55> */
.L_x_5665:
[----:B------:R-:W-:Y:S02]  /*0370*/  ULDC UR6, c[0x0][0x218] ;  /* 0x0000860000067ab9 */ /* 0x000fe40000000800 */
.L_x_5666:
        /* <DEDUP_REMOVED lines=110> */
.L_x_5669:
[----:B------:R-:W-:Y:S05]  /*0a60*/  BSYNC B0 ;  /* 0x0000000000007941 */ /* 0x000fea0003800000 */
.L_x_5668:
        /* <DEDUP_REMOVED lines=20> */
.L_x_5671:
[----:B------:R-:W-:Y:S05]  /*0bb0*/  BSYNC B0 ;  /* 0x0000000000007941 */ /* 0x000fea0003800000 */
.L_x_5670:
        /* <DEDUP_REMOVED lines=20> */
.L_x_5673:
[----:B------:R-:W-:Y:S05]  /*0d00*/  BSYNC B0 ;  /* 0x0000000000007941 */ /* 0x000fea0003800000 */
.L_x_5672:
        /* <DEDUP_REMOVED lines=19> */
.L_x_5675:
[----:B------:R-:W-:Y:S05]  /*0e40*/  BSYNC B0 ;  /* 0x0000000000007941 */ /* 0x000fea0003800000 */
.L_x_5674:
        /* <DEDUP_REMOVED lines=20> */
.L_x_5667:
        /* <DEDUP_REMOVED lines=119> */
.L_x_5676:
        /* <DEDUP_REMOVED lines=19> */
.L_x_5678:
        /* <DEDUP_REMOVED lines=59> */
.L_x_5677:
        /* <DEDUP_REMOVED lines=122> */
.L_x_5680:
[----:B------:R-:W-:Y:S05]  /*2380*/  BSYNC B0 ;  /* 0x0000000000007941 */ /* 0x000fea0003800000 */
.L_x_5679:
        /* <DEDUP_REMOVED lines=37> */
.L_x_5682:
[----:B------:R-:W-:Y:S05]  /*25e0*/  BSYNC B0 ;  /* 0x0000000000007941 */ /* 0x000fea0003800000 */
.L_x_5681:
        /* <DEDUP_REMOVED lines=37> */
.L_x_5684:
[----:B------:R-:W-:Y:S05]  /*2840*/  BSYNC B0 ;  /* 0x0000000000007941 */ /* 0x000fea0003800000 */
.L_x_5683:
        /* <DEDUP_REMOVED lines=36> */
.L_x_5686:
[----:B------:R-:W-:Y:S05]  /*2a90*/  BSYNC B0 ;  /* 0x0000000000007941 */ /* 0x000fea0003800000 */
.L_x_5685:
        /* <DEDUP_REMOVED lines=31> */
.L_x_5688:
[----:B------:R-:W-:Y:S05]  /*2c90*/  BSYNC B0 ;  /* 0x0000000000007941 */ /* 0x000fea0003800000 */
.L_x_5687:
        /* <DEDUP_REMOVED lines=33> */
.L_x_5690:
[----:B------:R-:W-:Y:S05]  /*2eb0*/  BSYNC B0 ;  /* 0x0000000000007941 */ /* 0x000fea0003800000 */
.L_x_5689:
        /* <DEDUP_REMOVED lines=32> */
.L_x_5692:
[----:B------:R-:W-:Y:S05]  /*30c0*/  BSYNC B0 ;  /* 0x0000000000007941 */ /* 0x000fea0003800000 */
.L_x_5691:
        /* <DEDUP_REMOVED lines=33> */
.L_x_5694:
[----:B------:R-:W-:Y:S05]  /*32e0*/  BSYNC B0 ;  /* 0x0000000000007941 */ /* 0x000fea0003800000 */
.L_x_5693:
        /* <DEDUP_REMOVED lines=54> */
.L_x_5696:
[----:B------:R-:W-:Y:S05]  /*3650*/  BSYNC B0 ;  /* 0x0000000000007941 */ /* 0x000fea0003800000 */
.L_x_5695:
        /* <DEDUP_REMOVED lines=43> */
.L_x_5698:
[----:B------:R-:W-:Y:S05]  /*3910*/  BSYNC B0 ;  /* 0x0000000000007941 */ /* 0x000fea0003800000 */
.L_x_5697:
        /* <DEDUP_REMOVED lines=35> */
.L_x_5700:
[----:B------:R-:W-:Y:S05]  /*3b50*/  BSYNC B0 ;  /* 0x0000000000007941 */ /* 0x000fea0003800000 */
.L_x_5699:
        /* <DEDUP_REMOVED lines=40> */
.L_x_5702:
[----:B------:R-:W-:Y:S05]  /*3de0*/  BSYNC B0 ;  /* 0x0000000000007941 */ /* 0x000fea0003800000 */
.L_x_5701:
[----:B------:R-:W-:Y:S01]  /*3df0*/  IMAD.SHL.U32 R4, R2, 0x40, RZ ;  /* 0x0000004002047824 */ /* 0x000fe200078e00ff */
[----:B------:R-:W-:Y:S01]  /*3e00*/  SHF.L.U32 R14, R14, 0x3, RZ ;  /* 0x000000030e0e7819 */ /* 0x000fe200000006ff */
[C---:B------:R-:W-:Y:S01]  /*3e10*/  IMAD R202, R93.reuse, 0x400, R0 ;  /* 0x000004005dca7824 */ /* 0x040fe200078e0200 */
[----:B------:R-:W-:Y:S01]  /*3e20*/  R2P PR, R2, 0x6 ;  /* 0x0000000602007804 */ /* 0x000fe20000000000 */
[----:B------:R-:W0:Y:S01]  /*3e30*/  LDGDEPBAR ;  /* 0x00000000000079af */ /* 0x000e220000000000 */
[----:B---34-:R-:W-:Y:S01]  /*3e40*/  LOP3.LUT R9, R4, 0x1c0, RZ, 0xc0, !PT ;  /* 0x000001c004097812 */ /* 0x018fe200078ec0ff */
[----:B------:R-:W-:Y:S01]  /*3e50*/  IMAD.SHL.U32 R202, R202, 0x2, RZ ;  /* 0x00000002caca7824 */ /* 0x000fe200078e00ff */
[----:B------:R-:W-:Y:S01]  /*3e60*/  LEA R214, R93, UR12, 0x4 ;  /* 0x0000000c5dd67c11 */ /* 0x000fe2000f8e20ff */
[----:B------:R-:W-:Y:S01]  /*3e70*/  UISETP.GT.AND UP0, UPT, UR25, UR19, UPT ;  /* 0x000000131900728c */ /* 0x000fe2000bf04270 */
[----:B------:R-:W-:Y:S01]  /*3e80*/  LOP3.LUT R4, R9, 0x8, R14, 0xf8, !PT ;  /* 0x0000000809047812 */ /* 0x000fe200078ef80e */
[--C-:B------:R-:W-:Y:S01]  /*3e90*/  IMAD R200, R7, 0x2, R202.reuse ;  /* 0x0000000207c87824 */ /* 0x100fe200078e02ca */
[----:B------:R-:W-:Y:S01]  /*3ea0*/  SHF.R.U32.HI R9, RZ, 0x3, R9 ;  /* 0x00000003ff097819 */ /* 0x000fe20000011609 */
[----:B------:R-:W-:Y:S01]  /*3eb0*/  LDSM.16.M88.4 R56, [R202] ;  /* 0x00000000ca38783b */ /* 0x000fe20000000200 */
[C---:B------:R-:W-:Y:S01]  /*3ec0*/  IMAD R198, R5.reuse, 0x2, R202 ;  /* 0x0000000205c67824 */ /* 0x040fe200078e02ca */
[----:B------:R-:W-:Y:S01]  /*3ed0*/  UIADD3 UR5, UR13, 0x1, -UR26 ;  /* 0x000000010d057890 */ /* 0x000fe2000fffe81a */
[----:B------:R-:W-:Y:S01]  /*3ee0*/  LOP3.LUT R4, R4, R9, RZ, 0x3c, !PT ;  /* 0x0000000904047212 */ /* 0x000fe200078e3cff */
[----:B------:R-:W-:Y:S01]  /*3ef0*/  LDSM.16.M88.4 R36, [R200] ;  /* 0x00000000c824783b */ /* 0x000fe20000000200 */
[----:B------:R-:W-:Y:S01]  /*3f00*/  IMAD R197, R5, 0x2, R200 ;  /* 0x0000000205c57824 */ /* 0x000fe200078e02c8 */
[----:B------:R-:W-:Y:S01]  /*3f10*/  ULDC UR4, c[0x0][0x2e8] ;  /* 0x0000ba0000047ab9 */ /* 0x000fe20000000800 */
[----:B------:R-:W-:Y:S01]  /*3f20*/  LEA R201, R201, R4, 0x9 ;  /* 0x00000004c9c97211 */ /* 0x000fe200078e48ff */
[----:B------:R-:W-:Y:S01]  /*3f30*/  LDSM.16.M88.4 R8, [R198] ;  /* 0x00000000c608783b */ /* 0x000fe20000000200 */
[----:B------:R-:W-:Y:S01]  /*3f40*/  IMAD.IADD R214, R3, 0x1, R214 ;  /* 0x0000000103d67824 */ /* 0x000fe200078e02d6 */
[----:B------:R-:W-:Y:S01]  /*3f50*/  UIADD3 UR4, UR5, UR4, URZ ;  /* 0x0000000405047290 */ /* 0x000fe2000fffe03f */
[----:B------:R-:W-:Y:S01]  /*3f60*/  SHF.L.U32 R201, R201, 0x1, RZ ;  /* 0x00000001c9c97819 */ /* 0x000fe200000006ff */
[----:B------:R-:W-:Y:S01]  /*3f70*/  LDSM.16.M88.4 R80, [R197+0x2000] ;  /* 0x00200000c550783b */ /* 0x000fe20000000200 */
[----:B------:R-:W-:Y:S01]  /*3f80*/  PLOP3.LUT P4, PT, PT, PT, UP0, 0x80, 0x0 ;  /* 0x000000000000781c */ /* 0x000fe20003f8f008 */
[----:B------:R-:W-:Y:S01]  /*3f90*/  UIADD3 UR7, UR13, -UR26, URZ ;  /* 0x8000001a0d077290 */ /* 0x000fe2000fffe03f */
[C---:B------:R-:W-:Y:S01]  /*3fa0*/  IADD3 R2, R201.reuse, 0x6000, RZ ;  /* 0x00006000c9027810 */ /* 0x040fe20007ffe0ff */
[----:B------:R-:W3:Y:S01]  /*3fb0*/  LDSM.16.M88.4 R16, [R201+0x6000] ;  /* 0x00600000c910783b */ /* 0x000ee20000000200 */
[----:B------:R-:W-:-:S02]  /*3fc0*/  IADD3 R199, R201, 0x6020, RZ ;  /* 0x00006020c9c77810 */ /* 0x000fc40007ffe0ff */
[----:B------:R-:W-:Y:S01]  /*3fd0*/  @P1 IADD3 R199, R2, -0x20, RZ ;  /* 0xffffffe002c71810 */ /* 0x000fe20007ffe0ff */
[----:B------:R-:W4:Y:S01]  /*3fe0*/  LDSM.16.M88.4 R44, [R201+0x6800] ;  /* 0x00680000c92c783b */ /* 0x000f220000000200 */
[----:B------:R-:W-:Y:S02]  /*3ff0*/  MOV R2, 0x40 ;  /* 0x0000004000027802 */ /* 0x000fe40000000f00 */
[----:B------:R-:W-:Y:S01]  /*4000*/  IADD3 R207, R214, 0x8, RZ ;  /* 0x00000008d6cf7810 */ /* 0x000fe20007ffe0ff */
[----:B------:R-:W5:Y:S01]  /*4010*/  LDSM.16.M88.4 R64, [R201+0x7000] ;  /* 0x00700000c940783b */ /* 0x000f620000000200 */
[----:B------:R-:W-:Y:S02]  /*4020*/  SEL R2, R2, 0xffffffc0, !P2 ;  /* 0xffffffc002027807 */ /* 0x000fe40005000000 */
[----:B------:R-:W-:Y:S01]  /*4030*/  IADD3 R212, R214, UR4, RZ ;  /* 0x00000004d6d47c10 */ /* 0x000fe2000fffe0ff */
[----:B------:R-:W1:Y:S01]  /*4040*/  LDSM.16.M88.4 R52, [R199] ;  /* 0x00000000c734783b */ /* 0x000e620000000200 */
[----:B------:R-:W-:-:S02]  /*4050*/  IADD3 R195, R201, R2, RZ ;  /* 0x00000002c9c37210 */ /* 0x000fc40007ffe0ff */
[----:B------:R-:W-:Y:S01]  /*4060*/  IADD3 R188, R2, R199, RZ ;  /* 0x000000c702bc7210 */ /* 0x000fe20007ffe0ff */
[----:B------:R-:W2:Y:S01]  /*4070*/  LDSM.16.M88.4 R72, [R201+0x7800] ;  /* 0x00780000c948783b */ /* 0x000ea20000000200 */
[----:B------:R-:W-:Y:S02]  /*4080*/  IADD3 R214, R214, UR7, RZ ;  /* 0x00000007d6d67c10 */ /* 0x000fe4000fffe0ff */
[C---:B------:R-:W-:Y:S01]  /*4090*/  IADD3 R211, R207.reuse, UR7, RZ ;  /* 0x00000007cfd37c10 */ /* 0x040fe2000fffe0ff */
[----:B------:R-:W1:Y:S01]  /*40a0*/  LDSM.16.M88.4 R12, [R199+0x800] ;  /* 0x00080000c70c783b */ /* 0x000e620000000200 */
[----:B------:R-:W-:Y:S02]  /*40b0*/  IADD3 R207, R207, UR4, RZ ;  /* 0x00000004cfcf7c10 */ /* 0x000fe4000fffe0ff */
[----:B------:R-:W-:Y:S01]  /*40c0*/  IADD3 R213, R214, -c[0x0][0x2e4], RZ ;  /* 0x8000b900d6d57a10 */ /* 0x000fe20007ffe0ff */
[----:B------:R-:W1:Y:S01]  /*40d0*/  LDSM.16.M88.4 R48, [R199+0x1000] ;  /* 0x00100000c730783b */ /* 0x000e620000000200 */
[----:B------:R-:W-:-:S02]  /*40e0*/  IADD3 R210, R211, -c[0x0][0x2e4], RZ ;  /* 0x8000b900d3d27a10 */ /* 0x000fc40007ffe0ff */
[----:B------:R-:W-:Y:S01]  /*40f0*/  IMNMX R212, R212, UR13, PT ;  /* 0x0000000dd4d47c17 */ /* 0x000fe2000b800200 */
[----:B-1----:R-:W1:Y:S01]  /*4100*/  LDSM.16.M88.4 R24, [R195+0x6000] ;  /* 0x00600000c318783b */ /* 0x002e620000000200 */
[----:B------:R-:W-:Y:S02]  /*4110*/  IMNMX R207, R207, UR13, PT ;  /* 0x0000000dcfcf7c17 */ /* 0x000fe4000b800200 */
[----:B------:R-:W-:Y:S01]  /*4120*/  IMNMX R213, RZ, R213, !PT ;  /* 0x000000d5ffd57217 */ /* 0x000fe20007800200 */
[----:B------:R-:W1:Y:S01]  /*4130*/  LDSM.16.M88.4 R40, [R199+0x1800] ;  /* 0x00180000c728783b */ /* 0x000e620000000200 */
[----:B------:R-:W-:Y:S02]  /*4140*/  IMNMX R210, RZ, R210, !PT ;  /* 0x000000d2ffd27217 */ /* 0x000fe40007800200 */
[C---:B------:R-:W-:Y:S01]  /*4150*/  IADD3 R191, R199.reuse, 0x800, RZ ;  /* 0x00000800c7bf7810 */ /* 0x040fe20007ffe0ff */
[----:B------:R-:W1:Y:S01]  /*4160*/  LDSM.16.M88.4 R28, [R195+0x6800] ;  /* 0x00680000c31c783b */ /* 0x000e620000000200 */
[----:B------:R-:W-:-:S02]  /*4170*/  IADD3 R190, R199, 0x1000, RZ ;  /* 0x00001000c7be7810 */ /* 0x000fc40007ffe0ff */
[C---:B------:R-:W-:Y:S01]  /*4180*/  IADD3 R189, R199.reuse, 0x1800, RZ ;  /* 0x00001800c7bd7810 */ /* 0x040fe20007ffe0ff */
[C---:B---3--:R-:W-:Y:S01]  /*4190*/  HMMA.16816.F32.BF16 R20, R56.reuse, R16, RZ ;  /* 0x000000103814723c */ /* 0x048fe200000418ff */
[----:B------:R-:W-:Y:S01]  /*41a0*/  LDSM.16.M88.4 R76, [R199+0x2000] ;  /* 0x00200000c74c783b */ /* 0x000fe20000000200 */
[C---:B------:R-:W-:Y:S02]  /*41b0*/  IADD3 R187, R199.reuse, 0x2000, RZ ;  /* 0x00002000c7bb7810 */ /* 0x040fe40007ffe0ff */
[C---:B------:R-:W-:Y:S01]  /*41c0*/  IADD3 R186, R199.reuse, 0x2800, RZ ;  /* 0x00002800c7ba7810 */ /* 0x040fe20007ffe0ff */
[----:B------:R-:W-:Y:S01]  /*41d0*/  LDSM.16.M88.4 R88, [R188+0x2800] ;  /* 0x00280000bc58783b */ /* 0x000fe20000000200 */
[C---:B------:R-:W-:Y:S02]  /*41e0*/  IADD3 R185, R199.reuse, 0x3000, RZ ;  /* 0x00003000c7b97810 */ /* 0x040fe40007ffe0ff */
[----:B------:R-:W-:Y:S01]  /*41f0*/  HMMA.16816.F32.BF16 R16, R56, R18, RZ ;  /* 0x000000123810723c */ /* 0x000fe200000418ff */
[----:B------:R-:W-:Y:S01]  /*4200*/  LDSM.16.M88.4 R84, [R201+0xa800] ;  /* 0x00a80000c954783b */ /* 0x000fe20000000200 */
[----:B------:R-:W-:-:S02]  /*4210*/  IADD3 R184, R199, 0x3800, RZ ;  /* 0x00003800c7b87810 */ /* 0x000fc40007ffe0ff */
[C---:B------:R-:W-:Y:S02]  /*4220*/  IADD3 R183, R199.reuse, 0x4000, RZ ;  /* 0x00004000c7b77810 */ /* 0x040fe40007ffe0ff */
[C---:B------:R-:W-:Y:S02]  /*4230*/  IADD3 R182, R199.reuse, 0x4800, RZ ;  /* 0x00004800c7b67810 */ /* 0x040fe40007ffe0ff */
[----:B----4-:R-:W-:Y:S01]  /*4240*/  HMMA.16816.F32.BF16 R32, R56, R44, RZ ;  /* 0x0000002c3820723c */ /* 0x010fe200000418ff */
[C---:B------:R-:W-:Y:S02]  /*4250*/  IADD3 R181, R199.reuse, 0x5000, RZ ;  /* 0x00005000c7b57810 */ /* 0x040fe40007ffe0ff */
[----:B------:R-:W-:-:S05]  /*4260*/  IADD3 R180, R199, 0x5800, RZ ;  /* 0x00005800c7b47810 */ /* 0x000fca0007ffe0ff */
[C---:B------:R-:W-:Y:S08]  /*4270*/  HMMA.16816.F32.BF16 R44, R56.reuse, R46, RZ ;  /* 0x0000002e382c723c */ /* 0x040ff000000418ff */
[C---:B-----5:R-:W-:Y:S08]  /*4280*/  HMMA.16816.F32.BF16 R68, R56.reuse, R64, RZ ;  /* 0x000000403844723c */ /* 0x060ff000000418ff */
[----:B------:R-:W-:Y:S08]  /*4290*/  HMMA.16816.F32.BF16 R64, R56, R66, RZ ;  /* 0x000000423840723c */ /* 0x000ff000000418ff */
[C---:B------:R-:W-:Y:S08]  /*42a0*/  HMMA.16816.F32.BF16 R20, R36.reuse, R52, R20 ;  /* 0x000000342414723c */ /* 0x040ff00000041814 */
[----:B------:R-:W-:Y:S01]  /*42b0*/  HMMA.16816.F32.BF16 R16, R36, R54, R16 ;  /* 0x000000362410723c */ /* 0x000fe20000041810 */
[----:B------:R-:W-:Y:S07]  /*42c0*/  LDSM.16.M88.4 R52, [R188+0x800] ;  /* 0x00080000bc34783b */ /* 0x000fee0000000200 */
[C---:B--2---:R-:W-:Y:S08]  /*42d0*/  HMMA.16816.F32.BF16 R60, R56.reuse, R72, RZ ;  /* 0x00000048383c723c */ /* 0x044ff000000418ff */
[----:B------:R-:W-:Y:S01]  /*42e0*/  HMMA.16816.F32.BF16 R56, R56, R74, RZ ;  /* 0x0000004a3838723c */ /* 0x000fe200000418ff */
[----:B------:R-:W-:Y:S07]  /*42f0*/  LDSM.16.M88.4 R72, [R188] ;  /* 0x00000000bc48783b */ /* 0x000fee0000000200 */
        /* <DEDUP_REMOVED lines=8> */
[----:B------:R-:W1:Y:S07]  /*4380*/  LDSM.16.M88.4 R24, [R197] ;  /* 0x00000000c518783b */ /* 0x000e6e0000000200 */
[C---:B------:R-:W-:Y:S08]  /*4390*/  HMMA.16816.F32.BF16 R60, R36.reuse, R40, R60 ;  /* 0x00000028243c723c */ /* 0x040ff0000004183c */
[----:B------:R-:W-:Y:S01]  /*43a0*/  HMMA.16816.F32.BF16 R56, R36, R42, R56 ;  /* 0x0000002a2438723c */ /* 0x000fe20000041838 */
[----:B------:R-:W4:Y:S04]  /*43b0*/  LDSM.16.M88.4 R40, [R188+0x1000] ;  /* 0x00100000bc28783b */ /* 0x000f280000000200 */
[----:B------:R-:W-:Y:S03]  /*43c0*/  LDSM.16.M88.4 R36, [R202+0x2000] ;  /* 0x00200000ca24783b */ /* 0x000fe60000000200 */
        /* <DEDUP_REMOVED lines=17> */
[----:B------:R-:W-:Y:S01]  /*44e0*/  HMMA.16816.F32.BF16 R64, R24, R42, R64 ;  /* 0x0000002a1840723c */ /* 0x000fe20000041840 */
[----:B------:R-:W1:Y:S07]  /*44f0*/  LDSM.16.M88.4 R40, [R200+0x2000] ;  /* 0x00200000c828783b */ /* 0x000e6e0000000200 */
[C---:B--2---:R-:W-:Y:S08]  /*4500*/  HMMA.16816.F32.BF16 R20, R36.reuse, R12, R20 ;  /* 0x0000000c2414723c */ /* 0x044ff00000041814 */
[C---:B------:R-:W-:Y:S01]  /*4510*/  HMMA.16816.F32.BF16 R16, R36.reuse, R14, R16 ;  /* 0x0000000e2410723c */ /* 0x040fe20000041810 */
[----:B------:R-:W-:Y:S07]  /*4520*/  LDSM.16.M88.4 R12, [R195+0x8000] ;  /* 0x00800000c30c783b */ /* 0x000fee0000000200 */
[C---:B---3--:R-:W-:Y:S08]  /*4530*/  HMMA.16816.F32.BF16 R32, R36.reuse, R8, R32 ;  /* 0x000000082420723c */ /* 0x048ff00000041820 */
[----:B------:R-:W-:Y:S01]  /*4540*/  HMMA.16816.F32.BF16 R44, R36, R10, R44 ;  /* 0x0000000a242c723c */ /* 0x000fe2000004182c */
[----:B------:R-:W2:Y:S07]  /*4550*/  LDSM.16.M88.4 R8, [R198+0x2000] ;  /* 0x00200000c608783b */ /* 0x000eae0000000200 */
[C---:B------:R-:W-:Y:S08]  /*4560*/  HMMA.16816.F32.BF16 R60, R24.reuse, R28, R60 ;  /* 0x0000001c183c723c */ /* 0x040ff0000004183c */
[----:B------:R-:W-:Y:S01]  /*4570*/  HMMA.16816.F32.BF16 R56, R24, R30, R56 ;  /* 0x0000001e1838723c */ /* 0x000fe20000041838 */
[----:B------:R-:W3:Y:S04]  /*4580*/  LDSM.16.M88.4 R28, [R199+0x2800] ;  /* 0x00280000c71c783b */ /* 0x000ee80000000200 */
[----:B------:R-:W4:Y:S03]  /*4590*/  LDSM.16.M88.4 R24, [R199+0x3000] ;  /* 0x00300000c718783b */ /* 0x000f260000000200 */
[C---:B-1----:R-:W-:Y:S08]  /*45a0*/  HMMA.16816.F32.BF16 R20, R40.reuse, R76, R20 ;  /* 0x0000004c2814723c */ /* 0x042ff00000041814 */
[----:B------:R-:W-:Y:S01]  /*45b0*/  HMMA.16816.F32.BF16 R16, R40, R78, R16 ;  /* 0x0000004e2810723c */ /* 0x000fe20000041810 */
[----:B------:R-:W-:Y:S07]  /*45c0*/  LDSM.16.M88.4 R76, [R188+0x3000] ;  /* 0x00300000bc4c783b */ /* 0x000fee0000000200 */
        /* <DEDUP_REMOVED lines=16> */
[C---:B------:R-:W-:Y:S08]  /*46d0*/  HMMA.16816.F32.BF16 R20, R80.reuse, R72, R20 ;  /* 0x000000485014723c */ /* 0x040ff00000041814 */
[----:B------:R-:W-:Y:S01]  /*46e0*/  HMMA.16816.F32.BF16 R16, R80, R74, R16 ;  /* 0x0000004a5010723c */ /* 0x000fe20000041810 */
        /* <DEDUP_REMOVED lines=8> */
[C---:B---3--:R-:W-:Y:S08]  /*4770*/  HMMA.16816.F32.BF16 R32, R8.reuse, R28, R32 ;  /* 0x0000001c0820723c */ /* 0x048ff00000041820 */
[C---:B------:R-:W-:Y:S01]  /*4780*/  HMMA.16816.F32.BF16 R44, R8.reuse, R30, R44 ;  /* 0x0000001e082c723c */ /* 0x040fe2000004182c */
[----:B------:R-:W-:Y:S07]  /*4790*/  LDSM.16.M88.4 R28, [R198+0x4000] ;  /* 0x00400000c61c783b */ /* 0x000fee0000000200 */
[C---:B----4-:R-:W-:Y:S08]  /*47a0*/  HMMA.16816.F32.BF16 R68, R8.reuse, R24, R68 ;  /* 0x000000180844723c */ /* 0x050ff00000041844 */
        /* <DEDUP_REMOVED lines=13> */
[C---:B--2---:R-:W-:Y:S08]  /*4880*/  HMMA.16816.F32.BF16 R20, R28.reuse, R24, R20 ;  /* 0x000000181c14723c */ /* 0x044ff00000041814 */
[----:B------:R-:W-:Y:S01]  /*4890*/  HMMA.16816.F32.BF16 R16, R28, R26, R16 ;  /* 0x0000001a1c10723c */ /* 0x000fe20000041810 */
[----:B------:R-:W2:Y:S07]  /*48a0*/  LDSM.16.M88.4 R24, [R199+0x5000] ;  /* 0x00500000c718783b */ /* 0x000eae0000000200 */
[----:B------:R-:W-:Y:S01]  /*48b0*/  HMMA.16816.F32.BF16 R64, R80, R78, R64 ;  /* 0x0000004e5040723c */ /* 0x000fe20000041840 */
[----:B------:R-:W4:Y:S07]  /*48c0*/  LDSM.16.M88.4 R76, [R201+0xb800] ;  /* 0x00b80000c94c783b */ /* 0x000f2e0000000200 */
[----:B-1----:R-:W-:Y:S08]  /*48d0*/  HMMA.16816.F32.BF16 R88, R52, R48, R88 ;  /* 0x000000303458723c */ /* 0x002ff00000041858 */
        /* <DEDUP_REMOVED lines=9> */
[----:B------:R-:W1:Y:S01]  /*4970*/  MUFU.TANH R2, R2 ;  /* 0x0000000200027308 */ /* 0x000e620000002400 */
[----:B------:R-:W-:Y:S07]  /*4980*/  HMMA.16816.F32.BF16 R64, R52, R50, R64 ;  /* 0x000000323440723c */ /* 0x000fee0000041840 */
[----:B------:R-:W3:Y:S01]  /*4990*/  MUFU.TANH R6, R6 ;  /* 0x0000000600067308 */ /* 0x000ee20000002400 */
[----:B--2---:R-:W-:Y:S07]  /*49a0*/  HMMA.16816.F32.BF16 R88, R40, R24, R88 ;  /* 0x000000182858723c */ /* 0x004fee0000041858 */
[----:B------:R-:W-:Y:S01]  /*49b0*/  FMUL.FTZ R24, R23, c[0x0][0x2ec] ;  /* 0x0000bb0017187a20 */ /* 0x000fe20000410000 */
[----:B------:R-:W-:Y:S01]  /*49c0*/  HMMA.16816.F32.BF16 R32, R52, R84, R32 ;  /* 0x000000543420723c */ /* 0x000fe20000041820 */
[----:B------:R-:W2:Y:S01]  /*49d0*/  LDSM.16.M88.4 R20, [R199+0x5800] ;  /* 0x00580000c714783b */ /* 0x000ea20000000200 */
        /* <DEDUP_REMOVED lines=14> */
[----:B------:R-:W1:Y:S03]  /*4ac0*/  MUFU.TANH R26, R26 ;  /* 0x0000001a001a7308 */ /* 0x000e660000002400 */
[C---:B------:R-:W-:Y:S01]  /*4ad0*/  HMMA.16816.F32.BF16 R44, R40.reuse, R38, R44 ;  /* 0x00000026282c723c */ /* 0x040fe2000004182c */
[----:B------:R-:W1:Y:S04]  /*4ae0*/  LDSM.16.M88.4 R36, [R188+0x5000] ;  /* 0x00500000bc24783b */ /* 0x000e680000000200 */
[----:B------:R-:W1:Y:S03]  /*4af0*/  MUFU.TANH R27, R27 ;  /* 0x0000001b001b7308 */ /* 0x000e660000002400 */
[C---:B--2---:R-:W-:Y:S08]  /*4b00*/  HMMA.16816.F32.BF16 R60, R40.reuse, R20, R60 ;  /* 0x00000014283c723c */ /* 0x044ff0000004183c */
[----:B------:R-:W-:Y:S08]  /*4b10*/  HMMA.16816.F32.BF16 R72, R40, R22, R72 ;  /* 0x000000162848723c */ /* 0x000ff00000041848 */
[C---:B------:R-:W-:Y:S08]  /*4b20*/  HMMA.16816.F32.BF16 R88, R28.reuse, R8, R88 ;  /* 0x000000081c58723c */ /* 0x040ff00000041858 */
[----:B------:R-:W-:Y:S01]  /*4b30*/  HMMA.16816.F32.BF16 R64, R28, R10, R64 ;  /* 0x0000000a1c40723c */ /* 0x000fe20000041840 */
[----:B------:R-:W2:Y:S01]  /*4b40*/  LDSM.16.M88.4 R8, [R188+0x5800] ;  /* 0x00580000bc08783b */ /* 0x000ea20000000200 */
[----:B------:R-:W-:-:S06]  /*4b50*/  DEPBAR.LE SB0, 0x0 ;  /* 0x000080000000791a */ /* 0x000fcc0000000000 */
[C---:B------:R-:W-:Y:S08]  /*4b60*/  HMMA.16816.F32.BF16 R32, R28.reuse, R68, R32 ;  /* 0x000000441c20723c */ /* 0x040ff00000041820 */
[C---:B------:R-:W-:Y:S08]  /*4b70*/  HMMA.16816.F32.BF16 R44, R28.reuse, R70, R44 ;  /* 0x000000461c2c723c */ /* 0x040ff0000004182c */
[C---:B-----5:R-:W-:Y:S08]  /*4b80*/  HMMA.16816.F32.BF16 R60, R28.reuse, R16, R60 ;  /* 0x000000101c3c723c */ /* 0x060ff0000004183c */
[----:B------:R-:W-:Y:S08]  /*4b90*/  HMMA.16816.F32.BF16 R72, R28, R18, R72 ;  /* 0x000000121c48723c */ /* 0x000ff00000041848 */
[C---:B------:R-:W-:Y:S08]  /*4ba0*/  HMMA.16816.F32.BF16 R32, R12.reuse, R56, R32 ;  /* 0x000000380c20723c */ /* 0x040ff00000041820 */
[C---:B------:R-:W-:Y:S08]  /*4bb0*/  HMMA.16816.F32.BF16 R44, R12.reuse, R58, R44 ;  /* 0x0000003a0c2c723c */ /* 0x040ff0000004182c */
[C---:B-1----:R-:W-:Y:S08]  /*4bc0*/  HMMA.16816.F32.BF16 R88, R12.reuse, R36, R88 ;  /* 0x000000240c58723c */ /* 0x042ff00000041858 */
[----:B------:R-:W-:Y:S01]  /*4bd0*/  HMMA.16816.F32.BF16 R64, R12, R38, R64 ;  /* 0x000000260c40723c */ /* 0x000fe20000041840 */
[----:B------:R-:W-:-:S02]  /*4be0*/  FMUL.FTZ R20, R34, c[0x0][0x2ec] ;  /* 0x0000bb0022147a20 */ /* 0x000fc40000410000 */
[----:B------:R-:W-:Y:S02]  /*4bf0*/  FMUL.FTZ R34, R35, c[0x0][0x2ec] ;  /* 0x0000bb0023227a20 */ /* 0x000fe40000410000 */
[----:B------:R-:W-:Y:S02]  /*4c00*/  FMUL.FTZ R32, R32, c[0x0][0x2ec] ;  /* 0x0000bb0020207a20 */ /* 0x000fe40000410000 */
[----:B------:R-:W-:Y:S01]  /*4c10*/  FMUL.FTZ R33, R33, c[0x0][0x2ec] ;  /* 0x0000bb0021217a20 */ /* 0x000fe20000410000 */
[----:B--2---:R-:W-:Y:S01]  /*4c20*/  HMMA.16816.F32.BF16 R60, R12, R8, R60 ;  /* 0x000000080c3c723c */ /* 0x004fe2000004183c */
[----:B------:R-:W-:Y:S01]  /*4c30*/  FMUL.FTZ R21, R44, c[0x0][0x2ec] ;  /* 0x0000bb002c157a20 */ /* 0x000fe20000410000 */
[----:B------:R-:W1:Y:S01]  /*4c40*/  MUFU.TANH R20, R20 ;  /* 0x0000001400147308 */ /* 0x000e620000002400 */
[----:B------:R-:W-:Y:S02]  /*4c50*/  FMUL.FTZ R35, R45, c[0x0][0x2ec] ;  /* 0x0000bb002d237a20 */ /* 0x000fe40000410000 */
[----:B------:R-:W-:-:S02]  /*4c60*/  FMUL.FTZ R22, R46, c[0x0][0x2ec] ;  /* 0x0000bb002e167a20 */ /* 0x000fc40000410000 */
[----:B------:R-:W-:Y:S01]  /*4c70*/  FMUL.FTZ R16, R47, c[0x0][0x2ec] ;  /* 0x0000bb002f107a20 */ /* 0x000fe20000410000 */
        /* <DEDUP_REMOVED lines=20> */
[----:B------:R-:W-:-:S03]  /*4dc0*/  FMUL.FTZ R3, R75, c[0x0][0x2ec] ;  /* 0x0000bb004b037a20 */ /* 0x000fc60000410000 */
        /* <DEDUP_REMOVED lines=18> */
[----:B------:R-:W1:Y:S01]  /*4ef0*/  MUFU.TANH R3, R3 ;  /* 0x0000000300037308 */ /* 0x000e620000002400 */
        /* <DEDUP_REMOVED lines=72> */
[----:B------:R-:W-:-:S04]  /*5380*/  IMAD R38, R38, c[0x0][0x180], RZ ;  /* 0x0000600026267a24 */ /* 0x000fc800078e02ff */
[----:B------:R-:W-:-:S05]  /*5390*/  IMAD R38, R11, c[0x0][0x184], R38 ;  /* 0x000061000b267a24 */ /* 0x000fca00078e0226 */
[----:B------:R-:W-:Y:S02]  /*53a0*/  IADD3 R38, R15, R38, RZ ;  /* 0x000000260f267210 */ /* 0x000fe40007ffe0ff */
[----:B------:R-:W-:Y:S01]  /*53b0*/  MOV R15, R14 ;  /* 0x0000000e000f7202 */ /* 0x000fe20000000f00 */
[----:B------:R-:W-:Y:S05]  /*53c0*/  BRA `(.L_x_5705) ;  /* 0x0000004000007947 */ /* 0x000fea0003800000 */
.L_x_5704:
[----:B------:R-:W-:-:S04]  /*53d0*/  ULEA UR6, -UR6, URZ, 0x6 ;  /* 0x0000003f06067291 */ /* 0x000fc8000f8e313f */
[----:B------:R-:W-:Y:S02]  /*53e0*/  USHF.R.S32.HI UR4, URZ, 0x1f, UR6 ;  /* 0x0000001f3f047899 */ /* 0x000fe40008011406 */
[----:B------:R-:W-:-:S04]  /*53f0*/  MOV R15, UR6 ;  /* 0x00000006000f7c02 */ /* 0x000fc80008000f00 */
[----:B------:R-:W-:Y:S02]  /*5400*/  MOV R38, UR4 ;  /* 0x0000000400267c02 */ /* 0x000fe40008000f00 */
.L_x_5705:
        /* <DEDUP_REMOVED lines=119> */
.L_x_5707:
[----:B------:R-:W-:Y:S05]  /*5b80*/  BSYNC B0 ;  /* 0x0000000000007941 */ /* 0x000fea0003800000 */
.L_x_5706:
[----:B------:R-:W0:Y:S01]  /*5b90*/  LDGDEPBAR ;  /* 0x00000000000079af */ /* 0x000e220000000000 */
[----:B------:R-:W-:-:S04]  /*5ba0*/  IADD3 R134, P0, R15, R134, RZ ;  /* 0x000000860f867210 */ /* 0x000fc80007f1e0ff */
[----:B------:R-:W-:Y:S02]  /*5bb0*/  IADD3.X R133, R38, R133, RZ, P0, !PT ;  /* 0x0000008526857210 */ /* 0x000fe400007fe4ff */
.L_x_5703:
[----:B--234-:R-:W-:Y:S01]  /*5bc0*/  IADD3 R63, R205, UR14, RZ ;  /* 0x0000000ecd3f7c10 */ /* 0x01cfe2000fffe0ff */
[----:B------:R-:W-:-:S03]  /*5bd0*/  IMAD.SHL.U32 R196, R0, 0x2, RZ ;  /* 0x0000000200c47824 */ /* 0x000fc600078e00ff */
[C---:B------:R-:W-:Y:S01]  /*5be0*/  IADD3 R47, R63.reuse, 0x1, RZ ;  /* 0x000000013f2f7810 */ /* 0x040fe20007ffe0ff */
        /* <DEDUP_REMOVED lines=20> */
[----:B------:R-:W2:Y:S01]  /*5d30*/  I2F R59, R59 ;  /* 0x0000003b003b7306 */ /* 0x000ea20000201400 */
[C---:B------:R-:W-:Y:S01]  /*5d40*/  IADD3 R13, R63.reuse, 0x28, RZ ;  /* 0x000000283f0d7810 */ /* 0x040fe20007ffe0ff */
[C---:B------:R-:W-:Y:S01]  /*5d50*/  IMAD.IADD R68, R214.reuse, 0x1, -R42 ;  /* 0x00000001d6447824 */ /* 0x040fe200078e0a2a */
[----:B------:R-:W-:Y:S01]  /*5d60*/  IABS R64, R64 ;  /* 0x0000004000407213 */ /* 0x000fe20000000000 */
[C---:B------:R-:W-:Y:S01]  /*5d70*/  IMAD.IADD R57, R214.reuse, 0x1, -R45 ;  /* 0x00000001d6397824 */ /* 0x040fe200078e0a2d */
[----:B------:R-:W-:Y:S01]  /*5d80*/  IABS R60, R60 ;  /* 0x0000003c003c7213 */ /* 0x000fe20000000000 */
[C---:B------:R-:W-:Y:S01]  /*5d90*/  IMAD.IADD R58, R214.reuse, 0x1, -R13 ;  /* 0x00000001d63a7824 */ /* 0x040fe200078e0a0d */
[----:B------:R-:W-:Y:S01]  /*5da0*/  IABS R70, R70 ;  /* 0x0000004600467213 */ /* 0x000fe20000000000 */
[----:B------:R-:W3:Y:S01]  /*5db0*/  I2F R55, R55 ;  /* 0x0000003700377306 */ /* 0x000ee20000201400 */
[----:B------:R-:W-:Y:S01]  /*5dc0*/  IADD3 R38, R63, 0x30, RZ ;  /* 0x000000303f267810 */ /* 0x000fe20007ffe0ff */
[----:B------:R-:W-:Y:S01]  /*5dd0*/  IMAD R192, R5, 0x2, R194 ;  /* 0x0000000205c07824 */ /* 0x000fe200078e02c2 */
[----:B------:R-:W-:Y:S01]  /*5de0*/  IABS R66, R66 ;  /* 0x0000004200427213 */ /* 0x000fe20000000000 */
[----:B------:R-:W-:Y:S01]  /*5df0*/  LDSM.16.MT88.4 R124, [R196+0xc000] ;  /* 0x00c00000c47c783b */ /* 0x000fe20000004200 */
[----:B------:R-:W-:Y:S01]  /*5e00*/  IABS R62, R62 ;  /* 0x0000003e003e7213 */ /* 0x000fe20000000000 */
[----:B------:R-:W-:Y:S01]  /*5e10*/  IMAD.IADD R54, R214, 0x1, -R38 ;  /* 0x00000001d6367824 */ /* 0x000fe200078e0a26 */
[----:B------:R-:W-:Y:S01]  /*5e20*/  IABS R68, R68 ;  /* 0x0000004400447213 */ /* 0x000fe20000000000 */
[----:B------:R-:W4:Y:S01]  /*5e30*/  I2F R64, R64 ;  /* 0x0000004000407306 */ /* 0x000f220000201400 */
[----:B------:R-:W-:Y:S01]  /*5e40*/  IABS R57, R57 ;  /* 0x0000003900397213 */ /* 0x000fe20000000000 */
[----:B--2---:R-:W-:Y:S01]  /*5e50*/  FFMA.FTZ R6, R59, -UR24, R6 ;  /* 0x800000183b067c23 */ /* 0x004fe20008010006 */
[----:B------:R-:W-:Y:S01]  /*5e60*/  IABS R58, R58 ;  /* 0x0000003a003a7213 */ /* 0x000fe20000000000 */
[----:B------:R-:W-:Y:S01]  /*5e70*/  LDSM.16.MT88.4 R116, [R194+0xc000] ;  /* 0x00c00000c274783b */ /* 0x000fe20000004200 */
[----:B------:R-:W-:-:S02]  /*5e80*/  IABS R54, R54 ;  /* 0x0000003600367213 */ /* 0x000fc40000000000 */
[-C--:B------:R-:W-:Y:S01]  /*5e90*/  ISETP.GE.AND P6, PT, R47, R212.reuse, PT ;  /* 0x000000d42f00720c */ /* 0x080fe20003fc6270 */
[----:B------:R-:W2:Y:S01]  /*5ea0*/  I2F R60, R60 ;  /* 0x0000003c003c7306 */ /* 0x000ea20000201400 */
[-C--:B------:R-:W-:Y:S01]  /*5eb0*/  ISETP.GE.AND P5, PT, R43, R212.reuse, PT ;  /* 0x000000d42b00720c */ /* 0x080fe20003fa6270 */
[----:B---3--:R-:W-:Y:S01]  /*5ec0*/  FFMA.FTZ R32, R55, -UR24, R32 ;  /* 0x8000001837207c23 */ /* 0x008fe20008010020 */
[-C--:B------:R-:W-:Y:S01]  /*5ed0*/  ISETP.LT.OR P6, PT, R47, R213.reuse, P6 ;  /* 0x000000d52f00720c */ /* 0x080fe200037c1670 */
[----:B------:R-:W-:Y:S01]  /*5ee0*/  IMAD.IADD R55, R211, 0x1, -R43 ;  /* 0x00000001d3377824 */ /* 0x000fe200078e0a2b */
[----:B------:R-:W-:Y:S01]  /*5ef0*/  IADD3 R11, R63, 0x29, RZ ;  /* 0x000000293f0b7810 */ /* 0x000fe20007ffe0ff */
[----:B------:R-:W-:Y:S01]  /*5f00*/  LDSM.16.MT88.4 R108, [R193+0xc000] ;  /* 0x00c00000c16c783b */ /* 0x000fe20000004200 */
[-C--:B------:R-:W-:Y:S01]  /*5f10*/  ISETP.LT.OR P5, PT, R43, R213.reuse, P5 ;  /* 0x000000d52b00720c */ /* 0x080fe20002fa1670 */
[----:B------:R-:W3:Y:S01]  /*5f20*/  I2F R70, R70 ;  /* 0x0000004600467306 */ /* 0x000ee20000201400 */
[----:B-1--4-:R-:W-:Y:S01]  /*5f30*/  FFMA.FTZ R64, R64, -UR24, R35 ;  /* 0x8000001840407c23 */ /* 0x012fe20008010023 */
[-C--:B------:R-:W-:Y:S01]  /*5f40*/  ISETP.GE.AND P3, PT, R46, R212.reuse, PT ;  /* 0x000000d42e00720c */ /* 0x080fe20003f66270 */
[----:B------:R-:W-:Y:S01]  /*5f50*/  IMAD.IADD R56, R214, 0x1, -R11 ;  /* 0x00000001d6387824 */ /* 0x000fe200078e0a0b */
[----:B------:R-:W-:Y:S01]  /*5f60*/  FSEL R35, R6, -INF , !P6 ;  /* 0xff80000006237808 */ /* 0x000fe20007000000 */
[----:B------:R-:W-:Y:S01]  /*5f70*/  IMAD.IADD R6, R211, 0x1, -R45 ;  /* 0x00000001d3067824 */ /* 0x000fe200078e0a2d */
[----:B------:R-:W-:Y:S01]  /*5f80*/  IADD3 R30, R63, 0x38, RZ ;  /* 0x000000383f1e7810 */ /* 0x000fe20007ffe0ff */
[----:B------:R-:W-:Y:S01]  /*5f90*/  LDSM.16.MT88.4 R100, [R192+0xc000] ;  /* 0x00c00000c064783b */ /* 0x000fe20000004200 */
[----:B------:R-:W1:Y:S01]  /*5fa0*/  I2F R66, R66 ;  /* 0x0000004200427306 */ /* 0x000e620000201400 */
[----:B--2---:R-:W-:Y:S01]  /*5fb0*/  FFMA.FTZ R60, R60, -UR24, R23 ;  /* 0x800000183c3c7c23 */ /* 0x004fe20008010017 */
[-C--:B------:R-:W-:Y:S01]  /*5fc0*/  ISETP.GE.AND P6, PT, R41, R212.reuse, PT ;  /* 0x000000d42900720c */ /* 0x080fe20003fc6270 */
[----:B------:R-:W-:Y:S01]  /*5fd0*/  IMAD.IADD R52, R214, 0x1, -R30 ;  /* 0x00000001d6347824 */ /* 0x000fe200078e0a1e */
[----:B------:R-:W-:Y:S01]  /*5fe0*/  FSEL R23, R32, -INF , !P5 ;  /* 0xff80000020177808 */ /* 0x000fe20006800000 */
[----:B------:R-:W-:Y:S01]  /*5ff0*/  IMAD.IADD R32, R211, 0x1, -R41 ;  /* 0x00000001d3207824 */ /* 0x000fe200078e0a29 */
[----:B------:R-:W-:Y:S01]  /*6000*/  ISETP.LT.OR P3, PT, R46, R213, P3 ;  /* 0x000000d52e00720c */ /* 0x000fe20001f61670 */
[----:B------:R-:W-:Y:S01]  /*6010*/  LDSM.16.MT88.4 R72, [R196+0x10000] ;  /* 0x01000000c448783b */ /* 0x000fe20000004200 */
[----:B------:R-:W2:Y:S01]  /*6020*/  I2F R62, R62 ;  /* 0x0000003e003e7306 */ /* 0x000ea20000201400 */
[----:B---3--:R-:W-:Y:S01]  /*6030*/  FFMA.FTZ R25, R70, -UR24, R25 ;  /* 0x8000001846197c23 */ /* 0x008fe20008010019 */
[----:B------:R-:W-:Y:S01]  /*6040*/  ISETP.GE.AND P5, PT, R40, R212, PT ;  /* 0x000000d42800720c */ /* 0x000fe20003fa6270 */
[----:B------:R-:W-:Y:S01]  /*6050*/  LDSM.16.MT88.4 R80, [R194+0x10000] ;  /* 0x01000000c250783b */ /* 0x000fe20000004200 */
[----:B------:R-:W-:-:S02]  /*6060*/  IADD3 R14, R63, 0x39, RZ ;  /* 0x000000393f0e7810 */ /* 0x000fc40007ffe0ff */
[----:B------:R-:W-:Y:S01]  /*6070*/  ISETP.GE.AND P1, PT, R45, R212, PT ;  /* 0x000000d42d00720c */ /* 0x000fe20003f26270 */
[----:B------:R-:W-:Y:S01]  /*6080*/  LDSM.16.MT88.4 R88, [R193+0x10000] ;  /* 0x01000000c158783b */ /* 0x000fe20000004200 */
[----:B------:R-:W3:Y:S01]  /*6090*/  I2F R68, R68 ;  /* 0x0000004400447306 */ /* 0x000ee20000201400 */
[----:B-1----:R-:W-:Y:S01]  /*60a0*/  FFMA.FTZ R66, R66, -UR24, R21 ;  /* 0x8000001842427c23 */ /* 0x002fe20008010015 */
[-C--:B------:R-:W-:Y:S01]  /*60b0*/  ISETP.LT.OR P6, PT, R41, R213.reuse, P6 ;  /* 0x000000d52900720c */ /* 0x080fe200037c1670 */
[----:B------:R-:W-:Y:S01]  /*60c0*/  IMAD.IADD R50, R214, 0x1, -R14 ;  /* 0x00000001d6327824 */ /* 0x000fe200078e0a0e */
[----:B------:R-:W-:Y:S01]  /*60d0*/  IABS R56, R56 ;  /* 0x0000003800387213 */ /* 0x000fe20000000000 */
[----:B------:R-:W-:Y:S01]  /*60e0*/  LDSM.16.MT88.4 R136, [R194+0xc800] ;  /* 0x00c80000c288783b */ /* 0x000fe20000004200 */
[----:B------:R-:W-:Y:S02]  /*60f0*/  IADD3 R37, R63, 0x31, RZ ;  /* 0x000000313f257810 */ /* 0x000fe40007ffe0ff */
[----:B------:R-:W1:Y:S01]  /*6100*/  I2F R57, R57 ;  /* 0x0000003900397306 */ /* 0x000e620000201400 */
[----:B--2---:R-:W-:Y:S01]  /*6110*/  FFMA.FTZ R62, R62, -UR24, R17 ;  /* 0x800000183e3e7c23 */ /* 0x004fe20008010011 */
[-C--:B------:R-:W-:Y:S01]  /*6120*/  ISETP.LT.OR P5, PT, R40, R213.reuse, P5 ;  /* 0x000000d52800720c */ /* 0x080fe20002fa1670 */
[----:B------:R-:W-:Y:S01]  /*6130*/  IMAD.IADD R17, R211, 0x1, -R46 ;  /* 0x00000001d3117824 */ /* 0x000fe200078e0a2e */
[----:B------:R-:W-:Y:S01]  /*6140*/  ISETP.LT.OR P1, PT, R45, R213, P1 ;  /* 0x000000d52d00720c */ /* 0x000fe20000f21670 */
[----:B------:R-:W-:Y:S01]  /*6150*/  IMAD.IADD R53, R214, 0x1, -R37 ;  /* 0x00000001d6357824 */ /* 0x000fe200078e0a25 */
[----:B------:R-:W-:-:S02]  /*6160*/  IABS R52, R52 ;  /* 0x0000003400347213 */ /* 0x000fc40000000000 */
[----:B------:R-:W2:Y:S01]  /*6170*/  I2F R58, R58 ;  /* 0x0000003a003a7306 */ /* 0x000ea20000201400 */
[----:B---3--:R-:W-:Y:S01]  /*6180*/  FFMA.FTZ R68, R68, -UR24, R33 ;  /* 0x8000001844447c23 */ /* 0x008fe20008010021 */
[----:B------:R-:W-:Y:S02]  /*6190*/  FSEL R33, R25, -INF , !P3 ;  /* 0xff80000019217808 */ /* 0x000fe40005800000 */
[----:B------:R-:W-:Y:S02]  /*61a0*/  ISETP.GE.AND P3, PT, R15, R212, PT ;  /* 0x000000d40f00720c */ /* 0x000fe40003f66270 */
[----:B------:R-:W-:Y:S02]  /*61b0*/  IABS R17, R17 ;  /* 0x0000001100117213 */ /* 0x000fe40000000000 */
[----:B------:R-:W3:Y:S01]  /*61c0*/  I2F R54, R54 ;  /* 0x0000003600367306 */ /* 0x000ee20000201400 */
[----:B-1----:R-:W-:Y:S01]  /*61d0*/  FFMA.FTZ R48, R57, -UR24, R48 ;  /* 0x8000001839307c23 */ /* 0x002fe20008010030 */
[----:B------:R-:W-:-:S02]  /*61e0*/  FSEL R225, R62, -INF , !P5 ;  /* 0xff8000003ee17808 */ /* 0x000fc40006800000 */
[----:B------:R-:W-:Y:S02]  /*61f0*/  ISETP.LT.OR P3, PT, R15, R213, P3 ;  /* 0x000000d50f00720c */ /* 0x000fe40001f61670 */
[----:B------:R-:W-:Y:S01]  /*6200*/  ISETP.GE.AND P5, PT, R13, R212, PT ;  /* 0x000000d40d00720c */ /* 0x000fe20003fa6270 */
[----:B--2---:R-:W-:Y:S01]  /*6210*/  FFMA.FTZ R58, R58, -UR24, R19 ;  /* 0x800000183a3a7c23 */ /* 0x004fe20008010013 */
[----:B------:R-:W-:Y:S01]  /*6220*/  FSEL R19, R66, -INF , !P6 ;  /* 0xff80000042137808 */ /* 0x000fe20007000000 */
[----:B------:R-:W1:Y:S01]  /*6230*/  I2F R56, R56 ;  /* 0x0000003800387306 */ /* 0x000e620000201400 */
[CC--:B------:R-:W-:Y:S02]  /*6240*/  ISETP.GE.AND P6, PT, R45.reuse, R207.reuse, PT ;  /* 0x000000cf2d00720c */ /* 0x0c0fe40003fc6270 */
[----:B------:R-:W-:Y:S02]  /*6250*/  IABS R50, R50 ;  /* 0x0000003200327213 */ /* 0x000fe40000000000 */
[----:B------:R-:W-:Y:S01]  /*6260*/  ISETP.LT.OR P6, PT, R45, R210, P6 ;  /* 0x000000d22d00720c */ /* 0x000fe200037c1670 */
[----:B---3--:R-:W-:Y:S01]  /*6270*/  FFMA.FTZ R54, R54, -UR24, R31 ;  /* 0x8000001836367c23 */ /* 0x008fe2000801001f */
[----:B------:R-:W-:Y:S01]  /*6280*/  FSEL R31, R48, -INF , !P1 ;  /* 0xff800000301f7808 */ /* 0x000fe20004800000 */
[----:B------:R-:W-:Y:S01]  /*6290*/  IMAD.MOV.U32 R45, RZ, RZ, R17 ;  /* 0x000000ffff2d7224 */ /* 0x000fe200078e0011 */
[----:B------:R-:W-:Y:S01]  /*62a0*/  ISETP.GE.AND P1, PT, R47, R207, PT ;  /* 0x000000cf2f00720c */ /* 0x000fe20003f26270 */
[----:B------:R-:W2:Y:S01]  /*62b0*/  I2F R52, R52 ;  /* 0x0000003400347306 */ /* 0x000ea20000201400 */
[----:B------:R-:W-:-:S02]  /*62c0*/  ISETP.GE.AND P0, PT, R63, R212, PT ;  /* 0x000000d43f00720c */ /* 0x000fc40003f06270 */
[----:B------:R-:W-:Y:S02]  /*62d0*/  ISETP.GE.AND P2, PT, R63, R207, PT ;  /* 0x000000cf3f00720c */ /* 0x000fe40003f46270 */
[----:B------:R-:W-:Y:S01]  /*62e0*/  FSEL R17, R64, -INF , !P3 ;  /* 0xff80000040117808 */ /* 0x000fe20005800000 */
[----:B-1----:R-:W-:Y:S01]  /*62f0*/  FFMA.FTZ R29, R56, -UR24, R29 ;  /* 0x80000018381d7c23 */ /* 0x002fe2000801001d */
[----:B------:R-:W-:Y:S01]  /*6300*/  ISETP.LT.OR P5, PT, R13, R213, P5 ;  /* 0x000000d50d00720c */ /* 0x000fe20002fa1670 */
[----:B------:R-:W1:Y:S01]  /*6310*/  I2F R50, R50 ;  /* 0x0000003200327306 */ /* 0x000e620000201400 */
[----:B------:R-:W-:Y:S01]  /*6320*/  IABS R53, R53 ;  /* 0x0000003500357213 */ /* 0x000fe20000000000 */
[----:B------:R-:W-:Y:S01]  /*6330*/  LDSM.16.MT88.4 R64, [R192+0xe000] ;  /* 0x00e00000c040783b */ /* 0x000fe20000004200 */
[----:B------:R-:W-:Y:S02]  /*6340*/  ISETP.GE.AND P3, PT, R39, R212, PT ;  /* 0x000000d42700720c */ /* 0x000fe40003f66270 */
[-C--:B------:R-:W-:Y:S01]  /*6350*/  ISETP.LT.OR P1, PT, R47, R210.reuse, P1 ;  /* 0x000000d22f00720c */ /* 0x080fe20000f21670 */
[----:B------:R-:W-:Y:S01]  /*6360*/  IMAD.IADD R47, R211, 0x1, -R47 ;  /* 0x00000001d32f7824 */ /* 0x000fe200078e0a2f */
[CC--:B------:R-:W-:Y:S01]  /*6370*/  ISETP.LT.OR P0, PT, R63.reuse, R213.reuse, P0 ;  /* 0x000000d53f00720c */ /* 0x0c0fe20000701670 */
[----:B------:R-:W3:Y:S01]  /*6380*/  I2F R53, R53 ;  /* 0x0000003500357306 */ /* 0x000ee20000201400 */
[----:B------:R-:W-:Y:S01]  /*6390*/  ISETP.LT.OR P2, PT, R63, R210, P2 ;  /* 0x000000d23f00720c */ /* 0x000fe20001741670 */
[----:B------:R-:W-:Y:S01]  /*63a0*/  IMAD.IADD R63, R211, 0x1, -R63 ;  /* 0x00000001d33f7824 */ /* 0x000fe200078e0a3f */
[----:B------:R-:W-:Y:S01]  /*63b0*/  FSEL R221, R58, -INF , !P5 ;  /* 0xff8000003add7808 */ /* 0x000fe20006800000 */
[----:B--2---:R-:W-:Y:S01]  /*63c0*/  FFMA.FTZ R49, R52, -UR24, R49 ;  /* 0x8000001834317c23 */ /* 0x004fe20008010031 */
[----:B------:R-:W-:Y:S01]  /*63d0*/  ISETP.LT.OR P3, PT, R39, R213, P3 ;  /* 0x000000d52700720c */ /* 0x000fe20001f61670 */
[----:B------:R-:W-:Y:S01]  /*63e0*/  LDSM.16.MT88.4 R56, [R193+0xe000] ;  /* 0x00e00000c138783b */ /* 0x000fe20000004200 */
[----:B------:R-:W-:Y:S01]  /*63f0*/  ISETP.GE.AND P5, PT, R38, R212, PT ;  /* 0x000000d42600720c */ /* 0x000fe20003fa6270 */
[----:B-1----:R-:W-:Y:S01]  /*6400*/  FFMA.FTZ R50, R50, -UR24, R51 ;  /* 0x8000001832327c23 */ /* 0x002fe20008010033 */
[----:B------:R-:W-:Y:S01]  /*6410*/  IABS R47, R47 ;  /* 0x0000002f002f7213 */ /* 0x000fe20000000000 */
[----:B------:R-:W-:Y:S01]  /*6420*/  IMAD.IADD R51, R211, 0x1, -R42 ;  /* 0x00000001d3337824 */ /* 0x000fe200078e0a2a */
[----:B------:R-:W-:Y:S01]  /*6430*/  FSEL R163, R60, -INF , !P3 ;  /* 0xff8000003ca37808 */ /* 0x000fe20005800000 */
[----:B------:R-:W1:Y:S01]  /*6440*/  I2F R45, R45 ;  /* 0x0000002d002d7306 */ /* 0x000e620000201400 */
[----:B------:R-:W-:-:S02]  /*6450*/  ISETP.LT.OR P5, PT, R38, R213, P5 ;  /* 0x000000d52600720c */ /* 0x000fc40002fa1670 */
[----:B------:R-:W-:Y:S01]  /*6460*/  IABS R25, R63 ;  /* 0x0000003f00197213 */ /* 0x000fe20000000000 */
[----:B---3--:R-:W-:Y:S01]  /*6470*/  FFMA.FTZ R44, R53, -UR24, R44 ;  /* 0x80000018352c7c23 */ /* 0x008fe2000801002c */
[CC--:B------:R-:W-:Y:S02]  /*6480*/  ISETP.GE.AND P3, PT, R11.reuse, R212.reuse, PT ;  /* 0x000000d40b00720c */ /* 0x0c0fe40003f66270 */
[----:B------:R-:W-:Y:S01]  /*6490*/  FSEL R215, R54, -INF , !P5 ;  /* 0xff80000036d77808 */ /* 0x000fe20006800000 */
[----:B------:R-:W2:Y:S01]  /*64a0*/  I2F R47, R47 ;  /* 0x0000002f002f7306 */ /* 0x000ea20000201400 */
[----:B------:R-:W-:Y:S02]  /*64b0*/  ISETP.LT.OR P3, PT, R11, R213, P3 ;  /* 0x000000d50b00720c */ /* 0x000fe40001f61670 */
[----:B------:R-:W-:Y:S02]  /*64c0*/  ISETP.GE.AND P5, PT, R30, R212, PT ;  /* 0x000000d41e00720c */ /* 0x000fe40003fa6270 */
[----:B------:R-:W-:-:S02]  /*64d0*/  FSEL R165, R29, -INF , !P3 ;  /* 0xff8000001da57808 */ /* 0x000fc40005800000 */
[----:B------:R-:W-:Y:S01]  /*64e0*/  ISETP.LT.OR P5, PT, R30, R213, P5 ;  /* 0x000000d51e00720c */ /* 0x000fe20002fa1670 */
[----:B------:R-:W3:Y:S01]  /*64f0*/  I2F R25, R25 ;  /* 0x0000001900197306 */ /* 0x000ee20000201400 */
[----:B------:R-:W-:Y:S01]  /*6500*/  IABS R6, R6 ;  /* 0x0000000600067213 */ /* 0x000fe20000000000 */
[----:B-1----:R-:W-:Y:S01]  /*6510*/  FFMA.FTZ R26, R45, -UR24, R26 ;  /* 0x800000182d1a7c23 */ /* 0x002fe2000801001a */
[----:B------:R-:W-:Y:S01]  /*6520*/  IABS R29, R32 ;  /* 0x00000020001d7213 */ /* 0x000fe20000000000 */
[----:B------:R-:W-:Y:S01]  /*6530*/  IMAD.IADD R32, R211, 0x1, -R15 ;  /* 0x00000001d3207824 */ /* 0x000fe200078e0a0f */
[----:B------:R-:W-:Y:S02]  /*6540*/  IABS R55, R55 ;  /* 0x0000003700377213 */ /* 0x000fe40000000000 */
[----:B------:R-:W-:Y:S01]  /*6550*/  FSEL R177, R49, -INF , !P5 ;  /* 0xff80000031b17808 */ /* 0x000fe20006800000 */
[----:B------:R-:W-:Y:S01]  /*6560*/  IMAD.MOV.U32 R53, RZ, RZ, R29 ;  /* 0x000000ffff357224 */ /* 0x000fe200078e001d */
[----:B------:R-:W-:Y:S01]  /*6570*/  ISETP.GE.AND P5, PT, R43, R207, PT ;  /* 0x000000cf2b00720c */ /* 0x000fe20003fa6270 */
[----:B------:R-:W-:Y:S01]  /*6580*/  I2F R6, R6 ;  /* 0x0000000600067306 */ /* 0x000fe20000201400 */
[----:B------:R-:W-:Y:S01]  /*6590*/  IABS R61, R61 ;  /* 0x0000003d003d7213 */ /* 0x000fe20000000000 */
[----:B------:R-:W-:Y:S01]  /*65a0*/  IMAD.IADD R29, R211, 0x1, -R40 ;  /* 0x00000001d31d7824 */ /* 0x000fe200078e0a28 */
[----:B------:R-:W-:Y:S01]  /*65b0*/  IABS R51, R51 ;  /* 0x0000003300337213 */ /* 0x000fe20000000000 */
[----:B--2---:R-:W-:Y:S01]  /*65c0*/  FFMA.FTZ R24, R47, -UR24, R24 ;  /* 0x800000182f187c23 */ /* 0x004fe20008010018 */
[----:B------:R-:W-:Y:S01]  /*65d0*/  ISETP.GE.AND P3, PT, R37, R212, PT ;  /* 0x000000d42500720c */ /* 0x000fe20003f66270 */
[----:B---3--:R-:W-:Y:S01]  /*65e0*/  FFMA.FTZ R4, R25, -UR24, R4 ;  /* 0x8000001819047c23 */ /* 0x008fe20008010004 */
[----:B------:R-:W-:Y:S01]  /*65f0*/  ISETP.LT.OR P5, PT, R43, R210, P5 ;  /* 0x000000d22b00720c */ /* 0x000fe20002fa1670 */
[----:B------:R-:W1:Y:S01]  /*6600*/  I2F R55, R55 ;  /* 0x0000003700377306 */ /* 0x000e620000201400 */
[----:B------:R-:W-:Y:S01]  /*6610*/  IMAD.IADD R43, R211, 0x1, -R39 ;  /* 0x00000001d32b7824 */ /* 0x000fe200078e0a27 */
[----:B------:R-:W-:-:S02]  /*6620*/  IABS R29, R29 ;  /* 0x0000001d001d7213 */ /* 0x000fc40000000000 */
[----:B------:R-:W-:Y:S02]  /*6630*/  ISETP.LT.OR P3, PT, R37, R213, P3 ;  /* 0x000000d52500720c */ /* 0x000fe40001f61670 */
[----:B------:R-:W-:Y:S02]  /*6640*/  IABS R32, R32 ;  /* 0x0000002000207213 */ /* 0x000fe40000000000 */
[----:B------:R-:W2:Y:S01]  /*6650*/  I2F R61, R61 ;  /* 0x0000003d003d7306 */ /* 0x000ea20000201400 */
[----:B------:R-:W-:Y:S02]  /*6660*/  IABS R25, R43 ;  /* 0x0000002b00197213 */ /* 0x000fe40000000000 */
[----:B------:R-:W-:Y:S02]  /*6670*/  FSEL R179, R44, -INF , !P3 ;  /* 0xff8000002cb37808 */ /* 0x000fe40005800000 */
[----:B------:R-:W-:Y:S01]  /*6680*/  ISETP.GE.AND P3, PT, R14, R212, PT ;  /* 0x000000d40e00720c */ /* 0x000fe20003f66270 */
[----:B------:R-:W-:Y:S01]  /*6690*/  IMAD.MOV.U32 R47, RZ, RZ, R25 ;  /* 0x000000ffff2f7224 */ /* 0x000fe200078e0019 */
[----:B------:R-:W-:Y:S01]  /*66a0*/  FSEL R4, R4, -INF , !P2 ;  /* 0xff80000004047808 */ /* 0x000fe20005000000 */
[----:B------:R-:W3:Y:S01]  /*66b0*/  I2F R51, R51 ;  /* 0x0000003300337306 */ /* 0x000ee20000201400 */
[----:B------:R-:W-:Y:S01]  /*66c0*/  ISETP.LT.OR P3, PT, R14, R213, P3 ;  /* 0x000000d50e00720c */ /* 0x000fe20001f61670 */
[----:B-1----:R-:W-:Y:S01]  /*66d0*/  FFMA.FTZ R20, R55, -UR24, R20 ;  /* 0x8000001837147c23 */ /* 0x002fe20008010014 */
[----:B------:R-:W-:-:S02]  /*66e0*/  ISETP.GE.AND P2, PT, R41, R207, PT ;  /* 0x000000cf2900720c */ /* 0x000fc40003f46270 */
[----:B------:R-:W-:Y:S02]  /*66f0*/  FSEL R175, R50, -INF , !P3 ;  /* 0xff80000032af7808 */ /* 0x000fe40005800000 */
[C---:B------:R-:W-:Y:S01]  /*6700*/  ISETP.GE.AND P3, PT, R42.reuse, R207, PT ;  /* 0x000000cf2a00720c */ /* 0x040fe20003f66270 */
[----:B------:R1:W4:Y:S01]  /*6710*/  I2F R43, R29 ;  /* 0x0000001d002b7306 */ /* 0x0003220000201400 */
[----:B--2---:R-:W-:Y:S01]  /*6720*/  FFMA.FTZ R2, R61, -UR24, R2 ;  /* 0x800000183d027c23 */ /* 0x004fe20008010002 */
[-C--:B------:R-:W-:Y:S01]  /*6730*/  ISETP.LT.OR P2, PT, R41, R210.reuse, P2 ;  /* 0x000000d22900720c */ /* 0x080fe20001741670 */
[----:B------:R-:W-:Y:S01]  /*6740*/  IMAD.IADD R41, R211, 0x1, -R38 ;  /* 0x00000001d3297824 */ /* 0x000fe200078e0a26 */
[----:B------:R-:W-:Y:S02]  /*6750*/  ISETP.LT.OR P3, PT, R42, R210, P3 ;  /* 0x000000d22a00720c */ /* 0x000fe40001f61670 */
[----:B------:R-:W-:Y:S02]  /*6760*/  FSEL R2, R2, -INF , !P0 ;  /* 0xff80000002027808 */ /* 0x000fe40004000000 */
[----:B------:R2:W5:Y:S01]  /*6770*/  I2F R49, R32 ;  /* 0x0000002000317306 */ /* 0x0005620000201400 */
[----:B---3--:R-:W-:Y:S01]  /*6780*/  FFMA.FTZ R34, R51, -UR24, R34 ;  /* 0x8000001833227c23 */ /* 0x008fe20008010022 */
[----:B------:R-:W-:-:S02]  /*6790*/  ISETP.GE.AND P0, PT, R42, R212, PT ;  /* 0x000000d42a00720c */ /* 0x000fc40003f06270 */
[----:B------:R-:W-:Y:S02]  /*67a0*/  IABS R41, R41 ;  /* 0x0000002900297213 */ /* 0x000fe40000000000 */
[----:B------:R-:W-:Y:S02]  /*67b0*/  ISETP.LT.OR P0, PT, R42, R213, P0 ;  /* 0x000000d52a00720c */ /* 0x000fe40000701670 */
[----:B-1----:R-:W-:Y:S01]  /*67c0*/  FSEL R29, R24, -INF , !P1 ;  /* 0xff800000181d7808 */ /* 0x002fe20004800000 */
[----:B------:R-:W1:Y:S01]  /*67d0*/  I2F R53, R53 ;  /* 0x0000003500357306 */ /* 0x000e620000201400 */
[-C--:B------:R-:W-:Y:S01]  /*67e0*/  ISETP.GE.AND P1, PT, R15, R207.reuse, PT ;  /* 0x000000cf0f00720c */ /* 0x080fe20003f26270 */
[----:B----4-:R-:W-:Y:S01]  /*67f0*/  FFMA.FTZ R36, R43, -UR24, R36 ;  /* 0x800000182b247c23 */ /* 0x010fe20008010024 */
[----:B------:R-:W-:Y:S02]  /*6800*/  FSEL R21, R68, -INF , !P0 ;  /* 0xff80000044157808 */ /* 0x000fe40004000000 */
[-C--:B------:R-:W-:Y:S01]  /*6810*/  ISETP.LT.OR P1, PT, R15, R210.reuse, P1 ;  /* 0x000000d20f00720c */ /* 0x080fe20000f21670 */
[----:B------:R-:W-:Y:S01]  /*6820*/  FFMA.FTZ R15, R6, -UR24, R27 ;  /* 0x80000018060f7c23 */ /* 0x000fe2000801001b */
[C---:B------:R-:W-:Y:S01]  /*6830*/  ISETP.GE.AND P0, PT, R46.reuse, R207, PT ;  /* 0x000000cf2e00720c */ /* 0x040fe20003f06270 */
[----:B--2---:R-:W-:Y:S01]  /*6840*/  IMAD.IADD R32, R211, 0x1, -R13 ;  /* 0x00000001d3207824 */ /* 0x004fe200078e0a0d */
[----:B------:R-:W2:Y:S01]  /*6850*/  I2F R47, R47 ;  /* 0x0000002f002f7306 */ /* 0x000ea20000201400 */
[----:B-----5:R-:W-:Y:S01]  /*6860*/  FFMA.FTZ R16, R49, -UR24, R16 ;  /* 0x8000001831107c23 */ /* 0x020fe20008010010 */
[----:B------:R-:W-:Y:S01]  /*6870*/  ISETP.LT.OR P0, PT, R46, R210, P0 ;  /* 0x000000d22e00720c */ /* 0x000fe20000701670 */
[----:B------:R-:W-:Y:S01]  /*6880*/  LDSM.16.MT88.4 R48, [R194+0xe000] ;  /* 0x00e00000c230783b */ /* 0x000fe20000004200 */
[----:B------:R-:W-:-:S02]  /*6890*/  IABS R25, R32 ;  /* 0x0000002000197213 */ /* 0x000fc40000000000 */
[----:B------:R-:W-:Y:S01]  /*68a0*/  FSEL R27, R26, -INF , !P0 ;  /* 0xff8000001a1b7808 */ /* 0x000fe20004000000 */
[----:B-1----:R-:W-:Y:S01]  /*68b0*/  FFMA.FTZ R22, R53, -UR24, R22 ;  /* 0x8000001835167c23 */ /* 0x002fe20008010016 */
[----:B------:R1:W3:Y:S01]  /*68c0*/  I2F R6, R25 ;  /* 0x0000001900067306 */ /* 0x0002e20000201400 */
[----:B------:R-:W-:-:S04]  /*68d0*/  ISETP.GE.AND P0, PT, R40, R207, PT ;  /* 0x000000cf2800720c */ /* 0x000fc80003f06270 */
[----:B------:R-:W-:-:S03]  /*68e0*/  ISETP.LT.OR P0, PT, R40, R210, P0 ;  /* 0x000000d22800720c */ /* 0x000fc60000701670 */
[----:B------:R-:W4:Y:S01]  /*68f0*/  I2F R41, R41 ;  /* 0x0000002900297306 */ /* 0x000f220000201400 */
[----:B--2---:R-:W-:Y:S01]  /*6900*/  FFMA.FTZ R18, R47, -UR24, R18 ;  /* 0x800000182f127c23 */ /* 0x004fe20008010012 */
[----:B------:R-:W-:Y:S02]  /*6910*/  FSEL R219, R36, -INF , !P0 ;  /* 0xff80000024db7808 */ /* 0x000fe40004000000 */
[-C--:B------:R-:W-:Y:S02]  /*6920*/  ISETP.GE.AND P0, PT, R30, R207.reuse, PT ;  /* 0x000000cf1e00720c */ /* 0x080fe40003f06270 */
[----:B-1----:R-:W-:Y:S01]  /*6930*/  FSEL R25, R15, -INF , !P6 ;  /* 0xff8000000f197808 */ /* 0x002fe20007000000 */
[----:B---3--:R-:W-:Y:S01]  /*6940*/  FFMA.FTZ R6, R6, -UR24, R9 ;  /* 0x8000001806067c23 */ /* 0x008fe20008010009 */
[----:B------:R-:W-:Y:S01]  /*6950*/  FSEL R15, R20, -INF , !P5 ;  /* 0xff800000140f7808 */ /* 0x000fe20006800000 */
[----:B------:R-:W-:Y:S01]  /*6960*/  IMAD.IADD R20, R211, 0x1, -R11 ;  /* 0x00000001d3147824 */ /* 0x000fe200078e0a0b */
[----:B------:R-:W-:-:S02]  /*6970*/  ISETP.GE.AND P5, PT, R13, R207, PT ;  /* 0x000000cf0d00720c */ /* 0x000fc40003fa6270 */
[----:B------:R-:W-:Y:S02]  /*6980*/  FSEL R9, R16, -INF , !P1 ;  /* 0xff80000010097808 */ /* 0x000fe40004800000 */
[----:B------:R-:W-:Y:S01]  /*6990*/  ISETP.LT.OR P5, PT, R13, R210, P5 ;  /* 0x000000d20d00720c */ /* 0x000fe20002fa1670 */
[----:B----4-:R-:W-:Y:S01]  /*69a0*/  FFMA.FTZ R12, R41, -UR24, R12 ;  /* 0x80000018290c7c23 */ /* 0x010fe2000801000c */
[----:B------:R-:W-:Y:S01]  /*69b0*/  FSEL R13, R34, -INF , !P3 ;  /* 0xff800000220d7808 */ /* 0x000fe20005800000 */
[----:B------:R-:W-:Y:S01]  /*69c0*/  LDSM.16.MT88.4 R40, [R196+0xe000] ;  /* 0x00e00000c428783b */ /* 0x000fe20000004200 */
[C---:B------:R-:W-:Y:S02]  /*69d0*/  ISETP.GE.AND P3, PT, R11.reuse, R207, PT ;  /* 0x000000cf0b00720c */ /* 0x040fe40003f66270 */
[----:B------:R-:W-:Y:S02]  /*69e0*/  IABS R171, R20 ;  /* 0x0000001400ab7213 */ /* 0x000fe40000000000 */
[----:B------:R-:W-:-:S02]  /*69f0*/  ISETP.LT.OR P3, PT, R11, R210, P3 ;  /* 0x000000d20b00720c */ /* 0x000fc40001f61670 */
[----:B------:R-:W-:Y:S02]  /*6a00*/  FSEL R11, R22, -INF , !P2 ;  /* 0xff800000160b7808 */ /* 0x000fe40005000000 */
[----:B------:R-:W-:Y:S01]  /*6a10*/  FMNMX.FTZ R22, R2, R35, !PT ;  /* 0x0000002302167209 */ /* 0x000fe20007810000 */
[----:B------:R-:W1:Y:S01]  /*6a20*/  I2F R171, R171 ;  /* 0x000000ab00ab7306 */ /* 0x000e620000201400 */
[----:B------:R-:W-:Y:S02]  /*6a30*/  ISETP.GE.AND P6, PT, R39, R207, PT ;  /* 0x000000cf2700720c */ /* 0x000fe40003fc6270 */
[----:B------:R-:W-:Y:S01]  /*6a40*/  FMNMX.FTZ R16, R33, R22, !PT ;  /* 0x0000001621107209 */ /* 0x000fe20007810000 */
[----:B------:R-:W-:Y:S01]  /*6a50*/  IMAD.IADD R22, R211, 0x1, -R14 ;  /* 0x00000001d3167824 */ /* 0x000fe200078e0a0e */
[----:B------:R-:W-:Y:S01]  /*6a60*/  ISETP.LT.OR P6, PT, R39, R210, P6 ;  /* 0x000000d22700720c */ /* 0x000fe200037c1670 */
[----:B------:R-:W-:Y:S01]  /*6a70*/  IMAD.IADD R39, R211, 0x1, -R37 ;  /* 0x00000001d3277824 */ /* 0x000fe200078e0a25 */
[----:B------:R-:W-:-:S02]  /*6a80*/  FMNMX.FTZ R20, R31, R16, !PT ;  /* 0x000000101f147209 */ /* 0x000fc40007810000 */
[----:B------:R-:W-:Y:S02]  /*6a90*/  FMNMX.FTZ R16, R4, R29, !PT ;  /* 0x0000001d04107209 */ /* 0x000fe40007810000 */
[----:B------:R-:W-:Y:S02]  /*6aa0*/  FMNMX.FTZ R20, R23, R20, !PT ;  /* 0x0000001417147209 */ /* 0x000fe40007810000 */
[----:B------:R-:W-:Y:S02]  /*6ab0*/  FMNMX.FTZ R16, R27, R16, !PT ;  /* 0x000000101b107209 */ /* 0x000fe40007810000 */
[----:B------:R-:W-:Y:S01]  /*6ac0*/  ISETP.GE.AND P1, PT, R37, R207, PT ;  /* 0x000000cf2500720c */ /* 0x000fe20003f26270 */
[----:B-1----:R-:W-:Y:S01]  /*6ad0*/  FFMA.FTZ R171, R171, -UR24, R8 ;  /* 0x80000018abab7c23 */ /* 0x002fe20008010008 */
[----:B------:R-:W-:Y:S02]  /*6ae0*/  FMNMX.FTZ R16, R25, R16, !PT ;  /* 0x0000001019107209 */ /* 0x000fe40007810000 */
[----:B------:R-:W-:-:S02]  /*6af0*/  FMNMX.FTZ R20, R21, R20, !PT ;  /* 0x0000001415147209 */ /* 0x000fc40007810000 */
[----:B------:R-:W-:Y:S02]  /*6b00*/  FMNMX.FTZ R16, R15, R16, !PT ;  /* 0x000000100f107209 */ /* 0x000fe40007810000 */
[----:B------:R-:W-:Y:S01]  /*6b10*/  ISETP.LT.OR P1, PT, R37, R210, P1 ;  /* 0x000000d22500720c */ /* 0x000fe20000f21670 */
[----:B------:R-:W-:Y:S01]  /*6b20*/  IMAD.IADD R37, R211, 0x1, -R30 ;  /* 0x00000001d3257824 */ /* 0x000fe200078e0a1e */
[----:B------:R-:W-:Y:S02]  /*6b30*/  FMNMX.FTZ R20, R19, R20, !PT ;  /* 0x0000001413147209 */ /* 0x000fe40007810000 */
[----:B------:R-:W-:Y:S02]  /*6b40*/  FMNMX.FTZ R16, R13, R16, !PT ;  /* 0x000000100d107209 */ /* 0x000fe40007810000 */
[----:B------:R-:W-:Y:S02]  /*6b50*/  IABS R39, R39 ;  /* 0x0000002700277213 */ /* 0x000fe40000000000 */
[----:B------:R-:W-:-:S02]  /*6b60*/  FMNMX.FTZ R20, R17, R20, !PT ;  /* 0x0000001411147209 */ /* 0x000fc40007810000 */
[----:B------:R-:W-:Y:S02]  /*6b70*/  IABS R22, R22 ;  /* 0x0000001600167213 */ /* 0x000fe40000000000 */
[----:B------:R-:W-:Y:S01]  /*6b80*/  FMNMX.FTZ R16, R11, R16, !PT ;  /* 0x000000100b107209 */ /* 0x000fe20007810000 */
[----:B------:R-:W1:Y:S01]  /*6b90*/  I2F R39, R39 ;  /* 0x0000002700277306 */ /* 0x000e620000201400 */
[----:B------:R-:W-:Y:S01]  /*6ba0*/  IABS R37, R37 ;  /* 0x0000002500257213 */ /* 0x000fe20000000000 */
[----:B------:R-:W-:Y:S01]  /*6bb0*/  IMAD.MOV.U32 R8, RZ, RZ, R22 ;  /* 0x000000ffff087224 */ /* 0x000fe200078e0016 */
[----:B------:R-:W-:Y:S02]  /*6bc0*/  FMNMX.FTZ R20, R225, R20, !PT ;  /* 0x00000014e1147209 */ /* 0x000fe40007810000 */
[----:B------:R-:W-:Y:S02]  /*6bd0*/  FMNMX.FTZ R16, R9, R16, !PT ;  /* 0x0000001009107209 */ /* 0x000fe40007810000 */
[----:B------:R-:W-:Y:S01]  /*6be0*/  FMNMX.FTZ R20, R163, R20, !PT ;  /* 0x00000014a3147209 */ /* 0x000fe20007810000 */
[----:B------:R-:W2:Y:S01]  /*6bf0*/  I2F R37, R37 ;  /* 0x0000002500257306 */ /* 0x000ea20000201400 */
[----:B------:R-:W-:-:S02]  /*6c00*/  FSEL R169, R18, -INF , !P6 ;  /* 0xff80000012a97808 */ /* 0x000fc40007000000 */
[----:B------:R-:W-:Y:S02]  /*6c10*/  FMNMX.FTZ R16, R219, R16, !PT ;  /* 0x00000010db107209 */ /* 0x000fe40007810000 */
[----:B------:R-:W-:Y:S02]  /*6c20*/  FMNMX.FTZ R20, R221, R20, !PT ;  /* 0x00000014dd147209 */ /* 0x000fe40007810000 */
[----:B------:R-:W-:Y:S01]  /*6c30*/  ISETP.GE.AND P2, PT, R38, R207, PT ;  /* 0x000000cf2600720c */ /* 0x000fe20003f46270 */
[----:B------:R-:W3:Y:S01]  /*6c40*/  I2F R8, R8 ;  /* 0x0000000800087306 */ /* 0x000ee20000201400 */
[----:B------:R-:W-:Y:S01]  /*6c50*/  FSEL R217, R6, -INF , !P5 ;  /* 0xff80000006d97808 */ /* 0x000fe20006800000 */
[----:B-1----:R-:W-:Y:S01]  /*6c60*/  FFMA.FTZ R10, R39, -UR24, R10 ;  /* 0x80000018270a7c23 */ /* 0x002fe2000801000a */
[----:B------:R-:W-:Y:S02]  /*6c70*/  FMNMX.FTZ R16, R169, R16, !PT ;  /* 0x00000010a9107209 */ /* 0x000fe40007810000 */
[----:B------:R-:W-:-:S02]  /*6c80*/  FMNMX.FTZ R20, R165, R20, !PT ;  /* 0x00000014a5147209 */ /* 0x000fc40007810000 */
[----:B------:R-:W-:Y:S01]  /*6c90*/  ISETP.LT.OR P2, PT, R38, R210, P2 ;  /* 0x000000d22600720c */ /* 0x000fe20001741670 */
[----:B--2---:R-:W-:Y:S01]  /*6ca0*/  FFMA.FTZ R28, R37, -UR24, R28 ;  /* 0x80000018251c7c23 */ /* 0x004fe2000801001c */
[----:B------:R-:W-:Y:S02]  /*6cb0*/  FSEL R171, R171, -INF , !P3 ;  /* 0xff800000abab7808 */ /* 0x000fe40005800000 */
[----:B------:R-:W-:Y:S02]  /*6cc0*/  FMNMX.FTZ R16, R217, R16, !PT ;  /* 0x00000010d9107209 */ /* 0x000fe40007810000 */
[----:B------:R-:W-:Y:S02]  /*6cd0*/  FMNMX.FTZ R20, R215, R20, !PT ;  /* 0x00000014d7147209 */ /* 0x000fe40007810000 */
[----:B------:R-:W-:Y:S01]  /*6ce0*/  FSEL R173, R12, -INF , !P2 ;  /* 0xff8000000cad7808 */ /* 0x000fe20005000000 */
[----:B---3--:R-:W-:Y:S01]  /*6cf0*/  FFMA.FTZ R3, R8, -UR24, R3 ;  /* 0x8000001808037c23 */ /* 0x008fe20008010003 */
[----:B------:R-:W-:-:S02]  /*6d00*/  FMNMX.FTZ R16, R171, R16, !PT ;  /* 0x00000010ab107209 */ /* 0x000fc40007810000 */
[----:B------:R-:W-:Y:S02]  /*6d10*/  FMNMX.FTZ R18, R179, R20, !PT ;  /* 0x00000014b3127209 */ /* 0x000fe40007810000 */
[----:B------:R-:W-:Y:S02]  /*6d20*/  ISETP.LT.OR P0, PT, R30, R210, P0 ;  /* 0x000000d21e00720c */ /* 0x000fe40000701670 */
[----:B------:R-:W-:Y:S02]  /*6d30*/  ISETP.GE.AND P3, PT, R14, R207, PT ;  /* 0x000000cf0e00720c */ /* 0x000fe40003f66270 */
[----:B------:R-:W-:Y:S02]  /*6d40*/  FSEL R143, R10, -INF , !P1 ;  /* 0xff8000000a8f7808 */ /* 0x000fe40004800000 */
[----:B------:R-:W-:Y:S02]  /*6d50*/  FMNMX.FTZ R16, R173, R16, !PT ;  /* 0x00000010ad107209 */ /* 0x000fe40007810000 */
[----:B------:R-:W-:-:S02]  /*6d60*/  FMNMX.FTZ R6, R177, R18, !PT ;  /* 0x00000012b1067209 */ /* 0x000fc40007810000 */
[----:B------:R-:W-:Y:S02]  /*6d70*/  ISETP.LT.OR P3, PT, R14, R210, P3 ;  /* 0x000000d20e00720c */ /* 0x000fe40001f61670 */
[----:B------:R-:W-:Y:S02]  /*6d80*/  FSEL R141, R28, -INF , !P0 ;  /* 0xff8000001c8d7808 */ /* 0x000fe40004000000 */
[----:B------:R-:W-:Y:S02]  /*6d90*/  FMNMX.FTZ R16, R143, R16, !PT ;  /* 0x000000108f107209 */ /* 0x000fe40007810000 */
        /* <DEDUP_REMOVED lines=345> */
.L_x_5709:
[----:B------:R-:W-:-:S05]  /*8330*/  IMAD.MOV.U32 R7, RZ, RZ, c[0x0][0x1a0] ;  /* 0x00006800ff077624 */ /* 0x000fca00078e00ff */
[----:B------:R-:W-:-:S04]  /*8340*/  LEA R7, -R7, RZ, 0x6 ;  /* 0x000000ff07077211 */ /* 0x000fc800078e31ff */
[----:B------:R-:W-:Y:S02]  /*8350*/  SHF.R.S32.HI R2, RZ, 0x1f, R7 ;  /* 0x0000001fff027819 */ /* 0x000fe40000011407 */
.L_x_5710:
        /* <DEDUP_REMOVED lines=92> */
[----:B------:R-:W-:Y:S02]  /*8920*/  @P1 STS.128 [R206+0x11000], RZ ;  /* 0x011000ffce001388 */ /* 0x000fe40000000c00 */
[----:B------:R-:W-:Y:S01]  /*8930*/  IMAD.IADD R2, R214, 0x1, -R0 ;  /* 0x00000001d6027824 */ /* 0x000fe200078e0a00 */
[C---:B------:R-:W-:Y:S01]  /*8940*/  IADD3 R223, R0.reuse, 0x20, RZ ;  /* 0x0000002000df7810 */ /* 0x040fe20007ffe0ff */
[----:B------:R-:W-:Y:S01]  /*8950*/  @!PT LDS RZ, [RZ] ;  /* 0x00000000fffff984 */ /* 0x000fe20000000800 */
[----:B------:R-:W-:Y:S01]  /*8960*/  @!PT LDS RZ, [RZ] ;  /* 0x00000000fffff984 */ /* 0x000fe20000000800 */
[----:B------:R-:W-:Y:S01]  /*8970*/  @!PT LDS RZ, [RZ] ;  /* 0x00000000fffff984 */ /* 0x000fe20000000800 */
[----:B------:R1:W-:Y:S01]  /*8980*/  @!P1 LDGSTS.E.BYPASS.LTC128B.128 [R206+0x11000], [R6.64+0x100] ;  /* 0x1100010006ce9fae */ /* 0x0003e2000b901d46 */
[----:B------:R-:W-:-:S02]  /*8990*/  IADD3 R178, R0, 0x19, RZ ;  /* 0x0000001900b27810 */ /* 0x000fc40007ffe0ff */
[----:B------:R-:W-:Y:S01]  /*89a0*/  IABS R2, R2 ;  /* 0x0000000200027213 */ /* 0x000fe20000000000 */
[----:B------:R-:W-:Y:S01]  /*89b0*/  @P3 STS.128 [R206+0xd800], RZ ;  /* 0x00d800ffce003388 */ /* 0x000fe20000000c00 */
[C---:B------:R-:W-:Y:S01]  /*89c0*/  IADD3 R222, R0.reuse, 0x21, RZ ;  /* 0x0000002100de7810 */ /* 0x040fe20007ffe0ff */
[----:B------:R-:W-:Y:S01]  /*89d0*/  IMAD.IADD R215, R211, 0x1, -R178 ;  /* 0x00000001d3d77824 */ /* 0x000fe200078e0ab2 */
[C---:B------:R-:W-:Y:S01]  /*89e0*/  IADD3 R226, R0.reuse, 0x28, RZ ;  /* 0x0000002800e27810 */ /* 0x040fe20007ffe0ff */
[----:B------:R-:W-:Y:S01]  /*89f0*/  @!PT LDS RZ, [RZ] ;  /* 0x00000000fffff984 */ /* 0x000fe20000000800 */
[----:B------:R-:W-:Y:S01]  /*8a00*/  @!PT LDS RZ, [RZ] ;  /* 0x00000000fffff984 */ /* 0x000fe20000000800 */
[----:B------:R-:W-:Y:S01]  /*8a10*/  @!PT LDS RZ, [RZ] ;  /* 0x00000000fffff984 */ /* 0x000fe20000000800 */
[----:B------:R5:W-:Y:S01]  /*8a20*/  @!P3 LDGSTS.E.BYPASS.LTC128B.128 [R206+0xd800], [R10.64] ;  /* 0x0d8000000acebfae */ /* 0x000be2000b901d46 */
[----:B------:R-:W-:Y:S01]  /*8a30*/  IMAD.MOV.U32 R135, RZ, RZ, R2 ;  /* 0x000000ffff877224 */ /* 0x000fe200078e0002 */
[C---:B------:R-:W-:Y:S02]  /*8a40*/  IADD3 R2, R0.reuse, 0x1, RZ ;  /* 0x0000000100027810 */ /* 0x040fe40007ffe0ff */
[----:B------:R-:W-:Y:S01]  /*8a50*/  @P2 STS.128 [R206+0xf800], RZ ;  /* 0x00f800ffce002388 */ /* 0x000fe20000000c00 */
[----:B------:R-:W-:Y:S01]  /*8a60*/  IADD3 R231, R0, 0x30, RZ ;  /* 0x0000003000e77810 */ /* 0x000fe20007ffe0ff */
[----:B------:R-:W-:Y:S01]  /*8a70*/  IMAD.IADD R230, R214, 0x1, -R226 ;  /* 0x00000001d6e67824 */ /* 0x000fe200078e0ae2 */
[C---:B------:R-:W-:Y:S01]  /*8a80*/  IADD3 R228, R0.reuse, 0x29, RZ ;  /* 0x0000002900e47810 */ /* 0x040fe20007ffe0ff */
[----:B------:R-:W-:Y:S01]  /*8a90*/  @!PT LDS RZ, [RZ] ;  /* 0x00000000fffff984 */ /* 0x000fe20000000800 */
[----:B------:R-:W-:Y:S01]  /*8aa0*/  @!PT LDS RZ, [RZ] ;  /* 0x00000000fffff984 */ /* 0x000fe20000000800 */
[----:B------:R-:W-:Y:S01]  /*8ab0*/  @!PT LDS RZ, [RZ] ;  /* 0x00000000fffff984 */ /* 0x000fe20000000800 */
[----:B------:R1:W-:Y:S01]  /*8ac0*/  @!P2 LDGSTS.E.BYPASS.LTC128B.128 [R206+0xf800], [R34.64+0x80] ;  /* 0x0f80008022ceafae */ /* 0x0003e2000b901d46 */
[----:B------:R-:W-:Y:S01]  /*8ad0*/  I2F R135, R135 ;  /* 0x0000008700877306 */ /* 0x000fe20000201400 */
[----:B------:R-:W-:-:S02]  /*8ae0*/  ISETP.GE.AND P4, PT, R0, R212, PT ;  /* 0x000000d40000720c */ /* 0x000fc40003f86270 */
[----:B------:R-:W-:Y:S01]  /*8af0*/  @P1 STS.128 [R206+0x11800], RZ ;  /* 0x011800ffce001388 */ /* 0x000fe20000000c00 */
[--C-:B------:R-:W-:Y:S01]  /*8b00*/  IMAD.IADD R234, R211, 0x1, -R228.reuse ;  /* 0x00000001d3ea7824 */ /* 0x100fe200078e0ae4 */
[----:B------:R-:W-:Y:S01]  /*8b10*/  ISETP.LT.OR P4, PT, R0, R213, P4 ;  /* 0x000000d50000720c */ /* 0x000fe20002781670 */
[----:B------:R-:W-:Y:S01]  /*8b20*/  IMAD.IADD R232, R214, 0x1, -R228 ;  /* 0x00000001d6e87824 */ /* 0x000fe200078e0ae4 */
[----:B------:R-:W-:Y:S01]  /*8b30*/  @!PT LDS RZ, [RZ] ;  /* 0x00000000fffff984 */ /* 0x000fe20000000800 */
[----:B------:R-:W-:Y:S01]  /*8b40*/  @!PT LDS RZ, [RZ] ;  /* 0x00000000fffff984 */ /* 0x000fe20000000800 */
[----:B------:R-:W-:Y:S01]  /*8b50*/  @!PT LDS RZ, [RZ] ;  /* 0x00000000fffff984 */ /* 0x000fe20000000800 */
[----:B------:R1:W-:Y:S01]  /*8b60*/  @!P1 LDGSTS.E.BYPASS.LTC128B.128 [R206+0x11800], [R32.64+0x100] ;  /* 0x1180010020ce9fae */ /* 0x0003e2000b901d46 */
[C---:B------:R-:W-:Y:S02]  /*8b70*/  ISETP.GE.AND P6, PT, R2.reuse, R212, PT ;  /* 0x000000d40200720c */ /* 0x040fe40003fc6270 */
[----:B------:R-:W-:Y:S01]  /*8b80*/  IABS R234, R234 ;  /* 0x000000ea00ea7213 */ /* 0x000fe20000000000 */
[----:B------:R-:W-:Y:S01]  /*8b90*/  LDSM.16.M88.4 R148, [R202] ;  /* 0x00000000ca94783b */ /* 0x000fe20000000200 */
[C---:B------:R-:W-:Y:S02]  /*8ba0*/  ISETP.GE.AND P0, PT, R2.reuse, R207, PT ;  /* 0x000000cf0200720c */ /* 0x040fe40003f06270 */
[C---:B------:R-:W-:Y:S01]  /*8bb0*/  ISETP.LT.OR P6, PT, R2.reuse, R213, P6 ;  /* 0x000000d50200720c */ /* 0x040fe200037c1670 */
[----:B--2---:R-:W2:Y:S01]  /*8bc0*/  LDSM.16.M88.4 R20, [R201+0x6000] ;  /* 0x00600000c914783b */ /* 0x004ea20000000200 */
[----:B------:R-:W-:-:S02]  /*8bd0*/  ISETP.LT.OR P0, PT, R2, R210, P0 ;  /* 0x000000d20200720c */ /* 0x000fc40000701670 */
[C---:B------:R-:W-:Y:S01]  /*8be0*/  ISETP.GE.AND P5, PT, R0.reuse, R207, PT ;  /* 0x000000cf0000720c */ /* 0x040fe20003fa6270 */
[----:B---3--:R-:W4:Y:S01]  /*8bf0*/  LDSM.16.M88.4 R12, [R201+0x6800] ;  /* 0x00680000c90c783b */ /* 0x008f220000000200 */
[----:B------:R-:W-:Y:S02]  /*8c00*/  IABS R215, R215 ;  /* 0x000000d700d77213 */ /* 0x000fe40000000000 */
[----:B------:R-:W-:Y:S01]  /*8c10*/  ISETP.LT.OR P5, PT, R0, R210, P5 ;  /* 0x000000d20000720c */ /* 0x000fe20002fa1670 */
[----:B------:R-:W3:Y:S01]  /*8c20*/  LDSM.16.M88.4 R156, [R201+0x7000] ;  /* 0x00700000c99c783b */ /* 0x000ee20000000200 */
[----:B------:R-:W-:Y:S02]  /*8c30*/  IABS R230, R230 ;  /* 0x000000e600e67213 */ /* 0x000fe40000000000 */
[----:B------:R-:W-:Y:S01]  /*8c40*/  I2F R215, R215 ;  /* 0x000000d700d77306 */ /* 0x000fe20000201400 */
[----:B------:R-:W3:Y:S01]  /*8c50*/  LDSM.16.M88.4 R28, [R201+0x7800] ;  /* 0x00780000c91c783b */ /* 0x000ee20000000200 */
[----:B------:R-:W-:-:S03]  /*8c60*/  IABS R232, R232 ;  /* 0x000000e800e87213 */ /* 0x000fc60000000000 */
[----:B------:R-:W-:Y:S03]  /*8c70*/  LDSM.16.M88.4 R172, [R200] ;  /* 0x00000000c8ac783b */ /* 0x000fe60000000200 */
[----:B------:R-:W-:Y:S01]  /*8c80*/  I2F R230, R230 ;  /* 0x000000e600e67306 */ /* 0x000fe20000201400 */
[----:B-----5:R-:W5:Y:S04]  /*8c90*/  LDSM.16.M88.4 R8, [R199] ;  /* 0x00000000c708783b */ /* 0x020f680000000200 */
[----:B-1----:R-:W1:Y:S03]  /*8ca0*/  LDSM.16.M88.4 R4, [R191] ;  /* 0x00000000bf04783b */ /* 0x002e660000000200 */
[----:B------:R-:W-:Y:S01]  /*8cb0*/  I2F R232, R232 ;  /* 0x000000e800e87306 */ /* 0x000fe20000201400 */
[----:B------:R-:W1:Y:S04]  /*8cc0*/  LDSM.16.M88.4 R168, [R190] ;  /* 0x00000000bea8783b */ /* 0x000e680000000200 */
[----:B------:R-:W1:Y:S04]  /*8cd0*/  LDSM.16.M88.4 R164, [R189] ;  /* 0x00000000bda4783b */ /* 0x000e680000000200 */
[----:B------:R-:W-:Y:S01]  /*8ce0*/  LDSM.16.M88.4 R144, [R198] ;  /* 0x00000000c690783b */ /* 0x000fe20000000200 */
[C---:B--2---:R-:W-:Y:S03]  /*8cf0*/  HMMA.16816.F32.BF16 R24, R148.reuse, R20, RZ ;  /* 0x000000149418723c */ /* 0x044fe600000418ff */
[----:B------:R-:W2:Y:S04]  /*8d00*/  LDSM.16.M88.4 R140, [R195+0x6000] ;  /* 0x00600000c38c783b */ /* 0x000ea80000000200 */
[----:B------:R-:W1:Y:S01]  /*8d10*/  LDSM.16.M88.4 R136, [R195+0x6800] ;  /* 0x00680000c388783b */ /* 0x000e620000000200 */
[C---:B------:R-:W-:Y:S03]  /*8d20*/  HMMA.16816.F32.BF16 R20, R148.reuse, R22, RZ ;  /* 0x000000169414723c */ /* 0x040fe600000418ff */
[----:B------:R-:W1:Y:S04]  /*8d30*/  LDSM.16.M88.4 R32, [R195+0x7000] ;  /* 0x00700000c320783b */ /* 0x000e680000000200 */
[----:B------:R-:W0:Y:S01]  /*8d40*/  LDGDEPBAR ;  /* 0x00000000000079af */ /* 0x000e220000000000 */
[C---:B----4-:R-:W-:Y:S08]  /*8d50*/  HMMA.16816.F32.BF16 R16, R148.reuse, R12, RZ ;  /* 0x0000000c9410723c */ /* 0x050ff000000418ff */
[C---:B------:R-:W-:Y:S08]  /*8d60*/  HMMA.16816.F32.BF16 R12, R148.reuse, R14, RZ ;  /* 0x0000000e940c723c */ /* 0x040ff000000418ff */
[C---:B---3--:R-:W-:Y:S08]  /*8d70*/  HMMA.16816.F32.BF16 R160, R148.reuse, R156, RZ ;  /* 0x0000009c94a0723c */ /* 0x048ff000000418ff */
[C---:B------:R-:W-:Y:S08]  /*8d80*/  HMMA.16816.F32.BF16 R156, R148.reuse, R158, RZ ;  /* 0x0000009e949c723c */ /* 0x040ff000000418ff */
[C---:B------:R-:W-:Y:S08]  /*8d90*/  HMMA.16816.F32.BF16 R152, R148.reuse, R28, RZ ;  /* 0x0000001c9498723c */ /* 0x040ff000000418ff */
[----:B------:R-:W-:Y:S01]  /*8da0*/  HMMA.16816.F32.BF16 R148, R148, R30, RZ ;  /* 0x0000001e9494723c */ /* 0x000fe200000418ff */
[----:B------:R-:W3:Y:S07]  /*8db0*/  LDSM.16.M88.4 R28, [R195+0x7800] ;  /* 0x00780000c31c783b */ /* 0x000eee0000000200 */
[C---:B-----5:R-:W-:Y:S08]  /*8dc0*/  HMMA.16816.F32.BF16 R24, R172.reuse, R8, R24 ;  /* 0x00000008ac18723c */ /* 0x060ff00000041818 */
[C---:B------:R-:W-:Y:S01]  /*8dd0*/  HMMA.16816.F32.BF16 R20, R172.reuse, R10, R20 ;  /* 0x0000000aac14723c */ /* 0x040fe20000041814 */
[----:B------:R-:W-:Y:S07]  /*8de0*/  LDSM.16.M88.4 R8, [R197] ;  /* 0x00000000c508783b */ /* 0x000fee0000000200 */
[C---:B-1----:R-:W-:Y:S08]  /*8df0*/  HMMA.16816.F32.BF16 R16, R172.reuse, R4, R16 ;  /* 0x00000004ac10723c */ /* 0x042ff00000041810 */
[C---:B------:R-:W-:Y:S01]  /*8e00*/  HMMA.16816.F32.BF16 R12, R172.reuse, R6, R12 ;  /* 0x00000006ac0c723c */ /* 0x040fe2000004180c */
[----:B------:R-:W1:Y:S07]  /*8e10*/  LDSM.16.M88.4 R4, [R188] ;  /* 0x00000000bc04783b */ /* 0x000e6e0000000200 */
        /* <DEDUP_REMOVED lines=9> */
[C---:B------:R-:W-:Y:S01]  /*8eb0*/  HMMA.16816.F32.BF16 R12, R144.reuse, R138, R12 ;  /* 0x0000008a900c723c */ /* 0x040fe2000004180c */
[----:B------:R-:W5:Y:S07]  /*8ec0*/  LDSM.16.M88.4 R136, [R188+0x1800] ;  /* 0x00180000bc88783b */ /* 0x000f6e0000000200 */
[C---:B------:R-:W-:Y:S08]  /*8ed0*/  HMMA.16816.F32.BF16 R160, R144.reuse, R32, R160 ;  /* 0x0000002090a0723c */ /* 0x040ff000000418a0 */
[C---:B------:R-:W-:Y:S01]  /*8ee0*/  HMMA.16816.F32.BF16 R156, R144.reuse, R34, R156 ;  /* 0x00000022909c723c */ /* 0x040fe2000004189c */
[----:B------:R-:W-:Y:S07]  /*8ef0*/  LDSM.16.M88.4 R32, [R201+0x8000] ;  /* 0x00800000c920783b */ /* 0x000fee0000000200 */
[C---:B---3--:R-:W-:Y:S08]  /*8f00*/  HMMA.16816.F32.BF16 R152, R144.reuse, R28, R152 ;  /* 0x0000001c9098723c */ /* 0x048ff00000041898 */
[----:B------:R-:W-:Y:S01]  /*8f10*/  HMMA.16816.F32.BF16 R148, R144, R30, R148 ;  /* 0x0000001e9094723c */ /* 0x000fe20000041894 */
[----:B------:R-:W-:Y:S04]  /*8f20*/  LDSM.16.M88.4 R144, [R202+0x2000] ;  /* 0x00200000ca90783b */ /* 0x000fe80000000200 */
[----:B------:R-:W-:Y:S03]  /*8f30*/  LDSM.16.M88.4 R28, [R201+0x8800] ;  /* 0x00880000c91c783b */ /* 0x000fe60000000200 */
[C---:B-1----:R-:W-:Y:S08]  /*8f40*/  HMMA.16816.F32.BF16 R24, R8.reuse, R4, R24 ;  /* 0x000000040818723c */ /* 0x042ff00000041818 */
[C---:B------:R-:W-:Y:S01]  /*8f50*/  HMMA.16816.F32.BF16 R20, R8.reuse, R6, R20 ;  /* 0x000000060814723c */ /* 0x040fe20000041814 */
[----:B------:R-:W1:Y:S07]  /*8f60*/  LDSM.16.M88.4 R4, [R201+0x9000] ;  /* 0x00900000c904783b */ /* 0x000e6e0000000200 */
[C---:B----4-:R-:W-:Y:S08]  /*8f70*/  HMMA.16816.F32.BF16 R160, R8.reuse, R164, R160 ;  /* 0x000000a408a0723c */ /* 0x050ff000000418a0 */
[C---:B------:R-:W-:Y:S01]  /*8f80*/  HMMA.16816.F32.BF16 R156, R8.reuse, R166, R156 ;  /* 0x000000a6089c723c */ /* 0x040fe2000004189c */
[----:B------:R-:W-:Y:S07]  /*8f90*/  LDSM.16.M88.4 R164, [R200+0x2000] ;  /* 0x00200000c8a4783b */ /* 0x000fee0000000200 */
[C---:B--2---:R-:W-:Y:S08]  /*8fa0*/  HMMA.16816.F32.BF16 R16, R8.reuse, R140, R16 ;  /* 0x0000008c0810723c */ /* 0x044ff00000041810 */
[C---:B------:R-:W-:Y:S01]  /*8fb0*/  HMMA.16816.F32.BF16 R12, R8.reuse, R142, R12 ;  /* 0x0000008e080c723c */ /* 0x040fe2000004180c */
[----:B------:R-:W2:Y:S07]  /*8fc0*/  LDSM.16.M88.4 R140, [R201+0x9800] ;  /* 0x00980000c98c783b */ /* 0x000eae0000000200 */
[C---:B-----5:R-:W-:Y:S01]  /*8fd0*/  HMMA.16816.F32.BF16 R168, R8.reuse, R136, R152 ;  /* 0x0000008808a8723c */ /* 0x060fe20000041898 */
[----:B------:R-:W3:Y:S07]  /*8fe0*/  LDSM.16.M88.4 R152, [R187] ;  /* 0x00000000bb98783b */ /* 0x000eee0000000200 */
[----:B------:R-:W-:Y:S01]  /*8ff0*/  HMMA.16816.F32.BF16 R148, R8, R138, R148 ;  /* 0x0000008a0894723c */ /* 0x000fe20000041894 */
[----:B------:R-:W4:Y:S04]  /*9000*/  LDSM.16.M88.4 R8, [R186] ;  /* 0x00000000ba08783b */ /* 0x000f280000000200 */
[----:B------:R-:W-:Y:S03]  /*9010*/  LDSM.16.M88.4 R136, [R198+0x2000] ;  /* 0x00200000c688783b */ /* 0x000fe60000000200 */
[C---:B-1----:R-:W-:Y:S08]  /*9020*/  HMMA.16816.F32.BF16 R160, R144.reuse, R4, R160 ;  /* 0x0000000490a0723c */ /* 0x042ff000000418a0 */
[C---:B------:R-:W-:Y:S01]  /*9030*/  HMMA.16816.F32.BF16 R156, R144.reuse, R6, R156 ;  /* 0x00000006909c723c */ /* 0x040fe2000004189c */
[----:B------:R-:W1:Y:S07]  /*9040*/  LDSM.16.M88.4 R4, [R185] ;  /* 0x00000000b904783b */ /* 0x000e6e0000000200 */
[C---:B------:R-:W-:Y:S08]  /*9050*/  HMMA.16816.F32.BF16 R24, R144.reuse, R32, R24 ;  /* 0x000000209018723c */ /* 0x040ff00000041818 */
[C---:B------:R-:W-:Y:S01]  /*9060*/  HMMA.16816.F32.BF16 R20, R144.reuse, R34, R20 ;  /* 0x000000229014723c */ /* 0x040fe20000041814 */
[----:B------:R-:W-:Y:S07]  /*9070*/  LDSM.16.M88.4 R32, [R195+0x8000] ;  /* 0x00800000c320783b */ /* 0x000fee0000000200 */
[C---:B------:R-:W-:Y:S08]  /*9080*/  HMMA.16816.F32.BF16 R16, R144.reuse, R28, R16 ;  /* 0x0000001c9010723c */ /* 0x040ff00000041810 */
[C---:B------:R-:W-:Y:S01]  /*9090*/  HMMA.16816.F32.BF16 R12, R144.reuse, R30, R12 ;  /* 0x0000001e900c723c */ /* 0x040fe2000004180c */
[----:B------:R-:W5:Y:S07]  /*90a0*/  LDSM.16.M88.4 R28, [R184] ;  /* 0x00000000b81c783b */ /* 0x000f6e0000000200 */
[C---:B--2---:R-:W-:Y:S08]  /*90b0*/  HMMA.16816.F32.BF16 R168, R144.reuse, R140, R168 ;  /* 0x0000008c90a8723c */ /* 0x044ff000000418a8 */
[----:B------:R-:W-:Y:S01]  /*90c0*/  HMMA.16816.F32.BF16 R148, R144, R142, R148 ;  /* 0x0000008e9094723c */ /* 0x000fe20000041894 */
[----:B------:R-:W2:Y:S04]  /*90d0*/  LDSM.16.M88.4 R140, [R195+0x8800] ;  /* 0x00880000c38c783b */ /* 0x000ea80000000200 */
[----:B------:R-:W2:Y:S03]  /*90e0*/  LDSM.16.M88.4 R144, [R195+0x9000] ;  /* 0x00900000c390783b */ /* 0x000ea60000000200 */
[C---:B---3--:R-:W-:Y:S08]  /*90f0*/  HMMA.16816.F32.BF16 R24, R164.reuse, R152, R24 ;  /* 0x00000098a418723c */ /* 0x048ff00000041818 */
[C---:B------:R-:W-:Y:S01]  /*9100*/  HMMA.16816.F32.BF16 R20, R164.reuse, R154, R20 ;  /* 0x0000009aa414723c */ /* 0x040fe20000041814 */
[----:B------:R-:W3:Y:S07]  /*9110*/  LDSM.16.M88.4 R152, [R195+0x9800] ;  /* 0x00980000c398783b */ /* 0x000eee0000000200 */
[C---:B----4-:R-:W-:Y:S08]  /*9120*/  HMMA.16816.F32.BF16 R16, R164.reuse, R8, R16 ;  /* 0x00000008a410723c */ /* 0x050ff00000041810 */
[C---:B------:R-:W-:Y:S01]  /*9130*/  HMMA.16816.F32.BF16 R12, R164.reuse, R10, R12 ;  /* 0x0000000aa40c723c */ /* 0x040fe2000004180c */
[----:B------:R-:W-:Y:S07]  /*9140*/  LDSM.16.M88.4 R8, [R197+0x2000] ;  /* 0x00200000c508783b */ /* 0x000fee0000000200 */
[C---:B-1----:R-:W-:Y:S08]  /*9150*/  HMMA.16816.F32.BF16 R160, R164.reuse, R4, R160 ;  /* 0x00000004a4a0723c */ /* 0x042ff000000418a0 */
[C---:B------:R-:W-:Y:S01]  /*9160*/  HMMA.16816.F32.BF16 R156, R164.reuse, R6, R156 ;  /* 0x00000006a49c723c */ /* 0x040fe2000004189c */
[----:B------:R-:W1:Y:S07]  /*9170*/  LDSM.16.M88.4 R4, [R188+0x2000] ;  /* 0x00200000bc04783b */ /* 0x000e6e0000000200 */
[C---:B-----5:R-:W-:Y:S01]  /*9180*/  HMMA.16816.F32.BF16 R172, R164.reuse, R28, R168 ;  /* 0x0000001ca4ac723c */ /* 0x060fe200000418a8 */
[----:B------:R-:W4:Y:S07]  /*9190*/  LDSM.16.M88.4 R168, [R188+0x2800] ;  /* 0x00280000bca8783b */ /* 0x000f2e0000000200 */
[----:B------:R-:W-:Y:S01]  /*91a0*/  HMMA.16816.F32.BF16 R148, R164, R30, R148 ;  /* 0x0000001ea494723c */ /* 0x000fe20000041894 */
[----:B------:R-:W5:Y:S06]  /*91b0*/  LDSM.16.M88.4 R28, [R188+0x3000] ;  /* 0x00300000bc1c783b */ /* 0x000f6c0000000200 */
[C---:B------:R-:W-:Y:S01]  /*91c0*/  IADD3 R164, R0.reuse, 0x10, RZ ;  /* 0x0000001000a47810 */ /* 0x040fe20007ffe0ff */
[----:B------:R-:W-:Y:S01]  /*91d0*/  HMMA.16816.F32.BF16 R24, R136, R32, R24 ;  /* 0x000000208818723c */ /* 0x000fe20000041818 */
[----:B------:R-:W-:-:S07]  /*91e0*/  IADD3 R166, R0, 0x11, RZ ;  /* 0x0000001100a67810 */ /* 0x000fce0007ffe0ff */
[C---:B------:R-:W-:Y:S01]  /*91f0*/  HMMA.16816.F32.BF16 R20, R136.reuse, R34, R20 ;  /* 0x000000228814723c */ /* 0x040fe20000041814 */
[----:B------:R-:W1:Y:S07]  /*9200*/  LDSM.16.M88.4 R32, [R188+0x3800] ;  /* 0x00380000bc20783b */ /* 0x000e6e0000000200 */
[C---:B--2---:R-:W-:Y:S08]  /*9210*/  HMMA.16816.F32.BF16 R16, R136.reuse, R140, R16 ;  /* 0x0000008c8810723c */ /* 0x044ff00000041810 */
[C---:B------:R-:W-:Y:S01]  /*9220*/  HMMA.16816.F32.BF16 R12, R136.reuse, R142, R12 ;  /* 0x0000008e880c723c */ /* 0x040fe2000004180c */
[----:B------:R-:W-:Y:S07]  /*9230*/  LDSM.16.M88.4 R140, [R200+0x4000] ;  /* 0x00400000c88c783b */ /* 0x000fee0000000200 */
[C---:B------:R-:W-:Y:S08]  /*9240*/  HMMA.16816.F32.BF16 R160, R136.reuse, R144, R160 ;  /* 0x0000009088a0723c */ /* 0x040ff000000418a0 */
[C---:B------:R-:W-:Y:S07]  /*9250*/  HMMA.16816.F32.BF16 R156, R136.reuse, R146, R156 ;  /* 0x00000092889c723c */ /* 0x040fee000004189c */
[C---:B------:R-:W-:Y:S01]  /*9260*/  IADD3 R147, R0.reuse, 0x8, RZ ;  /* 0x0000000800937810 */ /* 0x040fe20007ffe0ff */
[----:B---3--:R-:W-:Y:S01]  /*9270*/  HMMA.16816.F32.BF16 R172, R136, R152, R172 ;  /* 0x0000009888ac723c */ /* 0x008fe200000418ac */
[----:B------:R-:W-:-:S06]  /*9280*/  IADD3 R146, R0, 0x9, RZ ;  /* 0x0000000900927810 */ /* 0x000fcc0007ffe0ff */
[----:B------:R-:W-:Y:S01]  /*9290*/  IMAD.IADD R153, R211, 0x1, -R147 ;  /* 0x00000001d3997824 */ /* 0x000fe200078e0a93 */
[----:B------:R-:W-:Y:S01]  /*92a0*/  HMMA.16816.F32.BF16 R148, R136, R154, R148 ;  /* 0x0000009a8894723c */ /* 0x000fe20000041894 */
[----:B------:R-:W-:Y:S03]  /*92b0*/  LDSM.16.M88.4 R136, [R202+0x4000] ;  /* 0x00400000ca88783b */ /* 0x000fe60000000200 */
[----:B------:R-:W-:-:S04]  /*92c0*/  IABS R153, R153 ;  /* 0x0000009900997213 */ /* 0x000fc80000000000 */
[C---:B-1----:R-:W-:Y:S02]  /*92d0*/  HMMA.16816.F32.BF16 R24, R8.reuse, R4, R24 ;  /* 0x000000040818723c */ /* 0x042fe40000041818 */
[----:B------:R-:W-:Y:S06]  /*92e0*/  I2F R153, R153 ;  /* 0x0000009900997306 */ /* 0x000fec0000201400 */
[C---:B------:R-:W-:Y:S01]  /*92f0*/  HMMA.16816.F32.BF16 R20, R8.reuse, R6, R20 ;  /* 0x000000060814723c */ /* 0x040fe20000041814 */
[----:B------:R-:W1:Y:S07]  /*9300*/  LDSM.16.M88.4 R4, [R201+0xa000] ;  /* 0x00a00000c904783b */ /* 0x000e6e0000000200 */
[C---:B----4-:R-:W-:Y:S08]  /*9310*/  HMMA.16816.F32.BF16 R16, R8.reuse, R168, R16 ;  /* 0x000000a80810723c */ /* 0x050ff00000041810 */
[C---:B------:R-:W-:Y:S07]  /*9320*/  HMMA.16816.F32.BF16 R12, R8.reuse, R170, R12 ;  /* 0x000000aa080c723c */ /* 0x040fee000004180c */
[----:B------:R-:W-:Y:S01]  /*9330*/  IADD3 R170, R0, 0x18, RZ ;  /* 0x0000001800aa7810 */ /* 0x000fe20007ffe0ff */
[C---:B-----5:R-:W-:Y:S08]  /*9340*/  HMMA.16816.F32.BF16 R160, R8.reuse, R28, R160 ;  /* 0x0000001c08a0723c */ /* 0x060ff000000418a0 */
[C---:B------:R-:W-:Y:S01]  /*9350*/  HMMA.16816.F32.BF16 R156, R8.reuse, R30, R156 ;  /* 0x0000001e089c723c */ /* 0x040fe2000004189c */
[----:B------:R-:W2:Y:S07]  /*9360*/  LDSM.16.M88.4 R28, [R201+0xa800] ;  /* 0x00a80000c91c783b */ /* 0x000eae0000000200 */
[C---:B------:R-:W-:Y:S07]  /*9370*/  HMMA.16816.F32.BF16 R172, R8.reuse, R32, R172 ;  /* 0x0000002008ac723c */ /* 0x040fee00000418ac */
[----:B------:R-:W-:Y:S01]  /*9380*/  IMAD.IADD R32, R211, 0x1, -R0 ;  /* 0x00000001d3207824 */ /* 0x000fe200078e0a00 */
[----:B------:R-:W-:Y:S01]  /*9390*/  HMMA.16816.F32.BF16 R148, R8, R34, R148 ;  /* 0x000000220894723c */ /* 0x000fe20000041894 */
[----:B------:R-:W3:Y:S01]  /*93a0*/  LDSM.16.M88.4 R8, [R201+0xb000] ;  /* 0x00b00000c908783b */ /* 0x000ee20000000200 */
[----:B------:R-:W-:-:S02]  /*93b0*/  IMAD.IADD R33, R214, 0x1, -R2 ;  /* 0x00000001d6217824 */ /* 0x000fc400078e0a02 */
[----:B------:R-:W-:-:S03]  /*93c0*/  IABS R32, R32 ;  /* 0x0000002000207213 */ /* 0x000fc60000000000 */
[----:B------:R-:W-:Y:S01]  /*93d0*/  IABS R33, R33 ;  /* 0x0000002100217213 */ /* 0x000fe20000000000 */
[C---:B-1----:R-:W-:Y:S01]  /*93e0*/  HMMA.16816.F32.BF16 R24, R136.reuse, R4, R24 ;  /* 0x000000048818723c */ /* 0x042fe20000041818 */
[----:B------:R-:W-:Y:S02]  /*93f0*/  IMAD.MOV.U32 R144, RZ, RZ, R32 ;  /* 0x000000ffff907224 */ /* 0x000fe400078e0020 */
[----:B------:R-:W-:Y:S01]  /*9400*/  IMAD.IADD R32, R211, 0x1, -R2 ;  /* 0x00000001d3207824 */ /* 0x000fe200078e0a02 */
[----:B------:R1:W-:Y:S03]  /*9410*/  I2F R145, R33 ;  /* 0x0000002100917306 */ /* 0x0003e60000201400 */
[----:B------:R-:W-:Y:S01]  /*9420*/  IMAD.IADD R4, R214, 0x1, -R147 ;  /* 0x00000001d6047824 */ /* 0x000fe200078e0a93 */
[----:B------:R-:W-:Y:S01]  /*9430*/  HMMA.16816.F32.BF16 R20, R136, R6, R20 ;  /* 0x000000068814723c */ /* 0x000fe20000041814 */
[----:B------:R-:W-:-:S03]  /*9440*/  IABS R152, R32 ;  /* 0x0000002000987213 */ /* 0x000fc60000000000 */
[----:B------:R-:W-:Y:S01]  /*9450*/  IABS R155, R4 ;  /* 0x00000004009b7213 */ /* 0x000fe20000000000 */
[----:B------:R-:W-:Y:S01]  /*9460*/  I2F R144, R144 ;  /* 0x0000009000907306 */ /* 0x000fe20000201400 */
[----:B------:R-:W4:Y:S02]  /*9470*/  LDSM.16.M88.4 R4, [R183] ;  /* 0x00000000b704783b */ /* 0x000f240000000200 */
[C---:B--2---:R-:W-:Y:S02]  /*9480*/  HMMA.16816.F32.BF16 R16, R136.reuse, R28, R16 ;  /* 0x0000001c8810723c */ /* 0x044fe40000041810 */
[----:B-1----:R-:W1:Y:S03]  /*9490*/  LDSM.16.M88.4 R32, [R201+0xb800] ;  /* 0x00b80000c920783b */ /* 0x002e660000000200 */
[----:B------:R-:W-:Y:S02]  /*94a0*/  I2F R155, R155 ;  /* 0x0000009b009b7306 */ /* 0x000fe40000201400 */
[--C-:B------:R-:W-:Y:S01]  /*94b0*/  IMAD.IADD R28, R214, 0x1, -R146.reuse ;  /* 0x00000001d61c7824 */ /* 0x100fe200078e0a92 */
[----:B------:R-:W-:Y:S01]  /*94c0*/  HMMA.16816.F32.BF16 R12, R136, R30, R12 ;  /* 0x0000001e880c723c */ /* 0x000fe2000004180c */
[----:B------:R-:W-:-:S03]  /*94d0*/  IMAD.IADD R29, R211, 0x1, -R146 ;  /* 0x00000001d31d7824 */ /* 0x000fc600078e0a92 */
[----:B------:R-:W-:Y:S01]  /*94e0*/  IABS R28, R28 ;  /* 0x0000001c001c7213 */ /* 0x000fe20000000000 */
[----:B------:R-:W-:Y:S03]  /*94f0*/  I2F R152, R152 ;  /* 0x0000009800987306 */ /* 0x000fe60000201400 */
[----:B---3--:R-:W-:Y:S01]  /*9500*/  HMMA.16816.F32.BF16 R160, R136, R8, R160 ;  /* 0x0000000888a0723c */ /* 0x008fe200000418a0 */
[----:B------:R-:W-:Y:S01]  /*9510*/  IMAD.MOV.U32 R154, RZ, RZ, R28 ;  /* 0x000000ffff9a7224 */ /* 0x000fe200078e001c */
[----:B------:R-:W-:-:S05]  /*9520*/  IABS R28, R29 ;  /* 0x0000001d001c7213 */ /* 0x000fca0000000000 */
[C-C-:B------:R-:W-:Y:S01]  /*9530*/  IMAD.IADD R8, R214.reuse, 0x1, -R164.reuse ;  /* 0x00000001d6087824 */ /* 0x140fe200078e0aa4 */
[----:B------:R-:W-:Y:S01]  /*9540*/  HMMA.16816.F32.BF16 R156, R136, R10, R156 ;  /* 0x0000000a889c723c */ /* 0x000fe2000004189c */
[----:B------:R-:W-:Y:S01]  /*9550*/  IMAD.IADD R9, R211, 0x1, -R164 ;  /* 0x00000001d3097824 */ /* 0x000fe200078e0aa4 */
[----:B------:R-:W-:Y:S01]  /*9560*/  I2F R154, R154 ;  /* 0x0000009a009a7306 */ /* 0x000fe20000201400 */
[----:B------:R-:W-:Y:S01]  /*9570*/  IMAD.MOV.U32 R165, RZ, RZ, R28 ;  /* 0x000000ffffa57224 */ /* 0x000fe200078e001c */
[----:B------:R-:W-:Y:S01]  /*9580*/  IABS R8, R8 ;  /* 0x0000000800087213 */ /* 0x000fe20000000000 */
[----:B------:R-:W2:Y:S04]  /*9590*/  LDSM.16.M88.4 R28, [R182] ;  /* 0x00000000b61c783b */ /* 0x000ea80000000200 */
[----:B------:R-:W-:Y:S01]  /*95a0*/  IMAD.MOV.U32 R167, RZ, RZ, R8 ;  /* 0x000000ffffa77224 */ /* 0x000fe200078e0008 */
[----:B------:R-:W-:Y:S01]  /*95b0*/  IABS R8, R9 ;  /* 0x0000000900087213 */ /* 0x000fe20000000000 */
[----:B------:R-:W-:Y:S01]  /*95c0*/  IMAD.IADD R9, R214, 0x1, -R166 ;  /* 0x00000001d6097824 */ /* 0x000fe200078e0aa6 */
[----:B------:R-:W-:Y:S01]  /*95d0*/  I2F R165, R165 ;  /* 0x000000a500a57306 */ /* 0x000fe20000201400 */
[----:B----4-:R-:W-:Y:S02]  /*95e0*/  HMMA.16816.F32.BF16 R24, R140, R4, R24 ;  /* 0x000000048c18723c */ /* 0x010fe40000041818 */
[----:B------:R-:W-:Y:S01]  /*95f0*/  IMAD.MOV.U32 R168, RZ, RZ, R8 ;  /* 0x000000ffffa87224 */ /* 0x000fe200078e0008 */
[----:B------:R-:W-:-:S04]  /*9600*/  IABS R8, R9 ;  /* 0x0000000900087213 */ /* 0x000fc80000000000 */
[----:B------:R-:W-:Y:S01]  /*9610*/  IMAD.IADD R4, R214, 0x1, -R170 ;  /* 0x00000001d6047824 */ /* 0x000fe200078e0aaa */
[----:B------:R-:W-:Y:S01]  /*9620*/  HMMA.16816.F32.BF16 R20, R140, R6, R20 ;  /* 0x000000068c14723c */ /* 0x000fe20000041814 */
[----:B------:R-:W-:Y:S01]  /*9630*/  IMAD.MOV.U32 R169, RZ, RZ, R8 ;  /* 0x000000ffffa97224 */ /* 0x000fe200078e0008 */
[----:B------:R-:W-:Y:S01]  /*9640*/  I2F R167, R167 ;  /* 0x000000a700a77306 */ /* 0x000fe20000201400 */
[----:B------:R-:W3:Y:S01]  /*9650*/  LDSM.16.M88.4 R8, [R181] ;  /* 0x00000000b508783b */ /* 0x000ee20000000200 */
[----:B------:R-:W-:-:S04]  /*9660*/  IABS R4, R4 ;  /* 0x0000000400047213 */ /* 0x000fc80000000000 */
[C---:B-1----:R-:W-:Y:S01]  /*9670*/  HMMA.16816.F32.BF16 R172, R136.reuse, R32, R172 ;  /* 0x0000002088ac723c */ /* 0x042fe200000418ac */
[----:B------:R-:W-:Y:S01]  /*9680*/  IMAD.MOV.U32 R179, RZ, RZ, R4 ;  /* 0x000000ffffb37224 */ /* 0x000fe200078e0004 */
[----:B------:R-:W-:Y:S01]  /*9690*/  I2F R169, R169 ;  /* 0x000000a900a97306 */ /* 0x000fe20000201400 */
[----:B------:R-:W1:Y:S04]  /*96a0*/  LDSM.16.M88.4 R4, [R180] ;  /* 0x00000000b404783b */ /* 0x000e680000000200 */
[----:B------:R-:W-:Y:S01]  /*96b0*/  IMAD.IADD R32, R211, 0x1, -R166 ;  /* 0x00000001d3207824 */ /* 0x000fe200078e0aa6 */
[----:B------:R-:W-:Y:S01]  /*96c0*/  HMMA.16816.F32.BF16 R148, R136, R34, R148 ;  /* 0x000000228894723c */ /* 0x000fe20000041894 */
[----:B------:R-:W-:Y:S01]  /*96d0*/  IMAD.IADD R33, R214, 0x1, -R178 ;  /* 0x00000001d6217824 */ /* 0x000fe200078e0ab2 */
[----:B------:R-:W-:Y:S02]  /*96e0*/  I2F R179, R179 ;  /* 0x000000b300b37306 */ /* 0x000fe40000201400 */
[----:B------:R-:W-:-:S02]  /*96f0*/  IABS R32, R32 ;  /* 0x0000002000207213 */ /* 0x000fc40000000000 */
[----:B------:R-:W-:Y:S01]  /*9700*/  IABS R216, R33 ;  /* 0x0000002100d87213 */ /* 0x000fe20000000000 */
[----:B------:R-:W-:Y:S01]  /*9710*/  IMAD.IADD R136, R214, 0x1, -R223 ;  /* 0x00000001d6887824 */ /* 0x000fe200078e0adf */
[----:B--2---:R-:W-:Y:S01]  /*9720*/  HMMA.16816.F32.BF16 R16, R140, R28, R16 ;  /* 0x0000001c8c10723c */ /* 0x004fe20000041810 */
[----:B------:R-:W-:Y:S01]  /*9730*/  IMAD.MOV.U32 R171, RZ, RZ, R32 ;  /* 0x000000ffffab7224 */ /* 0x000fe200078e0020 */
[----:B------:R-:W-:Y:S01]  /*9740*/  I2F R168, R168 ;  /* 0x000000a800a87306 */ /* 0x000fe20000201400 */
[----:B------:R-:W-:Y:S01]  /*9750*/  IMAD.IADD R32, R211, 0x1, -R170 ;  /* 0x00000001d3207824 */ /* 0x000fe200078e0aaa */
[----:B------:R-:W-:-:S04]  /*9760*/  IABS R136, R136 ;  /* 0x0000008800887213 */ /* 0x000fc80000000000 */
[----:B------:R-:W-:Y:S01]  /*9770*/  IABS R32, R32 ;  /* 0x0000002000207213 */ /* 0x000fe20000000000 */
[----:B------:R-:W-:Y:S01]  /*9780*/  HMMA.16816.F32.BF16 R12, R140, R30, R12 ;  /* 0x0000001e8c0c723c */ /* 0x000fe2000004180c */
[----:B------:R-:W-:Y:S01]  /*9790*/  LDSM.16.M88.4 R28, [R195+0xa000] ;  /* 0x00a00000c31c783b */ /* 0x000fe20000000200 */
[----:B------:R-:W-:Y:S01]  /*97a0*/  IMAD.MOV.U32 R224, RZ, RZ, R136 ;  /* 0x000000ffffe07224 */ /* 0x000fe200078e0088 */
[----:B------:R2:W-:Y:S01]  /*97b0*/  I2F R220, R32 ;  /* 0x0000002000dc7306 */ /* 0x0005e20000201400 */
[----:B------:R-:W-:-:S05]  /*97c0*/  IMAD.IADD R136, R214, 0x1, -R222 ;  /* 0x00000001d6887824 */ /* 0x000fca00078e0ade */
[----:B------:R-:W-:Y:S01]  /*97d0*/  IABS R136, R136 ;  /* 0x0000008800887213 */ /* 0x000fe20000000000 */
[C---:B---3--:R-:W-:Y:S01]  /*97e0*/  HMMA.16816.F32.BF16 R160, R140.reuse, R8, R160 ;  /* 0x000000088ca0723c */ /* 0x048fe200000418a0 */
[----:B------:R-:W-:Y:S06]  /*97f0*/  I2F R216, R216 ;  /* 0x000000d800d87306 */ /* 0x000fec0000201400 */
[----:B------:R-:W-:Y:S01]  /*9800*/  IMAD.IADD R8, R211, 0x1, -R223 ;  /* 0x00000001d3087824 */ /* 0x000fe200078e0adf */
[----:B------:R-:W-:Y:S01]  /*9810*/  HMMA.16816.F32.BF16 R156, R140, R10, R156 ;  /* 0x0000000a8c9c723c */ /* 0x000fe2000004189c */
[----:B--2---:R-:W2:Y:S01]  /*9820*/  LDSM.16.M88.4 R32, [R198+0x4000] ;  /* 0x00400000c620783b */ /* 0x004ea20000000200 */
[----:B------:R3:W-:Y:S02]  /*9830*/  I2F R227, R136 ;  /* 0x0000008800e37306 */ /* 0x0007e40000201400 */
[----:B------:R-:W-:-:S04]  /*9840*/  IABS R8, R8 ;  /* 0x0000000800087213 */ /* 0x000fc80000000000 */
[C---:B-1----:R-:W-:Y:S01]  /*9850*/  HMMA.16816.F32.BF16 R172, R140.reuse, R4, R172 ;  /* 0x000000048cac723c */ /* 0x042fe200000418ac */
[----:B------:R-:W-:Y:S01]  /*9860*/  IMAD.MOV.U32 R225, RZ, RZ, R8 ;  /* 0x000000ffffe17224 */ /* 0x000fe200078e0008 */
[----:B------:R-:W-:Y:S01]  /*9870*/  I2F R171, R171 ;  /* 0x000000ab00ab7306 */ /* 0x000fe20000201400 */
[----:B------:R-:W1:Y:S04]  /*9880*/  LDSM.16.M88.4 R8, [R195+0xa800] ;  /* 0x00a80000c308783b */ /* 0x000e680000000200 */
[C---:B------:R-:W-:Y:S01]  /*9890*/  IMAD.IADD R4, R211.reuse, 0x1, -R222 ;  /* 0x00000001d3047824 */ /* 0x040fe200078e0ade */
[----:B------:R-:W-:Y:S01]  /*98a0*/  HMMA.16816.F32.BF16 R148, R140, R6, R148 ;  /* 0x000000068c94723c */ /* 0x000fe20000041894 */
[----:B------:R-:W-:Y:S01]  /*98b0*/  LDSM.16.M88.4 R140, [R197+0x4000] ;  /* 0x00400000c58c783b */ /* 0x000fe20000000200 */
[----:B---3--:R-:W-:Y:S01]  /*98c0*/  IMAD.IADD R136, R211, 0x1, -R226 ;  /* 0x00000001d3887824 */ /* 0x008fe200078e0ae2 */
[----:B------:R-:W-:Y:S01]  /*98d0*/  I2F R224, R224 ;  /* 0x000000e000e07306 */ /* 0x000fe20000201400 */
[----:B------:R-:W-:-:S03]  /*98e0*/  IABS R4, R4 ;  /* 0x0000000400047213 */ /* 0x000fc60000000000 */
[----:B------:R-:W-:Y:S02]  /*98f0*/  IABS R233, R136 ;  /* 0x0000008800e97213 */ /* 0x000fe40000000000 */
[----:B------:R-:W-:Y:S01]  /*9900*/  IMAD.MOV.U32 R229, RZ, RZ, R4 ;  /* 0x000000ffffe57224 */ /* 0x000fe200078e0004 */
[----:B------:R-:W-:Y:S01]  /*9910*/  LDSM.16.M88.4 R136, [R195+0xb800] ;  /* 0x00b80000c388783b */ /* 0x000fe20000000200 */
[----:B------:R-:W-:Y:S03]  /*9920*/  I2F R225, R225 ;  /* 0x000000e100e17306 */ /* 0x000fe60000201400 */
[----:B------:R-:W3:Y:S05]  /*9930*/  LDSM.16.M88.4 R4, [R195+0xb000] ;  /* 0x00b00000c304783b */ /* 0x000eea0000000200 */
[----:B------:R-:W-:Y:S01]  /*9940*/  I2F R229, R229 ;  /* 0x000000e500e57306 */ /* 0x000fe20000201400 */
[C---:B--2---:R-:W-:Y:S07]  /*9950*/  HMMA.16816.F32.BF16 R24, R32.reuse, R28, R24 ;  /* 0x0000001c2018723c */ /* 0x044fee0000041818 */
[----:B------:R-:W-:Y:S01]  /*9960*/  I2F R233, R233 ;  /* 0x000000e900e97306 */ /* 0x000fe20000201400 */
[C---:B------:R-:W-:Y:S01]  /*9970*/  HMMA.16816.F32.BF16 R20, R32.reuse, R30, R20 ;  /* 0x0000001e2014723c */ /* 0x040fe20000041814 */
[----:B------:R-:W2:Y:S07]  /*9980*/  LDSM.16.M88.4 R28, [R188+0x4000] ;  /* 0x00400000bc1c783b */ /* 0x000eae0000000200 */
[C---:B-1----:R-:W-:Y:S01]  /*9990*/  HMMA.16816.F32.BF16 R16, R32.reuse, R8, R16 ;  /* 0x000000082010723c */ /* 0x042fe20000041810 */
[----:B------:R1:W-:Y:S06]  /*99a0*/  I2F R8, R234 ;  /* 0x000000ea00087306 */ /* 0x0003ec0000201400 */
[----:B------:R-:W-:Y:S01]  /*99b0*/  IMAD.IADD R9, R214, 0x1, -R231 ;  /* 0x00000001d6097824 */ /* 0x000fe200078e0ae7 */
[----:B------:R-:W-:Y:S04]  /*99c0*/  HMMA.16816.F32.BF16 R12, R32, R10, R12 ;  /* 0x0000000a200c723c */ /* 0x000fe8000004180c */
[----:B------:R-:W-:-:S03]  /*99d0*/  IABS R9, R9 ;  /* 0x0000000900097213 */ /* 0x000fc60000000000 */
[C---:B------:R-:W-:Y:S01]  /*99e0*/  IMAD.IADD R11, R211.reuse, 0x1, -R231 ;  /* 0x00000001d30b7824 */ /* 0x040fe200078e0ae7 */
[C---:B---3--:R-:W-:Y:S01]  /*99f0*/  HMMA.16816.F32.BF16 R160, R32.reuse, R4, R160 ;  /* 0x0000000420a0723c */ /* 0x048fe200000418a0 */
[----:B------:R-:W-:Y:S01]  /*9a00*/  IMAD.MOV.U32 R10, RZ, RZ, R9 ;  /* 0x000000ffff0a7224 */ /* 0x000fe200078e0009 */
[C---:B------:R-:W-:Y:S02]  /*9a10*/  IADD3 R9, R0.reuse, 0x31, RZ ;  /* 0x0000003100097810 */ /* 0x040fe40007ffe0ff */
[----:B-1----:R-:W-:Y:S02]  /*9a20*/  IADD3 R234, R0, 0x38, RZ ;  /* 0x0000003800ea7810 */ /* 0x002fe40007ffe0ff */
[----:B------:R-:W-:Y:S01]  /*9a30*/  IABS R11, R11 ;  /* 0x0000000b000b7213 */ /* 0x000fe20000000000 */
[--C-:B------:R-:W-:Y:S01]  /*9a40*/  IMAD.IADD R4, R214, 0x1, -R9.reuse ;  /* 0x00000001d6047824 */ /* 0x100fe200078e0a09 */
[----:B------:R-:W-:Y:S01]  /*9a50*/  HMMA.16816.F32.BF16 R172, R32, R136, R172 ;  /* 0x0000008820ac723c */ /* 0x000fe200000418ac */
[----:B------:R-:W-:Y:S01]  /*9a60*/  IMAD.IADD R5, R211, 0x1, -R9 ;  /* 0x00000001d3057824 */ /* 0x000fe200078e0a09 */
[----:B------:R-:W-:Y:S02]  /*9a70*/  I2F R10, R10 ;  /* 0x0000000a000a7306 */ /* 0x000fe40000201400 */
[----:B------:R-:W-:-:S03]  /*9a80*/  IABS R4, R4 ;  /* 0x0000000400047213 */ /* 0x000fc60000000000 */
[----:B------:R-:W-:Y:S01]  /*9a90*/  IMAD.IADD R137, R211, 0x1, -R234 ;  /* 0x00000001d3897824 */ /* 0x000fe200078e0aea */
[----:B------:R-:W-:Y:S01]  /*9aa0*/  HMMA.16816.F32.BF16 R156, R32, R6, R156 ;  /* 0x00000006209c723c */ /* 0x000fe2000004189c */
[----:B------:R-:W-:Y:S01]  /*9ab0*/  IMAD.MOV.U32 R235, RZ, RZ, R4 ;  /* 0x000000ffffeb7224 */ /* 0x000fe200078e0004 */
[----:B------:R-:W-:Y:S01]  /*9ac0*/  IABS R4, R5 ;  /* 0x0000000500047213 */ /* 0x000fe20000000000 */
[----:B------:R-:W-:Y:S01]  /*9ad0*/  IMAD.IADD R5, R214, 0x1, -R234 ;  /* 0x00000001d6057824 */ /* 0x000fe200078e0aea */
[----:B------:R-:W-:Y:S01]  /*9ae0*/  IABS R137, R137 ;  /* 0x0000008900897213 */ /* 0x000fe20000000000 */
[----:B------:R-:W-:Y:S02]  /*9af0*/  I2F R11, R11 ;  /* 0x0000000b000b7306 */ /* 0x000fe40000201400 */
[----:B------:R-:W-:Y:S01]  /*9b00*/  IMAD.MOV.U32 R136, RZ, RZ, R4 ;  /* 0x000000ffff887224 */ /* 0x000fe200078e0004 */
[----:B------:R-:W-:Y:S01]  /*9b10*/  IABS R4, R5 ;  /* 0x0000000500047213 */ /* 0x000fe20000000000 */
[C---:B--2---:R-:W-:Y:S04]  /*9b20*/  HMMA.16816.F32.BF16 R24, R140.reuse, R28, R24 ;  /* 0x0000001c8c18723c */ /* 0x044fe80000041818 */
[----:B------:R1:W-:Y:S03]  /*9b30*/  I2F R29, R4 ;  /* 0x00000004001d7306 */ /* 0x0003e60000201400 */
[----:B------:R-:W-:Y:S01]  /*9b40*/  IADD3 R28, R0, 0x39, RZ ;  /* 0x00000039001c7810 */ /* 0x000fe20007ffe0ff */
[----:B------:R-:W-:Y:S04]  /*9b50*/  HMMA.16816.F32.BF16 R20, R140, R30, R20 ;  /* 0x0000001e8c14723c */ /* 0x000fe80000041814 */
[----:B------:R-:W-:Y:S01]  /*9b60*/  I2F R31, R137 ;  /* 0x00000089001f7306 */ /* 0x000fe20000201400 */
[----:B------:R-:W-:-:S02]  /*9b70*/  IMAD.IADD R236, R214, 0x1, -R28 ;  /* 0x00000001d6ec7824 */ /* 0x000fc400078e0a1c */
[----:B------:R-:W-:Y:S01]  /*9b80*/  IMAD.IADD R30, R211, 0x1, -R28 ;  /* 0x00000001d31e7824 */ /* 0x000fe200078e0a1c */
[----:B------:R-:W-:Y:S02]  /*9b90*/  HMMA.16816.F32.BF16 R148, R32, R138, R148 ;  /* 0x0000008a2094723c */ /* 0x000fe40000041894 */
[----:B------:R-:W-:Y:S01]  /*9ba0*/  IABS R236, R236 ;  /* 0x000000ec00ec7213 */ /* 0x000fe20000000000 */
[----:B-1----:R-:W1:Y:S01]  /*9bb0*/  LDSM.16.M88.4 R4, [R188+0x4800] ;  /* 0x00480000bc04783b */ /* 0x002e620000000200 */
[----:B------:R-:W-:Y:S01]  /*9bc0*/  I2F R235, R235 ;  /* 0x000000eb00eb7306 */ /* 0x000fe20000201400 */
[----:B------:R-:W-:-:S03]  /*9bd0*/  IABS R30, R30 ;  /* 0x0000001e001e7213 */ /* 0x000fc60000000000 */
[----:B------:R-:W-:Y:S02]  /*9be0*/  FMUL.FTZ R238, R24, c[0x0][0x2ec] ;  /* 0x0000bb0018ee7a20 */ /* 0x000fe40000410000 */
[----:B------:R-:W-:Y:S02]  /*9bf0*/  FMUL.FTZ R24, R25, c[0x0][0x2ec] ;  /* 0x0000bb0019187a20 */ /* 0x000fe40000410000 */
[----:B------:R-:W-:Y:S01]  /*9c00*/  FMUL.FTZ R26, R26, c[0x0][0x2ec] ;  /* 0x0000bb001a1a7a20 */ /* 0x000fe20000410000 */
[----:B------:R-:W-:Y:S01]  /*9c10*/  I2F R136, R136 ;  /* 0x0000008800887306 */ /* 0x000fe20000201400 */
[----:B------:R-:W-:Y:S02]  /*9c20*/  FMUL.FTZ R25, R27, c[0x0][0x2ec] ;  /* 0x0000bb001b197a20 */ /* 0x000fe40000410000 */
[----:B------:R-:W-:Y:S02]  /*9c30*/  FMUL.FTZ R20, R20, c[0x0][0x2ec] ;  /* 0x0000bb0014147a20 */ /* 0x000fe40000410000 */
[----:B------:R-:W-:-:S02]  /*9c40*/  FMUL.FTZ R21, R21, c[0x0][0x2ec] ;  /* 0x0000bb0015157a20 */ /* 0x000fc40000410000 */
[----:B------:R-:W-:Y:S01]  /*9c50*/  FMUL.FTZ R242, R22, c[0x0][0x2ec] ;  /* 0x0000bb0016f27a20 */ /* 0x000fe20000410000 */
[----:B------:R-:W-:Y:S01]  /*9c60*/  MUFU.TANH R238, R238 ;  /* 0x000000ee00ee7308 */ /* 0x000fe20000002400 */
[----:B------:R-:W-:-:S07]  /*9c70*/  FMUL.FTZ R22, R23, c[0x0][0x2ec] ;  /* 0x0000bb0017167a20 */ /* 0x000fce0000410000 */
[----:B------:R-:W2:Y:S08]  /*9c80*/  MUFU.TANH R24, R24 ;  /* 0x0000001800187308 */ /* 0x000eb00000002400 */
[----:B------:R-:W3:Y:S01]  /*9c90*/  MUFU.TANH R240, R20 ;  /* 0x0000001400f07308 */ /* 0x000ee20000002400 */
[C---:B-1----:R-:W-:Y:S07]  /*9ca0*/  HMMA.16816.F32.BF16 R16, R140.reuse, R4, R16 ;  /* 0x000000048c10723c */ /* 0x042fee0000041810 */
[----:B------:R-:W1:Y:S01]  /*9cb0*/  MUFU.TANH R137, R26 ;  /* 0x0000001a00897308 */ /* 0x000e620000002400 */
[----:B--2---:R-:W-:Y:S01]  /*9cc0*/  FFMA.FTZ R24, R145, -UR24, R24 ;  /* 0x8000001891187c23 */ /* 0x004fe20008010018 */
[----:B------:R-:W-:Y:S01]  /*9cd0*/  HMMA.16816.F32.BF16 R12, R140, R6, R12 ;  /* 0x000000068c0c723c */ /* 0x000fe2000004180c */
[----:B------:R-:W2:Y:S05]  /*9ce0*/  LDSM.16.M88.4 R4, [R188+0x5000] ;  /* 0x00500000bc04783b */ /* 0x000eaa0000000200 */
[----:B------:R-:W4:Y:S01]  /*9cf0*/  MUFU.TANH R21, R21 ;  /* 0x0000001500157308 */ /* 0x000f220000002400 */
[----:B---3--:R-:W-:-:S02]  /*9d00*/  FFMA.FTZ R2, R155, -UR24, R240 ;  /* 0x800000189b027c23 */ /* 0x008fc400080100f0 */
[----:B-1----:R-:W-:-:S05]  /*9d10*/  FFMA.FTZ R0, R144, -UR24, R137 ;  /* 0x8000001890007c23 */ /* 0x002fca0008010089 */
[----:B------:R-:W1:Y:S01]  /*9d20*/  MUFU.TANH R25, R25 ;  /* 0x0000001900197308 */ /* 0x000e620000002400 */
[----:B------:R-:W-:Y:S01]  /*9d30*/  FSEL R0, R0, -INF , !P5 ;  /* 0xff80000000007808 */ /* 0x000fe20006800000 */
[----:B------:R-:W-:Y:S01]  /*9d40*/  FMUL.FTZ R26, R16, c[0x0][0x2ec] ;  /* 0x0000bb00101a7a20 */ /* 0x000fe20000410000 */
[----:B------:R-:W-:Y:S01]  /*9d50*/  ISETP.GE.AND P5, PT, R147, R207, PT ;  /* 0x000000cf9300720c */ /* 0x000fe20003fa6270 */
[----:B------:R-:W-:-:S04]  /*9d60*/  FMUL.FTZ R16, R17, c[0x0][0x2ec] ;  /* 0x0000bb0011107a20 */ /* 0x000fc80000410000 */
[----:B------:R-:W-:Y:S01]  /*9d70*/  MUFU.TANH R242, R242 ;  /* 0x000000f200f27308 */ /* 0x000fe20000002400 */
[----:B------:R-:W-:Y:S01]  /*9d80*/  FMUL.FTZ R23, R18, c[0x0][0x2ec] ;  /* 0x0000bb0012177a20 */ /* 0x000fe20000410000 */
[----:B------:R-:W-:Y:S01]  /*9d90*/  ISETP.LT.OR P5, PT, R147, R210, P5 ;  /* 0x000000d29300720c */ /* 0x000fe20002fa1670 */
[----:B------:R-:W-:Y:S02]  /*9da0*/  FMUL.FTZ R18, R19, c[0x0][0x2ec] ;  /* 0x0000bb0013127a20 */ /* 0x000fe40000410000 */
[----:B------:R-:W-:Y:S02]  /*9db0*/  FMUL.FTZ R20, R12, c[0x0][0x2ec] ;  /* 0x0000bb000c147a20 */ /* 0x000fe40000410000 */
[----:B------:R-:W-:Y:S01]  /*9dc0*/  FFMA.FTZ R12, R135, -UR24, R238 ;  /* 0x80000018870c7c23 */ /* 0x000fe200080100ee */
[----:B------:R-:W3:Y:S01]  /*9dd0*/  MUFU.TANH R26, R26 ;  /* 0x0000001a001a7308 */ /* 0x000ee20000002400 */
[----:B------:R-:W-:Y:S02]  /*9de0*/  FMUL.FTZ R14, R14, c[0x0][0x2ec] ;  /* 0x0000bb000e0e7a20 */ /* 0x000fe40000410000 */
[----:B------:R-:W-:Y:S01]  /*9df0*/  FMUL.FTZ R13, R13, c[0x0][0x2ec] ;  /* 0x0000bb000d0d7a20 */ /* 0x000fe20000410000 */
[----:B------:R-:W-:Y:S01]  /*9e00*/  FSEL R12, R12, -INF , !P4 ;  /* 0xff8000000c0c7808 */ /* 0x000fe20006000000 */
[----:B----4-:R-:W-:Y:S01]  /*9e10*/  FFMA.FTZ R21, R154, -UR24, R21 ;  /* 0x800000189a157c23 */ /* 0x010fe20008010015 */
[----:B------:R-:W-:Y:S01]  /*9e20*/  ISETP.GE.AND P4, PT, R147, R212, PT ;  /* 0x000000d49300720c */ /* 0x000fe20003f86270 */
[----:B------:R-:W-:Y:S01]  /*9e30*/  FMUL.FTZ R144, R15, c[0x0][0x2ec] ;  /* 0x0000bb000f907a20 */ /* 0x000fe20000410000 */
[----:B------:R-:W4:Y:S01]  /*9e40*/  MUFU.TANH R16, R16 ;  /* 0x0000001000107308 */ /* 0x000f220000002400 */
[----:B-1----:R-:W-:Y:S01]  /*9e50*/  FFMA.FTZ R15, R152, -UR24, R25 ;  /* 0x80000018980f7c23 */ /* 0x002fe20008010019 */
[----:B------:R-:W-:Y:S01]  /*9e60*/  ISETP.LT.OR P4, PT, R147, R213, P4 ;  /* 0x000000d59300720c */ /* 0x000fe20002781670 */
[----:B--2---:R-:W-:Y:S03]  /*9e70*/  HMMA.16816.F32.BF16 R160, R140, R4, R160 ;  /* 0x000000048ca0723c */ /* 0x004fe600000418a0 */
[----:B------:R-:W-:-:S02]  /*9e80*/  FSEL R2, R2, -INF , !P4 ;  /* 0xff80000002027808 */ /* 0x000fc40006000000 */
[----:B------:R-:W1:Y:S01]  /*9e90*/  MUFU.TANH R22, R22 ;  /* 0x0000001600167308 */ /* 0x000e620000002400 */
[C---:B------:R-:W-:Y:S01]  /*9ea0*/  ISETP.GE.AND P4, PT, R164.reuse, R212, PT ;  /* 0x000000d4a400720c */ /* 0x040fe20003f86270 */
[----:B---3--:R-:W-:Y:S01]  /*9eb0*/  FFMA.FTZ R26, R167, -UR24, R26 ;  /* 0x80000018a71a7c23 */ /* 0x008fe2000801001a */
[----:B------:R-:W-:Y:S02]  /*9ec0*/  FSEL R15, R15, -INF , !P0 ;  /* 0xff8000000f0f7808 */ /* 0x000fe40004000000 */
[----:B------:R-:W-:Y:S01]  /*9ed0*/  ISETP.LT.OR P4, PT, R164, R213, P4 ;  /* 0x000000d5a400720c */ /* 0x000fe20002781670 */
[----:B------:R-:W-:Y:S01]  /*9ee0*/  HMMA.16816.F32.BF16 R156, R140, R6, R156 ;  /* 0x000000068c9c723c */ /* 0x000fe2000004189c */
[----:B------:R-:W2:Y:S01]  /*9ef0*/  LDSM.16.M88.4 R4, [R188+0x5800] ;  /* 0x00580000bc04783b */ /* 0x000ea20000000200 */
[----:B------:R3:W-:Y:S01]  /*9f00*/  MUFU.TANH R19, R14 ;  /* 0x0000000e00137308 */ /* 0x0007e20000002400 */
[----:B------:R-:W-:Y:S01]  /*9f10*/  ISETP.GE.AND P0, PT, R146, R207, PT ;  /* 0x000000cf9200720c */ /* 0x000fe20003f06270 */
[----:B----4-:R-:W-:Y:S01]  /*9f20*/  FFMA.FTZ R16, R169, -UR24, R16 ;  /* 0x80000018a9107c23 */ /* 0x010fe20008010010 */
[----:B------:R-:W-:Y:S01]  /*9f30*/  FSEL R26, R26, -INF , !P4 ;  /* 0xff8000001a1a7808 */ /* 0x000fe20006000000 */
[----:B------:R-:W-:-:S04]  /*9f40*/  DEPBAR.LE SB0, 0x0 ;  /* 0x000080000000791a */ /* 0x000fc80000000000 */
[----:B------:R-:W4:Y:S01]  /*9f50*/  MUFU.TANH R20, R20 ;  /* 0x0000001400147308 */ /* 0x000f220000002400 */
[----:B------:R-:W-:Y:S01]  /*9f60*/  ISETP.GE.AND P4, PT, R170, R212, PT ;  /* 0x000000d4aa00720c */ /* 0x000fe20003f86270 */
[----:B-1----:R-:W-:Y:S01]  /*9f70*/  FFMA.FTZ R22, R165, -UR24, R22 ;  /* 0x80000018a5167c23 */ /* 0x002fe20008010016 */
[----:B------:R-:W-:Y:S02]  /*9f80*/  ISETP.LT.OR P0, PT, R146, R210, P0 ;  /* 0x000000d29200720c */ /* 0x000fe40000701670 */
[----:B------:R-:W-:Y:S01]  /*9f90*/  ISETP.LT.OR P4, PT, R170, R213, P4 ;  /* 0x000000d5aa00720c */ /* 0x000fe20002781670 */
[----:B------:R-:W-:Y:S01]  /*9fa0*/  FMUL.FTZ R135, R160, c[0x0][0x2ec] ;  /* 0x0000bb00a0877a20 */ /* 0x000fe20000410000 */
[----:B------:R-:W-:Y:S01]  /*9fb0*/  FSEL R33, R22, -INF , !P0 ;  /* 0xff80000016217808 */ /* 0x000fe20004000000 */
[----:B------:R1:W5:Y:S01]  /*9fc0*/  MUFU.TANH R17, R13 ;  /* 0x0000000d00117308 */ /* 0x0003620000002400 */
[----:B---3--:R-:W-:Y:S01]  /*9fd0*/  FSEL R14, R24, -INF , !P6 ;  /* 0xff800000180e7808 */ /* 0x008fe20007000000 */
[----:B------:R-:W-:Y:S01]  /*9fe0*/  FMUL.FTZ R138, R162, c[0x0][0x2ec] ;  /* 0x0000bb00a28a7a20 */ /* 0x000fe20000410000 */
[----:B------:R-:W-:Y:S01]  /*9ff0*/  ISETP.GE.AND P6, PT, R146, R212, PT ;  /* 0x000000d49200720c */ /* 0x000fe20003fc6270 */
[----:B------:R-:W-:Y:S01]  /*a000*/  FMUL.FTZ R34, R163, c[0x0][0x2ec] ;  /* 0x0000bb00a3227a20 */ /* 0x000fe20000410000 */
[----:B------:R-:W-:Y:S01]  /*a010*/  ISETP.GE.AND P0, PT, R166, R207, PT ;  /* 0x000000cfa600720c */ /* 0x000fe20003f06270 */
[----:B------:R-:W-:Y:S01]  /*a020*/  FMUL.FTZ R35, R156, c[0x0][0x2ec] ;  /* 0x0000bb009c237a20 */ /* 0x000fe20000410000 */
[-C--:B------:R-:W-:Y:S01]  /*a030*/  ISETP.LT.OR P6, PT, R146, R213.reuse, P6 ;  /* 0x000000d59200720c */ /* 0x080fe200037c1670 */
[----:B------:R-:W3:Y:S01]  /*a040*/  MUFU.TANH R23, R23 ;  /* 0x0000001700177308 */ /* 0x000ee20000002400 */
[----:B----4-:R-:W-:Y:S01]  /*a050*/  FFMA.FTZ R20, R179, -UR24, R20 ;  /* 0x80000018b3147c23 */ /* 0x010fe20008010014 */
[C---:B------:R-:W-:Y:S01]  /*a060*/  ISETP.LT.OR P0, PT, R166.reuse, R210, P0 ;  /* 0x000000d2a600720c */ /* 0x040fe20000701670 */
[----:B------:R-:W-:Y:S01]  /*a070*/  FMUL.FTZ R161, R161, c[0x0][0x2ec] ;  /* 0x0000bb00a1a17a20 */ /* 0x000fe20000410000 */
[----:B------:R-:W-:Y:S01]  /*a080*/  FSEL R32, R21, -INF , !P6 ;  /* 0xff80000015207808 */ /* 0x000fe20007000000 */
[----:B------:R-:W-:Y:S01]  /*a090*/  FMUL.FTZ R159, R159, c[0x0][0x2ec] ;  /* 0x0000bb009f9f7a20 */ /* 0x000fe20000410000 */
[CC--:B------:R-:W-:Y:S01]  /*a0a0*/  ISETP.GE.AND P6, PT, R166.reuse, R212.reuse, PT ;  /* 0x000000d4a600720c */ /* 0x0c0fe20003fc6270 */
[----:B------:R-:W-:Y:S01]  /*a0b0*/  FMUL.FTZ R157, R157, c[0x0][0x2ec] ;  /* 0x0000bb009d9d7a20 */ /* 0x000fe20000410000 */
[----:B------:R-:W4:Y:S01]  /*a0c0*/  MUFU.TANH R18, R18 ;  /* 0x0000001200127308 */ /* 0x000f220000002400 */
[----:B-1----:R-:W-:Y:S01]  /*a0d0*/  FFMA.FTZ R13, R153, -UR24, R242 ;  /* 0x80000018990d7c23 */ /* 0x002fe200080100f2 */
[----:B------:R-:W-:Y:S01]  /*a0e0*/  ISETP.LT.OR P6, PT, R166, R213, P6 ;  /* 0x000000d5a600720c */ /* 0x000fe200037c1670 */
[----:B-----5:R-:W-:Y:S01]  /*a0f0*/  FFMA.FTZ R17, R216, -UR24, R17 ;  /* 0x80000018d8117c23 */ /* 0x020fe20008010011 */
[----:B------:R-:W-:Y:S01]  /*a100*/  FSEL R22, R20, -INF , !P4 ;  /* 0xff80000014167808 */ /* 0x000fe20006000000 */
[----:B------:R-:W-:Y:S01]  /*a110*/  FFMA.FTZ R21, R220, -UR24, R19 ;  /* 0x80000018dc157c23 */ /* 0x000fe20008010013 */
[----:B------:R-:W-:Y:S01]  /*a120*/  FSEL R24, R16, -INF , !P6 ;  /* 0xff80000010187808 */ /* 0x000fe20007000000 */
[----:B--2---:R-:W-:Y:S01]  /*a130*/  HMMA.16816.F32.BF16 R172, R140, R4, R172 ;  /* 0x000000048cac723c */ /* 0x004fe200000418ac */
[----:B------:R-:W1:Y:S01]  /*a140*/  MUFU.TANH R135, R135 ;  /* 0x0000008700877308 */ /* 0x000e620000002400 */
[----:B------:R-:W-:Y:S01]  /*a150*/  ISETP.GE.AND P6, PT, R178, R212, PT ;  /* 0x000000d4b200720c */ /* 0x000fe20003fc6270 */
[----:B---3--:R-:W-:Y:S01]  /*a160*/  FFMA.FTZ R23, R168, -UR24, R23 ;  /* 0x80000018a8177c23 */ /* 0x008fe20008010017 */
[----:B------:R-:W-:Y:S01]  /*a170*/  FSEL R13, R13, -INF , !P5 ;  /* 0xff8000000d0d7808 */ /* 0x000fe20006800000 */
[----:B------:R-:W-:Y:S01]  /*a180*/  FMUL.FTZ R16, R158, c[0x0][0x2ec] ;  /* 0x0000bb009e107a20 */ /* 0x000fe20000410000 */
[----:B------:R-:W-:-:S02]  /*a190*/  ISETP.GE.AND P5, PT, R164, R207, PT ;  /* 0x000000cfa400720c */ /* 0x000fc40003fa6270 */
[----:B------:R-:W-:Y:S01]  /*a1a0*/  HMMA.16816.F32.BF16 R4, R140, R6, R148 ;  /* 0x000000068c04723c */ /* 0x000fe20000041894 */
[----:B------:R-:W2:Y:S01]  /*a1b0*/  MUFU.TANH R144, R144 ;  /* 0x0000009000907308 */ /* 0x000ea20000002400 */
[----:B------:R-:W-:Y:S01]  /*a1c0*/  ISETP.GE.AND P4, PT, R223, R212, PT ;  /* 0x000000d4df00720c */ /* 0x000fe20003f86270 */
[----:B----4-:R-:W-:Y:S01]  /*a1d0*/  FFMA.FTZ R18, R171, -UR24, R18 ;  /* 0x80000018ab127c23 */ /* 0x010fe20008010012 */
[-C--:B------:R-:W-:Y:S02]  /*a1e0*/  ISETP.LT.OR P6, PT, R178, R213.reuse, P6 ;  /* 0x000000d5b200720c */ /* 0x080fe400037c1670 */
[----:B------:R-:W-:Y:S02]  /*a1f0*/  ISETP.LT.OR P5, PT, R164, R210, P5 ;  /* 0x000000d2a400720c */ /* 0x000fe40002fa1670 */
[----:B------:R-:W-:Y:S01]  /*a200*/  ISETP.LT.OR P4, PT, R223, R213, P4 ;  /* 0x000000d5df00720c */ /* 0x000fe20002781670 */
[----:B------:R-:W3:Y:S01]  /*a210*/  MUFU.TANH R35, R35 ;  /* 0x0000002300237308 */ /* 0x000ee20000002400 */
[----:B-1----:R-:W-:Y:S01]  /*a220*/  FFMA.FTZ R135, R224, -UR24, R135 ;  /* 0x80000018e0877c23 */ /* 0x002fe20008010087 */
[----:B------:R-:W-:-:S02]  /*a230*/  FSEL R20, R17, -INF , !P6 ;  /* 0xff80000011147808 */ /* 0x000fc40007000000 */
[----:B------:R-:W-:Y:S02]  /*a240*/  FSEL R25, R23, -INF , !P5 ;  /* 0xff80000017197808 */ /* 0x000fe40006800000 */
[----:B------:R-:W-:Y:S01]  /*a250*/  FSEL R27, R18, -INF , !P0 ;  /* 0xff800000121b7808 */ /* 0x000fe20004000000 */
[----:B------:R-:W-:Y:S01]  /*a260*/  FMUL.FTZ R172, R172, c[0x0][0x2ec] ;  /* 0x0000bb00acac7a20 */ /* 0x000fe20000410000 */
[----:B------:R-:W1:Y:S01]  /*a270*/  MUFU.TANH R146, R161 ;  /* 0x000000a100927308 */ /* 0x000e620000002400 */
[-C--:B------:R-:W-:Y:S01]  /*a280*/  ISETP.GE.AND P5, PT, R170, R207.reuse, PT ;  /* 0x000000cfaa00720c */ /* 0x080fe20003fa6270 */
[----:B--2---:R-:W-:Y:S01]  /*a290*/  FFMA.FTZ R23, R215, -UR24, R144 ;  /* 0x80000018d7177c23 */ /* 0x004fe20008010090 */
[----:B------:R-:W-:Y:S01]  /*a2a0*/  ISETP.GE.AND P0, PT, R178, R207, PT ;  /* 0x000000cfb200720c */ /* 0x000fe20003f06270 */
[----:B------:R-:W-:Y:S01]  /*a2b0*/  FMUL.FTZ R18, R173, c[0x0][0x2ec] ;  /* 0x0000bb00ad127a20 */ /* 0x000fe20000410000 */
[----:B------:R-:W-:Y:S01]  /*a2c0*/  FSEL R168, R135, -INF , !P4 ;  /* 0xff80000087a87808 */ /* 0x000fe20006000000 */
[----:B------:R-:W-:Y:S01]  /*a2d0*/  FMUL.FTZ R174, R174, c[0x0][0x2ec] ;  /* 0x0000bb00aeae7a20 */ /* 0x000fe20000410000 */
[----:B------:R-:W-:Y:S01]  /*a2e0*/  ISETP.GE.AND P4, PT, R226, R212, PT ;  /* 0x000000d4e200720c */ /* 0x000fe20003f86270 */
[----:B------:R-:W2:Y:S01]  /*a2f0*/  MUFU.TANH R138, R138 ;  /* 0x0000008a008a7308 */ /* 0x000ea20000002400 */
[----:B------:R-:W-:Y:S01]  /*a300*/  FMUL.FTZ R4, R4, c[0x0][0x2ec] ;  /* 0x0000bb0004047a20 */ /* 0x000fe20000410000 */
[-C--:B------:R-:W-:Y:S01]  /*a310*/  ISETP.LT.OR P5, PT, R170, R210.reuse, P5 ;  /* 0x000000d2aa00720c */ /* 0x080fe20002fa1670 */
[----:B---3--:R-:W-:Y:S01]  /*a320*/  FFMA.FTZ R35, R230, -UR24, R35 ;  /* 0x80000018e6237c23 */ /* 0x008fe20008010023 */
[----:B------:R-:W-:Y:S01]  /*a330*/  ISETP.LT.OR P0, PT, R178, R210, P0 ;  /* 0x000000d2b200720c */ /* 0x000fe20000701670 */
[----:B------:R-:W-:Y:S01]  /*a340*/  FMUL.FTZ R175, R175, c[0x0][0x2ec] ;  /* 0x0000bb00afaf7a20 */ /* 0x000fe20000410000 */
[----:B------:R-:W-:Y:S01]  /*a350*/  ISETP.LT.OR P4, PT, R226, R213, P4 ;  /* 0x000000d5e200720c */ /* 0x000fe20002781670 */
[----:B------:R-:W-:Y:S01]  /*a360*/  FMUL.FTZ R5, R5, c[0x0][0x2ec] ;  /* 0x0000bb0005057a20 */ /* 0x000fe20000410000 */
[----:B------:R-:W3:Y:S01]  /*a370*/  MUFU.TANH R34, R34 ;  /* 0x0000002200227308 */ /* 0x000ee20000002400 */
[----:B------:R-:W-:Y:S01]  /*a380*/  FSEL R21, R21, -INF , !P5 ;  /* 0xff80000015157808 */ /* 0x000fe20006800000 */
[----:B-1----:R-:W-:Y:S01]  /*a390*/  FFMA.FTZ R146, R227, -UR24, R146 ;  /* 0x80000018e3927c23 */ /* 0x002fe20008010092 */
[----:B------:R-:W-:Y:S01]  /*a3a0*/  FSEL R23, R23, -INF , !P0 ;  /* 0xff80000017177808 */ /* 0x000fe20004000000 */
[----:B------:R-:W-:Y:S01]  /*a3b0*/  FMUL.FTZ R6, R6, c[0x0][0x2ec] ;  /* 0x0000bb0006067a20 */ /* 0x000fe20000410000 */
[-C--:B------:R-:W-:Y:S01]  /*a3c0*/  ISETP.GE.AND P5, PT, R223, R207.reuse, PT ;  /* 0x000000cfdf00720c */ /* 0x080fe20003fa6270 */
[----:B------:R-:W-:Y:S01]  /*a3d0*/  FMUL.FTZ R7, R7, c[0x0][0x2ec] ;  /* 0x0000bb0007077a20 */ /* 0x000fe20000410000 */
[C---:B------:R-:W-:Y:S01]  /*a3e0*/  ISETP.GE.AND P6, PT, R222.reuse, R212, PT ;  /* 0x000000d4de00720c */ /* 0x040fe20003fc6270 */
[----:B------:R-:W1:Y:S01]  /*a3f0*/  MUFU.TANH R17, R172 ;  /* 0x000000ac00117308 */ /* 0x000e620000002400 */
[----:B------:R-:W-:Y:S01]  /*a400*/  ISETP.GE.AND P0, PT, R222, R207, PT ;  /* 0x000000cfde00720c */ /* 0x000fe20003f06270 */
[----:B--2---:R-:W-:Y:S01]  /*a410*/  FFMA.FTZ R138, R225, -UR24, R138 ;  /* 0x80000018e18a7c23 */ /* 0x004fe2000801008a */
[----:B------:R-:W-:-:S02]  /*a420*/  FSEL R166, R35, -INF , !P4 ;  /* 0xff80000023a67808 */ /* 0x000fc40006000000 */
[----:B------:R-:W-:Y:S02]  /*a430*/  ISETP.GE.AND P4, PT, R231, R212, PT ;  /* 0x000000d4e700720c */ /* 0x000fe40003f86270 */
[-C--:B------:R-:W-:Y:S01]  /*a440*/  ISETP.LT.OR P5, PT, R223, R210.reuse, P5 ;  /* 0x000000d2df00720c */ /* 0x080fe20002fa1670 */
[----:B------:R-:W2:Y:S01]  /*a450*/  MUFU.TANH R19, R157 ;  /* 0x0000009d00137308 */ /* 0x000ea20000002400 */
[----:B---3--:R-:W-:Y:S01]  /*a460*/  FFMA.FTZ R34, R229, -UR24, R34 ;  /* 0x80000018e5227c23 */ /* 0x008fe20008010022 */
[CC--:B------:R-:W-:Y:S01]  /*a470*/  ISETP.LT.OR P6, PT, R222.reuse, R213.reuse, P6 ;  /* 0x000000d5de00720c */ /* 0x0c0fe200037c1670 */
[----:B------:R-:W-:Y:S01]  /*a480*/  IMAD.MOV.U32 R223, RZ, RZ, R177 ;  /* 0x000000ffffdf7224 */ /* 0x000fe200078e00b1 */
[----:B------:R-:W-:Y:S01]  /*a490*/  ISETP.LT.OR P0, PT, R222, R210, P0 ;  /* 0x000000d2de00720c */ /* 0x000fe20000701670 */
[----:B------:R-:W-:Y:S01]  /*a4a0*/  IMAD.MOV.U32 R222, RZ, RZ, R176 ;  /* 0x000000ffffde7224 */ /* 0x000fe200078e00b0 */
[----:B------:R-:W-:Y:S02]  /*a4b0*/  ISETP.LT.OR P4, PT, R231, R213, P4 ;  /* 0x000000d5e700720c */ /* 0x000fe40002781670 */
[----:B------:R-:W3:Y:S01]  /*a4c0*/  MUFU.TANH R16, R16 ;  /* 0x0000001000107308 */ /* 0x000ee20000002400 */
[----:B-1----:R-:W-:Y:S01]  /*a4d0*/  FFMA.FTZ R10, R10, -UR24, R17 ;  /* 0x800000180a0a7c23 */ /* 0x002fe20008010011 */
[----:B------:R-:W-:-:S02]  /*a4e0*/  FSEL R169, R138, -INF , !P5 ;  /* 0xff8000008aa97808 */ /* 0x000fc40006800000 */
[----:B------:R-:W-:Y:S02]  /*a4f0*/  FSEL R170, R146, -INF , !P6 ;  /* 0xff80000092aa7808 */ /* 0x000fe40007000000 */
[----:B------:R-:W-:Y:S02]  /*a500*/  FSEL R167, R34, -INF , !P0 ;  /* 0xff80000022a77808 */ /* 0x000fe40004000000 */
[----:B------:R-:W1:Y:S01]  /*a510*/  MUFU.TANH R159, R159 ;  /* 0x0000009f009f7308 */ /* 0x000e620000002400 */
[-C--:B------:R-:W-:Y:S01]  /*a520*/  ISETP.GE.AND P5, PT, R226, R207.reuse, PT ;  /* 0x000000cfe200720c */ /* 0x080fe20003fa6270 */
[----:B--2---:R-:W-:Y:S01]  /*a530*/  FFMA.FTZ R19, R232, -UR24, R19 ;  /* 0x80000018e8137c23 */ /* 0x004fe20008010013 */
[CC--:B------:R-:W-:Y:S02]  /*a540*/  ISETP.GE.AND P6, PT, R228.reuse, R212.reuse, PT ;  /* 0x000000d4e400720c */ /* 0x0c0fe40003fc6270 */
[----:B------:R-:W-:Y:S02]  /*a550*/  ISETP.GE.AND P0, PT, R228, R207, PT ;  /* 0x000000cfe400720c */ /* 0x000fe40003f06270 */
[----:B------:R-:W-:Y:S01]  /*a560*/  FSEL R154, R10, -INF , !P4 ;  /* 0xff8000000a9a7808 */ /* 0x000fe20006000000 */
[----:B------:R-:W2:Y:S01]  /*a570*/  MUFU.TANH R4, R4 ;  /* 0x0000000400047308 */ /* 0x000ea20000002400 */
[----:B------:R-:W-:Y:S01]  /*a580*/  ISETP.GE.AND P4, PT, R234, R212, PT ;  /* 0x000000d4ea00720c */ /* 0x000fe20003f86270 */
[----:B---3--:R-:W-:Y:S01]  /*a590*/  FFMA.FTZ R16, R233, -UR24, R16 ;  /* 0x80000018e9107c23 */ /* 0x008fe20008010010 */
[----:B------:R-:W-:-:S02]  /*a5a0*/  ISETP.LT.OR P5, PT, R226, R210, P5 ;  /* 0x000000d2e200720c */ /* 0x000fc40002fa1670 */
[CC--:B------:R-:W-:Y:S02]  /*a5b0*/  ISETP.LT.OR P6, PT, R228.reuse, R213.reuse, P6 ;  /* 0x000000d5e400720c */ /* 0x0c0fe400037c1670 */
[----:B------:R-:W-:Y:S01]  /*a5c0*/  ISETP.LT.OR P0, PT, R228, R210, P0 ;  /* 0x000000d2e400720c */ /* 0x000fe20000701670 */
[----:B------:R-:W3:Y:S01]  /*a5d0*/  MUFU.TANH R18, R18 ;  /* 0x0000001200127308 */ /* 0x000ee20000002400 */
[----:B-1----:R-:W-:Y:S01]  /*a5e0*/  FFMA.FTZ R8, R8, -UR24, R159 ;  /* 0x8000001808087c23 */ /* 0x002fe2000801009f */
[----:B------:R-:W-:Y:S02]  /*a5f0*/  ISETP.LT.OR P4, PT, R234, R213, P4 ;  /* 0x000000d5ea00720c */ /* 0x000fe40002781670 */
[----:B------:R-:W-:Y:S02]  /*a600*/  FSEL R165, R16, -INF , !P5 ;  /* 0xff80000010a57808 */ /* 0x000fe40006800000 */
[----:B------:R-:W-:Y:S02]  /*a610*/  FSEL R164, R19, -INF , !P6 ;  /* 0xff80000013a47808 */ /* 0x000fe40007000000 */
[----:B------:R-:W1:Y:S01]  /*a620*/  MUFU.TANH R174, R174 ;  /* 0x000000ae00ae7308 */ /* 0x000e620000002400 */
[----:B--2---:R-:W-:Y:S01]  /*a630*/  FFMA.FTZ R4, R29, -UR24, R4 ;  /* 0x800000181d047c23 */ /* 0x004fe20008010004 */
[----:B------:R-:W-:-:S02]  /*a640*/  FSEL R163, R8, -INF , !P0 ;  /* 0xff80000008a37808 */ /* 0x000fc40004000000 */
[-C--:B------:R-:W-:Y:S02]  /*a650*/  ISETP.GE.AND P5, PT, R231, R207.reuse, PT ;  /* 0x000000cfe700720c */ /* 0x080fe40003fa6270 */
[C---:B------:R-:W-:Y:S02]  /*a660*/  ISETP.GE.AND P6, PT, R9.reuse, R212, PT ;  /* 0x000000d40900720c */ /* 0x040fe40003fc6270 */
[----:B------:R-:W2:Y:S01]  /*a670*/  MUFU.TANH R175, R175 ;  /* 0x000000af00af7308 */ /* 0x000ea20000002400 */
[----:B------:R-:W-:Y:S01]  /*a680*/  ISETP.GE.AND P0, PT, R9, R207, PT ;  /* 0x000000cf0900720c */ /* 0x000fe20003f06270 */
[----:B---3--:R-:W-:Y:S01]  /*a690*/  FFMA.FTZ R18, R235, -UR24, R18 ;  /* 0x80000018eb127c23 */ /* 0x008fe20008010012 */
[----:B------:R-:W-:Y:S02]  /*a6a0*/  FSEL R138, R4, -INF , !P4 ;  /* 0xff800000048a7808 */ /* 0x000fe40006000000 */
[----:B------:R-:W-:Y:S02]  /*a6b0*/  PLOP3.LUT P4, PT, PT, PT, UP0, 0x80, 0x0 ;  /* 0x000000000000781c */ /* 0x000fe40003f8f008 */
[----:B------:R-:W-:Y:S01]  /*a6c0*/  ISETP.LT.OR P5, PT, R231, R210, P5 ;  /* 0x000000d2e700720c */ /* 0x000fe20002fa1670 */
[----:B------:R-:W-:Y:S01]  /*a6d0*/  I2F R236, R236 ;  /* 0x000000ec00ec7306 */ /* 0x000fe20000201400 */
[----:B-1----:R-:W-:Y:S01]  /*a6e0*/  FFMA.FTZ R11, R11, -UR24, R174 ;  /* 0x800000180b0b7c23 */ /* 0x002fe200080100ae */
[----:B------:R-:W-:-:S02]  /*a6f0*/  ISETP.LT.OR P6, PT, R9, R213, P6 ;  /* 0x000000d50900720c */ /* 0x000fc400037c1670 */
[----:B------:R-:W-:Y:S02]  /*a700*/  ISETP.LT.OR P0, PT, R9, R210, P0 ;  /* 0x000000d20900720c */ /* 0x000fe40000701670 */
[----:B------:R-:W-:Y:S02]  /*a710*/  FSEL R151, R11, -INF , !P5 ;  /* 0xff8000000b977808 */ /* 0x000fe40006800000 */
[----:B------:R-:W-:Y:S01]  /*a720*/  I2F R30, R30 ;  /* 0x0000001e001e7306 */ /* 0x000fe20000201400 */
[----:B--2---:R-:W-:Y:S01]  /*a730*/  FFMA.FTZ R136, R136, -UR24, R175 ;  /* 0x8000001888887c23 */ /* 0x004fe200080100af */
[----:B------:R-:W-:Y:S01]  /*a740*/  FSEL R152, R18, -INF , !P6 ;  /* 0xff80000012987808 */ /* 0x000fe20007000000 */
[----:B------:R-:W-:Y:S01]  /*a750*/  BAR.SYNC.DEFER_BLOCKING 0x0 ;  /* 0x0000000000007b1d */ /* 0x000fe20000010000 */
[----:B------:R-:W-:Y:S02]  /*a760*/  ISETP.GE.AND P5, PT, R234, R207, PT ;  /* 0x000000cfea00720c */ /* 0x000fe40003fa6270 */
[----:B------:R-:W-:-:S02]  /*a770*/  FSEL R137, R136, -INF , !P0 ;  /* 0xff80000088897808 */ /* 0x000fc40004000000 */
[C---:B------:R-:W-:Y:S01]  /*a780*/  ISETP.GE.AND P6, PT, R28.reuse, R212, PT ;  /* 0x000000d41c00720c */ /* 0x040fe20003fc6270 */
[----:B------:R-:W1:Y:S01]  /*a790*/  MUFU.TANH R5, R5 ;  /* 0x0000000500057308 */ /* 0x000e620000002400 */
[----:B------:R-:W-:Y:S02]  /*a7a0*/  ISETP.GE.AND P0, PT, R28, R207, PT ;  /* 0x000000cf1c00720c */ /* 0x000fe40003f06270 */
[-C--:B------:R-:W-:Y:S02]  /*a7b0*/  ISETP.LT.OR P5, PT, R234, R210.reuse, P5 ;  /* 0x000000d2ea00720c */ /* 0x080fe40002fa1670 */
[C---:B------:R-:W-:Y:S02]  /*a7c0*/  ISETP.LT.OR P6, PT, R28.reuse, R213, P6 ;  /* 0x000000d51c00720c */ /* 0x040fe400037c1670 */
[----:B------:R-:W-:Y:S01]  /*a7d0*/  ISETP.LT.OR P0, PT, R28, R210, P0 ;  /* 0x000000d21c00720c */ /* 0x000fe20000701670 */
[----:B------:R-:W2:Y:S08]  /*a7e0*/  MUFU.TANH R6, R6 ;  /* 0x0000000600067308 */ /* 0x000eb00000002400 */
[----:B------:R-:W3:Y:S01]  /*a7f0*/  MUFU.TANH R7, R7 ;  /* 0x0000000700077308 */ /* 0x000ee20000002400 */
[----:B-1----:R-:W-:-:S05]  /*a800*/  FFMA.FTZ R5, R236, -UR24, R5 ;  /* 0x80000018ec057c23 */ /* 0x002fca0008010005 */
[----:B------:R-:W-:Y:S01]  /*a810*/  FSEL R136, R5, -INF , !P6 ;  /* 0xff80000005887808 */ /* 0x000fe20007000000 */
[----:B--2---:R-:W-:-:S05]  /*a820*/  FFMA.FTZ R6, R31, -UR24, R6 ;  /* 0x800000181f067c23 */ /* 0x004fca0008010006 */
[----:B------:R-:W-:Y:S01]  /*a830*/  FSEL R139, R6, -INF , !P5 ;  /* 0xff800000068b7808 */ /* 0x000fe20006800000 */
[----:B---3--:R-:W-:-:S05]  /*a840*/  FFMA.FTZ R7, R30, -UR24, R7 ;  /* 0x800000181e077c23 */ /* 0x008fca0008010007 */
        /* <DEDUP_REMOVED lines=74> */
.L_x_5712:
[----:B------:R-:W-:Y:S02]  /*acf0*/  ULDC UR10, c[0x0][0x198] ;  /* 0x00006600000a7ab9 */ /* 0x000fe40000000800 */
[----:B------:R-:W-:-:S04]  /*ad00*/  ULEA UR10, -UR10, URZ, 0x6 ;  /* 0x0000003f0a0a7291 */ /* 0x000fc8000f8e313f */
[----:B------:R-:W-:Y:S02]  /*ad10*/  USHF.R.S32.HI UR8, URZ, 0x1f, UR10 ;  /* 0x0000001f3f087899 */ /* 0x000fe4000801140a */
.L_x_5713:
        /* <DEDUP_REMOVED lines=123> */
.L_x_5715:
[----:B------:R-:W-:Y:S05]  /*b4d0*/  BSYNC B0 ;  /* 0x0000000000007941 */ /* 0x000fea0003800000 */
.L_x_5714:
[----:B------:R-:W0:Y:S01]  /*b4e0*/  LDGDEPBAR ;  /* 0x00000000000079af */ /* 0x000e220000000000 */
[----:B--2---:R-:W-:Y:S02]  /*b4f0*/  IMAD.U32 R5, RZ, RZ, UR10 ;  /* 0x0000000aff057e24 */ /* 0x004fe4000f8e00ff */
[----:B------:R-:W-:-:S03]  /*b500*/  IMAD.U32 R4, RZ, RZ, UR8 ;  /* 0x00000008ff047e24 */ /* 0x000fc6000f8e00ff */
[----:B------:R-:W-:-:S04]  /*b510*/  LEA R218, P0, R5, R218, 0x1 ;  /* 0x000000da05da7211 */ /* 0x000fc800078008ff */
[----:B------:R-:W-:Y:S02]  /*b520*/  LEA.HI.X R217, R5, R217, R4, 0x1, P0 ;  /* 0x000000d905d97211 */ /* 0x000fe400000f0c04 */
.L_x_5711:
        /* <DEDUP_REMOVED lines=53> */
[--C-:B------:R-:W-:Y:S02]  /*b880*/  FFMA.FTZ R140, R0, c[0x0][0x23c], -R150.reuse ;  /* 0x00008f00008c7a23 */ /* 0x100fe40000010896 */
[----:B------:R-:W-:Y:S01]  /*b890*/  FFMA.FTZ R143, R14, c[0x0][0x23c], -R153 ;  /* 0x00008f000e8f7a23 */ /* 0x000fe20000010899 */
[----:B------:R-:W-:Y:S01]  /*b8a0*/  MUFU.EX2 R142, R142 ;  /* 0x0000008e008e7308 */ /* 0x000fe20000000800 */
[--C-:B------:R-:W-:Y:S02]  /*b8b0*/  FFMA.FTZ R2, R15, c[0x0][0x23c], -R150.reuse ;  /* 0x00008f000f027a23 */ /* 0x100fe40000010896 */
[----:B------:R-:W-:Y:S02]  /*b8c0*/  FFMA.FTZ R0, R13, c[0x0][0x23c], -R150 ;  /* 0x00008f000d007a23 */ /* 0x000fe40000010896 */
[----:B------:R-:W1:Y:S01]  /*b8d0*/  LDSM.16.MT88.4 R12, [R194+0xc000] ;  /* 0x00c00000c20c783b */ /* 0x000e620000004200 */
[----:B------:R-:W-:Y:S02]  /*b8e0*/  FADD.FTZ R4, R132, -R5 ;  /* 0x8000000584047221 */ /* 0x000fe40000010000 */
[----:B------:R-:W-:Y:S01]  /*b8f0*/  FADD.FTZ R6, R3, -R6 ;  /* 0x8000000603067221 */ /* 0x000fe20000010000 */
[----:B------:R-:W-:Y:S01]  /*b900*/  MUFU.EX2 R144, R144 ;  /* 0x0000009000907308 */ /* 0x000fe20000000800 */
[----:B------:R-:W-:Y:S01]  /*b910*/  FFMA.FTZ R141, R32, c[0x0][0x23c], -R153 ;  /* 0x00008f00208d7a23 */ /* 0x000fe20000010899 */
[----:B------:R-:W-:Y:S01]  /*b920*/  LDSM.16.MT88.4 R132, [R194+0xc800] ;  /* 0x00c80000c284783b */ /* 0x000fe20000004200 */
[----:B------:R-:W-:-:S02]  /*b930*/  FFMA.FTZ R147, R33, c[0x0][0x23c], -R150 ;  /* 0x00008f0021937a23 */ /* 0x000fc40000010896 */
[----:B------:R-:W-:Y:S01]  /*b940*/  FMUL.FTZ R148, R4, c[0x0][0x23c] ;  /* 0x00008f0004947a20 */ /* 0x000fe20000410000 */
[----:B------:R-:W-:Y:S01]  /*b950*/  LDSM.16.MT88.4 R32, [R193+0xc800] ;  /* 0x00c80000c120783b */ /* 0x000fe20000004200 */
[----:B------:R-:W-:Y:S01]  /*b960*/  FMUL.FTZ R3, R6, c[0x0][0x23c] ;  /* 0x00008f0006037a20 */ /* 0x000fe20000410000 */
[----:B------:R-:W2:Y:S01]  /*b970*/  MUFU.EX2 R143, R143 ;  /* 0x0000008f008f7308 */ /* 0x000ea20000000800 */
[--C-:B------:R-:W-:Y:S02]  /*b980*/  FFMA.FTZ R155, R26, c[0x0][0x23c], -R153.reuse ;  /* 0x00008f001a9b7a23 */ /* 0x100fe40000010899 */
[--C-:B------:R-:W-:Y:S02]  /*b990*/  FFMA.FTZ R156, R24, c[0x0][0x23c], -R153.reuse ;  /* 0x00008f00189c7a23 */ /* 0x100fe40000010899 */
[--C-:B------:R-:W-:Y:S02]  /*b9a0*/  FFMA.FTZ R157, R22, c[0x0][0x23c], -R153.reuse ;  /* 0x00008f00169d7a23 */ /* 0x100fe40000010899 */
[----:B------:R-:W-:Y:S01]  /*b9b0*/  FFMA.FTZ R158, R20, c[0x0][0x23c], -R153 ;  /* 0x00008f00149e7a23 */ /* 0x000fe20000010899 */
[----:B------:R-:W3:Y:S01]  /*b9c0*/  MUFU.EX2 R141, R141 ;  /* 0x0000008d008d7308 */ /* 0x000ee20000000800 */
[----:B------:R-:W-:-:S02]  /*b9d0*/  FFMA.FTZ R159, R25, c[0x0][0x23c], -R150 ;  /* 0x00008f00199f7a23 */ /* 0x000fc40000010896 */
[--C-:B------:R-:W-:Y:S02]  /*b9e0*/  FFMA.FTZ R162, R27, c[0x0][0x23c], -R150.reuse ;  /* 0x00008f001ba27a23 */ /* 0x100fe40000010896 */
[--C-:B------:R-:W-:Y:S01]  /*b9f0*/  FFMA.FTZ R160, R21, c[0x0][0x23c], -R150.reuse ;  /* 0x00008f0015a07a23 */ /* 0x100fe20000010896 */
[----:B------:R-:W-:Y:S01]  /*ba00*/  LDSM.16.MT88.4 R24, [R196+0xe800] ;  /* 0x00e80000c418783b */ /* 0x000fe20000004200 */
[----:B------:R-:W-:Y:S01]  /*ba10*/  FFMA.FTZ R161, R23, c[0x0][0x23c], -R150 ;  /* 0x00008f0017a17a23 */ /* 0x000fe20000010896 */
[----:B------:R-:W-:Y:S01]  /*ba20*/  MUFU.EX2 R140, R140 ;  /* 0x0000008c008c7308 */ /* 0x000fe20000000800 */
[----:B--2---:R-:W-:Y:S01]  /*ba30*/  F2FP.BF16.PACK_AB R4, R143, R144 ;  /* 0x000000908f04723e */ /* 0x004fe200000010ff */
[----:B------:R-:W-:Y:S01]  /*ba40*/  LDSM.16.MT88.4 R20, [R194+0xe800] ;  /* 0x00e80000c214783b */ /* 0x000fe20000004200 */
[--C-:B------:R-:W-:Y:S02]  /*ba50*/  FFMA.FTZ R171, R170, c[0x0][0x23c], -R153.reuse ;  /* 0x00008f00aaab7a23 */ /* 0x100fe40000010899 */
[----:B------:R-:W-:-:S02]  /*ba60*/  FFMA.FTZ R173, R164, c[0x0][0x23c], -R153 ;  /* 0x00008f00a4ad7a23 */ /* 0x000fc40000010899 */
        /* <DEDUP_REMOVED lines=325> */
.L_x_5708:
        /* <DEDUP_REMOVED lines=45> */
.L_x_5720:
        /* <DEDUP_REMOVED lines=77> */
.L_x_5717:
        /* <DEDUP_REMOVED lines=268> */
[----:B------:R-:W4:Y:S01]  /*e720*/  MUFU.TANH R228, R228 ;  /* 0x000000e400e47308 */ /* 0x000f220000002400 */
[----:B------:R-:W-:Y:S02]  /*e730*/  FMUL.FTZ R237, R18, c[0x0][0x2ec] ;  /* 0x0000bb0012ed7a20 */ /* 0x000fe40000410000 */
[----:B------:R-:W-:Y:S02]  /*e740*/  FMUL.FTZ R238, R19, c[0x0][0x2ec] ;  /* 0x0000bb0013ee7a20 */ /* 0x000fe40000410000 */
[----:B-----5:R-:W-:Y:S03]  /*e750*/  FMUL.FTZ R240, R20, c[0x0][0x2ec] ;  /* 0x0000bb0014f07a20 */ /* 0x020fe60000410000 */
        /* <DEDUP_REMOVED lines=18> */
[----:B------:R-:W2:Y:S01]  /*e880*/  MUFU.TANH R230, R230 ;  /* 0x000000e600e67308 */ /* 0x000ea20000002400 */
[----:B-----5:R-:W-:Y:S09]  /*e890*/  MOV R223, R225 ;  /* 0x000000e100df7202 */ /* 0x020ff20000000f00 */
        /* <DEDUP_REMOVED lines=37> */
[----:B--2---:R-:W-:Y:S07]  /*eaf0*/  UIMAD.WIDE.U32 UR40, UR11, UR34, URZ ;  /* 0x000000220b2872a5 */ /* 0x004fee000f8e003f */
[----:B------:R-:W-:Y:S02]  /*eb00*/  UMOV UR37, UR41 ;  /* 0x0000002900257c82 */ /* 0x000fe40008000000 */
[----:B---3--:R-:W-:Y:S02]  /*eb10*/  UIMAD.WIDE.U32 UR38, UR11, UR32, URZ ;  /* 0x000000200b2672a5 */ /* 0x008fe4000f8e003f */
        /* <DEDUP_REMOVED lines=38> */
[----:B-----5:R-:W-:Y:S01]  /*ed80*/  IMAD.U32 R13, RZ, RZ, UR33 ;  /* 0x00000021ff0d7e24 */ /* 0x020fe2000f8e00ff */
[----:B------:R-:W-:Y:S04]  /*ed90*/  UIADD3 UR33, UR37, -UR35, URZ ;  /* 0x8000002325217290 */ /* 0x000fe8000fffe03f */
[----:B------:R-:W-:Y:S01]  /*eda0*/  UIMAD UR33, UR33, UR6, -UR9 ;  /* 0x00000006212172a4 */ /* 0x000fe2000f8e0a09 */
[----:B------:R-:W2:Y:S03]  /*edb0*/  LDG.E R6, [R12.64] ;  /* 0x0000001c0c067981 */ /* 0x000ea6000c1e1900 */
[----:B------:R-:W-:Y:S02]  /*edc0*/  USHF.R.S32.HI UR32, URZ, 0x1f, UR33 ;  /* 0x0000001f3f207899 */ /* 0x000fe40008011421 */
[----:B------:R-:W-:Y:S02]  /*edd0*/  UIMAD.WIDE.U32 UR34, UR33, UR4, URZ ;  /* 0x00000004212272a5 */ /* 0x000fe4000f8e003f */
        /* <DEDUP_REMOVED lines=12> */
.L_x_5719:
        /* <DEDUP_REMOVED lines=89> */
.L_x_5718:
[----:B--234-:R-:W-:Y:S01]  /*f430*/  IMAD.U32 R4, RZ, RZ, UR25 ;  /* 0x00000019ff047e24 */ /* 0x01cfe2000f8e00ff */
[----:B------:R-:W-:Y:S03]  /*f440*/  UISETP.GT.AND UP2, UPT, UR25, UR19, UPT ;  /* 0x000000131900728c */ /* 0x000fe6000bf44270 */
[----:B------:R-:W-:Y:S05]  /*f450*/  IMAD R15, R4, 0x40, R205 ;  /* 0x00000040040f7824 */ /* 0x000fea00078e02cd */
[C---:B------:R-:W-:Y:S02]  /*f460*/  IADD3 R4, R214.reuse, -R15, RZ ;  /* 0x8000000fd6047210 */ /* 0x040fe40007ffe0ff */
[----:B------:R-:W-:Y:S02]  /*f470*/  IADD3 R13, R15, 0x1, RZ ;  /* 0x000000010f0d7810 */ /* 0x000fe40007ffe0ff */
[----:B------:R-:W-:Y:S01]  /*f480*/  IABS R8, R4 ;  /* 0x0000000400087213 */ /* 0x000fe20000000000 */
[----:B------:R-:W-:Y:S01]  /*f490*/  IMAD.IADD R4, R211, 0x1, -R15 ;  /* 0x00000001d3047824 */ /* 0x000fe200078e0a0f */
[----:B------:R-:W-:Y:S01]  /*f4a0*/  IADD3 R11, R15, 0x8, RZ ;  /* 0x000000080f0b7810 */ /* 0x000fe20007ffe0ff */
[--C-:B------:R-:W-:Y:S01]  /*f4b0*/  IMAD.IADD R5, R211, 0x1, -R13.reuse ;  /* 0x00000001d3057824 */ /* 0x100fe200078e0a0d */
        /* <DEDUP_REMOVED lines=13> */
[----:B------:R-:W-:Y:S02]  /*f590*/  IABS R14, R5 ;  /* 0x00000005000e7213 */ /* 0x000fe40000000000 */
[----:B------:R-:W-:Y:S02]  /*f5a0*/  IABS R10, R4 ;  /* 0x00000004000a7213 */ /* 0x000fe40000000000 */
[C---:B------:R-:W-:Y:S02]  /*f5b0*/  IADD3 R4, R214.reuse, -R6, RZ ;  /* 0x80000006d6047210 */ /* 0x040fe40007ffe0ff */
[C---:B------:R-:W-:Y:S02]  /*f5c0*/  IADD3 R5, R214.reuse, -R27, RZ ;  /* 0x8000001bd6057210 */ /* 0x040fe40007ffe0ff */
[----:B------:R-:W-:Y:S01]  /*f5d0*/  IABS R31, R4 ;  /* 0x00000004001f7213 */ /* 0x000fe20000000000 */
[C---:B------:R-:W-:Y:S01]  /*f5e0*/  IMAD.IADD R4, R214.reuse, 0x1, -R24 ;  /* 0x00000001d6047824 */ /* 0x040fe200078e0a18 */
[C---:B------:R-:W-:Y:S01]  /*f5f0*/  IADD3 R22, R15.reuse, 0x20, RZ ;  /* 0x000000200f167810 */ /* 0x040fe20007ffe0ff */
[----:B------:R-:W-:Y:S01]  /*f600*/  I2F R9, R9 ;  /* 0x0000000900097306 */ /* 0x000fe20000201400 */
[----:B------:R-:W-:Y:S02]  /*f610*/  IADD3 R12, R15, 0x21, RZ ;  /* 0x000000210f0c7810 */ /* 0x000fe40007ffe0ff */
[----:B------:R-:W-:Y:S02]  /*f620*/  IABS R30, R4 ;  /* 0x00000004001e7213 */ /* 0x000fe40000000000 */
[C---:B------:R-:W-:Y:S02]  /*f630*/  IADD3 R4, R214.reuse, -R28, RZ ;  /* 0x8000001cd6047210 */ /* 0x040fe40007ffe0ff */
[----:B------:R-:W-:Y:S02]  /*f640*/  ISETP.GE.AND P4, PT, R13, R213, PT ;  /* 0x000000d50d00720c */ /* 0x000fe40003f86270 */
[----:B------:R-:W-:Y:S01]  /*f650*/  IABS R29, R4 ;  /* 0x00000004001d7213 */ /* 0x000fe20000000000 */
[----:B------:R-:W-:Y:S01]  /*f660*/  I2F R31, R31 ;  /* 0x0000001f001f7306 */ /* 0x000fe20000201400 */
[----:B------:R-:W-:Y:S01]  /*f670*/  IABS R4, R5 ;  /* 0x0000000500047213 */ /* 0x000fe20000000000 */
[----:B------:R-:W-:Y:S01]  /*f680*/  IMAD.IADD R5, R211, 0x1, -R11 ;  /* 0x00000001d3057824 */ /* 0x000fe200078e0a0b */
[C---:B------:R-:W-:Y:S02]  /*f690*/  ISETP.GE.AND P0, PT, R13.reuse, R210, PT ;  /* 0x000000d20d00720c */ /* 0x040fe40003f06270 */
[C---:B------:R-:W-:Y:S02]  /*f6a0*/  ISETP.GE.OR P4, PT, R13.reuse, R212, !P4 ;  /* 0x000000d40d00720c */ /* 0x040fe40006786670 */
[----:B------:R-:W-:Y:S02]  /*f6b0*/  IABS R7, R5 ;  /* 0x0000000500077213 */ /* 0x000fe40000000000 */
[----:B------:R-:W-:Y:S01]  /*f6c0*/  IADD3 R5, R214, -R22, RZ ;  /* 0x80000016d6057210 */ /* 0x000fe20007ffe0ff */
[----:B------:R-:W-:Y:S01]  /*f6d0*/  I2F R14, R14 ;  /* 0x0000000e000e7306 */ /* 0x000fe20000201400 */
[----:B------:R-:W-:Y:S02]  /*f6e0*/  ISETP.GE.OR P0, PT, R13, R207, !P0 ;  /* 0x000000cf0d00720c */ /* 0x000fe40004706670 */
[----:B------:R-:W-:Y:S01]  /*f6f0*/  IABS R25, R5 ;  /* 0x0000000500197213 */ /* 0x000fe20000000000 */
[----:B------:R-:W-:Y:S01]  /*f700*/  IMAD.IADD R5, R211, 0x1, -R26 ;  /* 0x00000001d3057824 */ /* 0x000fe200078e0a1a */
[CC--:B------:R-:W-:Y:S02]  /*f710*/  ISETP.GE.AND P5, PT, R15.reuse, R213.reuse, PT ;  /* 0x000000d50f00720c */ /* 0x0c0fe40003fa6270 */
[----:B------:R-:W-:Y:S02]  /*f720*/  ISETP.GE.AND P3, PT, R26, R213, PT ;  /* 0x000000d51a00720c */ /* 0x000fe40003f66270 */
[----:B------:R-:W-:Y:S01]  /*f730*/  IABS R20, R5 ;  /* 0x0000000500147213 */ /* 0x000fe20000000000 */
[----:B------:R-:W-:Y:S01]  /*f740*/  I2F R29, R29 ;  /* 0x0000001d001d7306 */ /* 0x000fe20000201400 */
[----:B------:R-:W-:Y:S02]  /*f750*/  IADD3 R5, R214, -R12, RZ ;  /* 0x8000000cd6057210 */ /* 0x000fe40007ffe0ff */
[CC--:B------:R-:W-:Y:S02]  /*f760*/  ISETP.GE.OR P5, PT, R15.reuse, R212.reuse, !P5 ;  /* 0x000000d40f00720c */ /* 0x0c0fe40006fa6670 */
[----:B------:R-:W-:Y:S02]  /*f770*/  IABS R5, R5 ;  /* 0x0000000500057213 */ /* 0x000fe40000000000 */
[----:B------:R-:W-:Y:S02]  /*f780*/  ISETP.GE.OR P3, PT, R26, R212, !P3 ;  /* 0x000000d41a00720c */ /* 0x000fe40005f66670 */
[----:B------:R-:W-:Y:S01]  /*f790*/  ISETP.GE.AND P1, PT, R15, R210, PT ;  /* 0x000000d20f00720c */ /* 0x000fe20003f26270 */
[----:B------:R-:W-:Y:S01]  /*f7a0*/  IMAD.MOV.U32 R13, RZ, RZ, R5 ;  /* 0x000000ffff0d7224 */ /* 0x000fe200078e0005 */
[----:B------:R-:W-:Y:S01]  /*f7b0*/  IADD3 R5, R211, -R6, RZ ;  /* 0x80000006d3057210 */ /* 0x000fe20007ffe0ff */
[----:B------:R-:W-:Y:S01]  /*f7c0*/  I2F R4, R4 ;  /* 0x0000000400047306 */ /* 0x000fe20000201400 */
[----:B------:R-:W-:Y:S02]  /*f7d0*/  ISETP.GE.OR P1, PT, R15, R207, !P1 ;  /* 0x000000cf0f00720c */ /* 0x000fe40004f26670 */
[----:B------:R-:W-:Y:S02]  /*f7e0*/  IABS R5, R5 ;  /* 0x0000000500057213 */ /* 0x000fe40000000000 */
[C---:B------:R-:W-:Y:S02]  /*f7f0*/  ISETP.GE.AND P2, PT, R11.reuse, R213, PT ;  /* 0x000000d50b00720c */ /* 0x040fe40003f46270 */
[C---:B------:R-:W-:Y:S02]  /*f800*/  ISETP.GE.AND P6, PT, R11.reuse, R210, PT ;  /* 0x000000d20b00720c */ /* 0x040fe40003fc6270 */
[C---:B------:R-:W-:Y:S01]  /*f810*/  ISETP.GE.OR P2, PT, R11.reuse, R212, !P2 ;  /* 0x000000d40b00720c */ /* 0x040fe20005746670 */
[----:B------:R-:W-:Y:S01]  /*f820*/  I2F R25, R25 ;  /* 0x0000001900197306 */ /* 0x000fe20000201400 */
[----:B------:R-:W-:Y:S02]  /*f830*/  ISETP.GE.OR P6, PT, R11, R207, !P6 ;  /* 0x000000cf0b00720c */ /* 0x000fe400077c6670 */
[----:B------:R-:W-:Y:S02]  /*f840*/  IADD3 R11, R15, 0x28, RZ ;  /* 0x000000280f0b7810 */ /* 0x000fe40007ffe0ff */
[C---:B------:R-:W-:Y:S02]  /*f850*/  IADD3 R16, R211.reuse, -R24, RZ ;  /* 0x80000018d3107210 */ /* 0x040fe40007ffe0ff */
[----:B------:R-:W-:Y:S01]  /*f860*/  IADD3 R32, R211, -R28, RZ ;  /* 0x8000001cd3207210 */ /* 0x000fe20007ffe0ff */
[----:B------:R-:W-:Y:S01]  /*f870*/  IMAD.IADD R23, R214, 0x1, -R11 ;  /* 0x00000001d6177824 */ /* 0x000fe200078e0a0b */
[----:B------:R-:W-:Y:S01]  /*f880*/  IABS R16, R16 ;  /* 0x0000001000107213 */ /* 0x000fe20000000000 */
[----:B------:R-:W-:Y:S01]  /*f890*/  I2F R33, R33 ;  /* 0x0000002100217306 */ /* 0x000fe20000201400 */
[----:B------:R-:W-:Y:S02]  /*f8a0*/  IABS R32, R32 ;  /* 0x0000002000207213 */ /* 0x000fe40000000000 */
[----:B------:R-:W-:Y:S07]  /*f8b0*/  IABS R23, R23 ;  /* 0x0000001700177213 */ /* 0x000fee0000000000 */
        /* <DEDUP_REMOVED lines=9> */
[----:B------:R-:W-:Y:S01]  /*f950*/  FFMA.FTZ R3, R8, -UR24, R3 ;  /* 0x8000001808037c23 */ /* 0x000fe20008010003 */
[----:B------:R-:W-:Y:S03]  /*f960*/  IADD3 R8, R15, 0x29, RZ ;  /* 0x000000290f087810 */ /* 0x000fe60007ffe0ff */
[----:B------:R1:W2:Y:S01]  /*f970*/  I2F R21, R5 ;  /* 0x0000000500157306 */ /* 0x0002a20000201400 */
[----:B------:R-:W-:Y:S01]  /*f980*/  FFMA.FTZ R220, R9, -UR24, R220 ;  /* 0x8000001809dc7c23 */ /* 0x000fe200080100dc */
[----:B------:R-:W-:Y:S01]  /*f990*/  FSEL R9, R3, -INF , !P5 ;  /* 0xff80000003097808 */ /* 0x000fe20006800000 */
[----:B------:R-:W-:Y:S01]  /*f9a0*/  IMAD.IADD R3, R214, 0x1, -R8 ;  /* 0x00000001d6037824 */ /* 0x000fe200078e0a08 */
[-C--:B------:R-:W-:Y:S01]  /*f9b0*/  ISETP.GE.AND P5, PT, R26, R210.reuse, PT ;  /* 0x000000d21a00720c */ /* 0x080fe20003fa6270 */
[----:B------:R-:W-:Y:S01]  /*f9c0*/  FFMA.FTZ R234, R31, -UR24, R234 ;  /* 0x800000181fea7c23 */ /* 0x000fe200080100ea */
[----:B------:R-:W-:Y:S01]  /*f9d0*/  FSEL R220, R220, -INF , !P4 ;  /* 0xff800000dcdc7808 */ /* 0x000fe20006000000 */
[----:B------:R-:W-:Y:S01]  /*f9e0*/  FFMA.FTZ R227, R14, -UR24, R227 ;  /* 0x800000180ee37c23 */ /* 0x000fe200080100e3 */
[----:B------:R-:W-:Y:S01]  /*f9f0*/  IABS R3, R3 ;  /* 0x0000000300037213 */ /* 0x000fe20000000000 */
[----:B------:R-:W-:Y:S01]  /*fa00*/  FFMA.FTZ R236, R29, -UR24, R236 ;  /* 0x800000181dec7c23 */ /* 0x000fe200080100ec */
[----:B------:R-:W-:Y:S01]  /*fa10*/  ISETP.GE.OR P5, PT, R26, R207, !P5 ;  /* 0x000000cf1a00720c */ /* 0x000fe20006fa6670 */
[----:B------:R-:W-:Y:S01]  /*fa20*/  FFMA.FTZ R239, R4, -UR24, R239 ;  /* 0x8000001804ef7c23 */ /* 0x000fe200080100ef */
[----:B------:R3:W4:Y:S01]  /*fa30*/  I2F R26, R3 ;  /* 0x00000003001a7306 */ /* 0x0007220000201400 */
[----:B------:R-:W-:Y:S01]  /*fa40*/  IADD3 R14, R15, 0x31, RZ ;  /* 0x000000310f0e7810 */ /* 0x000fe20007ffe0ff */
[----:B------:R-:W-:Y:S01]  /*fa50*/  FFMA.FTZ R240, R25, -UR24, R240 ;  /* 0x8000001819f07c23 */ /* 0x000fe200080100f0 */
[----:B------:R-:W-:Y:S01]  /*fa60*/  FSEL R227, R227, -INF , !P0 ;  /* 0xff800000e3e37808 */ /* 0x000fe20004000000 */
[----:B------:R-:W-:Y:S01]  /*fa70*/  FFMA.FTZ R228, R33, -UR24, R228 ;  /* 0x8000001821e47c23 */ /* 0x000fe200080100e4 */
[-C--:B------:R-:W-:Y:S01]  /*fa80*/  ISETP.GE.AND P0, PT, R27, R210.reuse, PT ;  /* 0x000000d21b00720c */ /* 0x080fe20003f06270 */
[----:B------:R-:W-:Y:S01]  /*fa90*/  FFMA.FTZ R244, R13, -UR24, R244 ;  /* 0x800000180df47c23 */ /* 0x000fe200080100f4 */
[----:B------:R-:W-:Y:S01]  /*faa0*/  IADD3 R29, R211, -R27, RZ ;  /* 0x8000001bd31d7210 */ /* 0x000fe20007ffe0ff */
[----:B------:R-:W-:Y:S01]  /*fab0*/  FFMA.FTZ R231, R10, -UR24, R231 ;  /* 0x800000180ae77c23 */ /* 0x000fe200080100e7 */
[----:B------:R-:W-:Y:S01]  /*fac0*/  ISETP.GE.OR P0, PT, R27, R207, !P0 ;  /* 0x000000cf1b00720c */ /* 0x000fe20004706670 */
[----:B------:R-:W-:Y:S01]  /*fad0*/  FFMA.FTZ R235, R30, -UR24, R235 ;  /* 0x800000181eeb7c23 */ /* 0x000fe200080100eb */
[----:B-1----:R-:W-:Y:S01]  /*fae0*/  FSEL R5, R226, -INF , !P1 ;  /* 0xff800000e2057808 */ /* 0x002fe20004800000 */
[----:B--2---:R-:W-:Y:S01]  /*faf0*/  FFMA.FTZ R232, R21, -UR24, R232 ;  /* 0x8000001815e87c23 */ /* 0x004fe200080100e8 */
[C---:B------:R-:W-:Y:S01]  /*fb00*/  ISETP.GE.AND P1, PT, R6.reuse, R213, PT ;  /* 0x000000d50600720c */ /* 0x040fe20003f26270 */
[----:B------:R-:W-:Y:S01]  /*fb10*/  FFMA.FTZ R230, R7, -UR24, R230 ;  /* 0x8000001807e67c23 */ /* 0x000fe200080100e6 */
[----:B------:R-:W-:Y:S01]  /*fb20*/  ISETP.GE.AND P4, PT, R6, R210, PT ;  /* 0x000000d20600720c */ /* 0x000fe20003f86270 */
[----:B------:R-:W-:Y:S01]  /*fb30*/  FFMA.FTZ R229, R20, -UR24, R229 ;  /* 0x8000001814e57c23 */ /* 0x000fe200080100e5 */
[CC--:B------:R-:W-:Y:S01]  /*fb40*/  ISETP.GE.OR P1, PT, R6.reuse, R212.reuse, !P1 ;  /* 0x000000d40600720c */ /* 0x0c0fe20004f26670 */
[----:B------:R-:W-:Y:S01]  /*fb50*/  FFMA.FTZ R246, R23, -UR24, R246 ;  /* 0x8000001817f67c23 */ /* 0x000fe200080100f6 */
[----:B------:R-:W-:Y:S02]  /*fb60*/  ISETP.GE.OR P4, PT, R6, R207, !P4 ;  /* 0x000000cf0600720c */ /* 0x000fe40006786670 */
[----:B------:R-:W-:Y:S02]  /*fb70*/  FSEL R164, R234, -INF , !P1 ;  /* 0xff800000eaa47808 */ /* 0x000fe40004800000 */
[----:B------:R-:W-:Y:S01]  /*fb80*/  ISETP.GE.AND P1, PT, R28, R213, PT ;  /* 0x000000d51c00720c */ /* 0x000fe20003f26270 */
[----:B---3--:R-:W-:Y:S01]  /*fb90*/  IMAD.IADD R3, R214, 0x1, -R14 ;  /* 0x00000001d6037824 */ /* 0x008fe200078e0a0e */
[----:B------:R-:W-:Y:S01]  /*fba0*/  FSEL R228, R228, -INF , !P2 ;  /* 0xff800000e4e47808 */ /* 0x000fe20005000000 */
[----:B----4-:R-:W-:Y:S01]  /*fbb0*/  FFMA.FTZ R247, R26, -UR24, R247 ;  /* 0x800000181af77c23 */ /* 0x010fe200080100f7 */
[-C--:B------:R-:W-:Y:S02]  /*fbc0*/  ISETP.GE.OR P1, PT, R28, R212.reuse, !P1 ;  /* 0x000000d41c00720c */ /* 0x080fe40004f26670 */
[----:B------:R-:W-:Y:S02]  /*fbd0*/  IABS R3, R3 ;  /* 0x0000000300037213 */ /* 0x000fe40000000000 */
[----:B------:R-:W-:Y:S02]  /*fbe0*/  FSEL R142, R236, -INF , !P1 ;  /* 0xff800000ec8e7808 */ /* 0x000fe40004800000 */
[CC--:B------:R-:W-:Y:S02]  /*fbf0*/  ISETP.GE.AND P1, PT, R27.reuse, R213.reuse, PT ;  /* 0x000000d51b00720c */ /* 0x0c0fe40003f26270 */
[-C--:B------:R-:W-:Y:S02]  /*fc00*/  ISETP.GE.AND P2, PT, R24, R213.reuse, PT ;  /* 0x000000d51800720c */ /* 0x080fe40003f46270 */
[----:B------:R-:W-:Y:S02]  /*fc10*/  ISETP.GE.OR P1, PT, R27, R212, !P1 ;  /* 0x000000d41b00720c */ /* 0x000fe40004f26670 */
[----:B------:R-:W1:Y:S01]  /*fc20*/  I2F R27, R3 ;  /* 0x00000003001b7306 */ /* 0x000e620000201400 */
[----:B------:R-:W-:Y:S02]  /*fc30*/  FSEL R163, R232, -INF , !P4 ;  /* 0xff800000e8a37808 */ /* 0x000fe40006000000 */
[----:B------:R-:W-:Y:S02]  /*fc40*/  FSEL R140, R239, -INF , !P1 ;  /* 0xff800000ef8c7808 */ /* 0x000fe40004800000 */
[CC--:B------:R-:W-:Y:S02]  /*fc50*/  ISETP.GE.AND P1, PT, R22.reuse, R213.reuse, PT ;  /* 0x000000d51600720c */ /* 0x0c0fe40003f26270 */
[----:B------:R-:W-:Y:S02]  /*fc60*/  ISETP.GE.AND P4, PT, R11, R210, PT ;  /* 0x000000d20b00720c */ /* 0x000fe40003f86270 */
[-C--:B------:R-:W-:Y:S02]  /*fc70*/  ISETP.GE.OR P1, PT, R22, R212.reuse, !P1 ;  /* 0x000000d41600720c */ /* 0x080fe40004f26670 */
[-C--:B------:R-:W-:Y:S02]  /*fc80*/  ISETP.GE.OR P2, PT, R24, R212.reuse, !P2 ;  /* 0x000000d41800720c */ /* 0x080fe40005746670 */
[----:B------:R-:W-:Y:S02]  /*fc90*/  FSEL R160, R240, -INF , !P1 ;  /* 0xff800000f0a07808 */ /* 0x000fe40004800000 */
[CC--:B------:R-:W-:Y:S02]  /*fca0*/  ISETP.GE.AND P1, PT, R12.reuse, R213.reuse, PT ;  /* 0x000000d50c00720c */ /* 0x0c0fe40003f26270 */
[----:B------:R-:W-:Y:S02]  /*fcb0*/  FSEL R10, R231, -INF , !P3 ;  /* 0xff800000e70a7808 */ /* 0x000fe40005800000 */
[----:B------:R-:W-:Y:S02]  /*fcc0*/  ISETP.GE.OR P1, PT, R12, R212, !P1 ;  /* 0x000000d40c00720c */ /* 0x000fe40004f26670 */
[----:B------:R-:W-:Y:S02]  /*fcd0*/  ISETP.GE.AND P3, PT, R24, R210, PT ;  /* 0x000000d21800720c */ /* 0x000fe40003f66270 */
[----:B------:R-:W-:Y:S01]  /*fce0*/  FSEL R158, R244, -INF , !P1 ;  /* 0xff800000f49e7808 */ /* 0x000fe20004800000 */
[----:B-1----:R-:W-:Y:S01]  /*fcf0*/  FFMA.FTZ R18, R27, -UR24, R18 ;  /* 0x800000181b127c23 */ /* 0x002fe20008010012 */
[C---:B------:R-:W-:Y:S02]  /*fd00*/  ISETP.GE.AND P1, PT, R11.reuse, R213, PT ;  /* 0x000000d50b00720c */ /* 0x040fe40003f26270 */
[C---:B------:R-:W-:Y:S02]  /*fd10*/  ISETP.GE.OR P4, PT, R11.reuse, R207, !P4 ;  /* 0x000000cf0b00720c */ /* 0x040fe40006786670 */
[----:B------:R-:W-:Y:S02]  /*fd20*/  ISETP.GE.OR P1, PT, R11, R212, !P1 ;  /* 0x000000d40b00720c */ /* 0x000fe40004f26670 */
[----:B------:R-:W-:Y:S02]  /*fd30*/  IADD3 R3, R15, 0x39, RZ ;  /* 0x000000390f037810 */ /* 0x000fe40007ffe0ff */
[----:B------:R-:W-:Y:S02]  /*fd40*/  IADD3 R11, R211, -R11, RZ ;  /* 0x8000000bd30b7210 */ /* 0x000fe40007ffe0ff */
[----:B------:R-:W-:Y:S02]  /*fd50*/  FSEL R162, R235, -INF , !P2 ;  /* 0xff800000eba27808 */ /* 0x000fe40005000000 */
[----:B------:R-:W-:Y:S02]  /*fd60*/  FSEL R7, R230, -INF , !P6 ;  /* 0xff800000e6077808 */ /* 0x000fe40007000000 */
[----:B------:R-:W-:Y:S02]  /*fd70*/  FSEL R229, R229, -INF , !P5 ;  /* 0xff800000e5e57808 */ /* 0x000fe40006800000 */
[-C--:B------:R-:W-:Y:S02]  /*fd80*/  ISETP.GE.AND P2, PT, R28, R210.reuse, PT ;  /* 0x000000d21c00720c */ /* 0x080fe40003f46270 */
[-C--:B------:R-:W-:Y:S02]  /*fd90*/  ISETP.GE.AND P6, PT, R22, R210.reuse, PT ;  /* 0x000000d21600720c */ /* 0x080fe40003fc6270 */
[----:B------:R-:W-:Y:S02]  /*fda0*/  ISETP.GE.AND P5, PT, R12, R210, PT ;  /* 0x000000d20c00720c */ /* 0x000fe40003fa6270 */
[----:B------:R-:W-:Y:S02]  /*fdb0*/  ISETP.GE.OR P3, PT, R24, R207, !P3 ;  /* 0x000000cf1800720c */ /* 0x000fe40005f66670 */
[----:B------:R-:W-:Y:S01]  /*fdc0*/  IABS R11, R11 ;  /* 0x0000000b000b7213 */ /* 0x000fe20000000000 */
[----:B------:R-:W1:Y:S01]  /*fdd0*/  I2F R24, R32 ;  /* 0x0000002000187306 */ /* 0x000e620000201400 */
[-C--:B------:R-:W-:Y:S02]  /*fde0*/  ISETP.GE.OR P2, PT, R28, R207.reuse, !P2 ;  /* 0x000000cf1c00720c */ /* 0x080fe40005746670 */
[-C--:B------:R-:W-:Y:S01]  /*fdf0*/  ISETP.GE.OR P6, PT, R22, R207.reuse, !P6 ;  /* 0x000000cf1600720c */ /* 0x080fe200077c6670 */
[----:B------:R-:W-:Y:S01]  /*fe00*/  IMAD.MOV.U32 R13, RZ, RZ, R11 ;  /* 0x000000ffff0d7224 */ /* 0x000fe200078e000b */
[----:B------:R-:W-:Y:S02]  /*fe10*/  ISETP.GE.OR P5, PT, R12, R207, !P5 ;  /* 0x000000cf0c00720c */ /* 0x000fe40006fa6670 */
[C---:B------:R-:W-:Y:S02]  /*fe20*/  IADD3 R28, R211.reuse, -R22, RZ ;  /* 0x80000016d31c7210 */ /* 0x040fe40007ffe0ff */
[----:B------:R-:W-:Y:S01]  /*fe30*/  IADD3 R22, R211, -R12, RZ ;  /* 0x8000000cd3167210 */ /* 0x000fe20007ffe0ff */
[----:B------:R-:W-:Y:S01]  /*fe40*/  IMAD.IADD R12, R214, 0x1, -R3 ;  /* 0x00000001d60c7824 */ /* 0x000fe200078e0a03 */
[----:B------:R-:W-:Y:S02]  /*fe50*/  FSEL R156, R246, -INF , !P1 ;  /* 0xff800000f69c7808 */ /* 0x000fe40004800000 */
[----:B------:R-:W-:Y:S02]  /*fe60*/  FSEL R161, R233, -INF , !P3 ;  /* 0xff800000e9a17808 */ /* 0x000fe40005800000 */
[C---:B------:R-:W-:Y:S02]  /*fe70*/  ISETP.GE.AND P1, PT, R8.reuse, R213, PT ;  /* 0x000000d50800720c */ /* 0x040fe40003f26270 */
[C---:B------:R-:W-:Y:S02]  /*fe80*/  ISETP.GE.AND P3, PT, R8.reuse, R210, PT ;  /* 0x000000d20800720c */ /* 0x040fe40003f66270 */
[----:B------:R-:W-:Y:S02]  /*fe90*/  IABS R12, R12 ;  /* 0x0000000c000c7213 */ /* 0x000fe40000000000 */
[C---:B------:R-:W-:Y:S02]  /*fea0*/  ISETP.GE.OR P1, PT, R8.reuse, R212, !P1 ;  /* 0x000000d40800720c */ /* 0x040fe40004f26670 */
[----:B------:R-:W-:Y:S01]  /*feb0*/  ISETP.GE.OR P3, PT, R8, R207, !P3 ;  /* 0x000000cf0800720c */ /* 0x000fe20005f66670 */
[----:B-1----:R-:W-:Y:S01]  /*fec0*/  FFMA.FTZ R237, R24, -UR24, R237 ;  /* 0x8000001818ed7c23 */ /* 0x002fe200080100ed */
[----:B------:R-:W-:Y:S01]  /*fed0*/  IADD3 R11, R211, -R8, RZ ;  /* 0x80000008d30b7210 */ /* 0x000fe20007ffe0ff */
[----:B------:R-:W1:Y:S01]  /*fee0*/  I2F R12, R12 ;  /* 0x0000000c000c7306 */ /* 0x000e620000201400 */
[C---:B------:R-:W-:Y:S02]  /*fef0*/  IADD3 R6, R15.reuse, 0x30, RZ ;  /* 0x000000300f067810 */ /* 0x040fe40007ffe0ff */
[----:B------:R-:W-:Y:S02]  /*ff00*/  IABS R29, R29 ;  /* 0x0000001d001d7213 */ /* 0x000fe40000000000 */
[----:B------:R-:W-:Y:S01]  /*ff10*/  IABS R28, R28 ;  /* 0x0000001c001c7213 */ /* 0x000fe20000000000 */
[C---:B------:R-:W-:Y:S01]  /*ff20*/  IMAD.IADD R33, R214.reuse, 0x1, -R6 ;  /* 0x00000001d6217824 */ /* 0x040fe200078e0a06 */
[----:B------:R-:W-:Y:S02]  /*ff30*/  IADD3 R4, R15, 0x38, RZ ;  /* 0x000000380f047810 */ /* 0x000fe40007ffe0ff */
[----:B------:R-:W-:Y:S01]  /*ff40*/  FMNMX.FTZ R15, R9, R2, !PT ;  /* 0x00000002090f7209 */ /* 0x000fe20007810000 */
[----:B------:R-:W2:Y:S01]  /*ff50*/  I2F R8, R13 ;  /* 0x0000000d00087306 */ /* 0x000ea20000201400 */
[----:B------:R-:W-:Y:S01]  /*ff60*/  IABS R33, R33 ;  /* 0x0000002100217213 */ /* 0x000fe20000000000 */
[----:B------:R-:W-:Y:S01]  /*ff70*/  IMAD.IADD R30, R214, 0x1, -R4 ;  /* 0x00000001d61e7824 */ /* 0x000fe200078e0a04 */
[----:B------:R-:W-:Y:S02]  /*ff80*/  IABS R22, R22 ;  /* 0x0000001600167213 */ /* 0x000fe40000000000 */
[----:B------:R-:W-:Y:S02]  /*ff90*/  FSEL R154, R247, -INF , !P1 ;  /* 0xff800000f79a7808 */ /* 0x000fe40004800000 */
[----:B------:R-:W-:Y:S02]  /*ffa0*/  FSEL R143, R237, -INF , !P2 ;  /* 0xff800000ed8f7808 */ /* 0x000fe40005000000 */
[C---:B------:R-:W-:Y:S01]  /*ffb0*/  ISETP.GE.AND P1, PT, R6.reuse, R213, PT ;  /* 0x000000d50600720c */ /* 0x040fe20003f26270 */
[----:B------:R-:W3:Y:S01]  /*ffc0*/  I2F R29, R29 ;  /* 0x0000001d001d7306 */ /* 0x000ee20000201400 */
[C---:B------:R-:W-:Y:S02]  /*ffd0*/  ISETP.GE.AND P2, PT, R6.reuse, R210, PT ;  /* 0x000000d20600720c */ /* 0x040fe40003f46270 */
[----:B------:R-:W-:Y:S01]  /*ffe0*/  ISETP.GE.OR P1, PT, R6, R212, !P1 ;  /* 0x000000d40600720c */ /* 0x000fe20004f26670 */
[----:B-1----:R-:W-:Y:S01]  /*fff0*/  FFMA.FTZ R17, R12, -UR24, R17 ;  /* 0x800000180c117c23 */ /* 0x002fe20008010011 */
[----:B------:R-:W-:Y:S02]  /*10000*/  FMNMX.FTZ R12, R5, R0, !PT ;  /* 0x00000000050c7209 */ /* 0x000fe40007810000 */
[----:B------:R-:W-:Y:S01]  /*10010*/  ISETP.GE.OR P2, PT, R6, R207, !P2 ;  /* 0x000000cf0600720c */ /* 0x000fe20005746670 */
[----:B------:R-:W-:Y:S01]  /*10020*/  IMAD.IADD R6, R211, 0x1, -R6 ;  /* 0x00000001d3067824 */ /* 0x000fe200078e0a06 */
[----:B------:R-:W-:Y:S01]  /*10030*/  FMNMX.FTZ R12, R227, R12, !PT ;  /* 0x0000000ce30c7209 */ /* 0x000fe20007810000 */
[----:B------:R-:W1:Y:S01]  /*10040*/  I2F R31, R33 ;  /* 0x00000021001f7306 */ /* 0x000e620000201400 */
[----:B------:R-:W-:Y:S02]  /*10050*/  IABS R11, R11 ;  /* 0x0000000b000b7213 */ /* 0x000fe40000000000 */
[----:B------:R-:W-:Y:S01]  /*10060*/  FMNMX.FTZ R12, R7, R12, !PT ;  /* 0x0000000c070c7209 */ /* 0x000fe20007810000 */
[----:B--2---:R-:W-:Y:S01]  /*10070*/  FFMA.FTZ R245, R8, -UR24, R245 ;  /* 0x8000001808f57c23 */ /* 0x004fe200080100f5 */
[----:B------:R-:W-:Y:S01]  /*10080*/  FMNMX.FTZ R13, R220, R15, !PT ;  /* 0x0000000fdc0d7209 */ /* 0x000fe20007810000 */
[C---:B------:R-:W-:Y:S01]  /*10090*/  IMAD.IADD R8, R211.reuse, 0x1, -R4 ;  /* 0x00000001d3087824 */ /* 0x040fe200078e0a04 */
[----:B------:R-:W-:Y:S02]  /*100a0*/  IADD3 R15, R211, -R14, RZ ;  /* 0x8000000ed30f7210 */ /* 0x000fe40007ffe0ff */
[----:B------:R-:W-:Y:S01]  /*100b0*/  FMNMX.FTZ R13, R228, R13, !PT ;  /* 0x0000000de40d7209 */ /* 0x000fe20007810000 */
[----:B------:R-:W2:Y:S01]  /*100c0*/  I2F R28, R28 ;  /* 0x0000001c001c7306 */ /* 0x000ea20000201400 */
[----:B------:R-:W-:Y:S02]  /*100d0*/  IABS R6, R6 ;  /* 0x0000000600067213 */ /* 0x000fe40000000000 */
[----:B------:R-:W-:Y:S01]  /*100e0*/  FMNMX.FTZ R13, R10, R13, !PT ;  /* 0x0000000d0a0d7209 */ /* 0x000fe20007810000 */
[----:B---3--:R-:W-:Y:S01]  /*100f0*/  FFMA.FTZ R238, R29, -UR24, R238 ;  /* 0x800000181dee7c23 */ /* 0x008fe200080100ee */
[----:B------:R-:W-:Y:S02]  /*10100*/  IABS R30, R30 ;  /* 0x0000001e001e7213 */ /* 0x000fe40000000000 */
[----:B------:R-:W-:Y:S02]  /*10110*/  FMNMX.FTZ R13, R164, R13, !PT ;  /* 0x0000000da40d7209 */ /* 0x000fe40007810000 */
[----:B------:R-:W-:Y:S01]  /*10120*/  FMNMX.FTZ R12, R229, R12, !PT ;  /* 0x0000000ce50c7209 */ /* 0x000fe20007810000 */
[----:B------:R-:W3:Y:S01]  /*10130*/  I2F R22, R22 ;  /* 0x0000001600167306 */ /* 0x000ee20000201400 */
[----:B------:R-:W-:Y:S02]  /*10140*/  FMNMX.FTZ R13, R162, R13, !PT ;  /* 0x0000000da20d7209 */ /* 0x000fe40007810000 */
[----:B------:R-:W-:Y:S01]  /*10150*/  IABS R15, R15 ;  /* 0x0000000f000f7213 */ /* 0x000fe20000000000 */
[----:B-1----:R-:W-:Y:S01]  /*10160*/  FFMA.FTZ R252, R31, -UR24, R252 ;  /* 0x800000181ffc7c23 */ /* 0x002fe200080100fc */
[----:B------:R-:W-:Y:S02]  /*10170*/  FMNMX.FTZ R12, R163, R12, !PT ;  /* 0x0000000ca30c7209 */ /* 0x000fe40007810000 */
[----:B------:R-:W-:Y:S02]  /*10180*/  FMNMX.FTZ R21, R142, R13, !PT ;  /* 0x0000000d8e157209 */ /* 0x000fe40007810000 */
[----:B------:R-:W-:Y:S01]  /*10190*/  IABS R8, R8 ;  /* 0x0000000800087213 */ /* 0x000fe20000000000 */
[----:B------:R-:W1:Y:S01]  /*101a0*/  I2F R11, R11 ;  /* 0x0000000b000b7306 */ /* 0x000e620000201400 */
[----:B------:R-:W-:Y:S02]  /*101b0*/  IADD3 R13, R211, -R3, RZ ;  /* 0x80000003d30d7210 */ /* 0x000fe40007ffe0ff */
[----:B------:R-:W-:Y:S01]  /*101c0*/  FMNMX.FTZ R12, R161, R12, !PT ;  /* 0x0000000ca10c7209 */ /* 0x000fe20007810000 */
[----:B--2---:R-:W-:Y:S01]  /*101d0*/  FFMA.FTZ R243, R28, -UR24, R243 ;  /* 0x800000181cf37c23 */ /* 0x004fe200080100f3 */
[----:B------:R-:W-:Y:S02]  /*101e0*/  IABS R13, R13 ;  /* 0x0000000d000d7213 */ /* 0x000fe40000000000 */
[----:B------:R-:W-:Y:S02]  /*101f0*/  FSEL R141, R238, -INF , !P0 ;  /* 0xff800000ee8d7808 */ /* 0x000fe40004000000 */
[----:B------:R-:W-:Y:S01]  /*10200*/  FMNMX.FTZ R12, R143, R12, !PT ;  /* 0x0000000c8f0c7209 */ /* 0x000fe20007810000 */
[----:B------:R-:W2:Y:S01]  /*10210*/  I2F R20, R30 ;  /* 0x0000001e00147306 */ /* 0x000ea20000201400 */
[----:B------:R-:W-:Y:S02]  /*10220*/  FSEL R152, R252, -INF , !P1 ;  /* 0xff800000fc987808 */ /* 0x000fe40004800000 */
[----:B------:R-:W-:Y:S01]  /*10230*/  ISETP.GE.AND P1, PT, R14, R213, PT ;  /* 0x000000d50e00720c */ /* 0x000fe20003f26270 */
[----:B---3--:R-:W-:Y:S01]  /*10240*/  FFMA.FTZ R241, R22, -UR24, R241 ;  /* 0x8000001816f17c23 */ /* 0x008fe200080100f1 */
[----:B------:R-:W-:Y:S02]  /*10250*/  FSEL R159, R243, -INF , !P6 ;  /* 0xff800000f39f7808 */ /* 0x000fe40007000000 */
[----:B------:R-:W-:Y:S02]  /*10260*/  FMNMX.FTZ R12, R141, R12, !PT ;  /* 0x0000000c8d0c7209 */ /* 0x000fe40007810000 */
[----:B------:R-:W-:Y:S01]  /*10270*/  ISETP.GE.OR P1, PT, R14, R212, !P1 ;  /* 0x000000d40e00720c */ /* 0x000fe20004f26670 */
[----:B------:R-:W3:Y:S01]  /*10280*/  I2F R6, R6 ;  /* 0x0000000600067306 */ /* 0x000ee20000201400 */
[----:B------:R-:W-:Y:S02]  /*10290*/  FSEL R157, R241, -INF , !P5 ;  /* 0xff800000f19d7808 */ /* 0x000fe40006800000 */
[----:B------:R-:W-:Y:S01]  /*102a0*/  FMNMX.FTZ R12, R159, R12, !PT ;  /* 0x0000000c9f0c7209 */ /* 0x000fe20007810000 */
[----:B-1----:R-:W-:Y:S01]  /*102b0*/  FFMA.FTZ R242, R11, -UR24, R242 ;  /* 0x800000180bf27c23 */ /* 0x002fe200080100f2 */
[----:B------:R-:W-:Y:S02]  /*102c0*/  FMNMX.FTZ R21, R140, R21, !PT ;  /* 0x000000158c157209 */ /* 0x000fe40007810000 */
[----:B------:R-:W-:Y:S02]  /*102d0*/  FSEL R150, R18, -INF , !P1 ;  /* 0xff80000012967808 */ /* 0x000fe40004800000 */
[----:B------:R-:W-:Y:S01]  /*102e0*/  FSEL R155, R245, -INF , !P4 ;  /* 0xff800000f59b7808 */ /* 0x000fe20006000000 */
[----:B------:R-:W1:Y:S01]  /*102f0*/  I2F R15, R15 ;  /* 0x0000000f000f7306 */ /* 0x000e620000201400 */
[----:B------:R-:W-:Y:S02]  /*10300*/  FMNMX.FTZ R12, R157, R12, !PT ;  /* 0x0000000c9d0c7209 */ /* 0x000fe40007810000 */
[----:B------:R-:W-:Y:S01]  /*10310*/  ISETP.GE.AND P1, PT, R4, R213, PT ;  /* 0x000000d50400720c */ /* 0x000fe20003f26270 */
[----:B--2---:R-:W-:Y:S01]  /*10320*/  FFMA.FTZ R19, R20, -UR24, R19 ;  /* 0x8000001814137c23 */ /* 0x004fe20008010013 */
[----:B------:R-:W-:Y:S01]  /*10330*/  FMNMX.FTZ R21, R160, R21, !PT ;  /* 0x00000015a0157209 */ /* 0x000fe20007810000 */
[----:B------:R-:W-:Y:S01]  /*10340*/  LDSM.16.MT88.4 R28, [R193+0xc000] ;  /* 0x00c00000c11c783b */ /* 0x000fe20000004200 */
[----:B------:R-:W-:Y:S02]  /*10350*/  ISETP.GE.AND P0, PT, R14, R210, PT ;  /* 0x000000d20e00720c */ /* 0x000fe40003f06270 */
[----:B------:R-:W-:Y:S01]  /*10360*/  FSEL R153, R242, -INF , !P3 ;  /* 0xff800000f2997808 */ /* 0x000fe20005800000 */
[----:B------:R-:W2:Y:S01]  /*10370*/  I2F R8, R8 ;  /* 0x0000000800087306 */ /* 0x000ea20000201400 */
[----:B------:R-:W-:Y:S02]  /*10380*/  ISETP.GE.OR P1, PT, R4, R212, !P1 ;  /* 0x000000d40400720c */ /* 0x000fe40004f26670 */
[----:B------:R-:W-:Y:S01]  /*10390*/  FMNMX.FTZ R21, R158, R21, !PT ;  /* 0x000000159e157209 */ /* 0x000fe20007810000 */
[----:B---3--:R-:W-:Y:S01]  /*103a0*/  FFMA.FTZ R249, R6, -UR24, R249 ;  /* 0x8000001806f97c23 */ /* 0x008fe200080100f9 */
[----:B------:R-:W-:Y:S02]  /*103b0*/  FMNMX.FTZ R6, R155, R12, !PT ;  /* 0x0000000c9b067209 */ /* 0x000fe40007810000 */
[----:B------:R-:W-:Y:S02]  /*103c0*/  ISETP.GE.OR P0, PT, R14, R207, !P0 ;  /* 0x000000cf0e00720c */ /* 0x000fe40004706670 */
[----:B------:R-:W-:Y:S01]  /*103d0*/  FSEL R148, R19, -INF , !P1 ;  /* 0xff80000013947808 */ /* 0x000fe20004800000 */
[----:B------:R-:W3:Y:S01]  /*103e0*/  I2F R13, R13 ;  /* 0x0000000d000d7306 */ /* 0x000ee20000201400 */
[----:B------:R-:W-:Y:S02]  /*103f0*/  FSEL R149, R249, -INF , !P2 ;  /* 0xff800000f9957808 */ /* 0x000fe40005000000 */
[----:B------:R-:W-:Y:S01]  /*10400*/  FMNMX.FTZ R6, R153, R6, !PT ;  /* 0x0000000699067209 */ /* 0x000fe20007810000 */
[----:B-1----:R-:W-:Y:S01]  /*10410*/  FFMA.FTZ R248, R15, -UR24, R248 ;  /* 0x800000180ff87c23 */ /* 0x002fe200080100f8 */
[----:B------:R-:W-:Y:S02]  /*10420*/  ISETP.GE.AND P1, PT, R4, R210, PT ;  /* 0x000000d20400720c */ /* 0x000fe40003f26270 */
[----:B------:R-:W-:Y:S02]  /*10430*/  FMNMX.FTZ R21, R156, R21, !PT ;  /* 0x000000159c157209 */ /* 0x000fe40007810000 */
[----:B------:R-:W-:Y:S02]  /*10440*/  FSEL R147, R248, -INF , !P0 ;  /* 0xff800000f8937808 */ /* 0x000fe40004000000 */
[----:B------:R-:W-:Y:S02]  /*10450*/  ISETP.GE.OR P1, PT, R4, R207, !P1 ;  /* 0x000000cf0400720c */ /* 0x000fe40004f26670 */
[----:B------:R-:W-:Y:S01]  /*10460*/  FMNMX.FTZ R4, R149, R6, !PT ;  /* 0x0000000695047209 */ /* 0x000fe20007810000 */
[----:B--2---:R-:W-:Y:S01]  /*10470*/  FFMA.FTZ R251, R8, -UR24, R251 ;  /* 0x8000001808fb7c23 */ /* 0x004fe200080100fb */
[----:B------:R-:W-:Y:S02]  /*10480*/  ISETP.GE.AND P2, PT, R3, R210, PT ;  /* 0x000000d20300720c */ /* 0x000fe40003f46270 */
[----:B------:R-:W-:Y:S02]  /*10490*/  FMNMX.FTZ R21, R154, R21, !PT ;  /* 0x000000159a157209 */ /* 0x000fe40007810000 */
[----:B------:R-:W-:Y:S02]  /*104a0*/  FSEL R145, R251, -INF , !P1 ;  /* 0xff800000fb917808 */ /* 0x000fe40004800000 */
[----:B------:R-:W-:Y:S02]  /*104b0*/  FMNMX.FTZ R8, R147, R4, !PT ;  /* 0x0000000493087209 */ /* 0x000fe40007810000 */
[----:B------:R-:W-:Y:S01]  /*104c0*/  ISETP.GE.OR P2, PT, R3, R207, !P2 ;  /* 0x000000cf0300720c */ /* 0x000fe20005746670 */
[----:B---3--:R-:W-:Y:S01]  /*104d0*/  FFMA.FTZ R250, R13, -UR24, R250 ;  /* 0x800000180dfa7c23 */ /* 0x008fe200080100fa */
[----:B------:R-:W-:Y:S02]  /*104e0*/  FMNMX.FTZ R21, R152, R21, !PT ;  /* 0x0000001598157209 */ /* 0x000fe40007810000 */
[----:B------:R-:W-:Y:S02]  /*104f0*/  ISETP.GE.AND P6, PT, R3, R213, PT ;  /* 0x000000d50300720c */ /* 0x000fe40003fc6270 */
[----:B------:R-:W-:Y:S02]  /*10500*/  FMNMX.FTZ R8, R145, R8, !PT ;  /* 0x0000000891087209 */ /* 0x000fe40007810000 */
[----:B------:R-:W-:Y:S02]  /*10510*/  FSEL R133, R250, -INF , !P2 ;  /* 0xff800000fa857808 */ /* 0x000fe40005000000 */
[----:B------:R-:W-:Y:S02]  /*10520*/  FMNMX.FTZ R19, R150, R21, !PT ;  /* 0x0000001596137209 */ /* 0x000fe40007810000 */
[----:B------:R-:W-:Y:S01]  /*10530*/  ISETP.GE.OR P6, PT, R3, R212, !P6 ;  /* 0x000000d40300720c */ /* 0x000fe200077c6670 */
[----:B------:R-:W-:Y:S01]  /*10540*/  LDSM.16.MT88.4 R20, [R194+0xc000] ;  /* 0x00c00000c214783b */ /* 0x000fe20000004200 */
[----:B------:R-:W-:Y:S02]  /*10550*/  FMNMX.FTZ R6, R133, R8, !PT ;  /* 0x0000000885067209 */ /* 0x000fe40007810000 */
[----:B------:R-:W-:Y:S02]  /*10560*/  FSEL R146, R17, -INF , !P6 ;  /* 0xff80000011927808 */ /* 0x000fe40007000000 */
[----:B------:R-:W-:Y:S03]  /*10570*/  FMNMX.FTZ R19, R148, R19, !PT ;  /* 0x0000001394137209 */ /* 0x000fe60007810000 */
[----:B------:R-:W1:Y:S01]  /*10580*/  SHFL.BFLY PT, R3, R6, 0x2, 0x1f ;  /* 0x0c401f0006037f89 */ /* 0x000e6200000e0000 */
[----:B------:R-:W-:Y:S07]  /*10590*/  FMNMX.FTZ R11, R146, R19, !PT ;  /* 0x00000013920b7209 */ /* 0x000fee0007810000 */
        /* <DEDUP_REMOVED lines=375> */
.L_x_5716:
        /* <DEDUP_REMOVED lines=259> */
.L_x_5721:
[----:B------:R-:W2:Y:S01]  /*12d40*/  S2UR UR7, SR_CTAID.Z ;  /* 0x00000000000779c3 */ /* 0x000ea20000002700 */
[----:B------:R-:W-:Y:S02]  /*12d50*/  ULDC UR4, c[0x0][0x1c0] ;  /* 0x0000700000047ab9 */ /* 0x000fe40000000800 */
[----:B------:R-:W-:-:S05]  /*12d60*/  ULDC UR8, c[0x0][0x214] ;  /* 0x0000850000087ab9 */ /* 0x000fca0000000800 */
[----:B------:R-:W2:Y:S02]  /*12d70*/  S2UR UR6, SR_CTAID.Y ;  /* 0x00000000000679c3 */ /* 0x000ea40000002600 */
[----:B--2---:R-:W-:-:S04]  /*12d80*/  UIMAD UR4, UR6, UR4, UR7 ;  /* 0x00000004060472a4 */ /* 0x004fc8000f8e0207 */
[----:B------:R-:W-:Y:S02]  /*12d90*/  UIMAD UR8, UR4, UR8, URZ ;  /* 0x00000008040872a4 */ /* 0x000fe4000f8e023f */
.L_x_5722:
        /* <DEDUP_REMOVED lines=55> */
.L_x_5724:
[----:B----4-:R-:W-:Y:S05]  /*13110*/  BSYNC B0 ;  /* 0x0000000000007941 */ /* 0x010fea0003800000 */
.L_x_5723:
        /* <DEDUP_REMOVED lines=38> */
.L_x_5726:
[----:B------:R-:W-:Y:S05]  /*13380*/  BSYNC B0 ;  /* 0x0000000000007941 */ /* 0x000fea0003800000 */
.L_x_5725:
        /* <DEDUP_REMOVED lines=20> */
.L_x_5728:
[----:B------:R-:W-:Y:S05]  /*134d0*/  BSYNC B0 ;  /* 0x0000000000007941 */ /* 0x000fea0003800000 */
.L_x_5727:
        /* <DEDUP_REMOVED lines=20> */
.L_x_5730:
[----:B------:R-:W-:Y:S05]  /*13620*/  BSYNC B0 ;  /* 0x0000000000007941 */ /* 0x000fea0003800000 */
.L_x_5729:
        /* <DEDUP_REMOVED lines=20> */
.L_x_5731:
        /* <DEDUP_REMOVED lines=9> */
.L_x_7871:


//--------------------- .text._ZN5flash24flash_fwd_splitkv_kernelI23Flash_fwd_kernel_traitsILi192ELi64ELi64ELi4ELb0ELb0EN7cutlass10bfloat16_tE19Flash_kernel_traitsILi192ELi64ELi64ELi4ES3_EELb0ELb1ELb0ELb0ELb1ELb0ELb0ELb1EEEvNS_16Flash_fwd_paramsE --------------------------
	.section	.text._ZN5flash24flash_fwd_splitkv_kernelI23Flash_fwd_kernel_traitsILi192ELi64ELi64ELi4ELb0ELb0EN7cutlass10bfloat16_tE19Flash_kernel_traitsILi192ELi64ELi64ELi4ES3_EELb0ELb1ELb0ELb0ELb1ELb0ELb0ELb1EEEvNS_16Flash_fwd_paramsE,"ax",@progbits
	.sectioninfo	@"SHI_REGISTERS=244"
	.align	128
        .global         _ZN5flash24flash_fwd_splitkv_kernelI23Flash_fwd_kernel_traitsILi192ELi64ELi64ELi4ELb0ELb0EN7cutlass10bfloat16_tE19Flash_kernel_traitsILi192ELi64ELi64ELi4ES3_EELb0ELb1ELb0ELb0ELb1ELb0ELb0ELb1EEEvNS_16Flash_fwd_paramsE
        .type           _ZN5flash24flash_fwd_splitkv_kernelI23Flash_fwd_kernel_traitsILi192ELi64ELi64ELi4ELb0ELb0EN7cutlass10bfloat16_tE19Flash_kernel_traitsILi192ELi64ELi64ELi4ES3_EELb0ELb1ELb0ELb0ELb1ELb0ELb0ELb1EEEvNS_16Flash_fwd_paramsE,@function
        .size           _ZN5flash24flash_fwd_splitkv_kernelI23Flash_fwd_kernel_traitsILi192ELi64ELi64ELi4ELb0ELb0EN7cutlass10bfloat16_tE19Flash_kernel_traitsILi192ELi64ELi64ELi4ES3_EELb0ELb1ELb0ELb0ELb1ELb0ELb0ELb1EEEvNS_16Flash_fwd_paramsE,(.L_x_7807 - _ZN5flash24flash_fwd_splitkv_kernelI23Flash_fwd_kernel_traitsILi192ELi64ELi64ELi4ELb0ELb0EN7cutlass10bfloat16_tE19Flash_kernel_traitsILi192ELi64ELi64ELi4ES3_EELb0ELb1ELb0ELb0ELb1ELb0ELb0ELb1EEEvNS_16Flash_fwd_paramsE)
        .other          _ZN5flash24flash_fwd_splitkv_kernelI23Flash_fwd_kernel_traitsILi192ELi64ELi64ELi4ELb0ELb0EN7cutlass10bfloat16_tE19Flash_kernel_traitsILi192ELi64ELi64ELi4ES3_EELb0ELb1ELb0ELb0ELb1ELb0ELb0ELb1EEEvNS_16Flash_fwd_paramsE,@"STO_CUDA_ENTRY STV_DEFAULT"
_ZN5flash24flash_fwd_splitkv_kernelI23Flash_fwd_kernel_traitsILi192ELi64ELi64ELi4ELb0ELb0EN7cutlass10bfloat16_tE19Flash_kernel_traitsILi192ELi64ELi64ELi4ES3_EELb0ELb1ELb0ELb0ELb1ELb0ELb0ELb1EEEvNS_16Flash_fwd_paramsE:
.text._ZN5flash24flash_fwd_splitkv_kernelI23Flash_fwd_kernel_traitsILi192ELi64ELi64ELi4ELb0ELb0EN7cutlass10bfloat16_tE19Flash_kernel_traitsILi192ELi64ELi64ELi4ES3_EELb0ELb1ELb0ELb0ELb1ELb0ELb0ELb1EEEvNS_16Flash_fwd_paramsE:
        /* <DEDUP_REMOVED lines=9> */
[----:B-123--:R-:W-:Y:S05]  /*0090*/  CALL.REL.NOINC `($_ZN5flash24flash_fwd_splitkv_kernelI23Flash_fwd_kernel_traitsILi192ELi64ELi64ELi4ELb0ELb0EN7cutlass10bfloat16_tE19Flash_kernel_traitsILi192ELi64ELi64ELi4ES3_EELb0ELb1ELb0ELb0ELb1ELb0ELb0ELb1EEEvNS_16Flash_fwd_paramsE$_ZN5flash30compute_attn_1rowblock_splitkvI23Flash_fwd_kernel_traitsILi192ELi64ELi64ELi4ELb0ELb0EN7cutlass10bfloat16_tE19Flash_kernel_traitsILi192ELi64ELi64ELi4ES3_EELb0ELb1ELb0ELb0ELb1ELb0ELb0ELb1ENS_16Flash_fwd_paramsEEEvRKT8_iiiii) ;  /* 0x0000002000007944 */ /* 0x00efea0003c00000 */
[----:B------:R-:W-:Y:S05]  /*00a0*/  BSYNC B3 ;  /* 0x0000000000037941 */ /* 0x000fea0003800000 */
.L_x_5732:
[----:B------:R-:W-:Y:S05]  /*00b0*/  EXIT ;  /* 0x000000000000794d */ /* 0x000fea0003800000 */
        .type           $_ZN5flash24flash_fwd_splitkv_kernelI23Flash_fwd_kernel_traitsILi192ELi64ELi64ELi4ELb0ELb0EN7cutlass10bfloat16_tE19Flash_kernel_traitsILi192ELi64ELi64ELi4ES3_EELb0ELb1ELb0ELb0ELb1ELb0ELb0ELb1EEEvNS_16Flash_fwd_paramsE$_ZN5flash30compute_attn_1rowblock_splitkvI23Flash_fwd_kernel_traitsILi192ELi64ELi64ELi4ELb0ELb0EN7cutlass10bfloat16_tE19Flash_kernel_traitsILi192ELi64ELi64ELi4ES3_EELb0ELb1ELb0ELb0ELb1ELb0ELb0ELb1ENS_16Flash_fwd_paramsEEEvRKT8_iiiii,@function
        .size           $_ZN5flash24flash_fwd_splitkv_kernelI23Flash_fwd_kernel_traitsILi192ELi64ELi64ELi4ELb0ELb0EN7cutlass10bfloat16_tE19Flash_kernel_traitsILi192ELi64ELi64ELi4ES3_EELb0ELb1ELb0ELb0ELb1ELb0ELb0ELb1EEEvNS_16Flash_fwd_paramsE$_ZN5flash30compute_attn_1rowblock_splitkvI23Flash_fwd_kernel_traitsILi192ELi64ELi64ELi4ELb0ELb0EN7cutlass10bfloat16_tE19Flash_kernel_traitsILi192ELi64ELi64ELi4ES3_EELb0ELb1ELb0ELb0ELb1ELb0ELb0ELb1ENS_16Flash_fwd_paramsEEEvRKT8_iiiii,($__internal_26_$__cuda_sm70_shflsync_bfly_p - $_ZN5flash24flash_fwd_splitkv_kernelI23Flash_fwd_kernel_traitsILi192ELi64ELi64ELi4ELb0ELb0EN7cutlass10bfloat16_tE19Flash_kernel_traitsILi192ELi64ELi64ELi4ES3_EELb0ELb1ELb0ELb0ELb1ELb0ELb0ELb1EEEvNS_16Flash_fwd_paramsE$_ZN5flash30compute_attn_1rowblock_splitkvI23Flash_fwd_kernel_traitsILi192ELi64ELi64ELi4ELb0ELb0EN7cutlass10bfloat16_tE19Flash_kernel_traitsILi192ELi64ELi64ELi4ES3_EELb0ELb1ELb0ELb0ELb1ELb0ELb0ELb1ENS_16Flash_fwd_paramsEEEvRKT8_iiiii)
$_ZN5flash24flash_fwd_splitkv_kernelI23Flash_fwd_kernel_traitsILi192ELi64ELi64ELi4ELb0ELb0EN7cutlass10bfloat16_tE19Flash_kernel_traitsILi192ELi64ELi64ELi4ES3_EELb0ELb1ELb0ELb0ELb1ELb0ELb0ELb1EEEvNS_16Flash_fwd_paramsE$_ZN5flash30compute_attn_1rowblock_splitkvI23Flash_fwd_kernel_traitsILi192ELi64ELi64ELi4ELb0ELb0EN7cutlass10bfloat16_tE19Flash_kernel_traitsILi192ELi64ELi64ELi4ES3_EELb0ELb1ELb0ELb0ELb1ELb0ELb0ELb1ENS_16Flash_fwd_paramsEEEvRKT8_iiiii:
        /* <DEDUP_REMOVED lines=21> */
.L_x_5734:
[----:B------:R-:W-:Y:S05]  /*0210*/  BSYNC B0 ;  /* 0x0000000000007941 */ /* 0x000fea0003800000 */
.L_x_5733:
[----:B------:R-:W4:Y:S04]  /*0220*/  LD.E.64 R30, [R22.64+0xf0] ;  /* 0x0000f006161e7980 */ /* 0x000f28000c101b00 */
[----:B-1-3--:R-:W3:Y:S01]  /*0230*/  @P2 LD.E R3, [R2.64+0x4] ;  /* 0x0000040602032980 */ /* 0x00aee2000c101900 */
        /* <DEDUP_REMOVED lines=9> */
[----:B------:R-:W3:Y:S02]  /*02d0*/  LD.E.U8 R0, [R22.64+0x1b2] ;  /* 0x0001b20616007980 */ /* 0x000ee4000c101100 */
[----:B---3--:R-:W-:-:S13]  /*02e0*/  ISETP.NE.AND P1, PT, R0, RZ, PT ;  /* 0x000000ff0000720c */ /* 0x008fda0003f25270 */
[----:B------:R-:W3:Y:S02]  /*02f0*/  @P1 LD.E R3, [R4.64+0x4] ;  /* 0x0000040604031980 */ /* 0x000ee4000c101900 */
[----:B---3--:R-:W-:-:S06]  /*0300*/  @P1 IADD3 R76, R3, -R12, RZ ;  /* 0x8000000c034c1210 */ /* 0x008fcc0007ffe0ff */
[----:B------:R3:W5:Y:S01]  /*0310*/  @!P1 LD.E R76, [R4.64] ;  /* 0x00000006044c9980 */ /* 0x000762000c101900 */
[----:B------:R-:W-:Y:S05]  /*0320*/  BRA `(.L_x_5737) ;  /* 0x0000001000007947 */ /* 0x000fea0003800000 */
.L_x_5736:
[----:B------:R3:W5:Y:S02]  /*0330*/  LD.E R76, [R22.64+0xb8] ;  /* 0x0000b806164c7980 */ /* 0x000764000c101900 */
.L_x_5737:
[----:B------:R-:W-:Y:S05]  /*0340*/  BSYNC B0 ;  /* 0x0000000000007941 */ /* 0x000fea0003800000 */
.L_x_5735:
[----:B------:R-:W4:Y:S01]  /*0350*/  LD.E.64 R2, [R22.64+0xf8] ;  /* 0x0000f80616027980 */ /* 0x000f22000c101b00 */
        /* <DEDUP_REMOVED lines=9> */
.L_x_5739:
[----:B------:R-:W4:Y:S01]  /*03f0*/  LD.E.64 R2, [R22.64+0x108] ;  /* 0x0001080616027980 */ /* 0x000f22000c101b00 */
[----:B------:R-:W-:Y:S01]  /*0400*/  BSSY B0, `(.L_x_5741) ;  /* 0x0000006000007945 */ /* 0x000fe20003800000 */
[----:B------:R-:W-:Y:S01]  /*0410*/  IMAD.MOV.U32 R57, RZ, RZ, RZ ;  /* 0x000000ffff397224 */ /* 0x000fe200078e00ff */
[----:B----4-:R-:W-:-:S04]  /*0420*/  ISETP.NE.U32.AND P1, PT, R2, RZ, PT ;  /* 0x000000ff0200720c */ /* 0x010fc80003f25070 */
[----:B------:R-:W-:-:S13]  /*0430*/  ISETP.NE.AND.EX P1, PT, R3, RZ, PT, P1 ;  /* 0x000000ff0300720c */ /* 0x000fda0003f25310 */
[----:B------:R-:W-:Y:S05]  /*0440*/  @!P1 BRA `(.L_x_5742) ;  /* 0x0000001000009947 */ /* 0x000fea0003800000 */
[----:B------:R4:W5:Y:S02]  /*0450*/  LD.E R57, [R22.64+0xbc] ;  /* 0x0000bc0616397980 */ /* 0x000964000c101900 */
.L_x_5742:
[----:B------:R-:W-:Y:S05]  /*0460*/  BSYNC B0 ;  /* 0x0000000000007941 */ /* 0x000fea0003800000 */
.L_x_5741:
[----:B-----5:R-:W-:Y:S02]  /*0470*/  IADD3 R57, R76, R57, RZ ;  /* 0x000000394c397210 */ /* 0x020fe40007ffe0ff */
.L_x_5740:
[----:B------:R-:W-:Y:S05]  /*0480*/  BSYNC B1 ;  /* 0x0000000000017941 */ /* 0x000fea0003800000 */
.L_x_5738:
[----:B------:R-:W-:Y:S01]  /*0490*/  IMAD.SHL.U32 R63, R207, 0x40, RZ ;  /* 0x00000040cf3f7824 */ /* 0x000fe200078e00ff */
[----:B------:R-:W-:Y:S01]  /*04a0*/  MOV R2, R204 ;  /* 0x000000cc00027202 */ /* 0x000fe20000000f00 */
[----:B------:R-:W-:-:S03]  /*04b0*/  IMAD.MOV.U32 R3, RZ, RZ, 0x0 ;  /* 0x00000000ff037424 */ /* 0x000fc600078e00ff */
[----:B------:R-:W-:-:S13]  /*04c0*/  ISETP.GT.AND P1, PT, R208, R63, PT ;  /* 0x0000003fd000720c */ /* 0x000fda0003f24270 */
[----:B------:R-:W-:Y:S05]  /*04d0*/  @!P1 RET.REL.NODEC R2 `(_ZN5flash24flash_fwd_splitkv_kernelI23Flash_fwd_kernel_traitsILi192ELi64ELi64ELi4ELb0ELb0EN7cutlass10bfloat16_tE19Flash_kernel_traitsILi192ELi64ELi64ELi4ES3_EELb0ELb1ELb0ELb0ELb1ELb0ELb0ELb1EEEvNS_16Flash_fwd_paramsE) ;  /* 0xfffffb2002009950 */ /* 0x000fea0003c3ffff */
[----:B------:R-:W5:Y:S04]  /*04e0*/  LD.E R9, [R22.64+0xb8] ;  /* 0x0000b80616097980 */ /* 0x000f68000c101900 */
[----:B---3--:R-:W3:Y:S04]  /*04f0*/  LD.E R2, [R22.64+0x188] ;  /* 0x0001880616027980 */ /* 0x008ee8000c101900 */
[----:B----4-:R-:W4:Y:S01]  /*0500*/  LD.E R7, [R22.64+0x184] ;  /* 0x0001840616077980 */ /* 0x010f22000c101900 */
[----:B------:R-:W-:Y:S02]  /*0510*/  IADD3 R0, R57, R63, -R208 ;  /* 0x0000003f39007210 */ /* 0x000fe40007ffe8d0 */
[----:B------:R-:W-:-:S02]  /*0520*/  IADD3 R3, -R208, 0x7f, R63 ;  /* 0x0000007fd0037810 */ /* 0x000fc40007ffe13f */
[----:B------:R-:W-:Y:S02]  /*0530*/  IADD3 R5, R57, 0x3f, RZ ;  /* 0x0000003f39057810 */ /* 0x000fe40007ffe0ff */
[----:B-----5:R-:W-:Y:S02]  /*0540*/  IADD3 R9, R9, 0x3f, RZ ;  /* 0x0000003f09097810 */ /* 0x020fe40007ffe0ff */
[----:B---3--:R-:W-:Y:S02]  /*0550*/  IADD3 R3, R2, R3, R57 ;  /* 0x0000000302037210 */ /* 0x008fe40007ffe039 */
[----:B------:R-:W-:Y:S01]  /*0560*/  SHF.R.S32.HI R2, RZ, 0x1f, R5 ;  /* 0x0000001fff027819 */ /* 0x000fe20000011405 */
[----:B----4-:R-:W-:Y:S01]  /*0570*/  IMAD.IADD R7, R0, 0x1, -R7 ;  /* 0x0000000100077824 */ /* 0x010fe200078e0a07 */
[----:B------:R-:W-:Y:S02]  /*0580*/  SHF.R.S32.HI R6, RZ, 0x1f, R9 ;  /* 0x0000001fff067819 */ /* 0x000fe40000011409 */
[----:B------:R-:W-:-:S02]  /*0590*/  SHF.R.S32.HI R0, RZ, 0x1f, R3 ;  /* 0x0000001fff007819 */ /* 0x000fc40000011403 */
[----:B------:R-:W-:Y:S02]  /*05a0*/  SHF.R.S32.HI R4, RZ, 0x1f, R7 ;  /* 0x0000001fff047819 */ /* 0x000fe40000011407 */
[----:B------:R-:W-:Y:S02]  /*05b0*/  LEA.HI R2, R2, R5, RZ, 0x6 ;  /* 0x0000000502027211 */ /* 0x000fe400078f30ff */
[----:B------:R-:W-:Y:S02]  /*05c0*/  LEA.HI R6, R6, R9, RZ, 0x6 ;  /* 0x0000000906067211 */ /* 0x000fe400078f30ff */
[----:B------:R-:W-:Y:S02]  /*05d0*/  LEA.HI R0, R0, R3, RZ, 0x6 ;  /* 0x0000000300007211 */ /* 0x000fe400078f30ff */
[----:B------:R-:W-:Y:S02]  /*05e0*/  LEA.HI R4, R4, R7, RZ, 0x6 ;  /* 0x0000000704047211 */ /* 0x000fe400078f30ff */
[----:B------:R-:W-:-:S02]  /*05f0*/  SHF.R.S32.HI R2, RZ, 0x6, R2 ;  /* 0x00000006ff027819 */ /* 0x000fc40000011402 */
[----:B------:R-:W-:Y:S02]  /*0600*/  SHF.R.S32.HI R3, RZ, 0x6, R6 ;  /* 0x00000006ff037819 */ /* 0x000fe40000011406 */
[----:B------:R-:W-:Y:S02]  /*0610*/  SHF.R.S32.HI R0, RZ, 0x6, R0 ;  /* 0x00000006ff007819 */ /* 0x000fe40000011400 */
[----:B------:R-:W-:Y:S02]  /*0620*/  SHF.R.S32.HI R4, RZ, 0x6, R4 ;  /* 0x00000006ff047819 */ /* 0x000fe40000011404 */
[----:B------:R-:W-:Y:S02]  /*0630*/  IMNMX R3, R3, R2, PT ;  /* 0x0000000203037217 */ /* 0x000fe40003800200 */
[----:B------:R-:W-:Y:S02]  /*0640*/  IMNMX R198, RZ, R4, !PT ;  /* 0x00000004ffc67217 */ /* 0x000fe40007800200 */
[----:B------:R-:W-:-:S04]  /*0650*/  IMNMX R133, R3, R0, PT ;  /* 0x0000000003857217 */ /* 0x000fc80003800200 */
[----:B------:R-:W-:-:S13]  /*0660*/  ISETP.GE.AND P1, PT, R198, R133, PT ;  /* 0x00000085c600720c */ /* 0x000fda0003f26270 */
[----:B------:R-:W-:Y:S05]  /*0670*/  @!P1 BRA `(.L_x_5743) ;  /* 0x000007f000009947 */ /* 0x000fea0003800000 */
[----:B------:R-:W-:Y:S01]  /*0680*/  ISETP.NE.AND P0, PT, R210, -0x1, PT ;  /* 0xffffffffd200780c */ /* 0x000fe20003f05270 */
[----:B------:R-:W3:Y:S04]  /*0690*/  LD.E.64 R14, [R22.64+0x88] ;  /* 0x00008806160e7980 */ /* 0x000ee8000c101b00 */
[----:B------:R-:W4:Y:S04]  /*06a0*/  LD.E.64 R6, [R22.64+0x90] ;  /* 0x0000900616067980 */ /* 0x000f28000c101b00 */
[----:B--2---:R-:W2:Y:S04]  /*06b0*/  LD.E R2, [R22.64+0x60] ;  /* 0x0000600616027980 */ /* 0x004ea8000c101900 */
[----:B------:R-:W2:Y:S04]  /*06c0*/  @!P0 LD.E.64 R12, [R22.64+0x80] ;  /* 0x00008006160c8980 */ /* 0x000ea8000c101b00 */
[----:B------:R-:W4:Y:S04]  /*06d0*/  LD.E R0, [R22.64+0xb4] ;  /* 0x0000b40616007980 */ /* 0x000f28000c101900 */
[----:B------:R1:W5:Y:S04]  /*06e0*/  LD.E.64 R10, [R22.64+0x70] ;  /* 0x00007006160a7980 */ /* 0x000368000c101b00 */
[----:B------:R1:W5:Y:S01]  /*06f0*/  LD.E.64 R18, [R22.64+0xa0] ;  /* 0x0000a00616127980 */ /* 0x000362000c101b00 */
[----:B------:R-:W-:-:S04]  /*0700*/  SHF.R.S32.HI R8, RZ, 0x1f, R59 ;  /* 0x0000001fff087819 */ /* 0x000fc8000001143b */
[----:B------:R-:W-:-:S04]  /*0710*/  LEA.HI R8, R8, R59, RZ, 0x3 ;  /* 0x0000003b08087211 */ /* 0x000fc800078f18ff */
[----:B------:R-:W-:-:S04]  /*0720*/  LOP3.LUT R16, R8, 0x1ffffff8, RZ, 0xc0, !PT ;  /* 0x1ffffff808107812 */ /* 0x000fc800078ec0ff */
[----:B------:R-:W-:Y:S02]  /*0730*/  IADD3 R5, -R16, R59, RZ ;  /* 0x0000003b10057210 */ /* 0x000fe40007ffe1ff */
[----:B------:R-:W-:Y:S02]  /*0740*/  @!P0 SHF.R.S32.HI R4, RZ, 0x1f, R206 ;  /* 0x0000001fff048819 */ /* 0x000fe400000114ce */
[----:B------:R-:W-:-:S04]  /*0750*/  SHF.L.U32 R20, R5, 0x3, RZ ;  /* 0x0000000305147819 */ /* 0x000fc800000006ff */
[----:B------:R-:W-:Y:S02]  /*0760*/  SHF.R.S32.HI R21, RZ, 0x1f, R20 ;  /* 0x0000001fff157819 */ /* 0x000fe40000011414 */
[----:B------:R-:W-:Y:S01]  /*0770*/  IADD3 R208, -R63, R208, RZ ;  /* 0x000000d03fd07210 */ /* 0x000fe20007ffe1ff */
[----:B------:R-:W-:Y:S01]  /*0780*/  BSSY B0, `(.L_x_5744) ;  /* 0x0000024000007945 */ /* 0x000fe20003800000 */
[-C--:B---3--:R-:W-:Y:S02]  /*0790*/  @P0 IMAD R3, R15, R210.reuse, RZ ;  /* 0x000000d20f030224 */ /* 0x088fe400078e02ff */
[----:B------:R-:W-:-:S04]  /*07a0*/  @P0 IMAD.WIDE.U32 R16, R14, R210, RZ ;  /* 0x000000d20e100225 */ /* 0x000fc800078e00ff */
[----:B--2---:R-:W-:-:S04]  /*07b0*/  @!P0 IMAD R9, R13, R206, RZ ;  /* 0x000000ce0d098224 */ /* 0x004fc800078e02ff */
[C---:B------:R-:W-:Y:S02]  /*07c0*/  @!P0 IMAD R4, R12.reuse, R4, R9 ;  /* 0x000000040c048224 */ /* 0x040fe400078e0209 */
[----:B------:R-:W-:Y:S01]  /*07d0*/  @!P0 IMAD.WIDE.U32 R12, R12, R206, RZ ;  /* 0x000000ce0c0c8225 */ /* 0x000fe200078e00ff */
[----:B------:R-:W-:-:S03]  /*07e0*/  SHF.R.S32.HI R9, RZ, 0x1f, R63 ;  /* 0x0000001fff097819 */ /* 0x000fc6000001143f */
[----:B------:R-:W-:Y:S01]  /*07f0*/  IMAD R5, R15, R63, RZ ;  /* 0x0000003f0f057224 */ /* 0x000fe200078e02ff */
[----:B------:R-:W-:Y:S01]  /*0800*/  @!P0 MOV R16, R12 ;  /* 0x0000000c00108202 */ /* 0x000fe20000000f00 */
[----:B------:R-:W-:-:S04]  /*0810*/  IMAD.WIDE.U32 R20, R63, R14, R20 ;  /* 0x0000000e3f147225 */ /* 0x000fc800078e0014 */
[----:B------:R-:W-:Y:S02]  /*0820*/  @P0 IMAD.IADD R3, R17, 0x1, R3 ;  /* 0x0000000111030824 */ /* 0x000fe400078e0203 */
[----:B------:R-:W-:Y:S02]  /*0830*/  IMAD R12, R14, R9, R5 ;  /* 0x000000090e0c7224 */ /* 0x000fe400078e0205 */
[----:B------:R-:W-:Y:S01]  /*0840*/  @!P0 IMAD.IADD R3, R13, 0x1, R4 ;  /* 0x000000010d038824 */ /* 0x000fe200078e0204 */
[----:B------:R-:W-:Y:S02]  /*0850*/  IADD3 R16, P0, R16, R20, RZ ;  /* 0x0000001410107210 */ /* 0x000fe40007f1e0ff */
[----:B------:R-:W-:Y:S02]  /*0860*/  SHF.R.S32.HI R5, RZ, 0x3, R8 ;  /* 0x00000003ff057819 */ /* 0x000fe40000011408 */
[----:B------:R-:W-:Y:S02]  /*0870*/  IADD3.X R17, R3, R21, R12, P0, !PT ;  /* 0x0000001503117210 */ /* 0x000fe400007fe40c */
[----:B------:R-:W-:Y:S01]  /*0880*/  ISETP.GE.AND P0, PT, R5, R208, PT ;  /* 0x000000d00500720c */ /* 0x000fe20003f06270 */
[----:B----4-:R-:W-:Y:S01]  /*0890*/  IMAD R3, R7, R205, RZ ;  /* 0x000000cd07037224 */ /* 0x010fe200078e02ff */
[--C-:B------:R-:W-:Y:S01]  /*08a0*/  SHF.R.S32.HI R4, RZ, 0x1f, R205.reuse ;  /* 0x0000001fff047819 */ /* 0x100fe200000114cd */
[----:B------:R-:W-:-:S02]  /*08b0*/  IMAD R2, R206, R2, R205 ;  /* 0x00000002ce027224 */ /* 0x000fc400078e02cd */
[----:B------:R-:W-:-:S04]  /*08c0*/  IMAD.WIDE.U32 R16, R205, R6, R16 ;  /* 0x00000006cd107225 */ /* 0x000fc800078e0010 */
[----:B------:R-:W-:Y:S01]  /*08d0*/  IMAD R3, R6, R4, R3 ;  /* 0x0000000406037224 */ /* 0x000fe200078e0203 */
[----:B------:R-:W-:Y:S01]  /*08e0*/  SHF.R.S32.HI R7, RZ, 0x1f, R5 ;  /* 0x0000001fff077819 */ /* 0x000fe20000011405 */
[----:B------:R-:W-:Y:S02]  /*08f0*/  IMAD R0, R0, R2, R63 ;  /* 0x0000000200007224 */ /* 0x000fe400078e023f */
[----:B------:R-:W-:Y:S01]  /*0900*/  IMAD.IADD R25, R17, 0x1, R3 ;  /* 0x0000000111197824 */ /* 0x000fe200078e0203 */
[----:B------:R-:W-:Y:S05]  /*0910*/  @P0 BRA `(.L_x_5745) ;  /* 0x000000a000000947 */ /* 0x000fea0003800000 */
[----:B-1----:R-:W-:Y:S01]  /*0920*/  MOV R24, R16 ;  /* 0x0000001000187202 */ /* 0x002fe20000000f00 */
[----:B------:R-:W-:-:S04]  /*0930*/  IMAD R2, R15, R5, RZ ;  /* 0x000000050f027224 */ /* 0x000fc800078e02ff */
[----:B------:R-:W-:-:S04]  /*0940*/  IMAD.WIDE.U32 R8, R14, R5, R24 ;  /* 0x000000050e087225 */ /* 0x000fc800078e0018 */
[----:B------:R-:W-:-:S05]  /*0950*/  IMAD R2, R14, R7, R2 ;  /* 0x000000070e027224 */ /* 0x000fca00078e0202 */
[----:B------:R-:W-:Y:S02]  /*0960*/  IADD3 R3, R9, R2, RZ ;  /* 0x0000000209037210 */ /* 0x000fe40007ffe0ff */
[----:B-----5:R-:W-:-:S04]  /*0970*/  LEA R2, P0, R8, R10, 0x1 ;  /* 0x0000000a08027211 */ /* 0x020fc800078008ff */
[----:B------:R-:W-:-:S05]  /*0980*/  LEA.HI.X R3, R8, R11, R3, 0x1, P0 ;  /* 0x0000000b08037211 */ /* 0x000fca00000f0c03 */
[----:B------:R1:W-:Y:S04]  /*0990*/  ST.E.128 [R2.64], RZ ;  /* 0x000000ff02007985 */ /* 0x0003e8000c101d06 */
[----:B------:R1:W-:Y:S04]  /*09a0*/  ST.E.128 [R2.64+0x80], RZ ;  /* 0x000080ff02007985 */ /* 0x0003e8000c101d06 */
[----:B------:R1:W-:Y:S02]  /*09b0*/  ST.E.128 [R2.64+0x100], RZ ;  /* 0x000100ff02007985 */ /* 0x0003e4000c101d06 */
.L_x_5745:
[----:B-1----:R-:W-:Y:S05]  /*09c0*/  BSYNC B0 ;  /* 0x0000000000007941 */ /* 0x002fea0003800000 */
.L_x_5744:
        /* <DEDUP_REMOVED lines=8> */
[----:B------:R-:W-:-:S04]  /*0a50*/  IMAD.WIDE.U32 R12, R14, R9, R12 ;  /* 0x000000090e0c7225 */ /* 0x000fc800078e000c */
[----:B------:R-:W-:Y:S01]  /*0a60*/  IMAD R3, R3, R14, RZ ;  /* 0x0000000e03037224 */ /* 0x000fe200078e02ff */
[----:B-----5:R-:W-:-:S03]  /*0a70*/  LEA R2, P0, R12, R10, 0x1 ;  /* 0x0000000a0c027211 */ /* 0x020fc600078008ff */
[----:B------:R-:W-:-:S05]  /*0a80*/  IMAD R3, R15, R9, R3 ;  /* 0x000000090f037224 */ /* 0x000fca00078e0203 */
[----:B------:R-:W-:-:S04]  /*0a90*/  IADD3 R3, R13, R3, RZ ;  /* 0x000000030d037210 */ /* 0x000fc80007ffe0ff */
[----:B------:R-:W-:-:S05]  /*0aa0*/  LEA.HI.X R3, R12, R11, R3, 0x1, P0 ;  /* 0x0000000b0c037211 */ /* 0x000fca00000f0c03 */
[----:B------:R1:W-:Y:S04]  /*0ab0*/  ST.E.128 [R2.64], RZ ;  /* 0x000000ff02007985 */ /* 0x0003e8000c101d06 */
[----:B------:R1:W-:Y:S04]  /*0ac0*/  ST.E.128 [R2.64+0x80], RZ ;  /* 0x000080ff02007985 */ /* 0x0003e8000c101d06 */
[----:B------:R1:W-:Y:S02]  /*0ad0*/  ST.E.128 [R2.64+0x100], RZ ;  /* 0x000100ff02007985 */ /* 0x0003e4000c101d06 */
.L_x_5747:
[----:B------:R-:W-:Y:S05]  /*0ae0*/  BSYNC B0 ;  /* 0x0000000000007941 */ /* 0x000fea0003800000 */
.L_x_5746:
[----:B------:R-:W-:Y:S01]  /*0af0*/  IADD3 R21, R5, 0x20, RZ ;  /* 0x0000002005157810 */ /* 0x000fe20007ffe0ff */
[----:B------:R-:W-:Y:S03]  /*0b00*/  BSSY B0, `(.L_x_5748) ;  /* 0x0000010000007945 */ /* 0x000fe60003800000 */
[----:B------:R-:W-:-:S13]  /*0b10*/  ISETP.GE.AND P0, PT, R21, R208, PT ;  /* 0x000000d01500720c */ /* 0x000fda0003f06270 */
[----:B------:R-:W-:Y:S05]  /*0b20*/  @P0 BRA `(.L_x_5749) ;  /* 0x000000d000000947 */ /* 0x000fea0003800000 */
[----:B------:R-:W-:Y:S01]  /*0b30*/  IADD3 R9, P0, R5, 0x20, RZ ;  /* 0x0000002005097810 */ /* 0x000fe20007f1e0ff */
[----:B------:R-:W-:Y:S01]  /*0b40*/  IMAD.MOV.U32 R12, RZ, RZ, R16 ;  /* 0x000000ffff0c7224 */ /* 0x000fe200078e0010 */
[----:B------:R-:W-:-:S03]  /*0b50*/  MOV R13, R25 ;  /* 0x00000019000d7202 */ /* 0x000fc60000000f00 */
[----:B-1----:R-:W-:Y:S02]  /*0b60*/  IMAD.X R3, RZ, RZ, R7, P0 ;  /* 0x000000ffff037224 */ /* 0x002fe400000e0607 */
        /* <DEDUP_REMOVED lines=9> */
.L_x_5749:
[----:B------:R-:W-:Y:S05]  /*0c00*/  BSYNC B0 ;  /* 0x0000000000007941 */ /* 0x000fea0003800000 */
.L_x_5748:
[----:B------:R-:W-:Y:S01]  /*0c10*/  IADD3 R13, R5, 0x30, RZ ;  /* 0x00000030050d7810 */ /* 0x000fe20007ffe0ff */
[----:B------:R-:W-:Y:S03]  /*0c20*/  BSSY B0, `(.L_x_5750) ;  /* 0x000000f000007945 */ /* 0x000fe60003800000 */
[----:B------:R-:W-:-:S13]  /*0c30*/  ISETP.GE.AND P0, PT, R13, R208, PT ;  /* 0x000000d00d00720c */ /* 0x000fda0003f06270 */
[----:B------:R-:W-:Y:S05]  /*0c40*/  @P0 BRA `(.L_x_5751) ;  /* 0x000000c000000947 */ /* 0x000fea0003800000 */
[----:B------:R-:W-:Y:S02]  /*0c50*/  IADD3 R9, P0, R5, 0x30, RZ ;  /* 0x0000003005097810 */ /* 0x000fe40007f1e0ff */
[----:B------:R-:W-:Y:S02]  /*0c60*/  MOV R17, R25 ;  /* 0x0000001900117202 */ /* 0x000fe40000000f00 */
[----:B-1----:R-:W-:-:S03]  /*0c70*/  IADD3.X R3, RZ, R7, RZ, P0, !PT ;  /* 0x00000007ff037210 */ /* 0x002fc600007fe4ff */
        /* <DEDUP_REMOVED lines=9> */
.L_x_5751:
[----:B------:R-:W-:Y:S05]  /*0d10*/  BSYNC B0 ;  /* 0x0000000000007941 */ /* 0x000fea0003800000 */
.L_x_5750:
[----:B------:R-:W-:Y:S01]  /*0d20*/  LOP3.LUT P4, RZ, R59, 0x7, RZ, 0xc0, !PT ;  /* 0x000000073bff7812 */ /* 0x000fe2000788c0ff */
        /* <DEDUP_REMOVED lines=15> */
[----:B------:R-:W-:Y:S05]  /*0e20*/  @P4 RET.REL.NODEC R204 `(_ZN5flash24flash_fwd_splitkv_kernelI23Flash_fwd_kernel_traitsILi192ELi64ELi64ELi4ELb0ELb0EN7cutlass10bfloat16_tE19Flash_kernel_traitsILi192ELi64ELi64ELi4ES3_EELb0ELb1ELb0ELb0ELb1ELb0ELb0ELb1EEEvNS_16Flash_fwd_paramsE) ;  /* 0xfffff1d0cc004950 */ /* 0x000fea0003c3ffff */
[----:B-1----:R-:W-:Y:S02]  /*0e30*/  MOV R5, 0x7f800000 ;  /* 0x7f80000000057802 */ /* 0x002fe40000000f00 */
[----:B------:R-:W-:-:S03]  /*0e40*/  MOV R205, 0x0 ;  /* 0x0000000000cd7802 */ /* 0x000fc60000000f00 */
[----:B------:R1:W-:Y:S01]  /*0e50*/  ST.E [R2.64+0xc0], R5 ;  /* 0x0000c00502007985 */ /* 0x0003e2000c101906 */
[----:B------:R-:W-:Y:S05]  /*0e60*/  RET.REL.NODEC R204 `(_ZN5flash24flash_fwd_splitkv_kernelI23Flash_fwd_kernel_traitsILi192ELi64ELi64ELi4ELb0ELb0EN7cutlass10bfloat16_tE19Flash_kernel_traitsILi192ELi64ELi64ELi4ES3_EELb0ELb1ELb0ELb0ELb1ELb0ELb0ELb1EEEvNS_16Flash_fwd_paramsE) ;  /* 0xfffff190cc007950 */ /* 0x000fea0003c3ffff */
.L_x_5743:
[----:B------:R-:W3:Y:S04]  /*0e70*/  LD.E.64 R6, [R22.64+0x160] ;  /* 0x0001600616067980 */ /* 0x000ee8000c101b00 */
[----:B------:R-:W4:Y:S01]  /*0e80*/  LD.E.64 R8, [R22.64+0x158] ;  /* 0x0001580616087980 */ /* 0x000f22000c101b00 */
        /* <DEDUP_REMOVED lines=33> */
[----:B------:R-:W3:Y:S02]  /*10a0*/  F2I.FTZ.U32.TRUNC.NTZ R11, R10 ;  /* 0x0000000a000b7305 */ /* 0x000ee4000021f000 */
        /* <DEDUP_REMOVED lines=35> */
[----:B------:R-:W-:Y:S02]  /*12e0*/  ISETP.GT.U32.AND P2, PT, R7, R0, PT ;  /* 0x000000000700720c */ /* 0x000fe40003f44070 */
[----:B------:R-:W-:Y:S01]  /*12f0*/  LOP3.LUT R3, R205, R6, RZ, 0x3c, !PT ;  /* 0x00000006cd037212 */ /* 0x000fe200078e3cff */
[----:B------:R-:W-:-:S10]  /*1300*/  IMAD.MOV R9, RZ, RZ, -R9 ;  /* 0x000000ffff097224 */ /* 0x000fd400078e0a09 */
[----:B------:R-:W-:-:S04]  /*1310*/  @!P2 IADD3 R0, R0, -R7, RZ ;  /* 0x800000070000a210 */ /* 0x000fc80007ffe0ff */
[----:B------:R-:W-:Y:S02]  /*1320*/  ISETP.GE.U32.AND P3, PT, R0, R7, PT ;  /* 0x000000070000720c */ /* 0x000fe40003f66070 */
[----:B------:R-:W-:Y:S02]  /*1330*/  ISETP.GE.AND P1, PT, R3, RZ, PT ;  /* 0x000000ff0300720c */ /* 0x000fe40003f26270 */
[----:B------:R-:W-:Y:S01]  /*1340*/  @!P2 IADD3 R4, R4, 0x1, RZ ;  /* 0x000000010404a810 */ /* 0x000fe20007ffe0ff */
[----:B------:R-:W-:Y:S01]  /*1350*/  IMAD R3, R8, R9, R5 ;  /* 0x0000000908037224 */ /* 0x000fe200078e0205 */
[----:B------:R-:W-:-:S03]  /*1360*/  ISETP.NE.AND P2, PT, R6, RZ, PT ;  /* 0x000000ff0600720c */ /* 0x000fc60003f45270 */
[----:B--2---:R-:W-:Y:S01]  /*1370*/  IMAD R8, R137, R3, RZ ;  /* 0x0000000389087224 */ /* 0x004fe200078e02ff */
[----:B------:R-:W-:-:S03]  /*1380*/  SHF.R.S32.HI R13, RZ, 0x1f, R3 ;  /* 0x0000001fff0d7819 */ /* 0x000fc60000011403 */
[----:B------:R-:W-:Y:S02]  /*1390*/  @P3 IADD3 R4, R4, 0x1, RZ ;  /* 0x0000000104043810 */ /* 0x000fe40007ffe0ff */
[----:B------:R-:W-:-:S03]  /*13a0*/  IMAD R8, R136, R13, R8 ;  /* 0x0000000d88087224 */ /* 0x000fc600078e0208 */
[----:B------:R-:W-:Y:S01]  /*13b0*/  @!P1 IMAD.MOV R4, RZ, RZ, -R4 ;  /* 0x000000ffff049224 */ /* 0x000fe200078e0a04 */
[----:B------:R-:W-:-:S05]  /*13c0*/  @!P2 LOP3.LUT R4, RZ, R6, RZ, 0x33, !PT ;  /* 0x00000006ff04a212 */ /* 0x000fca00078e33ff */
[----:B------:R-:W-:Y:S01]  /*13d0*/  IMAD R6, R15, R4, RZ ;  /* 0x000000040f067224 */ /* 0x000fe200078e02ff */
[----:B---3--:R-:W-:Y:S01]  /*13e0*/  SHF.R.S32.HI R0, RZ, 0x1f, R2 ;  /* 0x0000001fff007819 */ /* 0x008fe20000011402 */
[----:B------:R-:W-:-:S04]  /*13f0*/  IMAD R7, R17, R2, RZ ;  /* 0x0000000211077224 */ /* 0x000fc800078e02ff */
[C---:B------:R-:W-:Y:S02]  /*1400*/  IMAD R7, R16.reuse, R0, R7 ;  /* 0x0000000010077224 */ /* 0x040fe400078e0207 */
[----:B------:R-:W-:-:S05]  /*1410*/  IMAD.WIDE.U32 R16, R16, R2, RZ ;  /* 0x0000000210107225 */ /* 0x000fca00078e00ff */
[----:B------:R-:W-:-:S05]  /*1420*/  IADD3 R17, R17, R7, RZ ;  /* 0x0000000711117210 */ /* 0x000fca0007ffe0ff */
[----:B------:R-:W-:-:S04]  /*1430*/  IMAD.WIDE.U32 R16, R3, R136, R16 ;  /* 0x0000008803107225 */ /* 0x000fc800078e0010 */
[----:B------:R-:W-:Y:S01]  /*1440*/  IMAD R7, R11, R2, RZ ;  /* 0x000000020b077224 */ /* 0x000fe200078e02ff */
[----:B------:R-:W-:Y:S02]  /*1450*/  IADD3 R17, R17, R8, RZ ;  /* 0x0000000811117210 */ /* 0x000fe40007ffe0ff */
[----:B------:R-:W-:Y:S01]  /*1460*/  SHF.R.S32.HI R11, RZ, 0x1f, R4 ;  /* 0x0000001fff0b7819 */ /* 0x000fe20000011404 */
        /* <DEDUP_REMOVED lines=9> */
.L_x_5753:
        /* <DEDUP_REMOVED lines=28> */
[----:B------:R-:W-:Y:S01]  /*16c0*/  @!P1 IADD3 R0, R0, -R3, RZ ;  /* 0x8000000300009210 */ /* 0x000fe20007ffe0ff */
[----:B------:R-:W-:Y:S01]  /*16d0*/  @P4 IMAD.IADD R7, R11, 0x1, R12 ;  /* 0x000000010b074824 */ /* 0x000fe200078e020c */
[----:B------:R-:W-:Y:S01]  /*16e0*/  @!P4 IADD3 R21, R21, R5, RZ ;  /* 0x000000051515c210 */ /* 0x000fe20007ffe0ff */
[----:B--2---:R-:W-:Y:S01]  /*16f0*/  @!P4 IMAD R5, R19, R10, RZ ;  /* 0x0000000a1305c224 */ /* 0x004fe200078e02ff */
        /* <DEDUP_REMOVED lines=9> */
[----:B------:R-:W-:Y:S01]  /*1790*/  ISETP.NE.AND P1, PT, R4, RZ, PT ;  /* 0x000000ff0400720c */ /* 0x000fe20003f25270 */
[----:B------:R-:W-:Y:S01]  /*17a0*/  @!P4 IMAD.IADD R9, R19, 0x1, R5 ;  /* 0x000000011309c824 */ /* 0x000fe200078e0205 */
[----:B------:R-:W-:Y:S02]  /*17b0*/  LEA R5, R133, 0xffffffc0, 0x6 ;  /* 0xffffffc085057811 */ /* 0x000fe400078e30ff */
[----:B------:R-:W-:-:S02]  /*17c0*/  @P3 IADD3 R2, R2, 0x1, RZ ;  /* 0x0000000102023810 */ /* 0x000fc40007ffe0ff */
[----:B------:R-:W-:Y:S01]  /*17d0*/  @P4 MOV R8, R24 ;  /* 0x0000001800084202 */ /* 0x000fe20000000f00 */
[----:B------:R-:W-:Y:S01]  /*17e0*/  IMAD R7, R137, R5, RZ ;  /* 0x0000000589077224 */ /* 0x000fe200078e02ff */
[----:B------:R-:W-:Y:S02]  /*17f0*/  @!P4 MOV R8, R18 ;  /* 0x000000120008c202 */ /* 0x000fe40000000f00 */
[----:B------:R-:W-:Y:S01]  /*1800*/  SHF.R.S32.HI R13, RZ, 0x1f, R5 ;  /* 0x0000001fff0d7819 */ /* 0x000fe20000011405 */
[----:B------:R-:W-:Y:S01]  /*1810*/  @!P4 IMAD R6, R139, R11, RZ ;  /* 0x0000000b8b06c224 */ /* 0x000fe200078e02ff */
[----:B------:R-:W-:Y:S02]  /*1820*/  @!P4 SHF.R.S32.HI R3, RZ, 0x1f, R11 ;  /* 0x0000001fff03c819 */ /* 0x000fe4000001140b */
[----:B------:R-:W-:Y:S01]  /*1830*/  MOV R0, R2 ;  /* 0x0000000200007202 */ /* 0x000fe20000000f00 */
[----:B------:R-:W-:Y:S02]  /*1840*/  IMAD R7, R13, R136, R7 ;  /* 0x000000880d077224 */ /* 0x000fe400078e0207 */
[----:B------:R-:W-:-:S04]  /*1850*/  IMAD.WIDE.U32 R8, R136, R5, R8 ;  /* 0x0000000588087225 */ /* 0x000fc800078e0008 */
[----:B------:R-:W-:Y:S01]  /*1860*/  @!P4 IMAD.WIDE.U32 R18, R138, R11, RZ ;  /* 0x0000000b8a12c225 */ /* 0x000fe200078e00ff */
[----:B------:R-:W-:-:S03]  /*1870*/  @P4 IADD3 R11, R11, R12, RZ ;  /* 0x0000000c0b0b4210 */ /* 0x000fc60007ffe0ff */
[----:B------:R-:W-:Y:S02]  /*1880*/  @!P4 IMAD R3, R3, R138, R6 ;  /* 0x0000008a0303c224 */ /* 0x000fe400078e0206 */
[----:B------:R-:W-:Y:S01]  /*1890*/  @!P2 IMAD.MOV R0, RZ, RZ, -R0 ;  /* 0x000000ffff00a224 */ /* 0x000fe200078e0a00 */
[----:B------:R-:W-:Y:S01]  /*18a0*/  @!P1 LOP3.LUT R0, RZ, R4, RZ, 0x33, !PT ;  /* 0x00000004ff009212 */ /* 0x000fe200078e33ff */
[----:B------:R-:W-:Y:S01]  /*18b0*/  @!P4 IMAD.IADD R19, R19, 0x1, R3 ;  /* 0x000000011313c824 */ /* 0x000fe200078e0203 */
[----:B------:R-:W-:Y:S01]  /*18c0*/  IADD3 R9, R9, R7, RZ ;  /* 0x0000000709097210 */ /* 0x000fe20007ffe0ff */
[-C--:B------:R-:W-:Y:S01]  /*18d0*/  @P4 IMAD R3, R139, R11.reuse, RZ ;  /* 0x0000000b8b034224 */ /* 0x080fe200078e02ff */
[----:B------:R-:W-:Y:S01]  /*18e0*/  @!P4 SHF.R.S32.HI R7, RZ, 0x1f, R10 ;  /* 0x0000001fff07c819 */ /* 0x000fe2000001140a */
[----:B------:R-:W-:Y:S01]  /*18f0*/  @P4 IMAD.WIDE.U32 R20, R138, R11, RZ ;  /* 0x0000000b8a144225 */ /* 0x000fe200078e00ff */
[----:B------:R-:W-:-:S03]  /*1900*/  SHF.R.S32.HI R11, RZ, 0x1f, R0 ;  /* 0x0000001fff0b7819 */ /* 0x000fc60000011400 */
[----:B------:R-:W-:Y:S02]  /*1910*/  @!P4 IMAD R2, R17, R10, RZ ;  /* 0x0000000a1102c224 */ /* 0x000fe400078e02ff */
[----:B------:R-:W-:Y:S02]  /*1920*/  IMAD R4, R15, R0, RZ ;  /* 0x000000000f047224 */ /* 0x000fe400078e02ff */
[C---:B------:R-:W-:Y:S02]  /*1930*/  @!P4 IMAD R2, R16.reuse, R7, R2 ;  /* 0x000000071002c224 */ /* 0x040fe400078e0202 */
        /* <DEDUP_REMOVED lines=11> */
.L_x_5754:
[----:B-1----:R-:W-:Y:S05]  /*19f0*/  BSYNC B0 ;  /* 0x0000000000007941 */ /* 0x002fea0003800000 */
.L_x_5752:
[----:B------:R-:W-:Y:S01]  /*1a00*/  ISETP.NE.AND P1, PT, R210, -0x1, PT ;  /* 0xffffffffd200780c */ /* 0x000fe20003f25270 */
[----:B------:R-:W2:Y:S04]  /*1a10*/  LD.E.64 R164, [R22.64+0x30] ;  /* 0x0000300616a47980 */ /* 0x000ea8000c101b00 */
[----:B------:R-:W3:Y:S04]  /*1a20*/  LD.E.64 R20, [R22.64+0x48] ;  /* 0x0000480616147980 */ /* 0x000ee8000c101b00 */
[----:B------:R-:W4:Y:S04]  /*1a30*/  LD.E.64 R16, [R22.64+0x8] ;  /* 0x0000080616107980 */ /* 0x000f28000c101b00 */
[----:B------:R-:W3:Y:S04]  /*1a40*/  @!P1 LD.E.64 R28, [R22.64+0x18] ;  /* 0x00001806161c9980 */ /* 0x000ee8000c101b00 */
[----:B------:R-:W4:Y:S04]  /*1a50*/  LD.E.64 R8, [R22.64+0x10] ;  /* 0x0000100616087980 */ /* 0x000f28000c101b00 */
[----:B------:R2:W5:Y:S04]  /*1a60*/  @P0 LD.E R12, [R30.64] ;  /* 0x000000061e0c0980 */ /* 0x000568000c101900 */
[----:B------:R1:W5:Y:S01]  /*1a70*/  LD.E.64 R166, [R22.64] ;  /* 0x0000000616a67980 */ /* 0x000362000c101b00 */
[----:B------:R-:W-:-:S04]  /*1a80*/  SHF.R.S32.HI R0, RZ, 0x1f, R59 ;  /* 0x0000001fff007819 */ /* 0x000fc8000001143b */
[----:B------:R-:W-:-:S04]  /*1a90*/  LEA.HI R158, R0, R59, RZ, 0x3 ;  /* 0x0000003b009e7211 */ /* 0x000fc800078f18ff */
[----:B------:R-:W-:-:S05]  /*1aa0*/  LOP3.LUT R68, R158, 0xfffffff8, RZ, 0xc0, !PT ;  /* 0xfffffff89e447812 */ /* 0x000fca00078ec0ff */
[----:B------:R-:W-:Y:S01]  /*1ab0*/  IMAD.IADD R68, R59, 0x1, -R68 ;  /* 0x000000013b447824 */ /* 0x000fe200078e0a44 */
[----:B------:R-:W-:-:S03]  /*1ac0*/  SHF.R.S32.HI R158, RZ, 0x3, R158 ;  /* 0x00000003ff9e7819 */ /* 0x000fc6000001149e */
[----:B------:R-:W-:Y:S02]  /*1ad0*/  IMAD.SHL.U32 R18, R68, 0x8, RZ ;  /* 0x0000000844127824 */ /* 0x000fe400078e00ff */
[----:B------:R-:W-:-:S03]  /*1ae0*/  IMAD R24, R13, R138, RZ ;  /* 0x0000008a0d187224 */ /* 0x000fc600078e02ff */
[----:B------:R-:W-:Y:S02]  /*1af0*/  IADD3 R14, P2, R18, R6, RZ ;  /* 0x00000006120e7210 */ /* 0x000fe40007f5e0ff */
[----:B------:R-:W-:Y:S01]  /*1b00*/  SHF.R.S32.HI R19, RZ, 0x1f, R18 ;  /* 0x0000001fff137819 */ /* 0x000fe20000011412 */
[----:B------:R-:W-:-:S03]  /*1b10*/  IMAD.SHL.U32 R13, R158, 0x40, RZ ;  /* 0x000000409e0d7824 */ /* 0x000fc600078e00ff */
[----:B------:R-:W-:Y:S02]  /*1b20*/  IADD3.X R15, R19, R15, RZ, P2, !PT ;  /* 0x0000000f130f7210 */ /* 0x000fe400017fe4ff */
[----:B------:R-:W-:Y:S01]  /*1b30*/  LOP3.LUT R13, R13, 0x1c0, RZ, 0xc0, !PT ;  /* 0x000001c00d0d7812 */ /* 0x000fe200078ec0ff */
[C---:B------:R-:W-:Y:S02]  /*1b40*/  IMAD R24, R3.reuse, R139, R24 ;  /* 0x0000008b03187224 */ /* 0x040fe400078e0218 */
[----:B------:R-:W-:Y:S01]  /*1b50*/  IMAD.WIDE.U32 R14, R3, R138, R14 ;  /* 0x0000008a030e7225 */ /* 0x000fe200078e000e */
[----:B------:R-:W-:Y:S02]  /*1b60*/  LEA.HI R3, R0, R59, RZ, 0x6 ;  /* 0x0000003b00037211 */ /* 0x000fe400078f30ff */
[----:B------:R-:W-:Y:S02]  /*1b70*/  LOP3.LUT R156, R13, 0x38, R18, 0xf8, !PT ;  /* 0x000000380d9c7812 */ /* 0x000fe400078ef812 */
[----:B------:R-:W-:Y:S01]  /*1b80*/  SHF.R.U32.HI R13, RZ, 0x3, R13 ;  /* 0x00000003ff0d7819 */ /* 0x000fe2000001160d */
[----:B------:R-:W-:Y:S01]  /*1b90*/  IMAD.SHL.U32 R3, R3, 0x8, RZ ;  /* 0x0000000803037824 */ /* 0x000fe200078e00ff */
[----:B------:R-:W-:-:S02]  /*1ba0*/  SHF.R.S32.HI R77, RZ, 0x1f, R206 ;  /* 0x0000001fff4d7819 */ /* 0x000fc400000114ce */
[----:B------:R-:W-:-:S04]  /*1bb0*/  LOP3.LUT R156, R156, R13, RZ, 0x3c, !PT ;  /* 0x0000000d9c9c7212 */ /* 0x000fc800078e3cff */
[----:B------:R-:W-:Y:S01]  /*1bc0*/  LOP3.LUT R156, R156, 0xfffffe00, R3, 0xf8, !PT ;  /* 0xfffffe009c9c7812 */ /* 0x000fe200078ef803 */
[----:B------:R-:W-:Y:S01]  /*1bd0*/  IMAD.IADD R25, R15, 0x1, R24 ;  /* 0x000000010f197824 */ /* 0x000fe200078e0218 */
[----:B------:R-:W-:Y:S01]  /*1be0*/  LEA.HI R75, R0, R59, RZ, 0x4 ;  /* 0x0000003b004b7211 */ /* 0x000fe200078f20ff */
[----:B------:R-:W-:Y:S02]  /*1bf0*/  IMAD.MOV.U32 R24, RZ, RZ, R14 ;  /* 0x000000ffff187224 */ /* 0x000fe400078e000e */
[----:B------:R-:W-:Y:S01]  /*1c00*/  IMAD R6, R27, R4, RZ ;  /* 0x000000041b067224 */ /* 0x000fe200078e02ff */
[----:B------:R-:W-:Y:S01]  /*1c10*/  LOP3.LUT R14, R75, 0xfffffff0, RZ, 0xc0, !PT ;  /* 0xfffffff04b0e7812 */ /* 0x000fe200078ec0ff */
[----:B------:R-:W-:-:S04]  /*1c20*/  IMAD.WIDE.U32 R24, R4, R26, R24 ;  /* 0x0000001a04187225 */ /* 0x000fc800078e0018 */
[----:B------:R-:W-:Y:S01]  /*1c30*/  IMAD R6, R11, R26, R6 ;  /* 0x0000001a0b067224 */ /* 0x000fe200078e0206 */
[----:B------:R-:W-:-:S04]  /*1c40*/  IADD3 R15, -R14, R59, RZ ;  /* 0x0000003b0e0f7210 */ /* 0x000fc80007ffe1ff */
[----:B------:R-:W-:Y:S02]  /*1c50*/  SHF.R.S32.HI R14, RZ, 0x1f, R15 ;  /* 0x0000001fff0e7819 */ /* 0x000fe4000001140f */
[----:B------:R-:W-:Y:S02]  /*1c60*/  SHF.R.S32.HI R159, RZ, 0x1f, R158 ;  /* 0x0000001fff9f7819 */ /* 0x000fe4000001149e */
[----:B------:R-:W-:-:S04]  /*1c70*/  LEA.HI R71, R14, R15, RZ, 0x3 ;  /* 0x0000000f0e477211 */ /* 0x000fc800078f18ff */
[----:B------:R-:W-:Y:S01]  /*1c80*/  LOP3.LUT R74, R71, 0xfffffff8, RZ, 0xc0, !PT ;  /* 0xfffffff8474a7812 */ /* 0x000fe200078ec0ff */
[-C--:B------:R-:W-:Y:S02]  /*1c90*/  IMAD R199, R137, R158.reuse, RZ ;  /* 0x0000009e89c77224 */ /* 0x080fe400078e02ff */
[----:B------:R-:W-:Y:S02]  /*1ca0*/  IMAD R203, R139, R158, RZ ;  /* 0x0000009e8bcb7224 */ /* 0x000fe400078e02ff */
[----:B------:R-:W-:Y:S02]  /*1cb0*/  IMAD.IADD R74, R15, 0x1, -R74 ;  /* 0x000000010f4a7824 */ /* 0x000fe400078e0a4a */
[C---:B------:R-:W-:Y:S02]  /*1cc0*/  IMAD R199, R159.reuse, R136, R199 ;  /* 0x000000889fc77224 */ /* 0x040fe400078e02c7 */
[----:B------:R-:W-:Y:S01]  /*1cd0*/  IMAD R203, R159, R138, R203 ;  /* 0x0000008a9fcb7224 */ /* 0x000fe200078e02cb */
[----:B------:R-:W-:Y:S01]  /*1ce0*/  LEA.HI R62, R0, R59, RZ, 0x5 ;  /* 0x0000003b003e7211 */ /* 0x000fe200078f28ff */
[----:B------:R-:W-:-:S02]  /*1cf0*/  IMAD.MOV.U32 R58, RZ, RZ, 0x10 ;  /* 0x00000010ff3a7424 */ /* 0x000fc400078e00ff */
[----:B------:R-:W-:Y:S01]  /*1d00*/  IMAD.MOV.U32 R56, RZ, RZ, 0x20 ;  /* 0x00000020ff387424 */ /* 0x000fe200078e00ff */
[----:B------:R-:W-:Y:S01]  /*1d10*/  SHF.L.U64.HI R73, R136, 0x4, R137 ;  /* 0x0000000488497819 */ /* 0x000fe20000010289 */
[----:B------:R-:W-:Y:S01]  /*1d20*/  IMAD.SHL.U32 R69, R138, 0x10, RZ ;  /* 0x000000108a457824 */ /* 0x000fe200078e00ff */
[----:B------:R-:W-:Y:S02]  /*1d30*/  SHF.L.U32 R72, R136, 0x4, RZ ;  /* 0x0000000488487819 */ /* 0x000fe400000006ff */
[----:B------:R-:W-:Y:S02]  /*1d40*/  SHF.L.U64.HI R70, R138, 0x4, R139 ;  /* 0x000000048a467819 */ /* 0x000fe4000001028b */
[----:B------:R-:W-:Y:S02]  /*1d50*/  SHF.R.S32.HI R62, RZ, 0x5, R62 ;  /* 0x00000005ff3e7819 */ /* 0x000fe4000001143e */
[----:B------:R-:W-:Y:S01]  /*1d60*/  SHF.L.U32 R78, R68, 0x2, RZ ;  /* 0x00000002444e7819 */ /* 0x000fe200000006ff */
[----:B--2---:R-:W-:-:S04]  /*1d70*/  @P1 IMAD.WIDE.U32 R30, R164, R210, RZ ;  /* 0x000000d2a41e1225 */ /* 0x004fc800078e00ff */
[----:B---3--:R-:W-:-:S04]  /*1d80*/  @!P1 IMAD R10, R29, R206, RZ ;  /* 0x000000ce1d0a9224 */ /* 0x008fc800078e02ff */
[C---:B------:R-:W-:Y:S02]  /*1d90*/  @!P1 IMAD R3, R28.reuse, R77, R10 ;  /* 0x0000004d1c039224 */ /* 0x040fe400078e020a */
[----:B------:R-:W-:-:S04]  /*1da0*/  @!P1 IMAD.WIDE.U32 R28, R28, R206, RZ ;  /* 0x000000ce1c1c9225 */ /* 0x000fc800078e00ff */
[----:B------:R-:W-:Y:S02]  /*1db0*/  @P1 IMAD.MOV.U32 R10, RZ, RZ, R30 ;  /* 0x000000ffff0a1224 */ /* 0x000fe400078e001e */
[----:B------:R-:W-:Y:S02]  /*1dc0*/  @P1 IMAD R13, R165, R210, RZ ;  /* 0x000000d2a50d1224 */ /* 0x000fe400078e02ff */
[----:B------:R-:W-:Y:S02]  /*1dd0*/  @!P1 IMAD.MOV.U32 R10, RZ, RZ, R28 ;  /* 0x000000ffff0a9224 */ /* 0x000fe400078e001c */
[----:B------:R-:W-:Y:S01]  /*1de0*/  @P1 IMAD.IADD R13, R31, 0x1, R13 ;  /* 0x000000011f0d1824 */ /* 0x000fe200078e020d */
[----:B------:R-:W-:Y:S02]  /*1df0*/  @!P1 IADD3 R13, R29, R3, RZ ;  /* 0x000000031d0d9210 */ /* 0x000fe40007ffe0ff */
[----:B------:R-:W-:Y:S01]  /*1e00*/  IADD3 R26, P2, R18, R10, RZ ;  /* 0x0000000a121a7210 */ /* 0x000fe20007f5e0ff */
[----:B------:R-:W-:Y:S01]  /*1e10*/  IMAD R10, R21, R205, RZ ;  /* 0x000000cd150a7224 */ /* 0x000fe200078e02ff */
[----:B------:R-:W-:-:S03]  /*1e20*/  SHF.R.S32.HI R3, RZ, 0x1f, R205 ;  /* 0x0000001fff037819 */ /* 0x000fc600000114cd */
[----:B------:R-:W-:Y:S02]  /*1e30*/  IMAD.X R27, R19, 0x1, R13, P2 ;  /* 0x00000001131b7824 */ /* 0x000fe400010e060d */
[----:B------:R-:W-:Y:S02]  /*1e40*/  IMAD R3, R20, R3, R10 ;  /* 0x0000000314037224 */ /* 0x000fe400078e020a */
[----:B------:R-:W-:Y:S01]  /*1e50*/  IMAD.WIDE.U32 R160, R205, R20, R26 ;  /* 0x00000014cda07225 */ /* 0x000fe200078e001a */
[----:B------:R-:W-:-:S03]  /*1e60*/  IADD3 R14, P1, R18, R2, RZ ;  /* 0x00000002120e7210 */ /* 0x000fc60007f3e0ff */
[----:B------:R-:W-:Y:S02]  /*1e70*/  IMAD.IADD R161, R161, 0x1, R3 ;  /* 0x00000001a1a17824 */ /* 0x000fe400078e0203 */
[----:B------:R-:W-:Y:S01]  /*1e80*/  IMAD.WIDE R2, R207, 0x40, R158 ;  /* 0x00000040cf027825 */ /* 0x000fe200078e029e */
[----:B------:R-:W-:-:S03]  /*1e90*/  MOV R20, R24 ;  /* 0x0000001800147202 */ /* 0x000fc60000000f00 */
[----:B------:R-:W-:Y:S01]  /*1ea0*/  IMAD R163, R3, R164, RZ ;  /* 0x000000a403a37224 */ /* 0x000fe200078e02ff */
[----:B------:R-:W-:Y:S01]  /*1eb0*/  SHF.R.S32.HI R3, RZ, 0x1f, R76 ;  /* 0x0000001fff037819 */ /* 0x000fe2000001144c */
[----:B------:R-:W-:Y:S02]  /*1ec0*/  IMAD.IADD R21, R25, 0x1, R6 ;  /* 0x0000000119157824 */ /* 0x000fe400078e0206 */
[----:B------:R-:W-:Y:S01]  /*1ed0*/  IMAD.X R15, R19, 0x1, R7, P1 ;  /* 0x00000001130f7824 */ /* 0x000fe200008e0607 */
[----:B------:R-:W-:Y:S01]  /*1ee0*/  LEA.HI R3, R3, R76, RZ, 0x6 ;  /* 0x0000004c03037211 */ /* 0x000fe200078f30ff */
[----:B------:R-:W-:-:S04]  /*1ef0*/  IMAD.WIDE.U32 R6, R158, R138, R20 ;  /* 0x0000008a9e067225 */ /* 0x000fc800078e0014 */
[----:B------:R-:W-:Y:S01]  /*1f00*/  IMAD.WIDE.U32 R14, R158, R136, R14 ;  /* 0x000000889e0e7225 */ /* 0x000fe200078e000e */
[----:B------:R-:W-:Y:S02]  /*1f10*/  SHF.R.S32.HI R3, RZ, 0x6, R3 ;  /* 0x00000006ff037819 */ /* 0x000fe40000011403 */
[----:B------:R-:W-:Y:S01]  /*1f20*/  IADD3 R203, R7, R203, RZ ;  /* 0x000000cb07cb7210 */ /* 0x000fe20007ffe0ff */
[----:B------:R-:W-:Y:S01]  /*1f30*/  IMAD.IADD R199, R15, 0x1, R199 ;  /* 0x000000010fc77824 */ /* 0x000fe200078e02c7 */
[----:B----4-:R-:W-:Y:S02]  /*1f40*/  LEA R200, P2, R14, R16, 0x1 ;  /* 0x000000100ec87211 */ /* 0x010fe400078408ff */
[----:B------:R-:W-:Y:S02]  /*1f50*/  LEA R202, P1, R6, R8, 0x1 ;  /* 0x0000000806ca7211 */ /* 0x000fe400078208ff */
[----:B------:R-:W-:Y:S02]  /*1f60*/  IMNMX R100, R198, R3, !PT ;  /* 0x00000003c6647217 */ /* 0x000fe40007800200 */
[----:B------:R-:W-:-:S02]  /*1f70*/  LEA.HI.X R199, R14, R17, R199, 0x1, P2 ;  /* 0x000000110ec77211 */ /* 0x000fc400010f0cc7 */
[----:B------:R-:W-:Y:S02]  /*1f80*/  LEA.HI.X R203, R6, R9, R203, 0x1, P1 ;  /* 0x0000000906cb7211 */ /* 0x000fe400008f0ccb */
[----:B------:R-:W-:Y:S02]  /*1f90*/  R2P PR, R74, 0x6 ;  /* 0x000000064a007804 */ /* 0x000fe40000000000 */
[----:B------:R-:W-:Y:S01]  /*1fa0*/  ISETP.GT.AND P3, PT, R133, R100, PT ;  /* 0x000000648500720c */ /* 0x000fe20003f64270 */
[C---:B------:R-:W-:Y:S02]  /*1fb0*/  IMAD R163, R2.reuse, R165, R163 ;  /* 0x000000a502a37224 */ /* 0x040fe400078e02a3 */
[----:B------:R-:W-:Y:S01]  /*1fc0*/  IMAD.WIDE.U32 R160, R2, R164, R160 ;  /* 0x000000a402a07225 */ /* 0x000fe200078e00a0 */
[----:B------:R-:W-:Y:S02]  /*1fd0*/  SEL R58, R58, 0xfffffff0, !P1 ;  /* 0xfffffff03a3a7807 */ /* 0x000fe40004800000 */
[----:B------:R-:W-:Y:S01]  /*1fe0*/  SEL R56, R56, 0xffffffe0, !P2 ;  /* 0xffffffe038387807 */ /* 0x000fe20005000000 */
[----:B------:R-:W-:-:S02]  /*1ff0*/  @!P0 IMAD.MOV.U32 R12, RZ, RZ, RZ ;  /* 0x000000ffff0c8224 */ /* 0x000fc400078e00ff */
[----:B------:R-:W-:-:S04]  /*2000*/  IMAD.IADD R163, R161, 0x1, R163 ;  /* 0x00000001a1a37824 */ /* 0x000fc800078e02a3 */
        /* <DEDUP_REMOVED lines=14> */
[----:B------:R-:W-:-:S02]  /*20f0*/  SHF.R.S32.HI R13, RZ, 0x1f, R76 ;  /* 0x0000001fff0d7819 */ /* 0x000fc4000001144c */
[----:B------:R-:W-:Y:S01]  /*2100*/  SHF.L.U32 R97, R136, 0x5, RZ ;  /* 0x0000000588617819 */ /* 0x000fe200000006ff */
[----:B------:R-:W-:Y:S01]  /*2110*/  IMAD.SHL.U32 R83, R138, 0x20, RZ ;  /* 0x000000208a537824 */ /* 0x000fe200078e00ff */
[----:B------:R-:W-:Y:S01]  /*2120*/  SHF.L.U64.HI R98, R136, 0x5, R137 ;  /* 0x0000000588627819 */ /* 0x000fe20000010289 */
[----:B------:R-:W-:Y:S01]  /*2130*/  IMAD.MOV.U32 R130, RZ, RZ, R200 ;  /* 0x000000ffff827224 */ /* 0x000fe200078e00c8 */
[----:B------:R-:W-:Y:S01]  /*2140*/  SHF.L.U64.HI R84, R138, 0x5, R139 ;  /* 0x000000058a547819 */ /* 0x000fe2000001028b */
[----:B------:R-:W-:Y:S01]  /*2150*/  IMAD.MOV.U32 R131, RZ, RZ, R199 ;  /* 0x000000ffff837224 */ /* 0x000fe200078e00c7 */
[C---:B------:R-:W-:Y:S01]  /*2160*/  IADD3 R81, R158.reuse, 0x10, RZ ;  /* 0x000000109e517810 */ /* 0x040fe20007ffe0ff */
[----:B------:R-:W-:Y:S01]  /*2170*/  IMAD.MOV.U32 R134, RZ, RZ, R202 ;  /* 0x000000ffff867224 */ /* 0x000fe200078e00ca */
[C---:B------:R-:W-:Y:S01]  /*2180*/  SHF.L.U64.HI R84, R83.reuse, 0x1, R84 ;  /* 0x0000000153547819 */ /* 0x040fe20000010254 */
[----:B------:R-:W-:Y:S01]  /*2190*/  IMAD.SHL.U32 R83, R83, 0x2, RZ ;  /* 0x0000000253537824 */ /* 0x000fe200078e00ff */
[----:B------:R-:W-:-:S02]  /*21a0*/  IADD3 R80, R158, 0x20, RZ ;  /* 0x000000209e507810 */ /* 0x000fc40007ffe0ff */
[----:B------:R-:W-:Y:S02]  /*21b0*/  IADD3 R79, R158, 0x30, RZ ;  /* 0x000000309e4f7810 */ /* 0x000fe40007ffe0ff */
[----:B------:R-:W-:Y:S01]  /*21c0*/  MOV R135, R203 ;  /* 0x000000cb00877202 */ /* 0x000fe20000000f00 */
[-C--:B--2---:R-:W-:Y:S02]  /*21d0*/  IMAD R2, R29, R206.reuse, RZ ;  /* 0x000000ce1d027224 */ /* 0x084fe400078e02ff */
[----:B---3--:R-:W-:Y:S02]  /*21e0*/  IMAD R0, R31, R206, RZ ;  /* 0x000000ce1f007224 */ /* 0x008fe400078e02ff */
[----:B------:R-:W-:Y:S02]  /*21f0*/  IMAD R2, R28, R77, R2 ;  /* 0x0000004d1c027224 */ /* 0x000fe400078e0202 */
[----:B------:R-:W-:Y:S01]  /*2200*/  IMAD.WIDE.U32 R28, R206, R28, R18 ;  /* 0x0000001cce1c7225 */ /* 0x000fe200078e0012 */
[----:B----4-:R-:W-:-:S03]  /*2210*/  SHF.L.U64.HI R118, R170, 0x5, R171 ;  /* 0x00000005aa767819 */ /* 0x010fc600000102ab */
[----:B------:R-:W-:Y:S01]  /*2220*/  IMAD.WIDE.U32 R26, R206, R30, R18 ;  /* 0x0000001ece1a7225 */ /* 0x000fe200078e0012 */
[C---:B------:R-:W-:Y:S02]  /*2230*/  SHF.L.U32 R102, R172.reuse, 0x4, RZ ;  /* 0x00000004ac667819 */ /* 0x040fe400000006ff */
[--C-:B------:R-:W-:Y:S01]  /*2240*/  SHF.L.U64.HI R99, R172, 0x4, R173.reuse ;  /* 0x00000004ac637819 */ /* 0x100fe200000102ad */
[----:B------:R-:W-:Y:S01]  /*2250*/  IMAD R0, R30, R77, R0 ;  /* 0x0000004d1e007224 */ /* 0x000fe200078e0200 */
[----:B------:R-:W-:Y:S01]  /*2260*/  SHF.L.U64.HI R101, R172, 0x5, R173 ;  /* 0x00000005ac657819 */ /* 0x000fe200000102ad */
[----:B------:R-:W-:Y:S02]  /*2270*/  IMAD.IADD R29, R29, 0x1, R2 ;  /* 0x000000011d1d7824 */ /* 0x000fe400078e0202 */
[----:B------:R-:W-:Y:S02]  /*2280*/  IMAD R2, R171, R5, RZ ;  /* 0x00000005ab027224 */ /* 0x000fe400078e02ff */
[----:B------:R-:W-:-:S02]  /*2290*/  IMAD.IADD R27, R27, 0x1, R0 ;  /* 0x000000011b1b7824 */ /* 0x000fc400078e0200 */
[----:B------:R-:W-:Y:S01]  /*22a0*/  IMAD R0, R173, R5, RZ ;  /* 0x00000005ad007224 */ /* 0x000fe200078e02ff */
[----:B------:R-:W-:Y:S01]  /*22b0*/  LEA.HI R153, R10, R10, RZ, 0x1 ;  /* 0x0000000a0a997211 */ /* 0x000fe200078f08ff */
[C---:B------:R-:W-:Y:S02]  /*22c0*/  IMAD R2, R170.reuse, R3, R2 ;  /* 0x00000003aa027224 */ /* 0x040fe400078e0202 */
[----:B------:R-:W-:Y:S01]  /*22d0*/  IMAD.WIDE.U32 R28, R170, R5, R28 ;  /* 0x00000005aa1c7225 */ /* 0x000fe200078e001c */
[----:B------:R-:W-:-:S03]  /*22e0*/  SHF.R.S32.HI R153, RZ, 0x1, R153 ;  /* 0x00000001ff997819 */ /* 0x000fc60000011499 */
[----:B------:R-:W-:Y:S01]  /*22f0*/  IMAD R0, R172, R3, R0 ;  /* 0x00000003ac007224 */ /* 0x000fe200078e0200 */
[----:B------:R-:W-:Y:S01]  /*2300*/  IADD3 R3, P0, -R76, R158, RZ ;  /* 0x0000009e4c037210 */ /* 0x000fe20007f1e1ff */
[----:B------:R-:W-:-:S04]  /*2310*/  IMAD.WIDE.U32 R26, R172, R5, R26 ;  /* 0x00000005ac1a7225 */ /* 0x000fc800078e001a */
[----:B------:R-:W-:Y:S02]  /*2320*/  IMAD.IADD R29, R29, 0x1, R2 ;  /* 0x000000011d1d7824 */ /* 0x000fe400078e0202 */
[-C--:B------:R-:W-:Y:S02]  /*2330*/  IMAD R2, R25, R4.reuse, RZ ;  /* 0x0000000419027224 */ /* 0x080fe400078e02ff */
[----:B------:R-:W-:Y:S02]  /*2340*/  IMAD.IADD R27, R27, 0x1, R0 ;  /* 0x000000011b1b7824 */ /* 0x000fe400078e0200 */
[-C--:B------:R-:W-:Y:S02]  /*2350*/  IMAD R0, R21, R4.reuse, RZ ;  /* 0x0000000415007224 */ /* 0x080fe400078e02ff */
[C---:B------:R-:W-:Y:S02]  /*2360*/  IMAD R2, R24.reuse, R11, R2 ;  /* 0x0000000b18027224 */ /* 0x040fe400078e0202 */
[----:B------:R-:W-:-:S04]  /*2370*/  IMAD.WIDE.U32 R24, R24, R4, R28 ;  /* 0x0000000418187225 */ /* 0x000fc800078e001c */
[C---:B------:R-:W-:Y:S01]  /*2380*/  IMAD R0, R20.reuse, R11, R0 ;  /* 0x0000000b14007224 */ /* 0x040fe200078e0200 */
[----:B------:R-:W-:Y:S01]  /*2390*/  IADD3 R25, R25, R2, RZ ;  /* 0x0000000219197210 */ /* 0x000fe20007ffe0ff */
[----:B------:R-:W-:-:S04]  /*23a0*/  IMAD.WIDE.U32 R20, R20, R4, R26 ;  /* 0x0000000414147225 */ /* 0x000fc800078e001a */
[----:B------:R-:W-:Y:S02]  /*23b0*/  IMAD.X R13, R159, 0x1, ~R13, P0 ;  /* 0x000000019f0d7824 */ /* 0x000fe400000e0e0d */
[----:B-----5:R-:W-:Y:S02]  /*23c0*/  IMAD.IADD R4, R12, 0x1, R5 ;  /* 0x000000010c047824 */ /* 0x020fe400078e0205 */
[----:B------:R-:W-:Y:S02]  /*23d0*/  IMAD.IADD R21, R21, 0x1, R0 ;  /* 0x0000000115157824 */ /* 0x000fe400078e0200 */
[C---:B------:R-:W-:Y:S02]  /*23e0*/  IMAD R121, R13.reuse, R170, RZ ;  /* 0x000000aa0d797224 */ /* 0x040fe400078e02ff */
[----:B------:R-:W-:Y:S02]  /*23f0*/  IMAD R125, R13, R172, RZ ;  /* 0x000000ac0d7d7224 */ /* 0x000fe400078e02ff */
[----:B------:R-:W-:-:S02]  /*2400*/  IMAD R4, R153, R4, RZ ;  /* 0x0000000499047224 */ /* 0x000fc400078e02ff */
[----:B------:R-:W-:Y:S02]  /*2410*/  IMAD R5, R158, R153, R78 ;  /* 0x000000999e057224 */ /* 0x000fe400078e024e */
[-C--:B------:R-:W-:Y:S01]  /*2420*/  IMAD R121, R171, R3.reuse, R121 ;  /* 0x00000003ab797224 */ /* 0x080fe200078e0279 */
[----:B------:R-:W-:Y:S01]  /*2430*/  SHF.R.S32.HI R2, RZ, 0x1f, R4 ;  /* 0x0000001fff027819 */ /* 0x000fe20000011404 */
[----:B------:R-:W-:Y:S01]  /*2440*/  IMAD.WIDE.U32 R10, R170, R3, R24 ;  /* 0x00000003aa0a7225 */ /* 0x000fe200078e0018 */
[----:B------:R-:W-:-:S03]  /*2450*/  IADD3 R0, P3, R4, R5, RZ ;  /* 0x0000000504007210 */ /* 0x000fc60007f7e0ff */
[-C--:B------:R-:W-:Y:S01]  /*2460*/  IMAD R125, R173, R3.reuse, R125 ;  /* 0x00000003ad7d7224 */ /* 0x080fe200078e027d */
[----:B------:R-:W-:Y:S01]  /*2470*/  LEA R122, P1, R10, R16, 0x1 ;  /* 0x000000100a7a7211 */ /* 0x000fe200078208ff */
[----:B------:R-:W-:Y:S01]  /*2480*/  IMAD.WIDE.U32 R12, R172, R3, R20 ;  /* 0x00000003ac0c7225 */ /* 0x000fe200078e0014 */
[----:B------:R-:W-:-:S03]  /*2490*/  SHF.L.U32 R20, R0, 0x1, RZ ;  /* 0x0000000100147819 */ /* 0x000fc600000006ff */
[----:B------:R-:W-:Y:S01]  /*24a0*/  IMAD.IADD R3, R78, 0x1, R5 ;  /* 0x000000014e037824 */ /* 0x000fe200078e0205 */
[----:B------:R-:W-:Y:S01]  /*24b0*/  LEA R124, P0, R12, R14, 0x1 ;  /* 0x0000000e0c7c7211 */ /* 0x000fe200078008ff */
[----:B------:R-:W-:Y:S01]  /*24c0*/  IMAD.IADD R121, R11, 0x1, R121 ;  /* 0x000000010b797824 */ /* 0x000fe200078e0279 */
[----:B------:R-:W-:Y:S01]  /*24d0*/  LEA.HI.X.SX32 R5, R5, R2, 0x1, P3 ;  /* 0x0000000205057211 */ /* 0x000fe200018f0eff */
[----:B------:R-:W-:Y:S01]  /*24e0*/  IMAD.IADD R125, R13, 0x1, R125 ;  /* 0x000000010d7d7824 */ /* 0x000fe200078e027d */
[----:B------:R-:W-:Y:S01]  /*24f0*/  IADD3 R129, P2, R4, R3, RZ ;  /* 0x0000000304817210 */ /* 0x000fe20007f5e0ff */
[----:B------:R-:W-:Y:S01]  /*2500*/  IMAD.SHL.U32 R104, R172, 0x20, RZ ;  /* 0x00000020ac687824 */ /* 0x000fe200078e00ff */
[----:B------:R-:W-:Y:S01]  /*2510*/  LEA.HI.X R121, R10, R17, R121, 0x1, P1 ;  /* 0x000000110a797211 */ /* 0x000fe200008f0c79 */
[----:B------:R-:W-:Y:S01]  /*2520*/  IMAD.SHL.U32 R157, R153, 0x10, RZ ;  /* 0x00000010999d7824 */ /* 0x000fe200078e00ff */
[----:B------:R-:W-:Y:S01]  /*2530*/  LEA.HI.X R125, R12, R15, R125, 0x1, P0 ;  /* 0x0000000f0c7d7211 */ /* 0x000fe200000f0c7d */
[----:B------:R-:W-:Y:S01]  /*2540*/  IMAD.SHL.U32 R128, R129, 0x2, RZ ;  /* 0x0000000281807824 */ /* 0x000fe200078e00ff */
[-C--:B------:R-:W-:Y:S01]  /*2550*/  IADD3 R60, P1, R8, R20.reuse, RZ ;  /* 0x00000014083c7210 */ /* 0x080fe20007f3e0ff */
[----:B------:R-:W-:Y:S01]  /*2560*/  IMAD.SHL.U32 R117, R170, 0x10, RZ ;  /* 0x00000010aa757824 */ /* 0x000fe200078e00ff */
[----:B------:R-:W-:Y:S01]  /*2570*/  SHF.L.U64.HI R0, R0, 0x1, R5 ;  /* 0x0000000100007819 */ /* 0x000fe20000010205 */
[----:B------:R-:W-:Y:S01]  /*2580*/  IMAD.SHL.U32 R119, R170, 0x20, RZ ;  /* 0x00000020aa777824 */ /* 0x000fe200078e00ff */
[----:B------:R-:W-:Y:S01]  /*2590*/  IADD3 R20, P0, R6, R20, RZ ;  /* 0x0000001406147210 */ /* 0x000fe20007f1e0ff */
[----:B------:R-:W-:Y:S01]  /*25a0*/  IMAD.SHL.U32 R155, R153, 0x20, RZ ;  /* 0x00000020999b7824 */ /* 0x000fe200078e00ff */
[----:B------:R-:W-:Y:S01]  /*25b0*/  LEA.HI.X.SX32 R2, R3, R2, 0x1, P2 ;  /* 0x0000000203027211 */ /* 0x000fe200010f0eff */
[--C-:B------:R-:W-:Y:S01]  /*25c0*/  IMAD.X R61, R9, 0x1, R0.reuse, P1 ;  /* 0x00000001093d7824 */ /* 0x100fe200008e0600 */
[-C--:B------:R-:W-:Y:S01]  /*25d0*/  IADD3 R126, P3, R8, R128.reuse, RZ ;  /* 0x00000080087e7210 */ /* 0x080fe20007f7e0ff */
[----:B------:R-:W-:Y:S01]  /*25e0*/  IMAD.X R21, R7, 0x1, R0, P0 ;  /* 0x0000000107157824 */ /* 0x000fe200000e0600 */
[----:B------:R-:W-:Y:S01]  /*25f0*/  SHF.L.U64.HI R129, R129, 0x1, R2 ;  /* 0x0000000181817819 */ /* 0x000fe20000010202 */
[----:B------:R-:W-:Y:S01]  /*2600*/  IMAD R3, R139, 0x60, RZ ;  /* 0x000000608b037824 */ /* 0x000fe200078e02ff */
[----:B------:R-:W-:Y:S01]  /*2610*/  IADD3 R128, P2, R6, R128, RZ ;  /* 0x0000008006807210 */ /* 0x000fe20007f5e0ff */
[----:B------:R-:W-:Y:S01]  /*2620*/  IMAD R153, R153, 0x30, RZ ;  /* 0x0000003099997824 */ /* 0x000fe200078e02ff */
[----:B------:R-:W-:Y:S01]  /*2630*/  IADD3 R0, P5, P4, R72, R72, R72 ;  /* 0x0000004848007210 */ /* 0x000fe20007cbe048 */
[--C-:B------:R-:W-:Y:S01]  /*2640*/  IMAD.X R127, R9, 0x1, R129.reuse, P3 ;  /* 0x00000001097f7824 */ /* 0x100fe200018e0681 */
[----:B------:R-:W-:Y:S01]  /*2650*/  IADD3 R154, R157, 0x40, RZ ;  /* 0x000000409d9a7810 */ /* 0x000fe20007ffe0ff */
[----:B------:R-:W-:Y:S01]  /*2660*/  IMAD.X R129, R7, 0x1, R129, P2 ;  /* 0x0000000107817824 */ /* 0x000fe200010e0681 */
[----:B------:R-:W-:Y:S01]  /*2670*/  IADD3 R93, P1, P0, -R97, 0x80, R0 ;  /* 0x00000080615d7810 */ /* 0x000fe2000783e100 */
[----:B------:R-:W-:Y:S01]  /*2680*/  IMAD.IADD R82, R169, 0x1, R3 ;  /* 0x00000001a9527824 */ /* 0x000fe200078e0203 */
[----:B------:R-:W-:Y:S01]  /*2690*/  IADD3.X R5, R73, R73, R73, P5, P4 ;  /* 0x0000004949057210 */ /* 0x000fe20002fe8449 */
[----:B------:R-:W-:Y:S01]  /*26a0*/  IMAD.IADD R151, R157, 0x1, R154 ;  /* 0x000000019d977824 */ /* 0x000fe200078e029a */
[----:B------:R-:W-:Y:S01]  /*26b0*/  IADD3 R95, P3, P2, -R97, 0x40, R0 ;  /* 0x00000040615f7810 */ /* 0x000fe20007a7e100 */
[----:B------:R-:W-:Y:S01]  /*26c0*/  IMAD R3, R171, 0x60, RZ ;  /* 0x00000060ab037824 */ /* 0x000fe200078e02ff */
[----:B------:R-:W-:Y:S01]  /*26d0*/  IADD3.X R94, ~R98, RZ, R5, P1, P0 ;  /* 0x000000ff625e7210 */ /* 0x000fe20000fe0505 */
[----:B------:R-:W-:Y:S01]  /*26e0*/  IMAD.IADD R149, R157, 0x1, R151 ;  /* 0x000000019d957824 */ /* 0x000fe200078e0297 */
[----:B------:R-:W-:Y:S01]  /*26f0*/  IADD3 R89, P0, R72, R93, RZ ;  /* 0x0000005d48597210 */ /* 0x000fe20007f1e0ff */
[----:B------:R-:W-:Y:S01]  /*2700*/  IMAD.MOV.U32 R13, RZ, RZ, R133 ;  /* 0x000000ffff0d7224 */ /* 0x000fe200078e0085 */
[----:B------:R-:W-:-:S02]  /*2710*/  IADD3.X R96, ~R98, RZ, R5, P3, P2 ;  /* 0x000000ff62607210 */ /* 0x000fc40001fe4505 */
[----:B------:R-:W-:Y:S01]  /*2720*/  IADD3 R91, P1, R72, R95, RZ ;  /* 0x0000005f485b7210 */ /* 0x000fe20007f3e0ff */
[C---:B------:R-:W-:Y:S01]  /*2730*/  IMAD.X R90, R73.reuse, 0x1, R94, P0 ;  /* 0x00000001495a7824 */ /* 0x040fe200000e065e */
[----:B------:R-:W-:Y:S02]  /*2740*/  IADD3 R105, P3, P2, R102, R102, R102 ;  /* 0x0000006666697210 */ /* 0x000fe40007a7e066 */
[----:B------:R-:W-:Y:S02]  /*2750*/  IADD3.X R92, R73, R96, RZ, P1, !PT ;  /* 0x00000060495c7210 */ /* 0x000fe40000ffe4ff */
[C---:B------:R-:W-:Y:S02]  /*2760*/  IADD3 R88, P1, R72.reuse, R91, RZ ;  /* 0x0000005b48587210 */ /* 0x040fe40007f3e0ff */
[----:B------:R-:W-:Y:S02]  /*2770*/  IADD3 R86, P0, R72, R89, RZ ;  /* 0x0000005948567210 */ /* 0x000fe40007f1e0ff */
[----:B------:R-:W-:Y:S01]  /*2780*/  IADD3.X R108, R99, R99, R99, P3, P2 ;  /* 0x00000063636c7210 */ /* 0x000fe20001fe4463 */
[----:B------:R-:W-:Y:S01]  /*2790*/  IMAD.X R87, R73, 0x1, R92, P1 ;  /* 0x0000000149577824 */ /* 0x000fe200008e065c */
[----:B------:R-:W-:-:S02]  /*27a0*/  IADD3 R103, P5, P4, -R104, 0x40, R105 ;  /* 0x0000004068677810 */ /* 0x000fc40007cbe169 */
[----:B------:R-:W-:Y:S02]  /*27b0*/  IADD3 R105, P3, P2, -R104, 0x80, R105 ;  /* 0x0000008068697810 */ /* 0x000fe40007a7e169 */
[----:B------:R-:W-:Y:S02]  /*27c0*/  IADD3 R152, R157, 0x80, RZ ;  /* 0x000000809d987810 */ /* 0x000fe40007ffe0ff */
[----:B------:R-:W-:Y:S02]  /*27d0*/  IADD3.X R85, R73, R90, RZ, P0, !PT ;  /* 0x0000005a49557210 */ /* 0x000fe400007fe4ff */
[----:B------:R-:W-:Y:S01]  /*27e0*/  IADD3.X R106, ~R101, RZ, R108, P5, P4 ;  /* 0x000000ff656a7210 */ /* 0x000fe20002fe856c */
[----:B------:R-:W-:Y:S01]  /*27f0*/  IMAD.IADD R150, R157, 0x1, R152 ;  /* 0x000000019d967824 */ /* 0x000fe200078e0298 */
[----:B------:R-:W-:Y:S02]  /*2800*/  IADD3.X R108, ~R101, RZ, R108, P3, P2 ;  /* 0x000000ff656c7210 */ /* 0x000fe40001fe456c */
[-C--:B------:R-:W-:Y:S01]  /*2810*/  IADD3 R109, P0, R105, R102.reuse, RZ ;  /* 0x00000066696d7210 */ /* 0x080fe20007f1e0ff */
[----:B------:R-:W-:Y:S01]  /*2820*/  IMAD.IADD R148, R157, 0x1, R150 ;  /* 0x000000019d947824 */ /* 0x000fe200078e0296 */
[----:B------:R-:W-:-:S02]  /*2830*/  IADD3 R107, P1, R103, R102, RZ ;  /* 0x00000066676b7210 */ /* 0x000fc40007f3e0ff */
[----:B------:R-:W-:Y:S01]  /*2840*/  SHF.L.U64.HI R0, R170, 0x4, R171 ;  /* 0x00000004aa007819 */ /* 0x000fe200000102ab */
[--C-:B------:R-:W-:Y:S01]  /*2850*/  IMAD.X R112, R108, 0x1, R99.reuse, P0 ;  /* 0x000000016c707824 */ /* 0x100fe200000e0663 */
[-C--:B------:R-:W-:Y:S01]  /*2860*/  IADD3 R116, P0, R109, R102.reuse, RZ ;  /* 0x000000666d747210 */ /* 0x080fe20007f1e0ff */
[----:B------:R-:W-:Y:S01]  /*2870*/  IMAD.X R110, R106, 0x1, R99, P1 ;  /* 0x000000016a6e7824 */ /* 0x000fe200008e0663 */
[----:B------:R-:W-:Y:S01]  /*2880*/  IADD3 R114, P1, R107, R102, RZ ;  /* 0x000000666b727210 */ /* 0x000fe20007f3e0ff */
[----:B------:R-:W-:Y:S01]  /*2890*/  IMAD.WIDE.U32 R170, R170, 0x60, RZ ;  /* 0x00000060aaaa7825 */ /* 0x000fe200078e00ff */
[----:B------:R-:W-:Y:S02]  /*28a0*/  SHF.L.U64.HI R115, R117, 0x1, R0 ;  /* 0x0000000175737819 */ /* 0x000fe40000010200 */
[----:B------:R-:W-:Y:S01]  /*28b0*/  SHF.L.U64.HI R118, R119, 0x1, R118 ;  /* 0x0000000177767819 */ /* 0x000fe20000010276 */
[----:B------:R-:W-:Y:S01]  /*28c0*/  IMAD.SHL.U32 R117, R117, 0x2, RZ ;  /* 0x0000000275757824 */ /* 0x000fe200078e00ff */
[C---:B------:R-:W-:Y:S01]  /*28d0*/  IADD3 R15, R18.reuse, 0x40, RZ ;  /* 0x00000040120f7810 */ /* 0x040fe20007ffe0ff */
[----:B------:R-:W-:Y:S01]  /*28e0*/  IMAD.SHL.U32 R119, R119, 0x2, RZ ;  /* 0x0000000277777824 */ /* 0x000fe200078e00ff */
[----:B------:R-:W-:Y:S01]  /*28f0*/  IADD3 R14, R18, 0x80, RZ ;  /* 0x00000080120e7810 */ /* 0x000fe20007ffe0ff */
[----:B------:R-:W-:Y:S01]  /*2900*/  IMAD.IADD R120, R171, 0x1, R3 ;  /* 0x00000001ab787824 */ /* 0x000fe200078e0203 */
[----:B------:R-:W-:Y:S01]  /*2910*/  SHF.R.S32.HI R147, RZ, 0x1f, R157 ;  /* 0x0000001fff937819 */ /* 0x000fe2000001149d */
[----:B------:R-:W-:Y:S01]  /*2920*/  IMAD.X R113, R112, 0x1, R99, P0 ;  /* 0x0000000170717824 */ /* 0x000fe200000e0663 */
[----:B------:R-:W-:-:S02]  /*2930*/  SHF.R.S32.HI R146, RZ, 0x1f, R155 ;  /* 0x0000001fff927819 */ /* 0x000fc4000001149b */
[----:B------:R-:W-:Y:S02]  /*2940*/  SHF.R.S32.HI R144, RZ, 0x1f, R153 ;  /* 0x0000001fff907819 */ /* 0x000fe40000011499 */
[----:B------:R-:W-:Y:S02]  /*2950*/  SHF.R.S32.HI R145, RZ, 0x1f, R154 ;  /* 0x0000001fff917819 */ /* 0x000fe4000001149a */
[----:B------:R-:W-:Y:S02]  /*2960*/  SHF.R.S32.HI R143, RZ, 0x1f, R152 ;  /* 0x0000001fff8f7819 */ /* 0x000fe40000011498 */
[----:B------:R-:W-:Y:S02]  /*2970*/  IADD3.X R111, R110, R99, RZ, P1, !PT ;  /* 0x000000636e6f7210 */ /* 0x000fe40000ffe4ff */
[----:B------:R-:W-:Y:S02]  /*2980*/  SHF.R.S32.HI R142, RZ, 0x1f, R151 ;  /* 0x0000001fff8e7819 */ /* 0x000fe40000011497 */
[----:B------:R-:W-:-:S02]  /*2990*/  SHF.R.S32.HI R141, RZ, 0x1f, R150 ;  /* 0x0000001fff8d7819 */ /* 0x000fc40000011496 */
[----:B------:R-:W-:Y:S02]  /*29a0*/  SHF.R.S32.HI R140, RZ, 0x1f, R149 ;  /* 0x0000001fff8c7819 */ /* 0x000fe40000011495 */
[----:B------:R-:W-:Y:S02]  /*29b0*/  SHF.R.S32.HI R132, RZ, 0x1f, R148 ;  /* 0x0000001fff847819 */ /* 0x000fe40000011494 */
.L_x_5803:
[----:B------:R-:W-:Y:S01]  /*29c0*/  IMAD.SHL.U32 R17, R13, 0x40, RZ ;  /* 0x000000400d117824 */ /* 0x000fe200078e00ff */
[----:B------:R-:W-:Y:S01]  /*29d0*/  BSSY B2, `(.L_x_5756) ;  /* 0x0000737000027945 */ /* 0x000fe20003800000 */
[----:B------:R-:W-:Y:S03]  /*29e0*/  IMAD.MOV.U32 R123, RZ, RZ, R121 ;  /* 0x000000ffff7b7224 */ /* 0x000fe600078e0079 */
[----:B------:R-:W-:Y:S05]  /*29f0*/  IADD3 R16, R17, -0x40, RZ ;  /* 0xffffffc011107810 */ /* 0x000fea0007ffe0ff */
[--C-:B------:R-:W-:Y:S02]  /*2a00*/  IMAD.IADD R176, R57, 0x1, -R16.reuse ;  /* 0x0000000139b07824 */ /* 0x100fe400078e0a10 */
[----:B------:R-:W-:Y:S03]  /*2a10*/  IMAD.IADD R174, R76, 0x1, -R16 ;  /* 0x000000014cae7824 */ /* 0x000fe600078e0a10 */
[CC--:B------:R-:W-:Y:S02]  /*2a20*/  ISETP.GE.AND P2, PT, R158.reuse, R176.reuse, PT ;  /* 0x000000b09e00720c */ /* 0x0c0fe40003f46270 */
[C---:B------:R-:W-:Y:S02]  /*2a30*/  ISETP.GE.AND P0, PT, R81.reuse, R176, PT ;  /* 0x000000b05100720c */ /* 0x040fe40003f06270 */
[-C--:B------:R-:W-:Y:S02]  /*2a40*/  ISETP.GE.AND P2, PT, R158, R174.reuse, !P2 ;  /* 0x000000ae9e00720c */ /* 0x080fe40005746270 */
[----:B------:R-:W-:Y:S11]  /*2a50*/  ISETP.GE.AND P0, PT, R81, R174, !P0 ;  /* 0x000000ae5100720c */ /* 0x000ff60004706270 */
[----:B-1----:R-:W2:Y:S02]  /*2a60*/  @P2 LD.E.128 R28, [R122.64] ;  /* 0x000000067a1c2980 */ /* 0x002ea4000c101d00 */
[----:B------:R-:W-:Y:S05]  /*2a70*/  @P0 IADD3 R2, P1, R122, R117, RZ ;  /* 0x000000757a020210 */ /* 0x000fea0007f3e0ff */
[----:B------:R-:W-:Y:S01]  /*2a80*/  @P0 IMAD.X R3, R123, 0x1, R115, P1 ;  /* 0x000000017b030824 */ /* 0x000fe200008e0673 */
[C---:B------:R-:W-:Y:S04]  /*2a90*/  @P0 LEA R26, P1, R69.reuse, R134, 0x1 ;  /* 0x00000086451a0211 */ /* 0x040fe800078208ff */
[----:B------:R-:W-:Y:S02]  /*2aa0*/  @P0 LEA.HI.X R27, R69, R135, R70, 0x1, P1 ;  /* 0x00000087451b0211 */ /* 0x000fe400008f0c46 */
[C---:B------:R-:W-:Y:S04]  /*2ab0*/  ISETP.GE.AND P1, PT, R80.reuse, R176, PT ;  /* 0x000000b05000720c */ /* 0x040fe80003f26270 */
[----:B------:R-:W-:Y:S11]  /*2ac0*/  ISETP.GE.AND P1, PT, R80, R174, !P1 ;  /* 0x000000ae5000720c */ /* 0x000ff60004f26270 */
[----:B------:R-:W-:Y:S02]  /*2ad0*/  @!UPT UIADD3 URZ, URZ, URZ, URZ ;  /* 0x0000003f3f3ff290 */ /* 0x000fe4000fffe03f */
[----:B------:R-:W-:Y:S05]  /*2ae0*/  @P1 IADD3 R36, P3, R122, R119, RZ ;  /* 0x000000777a241210 */ /* 0x000fea0007f7e0ff */
[----:B------:R-:W-:Y:S01]  /*2af0*/  @P1 IMAD.X R37, R123, 0x1, R118, P3 ;  /* 0x000000017b251824 */ /* 0x000fe200018e0676 */
[----:B--2---:R-:W-:Y:S04]  /*2b00*/  @P2 ST.E.128 [R134.64], R28 ;  /* 0x0000001c86002985 */ /* 0x004fe8000c101d06 */
[----:B------:R-:W2:Y:S04]  /*2b10*/  @P2 LD.E.128 R4, [R122.64+0x80] ;  /* 0x000080067a042980 */ /* 0x000ea8000c101d00 */
[----:B--2---:R1:W-:Y:S04]  /*2b20*/  @P2 ST.E.128 [R134.64+0x80], R4 ;  /* 0x0000800486002985 */ /* 0x0043e8000c101d06 */
[----:B------:R-:W2:Y:S04]  /*2b30*/  @P2 LD.E.128 R8, [R122.64+0x100] ;  /* 0x000100067a082980 */ /* 0x000ea8000c101d00 */
[----:B--2---:R2:W-:Y:S04]  /*2b40*/  @P2 ST.E.128 [R134.64+0x100], R8 ;  /* 0x0001000886002985 */ /* 0x0045e8000c101d06 */
[----:B------:R-:W3:Y:S04]  /*2b50*/  @P0 LD.E.128 R32, [R2.64] ;  /* 0x0000000602200980 */ /* 0x000ee8000c101d00 */
[----:B---3--:R-:W-:Y:S04]  /*2b60*/  @P0 ST.E.128 [R26.64], R32 ;  /* 0x000000201a000985 */ /* 0x008fe8000c101d06 */
[----:B-1----:R-:W3:Y:S04]  /*2b70*/  @P0 LD.E.128 R4, [R2.64+0x80] ;  /* 0x0000800602040980 */ /* 0x002ee8000c101d00 */
[----:B---3--:R1:W-:Y:S04]  /*2b80*/  @P0 ST.E.128 [R26.64+0x80], R4 ;  /* 0x000080041a000985 */ /* 0x0083e8000c101d06 */
[----:B------:R-:W3:Y:S04]  /*2b90*/  @P0 LD.E.128 R28, [R2.64+0x100] ;  /* 0x00010006021c0980 */ /* 0x000ee8000c101d00 */
[----:B---3--:R3:W-:Y:S01]  /*2ba0*/  @P0 ST.E.128 [R26.64+0x100], R28 ;  /* 0x0001001c1a000985 */ /* 0x0087e2000c101d06 */
[----:B------:R-:W-:Y:S03]  /*2bb0*/  @P1 IADD3 R38, P0, R134, R83, RZ ;  /* 0x0000005386261210 */ /* 0x000fe60007f1e0ff */
[----:B--2---:R-:W2:Y:S02]  /*2bc0*/  @P1 LD.E.128 R8, [R36.64] ;  /* 0x0000000624081980 */ /* 0x004ea4000c101d00 */
[----:B------:R-:W-:Y:S01]  /*2bd0*/  @P1 IMAD.X R39, R135, 0x1, R84, P0 ;  /* 0x0000000187271824 */ /* 0x000fe200000e0654 */
[C---:B------:R-:W-:Y:S04]  /*2be0*/  ISETP.GE.AND P0, PT, R79.reuse, R176, PT ;  /* 0x000000b04f00720c */ /* 0x040fe80003f06270 */
[----:B------:R-:W-:Y:S11]  /*2bf0*/  ISETP.GE.AND P0, PT, R79, R174, !P0 ;  /* 0x000000ae4f00720c */ /* 0x000ff60004706270 */
[----:B------:R-:W-:Y:S02]  /*2c00*/  @!UPT UIADD3 URZ, URZ, URZ, URZ ;  /* 0x0000003f3f3ff290 */ /* 0x000fe4000fffe03f */
[----:B------:R-:W-:Y:S05]  /*2c10*/  @P0 IADD3 R2, P3, R122, R170, RZ ;  /* 0x000000aa7a020210 */ /* 0x000fea0007f7e0ff */
[----:B------:R-:W-:Y:S01]  /*2c20*/  @P0 IMAD.X R3, R123, 0x1, R120, P3 ;  /* 0x000000017b030824 */ /* 0x000fe200018e0678 */
[----:B--2---:R2:W-:Y:S04]  /*2c30*/  @P1 ST.E.128 [R38.64], R8 ;  /* 0x0000000826001985 */ /* 0x0045e8000c101d06 */
[----:B-1--4-:R-:W4:Y:S04]  /*2c40*/  @P1 LD.E.128 R4, [R36.64+0x80] ;  /* 0x0000800624041980 */ /* 0x012f28000c101d00 */
[----:B----4-:R1:W-:Y:S04]  /*2c50*/  @P1 ST.E.128 [R38.64+0x80], R4 ;  /* 0x0000800426001985 */ /* 0x0103e8000c101d06 */
[----:B------:R-:W4:Y:S04]  /*2c60*/  @P1 LD.E.128 R32, [R36.64+0x100] ;  /* 0x0001000624201980 */ /* 0x000f28000c101d00 */
[----:B----4-:R4:W-:Y:S01]  /*2c70*/  @P1 ST.E.128 [R38.64+0x100], R32 ;  /* 0x0001002026001985 */ /* 0x0109e2000c101d06 */
[----:B---3--:R-:W-:Y:S03]  /*2c80*/  @P0 IADD3 R26, P1, R134, R168, RZ ;  /* 0x000000a8861a0210 */ /* 0x008fe60007f3e0ff */
[----:B------:R-:W3:Y:S02]  /*2c90*/  @P0 LD.E.128 R28, [R2.64] ;  /* 0x00000006021c0980 */ /* 0x000ee4000c101d00 */
[----:B------:R-:W-:Y:S05]  /*2ca0*/  @P0 IMAD.X R27, R135, 0x1, R82, P1 ;  /* 0x00000001871b0824 */ /* 0x000fea00008e0652 */
[----:B---3--:R4:W-:Y:S04]  /*2cb0*/  @P0 ST.E.128 [R26.64], R28 ;  /* 0x0000001c1a000985 */ /* 0x0089e8000c101d06 */
[----:B--2---:R-:W2:Y:S04]  /*2cc0*/  @P0 LD.E.128 R8, [R2.64+0x80] ;  /* 0x0000800602080980 */ /* 0x004ea8000c101d00 */
[----:B--2---:R4:W-:Y:S04]  /*2cd0*/  @P0 ST.E.128 [R26.64+0x80], R8 ;  /* 0x000080081a000985 */ /* 0x0049e8000c101d06 */
[----:B-1----:R-:W2:Y:S04]  /*2ce0*/  @P0 LD.E.128 R4, [R2.64+0x100] ;  /* 0x0001000602040980 */ /* 0x002ea8000c101d00 */
[----:B--2---:R4:W-:Y:S04]  /*2cf0*/  @P0 ST.E.128 [R26.64+0x100], R4 ;  /* 0x000100041a000985 */ /* 0x0049e8000c101d06 */
[----:B------:R-:W2:Y:S04]  /*2d00*/  LD.E R25, [R22.64+0xd0] ;  /* 0x0000d00616197980 */ /* 0x000ea8000c101900 */
[----:B------:R-:W3:Y:S01]  /*2d10*/  LD.E R121, [R22.64+0x130] ;  /* 0x0001300616797980 */ /* 0x000ee2000c101900 */
[----:B--2---:R-:W-:Y:S01]  /*2d20*/  ISETP.NE.AND P1, PT, R25, RZ, PT ;  /* 0x000000ff1900720c */ /* 0x004fe20003f25270 */
[----:B---3--:R-:W-:Y:S05]  /*2d30*/  IMAD.U32 R121, R121, -0x40, RZ ;  /* 0xffffffc079797824 */ /* 0x008fea00078e00ff */
[C---:B------:R-:W-:Y:S04]  /*2d40*/  LEA R122, P0, R121.reuse, R122, 0x1 ;  /* 0x0000007a797a7211 */ /* 0x040fe800078008ff */
[----:B------:R-:W-:Y:S03]  /*2d50*/  LEA.HI.X.SX32 R121, R121, R123, 0x1, P0 ;  /* 0x0000007b79797211 */ /* 0x000fe600000f0eff */
[----:B------:R-:W-:-:S05]  /*2d60*/  @!P1 BRA `(.L_x_5757) ;  /* 0x00006cf000009947 */ /* 0x000fca0003800000 */
[----:B----4-:R-:W2:Y:S02]  /*2d70*/  LD.E.U8 R0, [R22.64+0x1b3] ;  /* 0x0001b30616007980 */ /* 0x010ea4000c101100 */
[----:B--2---:R-:W-:Y:S11]  /*2d80*/  ISETP.NE.AND P0, PT, R0, RZ, PT ;  /* 0x000000ff0000720c */ /* 0x004ff60003f05270 */
[----:B------:R-:W-:Y:S02]  /*2d90*/  @!UPT UIADD3 URZ, URZ, URZ, URZ ;  /* 0x0000003f3f3ff290 */ /* 0x000fe4000fffe03f */
[----:B------:R-:W-:-:S05]  /*2da0*/  @!P0 BRA `(.L_x_5758) ;  /* 0x0000271000008947 */ /* 0x000fca0003800000 */
[----:B------:R-:W-:Y:S01]  /*2db0*/  BSSY B0, `(.L_x_5759) ;  /* 0x0000089000007945 */ /* 0x000fe20003800000 */
[----:B------:R-:W-:-:S05]  /*2dc0*/  @!P2 BRA `(.L_x_5760) ;  /* 0x000008700000a947 */ /* 0x000fca0003800000 */
[-C--:B------:R-:W-:Y:S01]  /*2dd0*/  ISETP.GE.AND P0, PT, R18, R25.reuse, PT ;  /* 0x000000191200720c */ /* 0x080fe20003f06270 */
[----:B------:R-:W2:Y:S01]  /*2de0*/  LD.E.128 R28, [R124.64] ;  /* 0x000000067c1c7980 */ /* 0x000ea2000c101d00 */
[----:B------:R-:W-:Y:S11]  /*2df0*/  ISETP.GE.AND P1, PT, R15, R25, PT ;  /* 0x000000190f00720c */ /* 0x000ff60003f26270 */
[----:B------:R-:W3:Y:S06]  /*2e00*/  @!P0 LD.E.64 R26, [R20.64] ;  /* 0x00000006141a8980 */ /* 0x000eec000c101b00 */
[----:B------:R-:W4:Y:S01]  /*2e10*/  @!P0 LD.E.64 R40, [R60.64] ;  /* 0x000000063c288980 */ /* 0x000f22000c101b00 */
[----:B---3--:R-:W-:Y:S01]  /*2e20*/  @!P0 IMAD.U32 R24, R27, 0x10000, RZ ;  /* 0x000100001b188824 */ /* 0x008fe200078e00ff */
[----:B------:R-:W-:Y:S02]  /*2e30*/  @!P0 SHF.L.U32 R32, R26, 0x10, RZ ;  /* 0x000000101a208819 */ /* 0x000fe400000006ff */
[C---:B--2---:R-:W-:Y:S02]  /*2e40*/  @!P0 LOP3.LUT R33, R28.reuse, 0xffff0000, RZ, 0xc0, !PT ;  /* 0xffff00001c218812 */ /* 0x044fe400078ec0ff */
[----:B------:R-:W-:Y:S01]  /*2e50*/  @!P0 SHF.L.U32 R39, R28, 0x10, RZ ;  /* 0x000000101c278819 */ /* 0x000fe200000006ff */
[----:B----4-:R-:W-:Y:S01]  /*2e60*/  @!P0 IMAD.U32 R42, R41, 0x10000, RZ ;  /* 0x00010000292a8824 */ /* 0x010fe200078e00ff */
[----:B------:R-:W-:Y:S01]  /*2e70*/  @!P0 SHF.L.U32 R38, R40, 0x10, RZ ;  /* 0x0000001028268819 */ /* 0x000fe200000006ff */
[C---:B------:R-:W-:Y:S01]  /*2e80*/  @!P0 FMUL.FTZ R0, R33.reuse, R32 ;  /* 0x0000002021008220 */ /* 0x040fe20000410000 */
[----:B------:R-:W-:Y:S02]  /*2e90*/  @!P0 LOP3.LUT R26, R26, 0xffff0000, RZ, 0xc0, !PT ;  /* 0xffff00001a1a8812 */ /* 0x000fe400078ec0ff */
[----:B------:R-:W-:Y:S01]  /*2ea0*/  @!P0 LOP3.LUT R35, R30, 0xffff0000, RZ, 0xc0, !PT ;  /* 0xffff00001e238812 */ /* 0x000fe200078ec0ff */
[----:B------:R-:W-:Y:S01]  /*2eb0*/  @!P0 FMUL.FTZ R45, R33, R38 ;  /* 0x00000026212d8220 */ /* 0x000fe20000410000 */
[----:B------:R-:W-:Y:S01]  /*2ec0*/  @!P0 LOP3.LUT R33, R29, 0xffff0000, RZ, 0xc0, !PT ;  /* 0xffff00001d218812 */ /* 0x000fe200078ec0ff */
[----:B------:R-:W-:Y:S01]  /*2ed0*/  @!P0 FFMA.FTZ R0, R38, R39, R0 ;  /* 0x0000002726008223 */ /* 0x000fe20000010000 */
[----:B------:R-:W-:Y:S01]  /*2ee0*/  @!P0 LOP3.LUT R40, R40, 0xffff0000, RZ, 0xc0, !PT ;  /* 0xffff000028288812 */ /* 0x000fe200078ec0ff */
[----:B------:R-:W-:Y:S01]  /*2ef0*/  @!P0 FFMA.FTZ R45, R39, R32, -R45 ;  /* 0x00000020272d8223 */ /* 0x000fe2000001082d */
[----:B------:R-:W-:Y:S01]  /*2f00*/  @!P0 LOP3.LUT R27, R27, 0xffff0000, RZ, 0xc0, !PT ;  /* 0xffff00001b1b8812 */ /* 0x000fe200078ec0ff */
[----:B------:R-:W-:Y:S01]  /*2f10*/  @!P0 IMAD.U32 R39, R29, 0x10000, RZ ;  /* 0x000100001d278824 */ /* 0x000fe200078e00ff */
[----:B------:R-:W-:Y:S01]  /*2f20*/  @!P0 LOP3.LUT R32, R31, 0xffff0000, RZ, 0xc0, !PT ;  /* 0xffff00001f208812 */ /* 0x000fe200078ec0ff */
[----:B------:R-:W-:Y:S01]  /*2f30*/  @!P0 FMUL.FTZ R2, R33, R26 ;  /* 0x0000001a21028220 */ /* 0x000fe20000410000 */
[----:B------:R-:W-:Y:S01]  /*2f40*/  @!P0 LOP3.LUT R43, R41, 0xffff0000, RZ, 0xc0, !PT ;  /* 0xffff0000292b8812 */ /* 0x000fe200078ec0ff */
[----:B------:R-:W-:Y:S01]  /*2f50*/  @!P0 FMUL.FTZ R3, R35, R24 ;  /* 0x0000001823038220 */ /* 0x000fe20000410000 */
[----:B------:R-:W-:Y:S01]  /*2f60*/  @!P0 SHF.L.U32 R41, R30, 0x10, RZ ;  /* 0x000000101e298819 */ /* 0x000fe200000006ff */
[----:B------:R-:W-:Y:S01]  /*2f70*/  @!P0 FMUL.FTZ R47, R33, R40 ;  /* 0x00000028212f8220 */ /* 0x000fe20000410000 */
[----:B------:R-:W-:Y:S01]  /*2f80*/  @!P0 F2FP.BF16.PACK_AB R45, R0, R45 ;  /* 0x0000002d002d823e */ /* 0x000fe200000010ff */
[----:B------:R-:W-:Y:S02]  /*2f90*/  @!P0 FMUL.FTZ R44, R35, R42 ;  /* 0x0000002a232c8220 */ /* 0x000fe40000410000 */
[----:B------:R-:W-:Y:S01]  /*2fa0*/  @!P0 IMAD.U32 R38, R31, 0x10000, RZ ;  /* 0x000100001f268824 */ /* 0x000fe200078e00ff */
        /* <DEDUP_REMOVED lines=14> */
[----:B------:R-:W-:Y:S02]  /*3090*/  @!P0 MOV R31, R47 ;  /* 0x0000002f001f8202 */ /* 0x000fe40000000f00 */
[----:B------:R-:W-:Y:S03]  /*30a0*/  ISETP.GE.AND P0, PT, R14, R25, PT ;  /* 0x000000190e00720c */ /* 0x000fe60003f06270 */
[----:B------:R1:W-:Y:S08]  /*30b0*/  ST.E.128 [R130.64], R28 ;  /* 0x0000001c82007985 */ /* 0x0003f0000c101d06 */
[----:B------:R-:W2:Y:S06]  /*30c0*/  @!P1 LD.E.64 R40, [R60.64+0x40] ;  /* 0x000040063c289980 */ /* 0x000eac000c101b00 */
[----:B------:R-:W3:Y:S08]  /*30d0*/  LD.E.128 R32, [R124.64+0x80] ;  /* 0x000080067c207980 */ /* 0x000ef0000c101d00 */
[----:B------:R-:W4:Y:S01]  /*30e0*/  @!P1 LD.E.64 R26, [R20.64+0x40] ;  /* 0x00004006141a9980 */ /* 0x000f22000c101b00 */
[C---:B--2---:R-:W-:Y:S01]  /*30f0*/  @!P1 SHF.L.U32 R38, R40.reuse, 0x10, RZ ;  /* 0x0000001028269819 */ /* 0x044fe200000006ff */
[C---:B------:R-:W-:Y:S01]  /*3100*/  @!P1 IMAD.U32 R42, R41.reuse, 0x10000, RZ ;  /* 0x00010000292a9824 */ /* 0x040fe200078e00ff */
[----:B------:R-:W-:Y:S02]  /*3110*/  @!P1 LOP3.LUT R40, R40, 0xffff0000, RZ, 0xc0, !PT ;  /* 0xffff000028289812 */ /* 0x000fe400078ec0ff */
[----:B------:R-:W-:Y:S01]  /*3120*/  @!P1 LOP3.LUT R43, R41, 0xffff0000, RZ, 0xc0, !PT ;  /* 0xffff0000292b9812 */ /* 0x000fe200078ec0ff */
[----:B---3--:R-:W-:Y:S01]  /*3130*/  @!P1 IMAD.U32 R41, R34, 0x10000, RZ ;  /* 0x0001000022299824 */ /* 0x008fe200078e00ff */
[----:B------:R-:W-:Y:S02]  /*3140*/  @!P1 LOP3.LUT R37, R32, 0xffff0000, RZ, 0xc0, !PT ;  /* 0xffff000020259812 */ /* 0x000fe400078ec0ff */
[----:B-1----:R-:W-:Y:S02]  /*3150*/  @!P1 LOP3.LUT R29, R33, 0xffff0000, RZ, 0xc0, !PT ;  /* 0xffff0000211d9812 */ /* 0x002fe400078ec0ff */
[----:B------:R-:W-:Y:S01]  /*3160*/  @!P1 LOP3.LUT R31, R34, 0xffff0000, RZ, 0xc0, !PT ;  /* 0xffff0000221f9812 */ /* 0x000fe200078ec0ff */
[----:B------:R-:W-:Y:S01]  /*3170*/  @!P1 FMUL.FTZ R44, R37, R38 ;  /* 0x00000026252c9220 */ /* 0x000fe20000410000 */
[----:B------:R-:W-:Y:S01]  /*3180*/  @!P1 LOP3.LUT R28, R35, 0xffff0000, RZ, 0xc0, !PT ;  /* 0xffff0000231c9812 */ /* 0x000fe200078ec0ff */
[----:B----4-:R-:W-:Y:S01]  /*3190*/  @!P1 IMAD.U32 R36, R26, 0x10000, RZ ;  /* 0x000100001a249824 */ /* 0x010fe200078e00ff */
[----:B------:R-:W-:Y:S01]  /*31a0*/  @!P1 SHF.L.U32 R39, R32, 0x10, RZ ;  /* 0x0000001020279819 */ /* 0x000fe200000006ff */
[----:B------:R-:W-:Y:S01]  /*31b0*/  @!P1 FMUL.FTZ R45, R29, R40 ;  /* 0x000000281d2d9220 */ /* 0x000fe20000410000 */
[----:B------:R-:W-:Y:S01]  /*31c0*/  @!P1 LOP3.LUT R26, R26, 0xffff0000, RZ, 0xc0, !PT ;  /* 0xffff00001a1a9812 */ /* 0x000fe200078ec0ff */
[-C--:B------:R-:W-:Y:S01]  /*31d0*/  @!P1 FMUL.FTZ R5, R37, R36.reuse ;  /* 0x0000002425059220 */ /* 0x080fe20000410000 */
[----:B------:R-:W-:Y:S01]  /*31e0*/  @!P1 SHF.L.U32 R24, R27, 0x10, RZ ;  /* 0x000000101b189819 */ /* 0x000fe200000006ff */
[----:B------:R-:W-:Y:S01]  /*31f0*/  @!P1 FFMA.FTZ R44, R39, R36, -R44 ;  /* 0x00000024272c9223 */ /* 0x000fe2000001082c */
[----:B------:R-:W-:Y:S01]  /*3200*/  @!P1 LOP3.LUT R27, R27, 0xffff0000, RZ, 0xc0, !PT ;  /* 0xffff00001b1b9812 */ /* 0x000fe200078ec0ff */
[----:B------:R-:W-:Y:S01]  /*3210*/  @!P1 FFMA.FTZ R5, R38, R39, R5 ;  /* 0x0000002726059223 */ /* 0x000fe20000010005 */
[----:B------:R-:W-:Y:S01]  /*3220*/  @!P1 SHF.L.U32 R39, R33, 0x10, RZ ;  /* 0x0000001021279819 */ /* 0x000fe200000006ff */
[----:B------:R-:W-:Y:S01]  /*3230*/  @!P1 FMUL.FTZ R6, R29, R26 ;  /* 0x0000001a1d069220 */ /* 0x000fe20000410000 */
[----:B------:R-:W-:Y:S01]  /*3240*/  @!P1 SHF.L.U32 R38, R35, 0x10, RZ ;  /* 0x0000001023269819 */ /* 0x000fe200000006ff */
[----:B------:R-:W-:Y:S01]  /*3250*/  @!P1 FMUL.FTZ R7, R31, R24 ;  /* 0x000000181f079220 */ /* 0x000fe20000410000 */
[----:B------:R-:W-:Y:S01]  /*3260*/  @!P1 F2FP.BF16.PACK_AB R44, R5, R44 ;  /* 0x0000002c052c923e */ /* 0x000fe200000010ff */
[----:B------:R-:W-:Y:S02]  /*3270*/  @!P1 FMUL.FTZ R46, R31, R42 ;  /* 0x0000002a1f2e9220 */ /* 0x000fe40000410000 */
[C---:B------:R-:W-:Y:S01]  /*3280*/  @!P1 FMUL.FTZ R47, R28.reuse, R43 ;  /* 0x0000002b1c2f9220 */ /* 0x040fe20000410000 */
[----:B------:R-:W-:Y:S01]  /*3290*/  @!P1 MOV R32, R44 ;  /* 0x0000002c00209202 */ /* 0x000fe20000000f00 */
        /* <DEDUP_REMOVED lines=13> */
[----:B------:R1:W-:Y:S08]  /*3370*/  ST.E.128 [R130.64+0x80], R32 ;  /* 0x0000802082007985 */ /* 0x0003f0000c101d06 */
        /* <DEDUP_REMOVED lines=8> */
[C---:B------:R-:W-:Y:S02]  /*3400*/  @!P0 LOP3.LUT R37, R28.reuse, 0xffff0000, RZ, 0xc0, !PT ;  /* 0xffff00001c258812 */ /* 0x040fe400078ec0ff */
[----:B------:R-:W-:Y:S02]  /*3410*/  @!P0 SHF.L.U32 R39, R28, 0x10, RZ ;  /* 0x000000101c278819 */ /* 0x000fe400000006ff */
[----:B-1----:R-:W-:Y:S01]  /*3420*/  @!P0 LOP3.LUT R33, R29, 0xffff0000, RZ, 0xc0, !PT ;  /* 0xffff00001d218812 */ /* 0x002fe200078ec0ff */
[----:B------:R-:W-:Y:S01]  /*3430*/  @!P0 FMUL.FTZ R44, R37, R38 ;  /* 0x00000026252c8220 */ /* 0x000fe20000410000 */
[----:B------:R-:W-:Y:S01]  /*3440*/  @!P0 LOP3.LUT R35, R30, 0xffff0000, RZ, 0xc0, !PT ;  /* 0xffff00001e238812 */ /* 0x000fe200078ec0ff */
[C---:B----4-:R-:W-:Y:S01]  /*3450*/  @!P0 IMAD.U32 R36, R26.reuse, 0x10000, RZ ;  /* 0x000100001a248824 */ /* 0x050fe200078e00ff */
[----:B------:R-:W-:Y:S01]  /*3460*/  @!P0 LOP3.LUT R32, R31, 0xffff0000, RZ, 0xc0, !PT ;  /* 0xffff00001f208812 */ /* 0x000fe200078ec0ff */
        /* <DEDUP_REMOVED lines=29> */
.L_x_5760:
[----:B------:R-:W-:Y:S05]  /*3640*/  BSYNC B0 ;  /* 0x0000000000007941 */ /* 0x000fea0003800000 */
.L_x_5759:
[C---:B------:R-:W-:Y:S01]  /*3650*/  ISETP.GE.AND P0, PT, R81.reuse, R176, PT ;  /* 0x000000b05100720c */ /* 0x040fe20003f06270 */
[----:B------:R-:W-:Y:S03]  /*3660*/  BSSY B0, `(.L_x_5761) ;  /* 0x000009d000007945 */ /* 0x000fe60003800000 */
[----:B------:R-:W-:Y:S11]  /*3670*/  ISETP.GE.AND P0, PT, R81, R174, !P0 ;  /* 0x000000ae5100720c */ /* 0x000ff60004706270 */
[----:B------:R-:W-:Y:S02]  /*3680*/  @!UPT UIADD3 URZ, URZ, URZ, URZ ;  /* 0x0000003f3f3ff290 */ /* 0x000fe4000fffe03f */
[----:B------:R-:W-:-:S05]  /*3690*/  @!P0 BRA `(.L_x_5762) ;  /* 0x0000099000008947 */ /* 0x000fca0003800000 */
[----:B------:R-:W-:Y:S01]  /*36a0*/  ISETP.GE.AND P0, PT, R18, R25, PT ;  /* 0x000000191200720c */ /* 0x000fe20003f06270 */
[C---:B------:R-:W-:Y:S01]  /*36b0*/  IMAD.SHL.U32 R51, R157.reuse, 0x2, RZ ;  /* 0x000000029d337824 */ /* 0x040fe200078e00ff */
[----:B------:R-:W-:Y:S02]  /*36c0*/  LEA R52, P1, R102, R124, 0x1 ;  /* 0x0000007c66347211 */ /* 0x000fe400078208ff */
[----:B------:R-:W-:Y:S02]  /*36d0*/  SHF.L.U64.HI R49, R157, 0x1, R147 ;  /* 0x000000019d317819 */ /* 0x000fe40000010293 */
[----:B------:R-:W-:Y:S02]  /*36e0*/  IADD3 R36, P2, R20, R51, RZ ;  /* 0x0000003314247210 */ /* 0x000fe40007f5e0ff */
[----:B------:R-:W-:Y:S02]  /*36f0*/  LEA.HI.X R53, R102, R125, R99, 0x1, P1 ;  /* 0x0000007d66357211 */ /* 0x000fe400008f0c63 */
[----:B------:R-:W-:Y:S01]  /*3700*/  IADD3 R46, P1, R60, R51, RZ ;  /* 0x000000333c2e7210 */ /* 0x000fe20007f3e0ff */
[----:B------:R-:W-:Y:S01]  /*3710*/  IMAD.X R37, R21, 0x1, R49, P2 ;  /* 0x0000000115257824 */ /* 0x000fe200010e0631 */
[C---:B------:R-:W-:Y:S01]  /*3720*/  LEA R64, P3, R72.reuse, R130, 0x1 ;  /* 0x0000008248407211 */ /* 0x040fe200078608ff */
[----:B-1----:R-:W2:Y:S01]  /*3730*/  LD.E.128 R28, [R52.64] ;  /* 0x00000006341c7980 */ /* 0x002ea2000c101d00 */
[----:B------:R-:W-:Y:S02]  /*3740*/  IADD3.X R47, R61, R49, RZ, P1, !PT ;  /* 0x000000313d2f7210 */ /* 0x000fe40000ffe4ff */
[----:B------:R-:W-:Y:S02]  /*3750*/  ISETP.GE.AND P1, PT, R15, R25, PT ;  /* 0x000000190f00720c */ /* 0x000fe40003f26270 */
[C---:B------:R-:W-:Y:S02]  /*3760*/  LEA R54, P2, R103.reuse, R124, 0x1 ;  /* 0x0000007c67367211 */ /* 0x040fe400078408ff */
[----:B------:R-:W-:Y:S01]  /*3770*/  LEA.HI.X R65, R72, R131, R73, 0x1, P3 ;  /* 0x0000008348417211 */ /* 0x000fe200018f0c49 */
[----:B------:R-:W3:Y:S01]  /*3780*/  @!P0 LD.E.64 R42, [R46.64] ;  /* 0x000000062e2a8980 */ /* 0x000ee2000c101b00 */
[----:B------:R-:W-:Y:S05]  /*3790*/  LEA.HI.X R55, R103, R125, R106, 0x1, P2 ;  /* 0x0000007d67377211 */ /* 0x000fea00010f0c6a */
[----:B------:R-:W4:Y:S01]  /*37a0*/  @!P0 LD.E.64 R26, [R36.64] ;  /* 0x00000006241a8980 */ /* 0x000f22000c101b00 */
[C---:B--2---:R-:W-:Y:S01]  /*37b0*/  @!P0 IMAD.U32 R41, R28.reuse, 0x10000, RZ ;  /* 0x000100001c298824 */ /* 0x044fe200078e00ff */
[----:B------:R-:W-:Y:S02]  /*37c0*/  @!P0 LOP3.LUT R33, R28, 0xffff0000, RZ, 0xc0, !PT ;  /* 0xffff00001c218812 */ /* 0x000fe400078ec0ff */
[----:B------:R-:W-:Y:S01]  /*37d0*/  @!P0 LOP3.LUT R35, R29, 0xffff0000, RZ, 0xc0, !PT ;  /* 0xffff00001d238812 */ /* 0x000fe200078ec0ff */
[C---:B---3--:R-:W-:Y:S01]  /*37e0*/  @!P0 IMAD.U32 R44, R43.reuse, 0x10000, RZ ;  /* 0x000100002b2c8824 */ /* 0x048fe200078e00ff */
[C---:B------:R-:W-:Y:S02]  /*37f0*/  @!P0 SHF.L.U32 R40, R42.reuse, 0x10, RZ ;  /* 0x000000102a288819 */ /* 0x040fe400000006ff */
[----:B------:R-:W-:Y:S02]  /*3800*/  @!P0 LOP3.LUT R42, R42, 0xffff0000, RZ, 0xc0, !PT ;  /* 0xffff00002a2a8812 */ /* 0x000fe400078ec0ff */
        /* <DEDUP_REMOVED lines=12> */
[----:B------:R-:W-:Y:S01]  /*38d0*/  @!P0 FMUL.FTZ R2, R35, R26 ;  /* 0x0000001a23028220 */ /* 0x000fe20000410000 */
[----:B------:R-:W-:Y:S01]  /*38e0*/  @!P0 SHF.L.U32 R40, R31, 0x10, RZ ;  /* 0x000000101f288819 */ /* 0x000fe200000006ff */
[----:B------:R-:W-:Y:S01]  /*38f0*/  @!P0 IMAD.U32 R43, R30, 0x10000, RZ ;  /* 0x000100001e2b8824 */ /* 0x000fe200078e00ff */
[----:B------:R-:W-:Y:S01]  /*3900*/  @!P0 F2FP.BF16.PACK_AB R49, R0, R49 ;  /* 0x000000310031823e */ /* 0x000fe200000010ff */
[C---:B------:R-:W-:Y:S02]  /*3910*/  @!P0 FMUL.FTZ R3, R33.reuse, R24 ;  /* 0x0000001821038220 */ /* 0x040fe40000410000 */
        /* <DEDUP_REMOVED lines=17> */
[----:B------:R-:W-:Y:S02]  /*3a30*/  ISETP.GE.AND P0, PT, R14, R25, PT ;  /* 0x000000190e00720c */ /* 0x000fe40003f06270 */
[C---:B------:R-:W-:Y:S01]  /*3a40*/  LEA R52, P2, R105.reuse, R124, 0x1 ;  /* 0x0000007c69347211 */ /* 0x040fe200078408ff */
[----:B------:R1:W-:Y:S03]  /*3a50*/  ST.E.128 [R64.64], R28 ;  /* 0x0000001c40007985 */ /* 0x0003e6000c101d06 */
[----:B------:R-:W-:Y:S05]  /*3a60*/  LEA.HI.X R53, R105, R125, R108, 0x1, P2 ;  /* 0x0000007d69357211 */ /* 0x000fea00010f0c6c */
[----:B------:R2:W3:Y:S08]  /*3a70*/  LD.E.128 R32, [R54.64] ;  /* 0x0000000636207980 */ /* 0x0004f0000c101d00 */
[----:B------:R-:W4:Y:S06]  /*3a80*/  @!P1 LD.E.64 R26, [R36.64+0x40] ;  /* 0x00004006241a9980 */ /* 0x000f2c000c101b00 */
[----:B------:R-:W5:Y:S01]  /*3a90*/  @!P1 LD.E.64 R42, [R46.64+0x40] ;  /* 0x000040062e2a9980 */ /* 0x000f62000c101b00 */
[C---:B--2---:R-:W-:Y:S04]  /*3aa0*/  LEA R54, P3, R95.reuse, R130, 0x1 ;  /* 0x000000825f367211 */ /* 0x044fe800078608ff */
[----:B------:R-:W-:Y:S01]  /*3ab0*/  LEA.HI.X R55, R95, R131, R96, 0x1, P3 ;  /* 0x000000835f377211 */ /* 0x000fe200018f0c60 */
[C---:B---3--:R-:W-:Y:S01]  /*3ac0*/  @!P1 IMAD.U32 R41, R32.reuse, 0x10000, RZ ;  /* 0x0001000020299824 */ /* 0x048fe200078e00ff */
[----:B------:R-:W-:Y:S02]  /*3ad0*/  @!P1 LOP3.LUT R39, R32, 0xffff0000, RZ, 0xc0, !PT ;  /* 0xffff000020279812 */ /* 0x000fe400078ec0ff */
[----:B-1----:R-:W-:Y:S02]  /*3ae0*/  @!P1 LOP3.LUT R29, R33, 0xffff0000, RZ, 0xc0, !PT ;  /* 0xffff0000211d9812 */ /* 0x002fe400078ec0ff */
[----:B------:R-:W-:Y:S02]  /*3af0*/  @!P1 LOP3.LUT R31, R34, 0xffff0000, RZ, 0xc0, !PT ;  /* 0xffff0000221f9812 */ /* 0x000fe400078ec0ff */
[----:B------:R-:W-:Y:S01]  /*3b00*/  @!P1 LOP3.LUT R28, R35, 0xffff0000, RZ, 0xc0, !PT ;  /* 0xffff0000231c9812 */ /* 0x000fe200078ec0ff */
[C---:B----4-:R-:W-:Y:S01]  /*3b10*/  @!P1 IMAD.U32 R38, R26.reuse, 0x10000, RZ ;  /* 0x000100001a269824 */ /* 0x050fe200078e00ff */
[----:B------:R-:W-:Y:S02]  /*3b20*/  @!P1 LOP3.LUT R26, R26, 0xffff0000, RZ, 0xc0, !PT ;  /* 0xffff00001a1a9812 */ /* 0x000fe400078ec0ff */
[----:B------:R-:W-:Y:S01]  /*3b30*/  @!P1 SHF.L.U32 R24, R27, 0x10, RZ ;  /* 0x000000101b189819 */ /* 0x000fe200000006ff */
[----:B------:R-:W-:Y:S01]  /*3b40*/  @!P1 FMUL.FTZ R5, R39, R38 ;  /* 0x0000002627059220 */ /* 0x000fe20000410000 */
[----:B------:R-:W-:Y:S01]  /*3b50*/  @!P1 LOP3.LUT R27, R27, 0xffff0000, RZ, 0xc0, !PT ;  /* 0xffff00001b1b9812 */ /* 0x000fe200078ec0ff */
[C---:B-----5:R-:W-:Y:S01]  /*3b60*/  @!P1 IMAD.U32 R40, R42.reuse, 0x10000, RZ ;  /* 0x000100002a289824 */ /* 0x060fe200078e00ff */
[----:B------:R-:W-:Y:S01]  /*3b70*/  @!P1 SHF.L.U32 R44, R43, 0x10, RZ ;  /* 0x000000102b2c9819 */ /* 0x000fe200000006ff */
[----:B------:R-:W-:Y:S01]  /*3b80*/  @!P1 FMUL.FTZ R6, R29, R26 ;  /* 0x0000001a1d069220 */ /* 0x000fe20000410000 */
[----:B------:R-:W-:Y:S01]  /*3b90*/  @!P1 LOP3.LUT R42, R42, 0xffff0000, RZ, 0xc0, !PT ;  /* 0xffff00002a2a9812 */ /* 0x000fe200078ec0ff */
[----:B------:R-:W-:Y:S01]  /*3ba0*/  @!P1 FMUL.FTZ R48, R39, R40 ;  /* 0x0000002827309220 */ /* 0x000fe20000410000 */
[----:B------:R-:W-:Y:S01]  /*3bb0*/  @!P1 LOP3.LUT R45, R43, 0xffff0000, RZ, 0xc0, !PT ;  /* 0xffff00002b2d9812 */ /* 0x000fe200078ec0ff */
[----:B------:R-:W-:Y:S01]  /*3bc0*/  @!P1 FFMA.FTZ R5, R40, R41, R5 ;  /* 0x0000002928059223 */ /* 0x000fe20000010005 */
[----:B------:R-:W-:Y:S01]  /*3bd0*/  @!P1 SHF.L.U32 R40, R35, 0x10, RZ ;  /* 0x0000001023289819 */ /* 0x000fe200000006ff */
[----:B------:R-:W-:Y:S01]  /*3be0*/  @!P1 FFMA.FTZ R48, R41, R38, -R48 ;  /* 0x0000002629309223 */ /* 0x000fe20000010830 */
[----:B------:R-:W-:Y:S01]  /*3bf0*/  @!P1 SHF.L.U32 R41, R33, 0x10, RZ ;  /* 0x0000001021299819 */ /* 0x000fe200000006ff */
[C---:B------:R-:W-:Y:S02]  /*3c00*/  @!P1 FMUL.FTZ R7, R31.reuse, R24 ;  /* 0x000000181f079220 */ /* 0x040fe40000410000 */
[----:B------:R-:W-:Y:S01]  /*3c10*/  @!P1 FMUL.FTZ R50, R31, R44 ;  /* 0x0000002c1f329220 */ /* 0x000fe20000410000 */
[----:B------:R-:W-:Y:S01]  /*3c20*/  @!P1 F2FP.BF16.PACK_AB R48, R5, R48 ;  /* 0x000000300530923e */ /* 0x000fe200000010ff */
[----:B------:R-:W-:Y:S02]  /*3c30*/  @!P1 FMUL.FTZ R49, R29, R42 ;  /* 0x0000002a1d319220 */ /* 0x000fe40000410000 */
[C---:B------:R-:W-:Y:S02]  /*3c40*/  @!P1 FMUL.FTZ R51, R28.reuse, R45 ;  /* 0x0000002d1c339220 */ /* 0x040fe40000410000 */
[-C--:B------:R-:W-:Y:S02]  /*3c50*/  @!P1 FMUL.FTZ R8, R28, R27.reuse ;  /* 0x0000001b1c089220 */ /* 0x080fe40000410000 */
[----:B------:R-:W-:Y:S02]  /*3c60*/  @!P1 FFMA.FTZ R49, R41, R26, -R49 ;  /* 0x0000001a29319223 */ /* 0x000fe40000010831 */
[----:B------:R-:W-:Y:S02]  /*3c70*/  @!P1 FFMA.FTZ R51, R40, R27, -R51 ;  /* 0x0000001b28339223 */ /* 0x000fe40000010833 */
[----:B------:R-:W-:Y:S02]  /*3c80*/  @!P1 IMAD.U32 R43, R34, 0x10000, RZ ;  /* 0x00010000222b9824 */ /* 0x000fe400078e00ff */
[----:B------:R-:W-:Y:S02]  /*3c90*/  @!P1 FFMA.FTZ R6, R42, R41, R6 ;  /* 0x000000292a069223 */ /* 0x000fe40000010006 */
[----:B------:R-:W-:Y:S02]  /*3ca0*/  @!P1 FFMA.FTZ R7, R44, R43, R7 ;  /* 0x0000002b2c079223 */ /* 0x000fe40000010007 */
[----:B------:R-:W-:Y:S01]  /*3cb0*/  @!P1 FFMA.FTZ R50, R43, R24, -R50 ;  /* 0x000000182b329223 */ /* 0x000fe20000010832 */
[----:B------:R-:W-:Y:S01]  /*3cc0*/  @!P1 F2FP.BF16.PACK_AB R49, R6, R49 ;  /* 0x000000310631923e */ /* 0x000fe200000010ff */
[----:B------:R-:W-:Y:S02]  /*3cd0*/  @!P1 FFMA.FTZ R8, R45, R40, R8 ;  /* 0x000000282d089223 */ /* 0x000fe40000010008 */
[----:B------:R-:W-:Y:S01]  /*3ce0*/  @!P1 IMAD.MOV.U32 R32, RZ, RZ, R48 ;  /* 0x000000ffff209224 */ /* 0x000fe200078e0030 */
[----:B------:R-:W-:Y:S02]  /*3cf0*/  @!P1 F2FP.BF16.PACK_AB R50, R7, R50 ;  /* 0x000000320732923e */ /* 0x000fe400000010ff */
[----:B------:R-:W-:Y:S02]  /*3d00*/  @!P1 F2FP.BF16.PACK_AB R51, R8, R51 ;  /* 0x000000330833923e */ /* 0x000fe400000010ff */
[----:B------:R-:W-:Y:S01]  /*3d10*/  @!P1 MOV R33, R49 ;  /* 0x0000003100219202 */ /* 0x000fe20000000f00 */
[----:B------:R-:W-:Y:S01]  /*3d20*/  @!P1 IMAD.MOV.U32 R34, RZ, RZ, R50 ;  /* 0x000000ffff229224 */ /* 0x000fe200078e0032 */
[----:B------:R-:W-:Y:S05]  /*3d30*/  @!P1 MOV R35, R51 ;  /* 0x0000003300239202 */ /* 0x000fea0000000f00 */
[----:B------:R1:W-:Y:S08]  /*3d40*/  ST.E.128 [R54.64], R32 ;  /* 0x0000002036007985 */ /* 0x0003f0000c101d06 */
[----:B------:R2:W3:Y:S08]  /*3d50*/  LD.E.128 R28, [R52.64] ;  /* 0x00000006341c7980 */ /* 0x0004f0000c101d00 */
[----:B------:R-:W4:Y:S06]  /*3d60*/  @!P0 LD.E.64 R26, [R36.64+0x80] ;  /* 0x00008006241a8980 */ /* 0x000f2c000c101b00 */
[----:B------:R-:W5:Y:S01]  /*3d70*/  @!P0 LD.E.64 R46, [R46.64+0x80] ;  /* 0x000080062e2e8980 */ /* 0x000f62000c101b00 */
[C---:B--2---:R-:W-:Y:S04]  /*3d80*/  LEA R52, P1, R93.reuse, R130, 0x1 ;  /* 0x000000825d347211 */ /* 0x044fe800078208ff */
[----:B------:R-:W-:Y:S01]  /*3d90*/  LEA.HI.X R53, R93, R131, R94, 0x1, P1 ;  /* 0x000000835d357211 */ /* 0x000fe200008f0c5e */
[C---:B---3--:R-:W-:Y:S01]  /*3da0*/  @!P0 IMAD.U32 R41, R28.reuse, 0x10000, RZ ;  /* 0x000100001c298824 */ /* 0x048fe200078e00ff */
[----:B------:R-:W-:Y:S01]  /*3db0*/  @!P0 LOP3.LUT R39, R28, 0xffff0000, RZ, 0xc0, !PT ;  /* 0xffff00001c278812 */ /* 0x000fe200078ec0ff */
[C---:B------:R-:W-:Y:S01]  /*3dc0*/  @!P0 IMAD.U32 R43, R30.reuse, 0x10000, RZ ;  /* 0x000100001e2b8824 */ /* 0x040fe200078e00ff */
        /* <DEDUP_REMOVED lines=37> */
[----:B------:R1:W-:Y:S02]  /*4020*/  ST.E.128 [R52.64], R28 ;  /* 0x0000001c34007985 */ /* 0x0003e4000c101d06 */
.L_x_5762:
[----:B------:R-:W-:Y:S05]  /*4030*/  BSYNC B0 ;  /* 0x0000000000007941 */ /* 0x000fea0003800000 */
.L_x_5761:
[C---:B------:R-:W-:Y:S01]  /*4040*/  ISETP.GE.AND P0, PT, R80.reuse, R176, PT ;  /* 0x000000b05000720c */ /* 0x040fe20003f06270 */
[----:B------:R-:W-:Y:S03]  /*4050*/  BSSY B0, `(.L_x_5763) ;  /* 0x000009d000007945 */ /* 0x000fe60003800000 */
[----:B------:R-:W-:Y:S11]  /*4060*/  ISETP.GE.AND P0, PT, R80, R174, !P0 ;  /* 0x000000ae5000720c */ /* 0x000ff60004706270 */
[----:B------:R-:W-:Y:S02]  /*4070*/  @!UPT UIADD3 URZ, URZ, URZ, URZ ;  /* 0x0000003f3f3ff290 */ /* 0x000fe4000fffe03f */
[----:B------:R-:W-:-:S05]  /*4080*/  @!P0 BRA `(.L_x_5764) ;  /* 0x0000099000008947 */ /* 0x000fca0003800000 */
[----:B------:R-:W-:Y:S01]  /*4090*/  ISETP.GE.AND P0, PT, R18, R25, PT ;  /* 0x000000191200720c */ /* 0x000fe20003f06270 */
[C---:B------:R-:W-:Y:S01]  /*40a0*/  IMAD.SHL.U32 R51, R155.reuse, 0x2, RZ ;  /* 0x000000029b337824 */ /* 0x040fe200078e00ff */
[----:B-1----:R-:W-:Y:S02]  /*40b0*/  LEA R52, P1, R104, R124, 0x1 ;  /* 0x0000007c68347211 */ /* 0x002fe400078208ff */
[----:B------:R-:W-:Y:S02]  /*40c0*/  SHF.L.U64.HI R49, R155, 0x1, R146 ;  /* 0x000000019b317819 */ /* 0x000fe40000010292 */
[----:B------:R-:W-:Y:S02]  /*40d0*/  IADD3 R36, P2, R20, R51, RZ ;  /* 0x0000003314247210 */ /* 0x000fe40007f5e0ff */
[----:B------:R-:W-:Y:S02]  /*40e0*/  LEA.HI.X R53, R104, R125, R101, 0x1, P1 ;  /* 0x0000007d68357211 */ /* 0x000fe400008f0c65 */
[----:B------:R-:W-:Y:S01]  /*40f0*/  IADD3 R46, P1, R60, R51, RZ ;  /* 0x000000333c2e7210 */ /* 0x000fe20007f3e0ff */
[----:B------:R-:W-:Y:S01]  /*4100*/  IMAD.X R37, R21, 0x1, R49, P2 ;  /* 0x0000000115257824 */ /* 0x000fe200010e0631 */
[----:B------:R-:W-:Y:S01]  /*4110*/  LEA R64, P3, R97, R130, 0x1 ;  /* 0x0000008261407211 */ /* 0x000fe200078608ff */
[----:B------:R-:W2:Y:S01]  /*4120*/  LD.E.128 R28, [R52.64] ;  /* 0x00000006341c7980 */ /* 0x000ea2000c101d00 */
[----:B------:R-:W-:Y:S02]  /*4130*/  IADD3.X R47, R61, R49, RZ, P1, !PT ;  /* 0x000000313d2f7210 */ /* 0x000fe40000ffe4ff */
[----:B------:R-:W-:Y:S02]  /*4140*/  ISETP.GE.AND P1, PT, R15, R25, PT ;  /* 0x000000190f00720c */ /* 0x000fe40003f26270 */
[----:B------:R-:W-:Y:S02]  /*4150*/  LEA R54, P2, R107, R124, 0x1 ;  /* 0x0000007c6b367211 */ /* 0x000fe400078408ff */
        /* <DEDUP_REMOVED lines=140> */
.L_x_5764:
[----:B------:R-:W-:Y:S05]  /*4a20*/  BSYNC B0 ;  /* 0x0000000000007941 */ /* 0x000fea0003800000 */
.L_x_5763:
[C---:B------:R-:W-:Y:S01]  /*4a30*/  ISETP.GE.AND P0, PT, R79.reuse, R176, PT ;  /* 0x000000b04f00720c */ /* 0x040fe20003f06270 */
[----:B------:R-:W-:Y:S03]  /*4a40*/  BSSY B0, `(.L_x_5765) ;  /* 0x00000a0000007945 */ /* 0x000fe60003800000 */
[----:B------:R-:W-:Y:S11]  /*4a50*/  ISETP.GE.AND P0, PT, R79, R174, !P0 ;  /* 0x000000ae4f00720c */ /* 0x000ff60004706270 */
[----:B------:R-:W-:Y:S02]  /*4a60*/  @!UPT UIADD3 URZ, URZ, URZ, URZ ;  /* 0x0000003f3f3ff290 */ /* 0x000fe4000fffe03f */
[----:B------:R-:W-:-:S05]  /*4a70*/  @!P0 BRA `(.L_x_5766) ;  /* 0x000009c000008947 */ /* 0x000fca0003800000 */
[----:B------:R-:W-:Y:S01]  /*4a80*/  IMAD R48, R173, 0x60, RZ ;  /* 0x00000060ad307824 */ /* 0x000fe200078e02ff */
[C---:B------:R-:W-:Y:S01]  /*4a90*/  SHF.L.U32 R51, R153.reuse, 0x1, RZ ;  /* 0x0000000199337819 */ /* 0x040fe200000006ff */
[----:B-1----:R-:W-:Y:S01]  /*4aa0*/  IMAD.WIDE.U32 R52, R172, 0x60, R124 ;  /* 0x00000060ac347825 */ /* 0x002fe200078e007c */
[----:B------:R-:W-:Y:S02]  /*4ab0*/  ISETP.GE.AND P0, PT, R18, R25, PT ;  /* 0x000000191200720c */ /* 0x000fe40003f06270 */
[-C--:B------:R-:W-:Y:S01]  /*4ac0*/  IADD3 R36, P2, R20, R51.reuse, RZ ;  /* 0x0000003314247210 */ /* 0x080fe20007f5e0ff */
[----:B------:R-:W-:Y:S01]  /*4ad0*/  IMAD.WIDE.U32 R64, R136, 0x60, R130 ;  /* 0x0000006088407825 */ /* 0x000fe200078e0082 */
[----:B------:R-:W-:Y:S02]  /*4ae0*/  SHF.L.U64.HI R49, R153, 0x1, R144 ;  /* 0x0000000199317819 */ /* 0x000fe40000010290 */
[----:B------:R-:W-:Y:S02]  /*4af0*/  IADD3 R46, P1, R60, R51, RZ ;  /* 0x000000333c2e7210 */ /* 0x000fe40007f3e0ff */
[----:B------:R-:W-:Y:S01]  /*4b00*/  IADD3 R51, R53, R48, RZ ;  /* 0x0000003035337210 */ /* 0x000fe20007ffe0ff */
[--C-:B------:R-:W-:Y:S01]  /*4b10*/  IMAD.X R37, R21, 0x1, R49.reuse, P2 ;  /* 0x0000000115257824 */ /* 0x100fe200010e0631 */
[----:B------:R-:W-:Y:S01]  /*4b20*/  MOV R50, R52 ;  /* 0x0000003400327202 */ /* 0x000fe20000000f00 */
[----:B------:R-:W-:Y:S01]  /*4b30*/  IMAD.X R47, R61, 0x1, R49, P1 ;  /* 0x000000013d2f7824 */ /* 0x000fe200008e0631 */
[----:B------:R-:W-:Y:S01]  /*4b40*/  ISETP.GE.AND P1, PT, R15, R25, PT ;  /* 0x000000190f00720c */ /* 0x000fe20003f26270 */
[----:B------:R-:W-:Y:S01]  /*4b50*/  IMAD R52, R137, 0x60, RZ ;  /* 0x0000006089347824 */ /* 0x000fe200078e02ff */
[----:B------:R-:W2:Y:S03]  /*4b60*/  @!P0 LD.E.64 R26, [R36.64] ;  /* 0x00000006241a8980 */ /* 0x000ea6000c101b00 */
[----:B------:R-:W-:Y:S01]  /*4b70*/  IMAD.IADD R65, R65, 0x1, R52 ;  /* 0x0000000141417824 */ /* 0x000fe200078e0234 */
[C---:B------:R-:W-:Y:S02]  /*4b80*/  LEA R52, P2, R114.reuse, R124, 0x1 ;  /* 0x0000007c72347211 */ /* 0x040fe400078408ff */
[----:B------:R-:W3:Y:S02]  /*4b90*/  LD.E.128 R32, [R50.64] ;  /* 0x0000000632207980 */ /* 0x000ee4000c101d00 */
[----:B------:R-:W-:Y:S06]  /*4ba0*/  LEA.HI.X R53, R114, R125, R111, 0x1, P2 ;  /* 0x0000007d72357211 */ /* 0x000fec00010f0c6f */
[----:B------:R-:W4:Y:S01]  /*4bb0*/  @!P0 LD.E.64 R42, [R46.64] ;  /* 0x000000062e2a8980 */ /* 0x000f22000c101b00 */
[C---:B--2---:R-:W-:Y:S01]  /*4bc0*/  @!P0 IMAD.U32 R28, R26.reuse, 0x10000, RZ ;  /* 0x000100001a1c8824 */ /* 0x044fe200078e00ff */
[----:B------:R-:W-:Y:S02]  /*4bd0*/  @!P0 LOP3.LUT R26, R26, 0xffff0000, RZ, 0xc0, !PT ;  /* 0xffff00001a1a8812 */ /* 0x000fe400078ec0ff */
[C---:B------:R-:W-:Y:S02]  /*4be0*/  @!P0 SHF.L.U32 R24, R27.reuse, 0x10, RZ ;  /* 0x000000101b188819 */ /* 0x040fe400000006ff */
[----:B------:R-:W-:Y:S01]  /*4bf0*/  @!P0 LOP3.LUT R27, R27, 0xffff0000, RZ, 0xc0, !PT ;  /* 0xffff00001b1b8812 */ /* 0x000fe200078ec0ff */
[C---:B---3--:R-:W-:Y:S01]  /*4c00*/  @!P0 IMAD.U32 R41, R32.reuse, 0x10000, RZ ;  /* 0x0001000020298824 */ /* 0x048fe200078e00ff */
[----:B------:R-:W-:Y:S02]  /*4c10*/  @!P0 LOP3.LUT R29, R32, 0xffff0000, RZ, 0xc0, !PT ;  /* 0xffff0000201d8812 */ /* 0x000fe400078ec0ff */
[----:B------:R-:W-:Y:S02]  /*4c20*/  @!P0 LOP3.LUT R31, R34, 0xffff0000, RZ, 0xc0, !PT ;  /* 0xffff0000221f8812 */ /* 0x000fe400078ec0ff */
[----:B------:R-:W-:Y:S01]  /*4c30*/  @!P0 SHF.L.U32 R44, R35, 0x10, RZ ;  /* 0x00000010232c8819 */ /* 0x000fe200000006ff */
[----:B------:R-:W-:Y:S02]  /*4c40*/  @!P0 FMUL.FTZ R0, R29, R28 ;  /* 0x0000001c1d008220 */ /* 0x000fe40000410000 */
[C---:B----4-:R-:W-:Y:S01]  /*4c50*/  @!P0 IMAD.U32 R39, R42.reuse, 0x10000, RZ ;  /* 0x000100002a278824 */ /* 0x050fe200078e00ff */
        /* <DEDUP_REMOVED lines=8> */
[----:B------:R-:W-:Y:S01]  /*4ce0*/  @!P0 LOP3.LUT R28, R35, 0xffff0000, RZ, 0xc0, !PT ;  /* 0xffff0000231c8812 */ /* 0x000fe200078ec0ff */
[----:B------:R-:W-:Y:S01]  /*4cf0*/  @!P0 FMUL.FTZ R2, R29, R26 ;  /* 0x0000001a1d028220 */ /* 0x000fe20000410000 */
[----:B------:R-:W-:Y:S01]  /*4d00*/  @!P0 SHF.L.U32 R39, R33, 0x10, RZ ;  /* 0x0000001021278819 */ /* 0x000fe200000006ff */
[----:B------:R-:W-:Y:S01]  /*4d10*/  @!P0 IMAD.U32 R41, R34, 0x10000, RZ ;  /* 0x0001000022298824 */ /* 0x000fe200078e00ff */
[----:B------:R-:W-:Y:S01]  /*4d20*/  @!P0 F2FP.BF16.PACK_AB R49, R0, R49 ;  /* 0x000000310031823e */ /* 0x000fe200000010ff */
[----:B------:R-:W-:Y:S02]  /*4d30*/  @!P0 FMUL.FTZ R51, R29, R40 ;  /* 0x000000281d338220 */ /* 0x000fe40000410000 */
[C---:B------:R-:W-:Y:S01]  /*4d40*/  @!P0 FMUL.FTZ R50, R28.reuse, R43 ;  /* 0x0000002b1c328220 */ /* 0x040fe20000410000 */
[----:B------:R-:W-:Y:S01]  /*4d50*/  @!P0 MOV R32, R49 ;  /* 0x0000003100208202 */ /* 0x000fe20000000f00 */
[----:B------:R-:W-:Y:S02]  /*4d60*/  @!P0 FMUL.FTZ R4, R28, R27 ;  /* 0x0000001b1c048220 */ /* 0x000fe40000410000 */
[----:B------:R-:W-:Y:S02]  /*4d70*/  @!P0 FFMA.FTZ R2, R40, R39, R2 ;  /* 0x0000002728028223 */ /* 0x000fe40000010002 */
[----:B------:R-:W-:Y:S02]  /*4d80*/  @!P0 FMUL.FTZ R48, R31, R42 ;  /* 0x0000002a1f308220 */ /* 0x000fe40000410000 */
[----:B------:R-:W-:Y:S02]  /*4d90*/  @!P0 FFMA.FTZ R3, R42, R41, R3 ;  /* 0x000000292a038223 */ /* 0x000fe40000010003 */
[----:B------:R-:W-:Y:S02]  /*4da0*/  @!P0 FFMA.FTZ R51, R39, R26, -R51 ;  /* 0x0000001a27338223 */ /* 0x000fe40000010833 */
[----:B------:R-:W-:Y:S02]  /*4db0*/  @!P0 FFMA.FTZ R50, R44, R27, -R50 ;  /* 0x0000001b2c328223 */ /* 0x000fe40000010832 */
        /* <DEDUP_REMOVED lines=9> */
[----:B------:R-:W-:Y:S02]  /*4e50*/  ISETP.GE.AND P0, PT, R14, R25, PT ;  /* 0x000000190e00720c */ /* 0x000fe40003f06270 */
[----:B------:R-:W-:Y:S01]  /*4e60*/  LEA.HI.X R55, R88, R131, R87, 0x1, P3 ;  /* 0x0000008358377211 */ /* 0x000fe200018f0c57 */
[----:B------:R1:W-:Y:S08]  /*4e70*/  ST.E.128 [R64.64], R32 ;  /* 0x0000002040007985 */ /* 0x0003f0000c101d06 */
[----:B------:R-:W2:Y:S06]  /*4e80*/  @!P1 LD.E.64 R44, [R46.64+0x40] ;  /* 0x000040062e2c9980 */ /* 0x000eac000c101b00 */
[----:B------:R3:W4:Y:S08]  /*4e90*/  LD.E.128 R28, [R52.64] ;  /* 0x00000006341c7980 */ /* 0x000730000c101d00 */
[----:B------:R-:W5:Y:S01]  /*4ea0*/  @!P1 LD.E.64 R26, [R36.64+0x40] ;  /* 0x00004006241a9980 */ /* 0x000f62000c101b00 */
[C---:B---3--:R-:W-:Y:S04]  /*4eb0*/  LEA R52, P2, R116.reuse, R124, 0x1 ;  /* 0x0000007c74347211 */ /* 0x048fe800078408ff */
[----:B------:R-:W-:Y:S01]  /*4ec0*/  LEA.HI.X R53, R116, R125, R113, 0x1, P2 ;  /* 0x0000007d74357211 */ /* 0x000fe200010f0c71 */
[C---:B--2---:R-:W-:Y:S01]  /*4ed0*/  @!P1 IMAD.U32 R42, R45.reuse, 0x10000, RZ ;  /* 0x000100002d2a9824 */ /* 0x044fe200078e00ff */
[C---:B------:R-:W-:Y:S02]  /*4ee0*/  @!P1 SHF.L.U32 R39, R44.reuse, 0x10, RZ ;  /* 0x000000102c279819 */ /* 0x040fe400000006ff */
[----:B------:R-:W-:Y:S02]  /*4ef0*/  @!P1 LOP3.LUT R41, R44, 0xffff0000, RZ, 0xc0, !PT ;  /* 0xffff00002c299812 */ /* 0x000fe400078ec0ff */
[----:B------:R-:W-:Y:S01]  /*4f00*/  @!P1 LOP3.LUT R45, R45, 0xffff0000, RZ, 0xc0, !PT ;  /* 0xffff00002d2d9812 */ /* 0x000fe200078ec0ff */
[C---:B----4-:R-:W-:Y:S01]  /*4f10*/  @!P1 IMAD.U32 R43, R29.reuse, 0x10000, RZ ;  /* 0x000100001d2b9824 */ /* 0x050fe200078e00ff */
[C---:B------:R-:W-:Y:S02]  /*4f20*/  @!P1 LOP3.LUT R38, R28.reuse, 0xffff0000, RZ, 0xc0, !PT ;  /* 0xffff00001c269812 */ /* 0x040fe400078ec0ff */
[----:B-1----:R-:W-:Y:S02]  /*4f30*/  @!P1 LOP3.LUT R33, R29, 0xffff0000, RZ, 0xc0, !PT ;  /* 0xffff00001d219812 */ /* 0x002fe400078ec0ff */
[----:B------:R-:W-:Y:S01]  /*4f40*/  @!P1 SHF.L.U32 R40, R28, 0x10, RZ ;  /* 0x000000101c289819 */ /* 0x000fe200000006ff */
[----:B------:R-:W-:Y:S02]  /*4f50*/  @!P1 FMUL.FTZ R48, R38, R39 ;  /* 0x0000002726309220 */ /* 0x000fe40000410000 */
[----:B------:R-:W-:Y:S01]  /*4f60*/  @!P1 FMUL.FTZ R49, R33, R41 ;  /* 0x0000002921319220 */ /* 0x000fe20000410000 */
[C---:B-----5:R-:W-:Y:S01]  /*4f70*/  @!P1 SHF.L.U32 R25, R26.reuse, 0x10, RZ ;  /* 0x000000101a199819 */ /* 0x060fe200000006ff */
[C---:B------:R-:W-:Y:S01]  /*4f80*/  @!P1 IMAD.U32 R24, R27.reuse, 0x10000, RZ ;  /* 0x000100001b189824 */ /* 0x040fe200078e00ff */
[----:B------:R-:W-:Y:S02]  /*4f90*/  @!P1 LOP3.LUT R26, R26, 0xffff0000, RZ, 0xc0, !PT ;  /* 0xffff00001a1a9812 */ /* 0x000fe400078ec0ff */
[----:B------:R-:W-:Y:S01]  /*4fa0*/  @!P1 LOP3.LUT R27, R27, 0xffff0000, RZ, 0xc0, !PT ;  /* 0xffff00001b1b9812 */ /* 0x000fe200078ec0ff */
[-C--:B------:R-:W-:Y:S02]  /*4fb0*/  @!P1 FMUL.FTZ R5, R38, R25.reuse ;  /* 0x0000001926059220 */ /* 0x080fe40000410000 */
[----:B------:R-:W-:Y:S01]  /*4fc0*/  @!P1 FFMA.FTZ R48, R40, R25, -R48 ;  /* 0x0000001928309223 */ /* 0x000fe20000010830 */
[C---:B------:R-:W-:Y:S01]  /*4fd0*/  @!P1 LOP3.LUT R25, R30.reuse, 0xffff0000, RZ, 0xc0, !PT ;  /* 0xffff00001e199812 */ /* 0x040fe200078ec0ff */
[----:B------:R-:W-:Y:S02]  /*4fe0*/  @!P1 FMUL.FTZ R6, R33, R26 ;  /* 0x0000001a21069220 */ /* 0x000fe40000410000 */
[----:B------:R-:W-:Y:S01]  /*4ff0*/  @!P1 FFMA.FTZ R5, R39, R40, R5 ;  /* 0x0000002827059223 */ /* 0x000fe20000010005 */
[----:B------:R-:W-:Y:S01]  /*5000*/  @!P1 SHF.L.U32 R39, R30, 0x10, RZ ;  /* 0x000000101e279819 */ /* 0x000fe200000006ff */
[C---:B------:R-:W-:Y:S02]  /*5010*/  @!P1 FMUL.FTZ R7, R25.reuse, R24 ;  /* 0x0000001819079220 */ /* 0x040fe40000410000 */
[----:B------:R-:W-:Y:S01]  /*5020*/  @!P1 FMUL.FTZ R50, R25, R42 ;  /* 0x0000002a19329220 */ /* 0x000fe20000410000 */
[----:B------:R-:W-:Y:S01]  /*5030*/  @!P1 F2FP.BF16.PACK_AB R48, R5, R48 ;  /* 0x000000300530923e */ /* 0x000fe200000010ff */
[----:B------:R-:W-:Y:S01]  /*5040*/  @!P1 FFMA.FTZ R49, R43, R26, -R49 ;  /* 0x0000001a2b319223 */ /* 0x000fe20000010831 */
[----:B------:R-:W-:Y:S01]  /*5050*/  @!P1 LOP3.LUT R26, R31, 0xffff0000, RZ, 0xc0, !PT ;  /* 0xffff00001f1a9812 */ /* 0x000fe200078ec0ff */
[----:B------:R-:W-:Y:S01]  /*5060*/  @!P1 FFMA.FTZ R50, R39, R24, -R50 ;  /* 0x0000001827329223 */ /* 0x000fe20000010832 */
[----:B------:R-:W-:Y:S01]  /*5070*/  @!P1 MOV R28, R48 ;  /* 0x00000030001c9202 */ /* 0x000fe20000000f00 */
[----:B------:R-:W-:Y:S02]  /*5080*/  @!P1 IMAD.U32 R40, R31, 0x10000, RZ ;  /* 0x000100001f289824 */ /* 0x000fe400078e00ff */
[C---:B------:R-:W-:Y:S02]  /*5090*/  @!P1 FMUL.FTZ R51, R26.reuse, R45 ;  /* 0x0000002d1a339220 */ /* 0x040fe40000410000 */
[----:B------:R-:W-:Y:S02]  /*50a0*/  @!P1 FMUL.FTZ R8, R26, R27 ;  /* 0x0000001b1a089220 */ /* 0x000fe40000410000 */
[----:B------:R-:W-:Y:S02]  /*50b0*/  @!P1 FFMA.FTZ R6, R41, R43, R6 ;  /* 0x0000002b29069223 */ /* 0x000fe40000010006 */
[----:B------:R-:W-:Y:S02]  /*50c0*/  @!P1 FFMA.FTZ R7, R42, R39, R7 ;  /* 0x000000272a079223 */ /* 0x000fe40000010007 */
[----:B------:R-:W-:Y:S01]  /*50d0*/  @!P1 FFMA.FTZ R51, R40, R27, -R51 ;  /* 0x0000001b28339223 */ /* 0x000fe20000010833 */
[----:B------:R-:W-:Y:S01]  /*50e0*/  @!P1 F2FP.BF16.PACK_AB R49, R6, R49 ;  /* 0x000000310631923e */ /* 0x000fe200000010ff */
[----:B------:R-:W-:Y:S01]  /*50f0*/  @!P1 FFMA.FTZ R8, R45, R40, R8 ;  /* 0x000000282d089223 */ /* 0x000fe20000010008 */
[----:B------:R-:W-:Y:S03]  /*5100*/  @!P1 F2FP.BF16.PACK_AB R50, R7, R50 ;  /* 0x000000320732923e */ /* 0x000fe600000010ff */
[----:B------:R-:W-:Y:S01]  /*5110*/  @!P1 IMAD.MOV.U32 R29, RZ, RZ, R49 ;  /* 0x000000ffff1d9224 */ /* 0x000fe200078e0031 */
[----:B------:R-:W-:Y:S02]  /*5120*/  @!P1 F2FP.BF16.PACK_AB R51, R8, R51 ;  /* 0x000000330833923e */ /* 0x000fe400000010ff */
[----:B------:R-:W-:Y:S03]  /*5130*/  @!P1 MOV R30, R50 ;  /* 0x00000032001e9202 */ /* 0x000fe60000000f00 */
[----:B------:R-:W-:Y:S05]  /*5140*/  @!P1 IMAD.MOV.U32 R31, RZ, RZ, R51 ;  /* 0x000000ffff1f9224 */ /* 0x000fea00078e0033 */
        /* <DEDUP_REMOVED lines=9> */
[----:B------:R-:W-:Y:S02]  /*51e0*/  @!P0 LOP3.LUT R45, R47, 0xffff0000, RZ, 0xc0, !PT ;  /* 0xffff00002f2d8812 */ /* 0x000fe400078ec0ff */
[C---:B----4-:R-:W-:Y:S02]  /*51f0*/  @!P0 LOP3.LUT R38, R32.reuse, 0xffff0000, RZ, 0xc0, !PT ;  /* 0xffff000020268812 */ /* 0x050fe400078ec0ff */
[----:B------:R-:W-:Y:S02]  /*5200*/  @!P0 SHF.L.U32 R40, R32, 0x10, RZ ;  /* 0x0000001020288819 */ /* 0x000fe400000006ff */
[----:B-1----:R-:W-:Y:S01]  /*5210*/  @!P0 LOP3.LUT R29, R33, 0xffff0000, RZ, 0xc0, !PT ;  /* 0xffff0000211d8812 */ /* 0x002fe200078ec0ff */
[----:B------:R-:W-:Y:S01]  /*5220*/  @!P0 FMUL.FTZ R48, R38, R39 ;  /* 0x0000002726308220 */ /* 0x000fe20000410000 */
[----:B------:R-:W-:Y:S02]  /*5230*/  @!P0 LOP3.LUT R28, R35, 0xffff0000, RZ, 0xc0, !PT ;  /* 0xffff0000231c8812 */ /* 0x000fe400078ec0ff */
[C---:B-----5:R-:W-:Y:S01]  /*5240*/  @!P0 SHF.L.U32 R27, R24.reuse, 0x10, RZ ;  /* 0x00000010181b8819 */ /* 0x060fe200000006ff */
[----:B------:R-:W-:Y:S01]  /*5250*/  @!P0 FMUL.FTZ R49, R29, R41 ;  /* 0x000000291d318220 */ /* 0x000fe20000410000 */
[----:B------:R-:W-:Y:S01]  /*5260*/  @!P0 LOP3.LUT R26, R24, 0xffff0000, RZ, 0xc0, !PT ;  /* 0xffff0000181a8812 */ /* 0x000fe200078ec0ff */
[C---:B------:R-:W-:Y:S01]  /*5270*/  @!P0 IMAD.U32 R24, R25.reuse, 0x10000, RZ ;  /* 0x0001000019188824 */ /* 0x040fe200078e00ff */
[----:B------:R-:W-:Y:S01]  /*5280*/  @!P0 SHF.L.U32 R43, R34, 0x10, RZ ;  /* 0x00000010222b8819 */ /* 0x000fe200000006ff */
[-C--:B------:R-:W-:Y:S01]  /*5290*/  @!P0 FMUL.FTZ R9, R38, R27.reuse ;  /* 0x0000001b26098220 */ /* 0x080fe20000410000 */
[----:B------:R-:W-:Y:S01]  /*52a0*/  @!P0 LOP3.LUT R25, R25, 0xffff0000, RZ, 0xc0, !PT ;  /* 0xffff000019198812 */ /* 0x000fe200078ec0ff */
[----:B------:R-:W-:Y:S01]  /*52b0*/  @!P0 FFMA.FTZ R48, R40, R27, -R48 ;  /* 0x0000001b28308223 */ /* 0x000fe20000010830 */
[----:B------:R-:W-:Y:S01]  /*52c0*/  @!P0 LOP3.LUT R27, R34, 0xffff0000, RZ, 0xc0, !PT ;  /* 0xffff0000221b8812 */ /* 0x000fe200078ec0ff */
[----:B------:R-:W-:Y:S02]  /*52d0*/  @!P0 FFMA.FTZ R9, R39, R40, R9 ;  /* 0x0000002827098223 */ /* 0x000fe40000010009 */
[----:B------:R-:W-:Y:S02]  /*52e0*/  @!P0 IMAD.U32 R39, R33, 0x10000, RZ ;  /* 0x0001000021278824 */ /* 0x000fe400078e00ff */
[----:B------:R-:W-:Y:S01]  /*52f0*/  @!P0 FMUL.FTZ R10, R29, R26 ;  /* 0x0000001a1d0a8220 */ /* 0x000fe20000410000 */
[----:B------:R-:W-:Y:S01]  /*5300*/  @!P0 F2FP.BF16.PACK_AB R48, R9, R48 ;  /* 0x000000300930823e */ /* 0x000fe200000010ff */
[C---:B------:R-:W-:Y:S02]  /*5310*/  @!P0 FMUL.FTZ R11, R27.reuse, R24 ;  /* 0x000000181b0b8220 */ /* 0x040fe40000410000 */
[----:B------:R-:W-:Y:S01]  /*5320*/  @!P0 FMUL.FTZ R50, R27, R42 ;  /* 0x0000002a1b328220 */ /* 0x000fe20000410000 */
[----:B------:R-:W-:Y:S01]  /*5330*/  @!P0 MOV R32, R48 ;  /* 0x0000003000208202 */ /* 0x000fe20000000f00 */
[----:B------:R-:W-:Y:S02]  /*5340*/  @!P0 IMAD.U32 R40, R35, 0x10000, RZ ;  /* 0x0001000023288824 */ /* 0x000fe400078e00ff */
        /* <DEDUP_REMOVED lines=15> */
.L_x_5766:
[----:B------:R-:W-:Y:S05]  /*5440*/  BSYNC B0 ;  /* 0x0000000000007941 */ /* 0x000fea0003800000 */
.L_x_5765:
[----:B------:R-:W2:Y:S02]  /*5450*/  LD.E R3, [R22.64+0xd0] ;  /* 0x0000d00616037980 */ /* 0x000ea4000c101900 */
[----:B--2---:R-:W-:Y:S05]  /*5460*/  IMAD.U32 R3, R3, -0x20, RZ ;  /* 0xffffffe003037824 */ /* 0x004fea00078e00ff */
[C---:B------:R-:W-:Y:S02]  /*5470*/  LEA R20, P1, R3.reuse, R20, 0x1 ;  /* 0x0000001403147211 */ /* 0x040fe400078208ff */
[C---:B------:R-:W-:Y:S02]  /*5480*/  LEA R60, P0, R3.reuse, R60, 0x1 ;  /* 0x0000003c033c7211 */ /* 0x040fe400078008ff */
[C---:B------:R-:W-:Y:S02]  /*5490*/  LEA.HI.X.SX32 R21, R3.reuse, R21, 0x1, P1 ;  /* 0x0000001503157211 */ /* 0x040fe400008f0eff */
[----:B------:R-:W-:Y:S01]  /*54a0*/  LEA.HI.X.SX32 R61, R3, R61, 0x1, P0 ;  /* 0x0000003d033d7211 */ /* 0x000fe200000f0eff */
[----:B------:R-:W-:-:S05]  /*54b0*/  BRA `(.L_x_5767) ;  /* 0x0000488000007947 */ /* 0x000fca0003800000 */
.L_x_5758:
[----:B------:R-:W-:Y:S01]  /*54c0*/  BSSY B1, `(.L_x_5768) ;  /* 0x00000ff000017945 */ /* 0x000fe20003800000 */
[----:B------:R-:W-:-:S05]  /*54d0*/  @!P2 BRA `(.L_x_5769) ;  /* 0x00000fd00000a947 */ /* 0x000fca0003800000 */
[----:B------:R1:W5:Y:S01]  /*54e0*/  LD.E.128 R64, [R124.64] ;  /* 0x000000067c407980 */ /* 0x000362000c101d00 */
[----:B------:R-:W-:Y:S01]  /*54f0*/  ISETP.GE.AND P0, PT, R18, R25, PT ;  /* 0x000000191200720c */ /* 0x000fe20003f06270 */
[----:B------:R-:W-:Y:S01]  /*5500*/  @!UPT UIADD3 URZ, URZ, URZ, URZ ;  /* 0x0000003f3f3ff290 */ /* 0x000fe2000fffe03f */
[----:B------:R-:W-:Y:S11]  /*5510*/  BSSY B0, `(.L_x_5770) ;  /* 0x0000050000007945 */ /* 0x000ff60003800000 */
[----:B------:R-:W-:-:S05]  /*5520*/  @P0 BRA `(.L_x_5771) ;  /* 0x000004e000000947 */ /* 0x000fca0003800000 */
[----:B------:R-:W-:Y:S01]  /*5530*/  LEA.HI R175, R25, R25, RZ, 0x1 ;  /* 0x0000001919af7211 */ /* 0x000fe200078f08ff */
[----:B-----5:R-:W-:Y:S01]  /*5540*/  IMAD.U32 R39, R64, 0x10000, RZ ;  /* 0x0001000040277824 */ /* 0x020fe200078e00ff */
[----:B------:R-:W-:Y:S01]  /*5550*/  MOV R123, RZ ;  /* 0x000000ff007b7202 */ /* 0x000fe20000000f00 */
[----:B------:R-:W-:Y:S01]  /*5560*/  IMAD.U32 R46, R66, 0x10000, RZ ;  /* 0x00010000422e7824 */ /* 0x000fe200078e00ff */
[----:B------:R-:W-:Y:S02]  /*5570*/  SHF.R.S32.HI R175, RZ, 0x1, R175 ;  /* 0x00000001ffaf7819 */ /* 0x000fe400000114af */
[----:B------:R-:W-:Y:S02]  /*5580*/  LOP3.LUT R41, R64, 0xffff0000, RZ, 0xc0, !PT ;  /* 0xffff000040297812 */ /* 0x000fe400078ec0ff */
[----:B------:R-:W-:Y:S01]  /*5590*/  ISETP.GE.AND P1, PT, R18, R175, PT ;  /* 0x000000af1200720c */ /* 0x000fe20003f26270 */
[--C-:B------:R-:W-:Y:S01]  /*55a0*/  IMAD.MOV.U32 R177, RZ, RZ, R175.reuse ;  /* 0x000000ffffb17224 */ /* 0x100fe200078e00af */
[C---:B------:R-:W-:Y:S02]  /*55b0*/  SHF.L.U32 R40, R65.reuse, 0x10, RZ ;  /* 0x0000001041287819 */ /* 0x040fe400000006ff */
        /* <DEDUP_REMOVED lines=8> */
[C---:B------:R-:W-:Y:S03]  /*5640*/  LEA R180, P0, R123.reuse, R126, 0x1 ;  /* 0x0000007e7bb47211 */ /* 0x040fe600078008ff */
[----:B------:R-:W2:Y:S01]  /*5650*/  LD.E.128 R28, [R10.64] ;  /* 0x000000060a1c7980 */ /* 0x000ea2000c101d00 */
[----:B------:R-:W-:Y:S01]  /*5660*/  LEA.HI.X.SX32 R181, R123, R127, 0x1, P0 ;  /* 0x0000007f7bb57211 */ /* 0x000fe200000f0eff */
[----:B------:R-:W-:Y:S01]  /*5670*/  IMAD.MOV.U32 R123, RZ, RZ, RZ ;  /* 0x000000ffff7b7224 */ /* 0x000fe200078e00ff */
[----:B------:R-:W-:Y:S04]  /*5680*/  @P1 IADD3 R123, -R175, RZ, RZ ;  /* 0x000000ffaf7b1210 */ /* 0x000fe80007ffe1ff */
[C---:B------:R-:W-:Y:S01]  /*5690*/  LEA R44, P0, R123.reuse, R128, 0x1 ;  /* 0x000000807b2c7211 */ /* 0x040fe200078008ff */
[----:B------:R-:W3:Y:S03]  /*56a0*/  LD.E.128 R180, [R180.64] ;  /* 0x00000006b4b47980 */ /* 0x000ee6000c101d00 */
[----:B------:R-:W-:Y:S05]  /*56b0*/  LEA.HI.X.SX32 R45, R123, R129, 0x1, P0 ;  /* 0x000000817b2d7211 */ /* 0x000fea00000f0eff */
[----:B------:R-:W4:Y:S01]  /*56c0*/  LD.E.128 R52, [R44.64] ;  /* 0x000000062c347980 */ /* 0x000f22000c101d00 */
[C---:B--2---:R-:W-:Y:S01]  /*56d0*/  IMAD.U32 R26, R30.reuse, 0x10000, RZ ;  /* 0x000100001e1a7824 */ /* 0x044fe200078e00ff */
[----:B------:R-:W-:Y:S01]  /*56e0*/  LOP3.LUT R12, R30, 0xffff0000, RZ, 0xc0, !PT ;  /* 0xffff00001e0c7812 */ /* 0x000fe200078ec0ff */
[C---:B------:R-:W-:Y:S01]  /*56f0*/  IMAD.U32 R33, R28.reuse, 0x10000, RZ ;  /* 0x000100001c217824 */ /* 0x040fe200078e00ff */
[----:B------:R-:W-:Y:S02]  /*5700*/  LOP3.LUT R32, R28, 0xffff0000, RZ, 0xc0, !PT ;  /* 0xffff00001c207812 */ /* 0x000fe400078ec0ff */
[----:B------:R-:W-:Y:S02]  /*5710*/  SHF.L.U32 R27, R29, 0x10, RZ ;  /* 0x000000101d1b7819 */ /* 0x000fe400000006ff */
[----:B------:R-:W-:Y:S01]  /*5720*/  SHF.L.U32 R9, R31, 0x10, RZ ;  /* 0x000000101f097819 */ /* 0x000fe200000006ff */
[C---:B---3--:R-:W-:Y:S01]  /*5730*/  IMAD.U32 R34, R180.reuse, 0x10000, RZ ;  /* 0x00010000b4227824 */ /* 0x048fe200078e00ff */
[----:B------:R-:W-:Y:S02]  /*5740*/  LOP3.LUT R37, R180, 0xffff0000, RZ, 0xc0, !PT ;  /* 0xffff0000b4257812 */ /* 0x000fe400078ec0ff */
[C---:B------:R-:W-:Y:S01]  /*5750*/  SHF.L.U32 R30, R181.reuse, 0x10, RZ ;  /* 0x00000010b51e7819 */ /* 0x040fe200000006ff */
[----:B------:R-:W-:Y:S01]  /*5760*/  @!P1 FADD.FTZ R34, -R34, -RZ ;  /* 0x800000ff22229221 */ /* 0x000fe20000010100 */
[----:B------:R-:W-:Y:S01]  /*5770*/  LOP3.LUT R35, R181, 0xffff0000, RZ, 0xc0, !PT ;  /* 0xffff0000b5237812 */ /* 0x000fe200078ec0ff */
[----:B------:R-:W-:Y:S01]  /*5780*/  @!P1 FADD.FTZ R37, -R37, -RZ ;  /* 0x800000ff25259221 */ /* 0x000fe20000010100 */
[----:B------:R-:W-:Y:S01]  /*5790*/  LOP3.LUT R11, R31, 0xffff0000, RZ, 0xc0, !PT ;  /* 0xffff00001f0b7812 */ /* 0x000fe200078ec0ff */
[----:B------:R-:W-:Y:S01]  /*57a0*/  IMAD.U32 R31, R182, 0x10000, RZ ;  /* 0x00010000b61f7824 */ /* 0x000fe200078e00ff */
        /* <DEDUP_REMOVED lines=22> */
[----:B------:R-:W-:Y:S01]  /*5910*/  FMUL.FTZ R5, R26, R31 ;  /* 0x0000001f1a057220 */ /* 0x000fe20000410000 */
[----:B------:R-:W-:Y:S01]  /*5920*/  F2FP.BF16.PACK_AB R64, R2, R0 ;  /* 0x000000000240723e */ /* 0x000fe200000010ff */
        /* <DEDUP_REMOVED lines=14> */
.L_x_5771:
[----:B------:R-:W-:Y:S05]  /*5a10*/  BSYNC B0 ;  /* 0x0000000000007941 */ /* 0x000fea0003800000 */
.L_x_5770:
[----:B-----5:R2:W-:Y:S01]  /*5a20*/  ST.E.128 [R130.64], R64 ;  /* 0x0000004082007985 */ /* 0x0205e2000c101d06 */
[----:B------:R-:W-:Y:S01]  /*5a30*/  ISETP.GE.AND P0, PT, R15, R25, PT ;  /* 0x000000190f00720c */ /* 0x000fe20003f06270 */
[----:B------:R-:W-:Y:S02]  /*5a40*/  BSSY B0, `(.L_x_5772) ;  /* 0x0000051000007945 */ /* 0x000fe40003800000 */
[----:B------:R2:W5:Y:S10]  /*5a50*/  LD.E.128 R48, [R124.64+0x80] ;  /* 0x000080067c307980 */ /* 0x000574000c101d00 */
[----:B------:R-:W-:-:S05]  /*5a60*/  @P0 BRA `(.L_x_5773) ;  /* 0x000004e000000947 */ /* 0x000fca0003800000 */
[----:B------:R-:W-:Y:S01]  /*5a70*/  LEA.HI R178, R25, R25, RZ, 0x1 ;  /* 0x0000001919b27211 */ /* 0x000fe200078f08ff */
[----:B------:R-:W-:Y:S01]  /*5a80*/  IMAD.MOV.U32 R123, RZ, RZ, RZ ;  /* 0x000000ffff7b7224 */ /* 0x000fe200078e00ff */
[----:B--2---:R-:W-:Y:S01]  /*5a90*/  MOV R65, RZ ;  /* 0x000000ff00417202 */ /* 0x004fe20000000f00 */
[----:B-----5:R-:W-:Y:S01]  /*5aa0*/  IMAD.U32 R39, R48, 0x10000, RZ ;  /* 0x0001000030277824 */ /* 0x020fe200078e00ff */
[----:B------:R-:W-:Y:S01]  /*5ab0*/  SHF.R.S32.HI R178, RZ, 0x1, R178 ;  /* 0x00000001ffb27819 */ /* 0x000fe200000114b2 */
[----:B------:R-:W-:Y:S01]  /*5ac0*/  IMAD.U32 R46, R50, 0x10000, RZ ;  /* 0x00010000322e7824 */ /* 0x000fe200078e00ff */
        /* <DEDUP_REMOVED lines=8> */
[--C-:B------:R-:W-:Y:S01]  /*5b50*/  @P1 IMAD.MOV R67, RZ, RZ, -R178.reuse ;  /* 0x000000ffff431224 */ /* 0x100fe200078e0ab2 */
[----:B------:R-:W-:Y:S01]  /*5b60*/  @P1 IADD3 R123, -R178, RZ, RZ ;  /* 0x000000ffb27b1210 */ /* 0x000fe20007ffe1ff */
[----:B------:R-:W-:Y:S03]  /*5b70*/  @P1 IMAD.MOV R65, RZ, RZ, -R178 ;  /* 0x000000ffff411224 */ /* 0x000fe600078e0ab2 */
[C---:B------:R-:W-:Y:S04]  /*5b80*/  LEA R10, P0, R67.reuse, R124, 0x1 ;  /* 0x0000007c430a7211 */ /* 0x040fe800078008ff */
[----:B------:R-:W-:Y:S02]  /*5b90*/  LEA.HI.X.SX32 R11, R67, R125, 0x1, P0 ;  /* 0x0000007d430b7211 */ /* 0x000fe400000f0eff */
[C---:B------:R-:W-:Y:S03]  /*5ba0*/  LEA R180, P0, R65.reuse, R126, 0x1 ;  /* 0x0000007e41b47211 */ /* 0x040fe600078008ff */
[----:B------:R-:W2:Y:S01]  /*5bb0*/  LD.E.128 R28, [R10.64+0x80] ;  /* 0x000080060a1c7980 */ /* 0x000ea2000c101d00 */
[----:B------:R-:W-:Y:S02]  /*5bc0*/  LEA.HI.X.SX32 R181, R65, R127, 0x1, P0 ;  /* 0x0000007f41b57211 */ /* 0x000fe400000f0eff */
[C---:B------:R-:W-:Y:S04]  /*5bd0*/  LEA R44, P0, R123.reuse, R128, 0x1 ;  /* 0x000000807b2c7211 */ /* 0x040fe800078008ff */
[----:B------:R-:W-:Y:S01]  /*5be0*/  LEA.HI.X.SX32 R45, R123, R129, 0x1, P0 ;  /* 0x000000817b2d7211 */ /* 0x000fe200000f0eff */
[----:B------:R-:W3:Y:S08]  /*5bf0*/  LD.E.128 R64, [R180.64+0x80] ;  /* 0x00008006b4407980 */ /* 0x000ef0000c101d00 */
[----:B------:R-:W4:Y:S01]  /*5c00*/  LD.E.128 R52, [R44.64+0x80] ;  /* 0x000080062c347980 */ /* 0x000f22000c101d00 */
        /* <DEDUP_REMOVED lines=52> */
.L_x_5773:
[----:B------:R-:W-:Y:S05]  /*5f50*/  BSYNC B0 ;  /* 0x0000000000007941 */ /* 0x000fea0003800000 */
.L_x_5772:
[----:B-----5:R3:W-:Y:S01]  /*5f60*/  ST.E.128 [R130.64+0x80], R48 ;  /* 0x0000803082007985 */ /* 0x0207e2000c101d06 */
[----:B------:R-:W-:Y:S01]  /*5f70*/  ISETP.GE.AND P0, PT, R14, R25, PT ;  /* 0x000000190e00720c */ /* 0x000fe20003f06270 */
[----:B------:R-:W-:Y:S02]  /*5f80*/  BSSY B0, `(.L_x_5774) ;  /* 0x0000051000007945 */ /* 0x000fe40003800000 */
[----:B------:R3:W5:Y:S10]  /*5f90*/  LD.E.128 R44, [R124.64+0x100] ;  /* 0x000100067c2c7980 */ /* 0x000774000c101d00 */
[----:B------:R-:W-:-:S05]  /*5fa0*/  @P0 BRA `(.L_x_5775) ;  /* 0x000004e000000947 */ /* 0x000fca0003800000 */
[----:B------:R-:W-:Y:S01]  /*5fb0*/  LEA.HI R55, R25, R25, RZ, 0x1 ;  /* 0x0000001919377211 */ /* 0x000fe200078f08ff */
[----:B------:R-:W-:Y:S01]  /*5fc0*/  IMAD.MOV.U32 R175, RZ, RZ, RZ ;  /* 0x000000ffffaf7224 */ /* 0x000fe200078e00ff */
[C---:B-----5:R-:W-:Y:S01]  /*5fd0*/  LOP3.LUT R43, R44.reuse, 0xffff0000, RZ, 0xc0, !PT ;  /* 0xffff00002c2b7812 */ /* 0x060fe200078ec0ff */
[----:B------:R-:W-:Y:S01]  /*5fe0*/  IMAD.U32 R41, R44, 0x10000, RZ ;  /* 0x000100002c297824 */ /* 0x000fe200078e00ff */
[----:B------:R-:W-:Y:S01]  /*5ff0*/  SHF.R.S32.HI R55, RZ, 0x1, R55 ;  /* 0x00000001ff377819 */ /* 0x000fe20000011437 */
[----:B---3--:R-:W-:Y:S01]  /*6000*/  IMAD.U32 R48, R46, 0x10000, RZ ;  /* 0x000100002e307824 */ /* 0x008fe200078e00ff */
        /* <DEDUP_REMOVED lines=72> */
.L_x_5775:
[----:B------:R-:W-:Y:S05]  /*6490*/  BSYNC B0 ;  /* 0x0000000000007941 */ /* 0x000fea0003800000 */
.L_x_5774:
[----:B-----5:R4:W-:Y:S02]  /*64a0*/  ST.E.128 [R130.64+0x100], R44 ;  /* 0x0001002c82007985 */ /* 0x0209e4000c101d06 */
.L_x_5769:
[----:B------:R-:W-:Y:S05]  /*64b0*/  BSYNC B1 ;  /* 0x0000000000017941 */ /* 0x000fea0003800000 */
.L_x_5768:
[C---:B------:R-:W-:Y:S01]  /*64c0*/  ISETP.GE.AND P0, PT, R81.reuse, R176, PT ;  /* 0x000000b05100720c */ /* 0x040fe20003f06270 */
[----:B------:R-:W-:Y:S03]  /*64d0*/  BSSY B1, `(.L_x_5776) ;  /* 0x0000118000017945 */ /* 0x000fe60003800000 */
[----:B------:R-:W-:Y:S11]  /*64e0*/  ISETP.GE.AND P0, PT, R81, R174, !P0 ;  /* 0x000000ae5100720c */ /* 0x000ff60004706270 */
[----:B------:R-:W-:Y:S02]  /*64f0*/  @!UPT UIADD3 URZ, URZ, URZ, URZ ;  /* 0x0000003f3f3ff290 */ /* 0x000fe4000fffe03f */
[----:B------:R-:W-:-:S05]  /*6500*/  @!P0 BRA `(.L_x_5777) ;  /* 0x0000114000008947 */ /* 0x000fca0003800000 */
[C---:B------:R-:W-:Y:S01]  /*6510*/  LEA R178, P0, R102.reuse, R124, 0x1 ;  /* 0x0000007c66b27211 */ /* 0x040fe200078008ff */
[----:B------:R-:W-:Y:S03]  /*6520*/  BSSY B0, `(.L_x_5778) ;  /* 0x0000057000007945 */ /* 0x000fe60003800000 */
[----:B------:R-:W-:Y:S02]  /*6530*/  LEA.HI.X R179, R102, R125, R99, 0x1, P0 ;  /* 0x0000007d66b37211 */ /* 0x000fe400000f0c63 */
[----:B------:R-:W-:Y:S03]  /*6540*/  ISETP.GE.AND P0, PT, R18, R25, PT ;  /* 0x000000191200720c */ /* 0x000fe60003f06270 */
[----:B---3--:R3:W5:Y:S10]  /*6550*/  LD.E.128 R48, [R178.64] ;  /* 0x00000006b2307980 */ /* 0x008774000c101d00 */
[----:B------:R-:W-:-:S05]  /*6560*/  @P0 BRA `(.L_x_5779) ;  /* 0x0000052000000947 */ /* 0x000fca0003800000 */
[----:B------:R-:W-:Y:S01]  /*6570*/  LEA.HI R123, R25, R25, RZ, 0x1 ;  /* 0x00000019197b7211 */ /* 0x000fe200078f08ff */
[----:B--2---:R-:W-:Y:S01]  /*6580*/  IMAD.MOV.U32 R64, RZ, RZ, RZ ;  /* 0x000000ffff407224 */ /* 0x004fe200078e00ff */
[C---:B-----5:R-:W-:Y:S01]  /*6590*/  LOP3.LUT R41, R48.reuse, 0xffff0000, RZ, 0xc0, !PT ;  /* 0xffff000030297812 */ /* 0x060fe200078ec0ff */
[----:B------:R-:W-:Y:S01]  /*65a0*/  IMAD.U32 R39, R48, 0x10000, RZ ;  /* 0x0001000030277824 */ /* 0x000fe200078e00ff */
[----:B------:R-:W-:Y:S01]  /*65b0*/  SHF.R.S32.HI R123, RZ, 0x1, R123 ;  /* 0x00000001ff7b7819 */ /* 0x000fe2000001147b */
[C---:B------:R-:W-:Y:S01]  /*65c0*/  IMAD.U32 R40, R49.reuse, 0x10000, RZ ;  /* 0x0001000031287824 */ /* 0x040fe200078e00ff */
[----:B------:R-:W-:Y:S02]  /*65d0*/  LOP3.LUT R43, R49, 0xffff0000, RZ, 0xc0, !PT ;  /* 0xffff0000312b7812 */ /* 0x000fe400078ec0ff */
[----:B------:R-:W-:Y:S01]  /*65e0*/  ISETP.GE.AND P1, PT, R18, R123, PT ;  /* 0x0000007b1200720c */ /* 0x000fe20003f26270 */
[--C-:B------:R-:W-:Y:S01]  /*65f0*/  IMAD.MOV.U32 R66, RZ, RZ, R123.reuse ;  /* 0x000000ffff427224 */ /* 0x100fe200078e007b */
[C---:B----4-:R-:W-:Y:S02]  /*6600*/  SHF.L.U32 R46, R50.reuse, 0x10, RZ ;  /* 0x00000010322e7819 */ /* 0x050fe400000006ff */
[----:B------:R-:W-:Y:S01]  /*6610*/  LOP3.LUT R47, R50, 0xffff0000, RZ, 0xc0, !PT ;  /* 0xffff0000322f7812 */ /* 0x000fe200078ec0ff */
[C---:B------:R-:W-:Y:S01]  /*6620*/  IMAD.U32 R50, R51.reuse, 0x10000, RZ ;  /* 0x0001000033327824 */ /* 0x040fe200078e00ff */
[----:B------:R-:W-:Y:S07]  /*6630*/  LOP3.LUT R51, R51, 0xffff0000, RZ, 0xc0, !PT ;  /* 0xffff000033337812 */ /* 0x000fee00078ec0ff */
[----:B------:R-:W-:Y:S01]  /*6640*/  @P1 IADD3 R66, -R123, RZ, RZ ;  /* 0x000000ff7b421210 */ /* 0x000fe20007ffe1ff */
[----:B------:R-:W-:Y:S03]  /*6650*/  @P1 IMAD.MOV R64, RZ, RZ, -R123 ;  /* 0x000000ffff401224 */ /* 0x000fe600078e0a7b */
[C---:B------:R-:W-:Y:S01]  /*6660*/  LEA R10, P0, R66.reuse, R178, 0x1 ;  /* 0x000000b2420a7211 */ /* 0x040fe200078008ff */
[----:B---3--:R-:W-:Y:S01]  /*6670*/  IMAD.MOV.U32 R178, RZ, RZ, RZ ;  /* 0x000000ffffb27224 */ /* 0x008fe200078e00ff */
        /* <DEDUP_REMOVED lines=13> */
[----:B--2---:R-:W-:Y:S01]  /*6750*/  IMAD.U32 R33, R28, 0x10000, RZ ;  /* 0x000100001c217824 */ /* 0x004fe200078e00ff */
[C---:B------:R-:W-:Y:S01]  /*6760*/  LOP3.LUT R12, R30.reuse, 0xffff0000, RZ, 0xc0, !PT ;  /* 0xffff00001e0c7812 */ /* 0x040fe200078ec0ff */
[----:B------:R-:W-:Y:S01]  /*6770*/  IMAD.U32 R26, R30, 0x10000, RZ ;  /* 0x000100001e1a7824 */ /* 0x000fe200078e00ff */
[----:B------:R-:W-:Y:S01]  /*6780*/  LOP3.LUT R32, R28, 0xffff0000, RZ, 0xc0, !PT ;  /* 0xffff00001c207812 */ /* 0x000fe200078ec0ff */
[----:B------:R-:W-:Y:S01]  /*6790*/  IMAD.U32 R9, R31, 0x10000, RZ ;  /* 0x000100001f097824 */ /* 0x000fe200078e00ff */
[----:B------:R-:W-:Y:S02]  /*67a0*/  SHF.L.U32 R27, R29, 0x10, RZ ;  /* 0x000000101d1b7819 */ /* 0x000fe400000006ff */
        /* <DEDUP_REMOVED lines=46> */
.L_x_5779:
[----:B------:R-:W-:Y:S05]  /*6a90*/  BSYNC B0 ;  /* 0x0000000000007941 */ /* 0x000fea0003800000 */
.L_x_5778:
[C---:B------:R-:W-:Y:S01]  /*6aa0*/  LEA R2, P1, R72.reuse, R130, 0x1 ;  /* 0x0000008248027211 */ /* 0x040fe200078208ff */
[----:B------:R-:W-:Y:S01]  /*6ab0*/  BSSY B0, `(.L_x_5780) ;  /* 0x000005a000007945 */ /* 0x000fe20003800000 */
[C---:B------:R-:W-:Y:S02]  /*6ac0*/  LEA R182, P0, R103.reuse, R124, 0x1 ;  /* 0x0000007c67b67211 */ /* 0x040fe400078008ff */
[----:B------:R-:W-:Y:S02]  /*6ad0*/  LEA.HI.X R3, R72, R131, R73, 0x1, P1 ;  /* 0x0000008348037211 */ /* 0x000fe400008f0c49 */
[----:B------:R-:W-:Y:S02]  /*6ae0*/  LEA.HI.X R183, R103, R125, R106, 0x1, P0 ;  /* 0x0000007d67b77211 */ /* 0x000fe400000f0c6a */
[----:B------:R-:W-:Y:S01]  /*6af0*/  ISETP.GE.AND P0, PT, R15, R25, PT ;  /* 0x000000190f00720c */ /* 0x000fe20003f06270 */
[----:B-----5:R1:W-:Y:S04]  /*6b00*/  ST.E.128 [R2.64], R48 ;  /* 0x0000003002007985 */ /* 0x0203e8000c101d06 */
[----:B--2---:R1:W5:Y:S08]  /*6b10*/  LD.E.128 R64, [R182.64] ;  /* 0x00000006b6407980 */ /* 0x004370000c101d00 */
[----:B------:R-:W-:-:S05]  /*6b20*/  @P0 BRA `(.L_x_5781) ;  /* 0x0000052000000947 */ /* 0x000fca0003800000 */
[----:B---3--:R-:W-:Y:S01]  /*6b30*/  LEA.HI R178, R25, R25, RZ, 0x1 ;  /* 0x0000001919b27211 */ /* 0x008fe200078f08ff */
[----:B------:R-:W-:Y:S01]  /*6b40*/  IMAD.MOV.U32 R180, RZ, RZ, RZ ;  /* 0x000000ffffb47224 */ /* 0x000fe200078e00ff */
[C---:B-----5:R-:W-:Y:S01]  /*6b50*/  LOP3.LUT R41, R64.reuse, 0xffff0000, RZ, 0xc0, !PT ;  /* 0xffff000040297812 */ /* 0x060fe200078ec0ff */
[----:B------:R-:W-:Y:S01]  /*6b60*/  IMAD.U32 R39, R64, 0x10000, RZ ;  /* 0x0001000040277824 */ /* 0x000fe200078e00ff */
[----:B------:R-:W-:Y:S01]  /*6b70*/  SHF.R.S32.HI R178, RZ, 0x1, R178 ;  /* 0x00000001ffb27819 */ /* 0x000fe200000114b2 */
[C---:B------:R-:W-:Y:S01]  /*6b80*/  IMAD.U32 R40, R65.reuse, 0x10000, RZ ;  /* 0x0001000041287824 */ /* 0x040fe200078e00ff */
[----:B------:R-:W-:Y:S01]  /*6b90*/  LOP3.LUT R43, R65, 0xffff0000, RZ, 0xc0, !PT ;  /* 0xffff0000412b7812 */ /* 0x000fe200078ec0ff */
[----:B-1----:R-:W-:Y:S01]  /*6ba0*/  IMAD.U32 R50, R67, 0x10000, RZ ;  /* 0x0001000043327824 */ /* 0x002fe200078e00ff */
[----:B------:R-:W-:Y:S01]  /*6bb0*/  ISETP.GE.AND P1, PT, R15, R178, PT ;  /* 0x000000b20f00720c */ /* 0x000fe20003f26270 */
[--C-:B------:R-:W-:Y:S01]  /*6bc0*/  IMAD.MOV.U32 R175, RZ, RZ, R178.reuse ;  /* 0x000000ffffaf7224 */ /* 0x100fe200078e00b2 */
[C---:B----4-:R-:W-:Y:S02]  /*6bd0*/  SHF.L.U32 R46, R66.reuse, 0x10, RZ ;  /* 0x00000010422e7819 */ /* 0x050fe400000006ff */
[----:B------:R-:W-:Y:S02]  /*6be0*/  LOP3.LUT R47, R66, 0xffff0000, RZ, 0xc0, !PT ;  /* 0xffff0000422f7812 */ /* 0x000fe400078ec0ff */
        /* <DEDUP_REMOVED lines=70> */
.L_x_5781:
[----:B------:R-:W-:Y:S05]  /*7050*/  BSYNC B0 ;  /* 0x0000000000007941 */ /* 0x000fea0003800000 */
.L_x_5780:
[----:B-1----:R-:W-:Y:S01]  /*7060*/  LEA R2, P1, R95, R130, 0x1 ;  /* 0x000000825f027211 */ /* 0x002fe200078208ff */
[----:B------:R-:W-:Y:S01]  /*7070*/  BSSY B0, `(.L_x_5782) ;  /* 0x000005a000007945 */ /* 0x000fe20003800000 */
[----:B---3--:R-:W-:Y:S02]  /*7080*/  LEA R178, P0, R105, R124, 0x1 ;  /* 0x0000007c69b27211 */ /* 0x008fe400078008ff */
[----:B------:R-:W-:Y:S02]  /*7090*/  LEA.HI.X R3, R95, R131, R96, 0x1, P1 ;  /* 0x000000835f037211 */ /* 0x000fe400008f0c60 */
[----:B------:R-:W-:Y:S02]  /*70a0*/  LEA.HI.X R179, R105, R125, R108, 0x1, P0 ;  /* 0x0000007d69b37211 */ /* 0x000fe400000f0c6c */
[----:B------:R-:W-:Y:S01]  /*70b0*/  ISETP.GE.AND P0, PT, R14, R25, PT ;  /* 0x000000190e00720c */ /* 0x000fe20003f06270 */
[----:B-----5:R1:W-:Y:S04]  /*70c0*/  ST.E.128 [R2.64], R64 ;  /* 0x0000004002007985 */ /* 0x0203e8000c101d06 */
[----:B------:R1:W5:Y:S08]  /*70d0*/  LD.E.128 R48, [R178.64] ;  /* 0x00000006b2307980 */ /* 0x000370000c101d00 */
[----:B------:R-:W-:-:S05]  /*70e0*/  @P0 BRA `(.L_x_5783) ;  /* 0x0000052000000947 */ /* 0x000fca0003800000 */
[----:B------:R-:W-:Y:S01]  /*70f0*/  LEA.HI R123, R25, R25, RZ, 0x1 ;  /* 0x00000019197b7211 */ /* 0x000fe200078f08ff */
[----:B-1----:R-:W-:Y:S01]  /*7100*/  IMAD.MOV.U32 R64, RZ, RZ, RZ ;  /* 0x000000ffff407224 */ /* 0x002fe200078e00ff */
        /* <DEDUP_REMOVED lines=13> */
[----:B------:R-:W-:Y:S01]  /*71e0*/  LEA R10, P0, R66, R178, 0x1 ;  /* 0x000000b2420a7211 */ /* 0x000fe200078008ff */
[----:B------:R-:W-:Y:S01]  /*71f0*/  IMAD.MOV.U32 R178, RZ, RZ, RZ ;  /* 0x000000ffffb27224 */ /* 0x000fe200078e00ff */
        /* <DEDUP_REMOVED lines=65> */
.L_x_5783:
[----:B------:R-:W-:Y:S05]  /*7610*/  BSYNC B0 ;  /* 0x0000000000007941 */ /* 0x000fea0003800000 */
.L_x_5782:
[C---:B-1----:R-:W-:Y:S04]  /*7620*/  LEA R2, P0, R93.reuse, R130, 0x1 ;  /* 0x000000825d027211 */ /* 0x042fe800078008ff */
[----:B------:R-:W-:Y:S05]  /*7630*/  LEA.HI.X R3, R93, R131, R94, 0x1, P0 ;  /* 0x000000835d037211 */ /* 0x000fea00000f0c5e */
[----:B-----5:R1:W-:Y:S04]  /*7640*/  ST.E.128 [R2.64], R48 ;  /* 0x0000003002007985 */ /* 0x0203e8000c101d06 */
.L_x_5777:
[----:B------:R-:W-:Y:S05]  /*7650*/  BSYNC B1 ;  /* 0x0000000000017941 */ /* 0x000fea0003800000 */
.L_x_5776:
        /* <DEDUP_REMOVED lines=9> */
[----:B-1-3--:R1:W5:Y:S10]  /*76f0*/  LD.E.128 R48, [R178.64] ;  /* 0x00000006b2307980 */ /* 0x00a374000c101d00 */
        /* <DEDUP_REMOVED lines=17> */
[----:B-1----:R-:W-:Y:S01]  /*7810*/  IMAD.MOV.U32 R178, RZ, RZ, RZ ;  /* 0x000000ffffb27224 */ /* 0x002fe200078e00ff */
        /* <DEDUP_REMOVED lines=65> */
.L_x_5787:
[----:B------:R-:W-:Y:S05]  /*7c30*/  BSYNC B0 ;  /* 0x0000000000007941 */ /* 0x000fea0003800000 */
.L_x_5786:
[----:B------:R-:W-:Y:S01]  /*7c40*/  LEA R2, P1, R97, R130, 0x1 ;  /* 0x0000008261027211 */ /* 0x000fe200078208ff */
[----:B------:R-:W-:Y:S01]  /*7c50*/  BSSY B0, `(.L_x_5788) ;  /* 0x000005a000007945 */ /* 0x000fe20003800000 */
[----:B------:R-:W-:Y:S02]  /*7c60*/  LEA R6, P0, R107, R124, 0x1 ;  /* 0x0000007c6b067211 */ /* 0x000fe400078008ff */
[----:B------:R-:W-:Y:S02]  /*7c70*/  LEA.HI.X R3, R97, R131, R98, 0x1, P1 ;  /* 0x0000008361037211 */ /* 0x000fe400008f0c62 */
[----:B------:R-:W-:Y:S02]  /*7c80*/  LEA.HI.X R7, R107, R125, R110, 0x1, P0 ;  /* 0x0000007d6b077211 */ /* 0x000fe400000f0c6e */
[----:B------:R-:W-:Y:S01]  /*7c90*/  ISETP.GE.AND P0, PT, R15, R25, PT ;  /* 0x000000190f00720c */ /* 0x000fe20003f06270 */
[----:B-----5:R3:W-:Y:S04]  /*7ca0*/  ST.E.128 [R2.64], R48 ;  /* 0x0000003002007985 */ /* 0x0207e8000c101d06 */
[----:B----4-:R3:W5:Y:S08]  /*7cb0*/  LD.E.128 R44, [R6.64] ;  /* 0x00000006062c7980 */ /* 0x010770000c101d00 */
[----:B------:R-:W-:-:S05]  /*7cc0*/  @P0 BRA `(.L_x_5789) ;  /* 0x0000052000000947 */ /* 0x000fca0003800000 */
[----:B------:R-:W-:Y:S01]  /*7cd0*/  LEA.HI R0, R25, R25, RZ, 0x1 ;  /* 0x0000001919007211 */ /* 0x000fe200078f08ff */
[----:B---3--:R-:W-:Y:S01]  /*7ce0*/  IMAD.MOV.U32 R2, RZ, RZ, RZ ;  /* 0x000000ffff027224 */ /* 0x008fe200078e00ff */
[C---:B-----5:R-:W-:Y:S01]  /*7cf0*/  LOP3.LUT R35, R44.reuse, 0xffff0000, RZ, 0xc0, !PT ;  /* 0xffff00002c237812 */ /* 0x060fe200078ec0ff */
[----:B------:R-:W-:Y:S01]  /*7d00*/  IMAD.U32 R33, R44, 0x10000, RZ ;  /* 0x000100002c217824 */ /* 0x000fe200078e00ff */
[----:B------:R-:W-:Y:S01]  /*7d10*/  SHF.R.S32.HI R0, RZ, 0x1, R0 ;  /* 0x00000001ff007819 */ /* 0x000fe20000011400 */
[C---:B------:R-:W-:Y:S01]  /*7d20*/  IMAD.U32 R36, R45.reuse, 0x10000, RZ ;  /* 0x000100002d247824 */ /* 0x040fe200078e00ff */
[----:B------:R-:W-:Y:S01]  /*7d30*/  LOP3.LUT R39, R45, 0xffff0000, RZ, 0xc0, !PT ;  /* 0xffff00002d277812 */ /* 0x000fe200078ec0ff */
[----:B------:R-:W-:Y:S01]  /*7d40*/  IMAD.U32 R44, R47, 0x10000, RZ ;  /* 0x000100002f2c7824 */ /* 0x000fe200078e00ff */
[----:B------:R-:W-:Y:S01]  /*7d50*/  ISETP.GE.AND P1, PT, R15, R0, PT ;  /* 0x000000000f00720c */ /* 0x000fe20003f26270 */
[--C-:B------:R-:W-:Y:S01]  /*7d60*/  IMAD.MOV.U32 R4, RZ, RZ, R0.reuse ;  /* 0x000000ffff047224 */ /* 0x100fe200078e0000 */
[C---:B------:R-:W-:Y:S02]  /*7d70*/  SHF.L.U32 R40, R46.reuse, 0x10, RZ ;  /* 0x000000102e287819 */ /* 0x040fe400000006ff */
[----:B------:R-:W-:Y:S02]  /*7d80*/  LOP3.LUT R43, R46, 0xffff0000, RZ, 0xc0, !PT ;  /* 0xffff00002e2b7812 */ /* 0x000fe400078ec0ff */
        /* <DEDUP_REMOVED lines=16> */
[----:B------:R-:W-:Y:S06]  /*7e90*/  LEA.HI.X R49, R3, R129, R0, 0x1, P0 ;  /* 0x0000008103317211 */ /* 0x000fec00000f0c00 */
[----:B--2---:R-:W2:Y:S01]  /*7ea0*/  LD.E.128 R48, [R48.64] ;  /* 0x0000000630307980 */ /* 0x004ea2000c101d00 */
[C---:B---3--:R-:W-:Y:S01]  /*7eb0*/  IMAD.U32 R9, R31.reuse, 0x10000, RZ ;  /* 0x000100001f097824 */ /* 0x048fe200078e00ff */
[----:B------:R-:W-:Y:S01]  /*7ec0*/  LOP3.LUT R11, R31, 0xffff0000, RZ, 0xc0, !PT ;  /* 0xffff00001f0b7812 */ /* 0x000fe200078ec0ff */
[----:B------:R-:W-:Y:S01]  /*7ed0*/  IMAD.U32 R32, R28, 0x10000, RZ ;  /* 0x000100001c207824 */ /* 0x000fe200078e00ff */
[C---:B------:R-:W-:Y:S01]  /*7ee0*/  SHF.L.U32 R26, R29.reuse, 0x10, RZ ;  /* 0x000000101d1a7819 */ /* 0x040fe200000006ff */
[C---:B------:R-:W-:Y:S01]  /*7ef0*/  IMAD.U32 R24, R30.reuse, 0x10000, RZ ;  /* 0x000100001e187824 */ /* 0x040fe200078e00ff */
[----:B------:R-:W-:Y:S02]  /*7f00*/  LOP3.LUT R27, R29, 0xffff0000, RZ, 0xc0, !PT ;  /* 0xffff00001d1b7812 */ /* 0x000fe400078ec0ff */
[----:B------:R-:W-:Y:S02]  /*7f10*/  LOP3.LUT R10, R30, 0xffff0000, RZ, 0xc0, !PT ;  /* 0xffff00001e0a7812 */ /* 0x000fe400078ec0ff */
[----:B------:R-:W-:Y:S01]  /*7f20*/  LOP3.LUT R28, R28, 0xffff0000, RZ, 0xc0, !PT ;  /* 0xffff00001c1c7812 */ /* 0x000fe200078ec0ff */
[----:B----4-:R-:W-:Y:S01]  /*7f30*/  IMAD.U32 R3, R53, 0x10000, RZ ;  /* 0x0001000035037824 */ /* 0x010fe200078e00ff */
[----:B------:R-:W-:Y:S01]  /*7f40*/  SHF.L.U32 R31, R52, 0x10, RZ ;  /* 0x00000010341f7819 */ /* 0x000fe200000006ff */
        /* <DEDUP_REMOVED lines=10> */
[----:B------:R-:W-:Y:S02]  /*7ff0*/  @!P1 FADD.FTZ R29, -R29, -RZ ;  /* 0x800000ff1d1d9221 */ /* 0x000fe40000010100 */
[----:B------:R-:W-:Y:S01]  /*8000*/  FMUL.FTZ R0, R32, R31 ;  /* 0x0000001f20007220 */ /* 0x000fe20000410000 */
[----:B--2---:R-:W-:Y:S01]  /*8010*/  LOP3.LUT R34, R48, 0xffff0000, RZ, 0xc0, !PT ;  /* 0xffff000030227812 */ /* 0x004fe200078ec0ff */
[----:B------:R-:W-:Y:S01]  /*8020*/  FMUL.FTZ R6, R10, R7 ;  /* 0x000000070a067220 */ /* 0x000fe20000410000 */
[----:B------:R-:W-:Y:S01]  /*8030*/  SHF.L.U32 R37, R49, 0x10, RZ ;  /* 0x0000001031257819 */ /* 0x000fe200000006ff */
[----:B------:R-:W-:Y:S01]  /*8040*/  FMUL.FTZ R7, R9, R12 ;  /* 0x0000000c09077220 */ /* 0x000fe20000410000 */
[----:B------:R-:W-:Y:S01]  /*8050*/  LOP3.LUT R38, R49, 0xffff0000, RZ, 0xc0, !PT ;  /* 0xffff000031267812 */ /* 0x000fe200078ec0ff */
[----:B------:R-:W-:Y:S01]  /*8060*/  IMAD.U32 R12, R48, 0x10000, RZ ;  /* 0x00010000300c7824 */ /* 0x000fe200078e00ff */
[----:B------:R-:W-:Y:S01]  /*8070*/  LOP3.LUT R42, R50, 0xffff0000, RZ, 0xc0, !PT ;  /* 0xffff0000322a7812 */ /* 0x000fe200078ec0ff */
[----:B------:R-:W-:Y:S01]  /*8080*/  @!P1 FADD.FTZ R4, -R4, -RZ ;  /* 0x800000ff04049221 */ /* 0x000fe20000010100 */
[C---:B------:R-:W-:Y:S01]  /*8090*/  SHF.L.U32 R45, R51.reuse, 0x10, RZ ;  /* 0x00000010332d7819 */ /* 0x040fe200000006ff */
[----:B------:R-:W-:Y:S01]  /*80a0*/  FMUL.FTZ R2, R28, R29 ;  /* 0x0000001d1c027220 */ /* 0x000fe20000410000 */
[----:B------:R-:W-:Y:S01]  /*80b0*/  LOP3.LUT R46, R51, 0xffff0000, RZ, 0xc0, !PT ;  /* 0xffff0000332e7812 */ /* 0x000fe200078ec0ff */
[----:B------:R-:W-:Y:S02]  /*80c0*/  FMUL.FTZ R3, R26, R3 ;  /* 0x000000031a037220 */ /* 0x000fe40000410000 */
[----:B------:R-:W-:Y:S02]  /*80d0*/  @!P1 FADD.FTZ R5, -R5, -RZ ;  /* 0x800000ff05059221 */ /* 0x000fe40000010100 */
[----:B------:R-:W-:Y:S02]  /*80e0*/  FFMA.FTZ R0, R33, R12, R0 ;  /* 0x0000000c21007223 */ /* 0x000fe40000010000 */
[----:B------:R-:W-:Y:S02]  /*80f0*/  FMUL.FTZ R4, R27, R4 ;  /* 0x000000041b047220 */ /* 0x000fe40000410000 */
[----:B------:R-:W-:Y:S02]  /*8100*/  FFMA.FTZ R2, R35, R34, R2 ;  /* 0x0000002223027223 */ /* 0x000fe40000010002 */
[----:B------:R-:W-:Y:S02]  /*8110*/  FMUL.FTZ R5, R24, R5 ;  /* 0x0000000518057220 */ /* 0x000fe40000410000 */
[----:B------:R-:W-:Y:S02]  /*8120*/  IMAD.U32 R41, R50, 0x10000, RZ ;  /* 0x0001000032297824 */ /* 0x000fe400078e00ff */
[----:B------:R-:W-:Y:S02]  /*8130*/  FFMA.FTZ R3, R36, R37, R3 ;  /* 0x0000002524037223 */ /* 0x000fe40000010003 */
[----:B------:R-:W-:Y:S02]  /*8140*/  @!P1 FADD.FTZ R8, -R8, -RZ ;  /* 0x800000ff08089221 */ /* 0x000fe40000010100 */
[----:B------:R-:W-:Y:S02]  /*8150*/  FFMA.FTZ R4, R39, R38, R4 ;  /* 0x0000002627047223 */ /* 0x000fe40000010004 */
        /* <DEDUP_REMOVED lines=9> */
.L_x_5789:
[----:B------:R-:W-:Y:S05]  /*81f0*/  BSYNC B0 ;  /* 0x0000000000007941 */ /* 0x000fea0003800000 */
.L_x_5788:
[----:B------:R-:W-:Y:S01]  /*8200*/  LEA R4, P1, R91, R130, 0x1 ;  /* 0x000000825b047211 */ /* 0x000fe200078208ff */
        /* <DEDUP_REMOVED lines=17> */
[--C-:B---3--:R-:W-:Y:S01]  /*8320*/  IMAD.MOV.U32 R4, RZ, RZ, R27.reuse ;  /* 0x000000ffff047224 */ /* 0x108fe200078e001b */
[C---:B------:R-:W-:Y:S02]  /*8330*/  SHF.L.U32 R28, R10.reuse, 0x10, RZ ;  /* 0x000000100a1c7819 */ /* 0x040fe400000006ff */
[----:B------:R-:W-:Y:S02]  /*8340*/  LOP3.LUT R39, R10, 0xffff0000, RZ, 0xc0, !PT ;  /* 0xffff00000a277812 */ /* 0x000fe400078ec0ff */
[----:B------:R-:W-:Y:S07]  /*8350*/  LOP3.LUT R41, R11, 0xffff0000, RZ, 0xc0, !PT ;  /* 0xffff00000b297812 */ /* 0x000fee00078ec0ff */
[----:B------:R-:W-:Y:S01]  /*8360*/  @P1 IMAD.MOV R0, RZ, RZ, -R27 ;  /* 0x000000ffff001224 */ /* 0x000fe200078e0a1b */
[----:B------:R-:W-:Y:S04]  /*8370*/  @P1 IADD3 R4, -R27, RZ, RZ ;  /* 0x000000ff1b041210 */ /* 0x000fe80007ffe1ff */
        /* <DEDUP_REMOVED lines=18> */
[----:B------:R-:W-:Y:S02]  /*84a0*/  LOP3.LUT R2, R4, 0xffff0000, RZ, 0xc0, !PT ;  /* 0xffff000004027812 */ /* 0x000fe400078ec0ff */
[C---:B------:R-:W-:Y:S02]  /*84b0*/  SHF.L.U32 R3, R5.reuse, 0x10, RZ ;  /* 0x0000001005037819 */ /* 0x040fe400000006ff */
[----:B------:R-:W-:Y:S01]  /*84c0*/  LOP3.LUT R4, R5, 0xffff0000, RZ, 0xc0, !PT ;  /* 0xffff000005047812 */ /* 0x000fe200078ec0ff */
[C---:B------:R-:W-:Y:S01]  /*84d0*/  IMAD.U32 R5, R6.reuse, 0x10000, RZ ;  /* 0x0001000006057824 */ /* 0x040fe200078e00ff */
[----:B------:R-:W-:Y:S01]  /*84e0*/  LOP3.LUT R6, R6, 0xffff0000, RZ, 0xc0, !PT ;  /* 0xffff000006067812 */ /* 0x000fe200078ec0ff */
[----:B----4-:R-:W-:Y:S01]  /*84f0*/  IMAD.U32 R24, R49, 0x10000, RZ ;  /* 0x0001000031187824 */ /* 0x010fe200078e00ff */
[----:B------:R-:W-:Y:S01]  /*8500*/  SHF.L.U32 R31, R48, 0x10, RZ ;  /* 0x00000010301f7819 */ /* 0x000fe200000006ff */
        /* <DEDUP_REMOVED lines=13> */
[----:B------:R-:W-:Y:S02]  /*85e0*/  @!P1 FADD.FTZ R11, -R11, -RZ ;  /* 0x800000ff0b0b9221 */ /* 0x000fe40000010100 */
[----:B------:R-:W-:Y:S02]  /*85f0*/  FMUL.FTZ R7, R8, R7 ;  /* 0x0000000708077220 */ /* 0x000fe40000410000 */
[----:B------:R-:W-:Y:S01]  /*8600*/  FMUL.FTZ R8, R10, R9 ;  /* 0x000000090a087220 */ /* 0x000fe20000410000 */
[C---:B------:R-:W-:Y:S01]  /*8610*/  LOP3.LUT R10, R44.reuse, 0xffff0000, RZ, 0xc0, !PT ;  /* 0xffff00002c0a7812 */ /* 0x040fe200078ec0ff */
[----:B------:R-:W-:Y:S02]  /*8620*/  IMAD.U32 R9, R44, 0x10000, RZ ;  /* 0x000100002c097824 */ /* 0x000fe400078e00ff */
[----:B------:R-:W-:Y:S02]  /*8630*/  @!P1 FADD.FTZ R12, -R12, -RZ ;  /* 0x800000ff0c0c9221 */ /* 0x000fe40000010100 */
[----:B------:R-:W-:Y:S02]  /*8640*/  @!P1 FADD.FTZ R27, -R27, -RZ ;  /* 0x800000ff1b1b9221 */ /* 0x000fe40000010100 */
[----:B------:R-:W-:Y:S02]  /*8650*/  FMUL.FTZ R2, R2, R29 ;  /* 0x0000001d02027220 */ /* 0x000fe40000410000 */
[----:B------:R-:W-:Y:S01]  /*8660*/  FMUL.FTZ R3, R3, R24 ;  /* 0x0000001803037220 */ /* 0x000fe20000410000 */
[----:B------:R-:W-:Y:S01]  /*8670*/  SHF.L.U32 R24, R46, 0x10, RZ ;  /* 0x000000102e187819 */ /* 0x000fe200000006ff */
[----:B------:R-:W-:Y:S02]  /*8680*/  FMUL.FTZ R6, R6, R11 ;  /* 0x0000000b06067220 */ /* 0x000fe40000410000 */
[----:B------:R-:W-:Y:S02]  /*8690*/  IMAD.U32 R11, R45, 0x10000, RZ ;  /* 0x000100002d0b7824 */ /* 0x000fe400078e00ff */
[----:B------:R-:W-:Y:S02]  /*86a0*/  FFMA.FTZ R0, R33, R9, R0 ;  /* 0x0000000921007223 */ /* 0x000fe40000010000 */
[----:B------:R-:W-:Y:S01]  /*86b0*/  FMUL.FTZ R5, R5, R12 ;  /* 0x0000000c05057220 */ /* 0x000fe20000410000 */
[----:B------:R-:W-:Y:S01]  /*86c0*/  LOP3.LUT R12, R45, 0xffff0000, RZ, 0xc0, !PT ;  /* 0xffff00002d0c7812 */ /* 0x000fe200078ec0ff */
[----:B------:R-:W-:Y:S01]  /*86d0*/  FMUL.FTZ R4, R4, R27 ;  /* 0x0000001b04047220 */ /* 0x000fe20000410000 */
[----:B------:R-:W-:Y:S01]  /*86e0*/  LOP3.LUT R27, R46, 0xffff0000, RZ, 0xc0, !PT ;  /* 0xffff00002e1b7812 */ /* 0x000fe200078ec0ff */
[----:B------:R-:W-:Y:S02]  /*86f0*/  FFMA.FTZ R2, R35, R10, R2 ;  /* 0x0000000a23027223 */ /* 0x000fe40000010002 */
[----:B------:R-:W-:Y:S02]  /*8700*/  FFMA.FTZ R3, R26, R11, R3 ;  /* 0x0000000b1a037223 */ /* 0x000fe40000010003 */
        /* <DEDUP_REMOVED lines=11> */
.L_x_5791:
[----:B------:R-:W-:Y:S05]  /*87c0*/  BSYNC B0 ;  /* 0x0000000000007941 */ /* 0x000fea0003800000 */
.L_x_5790:
[C---:B---3--:R-:W-:Y:S04]  /*87d0*/  LEA R2, P0, R89.reuse, R130, 0x1 ;  /* 0x0000008259027211 */ /* 0x048fe800078008ff */
[----:B------:R-:W-:Y:S05]  /*87e0*/  LEA.HI.X R3, R89, R131, R90, 0x1, P0 ;  /* 0x0000008359037211 */ /* 0x000fea00000f0c5a */
[----:B-----5:R3:W-:Y:S04]  /*87f0*/  ST.E.128 [R2.64], R8 ;  /* 0x0000000802007985 */ /* 0x0207e8000c101d06 */
.L_x_5785:
[----:B------:R-:W-:Y:S05]  /*8800*/  BSYNC B1 ;  /* 0x0000000000017941 */ /* 0x000fea0003800000 */
.L_x_5784:
[C---:B------:R-:W-:Y:S01]  /*8810*/  ISETP.GE.AND P0, PT, R79.reuse, R176, PT ;  /* 0x000000b04f00720c */ /* 0x040fe20003f06270 */
[----:B------:R-:W-:Y:S03]  /*8820*/  BSSY B1, `(.L_x_5792) ;  /* 0x000011c000017945 */ /* 0x000fe60003800000 */
[----:B------:R-:W-:Y:S11]  /*8830*/  ISETP.GE.AND P0, PT, R79, R174, !P0 ;  /* 0x000000ae4f00720c */ /* 0x000ff60004706270 */
[----:B------:R-:W-:Y:S02]  /*8840*/  @!UPT UIADD3 URZ, URZ, URZ, URZ ;  /* 0x0000003f3f3ff290 */ /* 0x000fe4000fffe03f */
[----:B------:R-:W-:-:S05]  /*8850*/  @!P0 BRA `(.L_x_5793) ;  /* 0x0000118000008947 */ /* 0x000fca0003800000 */
[----:B-1-3--:R-:W-:Y:S01]  /*8860*/  IMAD.WIDE.U32 R2, R172, 0x60, R124 ;  /* 0x00000060ac027825 */ /* 0x00afe200078e007c */
[----:B------:R-:W-:Y:S01]  /*8870*/  ISETP.GE.AND P0, PT, R18, R25, PT ;  /* 0x000000191200720c */ /* 0x000fe20003f06270 */
[----:B------:R-:W-:Y:S02]  /*8880*/  BSSY B0, `(.L_x_5794) ;  /* 0x0000058000007945 */ /* 0x000fe40003800000 */
[----:B------:R-:W-:Y:S05]  /*8890*/  IMAD R0, R173, 0x60, RZ ;  /* 0x00000060ad007824 */ /* 0x000fea00078e02ff */
[----:B------:R-:W-:Y:S05]  /*88a0*/  IADD3 R3, R3, R0, RZ ;  /* 0x0000000003037210 */ /* 0x000fea0007ffe0ff */
[----:B------:R1:W5:Y:S01]  /*88b0*/  LD.E.128 R8, [R2.64] ;  /* 0x0000000602087980 */ /* 0x000362000c101d00 */
        /* <DEDUP_REMOVED lines=14> */
[----:B------:R-:W-:Y:S01]  /*89a0*/  @P1 IMAD.MOV R0, RZ, RZ, -R27 ;  /* 0x000000ffff001224 */ /* 0x000fe200078e0a1b */
[----:B------:R-:W-:Y:S04]  /*89b0*/  @P1 IADD3 R4, -R27, RZ, RZ ;  /* 0x000000ff1b041210 */ /* 0x000fe80007ffe1ff */
[C---:B-1----:R-:W-:Y:S02]  /*89c0*/  LEA R2, P0, R4.reuse, R2, 0x1 ;  /* 0x0000000204027211 */ /* 0x042fe400078008ff */
        /* <DEDUP_REMOVED lines=9> */
[----:B--2---:R-:W2:Y:S03]  /*8a60*/  LD.E.128 R48, [R48.64] ;  /* 0x0000000630307980 */ /* 0x004ea6000c101d00 */
[----:B------:R-:W-:Y:S02]  /*8a70*/  LEA.HI.X.SX32 R0, R0, R144, 0x1, P0 ;  /* 0x0000009000007211 */ /* 0x000fe400000f0eff */
[C---:B------:R-:W-:Y:S04]  /*8a80*/  LEA R42, P0, R27.reuse, R128, 0x1 ;  /* 0x000000801b2a7211 */ /* 0x040fe800078008ff */
[----:B------:R-:W-:Y:S05]  /*8a90*/  LEA.HI.X R43, R27, R129, R0, 0x1, P0 ;  /* 0x000000811b2b7211 */ /* 0x000fea00000f0c00 */
[----:B----4-:R-:W4:Y:S01]  /*8aa0*/  LD.E.128 R44, [R42.64] ;  /* 0x000000062a2c7980 */ /* 0x010f22000c101d00 */
        /* <DEDUP_REMOVED lines=8> */
[----:B--2---:R-:W-:Y:S01]  /*8b30*/  IMAD.U32 R24, R49, 0x10000, RZ ;  /* 0x0001000031187824 */ /* 0x004fe200078e00ff */
        /* <DEDUP_REMOVED lines=13> */
[----:B----4-:R-:W-:Y:S01]  /*8c10*/  LOP3.LUT R31, R47, 0xffff0000, RZ, 0xc0, !PT ;  /* 0xffff00002f1f7812 */ /* 0x010fe200078ec0ff */
        /* <DEDUP_REMOVED lines=30> */
.L_x_5795:
[----:B------:R-:W-:Y:S05]  /*8e00*/  BSYNC B0 ;  /* 0x0000000000007941 */ /* 0x000fea0003800000 */
.L_x_5794:
[----:B------:R-:W-:Y:S01]  /*8e10*/  IMAD.WIDE.U32 R4, R136, 0x60, R130 ;  /* 0x0000006088047825 */ /* 0x000fe200078e0082 */
[C---:B-1----:R-:W-:Y:S01]  /*8e20*/  LEA R2, P0, R114.reuse, R124, 0x1 ;  /* 0x0000007c72027211 */ /* 0x042fe200078008ff */
[----:B------:R-:W-:Y:S02]  /*8e30*/  BSSY B0, `(.L_x_5796) ;  /* 0x000005a000007945 */ /* 0x000fe40003800000 */
[----:B------:R-:W-:Y:S01]  /*8e40*/  IMAD R0, R137, 0x60, RZ ;  /* 0x0000006089007824 */ /* 0x000fe200078e02ff */
[----:B------:R-:W-:Y:S02]  /*8e50*/  LEA.HI.X R3, R114, R125, R111, 0x1, P0 ;  /* 0x0000007d72037211 */ /* 0x000fe400000f0c6f */
[----:B------:R-:W-:Y:S02]  /*8e60*/  ISETP.GE.AND P0, PT, R15, R25, PT ;  /* 0x000000190f00720c */ /* 0x000fe40003f06270 */
[----:B------:R-:W-:Y:S05]  /*8e70*/  IADD3 R5, R5, R0, RZ ;  /* 0x0000000005057210 */ /* 0x000fea0007ffe0ff */
[----:B-----5:R1:W-:Y:S04]  /*8e80*/  ST.E.128 [R4.64], R8 ;  /* 0x0000000804007985 */ /* 0x0203e8000c101d06 */
[----:B------:R1:W5:Y:S02]  /*8e90*/  LD.E.128 R28, [R2.64] ;  /* 0x00000006021c7980 */ /* 0x000364000c101d00 */
[----:B------:R-:W-:-:S05]  /*8ea0*/  @P0 BRA `(.L_x_5797) ;  /* 0x0000052000000947 */ /* 0x000fca0003800000 */
[----:B------:R-:W-:Y:S01]  /*8eb0*/  LEA.HI R0, R25, R25, RZ, 0x1 ;  /* 0x0000001919007211 */ /* 0x000fe200078f08ff */
[----:B-1----:R-:W-:Y:S01]  /*8ec0*/  IMAD.MOV.U32 R8, RZ, RZ, RZ ;  /* 0x000000ffff087224 */ /* 0x002fe200078e00ff */
[C---:B-----5:R-:W-:Y:S01]  /*8ed0*/  LOP3.LUT R35, R28.reuse, 0xffff0000, RZ, 0xc0, !PT ;  /* 0xffff00001c237812 */ /* 0x060fe200078ec0ff */
[----:B------:R-:W-:Y:S01]  /*8ee0*/  IMAD.MOV.U32 R10, RZ, RZ, RZ ;  /* 0x000000ffff0a7224 */ /* 0x000fe200078e00ff */
[----:B------:R-:W-:Y:S01]  /*8ef0*/  SHF.R.S32.HI R0, RZ, 0x1, R0 ;  /* 0x00000001ff007819 */ /* 0x000fe20000011400 */
[----:B------:R-:W-:Y:S01]  /*8f00*/  IMAD.U32 R33, R28, 0x10000, RZ ;  /* 0x000100001c217824 */ /* 0x000fe200078e00ff */
[C---:B------:R-:W-:Y:S01]  /*8f10*/  SHF.L.U32 R28, R30.reuse, 0x10, RZ ;  /* 0x000000101e1c7819 */ /* 0x040fe200000006ff */
[----:B------:R-:W-:Y:S01]  /*8f20*/  IMAD.U32 R26, R29, 0x10000, RZ ;  /* 0x000100001d1a7824 */ /* 0x000fe200078e00ff */
[----:B------:R-:W-:Y:S01]  /*8f30*/  ISETP.GE.AND P1, PT, R15, R0, PT ;  /* 0x000000000f00720c */ /* 0x000fe20003f26270 */
[--C-:B------:R-:W-:Y:S01]  /*8f40*/  IMAD.MOV.U32 R4, RZ, RZ, R0.reuse ;  /* 0x000000ffff047224 */ /* 0x100fe200078e0000 */
[----:B------:R-:W-:Y:S01]  /*8f50*/  LOP3.LUT R39, R30, 0xffff0000, RZ, 0xc0, !PT ;  /* 0xffff00001e277812 */ /* 0x000fe200078ec0ff */
[C---:B------:R-:W-:Y:S01]  /*8f60*/  IMAD.U32 R30, R31.reuse, 0x10000, RZ ;  /* 0x000100001f1e7824 */ /* 0x040fe200078e00ff */
[----:B------:R-:W-:Y:S02]  /*8f70*/  LOP3.LUT R41, R31, 0xffff0000, RZ, 0xc0, !PT ;  /* 0xffff00001f297812 */ /* 0x000fe400078ec0ff */
[----:B------:R-:W-:Y:S07]  /*8f80*/  LOP3.LUT R37, R29, 0xffff0000, RZ, 0xc0, !PT ;  /* 0xffff00001d257812 */ /* 0x000fee00078ec0ff */
[C---:B------:R-:W-:Y:S01]  /*8f90*/  @P1 IADD3 R4, -R0.reuse, RZ, RZ ;  /* 0x000000ff00041210 */ /* 0x040fe20007ffe1ff */
[----:B------:R-:W-:Y:S01]  /*8fa0*/  @P1 IMAD.MOV R8, RZ, RZ, -R0 ;  /* 0x000000ffff081224 */ /* 0x000fe200078e0a00 */
[----:B------:R-:W-:Y:S02]  /*8fb0*/  @P1 IADD3 R10, -R0, RZ, RZ ;  /* 0x000000ff000a1210 */ /* 0x000fe40007ffe1ff */
[C---:B------:R-:W-:Y:S02]  /*8fc0*/  LEA R2, P0, R4.reuse, R2, 0x1 ;  /* 0x0000000204027211 */ /* 0x040fe400078008ff */
[----:B------:R-:W-:Y:S02]  /*8fd0*/  IADD3 R9, P2, R149, R8, RZ ;  /* 0x0000000895097210 */ /* 0x000fe40007f5e0ff */
[----:B------:R-:W-:Y:S02]  /*8fe0*/  LEA.HI.X.SX32 R3, R4, R3, 0x1, P0 ;  /* 0x0000000304037211 */ /* 0x000fe400000f0eff */
[C---:B------:R-:W-:Y:S02]  /*8ff0*/  LEA R48, P0, R9.reuse, R126, 0x1 ;  /* 0x0000007e09307211 */ /* 0x040fe400078008ff */
[----:B------:R-:W-:Y:S01]  /*9000*/  LEA.HI.X.SX32 R8, R8, R140, 0x1, P2 ;  /* 0x0000008c08087211 */ /* 0x000fe200010f0eff */
[----:B------:R-:W3:Y:S03]  /*9010*/  LD.E.128 R4, [R2.64] ;  /* 0x0000000602047980 */ /* 0x000ee6000c101d00 */
[----:B------:R-:W-:Y:S02]  /*9020*/  LEA.HI.X R49, R9, R127, R8, 0x1, P0 ;  /* 0x0000007f09317211 */ /* 0x000fe400000f0c08 */
[----:B------:R-:W-:Y:S04]  /*9030*/  IADD3 R11, P0, R149, R10, RZ ;  /* 0x0000000a950b7210 */ /* 0x000fe80007f1e0ff */
[----:B--2---:R-:W2:Y:S01]  /*9040*/  LD.E.128 R48, [R48.64] ;  /* 0x0000000630307980 */ /* 0x004ea2000c101d00 */
[----:B------:R-:W-:Y:S02]  /*9050*/  LEA.HI.X.SX32 R0, R10, R140, 0x1, P0 ;  /* 0x0000008c0a007211 */ /* 0x000fe400000f0eff */
[C---:B------:R-:W-:Y:S04]  /*9060*/  LEA R8, P0, R11.reuse, R128, 0x1 ;  /* 0x000000800b087211 */ /* 0x040fe800078008ff */
[----:B------:R-:W-:Y:S05]  /*9070*/  LEA.HI.X R9, R11, R129, R0, 0x1, P0 ;  /* 0x000000810b097211 */ /* 0x000fea00000f0c00 */
[----:B----4-:R3:W4:Y:S02]  /*9080*/  LD.E.128 R44, [R8.64] ;  /* 0x00000006082c7980 */ /* 0x010724000c101d00 */
[C---:B---3--:R-:W-:Y:S01]  /*9090*/  IMAD.U32 R8, R7.reuse, 0x10000, RZ ;  /* 0x0001000007087824 */ /* 0x048fe200078e00ff */
[----:B------:R-:W-:Y:S01]  /*90a0*/  LOP3.LUT R10, R7, 0xffff0000, RZ, 0xc0, !PT ;  /* 0xffff0000070a7812 */ /* 0x000fe200078ec0ff */
[C---:B------:R-:W-:Y:S01]  /*90b0*/  IMAD.U32 R0, R4.reuse, 0x10000, RZ ;  /* 0x0001000004007824 */ /* 0x040fe200078e00ff */
[----:B------:R-:W-:Y:S02]  /*90c0*/  LOP3.LUT R2, R4, 0xffff0000, RZ, 0xc0, !PT ;  /* 0xffff000004027812 */ /* 0x000fe400078ec0ff */
[C---:B------:R-:W-:Y:S02]  /*90d0*/  SHF.L.U32 R3, R5.reuse, 0x10, RZ ;  /* 0x0000001005037819 */ /* 0x040fe400000006ff */
[----:B------:R-:W-:Y:S01]  /*90e0*/  LOP3.LUT R4, R5, 0xffff0000, RZ, 0xc0, !PT ;  /* 0xffff000005047812 */ /* 0x000fe200078ec0ff */
[----:B------:R-:W-:Y:S01]  /*90f0*/  IMAD.U32 R5, R6, 0x10000, RZ ;  /* 0x0001000006057824 */ /* 0x000fe200078e00ff */
[----:B--2---:R-:W-:Y:S01]  /*9100*/  SHF.L.U32 R31, R48, 0x10, RZ ;  /* 0x00000010301f7819 */ /* 0x004fe200000006ff */
[----:B------:R-:W-:Y:S01]  /*9110*/  IMAD.U32 R24, R49, 0x10000, RZ ;  /* 0x0001000031187824 */ /* 0x000fe200078e00ff */
        /* <DEDUP_REMOVED lines=12> */
[----:B------:R-:W-:Y:S02]  /*91e0*/  @!P1 FADD.FTZ R24, -R24, -RZ ;  /* 0x800000ff18189221 */ /* 0x000fe40000010100 */
[----:B------:R-:W-:Y:S01]  /*91f0*/  FMUL.FTZ R0, R0, R31 ;  /* 0x0000001f00007220 */ /* 0x000fe20000410000 */
[----:B----4-:R-:W-:Y:S01]  /*9200*/  LOP3.LUT R31, R47, 0xffff0000, RZ, 0xc0, !PT ;  /* 0xffff00002f1f7812 */ /* 0x010fe200078ec0ff */
[----:B------:R-:W-:Y:S02]  /*9210*/  FMUL.FTZ R7, R8, R7 ;  /* 0x0000000708077220 */ /* 0x000fe40000410000 */
[----:B------:R-:W-:Y:S01]  /*9220*/  FMUL.FTZ R8, R10, R9 ;  /* 0x000000090a087220 */ /* 0x000fe20000410000 */
[C---:B------:R-:W-:Y:S01]  /*9230*/  LOP3.LUT R10, R44.reuse, 0xffff0000, RZ, 0xc0, !PT ;  /* 0xffff00002c0a7812 */ /* 0x040fe200078ec0ff */
[----:B------:R-:W-:Y:S02]  /*9240*/  IMAD.U32 R9, R44, 0x10000, RZ ;  /* 0x000100002c097824 */ /* 0x000fe400078e00ff */
[----:B------:R-:W-:Y:S02]  /*9250*/  @!P1 FADD.FTZ R12, -R12, -RZ ;  /* 0x800000ff0c0c9221 */ /* 0x000fe40000010100 */
[----:B------:R-:W-:Y:S02]  /*9260*/  @!P1 FADD.FTZ R27, -R27, -RZ ;  /* 0x800000ff1b1b9221 */ /* 0x000fe40000010100 */
[----:B------:R-:W-:Y:S01]  /*9270*/  FMUL.FTZ R2, R2, R29 ;  /* 0x0000001d02027220 */ /* 0x000fe20000410000 */
[----:B------:R-:W-:Y:S01]  /*9280*/  SHF.L.U32 R29, R47, 0x10, RZ ;  /* 0x000000102f1d7819 */ /* 0x000fe200000006ff */
[----:B------:R-:W-:Y:S01]  /*9290*/  FMUL.FTZ R6, R6, R11 ;  /* 0x0000000b06067220 */ /* 0x000fe20000410000 */
[----:B------:R-:W-:Y:S01]  /*92a0*/  SHF.L.U32 R11, R45, 0x10, RZ ;  /* 0x000000102d0b7819 */ /* 0x000fe200000006ff */
[----:B------:R-:W-:Y:S02]  /*92b0*/  FMUL.FTZ R3, R3, R24 ;  /* 0x0000001803037220 */ /* 0x000fe40000410000 */
[----:B------:R-:W-:Y:S02]  /*92c0*/  FFMA.FTZ R0, R33, R9, R0 ;  /* 0x0000000921007223 */ /* 0x000fe40000010000 */
[----:B------:R-:W-:Y:S01]  /*92d0*/  FMUL.FTZ R5, R5, R12 ;  /* 0x0000000c05057220 */ /* 0x000fe20000410000 */
[----:B------:R-:W-:Y:S01]  /*92e0*/  LOP3.LUT R12, R45, 0xffff0000, RZ, 0xc0, !PT ;  /* 0xffff00002d0c7812 */ /* 0x000fe200078ec0ff */
[----:B------:R-:W-:Y:S01]  /*92f0*/  FMUL.FTZ R4, R4, R27 ;  /* 0x0000001b04047220 */ /* 0x000fe20000410000 */
[C---:B------:R-:W-:Y:S01]  /*9300*/  LOP3.LUT R27, R46.reuse, 0xffff0000, RZ, 0xc0, !PT ;  /* 0xffff00002e1b7812 */ /* 0x040fe200078ec0ff */
[----:B------:R-:W-:Y:S02]  /*9310*/  FFMA.FTZ R2, R35, R10, R2 ;  /* 0x0000000a23027223 */ /* 0x000fe40000010002 */
[----:B------:R-:W-:Y:S02]  /*9320*/  IMAD.U32 R24, R46, 0x10000, RZ ;  /* 0x000100002e187824 */ /* 0x000fe400078e00ff */
        /* <DEDUP_REMOVED lines=8> */
[----:B------:R-:W-:Y:S04]  /*93b0*/  F2FP.BF16.PACK_AB R30, R6, R5 ;  /* 0x00000005061e723e */ /* 0x000fe800000010ff */
[----:B------:R-:W-:Y:S02]  /*93c0*/  F2FP.BF16.PACK_AB R31, R8, R7 ;  /* 0x00000007081f723e */ /* 0x000fe400000010ff */
.L_x_5797:
[----:B------:R-:W-:Y:S05]  /*93d0*/  BSYNC B0 ;  /* 0x0000000000007941 */ /* 0x000fea0003800000 */
.L_x_5796:
[----:B-1----:R-:W-:Y:S01]  /*93e0*/  LEA R4, P1, R88, R130, 0x1 ;  /* 0x0000008258047211 */ /* 0x002fe200078208ff */
[----:B------:R-:W-:Y:S01]  /*93f0*/  BSSY B0, `(.L_x_5798) ;  /* 0x000005b000007945 */ /* 0x000fe20003800000 */
[----:B------:R-:W-:Y:S02]  /*9400*/  LEA R2, P0, R116, R124, 0x1 ;  /* 0x0000007c74027211 */ /* 0x000fe400078008ff */
        /* <DEDUP_REMOVED lines=24> */
[----:B------:R-:W-:Y:S02]  /*9590*/  LEA.HI.X.SX32 R0, R5, R132, 0x1, P2 ;  /* 0x0000008405007211 */ /* 0x000fe400010f0eff */
[C---:B----4-:R-:W-:Y:S01]  /*95a0*/  LEA R44, P0, R29.reuse, R126, 0x1 ;  /* 0x0000007e1d2c7211 */ /* 0x050fe200078008ff */
        /* <DEDUP_REMOVED lines=40> */
[----:B------:R-:W-:Y:S01]  /*9830*/  FMUL.FTZ R2, R2, R27 ;  /* 0x0000001b02027220 */ /* 0x000fe20000410000 */
[C---:B------:R-:W-:Y:S01]  /*9840*/  LOP3.LUT R27, R42.reuse, 0xffff0000, RZ, 0xc0, !PT ;  /* 0xffff00002a1b7812 */ /* 0x040fe200078ec0ff */
[----:B------:R-:W-:Y:S01]  /*9850*/  FMUL.FTZ R3, R3, R24 ;  /* 0x0000001803037220 */ /* 0x000fe20000410000 */
[----:B------:R-:W-:Y:S01]  /*9860*/  SHF.L.U32 R24, R42, 0x10, RZ ;  /* 0x000000102a187819 */ /* 0x000fe200000006ff */
[----:B------:R-:W-:Y:S02]  /*9870*/  FMUL.FTZ R6, R6, R11 ;  /* 0x0000000b06067220 */ /* 0x000fe40000410000 */
[----:B------:R-:W-:Y:S02]  /*9880*/  IMAD.U32 R11, R41, 0x10000, RZ ;  /* 0x00010000290b7824 */ /* 0x000fe400078e00ff */
[----:B------:R-:W-:Y:S02]  /*9890*/  FFMA.FTZ R0, R31, R9, R0 ;  /* 0x000000091f007223 */ /* 0x000fe40000010000 */
[----:B------:R-:W-:Y:S01]  /*98a0*/  FMUL.FTZ R5, R5, R12 ;  /* 0x0000000c05057220 */ /* 0x000fe20000410000 */
[----:B------:R-:W-:Y:S01]  /*98b0*/  LOP3.LUT R12, R41, 0xffff0000, RZ, 0xc0, !PT ;  /* 0xffff0000290c7812 */ /* 0x000fe200078ec0ff */
[----:B------:R-:W-:Y:S02]  /*98c0*/  FMUL.FTZ R4, R4, R25 ;  /* 0x0000001904047220 */ /* 0x000fe40000410000 */
        /* <DEDUP_REMOVED lines=13> */
.L_x_5799:
[----:B------:R-:W-:Y:S05]  /*99a0*/  BSYNC B0 ;  /* 0x0000000000007941 */ /* 0x000fea0003800000 */
.L_x_5798:
[C---:B-1----:R-:W-:Y:S04]  /*99b0*/  LEA R2, P0, R86.reuse, R130, 0x1 ;  /* 0x0000008256027211 */ /* 0x042fe800078008ff */
[----:B------:R-:W-:Y:S05]  /*99c0*/  LEA.HI.X R3, R86, R131, R85, 0x1, P0 ;  /* 0x0000008356037211 */ /* 0x000fea00000f0c55 */
[----:B-----5:R1:W-:Y:S04]  /*99d0*/  ST.E.128 [R2.64], R8 ;  /* 0x0000000802007985 */ /* 0x0203e8000c101d06 */
.L_x_5793:
[----:B------:R-:W-:Y:S05]  /*99e0*/  BSYNC B1 ;  /* 0x0000000000017941 */ /* 0x000fea0003800000 */
.L_x_5792:
[----:B-1-3--:R-:W3:Y:S02]  /*99f0*/  LD.E R3, [R22.64+0xd0] ;  /* 0x0000d00616037980 */ /* 0x00aee4000c101900 */
[----:B---3--:R-:W-:Y:S05]  /*9a00*/  IMAD.U32 R3, R3, -0x20, RZ ;  /* 0xffffffe003037824 */ /* 0x008fea00078e00ff */
[C---:B------:R-:W-:Y:S02]  /*9a10*/  LEA R128, P1, R3.reuse, R128, 0x1 ;  /* 0x0000008003807211 */ /* 0x040fe400078208ff */
[C---:B------:R-:W-:Y:S02]  /*9a20*/  LEA R126, P0, R3.reuse, R126, 0x1 ;  /* 0x0000007e037e7211 */ /* 0x040fe400078008ff */
[C---:B------:R-:W-:Y:S02]  /*9a30*/  LEA.HI.X.SX32 R129, R3.reuse, R129, 0x1, P1 ;  /* 0x0000008103817211 */ /* 0x040fe400008f0eff */
[----:B------:R-:W-:Y:S01]  /*9a40*/  LEA.HI.X.SX32 R127, R3, R127, 0x1, P0 ;  /* 0x0000007f037f7211 */ /* 0x000fe200000f0eff */
[----:B------:R-:W-:-:S05]  /*9a50*/  BRA `(.L_x_5767) ;  /* 0x000002e000007947 */ /* 0x000fca0003800000 */
.L_x_5757:
[----:B----4-:R-:W2:Y:S01]  /*9a60*/  @P2 LD.E.128 R28, [R124.64] ;  /* 0x000000067c1c2980 */ /* 0x010ea2000c101d00 */
[C---:B------:R-:W-:Y:S04]  /*9a70*/  ISETP.GE.AND P0, PT, R81.reuse, R176, PT ;  /* 0x000000b05100720c */ /* 0x040fe80003f06270 */
[----:B------:R-:W-:Y:S11]  /*9a80*/  ISETP.GE.AND P0, PT, R81, R174, !P0 ;  /* 0x000000ae5100720c */ /* 0x000ff60004706270 */
[----:B------:R-:W-:Y:S02]  /*9a90*/  @!UPT UIADD3 URZ, URZ, URZ, URZ ;  /* 0x0000003f3f3ff290 */ /* 0x000fe4000fffe03f */
[C---:B------:R-:W-:Y:S04]  /*9aa0*/  @P0 LEA R36, P1, R102.reuse, R124, 0x1 ;  /* 0x0000007c66240211 */ /* 0x040fe800078208ff */
[----:B------:R-:W-:Y:S02]  /*9ab0*/  @P0 LEA.HI.X R37, R102, R125, R99, 0x1, P1 ;  /* 0x0000007d66250211 */ /* 0x000fe400008f0c63 */
[C---:B------:R-:W-:Y:S04]  /*9ac0*/  @P0 LEA R34, P1, R72.reuse, R130, 0x1 ;  /* 0x0000008248220211 */ /* 0x040fe800078208ff */
[----:B------:R-:W-:Y:S02]  /*9ad0*/  @P0 LEA.HI.X R35, R72, R131, R73, 0x1, P1 ;  /* 0x0000008348230211 */ /* 0x000fe400008f0c49 */
[C---:B------:R-:W-:Y:S04]  /*9ae0*/  ISETP.GE.AND P1, PT, R80.reuse, R176, PT ;  /* 0x000000b05000720c */ /* 0x040fe80003f26270 */
[----:B------:R-:W-:Y:S01]  /*9af0*/  ISETP.GE.AND P1, PT, R80, R174, !P1 ;  /* 0x000000ae5000720c */ /* 0x000fe20004f26270 */
[----:B--2---:R-:W-:Y:S04]  /*9b00*/  @P2 ST.E.128 [R130.64], R28 ;  /* 0x0000001c82002985 */ /* 0x004fe8000c101d06 */
[----:B------:R-:W2:Y:S04]  /*9b10*/  @P2 LD.E.128 R4, [R124.64+0x80] ;  /* 0x000080067c042980 */ /* 0x000ea8000c101d00 */
[----:B--2---:R1:W-:Y:S04]  /*9b20*/  @P2 ST.E.128 [R130.64+0x80], R4 ;  /* 0x0000800482002985 */ /* 0x0043e8000c101d06 */
[----:B------:R-:W2:Y:S04]  /*9b30*/  @P2 LD.E.128 R24, [R124.64+0x100] ;  /* 0x000100067c182980 */ /* 0x000ea8000c101d00 */
[----:B--2---:R2:W-:Y:S01]  /*9b40*/  @P2 ST.E.128 [R130.64+0x100], R24 ;  /* 0x0001001882002985 */ /* 0x0045e2000c101d06 */
[C---:B------:R-:W-:Y:S03]  /*9b50*/  @P1 LEA R32, P2, R104.reuse, R124, 0x1 ;  /* 0x0000007c68201211 */ /* 0x040fe600078408ff */
[----:B------:R-:W3:Y:S01]  /*9b60*/  @P0 LD.E.128 R8, [R36.64] ;  /* 0x0000000624080980 */ /* 0x000ee2000c101d00 */
[----:B------:R-:W-:Y:S03]  /*9b70*/  @P1 LEA.HI.X R33, R104, R125, R101, 0x1, P2 ;  /* 0x0000007d68211211 */ /* 0x000fe600010f0c65 */
[----:B---3--:R-:W-:Y:S04]  /*9b80*/  @P0 ST.E.128 [R34.64], R8 ;  /* 0x0000000822000985 */ /* 0x008fe8000c101d06 */
[----:B-1----:R-:W3:Y:S04]  /*9b90*/  @P0 LD.E.128 R4, [R36.64+0x80] ;  /* 0x0000800624040980 */ /* 0x002ee8000c101d00 */
[----:B---3--:R-:W-:Y:S04]  /*9ba0*/  @P0 ST.E.128 [R34.64+0x80], R4 ;  /* 0x0000800422000985 */ /* 0x008fe8000c101d06 */
[----:B------:R-:W3:Y:S04]  /*9bb0*/  @P0 LD.E.128 R28, [R36.64+0x100] ;  /* 0x00010006241c0980 */ /* 0x000ee8000c101d00 */
[----:B---3--:R1:W-:Y:S01]  /*9bc0*/  @P0 ST.E.128 [R34.64+0x100], R28 ;  /* 0x0001001c22000985 */ /* 0x0083e2000c101d06 */
[C---:B------:R-:W-:Y:S03]  /*9bd0*/  @P1 LEA R2, P0, R97.reuse, R130, 0x1 ;  /* 0x0000008261021211 */ /* 0x040fe600078008ff */
[----:B--2---:R-:W2:Y:S01]  /*9be0*/  @P1 LD.E.128 R24, [R32.64] ;  /* 0x0000000620181980 */ /* 0x004ea2000c101d00 */
[----:B------:R-:W-:Y:S02]  /*9bf0*/  @P1 LEA.HI.X R3, R97, R131, R98, 0x1, P0 ;  /* 0x0000008361031211 */ /* 0x000fe400000f0c62 */
[C---:B------:R-:W-:Y:S04]  /*9c00*/  ISETP.GE.AND P0, PT, R79.reuse, R176, PT ;  /* 0x000000b04f00720c */ /* 0x040fe80003f06270 */
[----:B------:R-:W-:Y:S11]  /*9c10*/  ISETP.GE.AND P0, PT, R79, R174, !P0 ;  /* 0x000000ae4f00720c */ /* 0x000ff60004706270 */
[----:B------:R-:W-:Y:S02]  /*9c20*/  @!UPT UIADD3 URZ, URZ, URZ, URZ ;  /* 0x0000003f3f3ff290 */ /* 0x000fe4000fffe03f */
[----:B------:R-:W-:Y:S02]  /*9c30*/  @P0 IMAD R0, R173, 0x60, RZ ;  /* 0x00000060ad000824 */ /* 0x000fe400078e02ff */
[----:B-1----:R-:W-:Y:S04]  /*9c40*/  @P0 IMAD.WIDE.U32 R34, R172, 0x60, R124 ;  /* 0x00000060ac220825 */ /* 0x002fe800078e007c */
[----:B------:R-:W-:Y:S02]  /*9c50*/  @P0 IMAD.IADD R35, R35, 0x1, R0 ;  /* 0x0000000123230824 */ /* 0x000fe400078e0200 */
[----:B------:R-:W-:Y:S01]  /*9c60*/  @P0 IMAD R0, R137, 0x60, RZ ;  /* 0x0000006089000824 */ /* 0x000fe200078e02ff */
[----:B--2---:R1:W-:Y:S04]  /*9c70*/  @P1 ST.E.128 [R2.64], R24 ;  /* 0x0000001802001985 */ /* 0x0043e8000c101d06 */
[----:B------:R-:W2:Y:S04]  /*9c80*/  @P1 LD.E.128 R8, [R32.64+0x80] ;  /* 0x0000800620081980 */ /* 0x000ea8000c101d00 */
[----:B--2---:R2:W-:Y:S04]  /*9c90*/  @P1 ST.E.128 [R2.64+0x80], R8 ;  /* 0x0000800802001985 */ /* 0x0045e8000c101d06 */
[----:B------:R3:W4:Y:S02]  /*9ca0*/  @P1 LD.E.128 R4, [R32.64+0x100] ;  /* 0x0001000620041980 */ /* 0x000724000c101d00 */
[----:B---3--:R-:W-:Y:S04]  /*9cb0*/  @P0 IMAD.WIDE.U32 R32, R136, 0x60, R130 ;  /* 0x0000006088200825 */ /* 0x008fe800078e0082 */
[----:B------:R-:W-:Y:S01]  /*9cc0*/  @P0 IMAD.IADD R33, R33, 0x1, R0 ;  /* 0x0000000121210824 */ /* 0x000fe200078e0200 */
[----:B----4-:R3:W-:Y:S04]  /*9cd0*/  @P1 ST.E.128 [R2.64+0x100], R4 ;  /* 0x0001000402001985 */ /* 0x0107e8000c101d06 */
[----:B------:R-:W4:Y:S04]  /*9ce0*/  @P0 LD.E.128 R28, [R34.64] ;  /* 0x00000006221c0980 */ /* 0x000f28000c101d00 */
[----:B----4-:R3:W-:Y:S04]  /*9cf0*/  @P0 ST.E.128 [R32.64], R28 ;  /* 0x0000001c20000985 */ /* 0x0107e8000c101d06 */
[----:B-1----:R-:W4:Y:S04]  /*9d00*/  @P0 LD.E.128 R24, [R34.64+0x80] ;  /* 0x0000800622180980 */ /* 0x002f28000c101d00 */
[----:B----4-:R3:W-:Y:S04]  /*9d10*/  @P0 ST.E.128 [R32.64+0x80], R24 ;  /* 0x0000801820000985 */ /* 0x0107e8000c101d06 */
[----:B--2---:R-:W2:Y:S04]  /*9d20*/  @P0 LD.E.128 R8, [R34.64+0x100] ;  /* 0x0001000622080980 */ /* 0x004ea8000c101d00 */
[----:B--2---:R3:W-:Y:S02]  /*9d30*/  @P0 ST.E.128 [R32.64+0x100], R8 ;  /* 0x0001000820000985 */ /* 0x0047e4000c101d06 */
.L_x_5767:
[----:B------:R-:W-:Y:S05]  /*9d40*/  BSYNC B2 ;  /* 0x0000000000027941 */ /* 0x000fea0003800000 */
.L_x_5756:
[----:B------:R-:W-:Y:S01]  /*9d50*/  ISETP.NE.U32.AND P1, PT, R212, RZ, PT ;  /* 0x000000ffd400720c */ /* 0x000fe20003f25070 */
[----:B---3--:R-:W3:Y:S01]  /*9d60*/  LD.E R3, [R22.64+0x128] ;  /* 0x0001280616037980 */ /* 0x008ee2000c101900 */
[----:B------:R-:W-:Y:S02]  /*9d70*/  BSSY B0, `(.L_x_5800) ;  /* 0x000005e000007945 */ /* 0x000fe40003800000 */
[----:B------:R-:W-:Y:S01]  /*9d80*/  ISETP.NE.AND.EX P1, PT, R213, RZ, PT, P1 ;  /* 0x000000ffd500720c */ /* 0x000fe20003f25310 */
[----:B---3--:R-:W-:Y:S05]  /*9d90*/  IMAD.U32 R3, R3, -0x40, RZ ;  /* 0xffffffc003037824 */ /* 0x008fea00078e00ff */
[C---:B--2---:R-:W-:Y:S04]  /*9da0*/  LEA R124, P0, R3.reuse, R124, 0x1 ;  /* 0x0000007c037c7211 */ /* 0x044fe800078008ff */
        /* <DEDUP_REMOVED lines=11> */
[----:B------:R-:W-:Y:S05]  /*9e60*/  IABS R5, R17 ;  /* 0x0000001100057213 */ /* 0x000fea0000000000 */
[----:B------:R-:W5:Y:S01]  /*9e70*/  LD.E.64 R24, [R22.64+0x20] ;  /* 0x0000200616187980 */ /* 0x000f62000c101b00 */
[-C--:B--2---:R-:W-:Y:S02]  /*9e80*/  IABS R3, R2.reuse ;  /* 0x0000000200037213 */ /* 0x084fe40000000000 */
[----:B------:R-:W-:Y:S02]  /*9e90*/  IABS R7, R2 ;  /* 0x0000000200077213 */ /* 0x000fe40000000000 */
[----:B------:R-:W2:Y:S03]  /*9ea0*/  I2F.RP R8, R3 ;  /* 0x0000000300087306 */ /* 0x000ea60000209400 */
[----:B------:R-:W-:Y:S07]  /*9eb0*/  IMAD.MOV R7, RZ, RZ, -R7 ;  /* 0x000000ffff077224 */ /* 0x000fee00078e0a07 */
[----:B--2---:R-:W2:Y:S02]  /*9ec0*/  MUFU.RCP R0, R8 ;  /* 0x0000000800007308 */ /* 0x004ea40000001000 */
[----:B--2---:R-:W-:Y:S01]  /*9ed0*/  IADD3 R4, R0, 0xffffffe, RZ ;  /* 0x0ffffffe00047810 */ /* 0x004fe20007ffe0ff */
[----:B------:R-:W2:Y:S07]  /*9ee0*/  LD.E.64 R8, [R22.64+0x38] ;  /* 0x0000380616087980 */ /* 0x000eae000c101b00 */
[----:B------:R-:W1:Y:S02]  /*9ef0*/  F2I.FTZ.U32.TRUNC.NTZ R11, R4 ;  /* 0x00000004000b7305 */ /* 0x000e64000021f000 */
[--C-:B-1----:R-:W-:Y:S04]  /*9f00*/  IMAD.MOV R0, RZ, RZ, -R11.reuse ;  /* 0x000000ffff007224 */ /* 0x102fe800078e0a0b */
[----:B------:R-:W-:Y:S04]  /*9f10*/  IMAD R0, R0, R3, RZ ;  /* 0x0000000300007224 */ /* 0x000fe800078e02ff */
[----:B------:R-:W-:Y:S02]  /*9f20*/  IMAD.HI.U32 R0, R11, R0, R10 ;  /* 0x000000000b007227 */ /* 0x000fe400078e000a */
[----:B----4-:R-:W4:Y:S04]  /*9f30*/  LD.E.64 R10, [R22.64+0x28] ;  /* 0x00002806160a7980 */ /* 0x010f28000c101b00 */
        /* <DEDUP_REMOVED lines=8> */
[----:B------:R-:W-:Y:S01]  /*9fc0*/  @!P0 IADD3 R4, R4, 0x1, RZ ;  /* 0x0000000104048810 */ /* 0x000fe20007ffe0ff */
[----:B------:R-:W-:Y:S01]  /*9fd0*/  @!P0 IMAD.IADD R5, R5, 0x1, -R3 ;  /* 0x0000000105058824 */ /* 0x000fe200078e0a03 */
[----:B------:R-:W-:Y:S02]  /*9fe0*/  ISETP.NE.AND P0, PT, R2, RZ, PT ;  /* 0x000000ff0200720c */ /* 0x000fe40003f05270 */
[-C--:B------:R-:W-:Y:S02]  /*9ff0*/  ISETP.GE.U32.AND P5, PT, R6, R3.reuse, PT ;  /* 0x000000030600720c */ /* 0x080fe40003fa6070 */
[----:B------:R-:W-:Y:S02]  /*a000*/  ISETP.GE.U32.AND P4, PT, R5, R3, PT ;  /* 0x000000030500720c */ /* 0x000fe40003f86070 */
[-C--:B------:R-:W-:Y:S02]  /*a010*/  LOP3.LUT R5, R16, R2.reuse, RZ, 0x3c, !PT ;  /* 0x0000000210057212 */ /* 0x080fe400078e3cff */
[-C--:B------:R-:W-:Y:S02]  /*a020*/  LOP3.LUT R3, R17, R2.reuse, RZ, 0x3c, !PT ;  /* 0x0000000211037212 */ /* 0x080fe400078e3cff */
[----:B------:R-:W-:Y:S02]  /*a030*/  ISETP.GE.AND P2, PT, R5, RZ, PT ;  /* 0x000000ff0500720c */ /* 0x000fe40003f46270 */
[----:B------:R-:W-:Y:S02]  /*a040*/  ISETP.GE.AND P1, PT, R3, RZ, PT ;  /* 0x000000ff0300720c */ /* 0x000fe40003f26270 */
[----:B------:R-:W-:Y:S02]  /*a050*/  LOP3.LUT R3, RZ, R2, RZ, 0x33, !PT ;  /* 0x00000002ff037212 */ /* 0x000fe400078e33ff */
[----:B------:R-:W-:Y:S02]  /*a060*/  @P5 IADD3 R0, R0, 0x1, RZ ;  /* 0x0000000100005810 */ /* 0x000fe40007ffe0ff */
[----:B------:R-:W-:Y:S05]  /*a070*/  @P4 IADD3 R4, R4, 0x1, RZ ;  /* 0x0000000104044810 */ /* 0x000fea0007ffe0ff */
[----:B------:R-:W-:Y:S02]  /*a080*/  @!P2 IMAD.MOV R0, RZ, RZ, -R0 ;  /* 0x000000ffff00a224 */ /* 0x000fe400078e0a00 */
[----:B------:R-:W-:Y:S05]  /*a090*/  @!P1 IMAD.MOV R4, RZ, RZ, -R4 ;  /* 0x000000ffff049224 */ /* 0x000fea00078e0a04 */
[C---:B------:R-:W-:Y:S02]  /*a0a0*/  SEL R4, R3.reuse, R4, !P0 ;  /* 0x0000000403047207 */ /* 0x040fe40004000000 */
[----:B------:R-:W-:Y:S02]  /*a0b0*/  SEL R3, R3, R0, !P0 ;  /* 0x0000000003037207 */ /* 0x000fe40004000000 */
[CC--:B------:R-:W-:Y:S02]  /*a0c0*/  LEA R30, P1, R4.reuse, R212.reuse, 0x2 ;  /* 0x000000d4041e7211 */ /* 0x0c0fe400078210ff */
[C---:B------:R-:W-:Y:S02]  /*a0d0*/  LEA R28, P0, R3.reuse, R212, 0x2 ;  /* 0x000000d4031c7211 */ /* 0x040fe400078010ff */
[-C--:B------:R-:W-:Y:S02]  /*a0e0*/  LEA.HI.X.SX32 R31, R4, R213.reuse, 0x2, P1 ;  /* 0x000000d5041f7211 */ /* 0x080fe400008f16ff */
[C---:B------:R-:W-:Y:S01]  /*a0f0*/  LEA.HI.X.SX32 R29, R3.reuse, R213, 0x2, P0 ;  /* 0x000000d5031d7211 */ /* 0x040fe200000f16ff */
[----:B------:R-:W-:Y:S01]  /*a100*/  IMAD.IADD R3, R3, 0x1, -R4 ;  /* 0x0000000103037824 */ /* 0x000fe200078e0a04 */
[----:B------:R-:W-:Y:S01]  /*a110*/  IADD3 R0, -R16, R17, RZ ;  /* 0x0000001110007210 */ /* 0x000fe20007ffe1ff */
[----:B------:R-:W2:Y:S04]  /*a120*/  LD.E R5, [R30.64] ;  /* 0x000000061e057980 */ /* 0x000ea8000c101900 */
[----:B------:R-:W-:Y:S01]  /*a130*/  IMAD R0, R3, R2, R0 ;  /* 0x0000000203007224 */ /* 0x000fe200078e0200 */
[----:B------:R-:W2:Y:S03]  /*a140*/  LD.E R6, [R28.64] ;  /* 0x000000061c067980 */ /* 0x000ea6000c101900 */
[-C--:B---3--:R-:W-:Y:S01]  /*a150*/  IMAD R4, R27, R0.reuse, RZ ;  /* 0x000000001b047224 */ /* 0x088fe200078e02ff */
[----:B------:R-:W-:Y:S01]  /*a160*/  SHF.R.S32.HI R3, RZ, 0x1f, R0 ;  /* 0x0000001fff037819 */ /* 0x000fe20000011400 */
[C---:B------:R-:W-:Y:S04]  /*a170*/  IMAD.WIDE.U32 R16, R26.reuse, R0, RZ ;  /* 0x000000001a107225 */ /* 0x040fe800078e00ff */
[----:B--2---:R-:W-:Y:S02]  /*a180*/  IMAD.IADD R6, R5, 0x1, -R6 ;  /* 0x0000000105067824 */ /* 0x004fe400078e0a06 */
[----:B------:R-:W-:Y:S02]  /*a190*/  IMAD R5, R26, R3, R4 ;  /* 0x000000031a057224 */ /* 0x000fe400078e0204 */
[-C--:B-----5:R-:W-:Y:S01]  /*a1a0*/  IMAD R4, R25, R6.reuse, RZ ;  /* 0x0000000619047224 */ /* 0x0a0fe200078e02ff */
[----:B------:R-:W-:Y:S01]  /*a1b0*/  SHF.R.S32.HI R7, RZ, 0x1f, R6 ;  /* 0x0000001fff077819 */ /* 0x000fe20000011406 */
[----:B------:R-:W-:Y:S04]  /*a1c0*/  IMAD.IADD R17, R17, 0x1, R5 ;  /* 0x0000000111117824 */ /* 0x000fe800078e0205 */
[CC--:B------:R-:W-:Y:S02]  /*a1d0*/  IMAD R4, R24.reuse, R7.reuse, R4 ;  /* 0x0000000718047224 */ /* 0x0c0fe400078e0204 */
[----:B------:R-:W-:Y:S04]  /*a1e0*/  IMAD.WIDE.U32 R24, R24, R6, RZ ;  /* 0x0000000618187225 */ /* 0x000fe800078e00ff */
[----:B----4-:R-:W-:Y:S01]  /*a1f0*/  IMAD.WIDE.U32 R16, R6, R10, R16 ;  /* 0x0000000a06107225 */ /* 0x010fe200078e0010 */
[----:B------:R-:W-:Y:S03]  /*a200*/  IADD3 R25, R25, R4, RZ ;  /* 0x0000000419197210 */ /* 0x000fe60007ffe0ff */
        /* <DEDUP_REMOVED lines=12> */
.L_x_5801:
[----:B------:R-:W2:Y:S04]  /*a2d0*/  LD.E R5, [R22.64+0x40] ;  /* 0x0000400616057980 */ /* 0x000ea8000c101900 */
[----:B------:R-:W3:Y:S02]  /*a2e0*/  LD.E R3, [R22.64+0x38] ;  /* 0x0000380616037980 */ /* 0x000ee4000c101900 */
[----:B---3--:R-:W-:Y:S02]  /*a2f0*/  IMAD.U32 R3, R3, -0x40, RZ ;  /* 0xffffffc003037824 */ /* 0x008fe400078e00ff */
[----:B--2---:R-:W-:Y:S03]  /*a300*/  IMAD.U32 R5, R5, -0x40, RZ ;  /* 0xffffffc005057824 */ /* 0x004fe600078e00ff */
[----:B-1--4-:R-:W-:Y:S02]  /*a310*/  LEA R130, P0, R3, R130, 0x1 ;  /* 0x0000008203827211 */ /* 0x012fe400078008ff */
[----:B------:R-:W-:Y:S02]  /*a320*/  LEA R134, P1, R5, R134, 0x1 ;  /* 0x0000008605867211 */ /* 0x000fe400078208ff */
[----:B------:R-:W-:Y:S02]  /*a330*/  LEA.HI.X.SX32 R131, R3, R131, 0x1, P0 ;  /* 0x0000008303837211 */ /* 0x000fe400000f0eff */
[----:B------:R-:W-:Y:S04]  /*a340*/  LEA.HI.X.SX32 R135, R5, R135, 0x1, P1 ;  /* 0x0000008705877211 */ /* 0x000fe800008f0eff */
.L_x_5802:
[----:B------:R-:W-:Y:S05]  /*a350*/  BSYNC B0 ;  /* 0x0000000000007941 */ /* 0x000fea0003800000 */
.L_x_5800:
[----:B------:R-:W-:Y:S04]  /*a360*/  IADD3 R13, R13, -0x1, RZ ;  /* 0xffffffff0d0d7810 */ /* 0x000fe80007ffe0ff */
[----:B------:R-:W-:Y:S11]  /*a370*/  ISETP.GT.AND P0, PT, R13, R100, PT ;  /* 0x000000640d00720c */ /* 0x000ff60003f04270 */
[----:B------:R-:W-:Y:S02]  /*a380*/  @!UPT UIADD3 URZ, URZ, URZ, URZ ;  /* 0x0000003f3f3ff290 */ /* 0x000fe4000fffe03f */
[----:B------:R-:W-:-:S05]  /*a390*/  @P0 BRA `(.L_x_5803) ;  /* 0xffff862000000947 */ /* 0x000fca000383ffff */
.L_x_5755:
        /* <DEDUP_REMOVED lines=12> */
[----:B------:R1:W5:Y:S04]  /*a460*/  LD.E.64 R36, [R22.64+0x148] ;  /* 0x0001480616247980 */ /* 0x000368000c101b00 */
[----:B------:R1:W5:Y:S01]  /*a470*/  LD.E.64 R34, [R22.64+0x150] ;  /* 0x0001500616227980 */ /* 0x000362000c101b00 */
[----:B--2---:R-:W-:-:S04]  /*a480*/  ISETP.NE.U32.AND P1, PT, R4, RZ, PT ;  /* 0x000000ff0400720c */ /* 0x004fc80003f25070 */
[----:B------:R-:W-:-:S13]  /*a490*/  ISETP.NE.AND.EX P1, PT, R5, RZ, PT, P1 ;  /* 0x000000ff0500720c */ /* 0x000fda0003f25310 */
[----:B------:R-:W-:-:S04]  /*a4a0*/  @P1 LEA R8, P0, R206, R4, 0x2 ;  /* 0x00000004ce081211 */ /* 0x000fc800078010ff */
[----:B------:R-:W-:-:S05]  /*a4b0*/  @P1 LEA.HI.X R9, R206, R5, R77, 0x2, P0 ;  /* 0x00000005ce091211 */ /* 0x000fca00000f144d */
[----:B----4-:R2:W4:Y:S01]  /*a4c0*/  @P1 LD.E R2, [R8.64] ;  /* 0x0000000608021980 */ /* 0x010522000c101900 */
[C---:B------:R-:W-:Y:S02]  /*a4d0*/  LEA R5, P0, R164.reuse, R160, 0x5 ;  /* 0x000000a0a4057211 */ /* 0x040fe400078028ff */
[----:B------:R-:W-:Y:S02]  /*a4e0*/  LEA.HI R21, R17, R17, RZ, 0x1 ;  /* 0x0000001111157211 */ /* 0x000fe400078f08ff */
[----:B------:R-:W-:Y:S02]  /*a4f0*/  LEA.HI.X R6, R164, R163, R165, 0x5, P0 ;  /* 0x000000a3a4067211 */ /* 0x000fe400000f2ca5 */
[----:B-----5:R-:W-:Y:S02]  /*a500*/  LEA R38, P0, R5, R166, 0x1 ;  /* 0x000000a605267211 */ /* 0x020fe400078008ff */
[----:B------:R-:W-:Y:S02]  /*a510*/  SHF.R.S32.HI R21, RZ, 0x1, R21 ;  /* 0x00000001ff157819 */ /* 0x000fe40000011415 */
[----:B------:R-:W-:-:S02]  /*a520*/  IADD3 R3, P1, R3, R160, RZ ;  /* 0x000000a003037210 */ /* 0x000fc40007f3e0ff */
[----:B---3--:R-:W-:Y:S01]  /*a530*/  ISETP.NE.AND P4, PT, R0, RZ, PT ;  /* 0x000000ff0000720c */ /* 0x008fe20003f85270 */
[----:B------:R-:W-:Y:S01]  /*a540*/  IMAD.MOV.U32 R162, RZ, RZ, R160 ;  /* 0x000000ffffa27224 */ /* 0x000fe200078e00a0 */
[-C--:B------:R-:W-:Y:S02]  /*a550*/  LEA R46, P2, R160, R166.reuse, 0x1 ;  /* 0x000000a6a02e7211 */ /* 0x080fe400078408ff */
[----:B------:R-:W-:Y:S01]  /*a560*/  LEA.HI.X R39, R5, R167, R6, 0x1, P0 ;  /* 0x000000a705277211 */ /* 0x000fe200000f0c06 */
[----:B------:R-:W-:Y:S01]  /*a570*/  IMAD R5, R158, R21, R78 ;  /* 0x000000159e057224 */ /* 0x000fe200078e024e */
[--C-:B------:R-:W-:Y:S01]  /*a580*/  LEA.HI.X R47, R160, R167, R163.reuse, 0x1, P2 ;  /* 0x000000a7a02f7211 */ /* 0x100fe200010f0ca3 */
[--C-:B------:R-:W-:Y:S01]  /*a590*/  IMAD.X R7, R7, 0x1, R163.reuse, P1 ;  /* 0x0000000107077824 */ /* 0x100fe200008e06a3 */
[----:B------:R-:W-:Y:S01]  /*a5a0*/  LEA R44, P1, R3, R166, 0x1 ;  /* 0x000000a6032c7211 */ /* 0x000fe200078208ff */
[----:B------:R-:W-:Y:S02]  /*a5b0*/  IMAD R4, R165, 0x30, RZ ;  /* 0x00000030a5047824 */ /* 0x000fe400078e02ff */
[----:B------:R-:W-:-:S04]  /*a5c0*/  IMAD.WIDE.U32 R162, R164, 0x30, R162 ;  /* 0x00000030a4a27825 */ /* 0x000fc800078e00a2 */
[----:B------:R-:W-:Y:S02]  /*a5d0*/  IMAD.IADD R33, R208, 0x1, -R63 ;  /* 0x00000001d0217824 */ /* 0x000fe400078e0a3f */
[----:B------:R-:W-:Y:S01]  /*a5e0*/  IMAD.IADD R43, R78, 0x1, R5 ;  /* 0x000000014e2b7824 */ /* 0x000fe200078e0205 */
[----:B------:R-:W-:Y:S01]  /*a5f0*/  LEA.HI.X R45, R3, R167, R7, 0x1, P1 ;  /* 0x000000a7032d7211 */ /* 0x000fe200008f0c07 */
[----:B--2---:R-:W-:Y:S01]  /*a600*/  IMAD.IADD R9, R163, 0x1, R4 ;  /* 0x00000001a3097824 */ /* 0x004fe200078e0204 */
[----:B------:R-:W-:Y:S02]  /*a610*/  ISETP.GE.AND P0, PT, R158, R33, PT ;  /* 0x000000219e00720c */ /* 0x000fe40003f06270 */
[C---:B------:R-:W-:Y:S01]  /*a620*/  LEA R40, P1, R162.reuse, R166, 0x1 ;  /* 0x000000a6a2287211 */ /* 0x040fe200078208ff */
[----:B------:R-:W-:Y:S01]  /*a630*/  IMAD.SHL.U32 R16, R21, 0x10, RZ ;  /* 0x0000001015107824 */ /* 0x000fe200078e00ff */
[----:B------:R-:W-:Y:S02]  /*a640*/  ISETP.GT.AND P0, PT, R59, -0x8, !P0 ;  /* 0xfffffff83b00780c */ /* 0x000fe40004704270 */
[----:B------:R-:W-:-:S02]  /*a650*/  LEA.HI.X R41, R162, R167, R9, 0x1, P1 ;  /* 0x000000a7a2297211 */ /* 0x000fc400008f0c09 */
[----:B----4-:R-:W-:-:S05]  /*a660*/  IADD3 R2, R2, R76, R63 ;  /* 0x0000004c02027210 */ /* 0x010fca0007ffe03f */
[----:B------:R-:W-:-:S05]  /*a670*/  IMAD R2, R2, R21, RZ ;  /* 0x0000001502027224 */ /* 0x000fca00078e02ff */
        /* <DEDUP_REMOVED lines=8> */
[----:B------:R1:W5:Y:S01]  /*a700*/  LD.E.128 R8, [R46.64] ;  /* 0x000000062e087980 */ /* 0x000362000c101d00 */
[----:B------:R-:W-:Y:S01]  /*a710*/  ISETP.GE.AND P2, PT, R18, R17, PT ;  /* 0x000000111200720c */ /* 0x000fe20003f46270 */
[C---:B------:R-:W-:Y:S01]  /*a720*/  IMAD.SHL.U32 R31, R7.reuse, 0x2, RZ ;  /* 0x00000002071f7824 */ /* 0x040fe200078e00ff */
[----:B------:R-:W-:Y:S01]  /*a730*/  SHF.L.U64.HI R3, R7, 0x1, R6 ;  /* 0x0000000107037819 */ /* 0x000fe20000010206 */
[----:B------:R-:W-:Y:S03]  /*a740*/  BSSY B0, `(.L_x_5809) ;  /* 0x000002d000007945 */ /* 0x000fe60003800000 */
[----:B------:R-:W-:-:S02]  /*a750*/  IADD3 R28, P1, R36, R31, RZ ;  /* 0x0000001f241c7210 */ /* 0x000fc40007f3e0ff */
[----:B------:R-:W-:-:S03]  /*a760*/  IADD3 R30, P0, R34, R31, RZ ;  /* 0x0000001f221e7210 */ /* 0x000fc60007f1e0ff */
[--C-:B------:R-:W-:Y:S02]  /*a770*/  IMAD.X R29, R37, 0x1, R3.reuse, P1 ;  /* 0x00000001251d7824 */ /* 0x100fe400008e0603 */
[----:B------:R-:W-:Y:S01]  /*a780*/  IMAD.X R31, R35, 0x1, R3, P0 ;  /* 0x00000001231f7824 */ /* 0x000fe200000e0603 */
[----:B------:R-:W-:Y:S05]  /*a790*/  @P2 BRA `(.L_x_5810) ;  /* 0x0000027000002947 */ /* 0x000fea0003800000 */
[----:B------:R-:W2:Y:S04]  /*a7a0*/  LD.E.64 R2, [R30.64] ;  /* 0x000000061e027980 */ /* 0x000ea8000c101b00 */
[----:B------:R-:W3:Y:S01]  /*a7b0*/  LD.E.64 R4, [R28.64] ;  /* 0x000000061c047980 */ /* 0x000ee2000c101b00 */
[C---:B-----5:R-:W-:Y:S01]  /*a7c0*/  SHF.L.U32 R12, R9.reuse, 0x10, RZ ;  /* 0x00000010090c7819 */ /* 0x060fe200000006ff */
[----:B------:R-:W-:Y:S01]  /*a7d0*/  IMAD.U32 R20, R10, 0x10000, RZ ;  /* 0x000100000a147824 */ /* 0x000fe200078e00ff */
[----:B------:R-:W-:-:S02]  /*a7e0*/  LOP3.LUT R0, R9, 0xffff0000, RZ, 0xc0, !PT ;  /* 0xffff000009007812 */ /* 0x000fc400078ec0ff */
[C---:B------:R-:W-:Y:S02]  /*a7f0*/  SHF.L.U32 R9, R8.reuse, 0x10, RZ ;  /* 0x0000001008097819 */ /* 0x040fe400000006ff */
[----:B------:R-:W-:Y:S02]  /*a800*/  LOP3.LUT R24, R8, 0xffff0000, RZ, 0xc0, !PT ;  /* 0xffff000008187812 */ /* 0x000fe400078ec0ff */
[C---:B------:R-:W-:Y:S02]  /*a810*/  LOP3.LUT R25, R11.reuse, 0xffff0000, RZ, 0xc0, !PT ;  /* 0xffff00000b197812 */ /* 0x040fe400078ec0ff */
[----:B------:R-:W-:Y:S02]  /*a820*/  LOP3.LUT R26, R10, 0xffff0000, RZ, 0xc0, !PT ;  /* 0xffff00000a1a7812 */ /* 0x000fe400078ec0ff */
[----:B------:R-:W-:Y:S02]  /*a830*/  SHF.L.U32 R27, R11, 0x10, RZ ;  /* 0x000000100b1b7819 */ /* 0x000fe400000006ff */
[C---:B--2---:R-:W-:Y:S01]  /*a840*/  LOP3.LUT R8, R3.reuse, 0xffff0000, RZ, 0xc0, !PT ;  /* 0xffff000003087812 */ /* 0x044fe200078ec0ff */
[----:B------:R-:W-:Y:S01]  /*a850*/  IMAD.U32 R3, R3, 0x10000, RZ ;  /* 0x0001000003037824 */ /* 0x000fe200078e00ff */
[----:B------:R-:W-:-:S02]  /*a860*/  LOP3.LUT R13, R2, 0xffff0000, RZ, 0xc0, !PT ;  /* 0xffff0000020d7812 */ /* 0x000fc400078ec0ff */
[----:B---3--:R-:W-:Y:S01]  /*a870*/  LOP3.LUT R14, R5, 0xffff0000, RZ, 0xc0, !PT ;  /* 0xffff0000050e7812 */ /* 0x008fe200078ec0ff */
[C---:B------:R-:W-:Y:S01]  /*a880*/  FMUL.FTZ R10, R25.reuse, R8 ;  /* 0x00000008190a7220 */ /* 0x040fe20000410000 */
[----:B------:R-:W-:Y:S01]  /*a890*/  LOP3.LUT R15, R4, 0xffff0000, RZ, 0xc0, !PT ;  /* 0xffff0000040f7812 */ /* 0x000fe200078ec0ff */
[----:B------:R-:W-:Y:S01]  /*a8a0*/  FMUL.FTZ R11, R0, R13 ;  /* 0x0000000d000b7220 */ /* 0x000fe20000410000 */
[----:B------:R-:W-:Y:S01]  /*a8b0*/  SHF.L.U32 R2, R2, 0x10, RZ ;  /* 0x0000001002027819 */ /* 0x000fe200000006ff */
[----:B------:R-:W-:Y:S01]  /*a8c0*/  FMUL.FTZ R25, R25, R14 ;  /* 0x0000000e19197220 */ /* 0x000fe20000410000 */
[----:B------:R-:W-:Y:S01]  /*a8d0*/  SHF.L.U32 R4, R4, 0x10, RZ ;  /* 0x0000001004047819 */ /* 0x000fe200000006ff */
[-C--:B------:R-:W-:Y:S01]  /*a8e0*/  FMUL.FTZ R0, R0, R15.reuse ;  /* 0x0000000f00007220 */ /* 0x080fe20000410000 */
[----:B------:R-:W-:Y:S01]  /*a8f0*/  SHF.L.U32 R5, R5, 0x10, RZ ;  /* 0x0000001005057819 */ /* 0x000fe200000006ff */
[----:B------:R-:W-:Y:S02]  /*a900*/  FFMA.FTZ R25, R27, R8, R25 ;  /* 0x000000081b197223 */ /* 0x000fe40000010019 */
[----:B------:R-:W-:-:S02]  /*a910*/  FFMA.FTZ R11, R12, R15, -R11 ;  /* 0x0000000f0c0b7223 */ /* 0x000fc4000001080b */
[----:B------:R-:W-:Y:S02]  /*a920*/  FFMA.FTZ R0, R12, R13, R0 ;  /* 0x0000000d0c007223 */ /* 0x000fe40000010000 */
[C---:B------:R-:W-:Y:S02]  /*a930*/  FMUL.FTZ R8, R24.reuse, R2 ;  /* 0x0000000218087220 */ /* 0x040fe40000410000 */
[-C--:B------:R-:W-:Y:S01]  /*a940*/  FMUL.FTZ R24, R24, R4.reuse ;  /* 0x0000000418187220 */ /* 0x080fe20000410000 */
[----:B------:R-:W-:Y:S01]  /*a950*/  F2FP.BF16.PACK_AB R0, R0, R11 ;  /* 0x0000000b0000723e */ /* 0x000fe200000010ff */
[C---:B------:R-:W-:Y:S02]  /*a960*/  FMUL.FTZ R12, R26.reuse, R3 ;  /* 0x000000031a0c7220 */ /* 0x040fe40000410000 */
[----:B------:R-:W-:Y:S02]  /*a970*/  FMUL.FTZ R26, R26, R5 ;  /* 0x000000051a1a7220 */ /* 0x000fe40000410000 */
[----:B------:R-:W-:-:S02]  /*a980*/  FFMA.FTZ R8, R9, R4, -R8 ;  /* 0x0000000409087223 */ /* 0x000fc40000010808 */
[----:B------:R-:W-:Y:S02]  /*a990*/  FFMA.FTZ R10, R27, R14, -R10 ;  /* 0x0000000e1b0a7223 */ /* 0x000fe4000001080a */
[----:B------:R-:W-:Y:S02]  /*a9a0*/  FFMA.FTZ R9, R9, R2, R24 ;  /* 0x0000000209097223 */ /* 0x000fe40000010018 */
[C---:B------:R-:W-:Y:S01]  /*a9b0*/  FFMA.FTZ R12, R20.reuse, R5, -R12 ;  /* 0x00000005140c7223 */ /* 0x040fe2000001080c */
[----:B------:R-:W-:Y:S01]  /*a9c0*/  F2FP.BF16.PACK_AB R11, R25, R10 ;  /* 0x0000000a190b723e */ /* 0x000fe200000010ff */
[----:B------:R-:W-:Y:S01]  /*a9d0*/  FFMA.FTZ R3, R20, R3, R26 ;  /* 0x0000000314037223 */ /* 0x000fe2000001001a */
[----:B------:R-:W-:Y:S02]  /*a9e0*/  F2FP.BF16.PACK_AB R8, R9, R8 ;  /* 0x000000080908723e */ /* 0x000fe400000010ff */
[----:B------:R-:W-:Y:S02]  /*a9f0*/  MOV R9, R0 ;  /* 0x0000000000097202 */ /* 0x000fe40000000f00 */
[----:B------:R-:W-:-:S02]  /*aa00*/  F2FP.BF16.PACK_AB R10, R3, R12 ;  /* 0x0000000c030a723e */ /* 0x000fc400000010ff */
.L_x_5810:
[----:B------:R-:W-:Y:S05]  /*aa10*/  BSYNC B0 ;  /* 0x0000000000007941 */ /* 0x000fea0003800000 */
.L_x_5809:
[----:B-----5:R2:W-:Y:S04]  /*aa20*/  STS.128 [R209], R8 ;  /* 0x00000008d1007388 */ /* 0x0205e80000000c00 */
[----:B------:R2:W5:Y:S01]  /*aa30*/  LD.E.128 R12, [R46.64+0x80] ;  /* 0x000080062e0c7980 */ /* 0x000562000c101d00 */
[----:B------:R-:W-:Y:S01]  /*aa40*/  IADD3 R0, R18, 0x40, RZ ;  /* 0x0000004012007810 */ /* 0x000fe20007ffe0ff */
[----:B------:R-:W-:Y:S03]  /*aa50*/  BSSY B0, `(.L_x_5811) ;  /* 0x0000029000007945 */ /* 0x000fe60003800000 */
[----:B------:R-:W-:-:S13]  /*aa60*/  ISETP.GE.AND P0, PT, R0, R17, PT ;  /* 0x000000110000720c */ /* 0x000fda0003f06270 */
[----:B------:R-:W-:Y:S05]  /*aa70*/  @P0 BRA `(.L_x_5812) ;  /* 0x0000026000000947 */ /* 0x000fea0003800000 */
[----:B------:R-:W3:Y:S04]  /*aa80*/  LD.E.64 R2, [R30.64+0x40] ;  /* 0x000040061e027980 */ /* 0x000ee8000c101b00 */
[----:B------:R-:W4:Y:S01]  /*aa90*/  LD.E.64 R4, [R28.64+0x40] ;  /* 0x000040061c047980 */ /* 0x000f22000c101b00 */
[C---:B--2--5:R-:W-:Y:S01]  /*aaa0*/  SHF.L.U32 R8, R13.reuse, 0x10, RZ ;  /* 0x000000100d087819 */ /* 0x064fe200000006ff */
        /* <DEDUP_REMOVED lines=35> */
.L_x_5812:
[----:B------:R-:W-:Y:S05]  /*ace0*/  BSYNC B0 ;  /* 0x0000000000007941 */ /* 0x000fea0003800000 */
.L_x_5811:
[----:B-----5:R3:W-:Y:S04]  /*acf0*/  STS.128 [R209+0x2000], R12 ;  /* 0x0020000cd1007388 */ /* 0x0207e80000000c00 */
[----:B--2---:R3:W5:Y:S01]  /*ad00*/  LD.E.128 R8, [R46.64+0x100] ;  /* 0x000100062e087980 */ /* 0x004762000c101d00 */
[----:B------:R-:W-:Y:S01]  /*ad10*/  IADD3 R0, R18, 0x80, RZ ;  /* 0x0000008012007810 */ /* 0x000fe20007ffe0ff */
[----:B------:R-:W-:Y:S03]  /*ad20*/  BSSY B0, `(.L_x_5813) ;  /* 0x000002a000007945 */ /* 0x000fe60003800000 */
[----:B------:R-:W-:-:S13]  /*ad30*/  ISETP.GE.AND P0, PT, R0, R17, PT ;  /* 0x000000110000720c */ /* 0x000fda0003f06270 */
[----:B------:R-:W-:Y:S05]  /*ad40*/  @P0 BRA `(.L_x_5814) ;  /* 0x0000027000000947 */ /* 0x000fea0003800000 */
[----:B------:R-:W2:Y:S04]  /*ad50*/  LD.E.64 R2, [R30.64+0x80] ;  /* 0x000080061e027980 */ /* 0x000ea8000c101b00 */
[----:B------:R-:W4:Y:S01]  /*ad60*/  LD.E.64 R4, [R28.64+0x80] ;  /* 0x000080061c047980 */ /* 0x000f22000c101b00 */
[C---:B---3-5:R-:W-:Y:S01]  /*ad70*/  SHF.L.U32 R12, R9.reuse, 0x10, RZ ;  /* 0x00000010090c7819 */ /* 0x068fe200000006ff */
        /* <DEDUP_REMOVED lines=10> */
[----:B----4-:R-:W-:Y:S01]  /*ae20*/  LOP3.LUT R14, R5, 0xffff0000, RZ, 0xc0, !PT ;  /* 0xffff0000050e7812 */ /* 0x010fe200078ec0ff */
        /* <DEDUP_REMOVED lines=25> */
.L_x_5814:
[----:B------:R-:W-:Y:S05]  /*afc0*/  BSYNC B0 ;  /* 0x0000000000007941 */ /* 0x000fea0003800000 */
.L_x_5813:
[----:B-----5:R2:W-:Y:S02]  /*afd0*/  STS.128 [R209+0x4000], R8 ;  /* 0x00400008d1007388 */ /* 0x0205e40000000c00 */
.L_x_5808:
[----:B------:R-:W-:Y:S05]  /*afe0*/  BSYNC B1 ;  /* 0x0000000000017941 */ /* 0x000fea0003800000 */
.L_x_5807:
[----:B------:R-:W-:Y:S01]  /*aff0*/  IADD3 R0, R158, 0x10, RZ ;  /* 0x000000109e007810 */ /* 0x000fe20007ffe0ff */
[----:B------:R-:W-:Y:S03]  /*b000*/  BSSY B1, `(.L_x_5815) ;  /* 0x0000094000017945 */ /* 0x000fe60003800000 */
[----:B------:R-:W-:-:S04]  /*b010*/  ISETP.GE.AND P0, PT, R0, R33, PT ;  /* 0x000000210000720c */ /* 0x000fc80003f06270 */
[----:B------:R-:W-:-:S13]  /*b020*/  ISETP.LT.OR P0, PT, R59, -0x87, P0 ;  /* 0xffffff793b00780c */ /* 0x000fda0000701670 */
[----:B------:R-:W-:Y:S05]  /*b030*/  @P0 BRA `(.L_x_5816) ;  /* 0x0000090000000947 */ /* 0x000fea0003800000 */
[----:B--2---:R2:W5:Y:S01]  /*b040*/  LD.E.128 R8, [R44.64] ;  /* 0x000000062c087980 */ /* 0x004562000c101d00 */
[C---:B------:R-:W-:Y:S01]  /*b050*/  IADD3 R3, P0, R16.reuse, R7, RZ ;  /* 0x0000000710037210 */ /* 0x040fe20007f1e0ff */
[----:B------:R-:W-:Y:S03]  /*b060*/  BSSY B0, `(.L_x_5817) ;  /* 0x0000031000007945 */ /* 0x000fe60003800000 */
[----:B------:R-:W-:Y:S01]  /*b070*/  LEA.HI.X.SX32 R16, R16, R6, 0x1, P0 ;  /* 0x0000000610107211 */ /* 0x000fe200000f0eff */
[C---:B------:R-:W-:Y:S01]  /*b080*/  IMAD.SHL.U32 R31, R3.reuse, 0x2, RZ ;  /* 0x00000002031f7824 */ /* 0x040fe200078e00ff */
[----:B------:R-:W-:Y:S02]  /*b090*/  ISETP.GE.AND P0, PT, R18, R17, PT ;  /* 0x000000111200720c */ /* 0x000fe40003f06270 */
[----:B------:R-:W-:Y:S02]  /*b0a0*/  SHF.L.U64.HI R3, R3, 0x1, R16 ;  /* 0x0000000103037819 */ /* 0x000fe40000010210 */
[----:B------:R-:W-:-:S02]  /*b0b0*/  IADD3 R24, P2, R36, R31, RZ ;  /* 0x0000001f24187210 */ /* 0x000fc40007f5e0ff */
[----:B------:R-:W-:-:S03]  /*b0c0*/  IADD3 R30, P1, R34, R31, RZ ;  /* 0x0000001f221e7210 */ /* 0x000fc60007f3e0ff */
[--C-:B------:R-:W-:Y:S02]  /*b0d0*/  IMAD.X R25, R37, 0x1, R3.reuse, P2 ;  /* 0x0000000125197824 */ /* 0x100fe400010e0603 */
[----:B------:R-:W-:Y:S02]  /*b0e0*/  IMAD.X R31, R35, 0x1, R3, P1 ;  /* 0x00000001231f7824 */ /* 0x000fe400008e0603 */
[----:B------:R-:W-:Y:S05]  /*b0f0*/  @P0 BRA `(.L_x_5818) ;  /* 0x0000027000000947 */ /* 0x000fea0003800000 */
[----:B------:R-:W4:Y:S04]  /*b100*/  LD.E.64 R2, [R30.64] ;  /* 0x000000061e027980 */ /* 0x000f28000c101b00 */
[----:B--2---:R-:W2:Y:S01]  /*b110*/  LD.E.64 R4, [R24.64] ;  /* 0x0000000618047980 */ /* 0x004ea2000c101b00 */
[C---:B---3-5:R-:W-:Y:S01]  /*b120*/  SHF.L.U32 R12, R9.reuse, 0x10, RZ ;  /* 0x00000010090c7819 */ /* 0x068fe200000006ff */
[----:B------:R-:W-:Y:S01]  /*b130*/  IMAD.U32 R27, R10, 0x10000, RZ ;  /* 0x000100000a1b7824 */ /* 0x000fe200078e00ff */
[----:B------:R-:W-:-:S02]  /*b140*/  LOP3.LUT R9, R9, 0xffff0000, RZ, 0xc0, !PT ;  /* 0xffff000009097812 */ /* 0x000fc400078ec0ff */
[C---:B------:R-:W-:Y:S02]  /*b150*/  SHF.L.U32 R26, R11.reuse, 0x10, RZ ;  /* 0x000000100b1a7819 */ /* 0x040fe400000006ff */
[----:B------:R-:W-:Y:S02]  /*b160*/  LOP3.LUT R20, R11, 0xffff0000, RZ, 0xc0, !PT ;  /* 0xffff00000b147812 */ /* 0x000fe400078ec0ff */
[C---:B------:R-:W-:Y:S02]  /*b170*/  SHF.L.U32 R13, R8.reuse, 0x10, RZ ;  /* 0x00000010080d7819 */ /* 0x040fe400000006ff */
[----:B------:R-:W-:Y:S02]  /*b180*/  LOP3.LUT R28, R8, 0xffff0000, RZ, 0xc0, !PT ;  /* 0xffff0000081c7812 */ /* 0x000fe400078ec0ff */
[----:B------:R-:W-:Y:S02]  /*b190*/  LOP3.LUT R29, R10, 0xffff0000, RZ, 0xc0, !PT ;  /* 0xffff00000a1d7812 */ /* 0x000fe400078ec0ff */
[----:B----4-:R-:W-:-:S02]  /*b1a0*/  LOP3.LUT R14, R2, 0xffff0000, RZ, 0xc0, !PT ;  /* 0xffff0000020e7812 */ /* 0x010fc400078ec0ff */
        /* <DEDUP_REMOVED lines=8> */
[C---:B------:R-:W-:Y:S01]  /*b230*/  FFMA.FTZ R11, R12.reuse, R16, -R11 ;  /* 0x000000100c0b7223 */ /* 0x040fe2000001080b */
[----:B------:R-:W-:Y:S01]  /*b240*/  SHF.L.U32 R16, R5, 0x10, RZ ;  /* 0x0000001005107819 */ /* 0x000fe200000006ff */
[----:B------:R-:W-:-:S02]  /*b250*/  FFMA.FTZ R12, R12, R14, R9 ;  /* 0x0000000e0c0c7223 */ /* 0x000fc40000010009 */
[----:B------:R-:W-:Y:S02]  /*b260*/  IMAD.U32 R14, R3, 0x10000, RZ ;  /* 0x00010000030e7824 */ /* 0x000fe400078e00ff */
[----:B------:R-:W-:Y:S01]  /*b270*/  FMUL.FTZ R9, R20, R15 ;  /* 0x0000000f14097220 */ /* 0x000fe20000410000 */
[----:B------:R-:W-:Y:S01]  /*b280*/  F2FP.BF16.PACK_AB R12, R12, R11 ;  /* 0x0000000b0c0c723e */ /* 0x000fe200000010ff */
[C---:B------:R-:W-:Y:S02]  /*b290*/  FMUL.FTZ R3, R28.reuse, R2 ;  /* 0x000000021c037220 */ /* 0x040fe40000410000 */
[C---:B------:R-:W-:Y:S02]  /*b2a0*/  FMUL.FTZ R5, R29.reuse, R14 ;  /* 0x0000000e1d057220 */ /* 0x040fe40000410000 */
[----:B------:R-:W-:Y:S02]  /*b2b0*/  FMUL.FTZ R28, R28, R4 ;  /* 0x000000041c1c7220 */ /* 0x000fe40000410000 */
[----:B------:R-:W-:-:S02]  /*b2c0*/  FMUL.FTZ R29, R29, R16 ;  /* 0x000000101d1d7220 */ /* 0x000fc40000410000 */
[C---:B------:R-:W-:Y:S02]  /*b2d0*/  FFMA.FTZ R10, R26.reuse, R15, -R10 ;  /* 0x0000000f1a0a7223 */ /* 0x040fe4000001080a */
[----:B------:R-:W-:Y:S02]  /*b2e0*/  FFMA.FTZ R9, R26, R8, R9 ;  /* 0x000000081a097223 */ /* 0x000fe40000010009 */
[C---:B------:R-:W-:Y:S02]  /*b2f0*/  FFMA.FTZ R3, R13.reuse, R4, -R3 ;  /* 0x000000040d037223 */ /* 0x040fe40000010803 */
[----:B------:R-:W-:Y:S01]  /*b300*/  FFMA.FTZ R28, R13, R2, R28 ;  /* 0x000000020d1c7223 */ /* 0x000fe2000001001c */
[----:B------:R-:W-:Y:S01]  /*b310*/  F2FP.BF16.PACK_AB R11, R9, R10 ;  /* 0x0000000a090b723e */ /* 0x000fe200000010ff */
[C---:B------:R-:W-:Y:S01]  /*b320*/  FFMA.FTZ R5, R27.reuse, R16, -R5 ;  /* 0x000000101b057223 */ /* 0x040fe20000010805 */
[----:B------:R-:W-:Y:S01]  /*b330*/  MOV R9, R12 ;  /* 0x0000000c00097202 */ /* 0x000fe20000000f00 */
[----:B------:R-:W-:Y:S01]  /*b340*/  FFMA.FTZ R14, R27, R14, R29 ;  /* 0x0000000e1b0e7223 */ /* 0x000fe2000001001d */
[----:B------:R-:W-:-:S04]  /*b350*/  F2FP.BF16.PACK_AB R8, R28, R3 ;  /* 0x000000031c08723e */ /* 0x000fc800000010ff */
[----:B------:R-:W-:Y:S02]  /*b360*/  F2FP.BF16.PACK_AB R10, R14, R5 ;  /* 0x000000050e0a723e */ /* 0x000fe400000010ff */
.L_x_5818:
[----:B------:R-:W-:Y:S05]  /*b370*/  BSYNC B0 ;  /* 0x0000000000007941 */ /* 0x000fea0003800000 */
.L_x_5817:
[----:B-----5:R4:W-:Y:S04]  /*b380*/  STS.128 [R209+0x800], R8 ;  /* 0x00080008d1007388 */ /* 0x0209e80000000c00 */
[----:B---3--:R4:W5:Y:S01]  /*b390*/  LD.E.128 R12, [R44.64+0x80] ;  /* 0x000080062c0c7980 */ /* 0x008962000c101d00 */
[----:B------:R-:W-:Y:S01]  /*b3a0*/  IADD3 R2, R18, 0x40, RZ ;  /* 0x0000004012027810 */ /* 0x000fe20007ffe0ff */
[----:B------:R-:W-:Y:S03]  /*b3b0*/  BSSY B0, `(.L_x_5819) ;  /* 0x000002a000007945 */ /* 0x000fe60003800000 */
[----:B------:R-:W-:-:S13]  /*b3c0*/  ISETP.GE.AND P0, PT, R2, R17, PT ;  /* 0x000000110200720c */ /* 0x000fda0003f06270 */
[----:B------:R-:W-:Y:S05]  /*b3d0*/  @P0 BRA `(.L_x_5820) ;  /* 0x0000027000000947 */ /* 0x000fea0003800000 */
[----:B------:R-:W3:Y:S04]  /*b3e0*/  LD.E.64 R2, [R30.64+0x40] ;  /* 0x000040061e027980 */ /* 0x000ee8000c101b00 */
[----:B--2---:R-:W2:Y:S01]  /*b3f0*/  LD.E.64 R4, [R24.64+0x40] ;  /* 0x0000400618047980 */ /* 0x004ea2000c101b00 */
[C---:B----45:R-:W-:Y:S01]  /*b400*/  SHF.L.U32 R9, R13.reuse, 0x10, RZ ;  /* 0x000000100d097819 */ /* 0x070fe200000006ff */
        /* <DEDUP_REMOVED lines=12> */
[C---:B------:R-:W-:Y:S01]  /*b4d0*/  LOP3.LUT R15, R5.reuse, 0xffff0000, RZ, 0xc0, !PT ;  /* 0xffff0000050f7812 */ /* 0x040fe200078ec0ff */
[----:B------:R-:W-:Y:S01]  /*b4e0*/  FMUL.FTZ R14, R16, R11 ;  /* 0x0000000b100e7220 */ /* 0x000fe20000410000 */
[----:B------:R-:W-:Y:S01]  /*b4f0*/  SHF.L.U32 R5, R5, 0x10, RZ ;  /* 0x0000001005057819 */ /* 0x000fe200000006ff */
[----:B------:R-:W-:-:S02]  /*b500*/  FMUL.FTZ R8, R8, R27 ;  /* 0x0000001b08087220 */ /* 0x000fc40000410000 */
[C---:B------:R-:W-:Y:S02]  /*b510*/  FFMA.FTZ R12, R9.reuse, R27, -R12 ;  /* 0x0000001b090c7223 */ /* 0x040fe4000001080c */
[----:B------:R-:W-:Y:S01]  /*b520*/  FFMA.FTZ R9, R9, R13, R8 ;  /* 0x0000000d09097223 */ /* 0x000fe20000010008 */
[----:B------:R-:W-:Y:S01]  /*b530*/  SHF.L.U32 R13, R2, 0x10, RZ ;  /* 0x00000010020d7819 */ /* 0x000fe200000006ff */
[-C--:B------:R-:W-:Y:S02]  /*b540*/  FMUL.FTZ R16, R16, R15.reuse ;  /* 0x0000000f10107220 */ /* 0x080fe40000410000 */
[----:B------:R-:W-:Y:S01]  /*b550*/  FFMA.FTZ R14, R20, R15, -R14 ;  /* 0x0000000f140e7223 */ /* 0x000fe2000001080e */
[----:B------:R-:W-:Y:S01]  /*b560*/  SHF.L.U32 R15, R4, 0x10, RZ ;  /* 0x00000010040f7819 */ /* 0x000fe200000006ff */
[----:B------:R-:W-:Y:S01]  /*b570*/  FMUL.FTZ R2, R28, R13 ;  /* 0x0000000d1c027220 */ /* 0x000fe20000410000 */
[----:B------:R-:W-:Y:S01]  /*b580*/  F2FP.BF16.PACK_AB R9, R9, R12 ;  /* 0x0000000c0909723e */ /* 0x000fe200000010ff */
[----:B------:R-:W-:-:S02]  /*b590*/  FMUL.FTZ R4, R29, R3 ;  /* 0x000000031d047220 */ /* 0x000fc40000410000 */
[----:B------:R-:W-:Y:S02]  /*b5a0*/  FMUL.FTZ R28, R28, R15 ;  /* 0x0000000f1c1c7220 */ /* 0x000fe40000410000 */
[----:B------:R-:W-:Y:S02]  /*b5b0*/  FMUL.FTZ R29, R29, R5 ;  /* 0x000000051d1d7220 */ /* 0x000fe40000410000 */
[----:B------:R-:W-:Y:S02]  /*b5c0*/  FFMA.FTZ R11, R20, R11, R16 ;  /* 0x0000000b140b7223 */ /* 0x000fe40000010010 */
[C---:B------:R-:W-:Y:S02]  /*b5d0*/  FFMA.FTZ R2, R10.reuse, R15, -R2 ;  /* 0x0000000f0a027223 */ /* 0x040fe40000010802 */
[----:B------:R-:W-:Y:S01]  /*b5e0*/  FFMA.FTZ R13, R10, R13, R28 ;  /* 0x0000000d0a0d7223 */ /* 0x000fe2000001001c */
[----:B------:R-:W-:Y:S01]  /*b5f0*/  F2FP.BF16.PACK_AB R15, R11, R14 ;  /* 0x0000000e0b0f723e */ /* 0x000fe200000010ff */
[----:B------:R-:W-:-:S02]  /*b600*/  FFMA.FTZ R4, R26, R5, -R4 ;  /* 0x000000051a047223 */ /* 0x000fc40000010804 */
[----:B------:R-:W-:Y:S01]  /*b610*/  FFMA.FTZ R29, R26, R3, R29 ;  /* 0x000000031a1d7223 */ /* 0x000fe2000001001d */
[----:B------:R-:W-:Y:S02]  /*b620*/  F2FP.BF16.PACK_AB R12, R13, R2 ;  /* 0x000000020d0c723e */ /* 0x000fe400000010ff */
[----:B------:R-:W-:Y:S02]  /*b630*/  MOV R13, R9 ;  /* 0x00000009000d7202 */ /* 0x000fe40000000f00 */
[----:B------:R-:W-:Y:S02]  /*b640*/  F2FP.BF16.PACK_AB R14, R29, R4 ;  /* 0x000000041d0e723e */ /* 0x000fe400000010ff */
.L_x_5820:
[----:B------:R-:W-:Y:S05]  /*b650*/  BSYNC B0 ;  /* 0x0000000000007941 */ /* 0x000fea0003800000 */
.L_x_5819:
[----:B-----5:R3:W-:Y:S04]  /*b660*/  STS.128 [R209+0x2800], R12 ;  /* 0x0028000cd1007388 */ /* 0x0207e80000000c00 */
[----:B-12-4-:R-:W5:Y:S01]  /*b670*/  LD.E.128 R44, [R44.64+0x100] ;  /* 0x000100062c2c7980 */ /* 0x016f62000c101d00 */
[----:B------:R-:W-:Y:S01]  /*b680*/  IADD3 R2, R18, 0x80, RZ ;  /* 0x0000008012027810 */ /* 0x000fe20007ffe0ff */
[----:B------:R-:W-:Y:S03]  /*b690*/  BSSY B0, `(.L_x_5821) ;  /* 0x0000029000007945 */ /* 0x000fe60003800000 */
[----:B------:R-:W-:-:S13]  /*b6a0*/  ISETP.GE.AND P0, PT, R2, R17, PT ;  /* 0x000000110200720c */ /* 0x000fda0003f06270 */
[----:B------:R-:W-:Y:S05]  /*b6b0*/  @P0 BRA `(.L_x_5822) ;  /* 0x0000026000000947 */ /* 0x000fea0003800000 */
[----:B------:R-:W2:Y:S04]  /*b6c0*/  LD.E.64 R2, [R30.64+0x80] ;  /* 0x000080061e027980 */ /* 0x000ea8000c101b00 */
[----:B------:R-:W4:Y:S01]  /*b6d0*/  LD.E.64 R4, [R24.64+0x80] ;  /* 0x0000800618047980 */ /* 0x000f22000c101b00 */
        /* <DEDUP_REMOVED lines=8> */
[----:B--23--:R-:W-:Y:S02]  /*b760*/  LOP3.LUT R13, R2, 0xffff0000, RZ, 0xc0, !PT ;  /* 0xffff0000020d7812 */ /* 0x00cfe400078ec0ff */
[----:B------:R-:W-:Y:S02]  /*b770*/  LOP3.LUT R11, R3, 0xffff0000, RZ, 0xc0, !PT ;  /* 0xffff0000030b7812 */ /* 0x000fe400078ec0ff */
[----:B----4-:R-:W-:Y:S01]  /*b780*/  LOP3.LUT R15, R4, 0xffff0000, RZ, 0xc0, !PT ;  /* 0xffff0000040f7812 */ /* 0x010fe200078ec0ff */
[----:B------:R-:W-:Y:S01]  /*b790*/  FMUL.FTZ R12, R8, R13 ;  /* 0x0000000d080c7220 */ /* 0x000fe20000410000 */
        /* <DEDUP_REMOVED lines=11> */
[----:B------:R-:W-:Y:S02]  /*b850*/  FMUL.FTZ R2, R44, R13 ;  /* 0x0000000d2c027220 */ /* 0x000fe40000410000 */
        /* <DEDUP_REMOVED lines=12> */
.L_x_5822:
[----:B------:R-:W-:Y:S05]  /*b920*/  BSYNC B0 ;  /* 0x0000000000007941 */ /* 0x000fea0003800000 */
.L_x_5821:
[----:B-----5:R1:W-:Y:S02]  /*b930*/  STS.128 [R209+0x4800], R44 ;  /* 0x0048002cd1007388 */ /* 0x0203e40000000c00 */
.L_x_5816:
[----:B------:R-:W-:Y:S05]  /*b940*/  BSYNC B1 ;  /* 0x0000000000017941 */ /* 0x000fea0003800000 */
.L_x_5815:
[----:B------:R-:W-:Y:S01]  /*b950*/  IADD3 R16, R158, 0x20, RZ ;  /* 0x000000209e107810 */ /* 0x000fe20007ffe0ff */
[----:B------:R-:W-:Y:S03]  /*b960*/  BSSY B1, `(.L_x_5823) ;  /* 0x0000096000017945 */ /* 0x000fe60003800000 */
[----:B------:R-:W-:-:S04]  /*b970*/  ISETP.GE.AND P0, PT, R16, R33, PT ;  /* 0x000000211000720c */ /* 0x000fc80003f06270 */
[----:B------:R-:W-:-:S13]  /*b980*/  ISETP.LT.OR P0, PT, R59, -0x107, P0 ;  /* 0xfffffef93b00780c */ /* 0x000fda0000701670 */
[----:B------:R-:W-:Y:S05]  /*b990*/  @P0 BRA `(.L_x_5824) ;  /* 0x0000092000000947 */ /* 0x000fea0003800000 */
[----:B---3--:R3:W5:Y:S01]  /*b9a0*/  LD.E.128 R12, [R38.64] ;  /* 0x00000006260c7980 */ /* 0x008762000c101d00 */
[----:B------:R-:W-:Y:S01]  /*b9b0*/  IMAD.SHL.U32 R3, R21, 0x20, RZ ;  /* 0x0000002015037824 */ /* 0x000fe200078e00ff */
[----:B------:R-:W-:Y:S04]  /*b9c0*/  BSSY B0, `(.L_x_5825) ;  /* 0x0000032000007945 */ /* 0x000fe80003800000 */
[----:B------:R-:W-:-:S04]  /*b9d0*/  IADD3 R2, P0, R3, R7, RZ ;  /* 0x0000000703027210 */ /* 0x000fc80007f1e0ff */
[----:B------:R-:W-:Y:S01]  /*b9e0*/  LEA.HI.X.SX32 R3, R3, R6, 0x1, P0 ;  /* 0x0000000603037211 */ /* 0x000fe200000f0eff */
[----:B------:R-:W-:Y:S01]  /*b9f0*/  IMAD.SHL.U32 R31, R2, 0x2, RZ ;  /* 0x00000002021f7824 */ /* 0x000fe200078e00ff */
[----:B------:R-:W-:Y:S02]  /*ba00*/  ISETP.GE.AND P0, PT, R18, R17, PT ;  /* 0x000000111200720c */ /* 0x000fe40003f06270 */
[----:B------:R-:W-:Y:S02]  /*ba10*/  SHF.L.U64.HI R3, R2, 0x1, R3 ;  /* 0x0000000102037819 */ /* 0x000fe40000010203 */
[-C--:B------:R-:W-:Y:S02]  /*ba20*/  IADD3 R24, P2, R36, R31.reuse, RZ ;  /* 0x0000001f24187210 */ /* 0x080fe40007f5e0ff */
[----:B------:R-:W-:-:S03]  /*ba30*/  IADD3 R30, P1, R34, R31, RZ ;  /* 0x0000001f221e7210 */ /* 0x000fc60007f3e0ff */
[--C-:B------:R-:W-:Y:S02]  /*ba40*/  IMAD.X R25, R37, 0x1, R3.reuse, P2 ;  /* 0x0000000125197824 */ /* 0x100fe400010e0603 */
[----:B------:R-:W-:Y:S02]  /*ba50*/  IMAD.X R31, R35, 0x1, R3, P1 ;  /* 0x00000001231f7824 */ /* 0x000fe400008e0603 */
[----:B------:R-:W-:Y:S05]  /*ba60*/  @P0 BRA `(.L_x_5826) ;  /* 0x0000027000000947 */ /* 0x000fea0003800000 */
[----:B---3--:R-:W3:Y:S04]  /*ba70*/  LD.E.64 R2, [R30.64] ;  /* 0x000000061e027980 */ /* 0x008ee8000c101b00 */
[----:B------:R-:W4:Y:S01]  /*ba80*/  LD.E.64 R4, [R24.64] ;  /* 0x0000000618047980 */ /* 0x000f22000c101b00 */
[C---:B--2--5:R-:W-:Y:S01]  /*ba90*/  SHF.L.U32 R9, R13.reuse, 0x10, RZ ;  /* 0x000000100d097819 */ /* 0x064fe200000006ff */
[----:B------:R-:W-:Y:S01]  /*baa0*/  IMAD.U32 R28, R14, 0x10000, RZ ;  /* 0x000100000e1c7824 */ /* 0x000fe200078e00ff */
[----:B------:R-:W-:-:S02]  /*bab0*/  LOP3.LUT R8, R13, 0xffff0000, RZ, 0xc0, !PT ;  /* 0xffff00000d087812 */ /* 0x000fc400078ec0ff */
[C---:B------:R-:W-:Y:S02]  /*bac0*/  SHF.L.U32 R10, R12.reuse, 0x10, RZ ;  /* 0x000000100c0a7819 */ /* 0x040fe400000006ff */
[----:B------:R-:W-:Y:S02]  /*bad0*/  LOP3.LUT R29, R12, 0xffff0000, RZ, 0xc0, !PT ;  /* 0xffff00000c1d7812 */ /* 0x000fe400078ec0ff */
[C---:B------:R-:W-:Y:S02]  /*bae0*/  SHF.L.U32 R26, R15.reuse, 0x10, RZ ;  /* 0x000000100f1a7819 */ /* 0x040fe400000006ff */
[----:B------:R-:W-:Y:S02]  /*baf0*/  LOP3.LUT R20, R15, 0xffff0000, RZ, 0xc0, !PT ;  /* 0xffff00000f147812 */ /* 0x000fe400078ec0ff */
[----:B------:R-:W-:Y:S02]  /*bb00*/  LOP3.LUT R32, R14, 0xffff0000, RZ, 0xc0, !PT ;  /* 0xffff00000e207812 */ /* 0x000fe400078ec0ff */
[----:B---3--:R-:W-:-:S02]  /*bb10*/  LOP3.LUT R13, R2, 0xffff0000, RZ, 0xc0, !PT ;  /* 0xffff0000020d7812 */ /* 0x008fc400078ec0ff */
[C---:B------:R-:W-:Y:S01]  /*bb20*/  LOP3.LUT R11, R3.reuse, 0xffff0000, RZ, 0xc0, !PT ;  /* 0xffff0000030b7812 */ /* 0x040fe200078ec0ff */
[----:B------:R-:W-:Y:S01]  /*bb30*/  IMAD.U32 R3, R3, 0x10000, RZ ;  /* 0x0001000003037824 */ /* 0x000fe200078e00ff */
[----:B----4-:R-:W-:Y:S01]  /*bb40*/  LOP3.LUT R27, R4, 0xffff0000, RZ, 0xc0, !PT ;  /* 0xffff0000041b7812 */ /* 0x010fe200078ec0ff */
[----:B------:R-:W-:Y:S01]  /*bb50*/  FMUL.FTZ R12, R8, R13 ;  /* 0x0000000d080c7220 */ /* 0x000fe20000410000 */
[----:B------:R-:W-:Y:S01]  /*bb60*/  SHF.L.U32 R2, R2, 0x10, RZ ;  /* 0x0000001002027819 */ /* 0x000fe200000006ff */
[----:B------:R-:W-:Y:S01]  /*bb70*/  FMUL.FTZ R14, R20, R11 ;  /* 0x0000000b140e7220 */ /* 0x000fe20000410000 */
[----:B------:R-:W-:Y:S01]  /*bb80*/  LOP3.LUT R15, R5, 0xffff0000, RZ, 0xc0, !PT ;  /* 0xffff0000050f7812 */ /* 0x000fe200078ec0ff */
        /* <DEDUP_REMOVED lines=9> */
[C---:B------:R-:W-:Y:S02]  /*bc20*/  FMUL.FTZ R8, R32.reuse, R3 ;  /* 0x0000000320087220 */ /* 0x040fe40000410000 */
        /* <DEDUP_REMOVED lines=11> */
.L_x_5826:
[----:B---3--:R-:W-:Y:S05]  /*bce0*/  BSYNC B0 ;  /* 0x0000000000007941 */ /* 0x008fea0003800000 */
.L_x_5825:
        /* <DEDUP_REMOVED lines=19> */
[----:B----4-:R-:W-:Y:S01]  /*be20*/  LOP3.LUT R20, R4, 0xffff0000, RZ, 0xc0, !PT ;  /* 0xffff000004147812 */ /* 0x010fe200078ec0ff */
[----:B------:R-:W-:Y:S01]  /*be30*/  FMUL.FTZ R11, R9, R14 ;  /* 0x0000000e090b7220 */ /* 0x000fe20000410000 */
[----:B------:R-:W-:Y:S01]  /*be40*/  LOP3.LUT R15, R5, 0xffff0000, RZ, 0xc0, !PT ;  /* 0xffff0000050f7812 */ /* 0x000fe200078ec0ff */
        /* <DEDUP_REMOVED lines=11> */
[C---:B------:R-:W-:Y:S02]  /*bf00*/  FMUL.FTZ R9, R32.reuse, R3 ;  /* 0x0000000320097220 */ /* 0x040fe40000410000 */
[----:B------:R-:W-:Y:S01]  /*bf10*/  FMUL.FTZ R8, R29, R2 ;  /* 0x000000021d087220 */ /* 0x000fe20000410000 */
[----:B------:R-:W-:Y:S01]  /*bf20*/  F2FP.BF16.PACK_AB R11, R27, R10 ;  /* 0x0000000a1b0b723e */ /* 0x000fe200000010ff */
[----:B------:R-:W-:-:S02]  /*bf30*/  FMUL.FTZ R32, R32, R5 ;  /* 0x0000000520207220 */ /* 0x000fc40000410000 */
[-C--:B------:R-:W-:Y:S02]  /*bf40*/  FMUL.FTZ R29, R29, R4.reuse ;  /* 0x000000041d1d7220 */ /* 0x080fe40000410000 */
[C---:B------:R-:W-:Y:S02]  /*bf50*/  FFMA.FTZ R9, R28.reuse, R5, -R9 ;  /* 0x000000051c097223 */ /* 0x040fe40000010809 */
[----:B------:R-:W-:Y:S02]  /*bf60*/  FFMA.FTZ R32, R28, R3, R32 ;  /* 0x000000031c207223 */ /* 0x000fe40000010020 */
[C---:B------:R-:W-:Y:S02]  /*bf70*/  FFMA.FTZ R8, R13.reuse, R4, -R8 ;  /* 0x000000040d087223 */ /* 0x040fe40000010808 */
[----:B------:R-:W-:Y:S01]  /*bf80*/  FFMA.FTZ R29, R13, R2, R29 ;  /* 0x000000020d1d7223 */ /* 0x000fe2000001001d */
[----:B------:R-:W-:Y:S02]  /*bf90*/  F2FP.BF16.PACK_AB R10, R32, R9 ;  /* 0x00000009200a723e */ /* 0x000fe400000010ff */
[----:B------:R-:W-:-:S02]  /*bfa0*/  MOV R9, R12 ;  /* 0x0000000c00097202 */ /* 0x000fc40000000f00 */
[----:B------:R-:W-:Y:S02]  /*bfb0*/  F2FP.BF16.PACK_AB R8, R29, R8 ;  /* 0x000000081d08723e */ /* 0x000fe400000010ff */
.L_x_5828:
[----:B------:R-:W-:Y:S05]  /*bfc0*/  BSYNC B0 ;  /* 0x0000000000007941 */ /* 0x000fea0003800000 */
.L_x_5827:
[----:B-----5:R2:W-:Y:S04]  /*bfd0*/  STS.128 [R209+0x3000], R8 ;  /* 0x00300008d1007388 */ /* 0x0205e80000000c00 */
[----:B---3--:R2:W5:Y:S01]  /*bfe0*/  LD.E.128 R12, [R38.64+0x100] ;  /* 0x00010006260c7980 */ /* 0x008562000c101d00 */
[----:B------:R-:W-:Y:S01]  /*bff0*/  IADD3 R2, R18, 0x80, RZ ;  /* 0x0000008012027810 */ /* 0x000fe20007ffe0ff */
[----:B------:R-:W-:Y:S03]  /*c000*/  BSSY B0, `(.L_x_5829) ;  /* 0x000002a000007945 */ /* 0x000fe60003800000 */
[----:B------:R-:W-:-:S13]  /*c010*/  ISETP.GE.AND P0, PT, R2, R17, PT ;  /* 0x000000110200720c */ /* 0x000fda0003f06270 */
        /* <DEDUP_REMOVED lines=8> */
[C---:B------:R-:W-:Y:S02]  /*c0a0*/  SHF.L.U32 R26, R15.reuse, 0x10, RZ ;  /* 0x000000100f1a7819 */ /* 0x040fe400000006ff */
[----:B------:R-:W-:Y:S02]  /*c0b0*/  LOP3.LUT R20, R15, 0xffff0000, RZ, 0xc0, !PT ;  /* 0xffff00000f147812 */ /* 0x000fe400078ec0ff */
[----:B----4-:R-:W-:Y:S02]  /*c0c0*/  LOP3.LUT R24, R14, 0xffff0000, RZ, 0xc0, !PT ;  /* 0xffff00000e187812 */ /* 0x010fe400078ec0ff */
[----:B---3--:R-:W-:Y:S02]  /*c0d0*/  LOP3.LUT R13, R2, 0xffff0000, RZ, 0xc0, !PT ;  /* 0xffff0000020d7812 */ /* 0x008fe400078ec0ff */
[C---:B------:R-:W-:Y:S01]  /*c0e0*/  LOP3.LUT R11, R3.reuse, 0xffff0000, RZ, 0xc0, !PT ;  /* 0xffff0000030b7812 */ /* 0x040fe200078ec0ff */
[----:B------:R-:W-:Y:S01]  /*c0f0*/  IMAD.U32 R3, R3, 0x10000, RZ ;  /* 0x0001000003037824 */ /* 0x000fe200078e00ff */
[----:B--2---:R-:W-:Y:S01]  /*c100*/  LOP3.LUT R27, R4, 0xffff0000, RZ, 0xc0, !PT ;  /* 0xffff0000041b7812 */ /* 0x004fe200078ec0ff */
        /* <DEDUP_REMOVED lines=25> */
.L_x_5830:
[----:B------:R-:W-:Y:S05]  /*c2a0*/  BSYNC B0 ;  /* 0x0000000000007941 */ /* 0x000fea0003800000 */
.L_x_5829:
[----:B-----5:R3:W-:Y:S02]  /*c2b0*/  STS.128 [R209+0x5000], R12 ;  /* 0x0050000cd1007388 */ /* 0x0207e40000000c00 */
.L_x_5824:
[----:B------:R-:W-:Y:S05]  /*c2c0*/  BSYNC B1 ;  /* 0x0000000000017941 */ /* 0x000fea0003800000 */
.L_x_5823:
[----:B------:R-:W-:-:S04]  /*c2d0*/  IADD3 R2, R158, 0x30, RZ ;  /* 0x000000309e027810 */ /* 0x000fc80007ffe0ff */
[----:B------:R-:W-:-:S04]  /*c2e0*/  ISETP.GE.AND P0, PT, R2, R33, PT ;  /* 0x000000210200720c */ /* 0x000fc80003f06270 */
[----:B------:R-:W-:-:S13]  /*c2f0*/  ISETP.LT.OR P0, PT, R59, -0x187, P0 ;  /* 0xfffffe793b00780c */ /* 0x000fda0000701670 */
[----:B------:R-:W-:Y:S05]  /*c300*/  @P0 BRA `(.L_x_5831) ;  /* 0x00004f1000000947 */ /* 0x000fea0003800000 */
[----:B--2---:R2:W5:Y:S01]  /*c310*/  LD.E.128 R8, [R40.64] ;  /* 0x0000000628087980 */ /* 0x004562000c101d00 */
[----:B------:R-:W-:Y:S01]  /*c320*/  IMAD R21, R21, 0x30, RZ ;  /* 0x0000003015157824 */ /* 0x000fe200078e02ff */
[----:B------:R-:W-:Y:S04]  /*c330*/  BSSY B0, `(.L_x_5832) ;  /* 0x0000032000007945 */ /* 0x000fe80003800000 */
[----:B------:R-:W-:-:S04]  /*c340*/  IADD3 R3, P0, R21, R7, RZ ;  /* 0x0000000715037210 */ /* 0x000fc80007f1e0ff */
[----:B------:R-:W-:Y:S01]  /*c350*/  LEA.HI.X.SX32 R6, R21, R6, 0x1, P0 ;  /* 0x0000000615067211 */ /* 0x000fe200000f0eff */
[C---:B------:R-:W-:Y:S01]  /*c360*/  IMAD.SHL.U32 R25, R3.reuse, 0x2, RZ ;  /* 0x0000000203197824 */ /* 0x040fe200078e00ff */
[----:B------:R-:W-:Y:S02]  /*c370*/  ISETP.GE.AND P0, PT, R18, R17, PT ;  /* 0x000000111200720c */ /* 0x000fe40003f06270 */
[----:B------:R-:W-:Y:S02]  /*c380*/  SHF.L.U64.HI R3, R3, 0x1, R6 ;  /* 0x0000000103037819 */ /* 0x000fe40000010206 */
[-C--:B------:R-:W-:Y:S02]  /*c390*/  IADD3 R20, P2, R36, R25.reuse, RZ ;  /* 0x0000001924147210 */ /* 0x080fe40007f5e0ff */
[----:B------:R-:W-:-:S03]  /*c3a0*/  IADD3 R24, P1, R34, R25, RZ ;  /* 0x0000001922187210 */ /* 0x000fc60007f3e0ff */
[--C-:B------:R-:W-:Y:S02]  /*c3b0*/  IMAD.X R21, R37, 0x1, R3.reuse, P2 ;  /* 0x0000000125157824 */ /* 0x100fe400010e0603 */
[----:B------:R-:W-:Y:S02]  /*c3c0*/  IMAD.X R25, R35, 0x1, R3, P1 ;  /* 0x0000000123197824 */ /* 0x000fe400008e0603 */
[----:B------:R-:W-:Y:S05]  /*c3d0*/  @P0 BRA `(.L_x_5833) ;  /* 0x0000027000000947 */ /* 0x000fea0003800000 */
[----:B--2---:R-:W2:Y:S04]  /*c3e0*/  LD.E.64 R4, [R24.64] ;  /* 0x0000000618047980 */ /* 0x004ea8000c101b00 */
[----:B------:R-:W4:Y:S01]  /*c3f0*/  LD.E.64 R6, [R20.64] ;  /* 0x0000000614067980 */ /* 0x000f22000c101b00 */
[C---:B-----5:R-:W-:Y:S01]  /*c400*/  LOP3.LUT R3, R9.reuse, 0xffff0000, RZ, 0xc0, !PT ;  /* 0xffff000009037812 */ /* 0x060fe200078ec0ff */
[----:B------:R-:W-:Y:S01]  /*c410*/  IMAD.U32 R28, R10, 0x10000, RZ ;  /* 0x000100000a1c7824 */ /* 0x000fe200078e00ff */
[----:B---3--:R-:W-:-:S02]  /*c420*/  SHF.L.U32 R12, R9, 0x10, RZ ;  /* 0x00000010090c7819 */ /* 0x008fc400000006ff */
[C---:B------:R-:W-:Y:S02]  /*c430*/  SHF.L.U32 R9, R8.reuse, 0x10, RZ ;  /* 0x0000001008097819 */ /* 0x040fe400000006ff */
[----:B------:R-:W-:Y:S02]  /*c440*/  LOP3.LUT R29, R8, 0xffff0000, RZ, 0xc0, !PT ;  /* 0xffff0000081d7812 */ /* 0x000fe400078ec0ff */
[C---:B------:R-:W-:Y:S02]  /*c450*/  LOP3.LUT R15, R11.reuse, 0xffff0000, RZ, 0xc0, !PT ;  /* 0xffff00000b0f7812 */ /* 0x040fe400078ec0ff */
[----:B------:R-:W-:Y:S02]  /*c460*/  SHF.L.U32 R27, R11, 0x10, RZ ;  /* 0x000000100b1b7819 */ /* 0x000fe400000006ff */
[----:B------:R-:W-:Y:S02]  /*c470*/  LOP3.LUT R30, R10, 0xffff0000, RZ, 0xc0, !PT ;  /* 0xffff00000a1e7812 */ /* 0x000fe400078ec0ff */
[----:B--2---:R-:W-:-:S02]  /*c480*/  LOP3.LUT R13, R4, 0xffff0000, RZ, 0xc0, !PT ;  /* 0xffff0000040d7812 */ /* 0x004fc400078ec0ff */
        /* <DEDUP_REMOVED lines=28> */
.L_x_5833:
[----:B--2---:R-:W-:Y:S05]  /*c650*/  BSYNC B0 ;  /* 0x0000000000007941 */ /* 0x004fea0003800000 */
.L_x_5832:
[----:B-----5:R2:W-:Y:S04]  /*c660*/  STS.128 [R209+0x1800], R8 ;  /* 0x00180008d1007388 */ /* 0x0205e80000000c00 */
[----:B---3--:R2:W5:Y:S01]  /*c670*/  LD.E.128 R12, [R40.64+0x80] ;  /* 0x00008006280c7980 */ /* 0x008562000c101d00 */
[----:B------:R-:W-:Y:S01]  /*c680*/  IADD3 R4, R18, 0x40, RZ ;  /* 0x0000004012047810 */ /* 0x000fe20007ffe0ff */
[----:B------:R-:W-:Y:S03]  /*c690*/  BSSY B0, `(.L_x_5834) ;  /* 0x0000029000007945 */ /* 0x000fe60003800000 */
[----:B------:R-:W-:-:S13]  /*c6a0*/  ISETP.GE.AND P0, PT, R4, R17, PT ;  /* 0x000000110400720c */ /* 0x000fda0003f06270 */
[----:B------:R-:W-:Y:S05]  /*c6b0*/  @P0 BRA `(.L_x_5835) ;  /* 0x0000026000000947 */ /* 0x000fea0003800000 */
[----:B------:R-:W3:Y:S04]  /*c6c0*/  LD.E.64 R4, [R24.64+0x40] ;  /* 0x0000400618047980 */ /* 0x000ee8000c101b00 */
[----:B------:R-:W4:Y:S01]  /*c6d0*/  LD.E.64 R6, [R20.64+0x40] ;  /* 0x0000400614067980 */ /* 0x000f22000c101b00 */
[----:B--2--5:R-:W-:Y:S01]  /*c6e0*/  SHF.L.U32 R9, R12, 0x10, RZ ;  /* 0x000000100c097819 */ /* 0x024fe200000006ff */
        /* <DEDUP_REMOVED lines=22> */
[C---:B------:R-:W-:Y:S02]  /*c850*/  FMUL.FTZ R3, R29.reuse, R4 ;  /* 0x000000041d037220 */ /* 0x040fe40000410000 */
[----:B------:R-:W-:Y:S02]  /*c860*/  FMUL.FTZ R10, R30, R5 ;  /* 0x000000051e0a7220 */ /* 0x000fe40000410000 */
[----:B------:R-:W-:-:S02]  /*c870*/  FMUL.FTZ R29, R29, R6 ;  /* 0x000000061d1d7220 */ /* 0x000fc40000410000 */
[----:B------:R-:W-:Y:S02]  /*c880*/  FMUL.FTZ R30, R30, R7 ;  /* 0x000000071e1e7220 */ /* 0x000fe40000410000 */
[----:B------:R-:W-:Y:S01]  /*c890*/  FFMA.FTZ R14, R27, R13, -R14 ;  /* 0x0000000d1b0e7223 */ /* 0x000fe2000001080e */
[----:B------:R-:W-:Y:S01]  /*c8a0*/  F2FP.BF16.PACK_AB R13, R8, R11 ;  /* 0x0000000b080d723e */ /* 0x000fe200000010ff */
[C---:B------:R-:W-:Y:S02]  /*c8b0*/  FFMA.FTZ R3, R9.reuse, R6, -R3 ;  /* 0x0000000609037223 */ /* 0x040fe40000010803 */
[----:B------:R-:W-:Y:S01]  /*c8c0*/  FFMA.FTZ R4, R9, R4, R29 ;  /* 0x0000000409047223 */ /* 0x000fe2000001001d */
[----:B------:R-:W-:Y:S01]  /*c8d0*/  F2FP.BF16.PACK_AB R15, R15, R14 ;  /* 0x0000000e0f0f723e */ /* 0x000fe200000010ff */
[C---:B------:R-:W-:Y:S02]  /*c8e0*/  FFMA.FTZ R10, R28.reuse, R7, -R10 ;  /* 0x000000071c0a7223 */ /* 0x040fe4000001080a */
[----:B------:R-:W-:Y:S01]  /*c8f0*/  FFMA.FTZ R5, R28, R5, R30 ;  /* 0x000000051c057223 */ /* 0x000fe2000001001e */
[----:B------:R-:W-:-:S04]  /*c900*/  F2FP.BF16.PACK_AB R12, R4, R3 ;  /* 0x00000003040c723e */ /* 0x000fc800000010ff */
[----:B------:R-:W-:Y:S02]  /*c910*/  F2FP.BF16.PACK_AB R14, R5, R10 ;  /* 0x0000000a050e723e */ /* 0x000fe400000010ff */
.L_x_5835:
[----:B------:R-:W-:Y:S05]  /*c920*/  BSYNC B0 ;  /* 0x0000000000007941 */ /* 0x000fea0003800000 */
.L_x_5834:
[----:B-----5:R3:W-:Y:S04]  /*c930*/  STS.128 [R209+0x3800], R12 ;  /* 0x0038000cd1007388 */ /* 0x0207e80000000c00 */
[----:B--2---:R-:W5:Y:S01]  /*c940*/  LD.E.128 R40, [R40.64+0x100] ;  /* 0x0001000628287980 */ /* 0x004f62000c101d00 */
[----:B------:R-:W-:Y:S01]  /*c950*/  IADD3 R18, R18, 0x80, RZ ;  /* 0x0000008012127810 */ /* 0x000fe20007ffe0ff */
[----:B------:R-:W-:Y:S03]  /*c960*/  BSSY B0, `(.L_x_5836) ;  /* 0x0000029000007945 */ /* 0x000fe60003800000 */
[----:B------:R-:W-:-:S13]  /*c970*/  ISETP.GE.AND P0, PT, R18, R17, PT ;  /* 0x000000111200720c */ /* 0x000fda0003f06270 */
[----:B------:R-:W-:Y:S05]  /*c980*/  @P0 BRA `(.L_x_5837) ;  /* 0x0000026000000947 */ /* 0x000fea0003800000 */
[----:B------:R-:W2:Y:S04]  /*c990*/  LD.E.64 R4, [R24.64+0x80] ;  /* 0x0000800618047980 */ /* 0x000ea8000c101b00 */
[----:B------:R-:W4:Y:S01]  /*c9a0*/  LD.E.64 R6, [R20.64+0x80] ;  /* 0x0000800614067980 */ /* 0x000f22000c101b00 */
[----:B-----5:R-:W-:Y:S01]  /*c9b0*/  LOP3.LUT R3, R41, 0xffff0000, RZ, 0xc0, !PT ;  /* 0xffff000029037812 */ /* 0x020fe200078ec0ff */
[----:B------:R-:W-:Y:S01]  /*c9c0*/  IMAD.U32 R18, R42, 0x10000, RZ ;  /* 0x000100002a127824 */ /* 0x000fe200078e00ff */
[----:B---3--:R-:W-:Y:S02]  /*c9d0*/  LOP3.LUT R15, R43, 0xffff0000, RZ, 0xc0, !PT ;  /* 0xffff00002b0f7812 */ /* 0x008fe400078ec0ff */
[----:B------:R-:W-:Y:S02]  /*c9e0*/  SHF.L.U32 R8, R41, 0x10, RZ ;  /* 0x0000001029087819 */ /* 0x000fe400000006ff */
[----:B------:R-:W-:-:S02]  /*c9f0*/  SHF.L.U32 R9, R40, 0x10, RZ ;  /* 0x0000001028097819 */ /* 0x000fc400000006ff */
[----:B------:R-:W-:Y:S02]  /*ca00*/  SHF.L.U32 R17, R43, 0x10, RZ ;  /* 0x000000102b117819 */ /* 0x000fe400000006ff */
[----:B------:R-:W-:Y:S02]  /*ca10*/  LOP3.LUT R40, R40, 0xffff0000, RZ, 0xc0, !PT ;  /* 0xffff000028287812 */ /* 0x000fe400078ec0ff */
[----:B------:R-:W-:Y:S02]  /*ca20*/  LOP3.LUT R42, R42, 0xffff0000, RZ, 0xc0, !PT ;  /* 0xffff00002a2a7812 */ /* 0x000fe400078ec0ff */
[----:B--2---:R-:W-:Y:S02]  /*ca30*/  LOP3.LUT R12, R4, 0xffff0000, RZ, 0xc0, !PT ;  /* 0xffff0000040c7812 */ /* 0x004fe400078ec0ff */
        /* <DEDUP_REMOVED lines=18> */
[----:B------:R-:W-:Y:S02]  /*cb60*/  FMUL.FTZ R42, R42, R7 ;  /* 0x000000072a2a7220 */ /* 0x000fe40000410000 */
        /* <DEDUP_REMOVED lines=8> */
.L_x_5837:
[----:B------:R-:W-:Y:S05]  /*cbf0*/  BSYNC B0 ;  /* 0x0000000000007941 */ /* 0x000fea0003800000 */
.L_x_5836:
[----:B-----5:R2:W-:Y:S01]  /*cc00*/  STS.128 [R209+0x5800], R40 ;  /* 0x00580028d1007388 */ /* 0x0205e20000000c00 */
[----:B------:R-:W-:Y:S05]  /*cc10*/  BRA `(.L_x_5831) ;  /* 0x0000460000007947 */ /* 0x000fea0003800000 */
.L_x_5806:
[----:B-1----:R-:W-:Y:S01]  /*cc20*/  BSSY B1, `(.L_x_5838) ;  /* 0x0000103000017945 */ /* 0x002fe20003800000 */
[----:B------:R-:W-:Y:S05]  /*cc30*/  @!P0 BRA `(.L_x_5839) ;  /* 0x0000101000008947 */ /* 0x000fea0003800000 */
        /* <DEDUP_REMOVED lines=13> */
[----:B------:R-:W-:Y:S01]  /*cd10*/  LEA R8, P0, R11, R34, 0x1 ;  /* 0x000000220b087211 */ /* 0x000fe200078008ff */
[----:B------:R-:W2:Y:S01]  /*cd20*/  LD.E.128 R4, [R4.64] ;  /* 0x0000000604047980 */ /* 0x000ea2000c101d00 */
[----:B------:R-:W-:Y:S02]  /*cd30*/  @P1 IADD3 R0, -R21, RZ, RZ ;  /* 0x000000ff15001210 */ /* 0x000fe40007ffe1ff */
[----:B------:R-:W-:Y:S02]  /*cd40*/  LEA.HI.X R9, R11, R35, R9, 0x1, P0 ;  /* 0x000000230b097211 */ /* 0x000fe400000f0c09 */
[----:B------:R-:W-:-:S04]  /*cd50*/  IADD3 R15, P0, R0, R3, RZ ;  /* 0x00000003000f7210 */ /* 0x000fc80007f1e0ff */
[----:B------:R-:W3:Y:S01]  /*cd60*/  LD.E.128 R8, [R8.64] ;  /* 0x0000000608087980 */ /* 0x000ee2000c101d00 */
[----:B------:R-:W-:Y:S02]  /*cd70*/  LEA.HI.X.SX32 R13, R0, R43, 0x1, P0 ;  /* 0x0000002b000d7211 */ /* 0x000fe400000f0eff */
[----:B------:R-:W-:-:S04]  /*cd80*/  LEA R12, P0, R15, R36, 0x1 ;  /* 0x000000240f0c7211 */ /* 0x000fc800078008ff */
[----:B------:R-:W-:-:S06]  /*cd90*/  LEA.HI.X R13, R15, R37, R13, 0x1, P0 ;  /* 0x000000250f0d7211 */ /* 0x000fcc00000f0c0d */
[----:B------:R-:W4:Y:S01]  /*cda0*/  LD.E.128 R12, [R12.64] ;  /* 0x000000060c0c7980 */ /* 0x000f22000c101d00 */
        /* <DEDUP_REMOVED lines=60> */
.L_x_5841:
[----:B------:R-:W-:Y:S05]  /*d170*/  BSYNC B0 ;  /* 0x0000000000007941 */ /* 0x000fea0003800000 */
.L_x_5840:
[----:B-----5:R2:W-:Y:S04]  /*d180*/  STS.128 [R209], R24 ;  /* 0x00000018d1007388 */ /* 0x0205e80000000c00 */
[----:B------:R2:W5:Y:S01]  /*d190*/  LD.E.128 R28, [R46.64+0x80] ;  /* 0x000080062e1c7980 */ /* 0x000562000c101d00 */
[----:B------:R-:W-:Y:S01]  /*d1a0*/  IADD3 R0, R18, 0x40, RZ ;  /* 0x0000004012007810 */ /* 0x000fe20007ffe0ff */
[----:B------:R-:W-:Y:S03]  /*d1b0*/  BSSY B0, `(.L_x_5842) ;  /* 0x0000052000007945 */ /* 0x000fe60003800000 */
[----:B------:R-:W-:-:S13]  /*d1c0*/  ISETP.GE.AND P0, PT, R0, R17, PT ;  /* 0x000000110000720c */ /* 0x000fda0003f06270 */
        /* <DEDUP_REMOVED lines=11> */
[----:B------:R-:W3:Y:S01]  /*d280*/  LD.E.128 R4, [R4.64+0x80] ;  /* 0x0000800604047980 */ /* 0x000ee2000c101d00 */
[----:B------:R-:W-:Y:S02]  /*d290*/  @P1 IADD3 R0, -R21, RZ, RZ ;  /* 0x000000ff15001210 */ /* 0x000fe40007ffe1ff */
[----:B------:R-:W-:Y:S02]  /*d2a0*/  LEA.HI.X R9, R11, R35, R9, 0x1, P0 ;  /* 0x000000230b097211 */ /* 0x000fe400000f0c09 */
[----:B------:R-:W-:-:S04]  /*d2b0*/  IADD3 R15, P0, R0, R3, RZ ;  /* 0x00000003000f7210 */ /* 0x000fc80007f1e0ff */
[----:B------:R-:W4:Y:S01]  /*d2c0*/  LD.E.128 R8, [R8.64+0x80] ;  /* 0x0000800608087980 */ /* 0x000f22000c101d00 */
[----:B------:R-:W-:Y:S02]  /*d2d0*/  LEA.HI.X.SX32 R13, R0, R43, 0x1, P0 ;  /* 0x0000002b000d7211 */ /* 0x000fe400000f0eff */
[----:B------:R-:W-:-:S04]  /*d2e0*/  LEA R12, P0, R15, R36, 0x1 ;  /* 0x000000240f0c7211 */ /* 0x000fc800078008ff */
[----:B------:R-:W-:-:S06]  /*d2f0*/  LEA.HI.X R13, R15, R37, R13, 0x1, P0 ;  /* 0x000000250f0d7211 */ /* 0x000fcc00000f0c0d */
[----:B--2---:R-:W2:Y:S01]  /*d300*/  LD.E.128 R12, [R12.64+0x80] ;  /* 0x000080060c0c7980 */ /* 0x004ea2000c101d00 */
        /* <DEDUP_REMOVED lines=15> */
[----:B----4-:R-:W-:Y:S01]  /*d400*/  IMAD.U32 R42, R8, 0x10000, RZ ;  /* 0x00010000082a7824 */ /* 0x010fe200078e00ff */
        /* <DEDUP_REMOVED lines=15> */
[----:B--2---:R-:W-:Y:S01]  /*d500*/  LOP3.LUT R8, R12, 0xffff0000, RZ, 0xc0, !PT ;  /* 0xffff00000c087812 */ /* 0x004fe200078ec0ff */
[----:B------:R-:W-:Y:S01]  /*d510*/  FMUL.FTZ R7, R4, R7 ;  /* 0x0000000704077220 */ /* 0x000fe20000410000 */
[C---:B------:R-:W-:Y:S01]  /*d520*/  SHF.L.U32 R4, R13.reuse, 0x10, RZ ;  /* 0x000000100d047819 */ /* 0x040fe200000006ff */
[----:B------:R-:W-:Y:S01]  /*d530*/  FMUL.FTZ R49, R32, R49 ;  /* 0x0000003120317220 */ /* 0x000fe20000410000 */
[----:B------:R-:W-:Y:S01]  /*d540*/  LOP3.LUT R32, R13, 0xffff0000, RZ, 0xc0, !PT ;  /* 0xffff00000d207812 */ /* 0x000fe200078ec0ff */
[----:B------:R-:W-:Y:S02]  /*d550*/  @!P1 FADD.FTZ R50, -R50, -RZ ;  /* 0x800000ff32329221 */ /* 0x000fe40000010100 */
[----:B------:R-:W-:Y:S02]  /*d560*/  @!P1 FADD.FTZ R11, -R11, -RZ ;  /* 0x800000ff0b0b9221 */ /* 0x000fe40000010100 */
[----:B------:R-:W-:-:S02]  /*d570*/  FMUL.FTZ R6, R6, R9 ;  /* 0x0000000906067220 */ /* 0x000fc40000410000 */
[----:B------:R-:W-:Y:S01]  /*d580*/  IMAD.U32 R9, R12, 0x10000, RZ ;  /* 0x000100000c097824 */ /* 0x000fe200078e00ff */
[C---:B------:R-:W-:Y:S01]  /*d590*/  LOP3.LUT R12, R14.reuse, 0xffff0000, RZ, 0xc0, !PT ;  /* 0xffff00000e0c7812 */ /* 0x040fe200078ec0ff */
[----:B------:R-:W-:Y:S01]  /*d5a0*/  FMUL.FTZ R5, R5, R10 ;  /* 0x0000000a05057220 */ /* 0x000fe20000410000 */
[C---:B------:R-:W-:Y:S01]  /*d5b0*/  SHF.L.U32 R10, R15.reuse, 0x10, RZ ;  /* 0x000000100f0a7819 */ /* 0x040fe200000006ff */
[----:B------:R-:W-:Y:S01]  /*d5c0*/  IMAD.U32 R13, R14, 0x10000, RZ ;  /* 0x000100000e0d7824 */ /* 0x000fe200078e00ff */
[----:B------:R-:W-:Y:S01]  /*d5d0*/  LOP3.LUT R14, R15, 0xffff0000, RZ, 0xc0, !PT ;  /* 0xffff00000f0e7812 */ /* 0x000fe200078ec0ff */
[----:B------:R-:W-:Y:S02]  /*d5e0*/  FMUL.FTZ R29, R29, R42 ;  /* 0x0000002a1d1d7220 */ /* 0x000fe40000410000 */
        /* <DEDUP_REMOVED lines=11> */
[----:B------:R-:W-:-:S03]  /*d6a0*/  FFMA.FTZ R6, R25, R12, R6 ;  /* 0x0000000c19067223 */ /* 0x000fc60000010006 */
[----:B------:R-:W-:Y:S02]  /*d6b0*/  F2FP.BF16.PACK_AB R31, R14, R5 ;  /* 0x000000050e1f723e */ /* 0x000fe400000010ff */
[----:B------:R-:W-:Y:S02]  /*d6c0*/  F2FP.BF16.PACK_AB R30, R6, R13 ;  /* 0x0000000d061e723e */ /* 0x000fe400000010ff */
.L_x_5843:
[----:B------:R-:W-:Y:S05]  /*d6d0*/  BSYNC B0 ;  /* 0x0000000000007941 */ /* 0x000fea0003800000 */
.L_x_5842:
[----:B-----5:R3:W-:Y:S04]  /*d6e0*/  STS.128 [R209+0x2000], R28 ;  /* 0x0020001cd1007388 */ /* 0x0207e80000000c00 */
[----:B--2---:R3:W5:Y:S01]  /*d6f0*/  LD.E.128 R24, [R46.64+0x100] ;  /* 0x000100062e187980 */ /* 0x004762000c101d00 */
        /* <DEDUP_REMOVED lines=13> */
[----:B------:R-:W2:Y:S03]  /*d7d0*/  LD.E.128 R4, [R4.64+0x100] ;  /* 0x0001000604047980 */ /* 0x000ea6000c101d00 */
[----:B------:R-:W-:Y:S01]  /*d7e0*/  LEA.HI.X R9, R9, R35, R0, 0x1, P0 ;  /* 0x0000002309097211 */ /* 0x000fe200000f0c00 */
[----:B------:R-:W-:Y:S01]  /*d7f0*/  IMAD.MOV.U32 R0, RZ, RZ, RZ ;  /* 0x000000ffff007224 */ /* 0x000fe200078e00ff */
[----:B------:R-:W-:-:S04]  /*d800*/  @P1 IADD3 R0, -R21, RZ, RZ ;  /* 0x000000ff15001210 */ /* 0x000fc80007ffe1ff */
[C---:B------:R-:W-:Y:S01]  /*d810*/  IADD3 R15, P0, R0.reuse, R3, RZ ;  /* 0x00000003000f7210 */ /* 0x040fe20007f1e0ff */
[----:B------:R-:W4:Y:S03]  /*d820*/  LD.E.128 R8, [R8.64+0x100] ;  /* 0x0001000608087980 */ /* 0x000f26000c101d00 */
[----:B------:R-:W-:Y:S02]  /*d830*/  LEA.HI.X.SX32 R13, R0, R43, 0x1, P0 ;  /* 0x0000002b000d7211 */ /* 0x000fe400000f0eff */
[----:B------:R-:W-:-:S04]  /*d840*/  LEA R12, P0, R15, R36, 0x1 ;  /* 0x000000240f0c7211 */ /* 0x000fc800078008ff */
[----:B------:R-:W-:-:S06]  /*d850*/  LEA.HI.X R13, R15, R37, R13, 0x1, P0 ;  /* 0x000000250f0d7211 */ /* 0x000fcc00000f0c0d */
[----:B---3--:R-:W3:Y:S01]  /*d860*/  LD.E.128 R12, [R12.64+0x100] ;  /* 0x000100060c0c7980 */ /* 0x008ee2000c101d00 */
        /* <DEDUP_REMOVED lines=14> */
[----:B-1----:R-:W-:Y:S01]  /*d950*/  LOP3.LUT R46, R7, 0xffff0000, RZ, 0xc0, !PT ;  /* 0xffff0000072e7812 */ /* 0x002fe200078ec0ff */
        /* <DEDUP_REMOVED lines=15> */
[----:B---3--:R-:W-:Y:S01]  /*da50*/  SHF.L.U32 R10, R15, 0x10, RZ ;  /* 0x000000100f0a7819 */ /* 0x008fe200000006ff */
        /* <DEDUP_REMOVED lines=29> */
.L_x_5845:
[----:B------:R-:W-:Y:S05]  /*dc30*/  BSYNC B0 ;  /* 0x0000000000007941 */ /* 0x000fea0003800000 */
.L_x_5844:
[----:B-----5:R2:W-:Y:S02]  /*dc40*/  STS.128 [R209+0x4000], R24 ;  /* 0x00400018d1007388 */ /* 0x0205e40000000c00 */
.L_x_5839:
[----:B------:R-:W-:Y:S05]  /*dc50*/  BSYNC B1 ;  /* 0x0000000000017941 */ /* 0x000fea0003800000 */
.L_x_5838:
[----:B------:R-:W-:Y:S01]  /*dc60*/  IADD3 R0, R158, 0x10, RZ ;  /* 0x000000109e007810 */ /* 0x000fe20007ffe0ff */
[----:B------:R-:W-:Y:S03]  /*dc70*/  BSSY B1, `(.L_x_5846) ;  /* 0x000010d000017945 */ /* 0x000fe60003800000 */
[----:B------:R-:W-:-:S04]  /*dc80*/  ISETP.GE.AND P0, PT, R0, R33, PT ;  /* 0x000000210000720c */ /* 0x000fc80003f06270 */
[----:B------:R-:W-:-:S13]  /*dc90*/  ISETP.LT.OR P0, PT, R59, -0x87, P0 ;  /* 0xffffff793b00780c */ /* 0x000fda0000701670 */
[----:B------:R-:W-:Y:S05]  /*dca0*/  @P0 BRA `(.L_x_5847) ;  /* 0x0000109000000947 */ /* 0x000fea0003800000 */
[----:B---3--:R3:W5:Y:S01]  /*dcb0*/  LD.E.128 R28, [R44.64] ;  /* 0x000000062c1c7980 */ /* 0x008762000c101d00 */
[----:B------:R-:W-:Y:S01]  /*dcc0*/  ISETP.GE.AND P0, PT, R18, R17, PT ;  /* 0x000000111200720c */ /* 0x000fe20003f06270 */
[----:B------:R-:W-:-:S12]  /*dcd0*/  BSSY B0, `(.L_x_5848) ;  /* 0x0000053000007945 */ /* 0x000fd80003800000 */
[----:B------:R-:W-:Y:S05]  /*dce0*/  @P0 BRA `(.L_x_5849) ;  /* 0x0000051000000947 */ /* 0x000fea0003800000 */
[----:B------:R-:W-:Y:S01]  /*dcf0*/  ISETP.GE.AND P0, PT, R18, R21, PT ;  /* 0x000000151200720c */ /* 0x000fe20003f06270 */
[----:B------:R-:W-:Y:S01]  /*dd00*/  IMAD.MOV.U32 R7, RZ, RZ, RZ ;  /* 0x000000ffff077224 */ /* 0x000fe200078e00ff */
[C---:B------:R-:W-:Y:S02]  /*dd10*/  IADD3 R12, P1, R16.reuse, R3, RZ ;  /* 0x00000003100c7210 */ /* 0x040fe40007f3e0ff */
[----:B------:R-:W-:Y:S02]  /*dd20*/  MOV R5, R21 ;  /* 0x0000001500057202 */ /* 0x000fe40000000f00 */
[----:B------:R-:W-:-:S07]  /*dd30*/  LEA.HI.X.SX32 R2, R16, R43, 0x1, P1 ;  /* 0x0000002b10027211 */ /* 0x000fce00008f0eff */
[--C-:B------:R-:W-:Y:S02]  /*dd40*/  @P0 IMAD.MOV R7, RZ, RZ, -R21.reuse ;  /* 0x000000ffff070224 */ /* 0x100fe400078e0a15 */
[----:B------:R-:W-:Y:S02]  /*dd50*/  IMAD.MOV.U32 R13, RZ, RZ, RZ ;  /* 0x000000ffff0d7224 */ /* 0x000fe400078e00ff */
[----:B------:R-:W-:Y:S01]  /*dd60*/  @P0 IMAD.MOV R5, RZ, RZ, -R21 ;  /* 0x000000ffff050224 */ /* 0x000fe200078e0a15 */
[----:B------:R-:W-:-:S04]  /*dd70*/  IADD3 R9, P1, R7, R12, RZ ;  /* 0x0000000c07097210 */ /* 0x000fc80007f3e0ff */
[----:B------:R-:W-:Y:S02]  /*dd80*/  LEA.HI.X.SX32 R7, R7, R2, 0x1, P1 ;  /* 0x0000000207077211 */ /* 0x000fe400008f0eff */
[----:B------:R-:W-:Y:S02]  /*dd90*/  LEA R8, P1, R9, R34, 0x1 ;  /* 0x0000002209087211 */ /* 0x000fe400078208ff */
[----:B------:R-:W-:Y:S02]  /*dda0*/  @P0 IADD3 R13, -R21, RZ, RZ ;  /* 0x000000ff150d0210 */ /* 0x000fe40007ffe1ff */
[----:B------:R-:W-:Y:S02]  /*ddb0*/  LEA.HI.X R9, R9, R35, R7, 0x1, P1 ;  /* 0x0000002309097211 */ /* 0x000fe400008f0c07 */
[----:B------:R-:W-:Y:S01]  /*ddc0*/  IADD3 R15, P1, R13, R12, RZ ;  /* 0x0000000c0d0f7210 */ /* 0x000fe20007f3e0ff */
[----:B------:R-:W-:-:S03]  /*ddd0*/  IMAD.WIDE R4, R5, 0x2, R44 ;  /* 0x0000000205047825 */ /* 0x000fc600078e022c */
[----:B------:R-:W4:Y:S01]  /*dde0*/  LD.E.128 R8, [R8.64] ;  /* 0x0000000608087980 */ /* 0x000f22000c101d00 */
[----:B------:R-:W-:Y:S02]  /*ddf0*/  LEA.HI.X.SX32 R2, R13, R2, 0x1, P1 ;  /* 0x000000020d027211 */ /* 0x000fe400008f0eff */
[C---:B------:R-:W-:Y:S01]  /*de00*/  LEA R12, P1, R15.reuse, R36, 0x1 ;  /* 0x000000240f0c7211 */ /* 0x040fe200078208ff */
[----:B--2---:R-:W2:Y:S03]  /*de10*/  LD.E.128 R4, [R4.64] ;  /* 0x0000000604047980 */ /* 0x004ea6000c101d00 */
[----:B------:R-:W-:-:S06]  /*de20*/  LEA.HI.X R13, R15, R37, R2, 0x1, P1 ;  /* 0x000000250f0d7211 */ /* 0x000fcc00008f0c02 */
[----:B---3--:R-:W3:Y:S01]  /*de30*/  LD.E.128 R12, [R12.64] ;  /* 0x000000060c0c7980 */ /* 0x008ee2000c101d00 */
        /* <DEDUP_REMOVED lines=8> */
[C---:B----4-:R-:W-:Y:S01]  /*dec0*/  IMAD.U32 R30, R8.reuse, 0x10000, RZ ;  /* 0x00010000081e7824 */ /* 0x050fe200078e00ff */
[----:B------:R-:W-:Y:S01]  /*ded0*/  LOP3.LUT R29, R8, 0xffff0000, RZ, 0xc0, !PT ;  /* 0xffff0000081d7812 */ /* 0x000fe200078ec0ff */
[----:B------:R-:W-:Y:S01]  /*dee0*/  IMAD.U32 R32, R10, 0x10000, RZ ;  /* 0x000100000a207824 */ /* 0x000fe200078e00ff */
[C---:B------:R-:W-:Y:S01]  /*def0*/  SHF.L.U32 R8, R9.reuse, 0x10, RZ ;  /* 0x0000001009087819 */ /* 0x040fe200000006ff */
[----:B--2---:R-:W-:Y:S01]  /*df00*/  IMAD.U32 R49, R4, 0x10000, RZ ;  /* 0x0001000004317824 */ /* 0x004fe200078e00ff */
        /* <DEDUP_REMOVED lines=8> */
[C---:B-1----:R-:W-:Y:S01]  /*df90*/  SHF.L.U32 R47, R5.reuse, 0x10, RZ ;  /* 0x00000010052f7819 */ /* 0x042fe200000006ff */
[----:B------:R-:W-:Y:S01]  /*dfa0*/  @!P0 FADD.FTZ R10, -R10, -RZ ;  /* 0x800000ff0a0a8221 */ /* 0x000fe20000010100 */
[----:B------:R-:W-:Y:S01]  /*dfb0*/  LOP3.LUT R53, R5, 0xffff0000, RZ, 0xc0, !PT ;  /* 0xffff000005357812 */ /* 0x000fe200078ec0ff */
[----:B------:R-:W-:Y:S01]  /*dfc0*/  @!P0 FADD.FTZ R11, -R11, -RZ ;  /* 0x800000ff0b0b8221 */ /* 0x000fe20000010100 */
[----:B------:R-:W-:Y:S01]  /*dfd0*/  LOP3.LUT R5, R6, 0xffff0000, RZ, 0xc0, !PT ;  /* 0xffff000006057812 */ /* 0x000fe200078ec0ff */
[----:B------:R-:W-:Y:S01]  /*dfe0*/  @!P0 FADD.FTZ R30, -R30, -RZ ;  /* 0x800000ff1e1e8221 */ /* 0x000fe20000010100 */
[C---:B------:R-:W-:Y:S01]  /*dff0*/  LOP3.LUT R46, R7.reuse, 0xffff0000, RZ, 0xc0, !PT ;  /* 0xffff0000072e7812 */ /* 0x040fe200078ec0ff */
[----:B------:R-:W-:Y:S01]  /*e000*/  @!P0 FADD.FTZ R42, -R42, -RZ ;  /* 0x800000ff2a2a8221 */ /* 0x000fe20000010100 */
[----:B------:R-:W-:Y:S01]  /*e010*/  LOP3.LUT R4, R4, 0xffff0000, RZ, 0xc0, !PT ;  /* 0xffff000004047812 */ /* 0x000fe200078ec0ff */
[----:B------:R-:W-:Y:S01]  /*e020*/  @!P0 FADD.FTZ R32, -R32, -RZ ;  /* 0x800000ff20208221 */ /* 0x000fe20000010100 */
[----:B------:R-:W-:Y:S01]  /*e030*/  SHF.L.U32 R6, R7, 0x10, RZ ;  /* 0x0000001007067819 */ /* 0x000fe200000006ff */
[----:B------:R-:W-:Y:S01]  /*e040*/  FMUL.FTZ R47, R47, R8 ;  /* 0x000000082f2f7220 */ /* 0x000fe20000410000 */
[----:B---3--:R-:W-:Y:S01]  /*e050*/  LOP3.LUT R7, R12, 0xffff0000, RZ, 0xc0, !PT ;  /* 0xffff00000c077812 */ /* 0x008fe200078ec0ff */
[----:B------:R-:W-:Y:S01]  /*e060*/  FMUL.FTZ R5, R5, R10 ;  /* 0x0000000a05057220 */ /* 0x000fe20000410000 */
[----:B------:R-:W-:Y:S01]  /*e070*/  LOP3.LUT R10, R14, 0xffff0000, RZ, 0xc0, !PT ;  /* 0xffff00000e0a7812 */ /* 0x000fe200078ec0ff */
[----:B------:R-:W-:-:S02]  /*e080*/  FMUL.FTZ R46, R46, R11 ;  /* 0x0000000b2e2e7220 */ /* 0x000fc40000410000 */
        /* <DEDUP_REMOVED lines=23> */
.L_x_5849:
[----:B------:R-:W-:Y:S05]  /*e200*/  BSYNC B0 ;  /* 0x0000000000007941 */ /* 0x000fea0003800000 */
.L_x_5848:
[----:B-----5:R4:W-:Y:S04]  /*e210*/  STS.128 [R209+0x800], R28 ;  /* 0x0008001cd1007388 */ /* 0x0209e80000000c00 */
[----:B--2---:R4:W5:Y:S01]  /*e220*/  LD.E.128 R24, [R44.64+0x80] ;  /* 0x000080062c187980 */ /* 0x004962000c101d00 */
[----:B------:R-:W-:Y:S01]  /*e230*/  IADD3 R2, R18, 0x40, RZ ;  /* 0x0000004012027810 */ /* 0x000fe20007ffe0ff */
[----:B------:R-:W-:Y:S03]  /*e240*/  BSSY B0, `(.L_x_5850) ;  /* 0x0000055000007945 */ /* 0x000fe60003800000 */
[----:B------:R-:W-:-:S13]  /*e250*/  ISETP.GE.AND P0, PT, R2, R17, PT ;  /* 0x000000110200720c */ /* 0x000fda0003f06270 */
        /* <DEDUP_REMOVED lines=8> */
[----:B------:R-:W-:Y:S02]  /*e2e0*/  IMAD.MOV.U32 R13, RZ, RZ, RZ ;  /* 0x000000ffff0d7224 */ /* 0x000fe400078e00ff */
[----:B------:R-:W-:Y:S01]  /*e2f0*/  @P0 IMAD.MOV R5, RZ, RZ, -R21 ;  /* 0x000000ffff050224 */ /* 0x000fe200078e0a15 */
[----:B------:R-:W-:-:S04]  /*e300*/  IADD3 R9, P1, R7, R12, RZ ;  /* 0x0000000c07097210 */ /* 0x000fc80007f3e0ff */
[----:B------:R-:W-:Y:S02]  /*e310*/  LEA.HI.X.SX32 R7, R7, R2, 0x1, P1 ;  /* 0x0000000207077211 */ /* 0x000fe400008f0eff */
[----:B------:R-:W-:Y:S02]  /*e320*/  LEA R8, P1, R9, R34, 0x1 ;  /* 0x0000002209087211 */ /* 0x000fe400078208ff */
[----:B------:R-:W-:Y:S02]  /*e330*/  @P0 IADD3 R13, -R21, RZ, RZ ;  /* 0x000000ff150d0210 */ /* 0x000fe40007ffe1ff */
[----:B------:R-:W-:Y:S01]  /*e340*/  LEA.HI.X R9, R9, R35, R7, 0x1, P1 ;  /* 0x0000002309097211 */ /* 0x000fe200008f0c07 */
[----:B------:R-:W-:Y:S01]  /*e350*/  IMAD.WIDE R4, R5, 0x2, R44 ;  /* 0x0000000205047825 */ /* 0x000fe200078e022c */
[----:B------:R-:W-:-:S04]  /*e360*/  IADD3 R15, P1, R13, R12, RZ ;  /* 0x0000000c0d0f7210 */ /* 0x000fc80007f3e0ff */
[----:B------:R-:W2:Y:S01]  /*e370*/  LD.E.128 R8, [R8.64] ;  /* 0x0000000608087980 */ /* 0x000ea2000c101d00 */
[----:B------:R-:W-:Y:S02]  /*e380*/  LEA.HI.X.SX32 R2, R13, R2, 0x1, P1 ;  /* 0x000000020d027211 */ /* 0x000fe400008f0eff */
[C---:B------:R-:W-:Y:S01]  /*e390*/  LEA R12, P1, R15.reuse, R36, 0x1 ;  /* 0x000000240f0c7211 */ /* 0x040fe200078208ff */
[----:B---3--:R-:W3:Y:S03]  /*e3a0*/  LD.E.128 R4, [R4.64+0x80] ;  /* 0x0000800604047980 */ /* 0x008ee6000c101d00 */
        /* <DEDUP_REMOVED lines=10> */
[C---:B--2---:R-:W-:Y:S01]  /*e450*/  IMAD.U32 R27, R8.reuse, 0x10000, RZ ;  /* 0x00010000081b7824 */ /* 0x044fe200078e00ff */
[----:B------:R-:W-:Y:S01]  /*e460*/  LOP3.LUT R26, R8, 0xffff0000, RZ, 0xc0, !PT ;  /* 0xffff0000081a7812 */ /* 0x000fe200078ec0ff */
[----:B------:R-:W-:Y:S01]  /*e470*/  IMAD.U32 R32, R10, 0x10000, RZ ;  /* 0x000100000a207824 */ /* 0x000fe200078e00ff */
[C---:B------:R-:W-:Y:S01]  /*e480*/  SHF.L.U32 R8, R9.reuse, 0x10, RZ ;  /* 0x0000001009087819 */ /* 0x040fe200000006ff */
[----:B---3--:R-:W-:Y:S01]  /*e490*/  IMAD.U32 R51, R6, 0x10000, RZ ;  /* 0x0001000006337824 */ /* 0x008fe200078e00ff */
[----:B------:R-:W-:Y:S01]  /*e4a0*/  LOP3.LUT R42, R9, 0xffff0000, RZ, 0xc0, !PT ;  /* 0xffff0000092a7812 */ /* 0x000fe200078ec0ff */
[----:B-1----:R-:W-:Y:S01]  /*e4b0*/  IMAD.U32 R46, R4, 0x10000, RZ ;  /* 0x00010000042e7824 */ /* 0x002fe200078e00ff */
        /* <DEDUP_REMOVED lines=14> */
[C---:B------:R-:W-:Y:S01]  /*e5a0*/  LOP3.LUT R6, R7.reuse, 0xffff0000, RZ, 0xc0, !PT ;  /* 0xffff000007067812 */ /* 0x040fe200078ec0ff */
[----:B------:R-:W-:Y:S01]  /*e5b0*/  @!P0 FADD.FTZ R32, -R32, -RZ ;  /* 0x800000ff20208221 */ /* 0x000fe20000010100 */
[----:B------:R-:W-:Y:S01]  /*e5c0*/  SHF.L.U32 R4, R7, 0x10, RZ ;  /* 0x0000001007047819 */ /* 0x000fe200000006ff */
[----:B------:R-:W-:Y:S01]  /*e5d0*/  FMUL.FTZ R10, R5, R10 ;  /* 0x0000000a050a7220 */ /* 0x000fe20000410000 */
[C---:B----4-:R-:W-:Y:S01]  /*e5e0*/  SHF.L.U32 R5, R13.reuse, 0x10, RZ ;  /* 0x000000100d057819 */ /* 0x050fe200000006ff */
[----:B------:R-:W-:Y:S01]  /*e5f0*/  FMUL.FTZ R11, R6, R11 ;  /* 0x0000000b060b7220 */ /* 0x000fe20000410000 */
[----:B------:R-:W-:Y:S01]  /*e600*/  LOP3.LUT R6, R12, 0xffff0000, RZ, 0xc0, !PT ;  /* 0xffff00000c067812 */ /* 0x000fe200078ec0ff */
        /* <DEDUP_REMOVED lines=24> */
.L_x_5851:
[----:B------:R-:W-:Y:S05]  /*e790*/  BSYNC B0 ;  /* 0x0000000000007941 */ /* 0x000fea0003800000 */
.L_x_5850:
[----:B-----5:R2:W-:Y:S04]  /*e7a0*/  STS.128 [R209+0x2800], R24 ;  /* 0x00280018d1007388 */ /* 0x0205e80000000c00 */
[----:B------:R2:W5:Y:S01]  /*e7b0*/  LD.E.128 R4, [R44.64+0x100] ;  /* 0x000100062c047980 */ /* 0x000562000c101d00 */
[----:B------:R-:W-:Y:S01]  /*e7c0*/  IADD3 R2, R18, 0x80, RZ ;  /* 0x0000008012027810 */ /* 0x000fe20007ffe0ff */
[----:B------:R-:W-:Y:S03]  /*e7d0*/  BSSY B0, `(.L_x_5852) ;  /* 0x0000055000007945 */ /* 0x000fe60003800000 */
[----:B------:R-:W-:-:S13]  /*e7e0*/  ISETP.GE.AND P0, PT, R2, R17, PT ;  /* 0x000000110200720c */ /* 0x000fda0003f06270 */
[----:B------:R-:W-:Y:S05]  /*e7f0*/  @P0 BRA `(.L_x_5853) ;  /* 0x0000052000000947 */ /* 0x000fea0003800000 */
[----:B------:R-:W-:Y:S01]  /*e800*/  ISETP.GE.AND P0, PT, R2, R21, PT ;  /* 0x000000150200720c */ /* 0x000fe20003f06270 */
[----:B------:R-:W-:Y:S01]  /*e810*/  IMAD.MOV.U32 R9, RZ, RZ, RZ ;  /* 0x000000ffff097224 */ /* 0x000fe200078e00ff */
[----:B------:R-:W-:Y:S01]  /*e820*/  IADD3 R2, R16, 0x80, RZ ;  /* 0x0000008010027810 */ /* 0x000fe20007ffe0ff */
[----:B------:R-:W-:-:S03]  /*e830*/  IMAD.MOV.U32 R11, RZ, RZ, R21 ;  /* 0x000000ffff0b7224 */ /* 0x000fc600078e0015 */
[----:B------:R-:W-:-:S04]  /*e840*/  IADD3 R16, P1, R2, R3, RZ ;  /* 0x0000000302107210 */ /* 0x000fc80007f3e0ff */
[----:B------:R-:W-:-:S03]  /*e850*/  LEA.HI.X.SX32 R2, R2, R43, 0x1, P1 ;  /* 0x0000002b02027211 */ /* 0x000fc600008f0eff */
[----:B------:R-:W-:Y:S01]  /*e860*/  @P0 IADD3 R9, -R21, RZ, RZ ;  /* 0x000000ff15090210 */ /* 0x000fe20007ffe1ff */
[----:B------:R-:W-:-:S03]  /*e870*/  @P0 IMAD.MOV R11, RZ, RZ, -R21 ;  /* 0x000000ffff0b0224 */ /* 0x000fc600078e0a15 */
[----:B------:R-:W-:Y:S01]  /*e880*/  IADD3 R13, P1, R9, R16, RZ ;  /* 0x00000010090d7210 */ /* 0x000fe20007f3e0ff */
[----:B------:R-:W-:-:S03]  /*e890*/  IMAD.WIDE R10, R11, 0x2, R44 ;  /* 0x000000020b0a7825 */ /* 0x000fc600078e022c */
[----:B------:R-:W-:Y:S02]  /*e8a0*/  LEA.HI.X.SX32 R12, R9, R2, 0x1, P1 ;  /* 0x00000002090c7211 */ /* 0x000fe400008f0eff */
[----:B------:R-:W-:Y:S01]  /*e8b0*/  LEA R14, P1, R13, R34, 0x1 ;  /* 0x000000220d0e7211 */ /* 0x000fe200078208ff */
[----:B--2---:R-:W-:Y:S01]  /*e8c0*/  IMAD.MOV.U32 R25, RZ, RZ, RZ ;  /* 0x000000ffff197224 */ /* 0x004fe200078e00ff */
[----:B------:R-:W-:Y:S01]  /*e8d0*/  @P0 IADD3 R25, -R21, RZ, RZ ;  /* 0x000000ff15190210 */ /* 0x000fe20007ffe1ff */
[----:B------:R-:W2:Y:S01]  /*e8e0*/  LD.E.128 R8, [R10.64+0x100] ;  /* 0x000100060a087980 */ /* 0x000ea2000c101d00 */
[----:B------:R-:W-:Y:S02]  /*e8f0*/  LEA.HI.X R15, R13, R35, R12, 0x1, P1 ;  /* 0x000000230d0f7211 */ /* 0x000fe400008f0c0c */
[----:B------:R-:W-:-:S04]  /*e900*/  IADD3 R27, P1, R25, R16, RZ ;  /* 0x00000010191b7210 */ /* 0x000fc80007f3e0ff */
[----:B---3--:R-:W3:Y:S01]  /*e910*/  LD.E.128 R12, [R14.64] ;  /* 0x000000060e0c7980 */ /* 0x008ee2000c101d00 */
[----:B------:R-:W-:Y:S02]  /*e920*/  LEA.HI.X.SX32 R2, R25, R2, 0x1, P1 ;  /* 0x0000000219027211 */ /* 0x000fe400008f0eff */
[----:B------:R-:W-:-:S04]  /*e930*/  LEA R24, P1, R27, R36, 0x1 ;  /* 0x000000241b187211 */ /* 0x000fc800078208ff */
[----:B------:R-:W-:-:S06]  /*e940*/  LEA.HI.X R25, R27, R37, R2, 0x1, P1 ;  /* 0x000000251b197211 */ /* 0x000fcc00008f0c02 */
[----:B----4-:R-:W4:Y:S01]  /*e950*/  LD.E.128 R24, [R24.64] ;  /* 0x0000000618187980 */ /* 0x010f22000c101d00 */
        /* <DEDUP_REMOVED lines=8> */
[C---:B--2---:R-:W-:Y:S01]  /*e9e0*/  SHF.L.U32 R7, R9.reuse, 0x10, RZ ;  /* 0x0000001009077819 */ /* 0x044fe200000006ff */
[----:B------:R-:W-:Y:S01]  /*e9f0*/  IMAD.U32 R29, R8, 0x10000, RZ ;  /* 0x00010000081d7824 */ /* 0x000fe200078e00ff */
[----:B------:R-:W-:Y:S01]  /*ea00*/  LOP3.LUT R32, R9, 0xffff0000, RZ, 0xc0, !PT ;  /* 0xffff000009207812 */ /* 0x000fe200078ec0ff */
[----:B------:R-:W-:Y:S01]  /*ea10*/  IMAD.U32 R31, R10, 0x10000, RZ ;  /* 0x000100000a1f7824 */ /* 0x000fe200078e00ff */
[----:B------:R-:W-:-:S02]  /*ea20*/  SHF.L.U32 R9, R11, 0x10, RZ ;  /* 0x000000100b097819 */ /* 0x000fc400000006ff */
[----:B------:R-:W-:Y:S01]  /*ea30*/  LOP3.LUT R44, R11, 0xffff0000, RZ, 0xc0, !PT ;  /* 0xffff00000b2c7812 */ /* 0x000fe200078ec0ff */
[C---:B---3--:R-:W-:Y:S01]  /*ea40*/  IMAD.U32 R42, R12.reuse, 0x10000, RZ ;  /* 0x000100000c2a7824 */ /* 0x048fe200078e00ff */
        /* <DEDUP_REMOVED lines=17> */
[----:B----4-:R-:W-:Y:S01]  /*eb60*/  SHF.L.U32 R8, R25, 0x10, RZ ;  /* 0x0000001019087819 */ /* 0x010fe200000006ff */
[----:B------:R-:W-:Y:S01]  /*eb70*/  FMUL.FTZ R7, R7, R12 ;  /* 0x0000000c07077220 */ /* 0x000fe20000410000 */
[----:B------:R-:W-:Y:S01]  /*eb80*/  LOP3.LUT R25, R25, 0xffff0000, RZ, 0xc0, !PT ;  /* 0xffff000019197812 */ /* 0x000fe200078ec0ff */
[----:B------:R-:W-:Y:S02]  /*eb90*/  @!P0 FADD.FTZ R46, -R46, -RZ ;  /* 0x800000ff2e2e8221 */ /* 0x000fe40000010100 */
[----:B------:R-:W-:Y:S01]  /*eba0*/  FMUL.FTZ R13, R10, R13 ;  /* 0x0000000d0a0d7220 */ /* 0x000fe20000410000 */
[----:B------:R-:W-:Y:S01]  /*ebb0*/  LOP3.LUT R10, R24, 0xffff0000, RZ, 0xc0, !PT ;  /* 0xffff0000180a7812 */ /* 0x000fe200078ec0ff */
[----:B------:R-:W-:Y:S01]  /*ebc0*/  FMUL.FTZ R44, R44, R15 ;  /* 0x0000000f2c2c7220 */ /* 0x000fe20000410000 */
[----:B------:R-:W-:Y:S01]  /*ebd0*/  LOP3.LUT R15, R26, 0xffff0000, RZ, 0xc0, !PT ;  /* 0xffff00001a0f7812 */ /* 0x000fe200078ec0ff */
[----:B------:R-:W-:-:S02]  /*ebe0*/  IMAD.U32 R12, R24, 0x10000, RZ ;  /* 0x00010000180c7824 */ /* 0x000fc400078e00ff */
[----:B------:R-:W-:Y:S01]  /*ebf0*/  FMUL.FTZ R9, R9, R14 ;  /* 0x0000000e09097220 */ /* 0x000fe20000410000 */
[C---:B------:R-:W-:Y:S01]  /*ec00*/  SHF.L.U32 R14, R27.reuse, 0x10, RZ ;  /* 0x000000101b0e7819 */ /* 0x040fe200000006ff */
[----:B------:R-:W-:Y:S01]  /*ec10*/  IMAD.U32 R24, R26, 0x10000, RZ ;  /* 0x000100001a187824 */ /* 0x000fe200078e00ff */
[----:B------:R-:W-:Y:S01]  /*ec20*/  LOP3.LUT R26, R27, 0xffff0000, RZ, 0xc0, !PT ;  /* 0xffff00001b1a7812 */ /* 0x000fe200078ec0ff */
[----:B------:R-:W-:Y:S02]  /*ec30*/  FMUL.FTZ R45, R32, R45 ;  /* 0x0000002d202d7220 */ /* 0x000fe40000410000 */
[----:B------:R-:W-:Y:S02]  /*ec40*/  FMUL.FTZ R29, R29, R42 ;  /* 0x0000002a1d1d7220 */ /* 0x000fe40000410000 */
[----:B------:R-:W-:Y:S02]  /*ec50*/  FMUL.FTZ R31, R31, R46 ;  /* 0x0000002e1f1f7220 */ /* 0x000fe40000410000 */
[----:B------:R-:W-:-:S02]  /*ec60*/  FFMA.FTZ R7, R28, R8, R7 ;  /* 0x000000081c077223 */ /* 0x000fc40000010007 */
[----:B------:R-:W-:Y:S02]  /*ec70*/  FFMA.FTZ R2, R2, R25, R45 ;  /* 0x0000001902027223 */ /* 0x000fe4000001002d */
[----:B------:R-:W-:Y:S02]  /*ec80*/  FFMA.FTZ R12, R16, R12, R29 ;  /* 0x0000000c100c7223 */ /* 0x000fe4000001001d */
        /* <DEDUP_REMOVED lines=9> */
.L_x_5853:
[----:B------:R-:W-:Y:S05]  /*ed20*/  BSYNC B0 ;  /* 0x0000000000007941 */ /* 0x000fea0003800000 */
.L_x_5852:
[----:B-----5:R1:W-:Y:S02]  /*ed30*/  STS.128 [R209+0x4800], R4 ;  /* 0x00480004d1007388 */ /* 0x0203e40000000c00 */
.L_x_5847:
[----:B------:R-:W-:Y:S05]  /*ed40*/  BSYNC B1 ;  /* 0x0000000000017941 */ /* 0x000fea0003800000 */
.L_x_5846:
[----:B------:R-:W-:Y:S01]  /*ed50*/  IADD3 R16, R158, 0x20, RZ ;  /* 0x000000209e107810 */ /* 0x000fe20007ffe0ff */
[----:B------:R-:W-:Y:S03]  /*ed60*/  BSSY B1, `(.L_x_5854) ;  /* 0x000010f000017945 */ /* 0x000fe60003800000 */
[----:B------:R-:W-:-:S04]  /*ed70*/  ISETP.GE.AND P0, PT, R16, R33, PT ;  /* 0x000000211000720c */ /* 0x000fc80003f06270 */
[----:B------:R-:W-:-:S13]  /*ed80*/  ISETP.LT.OR P0, PT, R59, -0x107, P0 ;  /* 0xfffffef93b00780c */ /* 0x000fda0000701670 */
[----:B------:R-:W-:Y:S05]  /*ed90*/  @P0 BRA `(.L_x_5855) ;  /* 0x000010b000000947 */ /* 0x000fea0003800000 */
[----:B---34-:R3:W5:Y:S01]  /*eda0*/  LD.E.128 R28, [R38.64] ;  /* 0x00000006261c7980 */ /* 0x018762000c101d00 */
[----:B------:R-:W-:Y:S01]  /*edb0*/  ISETP.GE.AND P0, PT, R18, R17, PT ;  /* 0x000000111200720c */ /* 0x000fe20003f06270 */
[----:B------:R-:W-:-:S12]  /*edc0*/  BSSY B0, `(.L_x_5856) ;  /* 0x0000054000007945 */ /* 0x000fd80003800000 */
[----:B------:R-:W-:Y:S05]  /*edd0*/  @P0 BRA `(.L_x_5857) ;  /* 0x0000052000000947 */ /* 0x000fea0003800000 */
[----:B------:R-:W-:Y:S01]  /*ede0*/  ISETP.GE.AND P0, PT, R18, R21, PT ;  /* 0x000000151200720c */ /* 0x000fe20003f06270 */
[----:B------:R-:W-:Y:S02]  /*edf0*/  IMAD.SHL.U32 R2, R21, 0x20, RZ ;  /* 0x0000002015027824 */ /* 0x000fe400078e00ff */
[----:B-1----:R-:W-:Y:S02]  /*ee00*/  IMAD.MOV.U32 R7, RZ, RZ, RZ ;  /* 0x000000ffff077224 */ /* 0x002fe400078e00ff */
[----:B------:R-:W-:Y:S01]  /*ee10*/  IMAD.MOV.U32 R5, RZ, RZ, R21 ;  /* 0x000000ffff057224 */ /* 0x000fe200078e0015 */
[----:B------:R-:W-:-:S04]  /*ee20*/  IADD3 R12, P1, R2, R3, RZ ;  /* 0x00000003020c7210 */ /* 0x000fc80007f3e0ff */
[----:B------:R-:W-:-:S03]  /*ee30*/  LEA.HI.X.SX32 R2, R2, R43, 0x1, P1 ;  /* 0x0000002b02027211 */ /* 0x000fc600008f0eff */
[----:B------:R-:W-:Y:S01]  /*ee40*/  @P0 IADD3 R7, -R21, RZ, RZ ;  /* 0x000000ff15070210 */ /* 0x000fe20007ffe1ff */
[----:B------:R-:W-:-:S03]  /*ee50*/  @P0 IMAD.MOV R5, RZ, RZ, -R21 ;  /* 0x000000ffff050224 */ /* 0x000fc600078e0a15 */
        /* <DEDUP_REMOVED lines=8> */
[----:B------:R-:W4:Y:S02]  /*eee0*/  LD.E.128 R8, [R8.64] ;  /* 0x0000000608087980 */ /* 0x000f24000c101d00 */
        /* <DEDUP_REMOVED lines=13> */
[C---:B----4-:R-:W-:Y:S01]  /*efc0*/  IMAD.U32 R30, R8.reuse, 0x10000, RZ ;  /* 0x00010000081e7824 */ /* 0x050fe200078e00ff */
[----:B------:R-:W-:Y:S01]  /*efd0*/  LOP3.LUT R29, R8, 0xffff0000, RZ, 0xc0, !PT ;  /* 0xffff0000081d7812 */ /* 0x000fe200078ec0ff */
[----:B------:R-:W-:Y:S01]  /*efe0*/  IMAD.U32 R32, R10, 0x10000, RZ ;  /* 0x000100000a207824 */ /* 0x000fe200078e00ff */
[C---:B------:R-:W-:Y:S01]  /*eff0*/  SHF.L.U32 R8, R9.reuse, 0x10, RZ ;  /* 0x0000001009087819 */ /* 0x040fe200000006ff */
        /* <DEDUP_REMOVED lines=48> */
.L_x_5857:
[----:B------:R-:W-:Y:S05]  /*f300*/  BSYNC B0 ;  /* 0x0000000000007941 */ /* 0x000fea0003800000 */
.L_x_5856:
[----:B-----5:R4:W-:Y:S04]  /*f310*/  STS.128 [R209+0x1000], R28 ;  /* 0x0010001cd1007388 */ /* 0x0209e80000000c00 */
[----:B--2---:R4:W5:Y:S01]  /*f320*/  LD.E.128 R24, [R38.64+0x80] ;  /* 0x0000800626187980 */ /* 0x004962000c101d00 */
[----:B------:R-:W-:Y:S01]  /*f330*/  IADD3 R2, R18, 0x40, RZ ;  /* 0x0000004012027810 */ /* 0x000fe20007ffe0ff */
[----:B------:R-:W-:Y:S03]  /*f340*/  BSSY B0, `(.L_x_5858) ;  /* 0x0000055000007945 */ /* 0x000fe60003800000 */
[----:B------:R-:W-:-:S13]  /*f350*/  ISETP.GE.AND P0, PT, R2, R17, PT ;  /* 0x000000110200720c */ /* 0x000fda0003f06270 */
        /* <DEDUP_REMOVED lines=83> */
.L_x_5859:
[----:B------:R-:W-:Y:S05]  /*f890*/  BSYNC B0 ;  /* 0x0000000000007941 */ /* 0x000fea0003800000 */
.L_x_5858:
[----:B-----5:R2:W-:Y:S04]  /*f8a0*/  STS.128 [R209+0x3000], R24 ;  /* 0x00300018d1007388 */ /* 0x0205e80000000c00 */
[----:B------:R2:W5:Y:S01]  /*f8b0*/  LD.E.128 R8, [R38.64+0x100] ;  /* 0x0001000626087980 */ /* 0x000562000c101d00 */
        /* <DEDUP_REMOVED lines=11> */
[----:B--2---:R-:W-:Y:S02]  /*f970*/  IMAD.MOV.U32 R25, RZ, RZ, RZ ;  /* 0x000000ffff197224 */ /* 0x004fe400078e00ff */
        /* <DEDUP_REMOVED lines=8> */
[----:B------:R-:W2:Y:S01]  /*fa00*/  LD.E.128 R4, [R4.64] ;  /* 0x0000000604047980 */ /* 0x000ea2000c101d00 */
[----:B------:R-:W-:Y:S02]  /*fa10*/  LEA.HI.X.SX32 R2, R25, R2, 0x1, P1 ;  /* 0x0000000219027211 */ /* 0x000fe400008f0eff */
[C---:B------:R-:W-:Y:S01]  /*fa20*/  LEA R24, P1, R27.reuse, R36, 0x1 ;  /* 0x000000241b187211 */ /* 0x040fe200078208ff */
[----:B---3--:R-:W3:Y:S03]  /*fa30*/  LD.E.128 R12, [R12.64+0x100] ;  /* 0x000100060c0c7980 */ /* 0x008ee6000c101d00 */
        /* <DEDUP_REMOVED lines=10> */
[C---:B--2---:R-:W-:Y:S01]  /*fae0*/  IMAD.U32 R30, R4.reuse, 0x10000, RZ ;  /* 0x00010000041e7824 */ /* 0x044fe200078e00ff */
[----:B------:R-:W-:Y:S01]  /*faf0*/  LOP3.LUT R11, R4, 0xffff0000, RZ, 0xc0, !PT ;  /* 0xffff0000040b7812 */ /* 0x000fe200078ec0ff */
[C---:B------:R-:W-:Y:S01]  /*fb00*/  IMAD.U32 R32, R6.reuse, 0x10000, RZ ;  /* 0x0001000006207824 */ /* 0x040fe200078e00ff */
[----:B------:R-:W-:Y:S01]  /*fb10*/  SHF.L.U32 R4, R5, 0x10, RZ ;  /* 0x0000001005047819 */ /* 0x000fe200000006ff */
[----:B---3--:R-:W-:Y:S01]  /*fb20*/  IMAD.U32 R39, R13, 0x10000, RZ ;  /* 0x000100000d277824 */ /* 0x008fe200078e00ff */
[----:B------:R-:W-:Y:S01]  /*fb30*/  LOP3.LUT R38, R5, 0xffff0000, RZ, 0xc0, !PT ;  /* 0xffff000005267812 */ /* 0x000fe200078ec0ff */
[C---:B------:R-:W-:Y:S01]  /*fb40*/  IMAD.U32 R5, R7.reuse, 0x10000, RZ ;  /* 0x0001000007057824 */ /* 0x040fe200078e00ff */
        /* <DEDUP_REMOVED lines=9> */
[C---:B------:R-:W-:Y:S01]  /*fbe0*/  IMAD.U32 R14, R15.reuse, 0x10000, RZ ;  /* 0x000100000f0e7824 */ /* 0x040fe200078e00ff */
[----:B------:R-:W-:Y:S01]  /*fbf0*/  LOP3.LUT R42, R15, 0xffff0000, RZ, 0xc0, !PT ;  /* 0xffff00000f2a7812 */ /* 0x000fe200078ec0ff */
[----:B------:R-:W-:Y:S01]  /*fc00*/  @!P0 FADD.FTZ R38, -R38, -RZ ;  /* 0x800000ff26268221 */ /* 0x000fe20000010100 */
[----:B------:R-:W-:Y:S01]  /*fc10*/  SHF.L.U32 R45, R12, 0x10, RZ ;  /* 0x000000100c2d7819 */ /* 0x000fe200000006ff */
[----:B------:R-:W-:Y:S01]  /*fc20*/  FMUL.FTZ R14, R14, R5 ;  /* 0x000000050e0e7220 */ /* 0x000fe20000410000 */
[----:B------:R-:W-:Y:S01]  /*fc30*/  LOP3.LUT R12, R12, 0xffff0000, RZ, 0xc0, !PT ;  /* 0xffff00000c0c7812 */ /* 0x000fe200078ec0ff */
[----:B------:R-:W-:Y:S01]  /*fc40*/  @!P0 FADD.FTZ R11, -R11, -RZ ;  /* 0x800000ff0b0b8221 */ /* 0x000fe20000010100 */
[----:B----4-:R-:W-:Y:S01]  /*fc50*/  LOP3.LUT R15, R26, 0xffff0000, RZ, 0xc0, !PT ;  /* 0xffff00001a0f7812 */ /* 0x010fe200078ec0ff */
[C---:B------:R-:W-:Y:S01]  /*fc60*/  IMAD.U32 R5, R25.reuse, 0x10000, RZ ;  /* 0x0001000019057824 */ /* 0x040fe200078e00ff */
[----:B------:R-:W-:Y:S01]  /*fc70*/  LOP3.LUT R25, R25, 0xffff0000, RZ, 0xc0, !PT ;  /* 0xffff000019197812 */ /* 0x000fe200078ec0ff */
[----:B------:R-:W-:Y:S01]  /*fc80*/  FMUL.FTZ R13, R13, R6 ;  /* 0x000000060d0d7220 */ /* 0x000fe20000410000 */
[----:B------:R-:W-:Y:S01]  /*fc90*/  LOP3.LUT R6, R24, 0xffff0000, RZ, 0xc0, !PT ;  /* 0xffff000018067812 */ /* 0x000fe200078ec0ff */
[----:B------:R-:W-:Y:S01]  /*fca0*/  FMUL.FTZ R42, R42, R7 ;  /* 0x000000072a2a7220 */ /* 0x000fe20000410000 */
[----:B------:R-:W-:Y:S01]  /*fcb0*/  SHF.L.U32 R7, R24, 0x10, RZ ;  /* 0x0000001018077819 */ /* 0x000fe200000006ff */
[----:B------:R-:W-:Y:S01]  /*fcc0*/  @!P0 FADD.FTZ R30, -R30, -RZ ;  /* 0x800000ff1e1e8221 */ /* 0x000fe20000010100 */
[----:B------:R-:W-:Y:S01]  /*fcd0*/  SHF.L.U32 R24, R26, 0x10, RZ ;  /* 0x000000101a187819 */ /* 0x000fe200000006ff */
[----:B------:R-:W-:Y:S01]  /*fce0*/  FMUL.FTZ R4, R39, R4 ;  /* 0x0000000427047220 */ /* 0x000fe20000410000 */
[----:B------:R-:W-:Y:S01]  /*fcf0*/  LOP3.LUT R26, R27, 0xffff0000, RZ, 0xc0, !PT ;  /* 0xffff00001b1a7812 */ /* 0x000fe200078ec0ff */
[----:B------:R-:W-:-:S02]  /*fd00*/  FMUL.FTZ R49, R49, R38 ;  /* 0x0000002631317220 */ /* 0x000fc40000410000 */
[----:B------:R-:W-:Y:S02]  /*fd10*/  @!P0 FADD.FTZ R32, -R32, -RZ ;  /* 0x800000ff20208221 */ /* 0x000fe40000010100 */
[----:B------:R-:W-:Y:S02]  /*fd20*/  FMUL.FTZ R11, R12, R11 ;  /* 0x0000000b0c0b7220 */ /* 0x000fe40000410000 */
        /* <DEDUP_REMOVED lines=16> */
.L_x_5861:
[----:B------:R-:W-:Y:S05]  /*fe30*/  BSYNC B0 ;  /* 0x0000000000007941 */ /* 0x000fea0003800000 */
.L_x_5860:
[----:B-----5:R1:W-:Y:S02]  /*fe40*/  STS.128 [R209+0x5000], R8 ;  /* 0x00500008d1007388 */ /* 0x0203e40000000c00 */
.L_x_5855:
[----:B------:R-:W-:Y:S05]  /*fe50*/  BSYNC B1 ;  /* 0x0000000000017941 */ /* 0x000fea0003800000 */
.L_x_5854:
[----:B------:R-:W-:-:S04]  /*fe60*/  IADD3 R2, R158, 0x30, RZ ;  /* 0x000000309e027810 */ /* 0x000fc80007ffe0ff */
[----:B------:R-:W-:-:S04]  /*fe70*/  ISETP.GE.AND P0, PT, R2, R33, PT ;  /* 0x000000210200720c */ /* 0x000fc80003f06270 */
[----:B------:R-:W-:-:S13]  /*fe80*/  ISETP.LT.OR P0, PT, R59, -0x187, P0 ;  /* 0xfffffe793b00780c */ /* 0x000fda0000701670 */
[----:B------:R-:W-:Y:S05]  /*fe90*/  @P0 BRA `(.L_x_5831) ;  /* 0x0000138000000947 */ /* 0x000fea0003800000 */
[----:B---34-:R3:W5:Y:S01]  /*fea0*/  LD.E.128 R28, [R40.64] ;  /* 0x00000006281c7980 */ /* 0x018762000c101d00 */
[----:B------:R-:W-:Y:S01]  /*feb0*/  ISETP.GE.AND P0, PT, R18, R17, PT ;  /* 0x000000111200720c */ /* 0x000fe20003f06270 */
[----:B------:R-:W-:-:S12]  /*fec0*/  BSSY B0, `(.L_x_5862) ;  /* 0x0000054000007945 */ /* 0x000fd80003800000 */
[----:B------:R-:W-:Y:S05]  /*fed0*/  @P0 BRA `(.L_x_5863) ;  /* 0x0000052000000947 */ /* 0x000fea0003800000 */
[-C--:B------:R-:W-:Y:S01]  /*fee0*/  ISETP.GE.AND P0, PT, R18, R21.reuse, PT ;  /* 0x000000151200720c */ /* 0x080fe20003f06270 */
[----:B------:R-:W-:Y:S01]  /*fef0*/  IMAD R12, R21, 0x30, RZ ;  /* 0x00000030150c7824 */ /* 0x000fe200078e02ff */
[----:B-1----:R-:W-:Y:S01]  /*ff00*/  MOV R5, R21 ;  /* 0x0000001500057202 */ /* 0x002fe20000000f00 */
[----:B------:R-:W-:-:S03]  /*ff10*/  IMAD.MOV.U32 R7, RZ, RZ, RZ ;  /* 0x000000ffff077224 */ /* 0x000fc600078e00ff */
        /* <DEDUP_REMOVED lines=51> */
[----:B---3--:R-:W-:Y:S01]  /*10250*/  LOP3.LUT R30, R13, 0xffff0000, RZ, 0xc0, !PT ;  /* 0xffff00000d1e7812 */ /* 0x008fe200078ec0ff */
[----:B------:R-:W-:Y:S01]  /*10260*/  FMUL.FTZ R10, R5, R10 ;  /* 0x0000000a050a7220 */ /* 0x000fe20000410000 */
[----:B------:R-:W-:Y:S01]  /*10270*/  LOP3.LUT R5, R12, 0xffff0000, RZ, 0xc0, !PT ;  /* 0xffff00000c057812 */ /* 0x000fe200078ec0ff */
[----:B------:R-:W-:Y:S01]  /*10280*/  FMUL.FTZ R9, R4, R9 ;  /* 0x0000000904097220 */ /* 0x000fe20000410000 */
[----:B------:R-:W-:Y:S01]  /*10290*/  SHF.L.U32 R4, R13, 0x10, RZ ;  /* 0x000000100d047819 */ /* 0x000fe200000006ff */
[----:B------:R-:W-:Y:S01]  /*102a0*/  FMUL.FTZ R11, R6, R11 ;  /* 0x0000000b060b7220 */ /* 0x000fe20000410000 */
[C---:B------:R-:W-:Y:S01]  /*102b0*/  SHF.L.U32 R7, R15.reuse, 0x10, RZ ;  /* 0x000000100f077819 */ /* 0x040fe200000006ff */
        /* <DEDUP_REMOVED lines=20> */
.L_x_5863:
[----:B------:R-:W-:Y:S05]  /*10400*/  BSYNC B0 ;  /* 0x0000000000007941 */ /* 0x000fea0003800000 */
.L_x_5862:
[----:B-----5:R4:W-:Y:S04]  /*10410*/  STS.128 [R209+0x1800], R28 ;  /* 0x0018001cd1007388 */ /* 0x0209e80000000c00 */
[----:B--2---:R4:W5:Y:S01]  /*10420*/  LD.E.128 R24, [R40.64+0x80] ;  /* 0x0000800628187980 */ /* 0x004962000c101d00 */
[----:B-1----:R-:W-:Y:S01]  /*10430*/  IADD3 R4, R18, 0x40, RZ ;  /* 0x0000004012047810 */ /* 0x002fe20007ffe0ff */
[----:B------:R-:W-:Y:S03]  /*10440*/  BSSY B0, `(.L_x_5864) ;  /* 0x0000057000007945 */ /* 0x000fe60003800000 */
[----:B------:R-:W-:-:S13]  /*10450*/  ISETP.GE.AND P0, PT, R4, R17, PT ;  /* 0x000000110400720c */ /* 0x000fda0003f06270 */
[----:B------:R-:W-:Y:S05]  /*10460*/  @P0 BRA `(.L_x_5865) ;  /* 0x0000054000000947 */ /* 0x000fea0003800000 */
[----:B------:R-:W-:Y:S01]  /*10470*/  ISETP.GE.AND P0, PT, R4, R21, PT ;  /* 0x000000150400720c */ /* 0x000fe20003f06270 */
[----:B------:R-:W-:Y:S02]  /*10480*/  IMAD.MOV.U32 R12, RZ, RZ, 0x30 ;  /* 0x00000030ff0c7424 */ /* 0x000fe400078e00ff */
[----:B------:R-:W-:Y:S02]  /*10490*/  IMAD.MOV.U32 R7, RZ, RZ, RZ ;  /* 0x000000ffff077224 */ /* 0x000fe400078e00ff */
[----:B------:R-:W-:Y:S02]  /*104a0*/  IMAD R12, R21, R12, 0x40 ;  /* 0x00000040150c7424 */ /* 0x000fe400078e020c */
[----:B------:R-:W-:-:S03]  /*104b0*/  IMAD.MOV.U32 R5, RZ, RZ, R21 ;  /* 0x000000ffff057224 */ /* 0x000fc600078e0015 */
[----:B------:R-:W-:-:S03]  /*104c0*/  IADD3 R13, P1, R12, R3, RZ ;  /* 0x000000030c0d7210 */ /* 0x000fc60007f3e0ff */
[----:B------:R-:W-:Y:S01]  /*104d0*/  @P0 IADD3 R7, -R21, RZ, RZ ;  /* 0x000000ff15070210 */ /* 0x000fe20007ffe1ff */
[--C-:B------:R-:W-:Y:S01]  /*104e0*/  @P0 IMAD.MOV R5, RZ, RZ, -R21.reuse ;  /* 0x000000ffff050224 */ /* 0x100fe200078e0a15 */
[----:B------:R-:W-:Y:S02]  /*104f0*/  LEA.HI.X.SX32 R12, R12, R43, 0x1, P1 ;  /* 0x0000002b0c0c7211 */ /* 0x000fe400008f0eff */
[C---:B------:R-:W-:Y:S02]  /*10500*/  IADD3 R9, P1, R7.reuse, R13, RZ ;  /* 0x0000000d07097210 */ /* 0x040fe40007f3e0ff */
[----:B------:R-:W-:Y:S02]  /*10510*/  MOV R14, RZ ;  /* 0x000000ff000e7202 */ /* 0x000fe40000000f00 */
[----:B------:R-:W-:Y:S01]  /*10520*/  LEA.HI.X.SX32 R7, R7, R12, 0x1, P1 ;  /* 0x0000000c07077211 */ /* 0x000fe200008f0eff */
[----:B------:R-:W-:Y:S01]  /*10530*/  @P0 IMAD.MOV R14, RZ, RZ, -R21 ;  /* 0x000000ffff0e0224 */ /* 0x000fe200078e0a15 */
[----:B------:R-:W-:-:S04]  /*10540*/  LEA R8, P1, R9, R34, 0x1 ;  /* 0x0000002209087211 */ /* 0x000fc800078208ff */
        /* <DEDUP_REMOVED lines=13> */
[----:B------:R-:W-:Y:S02]  /*10620*/  SHF.L.U32 R28, R24, 0x10, RZ ;  /* 0x00000010181c7819 */ /* 0x000fe400000006ff */
[----:B------:R-:W-:Y:S02]  /*10630*/  SHF.L.U32 R29, R26, 0x10, RZ ;  /* 0x000000101a1d7819 */ /* 0x000fe400000006ff */
[----:B------:R-:W-:Y:S02]  /*10640*/  LOP3.LUT R24, R24, 0xffff0000, RZ, 0xc0, !PT ;  /* 0xffff000018187812 */ /* 0x000fe400078ec0ff */
[----:B------:R-:W-:-:S02]  /*10650*/  LOP3.LUT R26, R26, 0xffff0000, RZ, 0xc0, !PT ;  /* 0xffff00001a1a7812 */ /* 0x000fc400078ec0ff */
[C---:B--2---:R-:W-:Y:S02]  /*10660*/  SHF.L.U32 R31, R8.reuse, 0x10, RZ ;  /* 0x00000010081f7819 */ /* 0x044fe400000006ff */
[----:B------:R-:W-:Y:S01]  /*10670*/  LOP3.LUT R27, R8, 0xffff0000, RZ, 0xc0, !PT ;  /* 0xffff0000081b7812 */ /* 0x000fe200078ec0ff */
[C---:B------:R-:W-:Y:S01]  /*10680*/  IMAD.U32 R8, R9.reuse, 0x10000, RZ ;  /* 0x0001000009087824 */ /* 0x040fe200078e00ff */
[----:B------:R-:W-:Y:S01]  /*10690*/  LOP3.LUT R38, R9, 0xffff0000, RZ, 0xc0, !PT ;  /* 0xffff000009267812 */ /* 0x000fe200078ec0ff */
[----:B------:R-:W-:Y:S01]  /*106a0*/  IMAD.U32 R9, R11, 0x10000, RZ ;  /* 0x000100000b097824 */ /* 0x000fe200078e00ff */
[C---:B------:R-:W-:Y:S01]  /*106b0*/  SHF.L.U32 R33, R10.reuse, 0x10, RZ ;  /* 0x000000100a217819 */ /* 0x040fe200000006ff */
[----:B---3--:R-:W-:Y:S01]  /*106c0*/  IMAD.U32 R39, R5, 0x10000, RZ ;  /* 0x0001000005277824 */ /* 0x008fe200078e00ff */
        /* <DEDUP_REMOVED lines=21> */
[----:B------:R-:W-:-:S02]  /*10820*/  FMUL.FTZ R39, R39, R8 ;  /* 0x0000000827277220 */ /* 0x000fc40000410000 */
[----:B------:R-:W-:Y:S02]  /*10830*/  FMUL.FTZ R45, R45, R38 ;  /* 0x000000262d2d7220 */ /* 0x000fe40000410000 */
[----:B------:R-:W-:Y:S02]  /*10840*/  @!P0 FADD.FTZ R33, -R33, -RZ ;  /* 0x800000ff21218221 */ /* 0x000fe40000010100 */
[----:B------:R-:W-:Y:S01]  /*10850*/  FMUL.FTZ R5, R5, R10 ;  /* 0x0000000a05057220 */ /* 0x000fe20000410000 */
[----:B------:R-:W-:Y:S01]  /*10860*/  LOP3.LUT R10, R14, 0xffff0000, RZ, 0xc0, !PT ;  /* 0xffff00000e0a7812 */ /* 0x000fe200078ec0ff */
[----:B------:R-:W-:Y:S01]  /*10870*/  FMUL.FTZ R46, R46, R11 ;  /* 0x0000000b2e2e7220 */ /* 0x000fe20000410000 */
[----:B------:R-:W-:Y:S01]  /*10880*/  SHF.L.U32 R11, R14, 0x10, RZ ;  /* 0x000000100e0b7819 */ /* 0x000fe200000006ff */
[----:B------:R-:W-:Y:S01]  /*10890*/  IMAD.U32 R4, R13, 0x10000, RZ ;  /* 0x000100000d047824 */ /* 0x000fe200078e00ff */
[C---:B------:R-:W-:Y:S01]  /*108a0*/  LOP3.LUT R14, R15.reuse, 0xffff0000, RZ, 0xc0, !PT ;  /* 0xffff00000f0e7812 */ /* 0x040fe200078ec0ff */
[----:B------:R-:W-:-:S02]  /*108b0*/  IMAD.U32 R8, R15, 0x10000, RZ ;  /* 0x000100000f087824 */ /* 0x000fc400078e00ff */
[----:B------:R-:W-:Y:S02]  /*108c0*/  FMUL.FTZ R31, R42, R31 ;  /* 0x0000001f2a1f7220 */ /* 0x000fe40000410000 */
        /* <DEDUP_REMOVED lines=9> */
[----:B------:R-:W-:Y:S01]  /*10960*/  FFMA.FTZ R11, R29, R11, R44 ;  /* 0x0000000b1d0b7223 */ /* 0x000fe2000001002c */
[----:B------:R-:W-:Y:S01]  /*10970*/  MOV R25, R45 ;  /* 0x0000002d00197202 */ /* 0x000fe20000000f00 */
[----:B------:R-:W-:Y:S01]  /*10980*/  FFMA.FTZ R10, R26, R10, R5 ;  /* 0x0000000a1a0a7223 */ /* 0x000fe20000010005 */
[----:B------:R-:W-:-:S04]  /*10990*/  F2FP.BF16.PACK_AB R24, R6, R7 ;  /* 0x000000070618723e */ /* 0x000fc800000010ff */
[----:B------:R-:W-:Y:S02]  /*109a0*/  F2FP.BF16.PACK_AB R26, R10, R11 ;  /* 0x0000000b0a1a723e */ /* 0x000fe400000010ff */
.L_x_5865:
[----:B------:R-:W-:Y:S05]  /*109b0*/  BSYNC B0 ;  /* 0x0000000000007941 */ /* 0x000fea0003800000 */
.L_x_5864:
[----:B-----5:R1:W-:Y:S04]  /*109c0*/  STS.128 [R209+0x3800], R24 ;  /* 0x00380018d1007388 */ /* 0x0203e80000000c00 */
[----:B------:R1:W5:Y:S01]  /*109d0*/  LD.E.128 R4, [R40.64+0x100] ;  /* 0x0001000628047980 */ /* 0x000362000c101d00 */
[----:B------:R-:W-:Y:S01]  /*109e0*/  IADD3 R18, R18, 0x80, RZ ;  /* 0x0000008012127810 */ /* 0x000fe20007ffe0ff */
[----:B------:R-:W-:Y:S03]  /*109f0*/  BSSY B0, `(.L_x_5866) ;  /* 0x0000058000007945 */ /* 0x000fe60003800000 */
[----:B------:R-:W-:-:S13]  /*10a00*/  ISETP.GE.AND P0, PT, R18, R17, PT ;  /* 0x000000111200720c */ /* 0x000fda0003f06270 */
        /* <DEDUP_REMOVED lines=10> */
[C---:B------:R-:W-:Y:S01]  /*10ab0*/  IADD3 R13, P1, R8.reuse, R3, RZ ;  /* 0x00000003080d7210 */ /* 0x040fe20007f3e0ff */
[----:B------:R-:W-:Y:S01]  /*10ac0*/  IMAD.WIDE R10, R9, 0x2, R40 ;  /* 0x00000002090a7825 */ /* 0x000fe200078e0228 */
[----:B------:R-:W-:Y:S02]  /*10ad0*/  MOV R18, RZ ;  /* 0x000000ff00127202 */ /* 0x000fe40000000f00 */
[----:B------:R-:W-:Y:S02]  /*10ae0*/  LEA.HI.X.SX32 R12, R8, R43, 0x1, P1 ;  /* 0x0000002b080c7211 */ /* 0x000fe400008f0eff */
[C---:B------:R-:W-:Y:S01]  /*10af0*/  LEA R14, P1, R13.reuse, R34, 0x1 ;  /* 0x000000220d0e7211 */ /* 0x040fe200078208ff */
[----:B------:R-:W-:Y:S01]  /*10b00*/  @P0 IMAD.MOV R18, RZ, RZ, -R21 ;  /* 0x000000ffff120224 */ /* 0x000fe200078e0a15 */
[----:B------:R-:W2:Y:S02]  /*10b10*/  LD.E.128 R8, [R10.64+0x100] ;  /* 0x000100060a087980 */ /* 0x000ea4000c101d00 */
[----:B------:R-:W-:-:S02]  /*10b20*/  LEA.HI.X R15, R13, R35, R12, 0x1, P1 ;  /* 0x000000230d0f7211 */ /* 0x000fc400008f0c0c */
[----:B------:R-:W-:-:S04]  /*10b30*/  IADD3 R3, P1, R18, R3, RZ ;  /* 0x0000000312037210 */ /* 0x000fc80007f3e0ff */
[----:B---3--:R-:W3:Y:S01]  /*10b40*/  LD.E.128 R12, [R14.64] ;  /* 0x000000060e0c7980 */ /* 0x008ee2000c101d00 */
[----:B------:R-:W-:Y:S02]  /*10b50*/  LEA.HI.X.SX32 R18, R18, R43, 0x1, P1 ;  /* 0x0000002b12127211 */ /* 0x000fe400008f0eff */
[----:B-1----:R-:W-:-:S04]  /*10b60*/  LEA R24, P1, R3, R36, 0x1 ;  /* 0x0000002403187211 */ /* 0x002fc800078208ff */
[----:B------:R-:W-:-:S06]  /*10b70*/  LEA.HI.X R25, R3, R37, R18, 0x1, P1 ;  /* 0x0000002503197211 */ /* 0x000fcc00008f0c12 */
[----:B----4-:R-:W4:Y:S01]  /*10b80*/  LD.E.128 R24, [R24.64] ;  /* 0x0000000618187980 */ /* 0x010f22000c101d00 */
        /* <DEDUP_REMOVED lines=62> */
.L_x_5867:
[----:B------:R-:W-:Y:S05]  /*10f70*/  BSYNC B0 ;  /* 0x0000000000007941 */ /* 0x000fea0003800000 */
.L_x_5866:
[----:B-----5:R2:W-:Y:S01]  /*10f80*/  STS.128 [R209+0x5800], R4 ;  /* 0x00580004d1007388 */ /* 0x0205e20000000c00 */
[----:B------:R-:W-:Y:S05]  /*10f90*/  BRA `(.L_x_5831) ;  /* 0x0000028000007947 */ /* 0x000fea0003800000 */
.L_x_5805:
[----:B------:R-:W-:Y:S01]  /*10fa0*/  IMAD.IADD R5, R208, 0x1, -R63 ;  /* 0x00000001d0057824 */ /* 0x000fe200078e0a3f */
[C---:B------:R-:W-:Y:S02]  /*10fb0*/  IADD3 R0, R158.reuse, 0x10, RZ ;  /* 0x000000109e007810 */ /* 0x040fe40007ffe0ff */
[----:B------:R-:W-:Y:S02]  /*10fc0*/  IADD3 R2, R158, 0x30, RZ ;  /* 0x000000309e027810 */ /* 0x000fe40007ffe0ff */
[----:B------:R-:W-:-:S02]  /*10fd0*/  ISETP.GE.AND P5, PT, R0, R5, PT ;  /* 0x000000050000720c */ /* 0x000fc40003fa6270 */
[C---:B------:R-:W-:Y:S02]  /*10fe0*/  IADD3 R16, R158.reuse, 0x20, RZ ;  /* 0x000000209e107810 */ /* 0x040fe40007ffe0ff */
[-C--:B------:R-:W-:Y:S02]  /*10ff0*/  ISETP.GE.AND P6, PT, R158, R5.reuse, PT ;  /* 0x000000059e00720c */ /* 0x080fe40003fc6270 */
[-C--:B------:R-:W-:Y:S02]  /*11000*/  ISETP.GE.AND P3, PT, R2, R5.reuse, PT ;  /* 0x000000050200720c */ /* 0x080fe40003f66270 */
[----:B------:R-:W-:-:S05]  /*11010*/  ISETP.GE.AND P4, PT, R16, R5, PT ;  /* 0x000000051000720c */ /* 0x000fca0003f86270 */
[----:B------:R-:W-:-:S04]  /*11020*/  @!P5 IADD3 R5, P1, R3, R160, RZ ;  /* 0x000000a00305d210 */ /* 0x000fc80007f3e0ff */
[-C--:B-----5:R-:W-:Y:S01]  /*11030*/  @!P6 LEA R8, P2, R160, R166.reuse, 0x1 ;  /* 0x000000a6a008e211 */ /* 0x0a0fe200078408ff */
[--C-:B------:R-:W-:Y:S01]  /*11040*/  @!P5 IMAD.X R7, R7, 0x1, R163.reuse, P1 ;  /* 0x000000010707d824 */ /* 0x100fe200008e06a3 */
[----:B------:R-:W-:Y:S01]  /*11050*/  @!P5 LEA R6, P1, R5, R166, 0x1 ;  /* 0x000000a60506d211 */ /* 0x000fe200078208ff */
[----:B------:R-:W-:Y:S01]  /*11060*/  @!P3 IMAD.MOV.U32 R10, RZ, RZ, R160 ;  /* 0x000000ffff0ab224 */ /* 0x000fe200078e00a0 */
[----:B------:R-:W-:Y:S01]  /*11070*/  @!P4 LEA R3, P0, R164, R160, 0x5 ;  /* 0x000000a0a403c211 */ /* 0x000fe200078028ff */
[--C-:B------:R-:W-:Y:S01]  /*11080*/  @!P3 IMAD.MOV.U32 R11, RZ, RZ, R163.reuse ;  /* 0x000000ffff0bb224 */ /* 0x100fe200078e00a3 */
[-C--:B------:R-:W-:Y:S01]  /*11090*/  @!P6 LEA.HI.X R9, R160, R167.reuse, R163, 0x1, P2 ;  /* 0x000000a7a009e211 */ /* 0x080fe200010f0ca3 */
[----:B------:R-:W-:Y:S01]  /*110a0*/  @!P3 IMAD R4, R165, 0x30, RZ ;  /* 0x00000030a504b824 */ /* 0x000fe200078e02ff */
[----:B------:R-:W-:Y:S01]  /*110b0*/  @!P5 LEA.HI.X R7, R5, R167, R7, 0x1, P1 ;  /* 0x000000a70507d211 */ /* 0x000fe200008f0c07 */
[C---:B------:R-:W-:Y:S01]  /*110c0*/  @!P3 IMAD.WIDE.U32 R10, R164.reuse, 0x30, R10 ;  /* 0x00000030a40ab825 */ /* 0x040fe200078e000a */
[----:B------:R-:W-:Y:S01]  /*110d0*/  @!P4 LEA.HI.X R162, R164, R163, R165, 0x5, P0 ;  /* 0x000000a3a4a2c211 */ /* 0x000fe200000f2ca5 */
[----:B------:R-:W-:Y:S01]  /*110e0*/  @!PT LDS RZ, [RZ] ;  /* 0x00000000fffff984 */ /* 0x000fe20000000800 */
[----:B------:R-:W-:Y:S01]  /*110f0*/  @!PT LDS RZ, [RZ] ;  /* 0x00000000fffff984 */ /* 0x000fe20000000800 */
[----:B------:R-:W-:Y:S01]  /*11100*/  @!PT LDS RZ, [RZ] ;  /* 0x00000000fffff984 */ /* 0x000fe20000000800 */
[----:B------:R1:W-:Y:S01]  /*11110*/  @!P6 LDGSTS.E.BYPASS.LTC128B.128 [R209], [R8.64] ;  /* 0x0000000008d1efae */ /* 0x0003e2000b901d46 */
[-C--:B------:R-:W-:Y:S01]  /*11120*/  @!P4 LEA R12, P1, R3, R166.reuse, 0x1 ;  /* 0x000000a6030cc211 */ /* 0x080fe200078208ff */
[----:B------:R-:W-:Y:S01]  /*11130*/  @!P3 IMAD.IADD R5, R11, 0x1, R4 ;  /* 0x000000010b05b824 */ /* 0x000fe200078e0204 */
[----:B------:R-:W-:Y:S01]  /*11140*/  @!P3 LEA R4, P0, R10, R166, 0x1 ;  /* 0x000000a60a04b211 */ /* 0x000fe200078008ff */
[----:B------:R1:W-:Y:S01]  /*11150*/  @!P6 LDGSTS.E.BYPASS.LTC128B.128 [R209+0x2000], [R8.64+0x80] ;  /* 0x0200008008d1efae */ /* 0x0003e2000b901d46 */
[----:B------:R-:W-:-:S02]  /*11160*/  @!P4 LEA.HI.X R13, R3, R167, R162, 0x1, P1 ;  /* 0x000000a7030dc211 */ /* 0x000fc400008f0ca2 */
[----:B------:R-:W-:Y:S01]  /*11170*/  @!P3 LEA.HI.X R5, R10, R167, R5, 0x1, P0 ;  /* 0x000000a70a05b211 */ /* 0x000fe200000f0c05 */
[----:B------:R1:W-:Y:S04]  /*11180*/  @!P6 LDGSTS.E.BYPASS.LTC128B.128 [R209+0x4000], [R8.64+0x100] ;  /* 0x0400010008d1efae */ /* 0x0003e8000b901d46 */
        /* <DEDUP_REMOVED lines=9> */
.L_x_5831:
[----:B------:R-:W-:Y:S05]  /*11220*/  BSYNC B2 ;  /* 0x0000000000027941 */ /* 0x000fea0003800000 */
.L_x_5804:
[----:B------:R-:W-:Y:S01]  /*11230*/  IADD3 R211, R133, -0x1, RZ ;  /* 0xffffffff85d37810 */ /* 0x000fe20007ffe0ff */
[----:B------:R-:W-:-:S02]  /*11240*/  IMAD.SHL.U32 R192, R158, 0x8, RZ ;  /* 0x000000089ec07824 */ /* 0x000fc400078e00ff */
[----:B------:R-:W-:Y:S02]  /*11250*/  IMAD.SHL.U32 R21, R71, 0x40, RZ ;  /* 0x0000004047157824 */ /* 0x000fe400078e00ff */
[----:B------:R-:W-:-:S03]  /*11260*/  IMAD.SHL.U32 R20, R211, 0x40, RZ ;  /* 0x00000040d3147824 */ /* 0x000fc600078e00ff */
[----:B------:R-:W-:Y:S01]  /*11270*/  LOP3.LUT R21, R21, 0xfffffe00, RZ, 0xc0, !PT ;  /* 0xfffffe0015157812 */ /* 0x000fe200078ec0ff */
[----:B------:R-:W-:-:S05]  /*11280*/  IMAD.IADD R3, R57, 0x1, -R20 ;  /* 0x0000000139037824 */ /* 0x000fca00078e0a14 */
[-C--:B------:R-:W-:Y:S02]  /*11290*/  ISETP.GE.AND P1, PT, R158, R3.reuse, PT ;  /* 0x000000039e00720c */ /* 0x080fe40003f26270 */
[-C--:B------:R-:W-:Y:S02]  /*112a0*/  ISETP.GE.AND P6, PT, R0, R3.reuse, PT ;  /* 0x000000030000720c */ /* 0x080fe40003fc6270 */
[-C--:B------:R-:W-:Y:S02]  /*112b0*/  ISETP.GE.AND P4, PT, R2, R3.reuse, PT ;  /* 0x000000030200720c */ /* 0x080fe40003f86270 */
[-C--:B------:R-:W-:Y:S02]  /*112c0*/  ISETP.GE.AND P5, PT, R16, R3.reuse, PT ;  /* 0x000000031000720c */ /* 0x080fe40003fa6270 */
[----:B------:R-:W-:Y:S02]  /*112d0*/  ISETP.GE.AND P3, PT, R0, R3, PT ;  /* 0x000000030000720c */ /* 0x000fe40003f66270 */
[----:B------:R-:W-:-:S02]  /*112e0*/  SHF.R.S32.HI R0, RZ, 0x4, R75 ;  /* 0x00000004ff007819 */ /* 0x000fc4000001144b */
[----:B------:R-:W-:Y:S01]  /*112f0*/  ISETP.GE.AND P2, PT, R16, R3, PT ;  /* 0x000000031000720c */ /* 0x000fe20003f46270 */
[----:B------:R-:W-:Y:S01]  /*11300*/  @!P1 IMAD.MOV.U32 R201, RZ, RZ, R199 ;  /* 0x000000ffffc99224 */ /* 0x000fe200078e00c7 */
[----:B------:R-:W-:Y:S02]  /*11310*/  LEA.HI R75, R75, R0, RZ, 0x1 ;  /* 0x000000004b4b7211 */ /* 0x000fe400078f08ff */
[CC--:B-12---:R-:W-:Y:S01]  /*11320*/  @!P6 LEA R4, P0, R72.reuse, R200.reuse, 0x1 ;  /* 0x000000c84804e211 */ /* 0x0c6fe200078008ff */
[----:B------:R-:W-:Y:S01]  /*11330*/  @!P4 IMAD R6, R137, 0x60, RZ ;  /* 0x000000608906c824 */ /* 0x000fe200078e02ff */
[----:B------:R-:W-:Y:S01]  /*11340*/  @!PT LDS RZ, [RZ] ;  /* 0x00000000fffff984 */ /* 0x000fe20000000800 */
[----:B------:R-:W-:Y:S01]  /*11350*/  @!PT LDS RZ, [RZ] ;  /* 0x00000000fffff984 */ /* 0x000fe20000000800 */
[----:B------:R-:W-:Y:S01]  /*11360*/  @!PT LDS RZ, [RZ] ;  /* 0x00000000fffff984 */ /* 0x000fe20000000800 */
[----:B------:R1:W-:Y:S01]  /*11370*/  @!P1 LDGSTS.E.BYPASS.LTC128B.128 [R209+0x6000], [R200.64] ;  /* 0x06000000c8d19fae */ /* 0x0003e2000b901d46 */
[----:B------:R-:W-:Y:S02]  /*11380*/  LOP3.LUT R75, R75, 0xfffffffe, RZ, 0xc0, !PT ;  /* 0xfffffffe4b4b7812 */ /* 0x000fe400078ec0ff */
[----:B------:R-:W-:Y:S01]  /*11390*/  @!P6 LEA.HI.X R5, R72, R199, R73, 0x1, P0 ;  /* 0x000000c74805e211 */ /* 0x000fe200000f0c49 */
[----:B------:R1:W-:Y:S01]  /*113a0*/  @!P1 LDGSTS.E.BYPASS.LTC128B.128 [R209+0x8000], [R200.64+0x80] ;  /* 0x08000080c8d19fae */ /* 0x0003e2000b901d46 */
[----:B------:R-:W-:Y:S01]  /*113b0*/  @!P5 LEA R10, P0, R136, R200, 0x6 ;  /* 0x000000c8880ad211 */ /* 0x000fe200078030ff */
[----:B------:R-:W-:-:S02]  /*113c0*/  IMAD.IADD R75, R0, 0x1, -R75 ;  /* 0x00000001004b7824 */ /* 0x000fc400078e0a4b */
[----:B------:R1:W-:Y:S01]  /*113d0*/  @!P1 LDGSTS.E.BYPASS.LTC128B.128 [R209+0xa000], [R200.64+0x100] ;  /* 0x0a000100c8d19fae */ /* 0x0003e2000b901d46 */
[----:B------:R-:W-:Y:S01]  /*113e0*/  @!P5 LEA.HI.X R11, R136, R199, R137, 0x6, P0 ;  /* 0x000000c7880bd211 */ /* 0x000fe200000f3489 */
[----:B------:R-:W-:Y:S01]  /*113f0*/  IMAD.SHL.U32 R0, R68, 0x40, RZ ;  /* 0x0000004044007824 */ /* 0x000fe200078e00ff */
[-C--:B------:R-:W-:Y:S01]  /*11400*/  ISETP.GE.AND P1, PT, R2, R3.reuse, PT ;  /* 0x000000030200720c */ /* 0x080fe20003f26270 */
[----:B------:R2:W-:Y:S01]  /*11410*/  @!P6 LDGSTS.E.BYPASS.LTC128B.128 [R209+0x6800], [R4.64] ;  /* 0x0680000004d1efae */ /* 0x0005e2000b901d46 */
[----:B------:R-:W-:Y:S01]  /*11420*/  ISETP.GE.AND P0, PT, R158, R3, PT ;  /* 0x000000039e00720c */ /* 0x000fe20003f06270 */
[----:B------:R-:W-:Y:S02]  /*11430*/  IMAD.SHL.U32 R3, R74, 0x40, RZ ;  /* 0x000000404a037824 */ /* 0x000fe400078e00ff */
[----:B------:R2:W-:Y:S03]  /*11440*/  @!P6 LDGSTS.E.BYPASS.LTC128B.128 [R209+0x8800], [R4.64+0x80] ;  /* 0x0880008004d1efae */ /* 0x0005e6000b901d46 */
[----:B------:R-:W-:Y:S01]  /*11450*/  LOP3.LUT R3, R3, 0x1c0, RZ, 0xc0, !PT ;  /* 0x000001c003037812 */ /* 0x000fe200078ec0ff */
[----:B------:R2:W-:Y:S04]  /*11460*/  @!P6 LDGSTS.E.BYPASS.LTC128B.128 [R209+0xa800], [R4.64+0x100] ;  /* 0x0a80010004d1efae */ /* 0x0005e8000b901d46 */
[----:B------:R5:W-:Y:S04]  /*11470*/  @!P5 LDGSTS.E.BYPASS.LTC128B.128 [R209+0x7000], [R10.64] ;  /* 0x070000000ad1dfae */ /* 0x000be8000b901d46 */
[----:B------:R5:W-:Y:S04]  /*11480*/  @!P5 LDGSTS.E.BYPASS.LTC128B.128 [R209+0x9000], [R10.64+0x80] ;  /* 0x090000800ad1dfae */ /* 0x000be8000b901d46 */
[----:B------:R5:W-:Y:S01]  /*11490*/  @!P5 LDGSTS.E.BYPASS.LTC128B.128 [R209+0xb000], [R10.64+0x100] ;  /* 0x0b0001000ad1dfae */ /* 0x000be2000b901d46 */
[----:B-1----:R-:W-:-:S04]  /*114a0*/  @!P4 IMAD.MOV.U32 R201, RZ, RZ, R199 ;  /* 0x000000ffffc9c224 */ /* 0x002fc800078e00c7 */
[----:B------:R-:W-:-:S04]  /*114b0*/  @!P4 IMAD.WIDE.U32 R8, R136, 0x60, R200 ;  /* 0x000000608808c825 */ /* 0x000fc800078e00c8 */
[----:B------:R-:W-:Y:S02]  /*114c0*/  @!P4 IMAD.IADD R7, R6, 0x1, R9 ;  /* 0x000000010607c824 */ /* 0x000fe400078e0209 */
[----:B------:R-:W-:Y:S01]  /*114d0*/  @!P4 IMAD.MOV.U32 R6, RZ, RZ, R8 ;  /* 0x000000ffff06c224 */ /* 0x000fe200078e0008 */
[----:B--2---:R-:W-:Y:S01]  /*114e0*/  LOP3.LUT R5, R0, 0x1c0, RZ, 0xc0, !PT ;  /* 0x000001c000057812 */ /* 0x004fe200078ec0ff */
[----:B------:R-:W-:-:S03]  /*114f0*/  IMAD.SHL.U32 R0, R75, 0x8, RZ ;  /* 0x000000084b007824 */ /* 0x000fc600078e00ff */
[----:B------:R1:W-:Y:S01]  /*11500*/  @!P4 LDGSTS.E.BYPASS.LTC128B.128 [R209+0x7800], [R6.64] ;  /* 0x0780000006d1cfae */ /* 0x0003e2000b901d46 */
[----:B------:R-:W-:Y:S01]  /*11510*/  LOP3.LUT R192, R5, 0x8, R192, 0xf8, !PT ;  /* 0x0000000805c07812 */ /* 0x000fe200078ef8c0 */
[----:B------:R-:W-:Y:S01]  /*11520*/  @!P1 IMAD R4, R139, 0x60, RZ ;  /* 0x000000608b049824 */ /* 0x000fe200078e02ff */
[----:B------:R-:W-:Y:S01]  /*11530*/  LOP3.LUT R0, R3, 0x8, R0, 0xf8, !PT ;  /* 0x0000000803007812 */ /* 0x000fe200078ef800 */
[----:B------:R1:W-:Y:S01]  /*11540*/  @!P4 LDGSTS.E.BYPASS.LTC128B.128 [R209+0x9800], [R6.64+0x80] ;  /* 0x0980008006d1cfae */ /* 0x0003e2000b901d46 */
[----:B------:R-:W-:Y:S01]  /*11550*/  SHF.R.U32.HI R5, RZ, 0x3, R5 ;  /* 0x00000003ff057819 */ /* 0x000fe20000011605 */
[----:B------:R-:W-:Y:S01]  /*11560*/  @!P1 IMAD.WIDE.U32 R8, R138, 0x60, R202 ;  /* 0x000000608a089825 */ /* 0x000fe200078e00ca */
[----:B------:R-:W-:Y:S01]  /*11570*/  SHF.R.U32.HI R3, RZ, 0x3, R3 ;  /* 0x00000003ff037819 */ /* 0x000fe20000011603 */
[----:B------:R1:W-:Y:S01]  /*11580*/  @!P4 LDGSTS.E.BYPASS.LTC128B.128 [R209+0xb800], [R6.64+0x100] ;  /* 0x0b80010006d1cfae */ /* 0x0003e2000b901d46 */
[----:B------:R-:W-:Y:S01]  /*11590*/  LOP3.LUT R192, R192, R5, RZ, 0x3c, !PT ;  /* 0x00000005c0c07212 */ /* 0x000fe200078e3cff */
[----:B------:R-:W-:Y:S01]  /*115a0*/  IMAD R193, R62, 0x400, R21 ;  /* 0x000004003ec17824 */ /* 0x000fe200078e0215 */
[----:B------:R-:W-:Y:S01]  /*115b0*/  LOP3.LUT R0, R0, R3, RZ, 0x3c, !PT ;  /* 0x0000000300007212 */ /* 0x000fe200078e3cff */
[----:B------:R-:W0:Y:S01]  /*115c0*/  LDGDEPBAR ;  /* 0x00000000000079af */ /* 0x000e220000000000 */
[----:B------:R-:W-:-:S02]  /*115d0*/  @!P1 IMAD.IADD R5, R4, 0x1, R9 ;  /* 0x0000000104059824 */ /* 0x000fc400078e0209 */
[----:B------:R-:W-:Y:S01]  /*115e0*/  IMAD R192, R75, 0x200, R192 ;  /* 0x000002004bc07824 */ /* 0x000fe200078e02c0 */
[----:B------:R-:W2:Y:S04]  /*115f0*/  LD.E R61, [R22.64+0x184] ;  /* 0x00018406163d7980 */ /* 0x000ea8000c101900 */
[----:B---3--:R-:W3:Y:S01]  /*11600*/  LD.E R60, [R22.64+0x188] ;  /* 0x00018806163c7980 */ /* 0x008ee2000c101900 */
[----:B------:R-:W-:Y:S02]  /*11610*/  IMAD.IADD R193, R0, 0x1, R193 ;  /* 0x0000000100c17824 */ /* 0x000fe400078e02c1 */
[----:B------:R-:W-:Y:S01]  /*11620*/  @!P1 IMAD.MOV.U32 R4, RZ, RZ, R8 ;  /* 0x000000ffff049224 */ /* 0x000fe200078e0008 */
[----:B-1----:R-:W-:Y:S01]  /*11630*/  @!P3 LEA R6, P4, R69, R202, 0x1 ;  /* 0x000000ca4506b211 */ /* 0x002fe200078808ff */
[----:B------:R-:W-:-:S04]  /*11640*/  DEPBAR.LE SB0, 0x0 ;  /* 0x000080000000791a */ /* 0x000fc80000000000 */
[----:B------:R-:W-:Y:S01]  /*11650*/  BAR.SYNC.DEFER_BLOCKING 0x0 ;  /* 0x0000000000007b1d */ /* 0x000fe20000010000 */
[----:B------:R-:W-:Y:S02]  /*11660*/  @!P3 LEA.HI.X R7, R69, R203, R70, 0x1, P4 ;  /* 0x000000cb4507b211 */ /* 0x000fe400020f0c46 */
[----:B------:R-:W-:-:S04]  /*11670*/  @!P2 LEA R2, P4, R138, R202, 0x6 ;  /* 0x000000ca8a02a211 */ /* 0x000fc800078830ff */
[----:B------:R-:W-:Y:S01]  /*11680*/  @!P2 LEA.HI.X R3, R138, R203, R139, 0x6, P4 ;  /* 0x000000cb8a03a211 */ /* 0x000fe200020f348b */
[----:B------:R-:W-:Y:S02]  /*11690*/  IMAD.SHL.U32 R192, R192, 0x2, RZ ;  /* 0x00000002c0c07824 */ /* 0x000fe400078e00ff */
        /* <DEDUP_REMOVED lines=38> */
[----:B------:R-:W4:Y:S04]  /*11900*/  LDSM.16.M88.4 R24, [R192+0x6000] ;  /* 0x00600000c018783b */ /* 0x000f280000000200 */
[----:B------:R-:W4:Y:S01]  /*11910*/  LDSM.16.M88.4 R12, [R192+0x6800] ;  /* 0x00680000c00c783b */ /* 0x000f220000000200 */
[----:B------:R-:W-:-:S03]  /*11920*/  R2P PR, R68, 0x6 ;  /* 0x0000000644007804 */ /* 0x000fc60000000000 */
[----:B----4-:R-:W4:Y:S01]  /*11930*/  LDSM.16.M88.4 R36, [R192+0x7000] ;  /* 0x00700000c024783b */ /* 0x010f220000000200 */
[----:B-1----:R-:W-:Y:S01]  /*11940*/  IADD3 R2, R192, 0x6000, RZ ;  /* 0x00006000c0027810 */ /* 0x002fe20007ffe0ff */
[--C-:B------:R-:W-:Y:S01]  /*11950*/  IMAD R191, R58, 0x2, R193.reuse ;  /* 0x000000023abf7824 */ /* 0x100fe200078e02c1 */
[----:B------:R-:W-:Y:S01]  /*11960*/  IADD3 R190, R192, 0x6020, RZ ;  /* 0x00006020c0be7810 */ /* 0x000fe20007ffe0ff */
[----:B------:R-:W1:Y:S04]  /*11970*/  LDSM.16.M88.4 R80, [R192+0x7800] ;  /* 0x00780000c050783b */ /* 0x000e680000000200 */
[----:B------:R-:W-:Y:S02]  /*11980*/  LDSM.16.M88.4 R44, [R191] ;  /* 0x00000000bf2c783b */ /* 0x000fe40000000200 */
[----:B------:R-:W-:Y:S01]  /*11990*/  @P1 IADD3 R190, R2, -0x20, RZ ;  /* 0xffffffe002be1810 */ /* 0x000fe20007ffe0ff */
[----:B------:R-:W-:Y:S01]  /*119a0*/  IMAD.MOV.U32 R3, RZ, RZ, 0x40 ;  /* 0x00000040ff037424 */ /* 0x000fe200078e00ff */
[----:B------:R-:W-:Y:S01]  /*119b0*/  LOP3.LUT R0, R0, R21, RZ, 0xfc, !PT ;  /* 0x0000001500007212 */ /* 0x000fe200078efcff */
[----:B------:R-:W-:Y:S01]  /*119c0*/  IMAD R189, R56, 0x2, R193 ;  /* 0x0000000238bd7824 */ /* 0x000fe200078e02c1 */
[----:B------:R-:W0:Y:S04]  /*119d0*/  LDGDEPBAR ;  /* 0x00000000000079af */ /* 0x000e280000000000 */
[----:B------:R-:W1:Y:S04]  /*119e0*/  LDSM.16.M88.4 R76, [R190] ;  /* 0x00000000be4c783b */ /* 0x000e680000000200 */
[----:B-----5:R-:W5:Y:S04]  /*119f0*/  LDSM.16.M88.4 R8, [R190+0x800] ;  /* 0x00080000be08783b */ /* 0x020f680000000200 */
[----:B------:R-:W1:Y:S01]  /*11a00*/  LDSM.16.M88.4 R40, [R190+0x1000] ;  /* 0x00100000be28783b */ /* 0x000e620000000200 */
[----:B------:R-:W-:-:S03]  /*11a10*/  SEL R3, R3, 0xffffffc0, !P2 ;  /* 0xffffffc003037807 */ /* 0x000fc60005000000 */
[----:B------:R-:W1:Y:S01]  /*11a20*/  LDSM.16.M88.4 R48, [R190+0x1800] ;  /* 0x00180000be30783b */ /* 0x000e620000000200 */
[C---:B------:R-:W-:Y:S01]  /*11a30*/  HMMA.16816.F32.BF16 R28, R52.reuse, R24, RZ ;  /* 0x00000018341c723c */ /* 0x040fe200000418ff */
[----:B------:R-:W-:Y:S02]  /*11a40*/  IMAD.IADD R187, R192, 0x1, R3 ;  /* 0x00000001c0bb7824 */ /* 0x000fe400078e0203 */
[----:B------:R-:W-:Y:S04]  /*11a50*/  LDSM.16.M88.4 R32, [R189] ;  /* 0x00000000bd20783b */ /* 0x000fe80000000200 */
[----:B------:R-:W1:Y:S01]  /*11a60*/  LDSM.16.M88.4 R4, [R187+0x6000] ;  /* 0x00600000bb04783b */ /* 0x000e620000000200 */
[C---:B------:R-:W-:Y:S08]  /*11a70*/  HMMA.16816.F32.BF16 R16, R52.reuse, R12, RZ ;  /* 0x0000000c3410723c */ /* 0x040ff000000418ff */
[C---:B----4-:R-:W-:Y:S08]  /*11a80*/  HMMA.16816.F32.BF16 R72, R52.reuse, R36, RZ ;  /* 0x000000243448723c */ /* 0x050ff000000418ff */
[----:B------:R-:W-:Y:S01]  /*11a90*/  HMMA.16816.F32.BF16 R68, R52, R38, RZ ;  /* 0x000000263444723c */ /* 0x000fe200000418ff */
[----:B------:R-:W4:Y:S01]  /*11aa0*/  LDSM.16.M88.4 R36, [R187+0x6800] ;  /* 0x00680000bb24783b */ /* 0x000f220000000200 */
[----:B------:R-:W-:-:S03]  /*11ab0*/  IMAD R188, R56, 0x2, R191 ;  /* 0x0000000238bc7824 */ /* 0x000fc600078e02bf */
[----:B------:R-:W-:Y:S03]  /*11ac0*/  LDSM.16.M88.4 R88, [R190+0x2800] ;  /* 0x00280000be58783b */ /* 0x000fe60000000200 */
[C---:B------:R-:W-:Y:S01]  /*11ad0*/  HMMA.16816.F32.BF16 R24, R52.reuse, R26, RZ ;  /* 0x0000001a3418723c */ /* 0x040fe200000418ff */
[----:B------:R-:W-:Y:S07]  /*11ae0*/  LDSM.16.M88.4 R84, [R190+0x3000] ;  /* 0x00300000be54783b */ /* 0x000fee0000000200 */
[C---:B------:R-:W-:Y:S08]  /*11af0*/  HMMA.16816.F32.BF16 R12, R52.reuse, R14, RZ ;  /* 0x0000000e340c723c */ /* 0x040ff000000418ff */
[C---:B-1----:R-:W-:Y:S08]  /*11b00*/  HMMA.16816.F32.BF16 R64, R52.reuse, R80, RZ ;  /* 0x000000503440723c */ /* 0x042ff000000418ff */
[----:B------:R-:W-:Y:S08]  /*11b10*/  HMMA.16816.F32.BF16 R52, R52, R82, RZ ;  /* 0x000000523434723c */ /* 0x000ff000000418ff */
[C---:B------:R-:W-:Y:S08]  /*11b20*/  HMMA.16816.F32.BF16 R28, R44.reuse, R76, R28 ;  /* 0x0000004c2c1c723c */ /* 0x040ff0000004181c */
[C---:B------:R-:W-:Y:S01]  /*11b30*/  HMMA.16816.F32.BF16 R24, R44.reuse, R78, R24 ;  /* 0x0000004e2c18723c */ /* 0x040fe20000041818 */
[----:B------:R-:W-:Y:S01]  /*11b40*/  IMAD.IADD R183, R3, 0x1, R190 ;  /* 0x0000000103b77824 */ /* 0x000fe200078e02be */
[----:B------:R-:W-:Y:S04]  /*11b50*/  LDSM.16.M88.4 R76, [R188] ;  /* 0x00000000bc4c783b */ /* 0x000fe80000000200 */
[----:B------:R-:W-:Y:S02]  /*11b60*/  LDSM.16.M88.4 R80, [R183+0x1800] ;  /* 0x00180000b750783b */ /* 0x000fe40000000200 */
[C---:B-----5:R-:W-:Y:S08]  /*11b70*/  HMMA.16816.F32.BF16 R16, R44.reuse, R8, R16 ;  /* 0x000000082c10723c */ /* 0x060ff00000041810 */
[C---:B------:R-:W-:Y:S01]  /*11b80*/  HMMA.16816.F32.BF16 R12, R44.reuse, R10, R12 ;  /* 0x0000000a2c0c723c */ /* 0x040fe2000004180c */
[----:B------:R-:W1:Y:S07]  /*11b90*/  LDSM.16.M88.4 R8, [R187+0x7000] ;  /* 0x00700000bb08783b */ /* 0x000e6e0000000200 */
[C---:B------:R-:W-:Y:S08]  /*11ba0*/  HMMA.16816.F32.BF16 R72, R44.reuse, R40, R72 ;  /* 0x000000282c48723c */ /* 0x040ff00000041848 */
[C---:B------:R-:W-:Y:S01]  /*11bb0*/  HMMA.16816.F32.BF16 R68, R44.reuse, R42, R68 ;  /* 0x0000002a2c44723c */ /* 0x040fe20000041844 */
[----:B------:R-:W5:Y:S07]  /*11bc0*/  LDSM.16.M88.4 R40, [R187+0x7800] ;  /* 0x00780000bb28783b */ /* 0x000f6e0000000200 */
[C---:B------:R-:W-:Y:S08]  /*11bd0*/  HMMA.16816.F32.BF16 R64, R44.reuse, R48, R64 ;  /* 0x000000302c40723c */ /* 0x040ff00000041840 */
[----:B------:R-:W-:Y:S01]  /*11be0*/  HMMA.16816.F32.BF16 R52, R44, R50, R52 ;  /* 0x000000322c34723c */ /* 0x000fe20000041834 */
[----:B------:R-:W-:Y:S04]  /*11bf0*/  LDSM.16.M88.4 R44, [R193+0x2000] ;  /* 0x00200000c12c783b */ /* 0x000fe80000000200 */
[----:B------:R-:W-:Y:S03]  /*11c00*/  LDSM.16.M88.4 R48, [R192+0x9800] ;  /* 0x00980000c030783b */ /* 0x000fe60000000200 */
[C---:B------:R-:W-:Y:S08]  /*11c10*/  HMMA.16816.F32.BF16 R28, R32.reuse, R4, R28 ;  /* 0x00000004201c723c */ /* 0x040ff0000004181c */
[C---:B------:R-:W-:Y:S01]  /*11c20*/  HMMA.16816.F32.BF16 R24, R32.reuse, R6, R24 ;  /* 0x000000062018723c */ /* 0x040fe20000041818 */
[----:B------:R-:W2:Y:S07]  /*11c30*/  LDSM.16.M88.4 R4, [R183] ;  /* 0x00000000b704783b */ /* 0x000eae0000000200 */
[C---:B----4-:R-:W-:Y:S08]  /*11c40*/  HMMA.16816.F32.BF16 R16, R32.reuse, R36, R16 ;  /* 0x000000242010723c */ /* 0x050ff00000041810 */
[C---:B------:R-:W-:Y:S01]  /*11c50*/  HMMA.16816.F32.BF16 R12, R32.reuse, R38, R12 ;  /* 0x00000026200c723c */ /* 0x040fe2000004180c */
[----:B------:R-:W4:Y:S07]  /*11c60*/  LDSM.16.M88.4 R36, [R183+0x800] ;  /* 0x00080000b724783b */ /* 0x000f2e0000000200 */
[C---:B-1----:R-:W-:Y:S08]  /*11c70*/  HMMA.16816.F32.BF16 R72, R32.reuse, R8, R72 ;  /* 0x000000082048723c */ /* 0x042ff00000041848 */
[C---:B------:R-:W-:Y:S01]  /*11c80*/  HMMA.16816.F32.BF16 R68, R32.reuse, R10, R68 ;  /* 0x0000000a2044723c */ /* 0x040fe20000041844 */
[----:B------:R-:W1:Y:S07]  /*11c90*/  LDSM.16.M88.4 R8, [R183+0x1000] ;  /* 0x00100000b708783b */ /* 0x000e6e0000000200 */
[C---:B-----5:R-:W-:Y:S08]  /*11ca0*/  HMMA.16816.F32.BF16 R64, R32.reuse, R40, R64 ;  /* 0x000000282040723c */ /* 0x060ff00000041840 */
[----:B------:R-:W-:Y:S01]  /*11cb0*/  HMMA.16816.F32.BF16 R52, R32, R42, R52 ;  /* 0x0000002a2034723c */ /* 0x000fe20000041834 */
[----:B------:R-:W5:Y:S04]  /*11cc0*/  LDSM.16.M88.4 R40, [R192+0x8000] ;  /* 0x00800000c028783b */ /* 0x000f680000000200 */
[----:B------:R-:W3:Y:S03]  /*11cd0*/  LDSM.16.M88.4 R32, [R192+0x8800] ;  /* 0x00880000c020783b */ /* 0x000ee60000000200 */
[C---:B--2---:R-:W-:Y:S08]  /*11ce0*/  HMMA.16816.F32.BF16 R28, R76.reuse, R4, R28 ;  /* 0x000000044c1c723c */ /* 0x044ff0000004181c */
[C---:B------:R-:W-:Y:S01]  /*11cf0*/  HMMA.16816.F32.BF16 R24, R76.reuse, R6, R24 ;  /* 0x000000064c18723c */ /* 0x040fe20000041818 */
[----:B------:R-:W2:Y:S07]  /*11d00*/  LDSM.16.M88.4 R4, [R192+0x9000] ;  /* 0x00900000c004783b */ /* 0x000eae0000000200 */
[C---:B----4-:R-:W-:Y:S08]  /*11d10*/  HMMA.16816.F32.BF16 R16, R76.reuse, R36, R16 ;  /* 0x000000244c10723c */ /* 0x050ff00000041810 */
[C---:B------:R-:W-:Y:S01]  /*11d20*/  HMMA.16816.F32.BF16 R12, R76.reuse, R38, R12 ;  /* 0x000000264c0c723c */ /* 0x040fe2000004180c */
[----:B------:R-:W-:Y:S07]  /*11d30*/  LDSM.16.M88.4 R36, [R191+0x2000] ;  /* 0x00200000bf24783b */ /* 0x000fee0000000200 */
[C---:B-1----:R-:W-:Y:S08]  /*11d40*/  HMMA.16816.F32.BF16 R72, R76.reuse, R8, R72 ;  /* 0x000000084c48723c */ /* 0x042ff00000041848 */
[C---:B------:R-:W-:Y:S01]  /*11d50*/  HMMA.16816.F32.BF16 R68, R76.reuse, R10, R68 ;  /* 0x0000000a4c44723c */ /* 0x040fe20000041844 */
[----:B------:R-:W1:Y:S07]  /*11d60*/  LDSM.16.M88.4 R8, [R190+0x2000] ;  /* 0x00200000be08783b */ /* 0x000e6e0000000200 */
[C---:B------:R-:W-:Y:S08]  /*11d70*/  HMMA.16816.F32.BF16 R64, R76.reuse, R80, R64 ;  /* 0x000000504c40723c */ /* 0x040ff00000041840 */
[----:B------:R-:W-:Y:S01]  /*11d80*/  HMMA.16816.F32.BF16 R52, R76, R82, R52 ;  /* 0x000000524c34723c */ /* 0x000fe20000041834 */
[----:B------:R-:W-:Y:S04]  /*11d90*/  LDSM.16.M88.4 R80, [R187+0x8800] ;  /* 0x00880000bb50783b */ /* 0x000fe80000000200 */
[----:B------:R-:W-:Y:S03]  /*11da0*/  LDSM.16.M88.4 R76, [R187+0x9000] ;  /* 0x00900000bb4c783b */ /* 0x000fe60000000200 */
[C---:B-----5:R-:W-:Y:S08]  /*11db0*/  HMMA.16816.F32.BF16 R28, R44.reuse, R40, R28 ;  /* 0x000000282c1c723c */ /* 0x060ff0000004181c */
[C---:B------:R-:W-:Y:S01]  /*11dc0*/  HMMA.16816.F32.BF16 R24, R44.reuse, R42, R24 ;  /* 0x0000002a2c18723c */ /* 0x040fe20000041818 */
[----:B------:R-:W4:Y:S07]  /*11dd0*/  LDSM.16.M88.4 R40, [R190+0x3800] ;  /* 0x00380000be28783b */ /* 0x000f2e0000000200 */
[C---:B---3--:R-:W-:Y:S08]  /*11de0*/  HMMA.16816.F32.BF16 R16, R44.reuse, R32, R16 ;  /* 0x000000202c10723c */ /* 0x048ff00000041810 */
[C---:B------:R-:W-:Y:S01]  /*11df0*/  HMMA.16816.F32.BF16 R12, R44.reuse, R34, R12 ;  /* 0x000000222c0c723c */ /* 0x040fe2000004180c */
[----:B------:R-:W-:Y:S07]  /*11e00*/  LDSM.16.M88.4 R32, [R187+0x8000] ;  /* 0x00800000bb20783b */ /* 0x000fee0000000200 */
[C---:B--2---:R-:W-:Y:S08]  /*11e10*/  HMMA.16816.F32.BF16 R72, R44.reuse, R4, R72 ;  /* 0x000000042c48723c */ /* 0x044ff00000041848 */
        /* <DEDUP_REMOVED lines=30> */
[----:B------:R-:W3:Y:S04]  /*12000*/  LDSM.16.M88.4 R4, [R192+0xa000] ;  /* 0x00a00000c004783b */ /* 0x000ee80000000200 */
[----:B------:R-:W-:Y:S03]  /*12010*/  LDSM.16.M88.4 R48, [R191+0x4000] ;  /* 0x00400000bf30783b */ /* 0x000fe60000000200 */
        /* <DEDUP_REMOVED lines=8> */
[----:B------:R-:W4:Y:S07]  /*120a0*/  LDSM.16.M88.4 R36, [R190+0x5000] ;  /* 0x00500000be24783b */ /* 0x000f2e0000000200 */
[C---:B---3--:R-:W-:Y:S08]  /*120b0*/  HMMA.16816.F32.BF16 R28, R84.reuse, R4, R28 ;  /* 0x00000004541c723c */ /* 0x048ff0000004181c */
[----:B------:R-:W-:Y:S01]  /*120c0*/  HMMA.16816.F32.BF16 R24, R84, R6, R24 ;  /* 0x000000065418723c */ /* 0x000fe20000041818 */
[----:B------:R-:W-:Y:S07]  /*120d0*/  LDSM.16.M88.4 R4, [R189+0x4000] ;  /* 0x00400000bd04783b */ /* 0x000fee0000000200 */
[C---:B------:R-:W-:Y:S08]  /*120e0*/  HMMA.16816.F32.BF16 R16, R8.reuse, R40, R16 ;  /* 0x000000280810723c */ /* 0x040ff00000041810 */
[----:B------:R-:W-:Y:S01]  /*120f0*/  HMMA.16816.F32.BF16 R12, R8, R42, R12 ;  /* 0x0000002a080c723c */ /* 0x000fe2000004180c */
[----:B------:R-:W3:Y:S04]  /*12100*/  LDSM.16.M88.4 R8, [R187+0xa000] ;  /* 0x00a00000bb08783b */ /* 0x000ee80000000200 */
[----:B------:R-:W5:Y:S03]  /*12110*/  LDSM.16.M88.4 R40, [R190+0x4800] ;  /* 0x00480000be28783b */ /* 0x000f660000000200 */
[C---:B------:R-:W-:Y:S08]  /*12120*/  HMMA.16816.F32.BF16 R64, R84.reuse, R76, R64 ;  /* 0x0000004c5440723c */ /* 0x040ff00000041840 */
[C---:B------:R-:W-:Y:S01]  /*12130*/  HMMA.16816.F32.BF16 R76, R84.reuse, R78, R52 ;  /* 0x0000004e544c723c */ /* 0x040fe20000041834 */
[----:B------:R-:W-:Y:S01]  /*12140*/  SHF.R.S32.HI R2, RZ, 0x1f, R59 ;  /* 0x0000001fff027819 */ /* 0x000fe2000001143b */
[----:B------:R-:W2:Y:S06]  /*12150*/  LDSM.16.M88.4 R52, [R187+0xa800] ;  /* 0x00a80000bb34783b */ /* 0x000eac0000000200 */
[C---:B------:R-:W-:Y:S08]  /*12160*/  HMMA.16816.F32.BF16 R72, R84.reuse, R80, R72 ;  /* 0x000000505448723c */ /* 0x040ff00000041848 */
[----:B------:R-:W-:Y:S08]  /*12170*/  HMMA.16816.F32.BF16 R68, R84, R82, R68 ;  /* 0x000000525444723c */ /* 0x000ff00000041844 */
[C---:B-1----:R-:W-:Y:S08]  /*12180*/  HMMA.16816.F32.BF16 R28, R48.reuse, R44, R28 ;  /* 0x0000002c301c723c */ /* 0x042ff0000004181c */
[----:B------:R-:W-:Y:S01]  /*12190*/  HMMA.16816.F32.BF16 R24, R48, R46, R24 ;  /* 0x0000002e3018723c */ /* 0x000fe20000041818 */
[----:B------:R-:W-:Y:S01]  /*121a0*/  LEA.HI R2, R2, R59, RZ, 0x5 ;  /* 0x0000003b02027211 */ /* 0x000fe200078f28ff */
[----:B------:R-:W-:Y:S06]  /*121b0*/  LDSM.16.M88.4 R44, [R187+0xb000] ;  /* 0x00b00000bb2c783b */ /* 0x000fec0000000200 */
[----:B------:R-:W-:Y:S01]  /*121c0*/  HMMA.16816.F32.BF16 R16, R84, R88, R16 ;  /* 0x000000585410723c */ /* 0x000fe20000041810 */
[----:B------:R-:W-:-:S07]  /*121d0*/  LOP3.LUT R2, R2, 0xffffffe0, RZ, 0xc0, !PT ;  /* 0xffffffe002027812 */ /* 0x000fce00078ec0ff */
[----:B------:R-:W-:Y:S08]  /*121e0*/  HMMA.16816.F32.BF16 R12, R84, R90, R12 ;  /* 0x0000005a540c723c */ /* 0x000ff0000004180c */
[C---:B--2---:R-:W-:Y:S08]  /*121f0*/  HMMA.16816.F32.BF16 R64, R48.reuse, R32, R64 ;  /* 0x000000203040723c */ /* 0x044ff00000041840 */
[C---:B------:R-:W-:Y:S08]  /*12200*/  HMMA.16816.F32.BF16 R76, R48.reuse, R34, R76 ;  /* 0x00000022304c723c */ /* 0x040ff0000004184c */
[C---:B----4-:R-:W-:Y:S08]  /*12210*/  HMMA.16816.F32.BF16 R72, R48.reuse, R36, R72 ;  /* 0x000000243048723c */ /* 0x050ff00000041848 */
[----:B------:R-:W-:Y:S01]  /*12220*/  HMMA.16816.F32.BF16 R68, R48, R38, R68 ;  /* 0x000000263044723c */ /* 0x000fe20000041844 */
[----:B------:R-:W-:Y:S07]  /*12230*/  LDSM.16.M88.4 R36, [R183+0x4000] ;  /* 0x00400000b724783b */ /* 0x000fee0000000200 */
[C---:B---3--:R-:W-:Y:S01]  /*12240*/  HMMA.16816.F32.BF16 R32, R4.reuse, R8, R28 ;  /* 0x000000080420723c */ /* 0x048fe2000004181c */
[----:B------:R-:W-:Y:S07]  /*12250*/  LDSM.16.M88.4 R28, [R187+0xb800] ;  /* 0x00b80000bb1c783b */ /* 0x000fee0000000200 */
[----:B------:R-:W-:Y:S01]  /*12260*/  HMMA.16816.F32.BF16 R24, R4, R10, R24 ;  /* 0x0000000a0418723c */ /* 0x000fe20000041818 */
[----:B------:R-:W1:Y:S01]  /*12270*/  LDSM.16.M88.4 R8, [R188+0x4000] ;  /* 0x00400000bc08783b */ /* 0x000e620000000200 */
[----:B------:R-:W-:-:S05]  /*12280*/  IMAD.IADD R2, R59, 0x1, -R2 ;  /* 0x000000013b027824 */ /* 0x000fca00078e0a02 */
[----:B------:R-:W-:Y:S01]  /*12290*/  SHF.R.S32.HI R3, RZ, 0x1f, R2 ;  /* 0x0000001fff037819 */ /* 0x000fe20000011402 */
[----:B-----5:R-:W-:Y:S03]  /*122a0*/  HMMA.16816.F32.BF16 R16, R48, R40, R16 ;  /* 0x000000283010723c */ /* 0x020fe60000041810 */
[----:B------:R-:W-:-:S04]  /*122b0*/  LEA.HI R3, R3, R2, RZ, 0x2 ;  /* 0x0000000203037211 */ /* 0x000fc800078f10ff */
[----:B------:R-:W-:Y:S01]  /*122c0*/  SHF.R.S32.HI R3, RZ, 0x2, R3 ;  /* 0x00000002ff037819 */ /* 0x000fe20000011403 */
[----:B------:R-:W-:Y:S01]  /*122d0*/  HMMA.16816.F32.BF16 R12, R48, R42, R12 ;  /* 0x0000002a300c723c */ /* 0x000fe2000004180c */
[----:B------:R-:W-:Y:S01]  /*122e0*/  IMAD.SHL.U32 R2, R59, 0x2, RZ ;  /* 0x000000023b027824 */ /* 0x000fe200078e00ff */
[----:B------:R-:W-:Y:S01]  /*122f0*/  IADD3 R61, -R61, R57, -R208 ;  /* 0x000000393d3d7210 */ /* 0x000fe20007ffe9d0 */
[----:B------:R-:W2:Y:S01]  /*12300*/  LDSM.16.M88.4 R40, [R183+0x4800] ;  /* 0x00480000b728783b */ /* 0x000ea20000000200 */
[----:B------:R-:W-:-:S04]  /*12310*/  IMAD R62, R62, 0x10, R3 ;  /* 0x000000103e3e7824 */ /* 0x000fc800078e0203 */
[----:B------:R-:W-:Y:S01]  /*12320*/  IMAD.IADD R63, R63, 0x1, R62 ;  /* 0x000000013f3f7824 */ /* 0x000fe200078e023e */
[----:B------:R-:W-:Y:S02]  /*12330*/  IADD3 R3, R57, 0x1, -R208 ;  /* 0x0000000139037810 */ /* 0x000fe40007ffe8d0 */
[----:B------:R-:W-:Y:S02]  /*12340*/  LOP3.LUT R2, R2, 0x6, RZ, 0xc0, !PT ;  /* 0x0000000602027812 */ /* 0x000fe400078ec0ff */
[C---:B------:R-:W-:Y:S01]  /*12350*/  IADD3 R214, R63.reuse, 0x8, RZ ;  /* 0x000000083fd67810 */ /* 0x040fe20007ffe0ff */
[----:B------:R-:W-:Y:S02]  /*12360*/  IMAD.IADD R60, R60, 0x1, R3 ;  /* 0x000000013c3c7824 */ /* 0x000fe400078e0203 */
[----:B------:R-:W-:Y:S02]  /*12370*/  IMAD.IADD R3, R20, 0x1, R2 ;  /* 0x0000000114037824 */ /* 0x000fe400078e0202 */
[----:B------:R-:W-:-:S02]  /*12380*/  IMAD.IADD R217, R63, 0x1, R61 ;  /* 0x000000013fd97824 */ /* 0x000fc400078e023d */
[----:B------:R-:W-:Y:S01]  /*12390*/  IMAD.IADD R215, R61, 0x1, R214 ;  /* 0x000000013dd77824 */ /* 0x000fe200078e02d6 */
[----:B------:R-:W-:Y:S01]  /*123a0*/  HMMA.16816.F32.BF16 R16, R4, R52, R16 ;  /* 0x000000340410723c */ /* 0x000fe20000041810 */
[----:B------:R-:W-:Y:S01]  /*123b0*/  IMAD.IADD R216, R63, 0x1, R60 ;  /* 0x000000013fd87824 */ /* 0x000fe200078e023c */
[----:B------:R-:W-:Y:S01]  /*123c0*/  IMNMX R217, RZ, R217, !PT ;  /* 0x000000d9ffd97217 */ /* 0x000fe20007800200 */
[----:B------:R-:W-:Y:S01]  /*123d0*/  IMAD.IADD R214, R60, 0x1, R214 ;  /* 0x000000013cd67824 */ /* 0x000fe200078e02d6 */
[----:B------:R-:W-:-:S04]  /*123e0*/  IMNMX R215, RZ, R215, !PT ;  /* 0x000000d7ffd77217 */ /* 0x000fc80007800200 */
[----:B-1----:R-:W-:Y:S01]  /*123f0*/  HMMA.16816.F32.BF16 R32, R8, R36, R32 ;  /* 0x000000240820723c */ /* 0x002fe20000041820 */
[-C--:B------:R-:W-:Y:S02]  /*12400*/  IMNMX R216, R216, R57.reuse, PT ;  /* 0x00000039d8d87217 */ /* 0x080fe40003800200 */
[----:B------:R-:W-:-:S05]  /*12410*/  IMNMX R214, R214, R57, PT ;  /* 0x00000039d6d67217 */ /* 0x000fca0003800200 */
[C---:B------:R-:W-:Y:S08]  /*12420*/  HMMA.16816.F32.BF16 R12, R4.reuse, R54, R12 ;  /* 0x00000036040c723c */ /* 0x040ff0000004180c */
[C---:B------:R-:W-:Y:S08]  /*12430*/  HMMA.16816.F32.BF16 R72, R4.reuse, R44, R72 ;  /* 0x0000002c0448723c */ /* 0x040ff00000041848 */
[C---:B------:R-:W-:Y:S08]  /*12440*/  HMMA.16816.F32.BF16 R68, R4.reuse, R46, R68 ;  /* 0x0000002e0444723c */ /* 0x040ff00000041844 */
[C---:B------:R-:W-:Y:S08]  /*12450*/  HMMA.16816.F32.BF16 R64, R4.reuse, R28, R64 ;  /* 0x0000001c0440723c */ /* 0x040ff00000041840 */
[----:B------:R-:W-:Y:S07]  /*12460*/  HMMA.16816.F32.BF16 R76, R4, R30, R76 ;  /* 0x0000001e044c723c */ /* 0x000fee000004184c */
[----:B------:R-:W-:Y:S01]  /*12470*/  IADD3 R4, R3, 0x1, RZ ;  /* 0x0000000103047810 */ /* 0x000fe20007ffe0ff */
[----:B------:R-:W-:Y:S03]  /*12480*/  HMMA.16816.F32.BF16 R24, R8, R38, R24 ;  /* 0x000000260818723c */ /* 0x000fe60000041818 */
[----:B------:R-:W-:-:S02]  /*12490*/  ISETP.GE.AND P6, PT, R4, R217, PT ;  /* 0x000000d90400720c */ /* 0x000fc40003fc6270 */
[C---:B------:R-:W-:Y:S02]  /*124a0*/  ISETP.GE.AND P5, PT, R4.reuse, R215, PT ;  /* 0x000000d70400720c */ /* 0x040fe40003fa6270 */
[C---:B------:R-:W-:Y:S02]  /*124b0*/  ISETP.GE.OR P6, PT, R4.reuse, R216, !P6 ;  /* 0x000000d80400720c */ /* 0x040fe400077c6670 */
[----:B------:R-:W-:Y:S02]  /*124c0*/  ISETP.GE.OR P5, PT, R4, R214, !P5 ;  /* 0x000000d60400720c */ /* 0x000fe40006fa6670 */
[----:B------:R-:W1:Y:S01]  /*124d0*/  LDSM.16.M88.4 R4, [R183+0x5000] ;  /* 0x00500000b704783b */ /* 0x000e620000000200 */
[C---:B------:R-:W-:Y:S02]  /*124e0*/  ISETP.GE.AND P0, PT, R3.reuse, R217, PT ;  /* 0x000000d90300720c */ /* 0x040fe40003f06270 */
[C---:B------:R-:W-:Y:S02]  /*124f0*/  IADD3 R28, R3.reuse, 0x8, RZ ;  /* 0x00000008031c7810 */ /* 0x040fe40007ffe0ff */
[----:B------:R-:W-:-:S02]  /*12500*/  ISETP.GE.OR P0, PT, R3, R216, !P0 ;  /* 0x000000d80300720c */ /* 0x000fc40004706670 */
[C---:B------:R-:W-:Y:S02]  /*12510*/  IADD3 R21, R3.reuse, 0x9, RZ ;  /* 0x0000000903157810 */ /* 0x040fe40007ffe0ff */
[----:B------:R-:W-:Y:S02]  /*12520*/  FSEL R32, R32, -INF , !P0 ;  /* 0xff80000020207808 */ /* 0x000fe40004000000 */
[----:B------:R-:W-:Y:S02]  /*12530*/  ISETP.GE.AND P2, PT, R3, R215, PT ;  /* 0x000000d70300720c */ /* 0x000fe40003f46270 */
[C---:B------:R-:W-:Y:S02]  /*12540*/  ISETP.GE.AND P1, PT, R28.reuse, R217, PT ;  /* 0x000000d91c00720c */ /* 0x040fe40003f26270 */
[----:B------:R-:W-:Y:S02]  /*12550*/  ISETP.GE.AND P3, PT, R28, R215, PT ;  /* 0x000000d71c00720c */ /* 0x000fe40003f66270 */
[----:B------:R-:W-:-:S02]  /*12560*/  ISETP.GE.AND P4, PT, R21, R217, PT ;  /* 0x000000d91500720c */ /* 0x000fc40003f86270 */
[C---:B------:R-:W-:Y:S02]  /*12570*/  ISETP.GE.AND P0, PT, R21.reuse, R215, PT ;  /* 0x000000d71500720c */ /* 0x040fe40003f06270 */
[C---:B------:R-:W-:Y:S02]  /*12580*/  ISETP.GE.OR P1, PT, R28.reuse, R216, !P1 ;  /* 0x000000d81c00720c */ /* 0x040fe40004f26670 */
[----:B------:R-:W-:Y:S02]  /*12590*/  ISETP.GE.OR P3, PT, R28, R214, !P3 ;  /* 0x000000d61c00720c */ /* 0x000fe40005f66670 */
[C---:B------:R-:W-:Y:S02]  /*125a0*/  ISETP.GE.OR P4, PT, R21.reuse, R216, !P4 ;  /* 0x000000d81500720c */ /* 0x040fe40006786670 */
[-C--:B------:R-:W-:Y:S02]  /*125b0*/  ISETP.GE.OR P0, PT, R21, R214.reuse, !P0 ;  /* 0x000000d61500720c */ /* 0x080fe40004706670 */
[----:B------:R-:W-:-:S02]  /*125c0*/  ISETP.GE.OR P2, PT, R3, R214, !P2 ;  /* 0x000000d60300720c */ /* 0x000fc40005746670 */
        /* <DEDUP_REMOVED lines=10> */
[C---:B------:R-:W-:Y:S02]  /*12670*/  ISETP.GE.OR P2, PT, R28.reuse, R216, !P2 ;  /* 0x000000d81c00720c */ /* 0x040fe40005746670 */
[----:B------:R-:W-:-:S02]  /*12680*/  ISETP.GE.OR P5, PT, R28, R214, !P5 ;  /* 0x000000d61c00720c */ /* 0x000fc40006fa6670 */
[C---:B------:R-:W-:Y:S02]  /*12690*/  ISETP.GE.OR P6, PT, R21.reuse, R216, !P6 ;  /* 0x000000d81500720c */ /* 0x040fe400077c6670 */
[----:B------:R-:W-:Y:S02]  /*126a0*/  ISETP.GE.OR P1, PT, R21, R214, !P1 ;  /* 0x000000d61500720c */ /* 0x000fe40004f26670 */
[----:B------:R-:W-:Y:S02]  /*126b0*/  FSEL R28, R26, -INF , !P3 ;  /* 0xff8000001a1c7808 */ /* 0x000fe40005800000 */
[----:B------:R-:W-:Y:S02]  /*126c0*/  FSEL R30, R25, -INF , !P4 ;  /* 0xff800000191e7808 */ /* 0x000fe40006000000 */
[----:B------:R-:W-:Y:S02]  /*126d0*/  FSEL R21, R27, -INF , !P0 ;  /* 0xff8000001b157808 */ /* 0x000fe40004000000 */
[----:B------:R-:W3:Y:S01]  /*126e0*/  LDSM.16.M88.4 R24, [R183+0x5800] ;  /* 0x00580000b718783b */ /* 0x000ee20000000200 */
[C---:B--2---:R-:W-:Y:S08]  /*126f0*/  HMMA.16816.F32.BF16 R16, R8.reuse, R40, R16 ;  /* 0x000000280810723c */ /* 0x044ff00000041810 */
[----:B------:R-:W-:Y:S01]  /*12700*/  HMMA.16816.F32.BF16 R12, R8, R42, R12 ;  /* 0x0000002a080c723c */ /* 0x000fe2000004180c */
[----:B------:R-:W-:Y:S01]  /*12710*/  IADD3 R31, R3, 0x18, RZ ;  /* 0x00000018031f7810 */ /* 0x000fe20007ffe0ff */
[----:B------:R-:W-:-:S06]  /*12720*/  DEPBAR.LE SB0, 0x0 ;  /* 0x000080000000791a */ /* 0x000fcc0000000000 */
[----:B-1----:R-:W-:Y:S01]  /*12730*/  HMMA.16816.F32.BF16 R72, R8, R4, R72 ;  /* 0x000000040848723c */ /* 0x002fe20000041848 */
[----:B------:R-:W-:Y:S02]  /*12740*/  ISETP.GE.AND P0, PT, R31, R217, PT ;  /* 0x000000d91f00720c */ /* 0x000fe40003f06270 */
[----:B------:R-:W-:Y:S02]  /*12750*/  IADD3 R36, R3, 0x19, RZ ;  /* 0x0000001903247810 */ /* 0x000fe40007ffe0ff */
[----:B------:R-:W-:-:S03]  /*12760*/  ISETP.GE.OR P0, PT, R31, R216, !P0 ;  /* 0x000000d81f00720c */ /* 0x000fc60004706670 */
[----:B------:R-:W-:Y:S01]  /*12770*/  HMMA.16816.F32.BF16 R68, R8, R6, R68 ;  /* 0x000000060844723c */ /* 0x000fe20000041844 */
[C---:B------:R-:W-:Y:S02]  /*12780*/  IADD3 R5, R3.reuse, 0x20, RZ ;  /* 0x0000002003057810 */ /* 0x040fe40007ffe0ff */
[----:B------:R-:W-:Y:S02]  /*12790*/  IADD3 R4, R3, 0x21, RZ ;  /* 0x0000002103047810 */ /* 0x000fe40007ffe0ff */
[----:B------:R-:W-:Y:S02]  /*127a0*/  FSEL R18, R18, -INF , !P5 ;  /* 0xff80000012127808 */ /* 0x000fe40006800000 */
[----:B------:R-:W-:Y:S02]  /*127b0*/  FSEL R17, R17, -INF , !P6 ;  /* 0xff80000011117808 */ /* 0x000fe40007000000 */
[----:B------:R-:W-:Y:S02]  /*127c0*/  FSEL R19, R19, -INF , !P1 ;  /* 0xff80000013137808 */ /* 0x000fe40004800000 */
[----:B------:R-:W-:-:S02]  /*127d0*/  FSEL R12, R12, -INF , !P0 ;  /* 0xff8000000c0c7808 */ /* 0x000fc40004000000 */
[----:B------:R-:W-:Y:S02]  /*127e0*/  ISETP.GE.AND P3, PT, R31, R215, PT ;  /* 0x000000d71f00720c */ /* 0x000fe40003f66270 */
[-C--:B------:R-:W-:Y:S02]  /*127f0*/  ISETP.GE.AND P4, PT, R36, R217.reuse, PT ;  /* 0x000000d92400720c */ /* 0x080fe40003f86270 */
[C---:B------:R-:W-:Y:S02]  /*12800*/  ISETP.GE.AND P1, PT, R5.reuse, R217, PT ;  /* 0x000000d90500720c */ /* 0x040fe40003f26270 */
[----:B------:R-:W-:Y:S02]  /*12810*/  ISETP.GE.AND P5, PT, R5, R215, PT ;  /* 0x000000d70500720c */ /* 0x000fe40003fa6270 */
[C---:B------:R-:W-:Y:S02]  /*12820*/  ISETP.GE.AND P6, PT, R4.reuse, R217, PT ;  /* 0x000000d90400720c */ /* 0x040fe40003fc6270 */
[----:B------:R-:W-:-:S02]  /*12830*/  ISETP.GE.AND P0, PT, R4, R215, PT ;  /* 0x000000d70400720c */ /* 0x000fc40003f06270 */
[----:B------:R-:W-:Y:S02]  /*12840*/  ISETP.GE.OR P3, PT, R31, R214, !P3 ;  /* 0x000000d61f00720c */ /* 0x000fe40005f66670 */
[-C--:B------:R-:W-:Y:S02]  /*12850*/  ISETP.GE.OR P4, PT, R36, R216.reuse, !P4 ;  /* 0x000000d82400720c */ /* 0x080fe40006786670 */
[C---:B------:R-:W-:Y:S02]  /*12860*/  ISETP.GE.OR P1, PT, R5.reuse, R216, !P1 ;  /* 0x000000d80500720c */ /* 0x040fe40004f26670 */
[----:B------:R-:W-:Y:S02]  /*12870*/  ISETP.GE.OR P5, PT, R5, R214, !P5 ;  /* 0x000000d60500720c */ /* 0x000fe40006fa6670 */
[C---:B------:R-:W-:Y:S02]  /*12880*/  ISETP.GE.OR P6, PT, R4.reuse, R216, !P6 ;  /* 0x000000d80400720c */ /* 0x040fe400077c6670 */
[----:B------:R-:W-:-:S02]  /*12890*/  ISETP.GE.OR P0, PT, R4, R214, !P0 ;  /* 0x000000d60400720c */ /* 0x000fc40004706670 */
[C---:B------:R-:W-:Y:S02]  /*128a0*/  IADD3 R5, R3.reuse, 0x28, RZ ;  /* 0x0000002803057810 */ /* 0x040fe40007ffe0ff */
[----:B------:R-:W-:Y:S02]  /*128b0*/  IADD3 R4, R3, 0x29, RZ ;  /* 0x0000002903047810 */ /* 0x000fe40007ffe0ff */
[----:B------:R-:W-:Y:S02]  /*128c0*/  FSEL R14, R14, -INF , !P3 ;  /* 0xff8000000e0e7808 */ /* 0x000fe40005800000 */
[----:B------:R-:W-:Y:S02]  /*128d0*/  FSEL R13, R13, -INF , !P4 ;  /* 0xff8000000d0d7808 */ /* 0x000fe40006000000 */
[----:B------:R-:W-:Y:S02]  /*128e0*/  FSEL R160, R72, -INF , !P1 ;  /* 0xff80000048a07808 */ /* 0x000fe40004800000 */
[----:B------:R-:W-:-:S02]  /*128f0*/  ISETP.GE.AND P4, PT, R5, R217, PT ;  /* 0x000000d90500720c */ /* 0x000fc40003f86270 */
[C---:B------:R-:W-:Y:S02]  /*12900*/  ISETP.GE.AND P3, PT, R4.reuse, R217, PT ;  /* 0x000000d90400720c */ /* 0x040fe40003f66270 */
[C---:B------:R-:W-:Y:S01]  /*12910*/  ISETP.GE.AND P1, PT, R4.reuse, R215, PT ;  /* 0x000000d70400720c */ /* 0x040fe20003f26270 */
[----:B---3--:R-:W-:Y:S01]  /*12920*/  HMMA.16816.F32.BF16 R76, R8, R26, R76 ;  /* 0x0000001a084c723c */ /* 0x008fe2000004184c */
[-C--:B------:R-:W-:Y:S02]  /*12930*/  ISETP.GE.OR P4, PT, R5, R216.reuse, !P4 ;  /* 0x000000d80500720c */ /* 0x080fe40006786670 */
[C---:B------:R-:W-:Y:S02]  /*12940*/  ISETP.GE.OR P3, PT, R4.reuse, R216, !P3 ;  /* 0x000000d80400720c */ /* 0x040fe40005f66670 */
[----:B------:R-:W-:Y:S02]  /*12950*/  ISETP.GE.OR P1, PT, R4, R214, !P1 ;  /* 0x000000d60400720c */ /* 0x000fe40004f26670 */
[----:B------:R-:W-:-:S02]  /*12960*/  FSEL R16, R16, -INF , !P2 ;  /* 0xff80000010107808 */ /* 0x000fc40005000000 */
[----:B------:R-:W-:Y:S02]  /*12970*/  IADD3 R4, R3, 0x31, RZ ;  /* 0x0000003103047810 */ /* 0x000fe40007ffe0ff */
[----:B------:R-:W-:Y:S01]  /*12980*/  ISETP.GE.AND P2, PT, R36, R215, PT ;  /* 0x000000d72400720c */ /* 0x000fe20003f46270 */
[----:B------:R-:W-:Y:S01]  /*12990*/  HMMA.16816.F32.BF16 R64, R8, R24, R64 ;  /* 0x000000180840723c */ /* 0x000fe20000041840 */
[----:B------:R-:W-:Y:S02]  /*129a0*/  FSEL R165, R73, -INF , !P6 ;  /* 0xff80000049a57808 */ /* 0x000fe40007000000 */
[----:B------:R-:W-:Y:S02]  /*129b0*/  FSEL R162, R68, -INF , !P4 ;  /* 0xff80000044a27808 */ /* 0x000fe40006000000 */
[C---:B------:R-:W-:Y:S02]  /*129c0*/  ISETP.GE.AND P6, PT, R4.reuse, R217, PT ;  /* 0x000000d90400720c */ /* 0x040fe40003fc6270 */
[----:B------:R-:W-:-:S02]  /*129d0*/  ISETP.GE.AND P4, PT, R4, R215, PT ;  /* 0x000000d70400720c */ /* 0x000fc40003f86270 */
[----:B------:R-:W-:Y:S02]  /*129e0*/  ISETP.GE.OR P2, PT, R36, R214, !P2 ;  /* 0x000000d62400720c */ /* 0x000fe40005746670 */
[C---:B------:R-:W-:Y:S02]  /*129f0*/  ISETP.GE.OR P6, PT, R4.reuse, R216, !P6 ;  /* 0x000000d80400720c */ /* 0x040fe400077c6670 */
[----:B------:R-:W-:Y:S02]  /*12a00*/  ISETP.GE.OR P4, PT, R4, R214, !P4 ;  /* 0x000000d60400720c */ /* 0x000fe40006786670 */
[----:B------:R-:W-:Y:S02]  /*12a10*/  FSEL R15, R15, -INF , !P2 ;  /* 0xff8000000f0f7808 */ /* 0x000fe40005000000 */
[----:B------:R-:W-:Y:S02]  /*12a20*/  IADD3 R4, R3, 0x38, RZ ;  /* 0x0000003803047810 */ /* 0x000fe40007ffe0ff */
[----:B------:R-:W-:-:S02]  /*12a30*/  ISETP.GE.AND P2, PT, R5, R215, PT ;  /* 0x000000d70500720c */ /* 0x000fc40003f46270 */
[----:B------:R-:W-:Y:S02]  /*12a40*/  FSEL R175, R71, -INF , !P1 ;  /* 0xff80000047af7808 */ /* 0x000fe40004800000 */
[C---:B------:R-:W-:Y:S02]  /*12a50*/  ISETP.GE.AND P1, PT, R4.reuse, R215, PT ;  /* 0x000000d70400720c */ /* 0x040fe40003f26270 */
[-C--:B------:R-:W-:Y:S02]  /*12a60*/  ISETP.GE.OR P2, PT, R5, R214.reuse, !P2 ;  /* 0x000000d60500720c */ /* 0x080fe40005746670 */
[----:B------:R-:W-:Y:S02]  /*12a70*/  IADD3 R5, R3, 0x30, RZ ;  /* 0x0000003003057810 */ /* 0x000fe40007ffe0ff */
[----:B------:R-:W-:Y:S02]  /*12a80*/  ISETP.GE.OR P1, PT, R4, R214, !P1 ;  /* 0x000000d60400720c */ /* 0x000fe40004f26670 */
[----:B------:R-:W-:-:S02]  /*12a90*/  FSEL R171, R75, -INF , !P0 ;  /* 0xff8000004bab7808 */ /* 0x000fc40004000000 */
[----:B------:R-:W-:Y:S02]  /*12aa0*/  ISETP.GE.AND P0, PT, R5, R217, PT ;  /* 0x000000d90500720c */ /* 0x000fe40003f06270 */
[----:B------:R-:W-:Y:S02]  /*12ab0*/  FSEL R144, R78, -INF , !P1 ;  /* 0xff8000004e907808 */ /* 0x000fe40004800000 */
[----:B------:R-:W-:Y:S02]  /*12ac0*/  ISETP.GT.AND P1, PT, R211, R198, PT ;  /* 0x000000c6d300720c */ /* 0x000fe40003f24270 */
[----:B------:R-:W-:Y:S02]  /*12ad0*/  ISETP.GE.OR P0, PT, R5, R216, !P0 ;  /* 0x000000d80500720c */ /* 0x000fe40004706670 */
[----:B------:R-:W-:Y:S02]  /*12ae0*/  IADD3 R3, R3, 0x39, RZ ;  /* 0x0000003903037810 */ /* 0x000fe40007ffe0ff */
[----:B------:R-:W-:-:S02]  /*12af0*/  FSEL R201, R64, -INF , !P0 ;  /* 0xff80000040c97808 */ /* 0x000fc40004000000 */
[----:B------:R-:W-:Y:S02]  /*12b00*/  FSEL R168, R74, -INF , !P5 ;  /* 0xff8000004aa87808 */ /* 0x000fe40006800000 */
[----:B------:R-:W-:Y:S02]  /*12b10*/  FSEL R170, R70, -INF , !P2 ;  /* 0xff80000046aa7808 */ /* 0x000fe40005000000 */
[----:B------:R-:W-:Y:S02]  /*12b20*/  FSEL R167, R69, -INF , !P3 ;  /* 0xff80000045a77808 */ /* 0x000fe40005800000 */
[-C--:B------:R-:W-:Y:S02]  /*12b30*/  ISETP.GE.AND P0, PT, R3, R215.reuse, PT ;  /* 0x000000d70300720c */ /* 0x080fe40003f06270 */
[----:B------:R-:W-:Y:S02]  /*12b40*/  ISETP.GE.AND P5, PT, R5, R215, PT ;  /* 0x000000d70500720c */ /* 0x000fe40003fa6270 */
[----:B------:R-:W-:-:S02]  /*12b50*/  ISETP.GE.AND P3, PT, R4, R217, PT ;  /* 0x000000d90400720c */ /* 0x000fc40003f66270 */
[C---:B------:R-:W-:Y:S02]  /*12b60*/  ISETP.GE.AND P2, PT, R3.reuse, R217, PT ;  /* 0x000000d90300720c */ /* 0x040fe40003f46270 */
[-C--:B------:R-:W-:Y:S02]  /*12b70*/  ISETP.GE.OR P0, PT, R3, R214.reuse, !P0 ;  /* 0x000000d60300720c */ /* 0x080fe40004706670 */
[----:B------:R-:W-:Y:S01]  /*12b80*/  FSEL R145, R67, -INF , !P4 ;  /* 0xff80000043917808 */ /* 0x000fe20006000000 */
[----:B------:R-:W-:Y:S01]  /*12b90*/  BSSY B1, `(.L_x_5868) ;  /* 0x0000076000017945 */ /* 0x000fe20003800000 */
[----:B------:R-:W-:Y:S02]  /*12ba0*/  ISETP.GE.OR P5, PT, R5, R214, !P5 ;  /* 0x000000d60500720c */ /* 0x000fe40006fa6670 */
[-C--:B------:R-:W-:Y:S02]  /*12bb0*/  ISETP.GE.OR P3, PT, R4, R216.reuse, !P3 ;  /* 0x000000d80400720c */ /* 0x080fe40005f66670 */
[----:B------:R-:W-:-:S02]  /*12bc0*/  ISETP.GE.OR P2, PT, R3, R216, !P2 ;  /* 0x000000d80300720c */ /* 0x000fc40005746670 */
[----:B------:R-:W-:Y:S02]  /*12bd0*/  ISETP.NE.U32.AND P4, PT, R212, RZ, PT ;  /* 0x000000ffd400720c */ /* 0x000fe40003f85070 */
[----:B------:R-:W-:Y:S02]  /*12be0*/  FSEL R164, R79, -INF , !P0 ;  /* 0xff8000004fa47808 */ /* 0x000fe40004000000 */
[----:B------:R-:W-:Y:S02]  /*12bf0*/  FSEL R146, R66, -INF , !P5 ;  /* 0xff80000042927808 */ /* 0x000fe40006800000 */
[----:B------:R-:W-:Y:S02]  /*12c00*/  FSEL R174, R65, -INF , !P6 ;  /* 0xff80000041ae7808 */ /* 0x000fe40007000000 */
[----:B------:R-:W-:Y:S02]  /*12c10*/  FSEL R172, R76, -INF , !P3 ;  /* 0xff8000004cac7808 */ /* 0x000fe40005800000 */
[----:B------:R-:W-:-:S02]  /*12c20*/  FSEL R147, R77, -INF , !P2 ;  /* 0xff8000004d937808 */ /* 0x000fc40005000000 */
[----:B------:R-:W-:Y:S02]  /*12c30*/  ISETP.NE.AND.EX P0, PT, R213, RZ, PT, P4 ;  /* 0x000000ffd500720c */ /* 0x000fe40003f05340 */
        /* <DEDUP_REMOVED lines=13> */
[----:B------:R-:W-:Y:S01]  /*12d10*/  BSSY B0, `(.L_x_5870) ;  /* 0x0000041000007945 */ /* 0x000fe20003800000 */
[----:B------:R-:W-:Y:S05]  /*12d20*/  @!P0 BRA `(.L_x_5871) ;  /* 0x000003c000008947 */ /* 0x000fea0003800000 */
[----:B------:R-:W2:Y:S01]  /*12d30*/  LD.E R11, [R22.64+0x170] ;  /* 0x00017006160b7980 */ /* 0x000ea2000c101900 */
[----:B------:R-:W-:-:S02]  /*12d40*/  IADD3 R8, R20, -0x40, RZ ;  /* 0xffffffc014087810 */ /* 0x000fc40007ffe0ff */
[----:B------:R-:W-:Y:S02]  /*12d50*/  IABS R5, R20 ;  /* 0x0000001400057213 */ /* 0x000fe40000000000 */
[-C--:B--2---:R-:W-:Y:S02]  /*12d60*/  IABS R6, R11.reuse ;  /* 0x0000000b00067213 */ /* 0x084fe40000000000 */
[-C--:B------:R-:W-:Y:S02]  /*12d70*/  IABS R4, R11.reuse ;  /* 0x0000000b00047213 */ /* 0x080fe40000000000 */
[----:B------:R-:W1:Y:S01]  /*12d80*/  I2F.RP R7, R6 ;  /* 0x0000000600077306 */ /* 0x000e620000209400 */
[----:B------:R-:W-:Y:S02]  /*12d90*/  LOP3.LUT R20, R20, R11, RZ, 0x3c, !PT ;  /* 0x0000000b14147212 */ /* 0x000fe400078e3cff */
        /* <DEDUP_REMOVED lines=25> */
[----:B------:R-:W-:Y:S02]  /*12f30*/  ISETP.NE.AND P3, PT, R11, RZ, PT ;  /* 0x000000ff0b00720c */ /* 0x000fe40003f65270 */
[----:B------:R-:W-:-:S03]  /*12f40*/  LOP3.LUT R6, RZ, R11, RZ, 0x33, !PT ;  /* 0x0000000bff067212 */ /* 0x000fc600078e33ff */
[----:B------:R-:W-:Y:S02]  /*12f50*/  @P6 IADD3 R9, R9, 0x1, RZ ;  /* 0x0000000109096810 */ /* 0x000fe40007ffe0ff */
[----:B------:R-:W-:-:S03]  /*12f60*/  @P5 IADD3 R7, R7, 0x1, RZ ;  /* 0x0000000107075810 */ /* 0x000fc60007ffe0ff */
[----:B------:R-:W-:Y:S02]  /*12f70*/  @!P4 IMAD.MOV R9, RZ, RZ, -R9 ;  /* 0x000000ffff09c224 */ /* 0x000fe400078e0a09 */
[----:B------:R-:W-:-:S03]  /*12f80*/  @!P2 IMAD.MOV R7, RZ, RZ, -R7 ;  /* 0x000000ffff07a224 */ /* 0x000fc600078e0a07 */
[C---:B------:R-:W-:Y:S02]  /*12f90*/  SEL R5, R6.reuse, R9, !P3 ;  /* 0x0000000906057207 */ /* 0x040fe40005800000 */
[----:B------:R-:W-:Y:S01]  /*12fa0*/  SEL R6, R6, R7, !P3 ;  /* 0x0000000706067207 */ /* 0x000fe20005800000 */
[----:B------:R-:W3:Y:S02]  /*12fb0*/  LD.E.64 R8, [R22.64+0x38] ;  /* 0x0000380616087980 */ /* 0x000ee4000c101b00 */
        /* <DEDUP_REMOVED lines=19> */
.L_x_5871:
[----:B------:R-:W2:Y:S02]  /*130f0*/  LD.E R5, [R22.64+0x38] ;  /* 0x0000380616057980 */ /* 0x000ea4000c101900 */
[----:B--2---:R-:W-:-:S04]  /*13100*/  LEA R5, -R5, RZ, 0x6 ;  /* 0x000000ff05057211 */ /* 0x004fc800078e31ff */
[----:B------:R-:W-:Y:S02]  /*13110*/  SHF.R.S32.HI R6, RZ, 0x1f, R5 ;  /* 0x0000001fff067819 */ /* 0x000fe40000011405 */
.L_x_5872:
[----:B------:R-:W-:Y:S05]  /*13120*/  BSYNC B0 ;  /* 0x0000000000007941 */ /* 0x000fea0003800000 */
.L_x_5870:
[C---:B------:R-:W-:Y:S01]  /*13130*/  LEA R200, P3, R5.reuse, R200, 0x1 ;  /* 0x000000c805c87211 */ /* 0x040fe200078608ff */
[C---:B------:R-:W-:Y:S01]  /*13140*/  IMAD.SHL.U32 R3, R136.reuse, 0x20, RZ ;  /* 0x0000002088037824 */ /* 0x040fe200078e00ff */
[----:B------:R-:W-:Y:S02]  /*13150*/  SHF.L.U64.HI R4, R136, 0x5, R137 ;  /* 0x0000000588047819 */ /* 0x000fe40000010289 */
[----:B------:R-:W-:Y:S01]  /*13160*/  LEA.HI.X R199, R5, R199, R6, 0x1, P3 ;  /* 0x000000c705c77211 */ /* 0x000fe200018f0c06 */
[----:B------:R-:W-:Y:S01]  /*13170*/  IMAD.MOV.U32 R24, RZ, RZ, R200 ;  /* 0x000000ffff187224 */ /* 0x000fe200078e00c8 */
[----:B------:R-:W-:-:S03]  /*13180*/  IADD3 R8, P2, R200, R3, RZ ;  /* 0x00000003c8087210 */ /* 0x000fc60007f5e0ff */
[----:B------:R-:W-:Y:S01]  /*13190*/  IMAD.MOV.U32 R25, RZ, RZ, R199 ;  /* 0x000000ffff197224 */ /* 0x000fe200078e00c7 */
[----:B------:R-:W-:Y:S01]  /*131a0*/  IADD3 R6, P3, R8, R3, RZ ;  /* 0x0000000308067210 */ /* 0x000fe20007f7e0ff */
[----:B------:R-:W-:-:S03]  /*131b0*/  IMAD.X R9, R199, 0x1, R4, P2 ;  /* 0x00000001c7097824 */ /* 0x000fc600010e0604 */
[----:B------:R-:W-:Y:S01]  /*131c0*/  IADD3 R10, P2, R6, R3, RZ ;  /* 0x00000003060a7210 */ /* 0x000fe20007f5e0ff */
[--C-:B------:R-:W-:Y:S01]  /*131d0*/  IMAD.X R7, R9, 0x1, R4.reuse, P3 ;  /* 0x0000000109077824 */ /* 0x100fe200018e0604 */
[----:B------:R-:W-:Y:S01]  /*131e0*/  @!PT LDS RZ, [RZ] ;  /* 0x00000000fffff984 */ /* 0x000fe20000000800 */
[----:B------:R-:W-:Y:S01]  /*131f0*/  @!PT LDS RZ, [RZ] ;  /* 0x00000000fffff984 */ /* 0x000fe20000000800 */
[----:B------:R-:W-:Y:S01]  /*13200*/  @!PT LDS RZ, [RZ] ;  /* 0x00000000fffff984 */ /* 0x000fe20000000800 */
[----:B------:R1:W-:Y:S03]  /*13210*/  LDGSTS.E.BYPASS.LTC128B.128 [R209+0x6000], [R24.64] ;  /* 0x0600000018d17fae */ /* 0x0003e6000b901d46 */
[----:B------:R-:W-:Y:S01]  /*13220*/  IMAD.X R11, R7, 0x1, R4, P2 ;  /* 0x00000001070b7824 */ /* 0x000fe200010e0604 */
        /* <DEDUP_REMOVED lines=12> */
.L_x_5869:
[----:B------:R-:W-:Y:S05]  /*132f0*/  BSYNC B1 ;  /* 0x0000000000017941 */ /* 0x000fea0003800000 */
.L_x_5868:
[----:B------:R-:W2:Y:S01]  /*13300*/  LD.E R166, [R22.64+0xdc] ;  /* 0x0000dc0616a67980 */ /* 0x000ea2000c101900 */
[----:B------:R-:W-:-:S02]  /*13310*/  FMNMX.FTZ R4, R32, R33, !PT ;  /* 0x0000002120047209 */ /* 0x000fc40007810000 */
[----:B------:R-:W-:Y:S02]  /*13320*/  SHF.L.U32 R197, R0, 0x1, RZ ;  /* 0x0000000100c57819 */ /* 0x000fe400000006ff */
[----:B------:R-:W-:Y:S02]  /*13330*/  FMNMX.FTZ R3, R29, R4, !PT ;  /* 0x000000041d037209 */ /* 0x000fe40007810000 */
[----:B------:R-:W-:Y:S01]  /*13340*/  LEA R196, R58, R197, 0x1 ;  /* 0x000000c53ac47211 */ /* 0x000fe200078e08ff */
        /* <DEDUP_REMOVED lines=10> */
[----:B-1----:R-:W-:Y:S02]  /*133f0*/  FMNMX.FTZ R6, R12, R5, !PT ;  /* 0x000000050c067209 */ /* 0x002fe40007810000 */
        /* <DEDUP_REMOVED lines=41> */
[----:B---3--:R-:W-:Y:S02]  /*13690*/  FMNMX.FTZ R3, R4, R3, !PT ;  /* 0x0000000304037209 */ /* 0x008fe40007810000 */
[----:B------:R-:W1:Y:S01]  /*136a0*/  LDSM.16.MT88.4 R4, [R194+0x10000] ;  /* 0x01000000c204783b */ /* 0x000e620000004200 */
[C---:B--2---:R-:W-:Y:S02]  /*136b0*/  FMUL.FTZ R173, R166.reuse, R132 ;  /* 0x00000084a6ad7220 */ /* 0x044fe40000410000 */
[----:B------:R-:W-:-:S03]  /*136c0*/  FMUL.FTZ R169, R166, R3 ;  /* 0x00000003a6a97220 */ /* 0x000fc60000410000 */
        /* <DEDUP_REMOVED lines=11> */
[----:B------:R-:W-:Y:S01]  /*13780*/  LDSM.16.MT88.4 R32, [R195+0xc800] ;  /* 0x00c80000c320783b */ /* 0x000fe20000004200 */
[-C--:B------:R-:W-:Y:S01]  /*13790*/  FFMA.FTZ R152, R21, R166.reuse, -R169 ;  /* 0x000000a615987223 */ /* 0x080fe200000108a9 */
[----:B------:R-:W2:Y:S01]  /*137a0*/  MUFU.EX2 R156, R156 ;  /* 0x0000009c009c7308 */ /* 0x000ea20000000800 */
[-CC-:B------:R-:W-:Y:S01]  /*137b0*/  FFMA.FTZ R157, R16, R166.reuse, -R173.reuse ;  /* 0x000000a6109d7223 */ /* 0x180fe200000108ad */
[----:B------:R-:W-:Y:S01]  /*137c0*/  LDSM.16.MT88.4 R20, [R197+0xc800] ;  /* 0x00c80000c514783b */ /* 0x000fe20000004200 */
[-C--:B------:R-:W-:Y:S02]  /*137d0*/  FFMA.FTZ R150, R17, R166.reuse, -R173 ;  /* 0x000000a611967223 */ /* 0x080fe400000108ad */
[-CC-:B------:R-:W-:Y:S01]  /*137e0*/  FFMA.FTZ R155, R18, R166.reuse, -R169.reuse ;  /* 0x000000a6129b7223 */ /* 0x180fe200000108a9 */
[----:B------:R-:W-:Y:S01]  /*137f0*/  LDSM.16.MT88.4 R28, [R194+0xc800] ;  /* 0x00c80000c21c783b */ /* 0x000fe20000004200 */
[-C--:B------:R-:W-:Y:S01]  /*13800*/  FFMA.FTZ R148, R19, R166.reuse, -R169 ;  /* 0x000000a613947223 */ /* 0x080fe200000108a9 */
[----:B------:R-:W-:Y:S01]  /*13810*/  MUFU.EX2 R154, R154 ;  /* 0x0000009a009a7308 */ /* 0x000fe20000000800 */
[-CC-:B------:R-:W-:Y:S01]  /*13820*/  FFMA.FTZ R149, R12, R166.reuse, -R173.reuse ;  /* 0x000000a60c957223 */ /* 0x180fe200000108ad */
[----:B------:R-:W3:Y:S01]  /*13830*/  LDSM.16.MT88.4 R16, [R195+0xe800] ;  /* 0x00e80000c310783b */ /* 0x000ee20000004200 */
[----:B------:R-:W-:-:S02]  /*13840*/  FFMA.FTZ R0, R13, R166, -R173 ;  /* 0x000000a60d007223 */ /* 0x000fc400000108ad */
[-CC-:B------:R-:W-:Y:S02]  /*13850*/  FFMA.FTZ R153, R14, R166.reuse, -R169.reuse ;  /* 0x000000a60e997223 */ /* 0x180fe400000108a9 */
[-C--:B------:R-:W-:Y:S01]  /*13860*/  FFMA.FTZ R134, R15, R166.reuse, -R169 ;  /* 0x000000a60f867223 */ /* 0x080fe200000108a9 */
[----:B------:R-:W4:Y:S01]  /*13870*/  MUFU.EX2 R151, R151 ;  /* 0x0000009700977308 */ /* 0x000f220000000800 */
[----:B--2---:R-:W-:Y:S01]  /*13880*/  F2FP.BF16.PACK_AB R96, R156, R159 ;  /* 0x0000009f9c60723e */ /* 0x004fe200000010ff */
[----:B------:R-:W2:Y:S01]  /*13890*/  LDSM.16.MT88.4 R12, [R194+0xe800] ;  /* 0x00e80000c20c783b */ /* 0x000ea20000004200 */
[-CC-:B------:R-:W-:Y:S02]  /*138a0*/  FFMA.FTZ R160, R160, R166.reuse, -R173.reuse ;  /* 0x000000a6a0a07223 */ /* 0x180fe400000108ad */
[-CC-:B------:R-:W-:Y:S02]  /*138b0*/  FFMA.FTZ R165, R165, R166.reuse, -R173.reuse ;  /* 0x000000a6a5a57223 */ /* 0x180fe400000108ad */
[-CC-:B------:R-:W-:Y:S01]  /*138c0*/  FFMA.FTZ R162, R162, R166.reuse, -R173.reuse ;  /* 0x000000a6a2a27223 */ /* 0x180fe200000108ad */
[----:B------:R-:W-:Y:S01]  /*138d0*/  MUFU.EX2 R158, R158 ;  /* 0x0000009e009e7308 */ /* 0x000fe20000000800 */
[----:B------:R-:W-:-:S02]  /*138e0*/  FFMA.FTZ R167, R167, R166, -R173 ;  /* 0x000000a6a7a77223 */ /* 0x000fc400000108ad */
[-CC-:B------:R-:W-:Y:S02]  /*138f0*/  FFMA.FTZ R168, R168, R166.reuse, -R169.reuse ;  /* 0x000000a6a8a87223 */ /* 0x180fe400000108a9 */
[-CC-:B------:R-:W-:Y:S02]  /*13900*/  FFMA.FTZ R171, R171, R166.reuse, -R169.reuse ;  /* 0x000000a6abab7223 */ /* 0x180fe400000108a9 */
[--C-:B------:R-:W-:Y:S01]  /*13910*/  FFMA.FTZ R170, R170, R166, -R169.reuse ;  /* 0x000000a6aaaa7223 */ /* 0x100fe200000108a9 */
[----:B------:R-:W5:Y:S01]  /*13920*/  MUFU.EX2 R161, R161 ;  /* 0x000000a100a17308 */ /* 0x000f620000000800 */
[----:B----4-:R-:W-:Y:S01]  /*13930*/  F2FP.BF16.PACK_AB R98, R151, R154 ;  /* 0x0000009a9762723e */ /* 0x010fe200000010ff */
[-C--:B------:R-:W-:Y:S02]  /*13940*/  FFMA.FTZ R175, R175, R166.reuse, -R169 ;  /* 0x000000a6afaf7223 */ /* 0x080fe400000108a9 */
[-CC-:B------:R-:W-:Y:S02]  /*13950*/  FFMA.FTZ R201, R201, R166.reuse, -R173.reuse ;  /* 0x000000a6c9c97223 */ /* 0x180fe400000108ad */
[----:B------:R-:W-:-:S02]  /*13960*/  FFMA.FTZ R174, R174, R166, -R173 ;  /* 0x000000a6aeae7223 */ /* 0x000fc400000108ad */
[----:B------:R-:W-:Y:S01]  /*13970*/  MUFU.EX2 R163, R163 ;  /* 0x000000a300a37308 */ /* 0x000fe20000000800 */
[-CC-:B------:R-:W-:Y:S02]  /*13980*/  FFMA.FTZ R172, R172, R166.reuse, -R173.reuse ;  /* 0x000000a6acac7223 */ /* 0x180fe400000108ad */
[-C--:B------:R-:W-:Y:S02]  /*13990*/  FFMA.FTZ R221, R147, R166.reuse, -R173 ;  /* 0x000000a693dd7223 */ /* 0x080fe400000108ad */
[-CC-:B------:R-:W-:Y:S02]  /*139a0*/  FFMA.FTZ R173, R146, R166.reuse, -R169.reuse ;  /* 0x000000a692ad7223 */ /* 0x180fe400000108a9 */
[--C-:B------:R-:W-:Y:S01]  /*139b0*/  FFMA.FTZ R218, R145, R166, -R169.reuse ;  /* 0x000000a691da7223 */ /* 0x100fe200000108a9 */
[----:B------:R-:W4:Y:S01]  /*139c0*/  MUFU.EX2 R152, R152 ;  /* 0x0000009800987308 */ /* 0x000f220000000800 */
[----:B-----5:R-:W-:Y:S01]  /*139d0*/  F2FP.BF16.PACK_AB R97, R161, R158 ;  /* 0x0000009ea161723e */ /* 0x020fe200000010ff */
        /* <DEDUP_REMOVED lines=8> */
[----:B----4-:R-:W-:Y:S01]  /*13a60*/  F2FP.BF16.PACK_AB R99, R152, R163 ;  /* 0x000000a39863723e */ /* 0x010fe200000010ff */
[----:B------:R-:W4:Y:S01]  /*13a70*/  MUFU.EX2 R150, R150 ;  /* 0x0000009600967308 */ /* 0x000f220000000800 */
        /* <DEDUP_REMOVED lines=234> */
[----:B------:R-:W-:Y:S01]  /*14920*/  @!P1 IMAD.MOV R8, RZ, RZ, -R8 ;  /* 0x000000ffff089224 */ /* 0x000fe200078e0a08 */
[----:B------:R-:W-:-:S04]  /*14930*/  @!P3 IADD3 R9, -R9, RZ, RZ ;  /* 0x000000ff0909b210 */ /* 0x000fc80007ffe1ff */
[C---:B------:R-:W-:Y:S02]  /*14940*/  SEL R4, R7.reuse, R8, !P2 ;  /* 0x0000000807047207 */ /* 0x040fe40005000000 */
[----:B------:R-:W-:Y:S02]  /*14950*/  SEL R7, R7, R9, !P2 ;  /* 0x0000000907077207 */ /* 0x000fe40005000000 */
[----:B------:R-:W3:Y:S01]  /*14960*/  LD.E.64 R8, [R222.64+0x40] ;  /* 0x00004004de087980 */ /* 0x000ee2000c101b00 */
[----:B------:R-:W-:-:S04]  /*14970*/  IMAD.WIDE R16, R4, 0x4, R212 ;  /* 0x0000000404107825 */ /* 0x000fc800078e02d4 */
[C---:B------:R-:W-:Y:S01]  /*14980*/  IMAD.WIDE R14, R7.reuse, 0x4, R212 ;  /* 0x00000004070e7825 */ /* 0x040fe200078e02d4 */
[----:B------:R-:W4:Y:S04]  /*14990*/  LD.E R0, [R16.64] ;  /* 0x0000000410007980 */ /* 0x000f28000c101900 */
[----:B------:R-:W4:Y:S01]  /*149a0*/  LD.E R5, [R14.64] ;  /* 0x000000040e057980 */ /* 0x000f22000c101900 */
[----:B------:R-:W-:-:S04]  /*149b0*/  IMAD.IADD R4, R7, 0x1, -R4 ;  /* 0x0000000107047824 */ /* 0x000fc800078e0a04 */
[----:B------:R-:W-:-:S05]  /*149c0*/  IMAD R11, R11, R4, -0x40 ;  /* 0xffffffc00b0b7424 */ /* 0x000fca00078e0204 */
[----:B------:R-:W-:Y:S01]  /*149d0*/  SHF.R.S32.HI R7, RZ, 0x1f, R11 ;  /* 0x0000001fff077819 */ /* 0x000fe2000001140b */
[-C--:B---3--:R-:W-:Y:S02]  /*149e0*/  IMAD R4, R9, R11.reuse, RZ ;  /* 0x0000000b09047224 */ /* 0x088fe400078e02ff */
[----:B------:R-:W-:-:S04]  /*149f0*/  IMAD.WIDE.U32 R10, R8, R11, RZ ;  /* 0x0000000b080a7225 */ /* 0x000fc800078e00ff */
[----:B------:R-:W-:Y:S02]  /*14a00*/  IMAD R4, R8, R7, R4 ;  /* 0x0000000708047224 */ /* 0x000fe400078e0204 */
[----:B----4-:R-:W-:-:S03]  /*14a10*/  IMAD.IADD R5, R0, 0x1, -R5 ;  /* 0x0000000100057824 */ /* 0x010fc600078e0a05 */
[----:B------:R-:W-:Y:S01]  /*14a20*/  IADD3 R11, R11, R4, RZ ;  /* 0x000000040b0b7210 */ /* 0x000fe20007ffe0ff */
[----:B--2---:R-:W-:Y:S01]  /*14a30*/  IMAD R7, R13, R5, RZ ;  /* 0x000000050d077224 */ /* 0x004fe200078e02ff */
[----:B------:R-:W-:-:S05]  /*14a40*/  SHF.R.S32.HI R0, RZ, 0x1f, R5 ;  /* 0x0000001fff007819 */ /* 0x000fca0000011405 */
[----:B------:R-:W-:Y:S02]  /*14a50*/  IMAD R0, R12, R0, R7 ;  /* 0x000000000c007224 */ /* 0x000fe400078e0207 */
[----:B------:R-:W-:-:S04]  /*14a60*/  IMAD.WIDE.U32 R6, R5, R12, R10 ;  /* 0x0000000c05067225 */ /* 0x000fc800078e000a */
[----:B------:R-:W-:Y:S01]  /*14a70*/  IMAD.IADD R4, R7, 0x1, R0 ;  /* 0x0000000107047824 */ /* 0x000fe200078e0200 */
[----:B------:R-:W-:Y:S05]  /*14a80*/  BRA `(.L_x_5876) ;  /* 0x0000004000007947 */ /* 0x000fea0003800000 */
.L_x_5875:
[----:B------:R-:W-:Y:S02]  /*14a90*/  ULDC.64 UR4, c[0x0][0x118] ;  /* 0x0000460000047ab9 */ /* 0x000fe40000000a00 */
[----:B------:R-:W2:Y:S02]  /*14aa0*/  LD.E R6, [R222.64+0x40] ;  /* 0x00004004de067980 */ /* 0x000ea4000c101900 */
[----:B--2---:R-:W-:-:S04]  /*14ab0*/  LEA R6, -R6, RZ, 0x6 ;  /* 0x000000ff06067211 */ /* 0x004fc800078e31ff */
[----:B------:R-:W-:Y:S02]  /*14ac0*/  SHF.R.S32.HI R4, RZ, 0x1f, R6 ;  /* 0x0000001fff047819 */ /* 0x000fe40000011406 */
.L_x_5876:
[----:B------:R-:W-:Y:S05]  /*14ad0*/  BSYNC B0 ;  /* 0x0000000000007941 */ /* 0x000fea0003800000 */
.L_x_5874:
[----:B------:R-:W-:Y:S01]  /*14ae0*/  IMAD.SHL.U32 R5, R138, 0x20, RZ ;  /* 0x000000208a057824 */ /* 0x000fe200078e00ff */
[----:B------:R-:W-:Y:S01]  /*14af0*/  LEA R202, P2, R6, R202, 0x1 ;  /* 0x000000ca06ca7211 */ /* 0x000fe200078408ff */
[----:B------:R-:W-:Y:S01]  /*14b00*/  ULDC.64 UR4, c[0x0][0x118] ;  /* 0x0000460000047ab9 */ /* 0x000fe20000000a00 */
[----:B------:R-:W-:Y:S01]  /*14b10*/  SHF.L.U64.HI R0, R138, 0x5, R139 ;  /* 0x000000058a007819 */ /* 0x000fe2000001028b */
[----:B------:R-:W-:Y:S01]  /*14b20*/  IMAD R2, R211, 0x40, R2 ;  /* 0x00000040d3027824 */ /* 0x000fe200078e0202 */
[C---:B------:R-:W-:Y:S01]  /*14b30*/  IADD3 R8, P1, R5.reuse, R202, RZ ;  /* 0x000000ca05087210 */ /* 0x040fe20007f3e0ff */
[----:B------:R-:W-:Y:S01]  /*14b40*/  BSSY B1, `(.L_x_5877) ;  /* 0x0000188000017945 */ /* 0x000fe20003800000 */
[----:B------:R-:W-:Y:S02]  /*14b50*/  LEA.HI.X R203, R6, R203, R4, 0x1, P2 ;  /* 0x000000cb06cb7211 */ /* 0x000fe400010f0c04 */
[C---:B------:R-:W-:Y:S02]  /*14b60*/  IADD3 R10, P2, R5.reuse, R8, RZ ;  /* 0x00000008050a7210 */ /* 0x040fe40007f5e0ff */
[----:B------:R-:W-:Y:S01]  /*14b70*/  ISETP.GE.AND P5, PT, R2, R215, PT ;  /* 0x000000d70200720c */ /* 0x000fe20003fa6270 */
[----:B------:R-:W-:Y:S01]  /*14b80*/  IMAD.X R9, R0, 0x1, R203, P1 ;  /* 0x0000000100097824 */ /* 0x000fe200008e06cb */
[----:B------:R-:W-:Y:S01]  /*14b90*/  IADD3 R28, P1, R5, R10, RZ ;  /* 0x0000000a051c7210 */ /* 0x000fe20007f3e0ff */
[----:B------:R-:W-:Y:S01]  /*14ba0*/  @!PT LDS RZ, [RZ] ;  /* 0x00000000fffff984 */ /* 0x000fe20000000800 */
[----:B------:R-:W-:Y:S01]  /*14bb0*/  @!PT LDS RZ, [RZ] ;  /* 0x00000000fffff984 */ /* 0x000fe20000000800 */
[----:B------:R-:W-:Y:S01]  /*14bc0*/  @!PT LDS RZ, [RZ] ;  /* 0x00000000fffff984 */ /* 0x000fe20000000800 */
[----:B------:R1:W-:Y:S01]  /*14bd0*/  LDGSTS.E.BYPASS.LTC128B.128 [R209+0xc000], [R202.64] ;  /* 0x0c000000cad17fae */ /* 0x0003e2000b901d44 */
[----:B------:R-:W-:Y:S01]  /*14be0*/  ISETP.GE.OR P5, PT, R2, R214, !P5 ;  /* 0x000000d60200720c */ /* 0x000fe20006fa6670 */
[----:B------:R-:W-:-:S02]  /*14bf0*/  IMAD.X R11, R0, 0x1, R9, P2 ;  /* 0x00000001000b7824 */ /* 0x000fc400010e0609 */
[----:B------:R1:W-:Y:S02]  /*14c00*/  LDGSTS.E.BYPASS.LTC128B.128 [R209+0xe000], [R202.64+0x80] ;  /* 0x0e000080cad17fae */ /* 0x0003e4000b901d44 */
[----:B------:R-:W-:Y:S01]  /*14c10*/  IMAD.X R29, R0, 0x1, R11, P1 ;  /* 0x00000001001d7824 */ /* 0x000fe200008e060b */
[C---:B------:R-:W-:Y:S01]  /*14c20*/  IADD3 R0, R2.reuse, 0x1, RZ ;  /* 0x0000000102007810 */ /* 0x040fe20007ffe0ff */
[----:B------:R1:W-:Y:S01]  /*14c30*/  LDGSTS.E.BYPASS.LTC128B.128 [R209+0x10000], [R202.64+0x100] ;  /* 0x10000100cad17fae */ /* 0x0003e2000b901d44 */
[-C--:B------:R-:W-:Y:S02]  /*14c40*/  ISETP.GE.AND P1, PT, R2, R217.reuse, PT ;  /* 0x000000d90200720c */ /* 0x080fe40003f26270 */
[C---:B------:R-:W-:Y:S01]  /*14c50*/  ISETP.GE.AND P4, PT, R0.reuse, R217, PT ;  /* 0x000000d90000720c */ /* 0x040fe20003f86270 */
[----:B------:R2:W-:Y:S01]  /*14c60*/  LDGSTS.E.BYPASS.LTC128B.128 [R209+0xc800], [R8.64] ;  /* 0x0c80000008d17fae */ /* 0x0005e2000b901d44 */
[C---:B------:R-:W-:Y:S02]  /*14c70*/  ISETP.GE.AND P3, PT, R0.reuse, R215, PT ;  /* 0x000000d70000720c */ /* 0x040fe40003f66270 */
[C---:B------:R-:W-:Y:S01]  /*14c80*/  ISETP.GE.OR P4, PT, R0.reuse, R216, !P4 ;  /* 0x000000d80000720c */ /* 0x040fe20006786670 */
[----:B------:R2:W-:Y:S01]  /*14c90*/  LDGSTS.E.BYPASS.LTC128B.128 [R209+0xe800], [R8.64+0x80] ;  /* 0x0e80008008d17fae */ /* 0x0005e2000b901d44 */
[----:B------:R-:W-:-:S02]  /*14ca0*/  ISETP.GE.OR P3, PT, R0, R214, !P3 ;  /* 0x000000d60000720c */ /* 0x000fc40005f66670 */
[C---:B------:R-:W-:Y:S01]  /*14cb0*/  ISETP.GE.OR P1, PT, R2.reuse, R216, !P1 ;  /* 0x000000d80200720c */ /* 0x040fe20004f26670 */
[----:B------:R2:W-:Y:S01]  /*14cc0*/  LDGSTS.E.BYPASS.LTC128B.128 [R209+0x10800], [R8.64+0x100] ;  /* 0x1080010008d17fae */ /* 0x0005e2000b901d44 */
[----:B------:R-:W-:-:S03]  /*14cd0*/  IADD3 R0, R2, 0x9, RZ ;  /* 0x0000000902007810 */ /* 0x000fc60007ffe0ff */
        /* <DEDUP_REMOVED lines=9> */
[----:B------:R-:W-:Y:S04]  /*14d70*/  LDSM.16.M88.4 R4, [R190] ;  /* 0x00000000be04783b */ /* 0x000fe80000000200 */
[----:B------:R-:W5:Y:S04]  /*14d80*/  LDSM.16.M88.4 R160, [R192+0x6800] ;  /* 0x00680000c0a0783b */ /* 0x000f680000000200 */
[----:B------:R-:W1:Y:S04]  /*14d90*/  LDSM.16.M88.4 R152, [R192+0x7000] ;  /* 0x00700000c098783b */ /* 0x000e680000000200 */
[----:B------:R-:W1:Y:S04]  /*14da0*/  LDSM.16.M88.4 R20, [R192+0x7800] ;  /* 0x00780000c014783b */ /* 0x000e680000000200 */
[----:B---3--:R-:W-:Y:S04]  /*14db0*/  LDSM.16.M88.4 R28, [R189] ;  /* 0x00000000bd1c783b */ /* 0x008fe80000000200 */
[----:B--2---:R-:W2:Y:S04]  /*14dc0*/  LDSM.16.M88.4 R8, [R187+0x6000] ;  /* 0x00600000bb08783b */ /* 0x004ea80000000200 */
[----:B------:R-:W3:Y:S04]  /*14dd0*/  LDSM.16.M88.4 R224, [R186] ;  /* 0x00000000bae0783b */ /* 0x000ee80000000200 */
[----:B------:R-:W2:Y:S01]  /*14de0*/  LDSM.16.M88.4 R172, [R185] ;  /* 0x00000000b9ac783b */ /* 0x000ea20000000200 */
[C---:B----4-:R-:W-:Y:S03]  /*14df0*/  HMMA.16816.F32.BF16 R16, R144.reuse, R12, RZ ;  /* 0x0000000c9010723c */ /* 0x050fe600000418ff */
[----:B------:R-:W4:Y:S04]  /*14e00*/  LDSM.16.M88.4 R168, [R184] ;  /* 0x00000000b8a8783b */ /* 0x000f280000000200 */
[----:B------:R-:W-:Y:S01]  /*14e10*/  LDSM.16.M88.4 R228, [R187+0x6800] ;  /* 0x00680000bbe4783b */ /* 0x000fe20000000200 */
[C---:B------:R-:W-:Y:S03]  /*14e20*/  HMMA.16816.F32.BF16 R12, R144.reuse, R14, RZ ;  /* 0x0000000e900c723c */ /* 0x040fe600000418ff */
[----:B------:R-:W-:Y:S04]  /*14e30*/  LDSM.16.M88.4 R140, [R187+0x7000] ;  /* 0x00700000bb8c783b */ /* 0x000fe80000000200 */
[----:B------:R-:W-:Y:S01]  /*14e40*/  LDSM.16.M88.4 R32, [R187+0x7800] ;  /* 0x00780000bb20783b */ /* 0x000fe20000000200 */
[----:B-----5:R-:W-:Y:S03]  /*14e50*/  HMMA.16816.F32.BF16 R164, R144, R160, RZ ;  /* 0x000000a090a4723c */ /* 0x020fe600000418ff */
[----:B------:R-:W0:Y:S05]  /*14e60*/  LDGDEPBAR ;  /* 0x00000000000079af */ /* 0x000e2a0000000000 */
[----:B------:R-:W-:Y:S08]  /*14e70*/  HMMA.16816.F32.BF16 R16, R24, R4, R16 ;  /* 0x000000041810723c */ /* 0x000ff00000041810 */
[C---:B-1----:R-:W-:Y:S08]  /*14e80*/  HMMA.16816.F32.BF16 R156, R144.reuse, R152, RZ ;  /* 0x00000098909c723c */ /* 0x042ff000000418ff */
[C---:B------:R-:W-:Y:S08]  /*14e90*/  HMMA.16816.F32.BF16 R160, R144.reuse, R162, RZ ;  /* 0x000000a290a0723c */ /* 0x040ff000000418ff */
[C---:B------:R-:W-:Y:S08]  /*14ea0*/  HMMA.16816.F32.BF16 R152, R144.reuse, R154, RZ ;  /* 0x0000009a9098723c */ /* 0x040ff000000418ff */
[C---:B------:R-:W-:Y:S08]  /*14eb0*/  HMMA.16816.F32.BF16 R148, R144.reuse, R20, RZ ;  /* 0x000000149094723c */ /* 0x040ff000000418ff */
[----:B------:R-:W-:Y:S01]  /*14ec0*/  HMMA.16816.F32.BF16 R144, R144, R22, RZ ;  /* 0x000000169090723c */ /* 0x000fe200000418ff */
[----:B------:R-:W-:Y:S07]  /*14ed0*/  LDSM.16.M88.4 R20, [R188] ;  /* 0x00000000bc14783b */ /* 0x000fee0000000200 */
[----:B------:R-:W-:Y:S01]  /*14ee0*/  HMMA.16816.F32.BF16 R12, R24, R6, R12 ;  /* 0x00000006180c723c */ /* 0x000fe2000004180c */
[----:B------:R-:W1:Y:S07]  /*14ef0*/  LDSM.16.M88.4 R4, [R183] ;  /* 0x00000000b704783b */ /* 0x000e6e0000000200 */
[----:B--2---:R-:W-:Y:S08]  /*14f00*/  HMMA.16816.F32.BF16 R16, R28, R8, R16 ;  /* 0x000000081c10723c */ /* 0x004ff00000041810 */
        /* <DEDUP_REMOVED lines=10> */
[----:B------:R-:W-:Y:S01]  /*14fb0*/  HMMA.16816.F32.BF16 R12, R28, R10, R12 ;  /* 0x0000000a1c0c723c */ /* 0x000fe2000004180c */
[----:B------:R-:W2:Y:S07]  /*14fc0*/  LDSM.16.M88.4 R8, [R192+0x8000] ;  /* 0x00800000c008783b */ /* 0x000eae0000000200 */
[----:B-1----:R-:W-:Y:S08]  /*14fd0*/  HMMA.16816.F32.BF16 R16, R20, R4, R16 ;  /* 0x000000041410723c */ /* 0x002ff00000041810 */
        /* <DEDUP_REMOVED lines=8> */
[----:B------:R-:W-:Y:S04]  /*15060*/  LDSM.16.M88.4 R32, [R191+0x2000] ;  /* 0x00200000bf20783b */ /* 0x000fe80000000200 */
[----:B------:R-:W-:Y:S03]  /*15070*/  LDSM.16.M88.4 R28, [R192+0x9800] ;  /* 0x00980000c01c783b */ /* 0x000fe60000000200 */
[----:B------:R-:W-:Y:S01]  /*15080*/  HMMA.16816.F32.BF16 R12, R20, R6, R12 ;  /* 0x00000006140c723c */ /* 0x000fe2000004180c */
[----:B------:R-:W1:Y:S07]  /*15090*/  LDSM.16.M88.4 R4, [R182] ;  /* 0x00000000b604783b */ /* 0x000e6e0000000200 */
[----:B--2---:R-:W-:Y:S08]  /*150a0*/  HMMA.16816.F32.BF16 R16, R24, R8, R16 ;  /* 0x000000081810723c */ /* 0x004ff00000041810 */
[C---:B------:R-:W-:Y:S08]  /*150b0*/  HMMA.16816.F32.BF16 R164, R20.reuse, R224, R164 ;  /* 0x000000e014a4723c */ /* 0x040ff000000418a4 */
        /* <DEDUP_REMOVED lines=23> */
[----:B------:R-:W1:Y:S07]  /*15230*/  LDSM.16.M88.4 R4, [R183+0x2000] ;  /* 0x00200000b704783b */ /* 0x000e6e0000000200 */
[----:B--2---:R-:W-:Y:S08]  /*15240*/  HMMA.16816.F32.BF16 R16, R20, R8, R16 ;  /* 0x000000081410723c */ /* 0x004ff00000041810 */
        /* <DEDUP_REMOVED lines=52> */
[----:B------:R-:W-:Y:S08]  /*15590*/  HMMA.16816.F32.BF16 R164, R228, R224, R164 ;  /* 0x000000e0e4a4723c */ /* 0x000ff000000418a4 */
[----:B------:R-:W-:Y:S08]  /*155a0*/  HMMA.16816.F32.BF16 R12, R140, R34, R12 ;  /* 0x000000228c0c723c */ /* 0x000ff0000004180c */
[C---:B------:R-:W-:Y:S08]  /*155b0*/  HMMA.16816.F32.BF16 R156, R228.reuse, R172, R156 ;  /* 0x000000ace49c723c */ /* 0x040ff0000004189c */
[C---:B------:R-:W-:Y:S08]  /*155c0*/  HMMA.16816.F32.BF16 R152, R228.reuse, R174, R152 ;  /* 0x000000aee498723c */ /* 0x040ff00000041898 */
[C---:B------:R-:W-:Y:S08]  /*155d0*/  HMMA.16816.F32.BF16 R148, R228.reuse, R168, R148 ;  /* 0x000000a8e494723c */ /* 0x040ff00000041894 */
[C---:B------:R-:W-:Y:S01]  /*155e0*/  HMMA.16816.F32.BF16 R144, R228.reuse, R170, R144 ;  /* 0x000000aae490723c */ /* 0x040fe20000041890 */
[----:B------:R-:W2:Y:S07]  /*155f0*/  LDSM.16.M88.4 R168, [R183+0x4800] ;  /* 0x00480000b7a8783b */ /* 0x000eae0000000200 */
[----:B------:R-:W-:Y:S08]  /*15600*/  HMMA.16816.F32.BF16 R160, R228, R226, R160 ;  /* 0x000000e2e4a0723c */ /* 0x000ff000000418a0 */
[C---:B-1----:R-:W-:Y:S07]  /*15610*/  HMMA.16816.F32.BF16 R16, R8.reuse, R4, R16 ;  /* 0x000000040810723c */ /* 0x042fee0000041810 */
[----:B------:R-:W-:Y:S01]  /*15620*/  IADD3 R4, R2, 0x8, RZ ;  /* 0x0000000802047810 */ /* 0x000fe20007ffe0ff */
[----:B------:R-:W-:Y:S03]  /*15630*/  HMMA.16816.F32.BF16 R12, R8, R6, R12 ;  /* 0x00000006080c723c */ /* 0x000fe6000004180c */
[----:B------:R-:W-:-:S02]  /*15640*/  ISETP.GE.AND P2, PT, R4, R217, PT ;  /* 0x000000d90400720c */ /* 0x000fc40003f46270 */
[C---:B------:R-:W-:Y:S02]  /*15650*/  ISETP.GE.AND P6, PT, R4.reuse, R215, PT ;  /* 0x000000d70400720c */ /* 0x040fe40003fc6270 */
[C---:B------:R-:W-:Y:S01]  /*15660*/  ISETP.GE.OR P2, PT, R4.reuse, R216, !P2 ;  /* 0x000000d80400720c */ /* 0x040fe20005746670 */
[----:B------:R-:W-:Y:S01]  /*15670*/  HMMA.16816.F32.BF16 R164, R140, R28, R164 ;  /* 0x0000001c8ca4723c */ /* 0x000fe200000418a4 */
[----:B------:R-:W-:Y:S02]  /*15680*/  ISETP.GE.OR P6, PT, R4, R214, !P6 ;  /* 0x000000d60400720c */ /* 0x000fe400077c6670 */
[----:B------:R-:W-:-:S05]  /*15690*/  IADD3 R4, R2, 0x11, RZ ;  /* 0x0000001102047810 */ /* 0x000fca0007ffe0ff */
[C---:B------:R-:W-:Y:S01]  /*156a0*/  HMMA.16816.F32.BF16 R156, R140.reuse, R24, R156 ;  /* 0x000000188c9c723c */ /* 0x040fe2000004189c */
[----:B------:R-:W-:Y:S02]  /*156b0*/  FSEL R29, R16, -INF , !P1 ;  /* 0xff800000101d7808 */ /* 0x000fe40004800000 */
[C---:B------:R-:W-:Y:S02]  /*156c0*/  ISETP.GE.AND P1, PT, R0.reuse, R217, PT ;  /* 0x000000d90000720c */ /* 0x040fe40003f26270 */
[----:B------:R-:W-:Y:S02]  /*156d0*/  FSEL R17, R17, -INF , !P4 ;  /* 0xff80000011117808 */ /* 0x000fe40006000000 */
[----:B------:R-:W-:Y:S01]  /*156e0*/  ISETP.GE.OR P1, PT, R0, R216, !P1 ;  /* 0x000000d80000720c */ /* 0x000fe20004f26670 */
[----:B------:R-:W-:Y:S01]  /*156f0*/  HMMA.16816.F32.BF16 R152, R140, R26, R152 ;  /* 0x0000001a8c98723c */ /* 0x000fe20000041898 */
[----:B------:R-:W1:Y:S01]  /*15700*/  LDSM.16.M88.4 R24, [R183+0x5000] ;  /* 0x00500000b718783b */ /* 0x000e620000000200 */
[----:B------:R-:W-:-:S02]  /*15710*/  FSEL R12, R12, -INF , !P2 ;  /* 0xff8000000c0c7808 */ /* 0x000fc40005000000 */
[----:B------:R-:W-:Y:S02]  /*15720*/  FSEL R13, R13, -INF , !P1 ;  /* 0xff8000000d0d7808 */ /* 0x000fe40004800000 */
[C---:B------:R-:W-:Y:S02]  /*15730*/  ISETP.GE.AND P1, PT, R4.reuse, R217, PT ;  /* 0x000000d90400720c */ /* 0x040fe40003f26270 */
[----:B------:R-:W-:Y:S01]  /*15740*/  HMMA.16816.F32.BF16 R160, R140, R30, R160 ;  /* 0x0000001e8ca0723c */ /* 0x000fe200000418a0 */
[CC--:B------:R-:W-:Y:S02]  /*15750*/  ISETP.GE.AND P2, PT, R4.reuse, R215.reuse, PT ;  /* 0x000000d70400720c */ /* 0x0c0fe40003f46270 */
[C---:B------:R-:W-:Y:S02]  /*15760*/  ISETP.GE.OR P1, PT, R4.reuse, R216, !P1 ;  /* 0x000000d80400720c */ /* 0x040fe40004f26670 */
[----:B------:R-:W-:Y:S02]  /*15770*/  ISETP.GE.OR P2, PT, R4, R214, !P2 ;  /* 0x000000d60400720c */ /* 0x000fe40005746670 */
[----:B------:R-:W3:Y:S01]  /*15780*/  LDSM.16.M88.4 R4, [R183+0x5800] ;  /* 0x00580000b704783b */ /* 0x000ee20000000200 */
[----:B--2---:R-:W-:Y:S01]  /*15790*/  HMMA.16816.F32.BF16 R164, R8, R168, R164 ;  /* 0x000000a808a4723c */ /* 0x004fe200000418a4 */
[----:B------:R-:W-:Y:S01]  /*157a0*/  ISETP.GE.AND P4, PT, R0, R215, PT ;  /* 0x000000d70000720c */ /* 0x000fe20003f86270 */
[----:B------:R-:W-:-:S04]  /*157b0*/  DEPBAR.LE SB0, 0x0 ;  /* 0x000080000000791a */ /* 0x000fc80000000000 */
[----:B------:R-:W-:Y:S02]  /*157c0*/  ISETP.GE.OR P4, PT, R0, R214, !P4 ;  /* 0x000000d60000720c */ /* 0x000fe40006786670 */
[----:B------:R-:W-:Y:S01]  /*157d0*/  IADD3 R0, R2, 0x10, RZ ;  /* 0x0000001002007810 */ /* 0x000fe20007ffe0ff */
[----:B------:R-:W-:Y:S01]  /*157e0*/  HMMA.16816.F32.BF16 R148, R140, R20, R148 ;  /* 0x000000148c94723c */ /* 0x000fe20000041894 */
[----:B------:R-:W-:Y:S02]  /*157f0*/  FSEL R18, R18, -INF , !P5 ;  /* 0xff80000012127808 */ /* 0x000fe40006800000 */
[----:B------:R-:W-:Y:S02]  /*15800*/  FSEL R19, R19, -INF , !P3 ;  /* 0xff80000013137808 */ /* 0x000fe40005800000 */
[C---:B------:R-:W-:Y:S02]  /*15810*/  ISETP.GE.AND P3, PT, R0.reuse, R217, PT ;  /* 0x000000d90000720c */ /* 0x040fe40003f66270 */
[C---:B------:R-:W-:Y:S01]  /*15820*/  ISETP.GE.AND P5, PT, R0.reuse, R215, PT ;  /* 0x000000d70000720c */ /* 0x040fe20003fa6270 */
[----:B------:R-:W-:Y:S01]  /*15830*/  HMMA.16816.F32.BF16 R160, R8, R170, R160 ;  /* 0x000000aa08a0723c */ /* 0x000fe200000418a0 */
[----:B------:R-:W-:-:S02]  /*15840*/  ISETP.GE.OR P3, PT, R0, R216, !P3 ;  /* 0x000000d80000720c */ /* 0x000fc40005f66670 */
[----:B------:R-:W-:Y:S02]  /*15850*/  ISETP.GE.OR P5, PT, R0, R214, !P5 ;  /* 0x000000d60000720c */ /* 0x000fe40006fa6670 */
[C---:B------:R-:W-:Y:S02]  /*15860*/  IADD3 R0, R2.reuse, 0x18, RZ ;  /* 0x0000001802007810 */ /* 0x040fe40007ffe0ff */
[----:B------:R-:W-:Y:S01]  /*15870*/  IADD3 R16, R2, 0x19, RZ ;  /* 0x0000001902107810 */ /* 0x000fe20007ffe0ff */
[----:B-1----:R-:W-:Y:S01]  /*15880*/  HMMA.16816.F32.BF16 R156, R8, R24, R156 ;  /* 0x00000018089c723c */ /* 0x002fe2000004189c */
[----:B------:R-:W-:Y:S02]  /*15890*/  FSEL R14, R14, -INF , !P6 ;  /* 0xff8000000e0e7808 */ /* 0x000fe40007000000 */
[----:B------:R-:W-:Y:S02]  /*158a0*/  FSEL R15, R15, -INF , !P4 ;  /* 0xff8000000f0f7808 */ /* 0x000fe40006000000 */
[----:B------:R-:W-:-:S02]  /*158b0*/  FSEL R164, R164, -INF , !P3 ;  /* 0xff800000a4a47808 */ /* 0x000fc40005800000 */
[----:B------:R-:W-:Y:S01]  /*158c0*/  FSEL R165, R165, -INF , !P1 ;  /* 0xff800000a5a57808 */ /* 0x000fe20004800000 */
[----:B------:R-:W-:Y:S01]  /*158d0*/  HMMA.16816.F32.BF16 R152, R8, R26, R152 ;  /* 0x0000001a0898723c */ /* 0x000fe20000041898 */
[C---:B------:R-:W-:Y:S02]  /*158e0*/  ISETP.GE.AND P4, PT, R0.reuse, R217, PT ;  /* 0x000000d90000720c */ /* 0x040fe40003f86270 */
[----:B------:R-:W-:Y:S02]  /*158f0*/  ISETP.GE.AND P6, PT, R0, R215, PT ;  /* 0x000000d70000720c */ /* 0x000fe40003fc6270 */
[C---:B------:R-:W-:Y:S02]  /*15900*/  ISETP.GE.AND P3, PT, R16.reuse, R217, PT ;  /* 0x000000d91000720c */ /* 0x040fe40003f66270 */
[----:B------:R-:W-:Y:S01]  /*15910*/  ISETP.GE.AND P1, PT, R16, R215, PT ;  /* 0x000000d71000720c */ /* 0x000fe20003f26270 */
[----:B------:R-:W-:Y:S01]  /*15920*/  HMMA.16816.F32.BF16 R144, R140, R22, R144 ;  /* 0x000000168c90723c */ /* 0x000fe20000041890 */
[----:B------:R-:W-:Y:S01]  /*15930*/  BAR.SYNC.DEFER_BLOCKING 0x0 ;  /* 0x0000000000007b1d */ /* 0x000fe20000010000 */
[----:B------:R-:W-:-:S02]  /*15940*/  ISETP.GE.OR P4, PT, R0, R216, !P4 ;  /* 0x000000d80000720c */ /* 0x000fc40006786670 */
[----:B------:R-:W-:Y:S02]  /*15950*/  ISETP.GE.OR P6, PT, R0, R214, !P6 ;  /* 0x000000d60000720c */ /* 0x000fe400077c6670 */
[C---:B------:R-:W-:Y:S02]  /*15960*/  ISETP.GE.OR P3, PT, R16.reuse, R216, !P3 ;  /* 0x000000d81000720c */ /* 0x040fe40005f66670 */
[----:B------:R-:W-:Y:S01]  /*15970*/  ISETP.GE.OR P1, PT, R16, R214, !P1 ;  /* 0x000000d61000720c */ /* 0x000fe20004f26670 */
[----:B---3--:R-:W-:Y:S01]  /*15980*/  HMMA.16816.F32.BF16 R148, R8, R4, R148 ;  /* 0x000000040894723c */ /* 0x008fe20000041894 */
        /* <DEDUP_REMOVED lines=8> */
[----:B------:R-:W-:-:S02]  /*15a10*/  FSEL R166, R166, -INF , !P5 ;  /* 0xff800000a6a67808 */ /* 0x000fc40006800000 */
[-C--:B------:R-:W-:Y:S02]  /*15a20*/  ISETP.GE.OR P2, PT, R0, R216.reuse, !P2 ;  /* 0x000000d80000720c */ /* 0x080fe40005746670 */
[C---:B------:R-:W-:Y:S02]  /*15a30*/  ISETP.GE.OR P3, PT, R16.reuse, R216, !P3 ;  /* 0x000000d81000720c */ /* 0x040fe40005f66670 */
[----:B------:R-:W-:Y:S02]  /*15a40*/  ISETP.GE.OR P4, PT, R16, R214, !P4 ;  /* 0x000000d61000720c */ /* 0x000fe40006786670 */
[----:B------:R-:W-:Y:S02]  /*15a50*/  ISETP.GE.AND P5, PT, R0, R215, PT ;  /* 0x000000d70000720c */ /* 0x000fe40003fa6270 */
[----:B------:R-:W-:Y:S02]  /*15a60*/  IADD3 R16, R2, 0x29, RZ ;  /* 0x0000002902107810 */ /* 0x000fe40007ffe0ff */
[----:B------:R-:W-:-:S02]  /*15a70*/  FSEL R174, R156, -INF , !P2 ;  /* 0xff8000009cae7808 */ /* 0x000fc40005000000 */
[----:B------:R-:W-:Y:S02]  /*15a80*/  ISETP.GE.OR P5, PT, R0, R214, !P5 ;  /* 0x000000d60000720c */ /* 0x000fe40006fa6670 */
[----:B------:R-:W-:Y:S02]  /*15a90*/  ISETP.GE.AND P2, PT, R16, R217, PT ;  /* 0x000000d91000720c */ /* 0x000fe40003f46270 */
[----:B------:R-:W-:Y:S02]  /*15aa0*/  IADD3 R0, R2, 0x28, RZ ;  /* 0x0000002802007810 */ /* 0x000fe40007ffe0ff */
[----:B------:R-:W-:Y:S02]  /*15ab0*/  FSEL R21, R162, -INF , !P6 ;  /* 0xff800000a2157808 */ /* 0x000fe40007000000 */
[----:B------:R-:W-:Y:S02]  /*15ac0*/  FSEL R20, R163, -INF , !P1 ;  /* 0xff800000a3147808 */ /* 0x000fe40004800000 */
[----:B------:R-:W-:-:S02]  /*15ad0*/  ISETP.GE.OR P2, PT, R16, R216, !P2 ;  /* 0x000000d81000720c */ /* 0x000fc40005746670 */
[C---:B------:R-:W-:Y:S02]  /*15ae0*/  ISETP.GE.AND P1, PT, R0.reuse, R217, PT ;  /* 0x000000d90000720c */ /* 0x040fe40003f26270 */
[----:B------:R-:W-:Y:S02]  /*15af0*/  ISETP.GE.AND P6, PT, R0, R215, PT ;  /* 0x000000d70000720c */ /* 0x000fe40003fc6270 */
[----:B------:R-:W-:Y:S02]  /*15b00*/  IADD3 R4, R2, 0x31, RZ ;  /* 0x0000003102047810 */ /* 0x000fe40007ffe0ff */
[----:B------:R-:W-:Y:S02]  /*15b10*/  FSEL R170, R159, -INF , !P4 ;  /* 0xff8000009faa7808 */ /* 0x000fe40006000000 */
[----:B------:R-:W-:Y:S02]  /*15b20*/  FSEL R173, R153, -INF , !P2 ;  /* 0xff80000099ad7808 */ /* 0x000fe40005000000 */
[----:B------:R-:W-:-:S02]  /*15b30*/  ISETP.GE.OR P1, PT, R0, R216, !P1 ;  /* 0x000000d80000720c */ /* 0x000fc40004f26670 */
[----:B------:R-:W-:Y:S02]  /*15b40*/  ISETP.GE.OR P6, PT, R0, R214, !P6 ;  /* 0x000000d60000720c */ /* 0x000fe400077c6670 */
[C---:B------:R-:W-:Y:S02]  /*15b50*/  ISETP.GE.AND P2, PT, R4.reuse, R217, PT ;  /* 0x000000d90400720c */ /* 0x040fe40003f46270 */
[----:B------:R-:W-:Y:S02]  /*15b60*/  ISETP.GE.AND P4, PT, R4, R215, PT ;  /* 0x000000d70400720c */ /* 0x000fe40003f86270 */
[----:B------:R-:W-:Y:S02]  /*15b70*/  IADD3 R0, R2, 0x30, RZ ;  /* 0x0000003002007810 */ /* 0x000fe40007ffe0ff */
[----:B------:R-:W-:Y:S02]  /*15b80*/  FSEL R201, R152, -INF , !P1 ;  /* 0xff80000098c97808 */ /* 0x000fe40004800000 */
[----:B------:R-:W-:-:S02]  /*15b90*/  ISETP.GE.OR P2, PT, R4, R216, !P2 ;  /* 0x000000d80400720c */ /* 0x000fc40005746670 */
[-C--:B------:R-:W-:Y:S02]  /*15ba0*/  ISETP.GE.OR P4, PT, R4, R214.reuse, !P4 ;  /* 0x000000d60400720c */ /* 0x080fe40006786670 */
[----:B------:R-:W-:Y:S01]  /*15bb0*/  ISETP.GE.AND P1, PT, R0, R215, PT ;  /* 0x000000d70000720c */ /* 0x000fe20003f26270 */
[----:B------:R-:W-:Y:S01]  /*15bc0*/  HMMA.16816.F32.BF16 R4, R8, R6, R144 ;  /* 0x000000060804723c */ /* 0x000fe20000041890 */
[----:B------:R-:W-:Y:S02]  /*15bd0*/  FSEL R171, R158, -INF , !P5 ;  /* 0xff8000009eab7808 */ /* 0x000fe40006800000 */
[C---:B------:R-:W-:Y:S02]  /*15be0*/  ISETP.GE.OR P1, PT, R0.reuse, R214, !P1 ;  /* 0x000000d60000720c */ /* 0x040fe40004f26670 */
[----:B------:R-:W-:Y:S02]  /*15bf0*/  FSEL R175, R157, -INF , !P3 ;  /* 0xff8000009daf7808 */ /* 0x000fe40005800000 */
[----:B------:R-:W-:-:S02]  /*15c00*/  ISETP.GE.AND P5, PT, R0, R217, PT ;  /* 0x000000d90000720c */ /* 0x000fc40003fa6270 */
[----:B------:R-:W-:Y:S02]  /*15c10*/  ISETP.GE.AND P3, PT, R16, R215, PT ;  /* 0x000000d71000720c */ /* 0x000fe40003f66270 */
[----:B------:R-:W-:Y:S02]  /*15c20*/  FSEL R146, R150, -INF , !P1 ;  /* 0xff80000096927808 */ /* 0x000fe40004800000 */
[----:B------:R-:W-:Y:S02]  /*15c30*/  ISETP.GT.AND P1, PT, R211, R198, PT ;  /* 0x000000c6d300720c */ /* 0x000fe40003f24270 */
[----:B------:R-:W-:Y:S02]  /*15c40*/  ISETP.GE.OR P5, PT, R0, R216, !P5 ;  /* 0x000000d80000720c */ /* 0x000fe40006fa6670 */
        /* <DEDUP_REMOVED lines=9> */
[C---:B------:R-:W-:Y:S02]  /*15ce0*/  ISETP.GE.AND P5, PT, R2.reuse, R217, PT ;  /* 0x000000d90200720c */ /* 0x040fe40003fa6270 */
[----:B------:R-:W-:Y:S02]  /*15cf0*/  ISETP.GE.AND P2, PT, R2, R215, PT ;  /* 0x000000d70200720c */ /* 0x000fe40003f46270 */
[C---:B------:R-:W-:Y:S02]  /*15d00*/  ISETP.GE.OR P6, PT, R0.reuse, R216, !P6 ;  /* 0x000000d80000720c */ /* 0x040fe400077c6670 */
[----:B------:R-:W-:Y:S02]  /*15d10*/  ISETP.GE.OR P3, PT, R0, R214, !P3 ;  /* 0x000000d60000720c */ /* 0x000fe40005f66670 */
[----:B------:R-:W-:-:S02]  /*15d20*/  ISETP.GE.OR P5, PT, R2, R216, !P5 ;  /* 0x000000d80200720c */ /* 0x000fc40006fa6670 */
[----:B------:R-:W-:Y:S02]  /*15d30*/  ISETP.GE.OR P2, PT, R2, R214, !P2 ;  /* 0x000000d60200720c */ /* 0x000fe40005746670 */
[----:B------:R-:W-:Y:S02]  /*15d40*/  FSEL R145, R151, -INF , !P4 ;  /* 0xff80000097917808 */ /* 0x000fe40006000000 */
[----:B------:R-:W-:Y:S02]  /*15d50*/  FSEL R158, R4, -INF , !P6 ;  /* 0xff800000049e7808 */ /* 0x000fe40007000000 */
[----:B------:R-:W-:Y:S02]  /*15d60*/  FSEL R144, R6, -INF , !P3 ;  /* 0xff80000006907808 */ /* 0x000fe40005800000 */
[----:B------:R-:W-:Y:S02]  /*15d70*/  FSEL R147, R5, -INF , !P5 ;  /* 0xff80000005937808 */ /* 0x000fe40006800000 */
[----:B------:R-:W-:Y:S01]  /*15d80*/  FSEL R154, R7, -INF , !P2 ;  /* 0xff800000079a7808 */ /* 0x000fe20005000000 */
[----:B------:R-:W-:Y:S05]  /*15d90*/  @!P1 BRA `(.L_x_5878) ;  /* 0x0000062000009947 */ /* 0x000fea0003800000 */
[----:B------:R-:W-:Y:S01]  /*15da0*/  BSSY B0, `(.L_x_5879) ;  /* 0x0000044000007945 */ /* 0x000fe20003800000 */
[----:B------:R-:W-:Y:S05]  /*15db0*/  @!P0 BRA `(.L_x_5880) ;  /* 0x000003e000008947 */ /* 0x000fea0003800000 */
[----:B------:R-:W-:Y:S02]  /*15dc0*/  ULDC.64 UR4, c[0x0][0x118] ;  /* 0x0000460000047ab9 */ /* 0x000fe40000000a00 */
[----:B------:R-:W2:Y:S01]  /*15dd0*/  LD.E R11, [R222.64+0x170] ;  /* 0x00017004de0b7980 */ /* 0x000ea2000c101900 */
[----:B------:R-:W-:-:S05]  /*15de0*/  IMAD.SHL.U32 R0, R211, 0x40, RZ ;  /* 0x00000040d3007824 */ /* 0x000fca00078e00ff */
        /* <DEDUP_REMOVED lines=28> */
[----:B------:R-:W-:Y:S01]  /*15fb0*/  ISETP.GE.U32.AND P5, PT, R5, R6, PT ;  /* 0x000000060500720c */ /* 0x000fe20003fa6070 */
[----:B------:R-:W2:Y:S01]  /*15fc0*/  LD.E.64 R22, [R222.64+0x20] ;  /* 0x00002004de167980 */ /* 0x000ea2000c101b00 */
[----:B------:R-:W-:Y:S02]  /*15fd0*/  @!P4 IADD3 R9, R9, 0x1, RZ ;  /* 0x000000010909c810 */ /* 0x000fe40007ffe0ff */
[----:B------:R-:W-:-:S02]  /*15fe0*/  ISETP.NE.AND P2, PT, R11, RZ, PT ;  /* 0x000000ff0b00720c */ /* 0x000fc40003f45270 */
[----:B------:R-:W-:-:S05]  /*15ff0*/  LOP3.LUT R5, RZ, R11, RZ, 0x33, !PT ;  /* 0x0000000bff057212 */ /* 0x000fca00078e33ff */
[----:B------:R-:W-:Y:S02]  /*16000*/  @P6 IADD3 R9, R9, 0x1, RZ ;  /* 0x0000000109096810 */ /* 0x000fe40007ffe0ff */
[----:B------:R-:W-:-:S03]  /*16010*/  @P5 IADD3 R7, R7, 0x1, RZ ;  /* 0x0000000107075810 */ /* 0x000fc60007ffe0ff */
[----:B------:R-:W-:Y:S02]  /*16020*/  @!P3 IMAD.MOV R9, RZ, RZ, -R9 ;  /* 0x000000ffff09b224 */ /* 0x000fe400078e0a09 */
[----:B------:R-:W-:-:S03]  /*16030*/  IMAD.MOV.U32 R2, RZ, RZ, R7 ;  /* 0x000000ffff027224 */ /* 0x000fc600078e0007 */
[----:B------:R-:W-:Y:S02]  /*16040*/  SEL R7, R5, R9, !P2 ;  /* 0x0000000905077207 */ /* 0x000fe40005000000 */
[----:B------:R-:W-:Y:S01]  /*16050*/  @!P0 IADD3 R2, -R2, RZ, RZ ;  /* 0x000000ff02028210 */ /* 0x000fe20007ffe1ff */
[----:B------:R-:W3:Y:S02]  /*16060*/  LD.E.64 R8, [R222.64+0x38] ;  /* 0x00003804de087980 */ /* 0x000ee4000c101b00 */
[----:B------:R-:W-:Y:S01]  /*16070*/  IMAD.WIDE R30, R7, 0x4, R212 ;  /* 0x00000004071e7825 */ /* 0x000fe200078e02d4 */
[----:B------:R-:W-:-:S04]  /*16080*/  SEL R2, R5, R2, !P2 ;  /* 0x0000000205027207 */ /* 0x000fc80005000000 */
[----:B------:R-:W4:Y:S01]  /*16090*/  LD.E R5, [R30.64] ;  /* 0x000000041e057980 */ /* 0x000f22000c101900 */
[----:B------:R-:W-:-:S05]  /*160a0*/  IMAD.WIDE R26, R2, 0x4, R212 ;  /* 0x00000004021a7825 */ /* 0x000fca00078e02d4 */
        /* <DEDUP_REMOVED lines=10> */
[----:B------:R-:W-:-:S03]  /*16150*/  SHF.R.S32.HI R0, RZ, 0x1f, R5 ;  /* 0x0000001fff007819 */ /* 0x000fc60000011405 */
[----:B------:R-:W-:-:S04]  /*16160*/  IMAD.WIDE.U32 R4, R5, R22, R10 ;  /* 0x0000001605047225 */ /* 0x000fc800078e000a */
[----:B------:R-:W-:-:S04]  /*16170*/  IMAD R0, R22, R0, R7 ;  /* 0x0000000016007224 */ /* 0x000fc800078e0207 */
[----:B------:R-:W-:Y:S01]  /*16180*/  IMAD.IADD R2, R5, 0x1, R0 ;  /* 0x0000000105027824 */ /* 0x000fe200078e0200 */
[----:B------:R-:W-:Y:S05]  /*16190*/  BRA `(.L_x_5881) ;  /* 0x0000004000007947 */ /* 0x000fea0003800000 */
.L_x_5880:
[----:B------:R-:W-:Y:S02]  /*161a0*/  ULDC.64 UR4, c[0x0][0x118] ;  /* 0x0000460000047ab9 */ /* 0x000fe40000000a00 */
[----:B------:R-:W2:Y:S02]  /*161b0*/  LD.E R4, [R222.64+0x38] ;  /* 0x00003804de047980 */ /* 0x000ea4000c101900 */
[----:B--2---:R-:W-:-:S04]  /*161c0*/  LEA R4, -R4, RZ, 0x6 ;  /* 0x000000ff04047211 */ /* 0x004fc800078e31ff */
[----:B------:R-:W-:Y:S02]  /*161d0*/  SHF.R.S32.HI R2, RZ, 0x1f, R4 ;  /* 0x0000001fff027819 */ /* 0x000fe40000011404 */
.L_x_5881:
[----:B------:R-:W-:Y:S05]  /*161e0*/  BSYNC B0 ;  /* 0x0000000000007941 */ /* 0x000fea0003800000 */
.L_x_5879:
[----:B------:R-:W-:Y:S01]  /*161f0*/  LEA R200, P2, R4, R200, 0x1 ;  /* 0x000000c804c87211 */ /* 0x000fe200078408ff */
[C---:B------:R-:W-:Y:S01]  /*16200*/  IMAD.SHL.U32 R5, R136.reuse, 0x20, RZ ;  /* 0x0000002088057824 */ /* 0x040fe200078e00ff */
[----:B------:R-:W-:Y:S01]  /*16210*/  SHF.L.U64.HI R0, R136, 0x5, R137 ;  /* 0x0000000588007819 */ /* 0x000fe20000010289 */
[----:B------:R-:W-:Y:S01]  /*16220*/  ULDC.64 UR4, c[0x0][0x118] ;  /* 0x0000460000047ab9 */ /* 0x000fe20000000a00 */
        /* <DEDUP_REMOVED lines=25> */
.L_x_5878:
[----:B------:R-:W-:Y:S05]  /*163c0*/  BSYNC B1 ;  /* 0x0000000000017941 */ /* 0x000fea0003800000 */
.L_x_5877:
[----:B------:R-:W-:Y:S01]  /*163d0*/  ULDC.64 UR4, c[0x0][0x118] ;  /* 0x0000460000047ab9 */ /* 0x000fe20000000a00 */
[----:B------:R-:W-:Y:S01]  /*163e0*/  FMNMX.FTZ R0, R132, R29, !PT ;  /* 0x0000001d84007209 */ /* 0x000fe20007810000 */
[----:B------:R-:W2:Y:S01]  /*163f0*/  LD.E R156, [R222.64+0xdc] ;  /* 0x0000dc04de9c7980 */ /* 0x000ea2000c101900 */
[----:B------:R-:W-:-:S02]  /*16400*/  FMNMX.FTZ R2, R3, R18, !PT ;  /* 0x0000001203027209 */ /* 0x000fc40007810000 */
[----:B-1----:R-:W-:Y:S01]  /*16410*/  FMNMX.FTZ R5, R17, R0, !PT ;  /* 0x0000000011057209 */ /* 0x002fe20007810000 */
[----:B------:R-:W-:Y:S03]  /*16420*/  LDSM.16.MT88.4 R140, [R196+0xc800] ;  /* 0x00c80000c48c783b */ /* 0x000fe60000004200 */
[----:B------:R-:W-:Y:S01]  /*16430*/  FMNMX.FTZ R0, R12, R5, !PT ;  /* 0x000000050c007209 */ /* 0x000fe20007810000 */
[----:B------:R-:W-:Y:S03]  /*16440*/  LDSM.16.MT88.4 R32, [R195+0xc800] ;  /* 0x00c80000c320783b */ /* 0x000fe60000004200 */
        /* <DEDUP_REMOVED lines=220> */
[----:B------:R-:W1:Y:S01]  /*17210*/  MUFU.EX2 R167, R167 ;  /* 0x000000a700a77308 */ /* 0x000e620000000800 */
[-C--:B------:R-:W-:Y:S01]  /*17220*/  FFMA.FTZ R218, R173, R156.reuse, -R157 ;  /* 0x0000009cadda7223 */ /* 0x080fe2000001089d */
[C---:B---3--:R-:W-:Y:S01]  /*17230*/  HMMA.16816.F32.BF16 R76, R4.reuse, R16, R76 ;  /* 0x00000010044c723c */ /* 0x048fe2000004184c */
[-CC-:B------:R-:W-:Y:S02]  /*17240*/  FFMA.FTZ R171, R171, R156.reuse, -R155.reuse ;  /* 0x0000009cabab7223 */ /* 0x180fe4000001089b */
[-CC-:B------:R-:W-:Y:S02]  /*17250*/  FFMA.FTZ R170, R170, R156.reuse, -R155.reuse ;  /* 0x0000009caaaa7223 */ /* 0x180fe4000001089b */
[-CC-:B------:R-:W-:Y:S01]  /*17260*/  FFMA.FTZ R172, R172, R156.reuse, -R155.reuse ;  /* 0x0000009cacac7223 */ /* 0x180fe2000001089b */
[----:B------:R-:W-:Y:S01]  /*17270*/  MUFU.EX2 R174, R174 ;  /* 0x000000ae00ae7308 */ /* 0x000fe20000000800 */
[-C--:B------:R-:W-:Y:S01]  /*17280*/  FFMA.FTZ R169, R169, R156.reuse, -R155 ;  /* 0x0000009ca9a97223 */ /* 0x080fe2000001089b */
[----:B------:R-:W-:Y:S01]  /*17290*/  HMMA.16816.F32.BF16 R80, R4, R18, R80 ;  /* 0x000000120450723c */ /* 0x000fe20000041850 */
[----:B------:R-:W3:Y:S01]  /*172a0*/  LDSM.16.MT88.4 R16, [R195+0xe800] ;  /* 0x00e80000c310783b */ /* 0x000ee20000004200 */
[----:B------:R-:W-:-:S02]  /*172b0*/  FFMA.FTZ R160, R160, R156, -R157 ;  /* 0x0000009ca0a07223 */ /* 0x000fc4000001089d */
[-CC-:B------:R-:W-:Y:S02]  /*172c0*/  FFMA.FTZ R159, R159, R156.reuse, -R157.reuse ;  /* 0x0000009c9f9f7223 */ /* 0x180fe4000001089d */
[----:B------:R-:W2:Y:S01]  /*172d0*/  MUFU.EX2 R223, R223 ;  /* 0x000000df00df7308 */ /* 0x000ea20000000800 */
        /* <DEDUP_REMOVED lines=20> */
[----:B------:R-:W-:Y:S01]  /*17420*/  MUFU.EX2 R171, R171 ;  /* 0x000000ab00ab7308 */ /* 0x000fe20000000800 */
[----:B------:R-:W-:Y:S01]  /*17430*/  FADD.FTZ R149, R149, R148 ;  /* 0x0000009495957221 */ /* 0x000fe20000010000 */
[----:B------:R-:W-:Y:S01]  /*17440*/  MOV R132, R152 ;  /* 0x0000009800847202 */ /* 0x000fe20000000f00 */
[----:B------:R-:W-:-:S02]  /*17450*/  FADD.FTZ R0, R0, R3 ;  /* 0x0000000300007221 */ /* 0x000fc40000010000 */
[----:B------:R-:W-:Y:S01]  /*17460*/  FADD.FTZ R134, R134, R149 ;  /* 0x0000009586867221 */ /* 0x000fe20000010000 */
[C---:B--2---:R-:W-:Y:S01]  /*17470*/  HMMA.16816.F32.BF16 R128, R4.reuse, R12, R128 ;  /* 0x0000000c0480723c */ /* 0x044fe20000041880 */
[----:B------:R-:W-:Y:S01]  /*17480*/  FADD.FTZ R0, R153, R0 ;  /* 0x0000000099007221 */ /* 0x000fe20000010000 */
[----:B------:R-:W1:Y:S01]  /*17490*/  MUFU.EX2 R170, R170 ;  /* 0x000000aa00aa7308 */ /* 0x000e620000000800 */
[----:B------:R-:W-:Y:S02]  /*174a0*/  FADD.FTZ R161, R161, R134 ;  /* 0x00000086a1a17221 */ /* 0x000fe40000010000 */
[----:B------:R-:W-:Y:S02]  /*174b0*/  FADD.FTZ R3, R165, R0 ;  /* 0x00000000a5037221 */ /* 0x000fe40000010000 */
[----:B------:R-:W-:Y:S01]  /*174c0*/  FADD.FTZ R162, R162, R161 ;  /* 0x000000a1a2a27221 */ /* 0x000fe20000010000 */
[----:B------:R-:W-:Y:S01]  /*174d0*/  HMMA.16816.F32.BF16 R124, R4, R14, R124 ;  /* 0x0000000e047c723c */ /* 0x000fe2000004187c */
[----:B------:R-:W2:Y:S01]  /*174e0*/  LDSM.16.MT88.4 R12, [R197+0x10800] ;  /* 0x01080000c50c783b */ /* 0x000ea20000004200 */
        /* <DEDUP_REMOVED lines=12> */
[----:B------:R-:W1:Y:S06]  /*175b0*/  MUFU.EX2 R159, R159 ;  /* 0x0000009f009f7308 */ /* 0x000e6c0000000800 */
[C---:B------:R-:W-:Y:S01]  /*175c0*/  HMMA.16816.F32.BF16 R48, R4.reuse, R22, R48 ;  /* 0x000000160430723c */ /* 0x040fe20000041830 */
[----:B------:R-:W1:Y:S01]  /*175d0*/  LDSM.16.MT88.4 R20, [R195+0x10800] ;  /* 0x01080000c314783b */ /* 0x000e620000004200 */
[----:B------:R-:W-:Y:S06]  /*175e0*/  MUFU.EX2 R158, R158 ;  /* 0x0000009e009e7308 */ /* 0x000fec0000000800 */
[C---:B---3--:R-:W-:Y:S02]  /*175f0*/  HMMA.16816.F32.BF16 R52, R4.reuse, R16, R52 ;  /* 0x000000100434723c */ /* 0x048fe40000041834 */
[----:B------:R-:W-:Y:S06]  /*17600*/  MUFU.EX2 R157, R157 ;  /* 0x0000009d009d7308 */ /* 0x000fec0000000800 */
[C---:B------:R-:W-:Y:S01]  /*17610*/  HMMA.16816.F32.BF16 R56, R4.reuse, R18, R56 ;  /* 0x000000120438723c */ /* 0x040fe20000041838 */
[----:B------:R-:W3:Y:S01]  /*17620*/  LDSM.16.MT88.4 R16, [R194+0x10800] ;  /* 0x01080000c210783b */ /* 0x000ee20000004200 */
[----:B------:R-:W-:Y:S06]  /*17630*/  MUFU.EX2 R173, R173 ;  /* 0x000000ad00ad7308 */ /* 0x000fec0000000800 */
[C---:B--2---:R-:W-:Y:S02]  /*17640*/  HMMA.16816.F32.BF16 R68, R4.reuse, R12, R68 ;  /* 0x0000000c0444723c */ /* 0x044fe40000041844 */
[----:B------:R-:W2:Y:S06]  /*17650*/  MUFU.EX2 R220, R220 ;  /* 0x000000dc00dc7308 */ /* 0x000eac0000000800 */
        /* <DEDUP_REMOVED lines=16> */
[C---:B-----5:R-:W-:Y:S08]  /*17760*/  HMMA.16816.F32.BF16 R76, R4.reuse, R24, R76 ;  /* 0x00000018044c723c */ /* 0x060ff0000004184c */
[C---:B------:R-:W-:Y:S01]  /*17770*/  HMMA.16816.F32.BF16 R80, R4.reuse, R26, R80 ;  /* 0x0000001a0450723c */ /* 0x040fe20000041850 */
[----:B------:R-:W5:Y:S07]  /*17780*/  LDSM.16.MT88.4 R24, [R197+0xf000] ;  /* 0x00f00000c518783b */ /* 0x000f6e0000004200 */
[C---:B-1----:R-:W-:Y:S08]  /*17790*/  HMMA.16816.F32.BF16 R84, R4.reuse, R20, R84 ;  /* 0x000000140454723c */ /* 0x042ff00000041854 */
[C---:B------:R-:W-:Y:S01]  /*177a0*/  HMMA.16816.F32.BF16 R88, R4.reuse, R22, R88 ;  /* 0x000000160458723c */ /* 0x040fe20000041858 */
[----:B------:R-:W-:Y:S07]  /*177b0*/  LDSM.16.MT88.4 R20, [R196+0xf000] ;  /* 0x00f00000c414783b */ /* 0x000fee0000004200 */
[C---:B---3--:R-:W-:Y:S08]  /*177c0*/  HMMA.16816.F32.BF16 R92, R4.reuse, R16, R92 ;  /* 0x00000010045c723c */ /* 0x048ff0000004185c */
        /* <DEDUP_REMOVED lines=9> */
[----:B------:R-:W-:-:S02]  /*17860*/  FADD.FTZ R3, R170, R3 ;  /* 0x00000003aa037221 */ /* 0x000fc40000010000 */
[----:B------:R-:W-:Y:S02]  /*17870*/  FADD.FTZ R175, R175, R0 ;  /* 0x00000000afaf7221 */ /* 0x000fe40000010000 */
[----:B------:R-:W-:Y:S02]  /*17880*/  FADD.FTZ R0, R172, R3 ;  /* 0x00000003ac007221 */ /* 0x000fe40000010000 */
[----:B------:R-:W-:Y:S01]  /*17890*/  HMMA.16816.F32.BF16 R128, R4, R12, R128 ;  /* 0x0000000c0480723c */ /* 0x000fe20000041880 */
[----:B------:R-:W-:Y:S02]  /*178a0*/  FADD.FTZ R3, R218, R175 ;  /* 0x000000afda037221 */ /* 0x000fe40000010000 */
[----:B------:R-:W-:-:S05]  /*178b0*/  FADD.FTZ R0, R169, R0 ;  /* 0x00000000a9007221 */ /* 0x000fca0000010000 */
[C---:B------:R-:W-:Y:S01]  /*178c0*/  HMMA.16816.F32.BF16 R124, R4.reuse, R14, R124 ;  /* 0x0000000e047c723c */ /* 0x040fe2000004187c */
[----:B------:R-:W3:Y:S07]  /*178d0*/  LDSM.16.MT88.4 R12, [R194+0xf000] ;  /* 0x00f00000c20c783b */ /* 0x000eee0000004200 */
[C---:B--2---:R-:W-:Y:S08]  /*178e0*/  HMMA.16816.F32.BF16 R120, R4.reuse, R8, R120 ;  /* 0x000000080478723c */ /* 0x044ff00000041878 */
[C---:B------:R-:W-:Y:S01]  /*178f0*/  HMMA.16816.F32.BF16 R116, R4.reuse, R10, R116 ;  /* 0x0000000a0474723c */ /* 0x040fe20000041874 */
[----:B------:R-:W2:Y:S07]  /*17900*/  LDSM.16.MT88.4 R8, [R197+0x11000] ;  /* 0x01100000c508783b */ /* 0x000eae0000004200 */
[C---:B-----5:R-:W-:Y:S08]  /*17910*/  HMMA.16816.F32.BF16 R36, R4.reuse, R24, R36 ;  /* 0x000000180424723c */ /* 0x060ff00000041824 */
[C---:B------:R-:W-:Y:S01]  /*17920*/  HMMA.16816.F32.BF16 R40, R4.reuse, R26, R40 ;  /* 0x0000001a0428723c */ /* 0x040fe20000041828 */
[----:B------:R-:W4:Y:S07]  /*17930*/  LDSM.16.MT88.4 R24, [R196+0x11000] ;  /* 0x01100000c418783b */ /* 0x000f2e0000004200 */
[C---:B-1----:R-:W-:Y:S08]  /*17940*/  HMMA.16816.F32.BF16 R52, R4.reuse, R16, R52 ;  /* 0x000000100434723c */ /* 0x042ff00000041834 */
[C---:B---3--:R-:W-:Y:S08]  /*17950*/  HMMA.16816.F32.BF16 R60, R4.reuse, R12, R60 ;  /* 0x0000000c043c723c */ /* 0x048ff0000004183c */
[C---:B------:R-:W-:Y:S01]  /*17960*/  HMMA.16816.F32.BF16 R64, R4.reuse, R14, R64 ;  /* 0x0000000e0440723c */ /* 0x040fe20000041840 */
[----:B------:R-:W1:Y:S07]  /*17970*/  LDSM.16.MT88.4 R12, [R194+0x11000] ;  /* 0x01100000c20c783b */ /* 0x000e6e0000004200 */
[C---:B------:R-:W-:Y:S01]  /*17980*/  HMMA.16816.F32.BF16 R56, R4.reuse, R18, R56 ;  /* 0x000000120438723c */ /* 0x040fe20000041838 */
[----:B------:R-:W3:Y:S07]  /*17990*/  LDSM.16.MT88.4 R16, [R195+0x11000] ;  /* 0x01100000c310783b */ /* 0x000eee0000004200 */
        /* <DEDUP_REMOVED lines=55> */
[C---:B--2---:R-:W-:Y:S08]  /*17d10*/  HMMA.16816.F32.BF16 R76, R4.reuse, R8, R76 ;  /* 0x00000008044c723c */ /* 0x044ff0000004184c */
[C---:B------:R-:W-:Y:S08]  /*17d20*/  HMMA.16816.F32.BF16 R80, R4.reuse, R10, R80 ;  /* 0x0000000a0450723c */ /* 0x040ff00000041850 */
[C---:B----4-:R-:W-:Y:S08]  /*17d30*/  HMMA.16816.F32.BF16 R84, R4.reuse, R24, R84 ;  /* 0x000000180454723c */ /* 0x050ff00000041854 */
[C---:B------:R-:W-:Y:S08]  /*17d40*/  HMMA.16816.F32.BF16 R88, R4.reuse, R26, R88 ;  /* 0x0000001a0458723c */ /* 0x040ff00000041858 */
[C---:B-1----:R-:W-:Y:S08]  /*17d50*/  HMMA.16816.F32.BF16 R92, R4.reuse, R12, R92 ;  /* 0x0000000c045c723c */ /* 0x042ff0000004185c */
[----:B------:R-:W-:Y:S11]  /*17d60*/  HMMA.16816.F32.BF16 R96, R4, R14, R96 ;  /* 0x0000000e0460723c */ /* 0x000ff60000041860 */
[----:B------:R-:W-:Y:S08]  /*17d70*/  @!UPT UIADD3 URZ, URZ, URZ, URZ ;  /* 0x0000003f3f3ff290 */ /* 0x000ff0000fffe03f */
.L_x_5873:
[----:B------:R-:W-:Y:S05]  /*17d80*/  @!P1 BRA `(.L_x_5882) ;  /* 0x0000385000009947 */ /* 0x000fea0003800000 */
[C---:B------:R-:W-:Y:S01]  /*17d90*/  SHF.L.U64.HI R218, R138.reuse, 0x5, R139 ;  /* 0x000000058ada7819 */ /* 0x040fe2000001028b */
[----:B------:R-:W-:Y:S01]  /*17da0*/  IMAD.SHL.U32 R223, R138, 0x20, RZ ;  /* 0x000000208adf7824 */ /* 0x000fe200078e00ff */
[C---:B------:R-:W-:Y:S01]  /*17db0*/  SHF.L.U64.HI R220, R136.reuse, 0x5, R137 ;  /* 0x0000000588dc7819 */ /* 0x040fe20000010289 */
[----:B------:R-:W-:Y:S01]  /*17dc0*/  IMAD.SHL.U32 R225, R136, 0x20, RZ ;  /* 0x0000002088e17824 */ /* 0x000fe200078e00ff */
[----:B------:R-:W-:Y:S01]  /*17dd0*/  MOV R0, R3 ;  /* 0x0000000300007202 */ /* 0x000fe20000000f00 */
[----:B------:R-:W-:-:S02]  /*17de0*/  IMAD.MOV.U32 R2, RZ, RZ, R132 ;  /* 0x000000ffff027224 */ /* 0x000fc400078e0084 */
.L_x_5891:
        /* <DEDUP_REMOVED lines=76> */
.L_x_5884:
[----:B------:R-:W-:Y:S02]  /*182b0*/  ULDC.64 UR4, c[0x0][0x118] ;  /* 0x0000460000047ab9 */ /* 0x000fe40000000a00 */
[----:B------:R-:W2:Y:S02]  /*182c0*/  LD.E R10, [R132.64+0x40] ;  /* 0x00004004840a7980 */ /* 0x000ea4000c101900 */
[----:B--2---:R-:W-:Y:S04]  /*182d0*/  LEA R10, -R10, RZ, 0x6 ;  /* 0x000000ff0a0a7211 */ /* 0x004fe800078e31ff */
[----:B------:R-:W-:Y:S02]  /*182e0*/  SHF.R.S32.HI R5, RZ, 0x1f, R10 ;  /* 0x0000001fff057819 */ /* 0x000fe4000001140a */
.L_x_5885:
[----:B------:R-:W-:Y:S05]  /*182f0*/  BSYNC B0 ;  /* 0x0000000000007941 */ /* 0x000fea0003800000 */
.L_x_5883:
[C---:B------:R-:W-:Y:S01]  /*18300*/  LEA R202, P0, R10.reuse, R202, 0x1 ;  /* 0x000000ca0aca7211 */ /* 0x040fe200078008ff */
[----:B------:R-:W-:Y:S01]  /*18310*/  ULDC.64 UR4, c[0x0][0x118] ;  /* 0x0000460000047ab9 */ /* 0x000fe20000000a00 */
[----:B------:R-:W-:Y:S02]  /*18320*/  BSSY B1, `(.L_x_5886) ;  /* 0x000011c000017945 */ /* 0x000fe40003800000 */
[----:B------:R-:W-:Y:S02]  /*18330*/  LEA.HI.X R203, R10, R203, R5, 0x1, P0 ;  /* 0x000000cb0acb7211 */ /* 0x000fe400000f0c05 */
[C---:B------:R-:W-:Y:S03]  /*18340*/  IADD3 R12, P0, R223.reuse, R202, RZ ;  /* 0x000000cadf0c7210 */ /* 0x040fe60007f1e0ff */
[----:B------:R-:W-:Y:S01]  /*18350*/  @!PT LDS RZ, [RZ] ;  /* 0x00000000fffff984 */ /* 0x000fe20000000800 */
[----:B------:R-:W-:Y:S01]  /*18360*/  @!PT LDS RZ, [RZ] ;  /* 0x00000000fffff984 */ /* 0x000fe20000000800 */
[----:B------:R-:W-:Y:S01]  /*18370*/  @!PT LDS RZ, [RZ] ;  /* 0x00000000fffff984 */ /* 0x000fe20000000800 */
[----:B------:R1:W-:Y:S02]  /*18380*/  LDGSTS.E.BYPASS.LTC128B.128 [R209+0xc000], [R202.64] ;  /* 0x0c000000cad17fae */ /* 0x0003e4000b901d44 */
[C---:B------:R-:W-:Y:S01]  /*18390*/  IMAD.X R13, R218.reuse, 0x1, R203, P0 ;  /* 0x00000001da0d7824 */ /* 0x040fe200000e06cb */
[C---:B------:R-:W-:Y:S01]  /*183a0*/  IADD3 R6, P0, R223.reuse, R12, RZ ;  /* 0x0000000cdf067210 */ /* 0x040fe20007f1e0ff */
[----:B------:R1:W-:Y:S04]  /*183b0*/  LDGSTS.E.BYPASS.LTC128B.128 [R209+0xe000], [R202.64+0x80] ;  /* 0x0e000080cad17fae */ /* 0x0003e8000b901d44 */
[----:B------:R1:W-:Y:S01]  /*183c0*/  LDGSTS.E.BYPASS.LTC128B.128 [R209+0x10000], [R202.64+0x100] ;  /* 0x10000100cad17fae */ /* 0x0003e2000b901d44 */
[C---:B------:R-:W-:Y:S01]  /*183d0*/  IMAD.X R7, R218.reuse, 0x1, R13, P0 ;  /* 0x00000001da077824 */ /* 0x040fe200000e060d */
[----:B------:R-:W-:Y:S02]  /*183e0*/  IADD3 R4, P0, R223, R6, RZ ;  /* 0x00000006df047210 */ /* 0x000fe40007f1e0ff */
[----:B------:R2:W-:Y:S03]  /*183f0*/  LDGSTS.E.BYPASS.LTC128B.128 [R209+0xc800], [R12.64] ;  /* 0x0c8000000cd17fae */ /* 0x0005e6000b901d44 */
[----:B------:R-:W-:Y:S01]  /*18400*/  IMAD.X R5, R218, 0x1, R7, P0 ;  /* 0x00000001da057824 */ /* 0x000fe200000e0607 */
[----:B------:R2:W-:Y:S01]  /*18410*/  LDGSTS.E.BYPASS.LTC128B.128 [R209+0xe800], [R12.64+0x80] ;  /* 0x0e8000800cd17fae */ /* 0x0005e2000b901d44 */
[----:B------:R-:W-:Y:S03]  /*18420*/  ISETP.GT.AND P0, PT, R211, R198, PT ;  /* 0x000000c6d300720c */ /* 0x000fe60003f04270 */
        /* <DEDUP_REMOVED lines=8> */
[----:B------:R-:W3:Y:S04]  /*184b0*/  LDSM.16.M88.4 R8, [R192+0x6000] ;  /* 0x00600000c008783b */ /* 0x000ee80000000200 */
[----:B------:R-:W2:Y:S04]  /*184c0*/  LDSM.16.M88.4 R16, [R192+0x6800] ;  /* 0x00680000c010783b */ /* 0x000ea80000000200 */
        /* <DEDUP_REMOVED lines=8> */
[C---:B---3--:R-:W-:Y:S03]  /*18550*/  HMMA.16816.F32.BF16 R4, R32.reuse, R8, RZ ;  /* 0x000000082004723c */ /* 0x048fe600000418ff */
[----:B------:R-:W-:Y:S04]  /*18560*/  LDSM.16.M88.4 R160, [R189] ;  /* 0x00000000bda0783b */ /* 0x000fe80000000200 */
[----:B------:R-:W3:Y:S01]  /*18570*/  LDSM.16.M88.4 R164, [R187+0x6000] ;  /* 0x00600000bba4783b */ /* 0x000ee20000000200 */
[C---:B------:R-:W-:Y:S03]  /*18580*/  HMMA.16816.F32.BF16 R8, R32.reuse, R10, RZ ;  /* 0x0000000a2008723c */ /* 0x040fe600000418ff */
[----:B------:R-:W1:Y:S04]  /*18590*/  LDSM.16.M88.4 R168, [R187+0x6800] ;  /* 0x00680000bba8783b */ /* 0x000e680000000200 */
[----:B------:R-:W-:Y:S01]  /*185a0*/  LDSM.16.M88.4 R172, [R187+0x7800] ;  /* 0x00780000bbac783b */ /* 0x000fe20000000200 */
[C---:B--2---:R-:W-:Y:S08]  /*185b0*/  HMMA.16816.F32.BF16 R12, R32.reuse, R16, RZ ;  /* 0x00000010200c723c */ /* 0x044ff000000418ff */
[C---:B------:R-:W-:Y:S08]  /*185c0*/  HMMA.16816.F32.BF16 R16, R32.reuse, R18, RZ ;  /* 0x000000122010723c */ /* 0x040ff000000418ff */
[C---:B----4-:R-:W-:Y:S08]  /*185d0*/  HMMA.16816.F32.BF16 R20, R32.reuse, R24, RZ ;  /* 0x000000182014723c */ /* 0x050ff000000418ff */
[C---:B------:R-:W-:Y:S08]  /*185e0*/  HMMA.16816.F32.BF16 R24, R32.reuse, R26, RZ ;  /* 0x0000001a2018723c */ /* 0x040ff000000418ff */
[C---:B-----5:R-:W-:Y:S08]  /*185f0*/  HMMA.16816.F32.BF16 R28, R32.reuse, R136, RZ ;  /* 0x00000088201c723c */ /* 0x060ff000000418ff */
[----:B------:R-:W-:Y:S01]  /*18600*/  HMMA.16816.F32.BF16 R32, R32, R138, RZ ;  /* 0x0000008a2020723c */ /* 0x000fe200000418ff */
[----:B------:R-:W2:Y:S07]  /*18610*/  LDSM.16.M88.4 R136, [R187+0x7000] ;  /* 0x00700000bb88783b */ /* 0x000eae0000000200 */
        /* <DEDUP_REMOVED lines=13> */
[C---:B---3--:R-:W-:Y:S08]  /*186f0*/  HMMA.16816.F32.BF16 R4, R160.reuse, R164, R4 ;  /* 0x000000a4a004723c */ /* 0x048ff00000041804 */
[C---:B------:R-:W-:Y:S01]  /*18700*/  HMMA.16816.F32.BF16 R8, R160.reuse, R166, R8 ;  /* 0x000000a6a008723c */ /* 0x040fe20000041808 */
[----:B------:R-:W-:Y:S07]  /*18710*/  LDSM.16.M88.4 R164, [R192+0x8000] ;  /* 0x00800000c0a4783b */ /* 0x000fee0000000200 */
[C---:B------:R-:W-:Y:S08]  /*18720*/  HMMA.16816.F32.BF16 R12, R160.reuse, R168, R12 ;  /* 0x000000a8a00c723c */ /* 0x040ff0000004180c */
        /* <DEDUP_REMOVED lines=137> */
[-C--:B------:R-:W-:Y:S04]  /*18fc0*/  LOP3.LUT R3, R3, R142.reuse, RZ, 0x3c, !PT ;  /* 0x0000008e03037212 */ /* 0x080fe800078e3cff */
[----:B------:R-:W-:Y:S02]  /*18fd0*/  ISETP.GE.AND P2, PT, R3, RZ, PT ;  /* 0x000000ff0300720c */ /* 0x000fe40003f46270 */
[----:B------:R-:W-:Y:S01]  /*18fe0*/  LOP3.LUT R3, RZ, R142, RZ, 0x33, !PT ;  /* 0x0000008eff037212 */ /* 0x000fe200078e33ff */
        /* <DEDUP_REMOVED lines=48> */
.L_x_5889:
[----:B------:R-:W-:Y:S02]  /*192f0*/  ULDC.64 UR4, c[0x0][0x118] ;  /* 0x0000460000047ab9 */ /* 0x000fe40000000a00 */
[----:B------:R-:W2:Y:S02]  /*19300*/  LD.E R142, [R132.64+0x38] ;  /* 0x00003804848e7980 */ /* 0x000ea4000c101900 */
[----:B--2---:R-:W-:Y:S04]  /*19310*/  LEA R142, -R142, RZ, 0x6 ;  /* 0x000000ff8e8e7211 */ /* 0x004fe800078e31ff */
[----:B------:R-:W-:Y:S02]  /*19320*/  SHF.R.S32.HI R137, RZ, 0x1f, R142 ;  /* 0x0000001fff897819 */ /* 0x000fe4000001148e */
.L_x_5890:
[----:B------:R-:W-:Y:S05]  /*19330*/  BSYNC B0 ;  /* 0x0000000000007941 */ /* 0x000fea0003800000 */
.L_x_5888:
[C---:B------:R-:W-:Y:S01]  /*19340*/  LEA R200, P0, R142.reuse, R200, 0x1 ;  /* 0x000000c88ec87211 */ /* 0x040fe200078008ff */
[----:B------:R-:W-:Y:S03]  /*19350*/  ULDC.64 UR4, c[0x0][0x118] ;  /* 0x0000460000047ab9 */ /* 0x000fe60000000a00 */
[----:B------:R-:W-:Y:S02]  /*19360*/  LEA.HI.X R199, R142, R199, R137, 0x1, P0 ;  /* 0x000000c78ec77211 */ /* 0x000fe400000f0c89 */
[C---:B------:R-:W-:Y:S03]  /*19370*/  IADD3 R140, P0, R225.reuse, R200, RZ ;  /* 0x000000c8e18c7210 */ /* 0x040fe60007f1e0ff */
[--C-:B------:R-:W-:Y:S02]  /*19380*/  IMAD.MOV.U32 R201, RZ, RZ, R199.reuse ;  /* 0x000000ffffc97224 */ /* 0x100fe400078e00c7 */
[C---:B------:R-:W-:Y:S01]  /*19390*/  IMAD.X R141, R220.reuse, 0x1, R199, P0 ;  /* 0x00000001dc8d7824 */ /* 0x040fe200000e06c7 */
[C---:B------:R-:W-:Y:S02]  /*193a0*/  IADD3 R138, P0, R225.reuse, R140, RZ ;  /* 0x0000008ce18a7210 */ /* 0x040fe40007f1e0ff */
[----:B------:R-:W-:Y:S01]  /*193b0*/  @!PT LDS RZ, [RZ] ;  /* 0x00000000fffff984 */ /* 0x000fe20000000800 */
[----:B------:R-:W-:Y:S01]  /*193c0*/  @!PT LDS RZ, [RZ] ;  /* 0x00000000fffff984 */ /* 0x000fe20000000800 */
[----:B------:R-:W-:Y:S01]  /*193d0*/  @!PT LDS RZ, [RZ] ;  /* 0x00000000fffff984 */ /* 0x000fe20000000800 */
[----:B------:R1:W-:Y:S03]  /*193e0*/  LDGSTS.E.BYPASS.LTC128B.128 [R209+0x6000], [R200.64] ;  /* 0x06000000c8d17fae */ /* 0x0003e6000b901d44 */
[C---:B------:R-:W-:Y:S01]  /*193f0*/  IMAD.X R139, R220.reuse, 0x1, R141, P0 ;  /* 0x00000001dc8b7824 */ /* 0x040fe200000e068d */
[----:B------:R1:W-:Y:S01]  /*19400*/  LDGSTS.E.BYPASS.LTC128B.128 [R209+0x8000], [R200.64+0x80] ;  /* 0x08000080c8d17fae */ /* 0x0003e2000b901d44 */
[----:B------:R-:W-:Y:S03]  /*19410*/  IADD3 R136, P0, R225, R138, RZ ;  /* 0x0000008ae1887210 */ /* 0x000fe60007f1e0ff */
[----:B------:R1:W-:Y:S02]  /*19420*/  LDGSTS.E.BYPASS.LTC128B.128 [R209+0xa000], [R200.64+0x100] ;  /* 0x0a000100c8d17fae */ /* 0x0003e4000b901d44 */
[----:B------:R-:W-:Y:S02]  /*19430*/  IMAD.X R137, R220, 0x1, R139, P0 ;  /* 0x00000001dc897824 */ /* 0x000fe400000e068b */
        /* <DEDUP_REMOVED lines=10> */
.L_x_5887:
[----:B------:R-:W-:Y:S05]  /*194e0*/  BSYNC B1 ;  /* 0x0000000000017941 */ /* 0x000fea0003800000 */
.L_x_5886:
        /* <DEDUP_REMOVED lines=360> */
[----:B------:R-:W-:Y:S01]  /*1ab70*/  FMUL.FTZ R82, R0, R82 ;  /* 0x0000005200527220 */ /* 0x000fe20000410000 */
        /* <DEDUP_REMOVED lines=35> */
[----:B------:R-:W-:Y:S01]  /*1adb0*/  FADD.FTZ R167, R167, R168 ;  /* 0x000000a8a7a77221 */ /* 0x000fe20000010000 */
[----:B------:R-:W-:Y:S01]  /*1adc0*/  F2FP.BF16.PACK_AB R137, R241, R238 ;  /* 0x000000eef189723e */ /* 0x000fe200000010ff */
[C---:B------:R-:W-:Y:S01]  /*1add0*/  HMMA.16816.F32.BF16 R8, R100.reuse, R114, R8 ;  /* 0x000000726408723c */ /* 0x040fe20000041808 */
[----:B------:R-:W-:Y:S03]  /*1ade0*/  LDSM.16.MT88.4 R112, [R196+0x10800] ;  /* 0x01080000c470783b */ /* 0x000fe60000004200 */
[----:B---3--:R-:W-:Y:S01]  /*1adf0*/  F2FP.BF16.PACK_AB R139, R133, R240 ;  /* 0x000000f0858b723e */ /* 0x008fe200000010ff */
[----:B------:R-:W-:Y:S02]  /*1ae00*/  FADD.FTZ R166, R166, R167 ;  /* 0x000000a7a6a67221 */ /* 0x000fe40000010000 */
[----:B------:R-:W-:Y:S01]  /*1ae10*/  IMAD.MOV.U32 R0, RZ, RZ, R3 ;  /* 0x000000ffff007224 */ /* 0x000fe200078e0003 */
[C---:B------:R-:W-:Y:S04]  /*1ae20*/  HMMA.16816.F32.BF16 R12, R100.reuse, R108, R12 ;  /* 0x0000006c640c723c */ /* 0x040fe8000004180c */
        /* <DEDUP_REMOVED lines=94> */
[----:B------:R-:W-:Y:S01]  /*1b410*/  FADD.FTZ R172, R172, R5 ;  /* 0x00000005acac7221 */ /* 0x000fe20000010000 */
[C---:B---3--:R-:W-:Y:S03]  /*1b420*/  HMMA.16816.F32.BF16 R84, R136.reuse, R8, R84 ;  /* 0x000000088854723c */ /* 0x048fe60000041854 */
[----:B------:R-:W-:Y:S02]  /*1b430*/  FADD.FTZ R5, R201, R166 ;  /* 0x000000a6c9057221 */ /* 0x000fe40000010000 */
[----:B------:R-:W-:Y:S02]  /*1b440*/  FADD.FTZ R173, R173, R172 ;  /* 0x000000acadad7221 */ /* 0x000fe40000010000 */
[----:B------:R-:W-:Y:S01]  /*1b450*/  FADD.FTZ R5, R222, R5 ;  /* 0x00000005de057221 */ /* 0x000fe20000010000 */
[C---:B------:R-:W-:Y:S04]  /*1b460*/  HMMA.16816.F32.BF16 R88, R136.reuse, R10, R88 ;  /* 0x0000000a8858723c */ /* 0x040fe80000041858 */
[----:B------:R-:W-:Y:S02]  /*1b470*/  FADD.FTZ R174, R174, R173 ;  /* 0x000000adaeae7221 */ /* 0x000fe40000010000 */
[----:B------:R-:W-:Y:S02]  /*1b480*/  FADD.FTZ R224, R224, R5 ;  /* 0x00000005e0e07221 */ /* 0x000fe40000010000 */
[----:B------:R-:W-:Y:S01]  /*1b490*/  FADD.FTZ R175, R175, R174 ;  /* 0x000000aeafaf7221 */ /* 0x000fe20000010000 */
[C---:B-1----:R-:W-:Y:S03]  /*1b4a0*/  HMMA.16816.F32.BF16 R92, R136.reuse, R12, R92 ;  /* 0x0000000c885c723c */ /* 0x042fe6000004185c */
[----:B------:R-:W-:Y:S02]  /*1b4b0*/  FADD.FTZ R227, R227, R224 ;  /* 0x000000e0e3e37221 */ /* 0x000fe40000010000 */
[----:B------:R-:W-:Y:S02]  /*1b4c0*/  FADD.FTZ R226, R226, R175 ;  /* 0x000000afe2e27221 */ /* 0x000fe40000010000 */
[----:B------:R-:W-:Y:S01]  /*1b4d0*/  FADD.FTZ R230, R230, R227 ;  /* 0x000000e3e6e67221 */ /* 0x000fe20000010000 */
[----:B------:R-:W-:Y:S04]  /*1b4e0*/  HMMA.16816.F32.BF16 R96, R136, R14, R96 ;  /* 0x0000000e8860723c */ /* 0x000fe80000041860 */
[----:B------:R-:W-:Y:S02]  /*1b4f0*/  FADD.FTZ R229, R229, R226 ;  /* 0x000000e2e5e57221 */ /* 0x000fe40000010000 */
[----:B------:R-:W-:Y:S02]  /*1b500*/  FADD.FTZ R233, R233, R230 ;  /* 0x000000e6e9e97221 */ /* 0x000fe40000010000 */
[----:B------:R-:W-:Y:S04]  /*1b510*/  FADD.FTZ R228, R228, R229 ;  /* 0x000000e5e4e47221 */ /* 0x000fe80000010000 */
[----:B------:R-:W-:Y:S02]  /*1b520*/  FADD.FTZ R232, R232, R233 ;  /* 0x000000e9e8e87221 */ /* 0x000fe40000010000 */
        /* <DEDUP_REMOVED lines=9> */
[----:B------:R-:W-:Y:S01]  /*1b5c0*/  FADD.FTZ R219, R133, R240 ;  /* 0x000000f085db7221 */ /* 0x000fe20000010000 */
[----:B------:R-:W-:-:S05]  /*1b5d0*/  @P0 BRA `(.L_x_5891) ;  /* 0xffffc81000000947 */ /* 0x000fca000383ffff */
.L_x_5882:
        /* <DEDUP_REMOVED lines=11> */
.L_x_5905:
[----:B--23--:R-:W-:Y:S01]  /*1b690*/  FADD.FTZ R221, R6, R221 ;  /* 0x000000dd06dd7221 */ /* 0x00cfe20000010000 */
[----:B------:R-:W-:Y:S05]  /*1b6a0*/  BRA.DIV ~URZ, `(.L_x_5893) ;  /* 0x00001a927f007947 */ /* 0x000fea000b800000 */
[----:B------:R-:W2:Y:S04]  /*1b6b0*/  SHFL.BFLY PT, R0, R219, 0x2, 0x1f ;  /* 0x0c401f00db007f89 */ /* 0x000ea800000e0000 */
[----:B------:R-:W3:Y:S01]  /*1b6c0*/  SHFL.BFLY PT, R10, R221, 0x1, 0x1f ;  /* 0x0c201f00dd0a7f89 */ /* 0x000ee200000e0000 */
[----:B--2---:R-:W-:Y:S02]  /*1b6d0*/  FADD.FTZ R7, R0, R219 ;  /* 0x000000db00077221 */ /* 0x004fe40000010000 */
[----:B---3--:R-:W-:-:S03]  /*1b6e0*/  FADD.FTZ R10, R221, R10 ;  /* 0x0000000add0a7221 */ /* 0x008fc60000010000 */
[----:B------:R2:W3:Y:S04]  /*1b6f0*/  SHFL.BFLY PT, R6, R7, 0x1, 0x1f ;  /* 0x0c201f0007067f89 */ /* 0x0004e800000e0000 */
.L_x_5906:
        /* <DEDUP_REMOVED lines=266> */
.L_x_5895:
[----:B------:R-:W-:Y:S02]  /*1c7a0*/  ULDC.64 UR4, c[0x0][0x118] ;  /* 0x0000460000047ab9 */ /* 0x000fe40000000a00 */
[----:B------:R-:W2:Y:S04]  /*1c7b0*/  LD.E R2, [R8.64+0x60] ;  /* 0x0000600408027980 */ /* 0x000ea8000c101900 */
[----:B------:R-:W3:Y:S01]  /*1c7c0*/  LD.E R210, [R8.64+0xb4] ;  /* 0x0000b40408d27980 */ /* 0x000ee2000c101900 */
[----:B--2---:R-:W-:-:S04]  /*1c7d0*/  IMAD R3, R2, R206, R205 ;  /* 0x000000ce02037224 */ /* 0x004fc800078e02cd */
[----:B---3--:R-:W-:Y:S02]  /*1c7e0*/  IMAD R210, R210, R3, RZ ;  /* 0x00000003d2d27224 */ /* 0x008fe400078e02ff */
.L_x_5896:
[----:B------:R-:W-:Y:S05]  /*1c7f0*/  BSYNC B0 ;  /* 0x0000000000007941 */ /* 0x000fea0003800000 */
.L_x_5894:
[----:B------:R-:W-:Y:S02]  /*1c800*/  ULDC.64 UR4, c[0x0][0x118] ;  /* 0x0000460000047ab9 */ /* 0x000fe40000000a00 */
[----:B------:R1:W5:Y:S04]  /*1c810*/  LD.E.64 R66, [R8.64+0x70] ;  /* 0x0000700408427980 */ /* 0x000368000c101b00 */
[----:B------:R1:W5:Y:S01]  /*1c820*/  LD.E.64 R68, [R8.64+0xa0] ;  /* 0x0000a00408447980 */ /* 0x000362000c101b00 */
[----:B------:R-:W-:Y:S01]  /*1c830*/  WARPSYNC 0xffffffff ;  /* 0xffffffff00007948 */ /* 0x000fe20003800000 */
[----:B------:R-:W-:Y:S01]  /*1c840*/  SHF.R.S32.HI R10, RZ, 0x1f, R13 ;  /* 0x0000001fff0a7819 */ /* 0x000fe2000001140d */
[----:B------:R-:W-:Y:S01]  /*1c850*/  BSSY B0, `(.L_x_5897) ;  /* 0x000002b000007945 */ /* 0x000fe20003800000 */
[----:B------:R-:W-:Y:S02]  /*1c860*/  BAR.SYNC.DEFER_BLOCKING 0x0 ;  /* 0x0000000000007b1d */ /* 0x000fe40000010000 */
[----:B------:R-:W-:-:S04]  /*1c870*/  LEA.HI R10, R10, R13, RZ, 0x2 ;  /* 0x0000000d0a0a7211 */ /* 0x000fc800078f10ff */
[----:B------:R-:W2:Y:S01]  /*1c880*/  S2R R2, SR_TID.X ;  /* 0x0000000000027919 */ /* 0x000ea20000002100 */
[----:B------:R-:W-:Y:S02]  /*1c890*/  LOP3.LUT R10, R10, 0xffffffc, RZ, 0xc0, !PT ;  /* 0x0ffffffc0a0a7812 */ /* 0x000fe400078ec0ff */
[----:B-1----:R-:W-:Y:S01]  /*1c8a0*/  LOP3.LUT R9, R11, 0xffffffe0, RZ, 0xc0, !PT ;  /* 0xffffffe00b097812 */ /* 0x002fe200078ec0ff */
[----:B------:R1:W3:Y:S04]  /*1c8b0*/  LDS.128 R56, [R209] ;  /* 0x00000000d1387984 */ /* 0x0002e80000000c00 */
[----:B------:R-:W-:Y:S01]  /*1c8c0*/  IMAD.IADD R9, R4, 0x1, -R9 ;  /* 0x0000000104097824 */ /* 0x000fe200078e0a09 */
[----:B------:R1:W4:Y:S01]  /*1c8d0*/  LDS.128 R52, [R209+0x800] ;  /* 0x00080000d1347984 */ /* 0x0003220000000c00 */
[----:B--2---:R-:W-:-:S03]  /*1c8e0*/  SHF.R.S32.HI R3, RZ, 0x1f, R2 ;  /* 0x0000001fff037819 */ /* 0x004fc60000011402 */
[----:B------:R1:W2:Y:S01]  /*1c8f0*/  LDS.128 R48, [R209+0x1000] ;  /* 0x00100000d1307984 */ /* 0x0002a20000000c00 */
[----:B------:R-:W-:Y:S02]  /*1c900*/  LOP3.LUT P0, RZ, R9, 0x3, RZ, 0xc0, !PT ;  /* 0x0000000309ff7812 */ /* 0x000fe4000780c0ff */
[----:B------:R-:W-:Y:S01]  /*1c910*/  LEA.HI R3, R3, R2, RZ, 0x5 ;  /* 0x0000000203037211 */ /* 0x000fe200078f28ff */
[----:B------:R1:W1:Y:S03]  /*1c920*/  LDS.128 R44, [R209+0x1800] ;  /* 0x00180000d12c7984 */ /* 0x0002660000000c00 */
[----:B------:R-:W-:Y:S01]  /*1c930*/  LOP3.LUT R3, R3, 0xffffffe0, RZ, 0xc0, !PT ;  /* 0xffffffe003037812 */ /* 0x000fe200078ec0ff */
[----:B------:R1:W1:Y:S04]  /*1c940*/  LDS.128 R40, [R209+0x2000] ;  /* 0x00200000d1287984 */ /* 0x0002680000000c00 */
[----:B------:R1:W1:Y:S01]  /*1c950*/  LDS.128 R36, [R209+0x2800] ;  /* 0x00280000d1247984 */ /* 0x0002620000000c00 */
[----:B------:R-:W-:-:S03]  /*1c960*/  IMAD.IADD R3, R2, 0x1, -R3 ;  /* 0x0000000102037824 */ /* 0x000fc600078e0a03 */
[----:B------:R1:W1:Y:S02]  /*1c970*/  LDS.128 R32, [R209+0x3000] ;  /* 0x00300000d1207984 */ /* 0x0002640000000c00 */
[----:B------:R-:W-:Y:S02]  /*1c980*/  SHF.R.S32.HI R8, RZ, 0x1f, R3 ;  /* 0x0000001fff087819 */ /* 0x000fe40000011403 */
[----:B------:R1:W1:Y:S02]  /*1c990*/  LDS.128 R28, [R209+0x3800] ;  /* 0x00380000d11c7984 */ /* 0x0002640000000c00 */
[----:B------:R-:W-:Y:S01]  /*1c9a0*/  LEA.HI R8, R8, R3, RZ, 0x2 ;  /* 0x0000000308087211 */ /* 0x000fe200078f10ff */
[----:B------:R-:W-:Y:S01]  /*1c9b0*/  IMAD.IADD R3, R13, 0x1, -R10 ;  /* 0x000000010d037824 */ /* 0x000fe200078e0a0a */
[----:B------:R1:W1:Y:S02]  /*1c9c0*/  LDS.128 R24, [R209+0x4000] ;  /* 0x00400000d1187984 */ /* 0x0002640000000c00 */
[----:B------:R-:W-:-:S02]  /*1c9d0*/  SHF.R.S32.HI R8, RZ, 0x2, R8 ;  /* 0x00000002ff087819 */ /* 0x000fc40000011408 */
[----:B------:R1:W1:Y:S03]  /*1c9e0*/  LDS.128 R20, [R209+0x4800] ;  /* 0x00480000d1147984 */ /* 0x0002660000000c00 */
[----:B------:R-:W-:Y:S01]  /*1c9f0*/  IMAD R3, R3, 0x10, R8 ;  /* 0x0000001003037824 */ /* 0x000fe200078e0208 */
        /* <DEDUP_REMOVED lines=16> */
.L_x_5898:
[----:B---34-:R-:W-:Y:S05]  /*1cb00*/  BSYNC B0 ;  /* 0x0000000000007941 */ /* 0x018fea0003800000 */
.L_x_5897:
[----:B------:R-:W-:Y:S01]  /*1cb10*/  LEA.HI R3, R5, R4, RZ, 0x3 ;  /* 0x0000000405037211 */ /* 0x000fe200078f18ff */
[----:B------:R-:W-:Y:S01]  /*1cb20*/  IMAD.SHL.U32 R207, R207, 0x40, RZ ;  /* 0x00000040cfcf7824 */ /* 0x000fe200078e00ff */
[----:B------:R-:W-:Y:S02]  /*1cb30*/  BSSY B0, `(.L_x_5899) ;  /* 0x0000022000007945 */ /* 0x000fe40003800000 */
[----:B------:R-:W-:Y:S01]  /*1cb40*/  LOP3.LUT R3, R3, 0xfffffff8, RZ, 0xc0, !PT ;  /* 0xfffffff803037812 */ /* 0x000fe200078ec0ff */
[----:B------:R-:W-:-:S04]  /*1cb50*/  IMAD R5, R65, R207, RZ ;  /* 0x000000cf41057224 */ /* 0x000fc800078e02ff */
[----:B------:R-:W-:Y:S01]  /*1cb60*/  IMAD.IADD R3, R4, 0x1, -R3 ;  /* 0x0000000104037824 */ /* 0x000fe200078e0a03 */
[----:B------:R-:W-:-:S03]  /*1cb70*/  SHF.R.S32.HI R4, RZ, 0x1f, R207 ;  /* 0x0000001fff047819 */ /* 0x000fc600000114cf */
[----:B------:R-:W-:Y:S01]  /*1cb80*/  IMAD.SHL.U32 R8, R3, 0x8, RZ ;  /* 0x0000000803087824 */ /* 0x000fe200078e00ff */
[----:B------:R-:W-:Y:S01]  /*1cb90*/  SHF.R.S32.HI R3, RZ, 0x1f, R2 ;  /* 0x0000001fff037819 */ /* 0x000fe20000011402 */
[----:B------:R-:W-:-:S03]  /*1cba0*/  IMAD R5, R64, R4, R5 ;  /* 0x0000000440057224 */ /* 0x000fc600078e0205 */
[----:B------:R-:W-:Y:S02]  /*1cbb0*/  SHF.R.S32.HI R9, RZ, 0x1f, R8 ;  /* 0x0000001fff097819 */ /* 0x000fe40000011408 */
[----:B------:R-:W-:-:S03]  /*1cbc0*/  LEA.HI R3, R3, R2, RZ, 0x3 ;  /* 0x0000000203037211 */ /* 0x000fc600078f18ff */
[----:B------:R-:W-:Y:S01]  /*1cbd0*/  IMAD.WIDE.U32 R8, R64, R207, R8 ;  /* 0x000000cf40087225 */ /* 0x000fe200078e0008 */
[----:B------:R-:W-:-:S03]  /*1cbe0*/  SHF.R.S32.HI R3, RZ, 0x3, R3 ;  /* 0x00000003ff037819 */ /* 0x000fc60000011403 */
[----:B------:R-:W-:Y:S01]  /*1cbf0*/  IMAD.IADD R207, R208, 0x1, -R207 ;  /* 0x00000001d0cf7824 */ /* 0x000fe200078e0acf */
[----:B------:R-:W-:-:S04]  /*1cc00*/  IADD3 R6, P0, R6, R8, RZ ;  /* 0x0000000806067210 */ /* 0x000fc80007f1e0ff */
[----:B------:R-:W-:Y:S01]  /*1cc10*/  IADD3.X R7, R0, R9, R5, P0, !PT ;  /* 0x0000000900077210 */ /* 0x000fe200007fe405 */
[----:B------:R-:W-:Y:S01]  /*1cc20*/  IMAD R5, R15, R205, RZ ;  /* 0x000000cd0f057224 */ /* 0x000fe200078e02ff */
[----:B------:R-:W-:Y:S02]  /*1cc30*/  ISETP.GE.AND P0, PT, R3, R207, PT ;  /* 0x000000cf0300720c */ /* 0x000fe40003f06270 */
[----:B------:R-:W-:-:S05]  /*1cc40*/  SHF.R.S32.HI R0, RZ, 0x1f, R205 ;  /* 0x0000001fff007819 */ /* 0x000fca00000114cd */
[C---:B------:R-:W-:Y:S01]  /*1cc50*/  IMAD R0, R14.reuse, R0, R5 ;  /* 0x000000000e007224 */ /* 0x040fe200078e0205 */
[----:B------:R-:W-:Y:S01]  /*1cc60*/  SHF.R.S32.HI R5, RZ, 0x1f, R3 ;  /* 0x0000001fff057819 */ /* 0x000fe20000011403 */
[----:B------:R-:W-:-:S04]  /*1cc70*/  IMAD.WIDE.U32 R14, R14, R205, R6 ;  /* 0x000000cd0e0e7225 */ /* 0x000fc800078e0006 */
[----:B------:R-:W-:Y:S01]  /*1cc80*/  IMAD.IADD R11, R15, 0x1, R0 ;  /* 0x000000010f0b7824 */ /* 0x000fe200078e0200 */
[----:B------:R-:W-:Y:S05]  /*1cc90*/  @P0 BRA `(.L_x_5900) ;  /* 0x000000b000000947 */ /* 0x000fea0003800000 */
[----:B------:R-:W-:Y:S01]  /*1cca0*/  MOV R10, R14 ;  /* 0x0000000e000a7202 */ /* 0x000fe20000000f00 */
[----:B------:R-:W-:Y:S01]  /*1ccb0*/  IMAD R0, R65, R3, RZ ;  /* 0x0000000341007224 */ /* 0x000fe200078e02ff */
[----:B------:R-:W-:-:S03]  /*1ccc0*/  ULDC.64 UR4, c[0x0][0x118] ;  /* 0x0000460000047ab9 */ /* 0x000fc60000000a00 */
[----:B------:R-:W-:-:S04]  /*1ccd0*/  IMAD.WIDE.U32 R6, R3, R64, R10 ;  /* 0x0000004003067225 */ /* 0x000fc800078e000a */
[----:B------:R-:W-:Y:S01]  /*1cce0*/  IMAD R0, R64, R5, R0 ;  /* 0x0000000540007224 */ /* 0x000fe200078e0200 */
[----:B-----5:R-:W-:-:S04]  /*1ccf0*/  LEA R8, P0, R6, R66, 0x1 ;  /* 0x0000004206087211 */ /* 0x020fc800078008ff */
[----:B------:R-:W-:-:S04]  /*1cd00*/  IADD3 R7, R7, R0, RZ ;  /* 0x0000000007077210 */ /* 0x000fc80007ffe0ff */
[----:B------:R-:W-:-:S05]  /*1cd10*/  LEA.HI.X R9, R6, R67, R7, 0x1, P0 ;  /* 0x0000004306097211 */ /* 0x000fca00000f0c07 */
[----:B------:R3:W-:Y:S04]  /*1cd20*/  ST.E.128 [R8.64], R56 ;  /* 0x0000003808007985 */ /* 0x0007e8000c101d04 */
[----:B-1----:R3:W-:Y:S04]  /*1cd30*/  ST.E.128 [R8.64+0x80], R40 ;  /* 0x0000802808007985 */ /* 0x0027e8000c101d04 */
[----:B------:R3:W-:Y:S02]  /*1cd40*/  ST.E.128 [R8.64+0x100], R24 ;  /* 0x0001001808007985 */ /* 0x0007e4000c101d04 */
.L_x_5900:
[----:B------:R-:W-:Y:S05]  /*1cd50*/  BSYNC B0 ;  /* 0x0000000000007941 */ /* 0x000fea0003800000 */
.L_x_5899:
[----:B------:R-:W-:Y:S01]  /*1cd60*/  IADD3 R0, R3, 0x10, RZ ;  /* 0x0000001003007810 */ /* 0x000fe20007ffe0ff */
[----:B------:R-:W-:Y:S03]  /*1cd70*/  BSSY B0, `(.L_x_5901) ;  /* 0x0000011000007945 */ /* 0x000fe60003800000 */
[----:B------:R-:W-:-:S13]  /*1cd80*/  ISETP.GE.AND P0, PT, R0, R207, PT ;  /* 0x000000cf0000720c */ /* 0x000fda0003f06270 */
[----:B------:R-:W-:Y:S05]  /*1cd90*/  @P0 BRA `(.L_x_5902) ;  /* 0x000000e000000947 */ /* 0x000fea0003800000 */
[----:B---3--:R-:W-:Y:S01]  /*1cda0*/  IADD3 R9, P0, R3, 0x10, RZ ;  /* 0x0000001003097810 */ /* 0x008fe20007f1e0ff */
[----:B------:R-:W-:Y:S01]  /*1cdb0*/  IMAD.MOV.U32 R12, RZ, RZ, R14 ;  /* 0x000000ffff0c7224 */ /* 0x000fe200078e000e */
[----:B------:R-:W-:Y:S01]  /*1cdc0*/  MOV R13, R11 ;  /* 0x0000000b000d7202 */ /* 0x000fe20000000f00 */
[----:B------:R-:W-:Y:S02]  /*1cdd0*/  ULDC.64 UR4, c[0x0][0x118] ;  /* 0x0000460000047ab9 */ /* 0x000fe40000000a00 */
[----:B------:R-:W-:Y:S02]  /*1cde0*/  IMAD.X R7, RZ, RZ, R5, P0 ;  /* 0x000000ffff077224 */ /* 0x000fe400000e0605 */
[----:B------:R-:W-:-:S04]  /*1cdf0*/  IMAD.WIDE.U32 R12, R64, R9, R12 ;  /* 0x00000009400c7225 */ /* 0x000fc800078e000c */
[----:B------:R-:W-:Y:S01]  /*1ce00*/  IMAD R7, R7, R64, RZ ;  /* 0x0000004007077224 */ /* 0x000fe200078e02ff */
[----:B-----5:R-:W-:-:S03]  /*1ce10*/  LEA R6, P0, R12, R66, 0x1 ;  /* 0x000000420c067211 */ /* 0x020fc600078008ff */
[----:B------:R-:W-:-:S05]  /*1ce20*/  IMAD R7, R65, R9, R7 ;  /* 0x0000000941077224 */ /* 0x000fca00078e0207 */
[----:B------:R-:W-:-:S04]  /*1ce30*/  IADD3 R7, R13, R7, RZ ;  /* 0x000000070d077210 */ /* 0x000fc80007ffe0ff */
[----:B------:R-:W-:-:S05]  /*1ce40*/  LEA.HI.X R7, R12, R67, R7, 0x1, P0 ;  /* 0x000000430c077211 */ /* 0x000fca00000f0c07 */
[----:B------:R3:W-:Y:S04]  /*1ce50*/  ST.E.128 [R6.64], R52 ;  /* 0x0000003406007985 */ /* 0x0007e8000c101d04 */
[----:B-1----:R3:W-:Y:S04]  /*1ce60*/  ST.E.128 [R6.64+0x80], R36 ;  /* 0x0000802406007985 */ /* 0x0027e8000c101d04 */
[----:B------:R3:W-:Y:S02]  /*1ce70*/  ST.E.128 [R6.64+0x100], R20 ;  /* 0x0001001406007985 */ /* 0x0007e4000c101d04 */
.L_x_5902:
[----:B------:R-:W-:Y:S05]  /*1ce80*/  BSYNC B0 ;  /* 0x0000000000007941 */ /* 0x000fea0003800000 */
.L_x_5901:
        /* <DEDUP_REMOVED lines=15> */
[----:B--2---:R2:W-:Y:S04]  /*1cf80*/  ST.E.128 [R6.64], R48 ;  /* 0x0000003006007985 */ /* 0x0045e8000c101d04 */
[----:B-1----:R2:W-:Y:S04]  /*1cf90*/  ST.E.128 [R6.64+0x80], R32 ;  /* 0x0000802006007985 */ /* 0x0025e8000c101d04 */
[----:B------:R2:W-:Y:S02]  /*1cfa0*/  ST.E.128 [R6.64+0x100], R16 ;  /* 0x0001001006007985 */ /* 0x0005e4000c101d04 */
.L_x_5904:
[----:B------:R-:W-:Y:S05]  /*1cfb0*/  BSYNC B0 ;  /* 0x0000000000007941 */ /* 0x000fea0003800000 */
.L_x_5903:
[----:B------:R-:W-:Y:S01]  /*1cfc0*/  IADD3 R0, R3, 0x30, RZ ;  /* 0x0000003003007810 */ /* 0x000fe20007ffe0ff */
[----:B------:R-:W-:-:S03]  /*1cfd0*/  IMAD.MOV.U32 R205, RZ, RZ, 0x0 ;  /* 0x00000000ffcd7424 */ /* 0x000fc600078e00ff */
[----:B------:R-:W-:-:S13]  /*1cfe0*/  ISETP.GE.AND P0, PT, R0, R207, PT ;  /* 0x000000cf0000720c */ /* 0x000fda0003f06270 */
[----:B------:R-:W-:Y:S05]  /*1cff0*/  @P0 RET.REL.NODEC R204 `(_ZN5flash24flash_fwd_splitkv_kernelI23Flash_fwd_kernel_traitsILi192ELi64ELi64ELi4ELb0ELb0EN7cutlass10bfloat16_tE19Flash_kernel_traitsILi192ELi64ELi64ELi4ES3_EELb0ELb1ELb0ELb0ELb1ELb0ELb0ELb1EEEvNS_16Flash_fwd_paramsE) ;  /* 0xfffe3000cc000950 */ /* 0x000fea0003c3ffff */
[----:B------:R-:W-:Y:S01]  /*1d000*/  IADD3 R3, P0, R3, 0x30, RZ ;  /* 0x0000003003037810 */ /* 0x000fe20007f1e0ff */
[----:B--23--:R-:W-:Y:S01]  /*1d010*/  IMAD.MOV.U32 R7, RZ, RZ, R11 ;  /* 0x000000ffff077224 */ /* 0x00cfe200078e000b */
[----:B------:R-:W-:Y:S01]  /*1d020*/  MOV R6, R14 ;  /* 0x0000000e00067202 */ /* 0x000fe20000000f00 */
[----:B------:R-:W-:Y:S01]  /*1d030*/  IMAD.MOV.U32 R205, RZ, RZ, 0x0 ;  /* 0x00000000ffcd7424 */ /* 0x000fe200078e00ff */
[----:B------:R-:W-:Y:S01]  /*1d040*/  IADD3.X R5, RZ, R5, RZ, P0, !PT ;  /* 0x00000005ff057210 */ /* 0x000fe200007fe4ff */
[----:B------:R-:W-:Y:S02]  /*1d050*/  ULDC.64 UR4, c[0x0][0x118] ;  /* 0x0000460000047ab9 */ /* 0x000fe40000000a00 */
[----:B------:R-:W-:-:S04]  /*1d060*/  IMAD.WIDE.U32 R6, R64, R3, R6 ;  /* 0x0000000340067225 */ /* 0x000fc800078e0006 */
[----:B------:R-:W-:Y:S01]  /*1d070*/  IMAD R5, R5, R64, RZ ;  /* 0x0000004005057224 */ /* 0x000fe200078e02ff */
[----:B-----5:R-:W-:-:S03]  /*1d080*/  LEA R2, P0, R6, R66, 0x1 ;  /* 0x0000004206027211 */ /* 0x020fc600078008ff */
[----:B------:R-:W-:-:S05]  /*1d090*/  IMAD R5, R65, R3, R5 ;  /* 0x0000000341057224 */ /* 0x000fca00078e0205 */
[----:B------:R-:W-:-:S04]  /*1d0a0*/  IADD3 R5, R7, R5, RZ ;  /* 0x0000000507057210 */ /* 0x000fc80007ffe0ff */
[----:B------:R-:W-:-:S05]  /*1d0b0*/  LEA.HI.X R3, R6, R67, R5, 0x1, P0 ;  /* 0x0000004306037211 */ /* 0x000fca00000f0c05 */
[----:B-1----:R1:W-:Y:S04]  /*1d0c0*/  ST.E.128 [R2.64], R44 ;  /* 0x0000002c02007985 */ /* 0x0023e8000c101d04 */
[----:B------:R1:W-:Y:S04]  /*1d0d0*/  ST.E.128 [R2.64+0x80], R28 ;  /* 0x0000801c02007985 */ /* 0x0003e8000c101d04 */
[----:B------:R1:W-:Y:S01]  /*1d0e0*/  ST.E.128 [R2.64+0x100], R60 ;  /* 0x0001003c02007985 */ /* 0x0003e2000c101d04 */
[----:B------:R-:W-:Y:S05]  /*1d0f0*/  RET.REL.NODEC R204 `(_ZN5flash24flash_fwd_splitkv_kernelI23Flash_fwd_kernel_traitsILi192ELi64ELi64ELi4ELb0ELb0EN7cutlass10bfloat16_tE19Flash_kernel_traitsILi192ELi64ELi64ELi4ES3_EELb0ELb1ELb0ELb0ELb1ELb0ELb0ELb1EEEvNS_16Flash_fwd_paramsE) ;  /* 0xfffe2f00cc007950 */ /* 0x000fea0003c3ffff */
.L_x_5892:
[----:B------:R-:W-:Y:S02]  /*1d100*/  MOV R6, 0x2 ;  /* 0x0000000200067802 */ /* 0x000fe40000000f00 */
[----:B------:R-:W-:-:S02]  /*1d110*/  MOV R4, 0x1d130 ;  /* 0x0001d13000047802 */ /* 0x000fc40000000f00 */
[----:B-1---5:R-:W-:Y:S05]  /*1d120*/  CALL.REL.NOINC `($__internal_26_$__cuda_sm70_shflsync_bfly_p) ;  /* 0x000000f000007944 */ /* 0x022fea0003c00000 */
[----:B-12---:R-:W-:Y:S05]  /*1d130*/  BRA `(.L_x_5905) ;  /* 0xffffe55000007947 */ /* 0x006fea000383ffff */
.L_x_5893:
[----:B------:R-:W-:Y:S02]  /*1d140*/  MOV R6, 0x1 ;  /* 0x0000000100067802 */ /* 0x000fe40000000f00 */
[----:B------:R-:W-:-:S02]  /*1d150*/  MOV R4, 0x1d170 ;  /* 0x0001d17000047802 */ /* 0x000fc40000000f00 */
[----:B-1---5:R-:W-:Y:S05]  /*1d160*/  CALL.REL.NOINC `($__internal_26_$__cuda_sm70_shflsync_bfly_p) ;  /* 0x000000b000007944 */ /* 0x022fea0003c00000 */
[----:B--2---:R-:W-:Y:S01]  /*1d170*/  FADD.FTZ R10, R221, R6 ;  /* 0x00000006dd0a7221 */ /* 0x004fe20000010000 */
[----:B-1----:R-:W-:-:S02]  /*1d180*/  MOV R221, R219 ;  /* 0x000000db00dd7202 */ /* 0x002fc40000000f00 */
[----:B------:R-:W-:Y:S02]  /*1d190*/  MOV R6, 0x2 ;  /* 0x0000000200067802 */ /* 0x000fe40000000f00 */
[----:B------:R-:W-:Y:S02]  /*1d1a0*/  MOV R4, 0x1d1c0 ;  /* 0x0001d1c000047802 */ /* 0x000fe40000000f00 */
[----:B------:R-:W-:Y:S05]  /*1d1b0*/  CALL.REL.NOINC `($__internal_26_$__cuda_sm70_shflsync_bfly_p) ;  /* 0x0000006000007944 */ /* 0x000fea0003c00000 */
[----:B--2---:R-:W-:Y:S01]  /*1d1c0*/  FADD.FTZ R7, R219, R6 ;  /* 0x00000006db077221 */ /* 0x004fe20000010000 */
[----:B------:R-:W-:Y:S02]  /*1d1d0*/  MOV R6, 0x1 ;  /* 0x0000000100067802 */ /* 0x000fe40000000f00 */
[----:B------:R-:W-:Y:S02]  /*1d1e0*/  MOV R4, 0x1d210 ;  /* 0x0001d21000047802 */ /* 0x000fe40000000f00 */
[----:B-1----:R-:W-:Y:S02]  /*1d1f0*/  MOV R221, R7 ;  /* 0x0000000700dd7202 */ /* 0x002fe40000000f00 */
[----:B------:R-:W-:Y:S05]  /*1d200*/  CALL.REL.NOINC `($__internal_26_$__cuda_sm70_shflsync_bfly_p) ;  /* 0x0000001000007944 */ /* 0x000fea0003c00000 */
[----:B-12---:R-:W-:Y:S05]  /*1d210*/  BRA `(.L_x_5906) ;  /* 0xffffe4e000007947 */ /* 0x006fea000383ffff */
        .weak           $__internal_26_$__cuda_sm70_shflsync_bfly_p
        .type           $__internal_26_$__cuda_sm70_shflsync_bfly_p,@function
        .size           $__internal_26_$__cuda_sm70_shflsync_bfly_p,(.L_x_7807 - $__internal_26_$__cuda_sm70_shflsync_bfly_p)
$__internal_26_$__cuda_sm70_shflsync_bfly_p:
[----:B------:R-:W-:Y:S01]  /*1d220*/  MOV R12, R4 ;  /* 0x00000004000c7202 */ /* 0x000fe20000000f00 */
[----:B------:R-:W-:Y:S04]  /*1d230*/  WARPSYNC R0 ;  /* 0x0000000000007348 */ /* 0x000fe80003800000 */
[----:B------:R-:W-:Y:S01]  /*1d240*/  MOV R13, 0x0 ;  /* 0x00000000000d7802 */ /* 0x000fe20000000f00 */
[----:B------:R1:W2:Y:S03]  /*1d250*/  SHFL.BFLY PT, R6, R221, R6, R5 ;  /* 0x0c000006dd067389 */ /* 0x0002a600000e0005 */
[----:B------:R-:W-:Y:S05]  /*1d260*/  RET.REL.NODEC R12 `(_ZN5flash24flash_fwd_splitkv_kernelI23Flash_fwd_kernel_traitsILi192ELi64ELi64ELi4ELb0ELb0EN7cutlass10bfloat16_tE19Flash_kernel_traitsILi192ELi64ELi64ELi4ES3_EELb0ELb1ELb0ELb0ELb1ELb0ELb0ELb1EEEvNS_16Flash_fwd_paramsE) ;  /* 0xfffe2d900c007950 */ /* 0x000fea0003c3ffff */
.L_x_5907:
        /* <DEDUP_REMOVED lines=9> */
.L_x_7807:


//--------------------- .text._ZN5flash24flash_fwd_splitkv_kernelI23Flash_fwd_kernel_traitsILi192ELi64ELi64ELi4ELb0ELb0EN7cutlass10bfloat16_tE19Flash_kernel_traitsILi192ELi64ELi64ELi4ES3_EELb0ELb1ELb0ELb0ELb1ELb1ELb0ELb1EEEvNS_16Flash_fwd_paramsE --------------------------
	.section	.text._ZN5flash24flash_fwd_splitkv_kernelI23Flash_fwd_kernel_traitsILi192ELi64ELi64ELi4ELb0ELb0EN7cutlass10bfloat16_tE19Flash_kernel_traitsILi192ELi64ELi64ELi4ES3_EELb0ELb1ELb0ELb0ELb1ELb1ELb0ELb1EEEvNS_16Flash_fwd_paramsE,"ax",@progbits
	.sectioninfo	@"SHI_REGISTERS=246"
	.align	128
        .global         _ZN5flash24flash_fwd_splitkv_kernelI23Flash_fwd_kernel_traitsILi192ELi64ELi64ELi4ELb0ELb0EN7cutlass10bfloat16_tE19Flash_kernel_traitsILi192ELi64ELi64ELi4ES3_EELb0ELb1ELb0ELb0ELb1ELb1ELb0ELb1EEEvNS_16Flash_fwd_paramsE
        .type           _ZN5flash24flash_fwd_splitkv_kernelI23Flash_fwd_kernel_traitsILi192ELi64ELi64ELi4ELb0ELb0EN7cutlass10bfloat16_tE19Flash_kernel_traitsILi192ELi64ELi64ELi4ES3_EELb0ELb1ELb0ELb0ELb1ELb1ELb0ELb1EEEvNS_16Flash_fwd_paramsE,@function
        .size           _ZN5flash24flash_fwd_splitkv_kernelI23Flash_fwd_kernel_traitsILi192ELi64ELi64ELi4ELb0ELb0EN7cutlass10bfloat16_tE19Flash_kernel_traitsILi192ELi64ELi64ELi4ES3_EELb0ELb1ELb0ELb0ELb1ELb1ELb0ELb1EEEvNS_16Flash_fwd_paramsE,(.L_x_7809 - _ZN5flash24flash_fwd_splitkv_kernelI23Flash_fwd_kernel_traitsILi192ELi64ELi64ELi4ELb0ELb0EN7cutlass10bfloat16_tE19Flash_kernel_traitsILi192ELi64ELi64ELi4ES3_EELb0ELb1ELb0ELb0ELb1ELb1ELb0ELb1EEEvNS_16Flash_fwd_paramsE)
        .other          _ZN5flash24flash_fwd_splitkv_kernelI23Flash_fwd_kernel_traitsILi192ELi64ELi64ELi4ELb0ELb0EN7cutlass10bfloat16_tE19Flash_kernel_traitsILi192ELi64ELi64ELi4ES3_EELb0ELb1ELb0ELb0ELb1ELb1ELb0ELb1EEEvNS_16Flash_fwd_paramsE,@"STO_CUDA_ENTRY STV_DEFAULT"
_ZN5flash24flash_fwd_splitkv_kernelI23Flash_fwd_kernel_traitsILi192ELi64ELi64ELi4ELb0ELb0EN7cutlass10bfloat16_tE19Flash_kernel_traitsILi192ELi64ELi64ELi4ES3_EELb0ELb1ELb0ELb0ELb1ELb1ELb0ELb1EEEvNS_16Flash_fwd_paramsE:
.text._ZN5flash24flash_fwd_splitkv_kernelI23Flash_fwd_kernel_traitsILi192ELi64ELi64ELi4ELb0ELb0EN7cutlass10bfloat16_tE19Flash_kernel_traitsILi192ELi64ELi64ELi4ES3_EELb0ELb1ELb0ELb0ELb1ELb1ELb0ELb1EEEvNS_16Flash_fwd_paramsE:
        /* <DEDUP_REMOVED lines=9> */
[----:B-123--:R-:W-:Y:S05]  /*0090*/  CALL.REL.NOINC `($_ZN5flash24flash_fwd_splitkv_kernelI23Flash_fwd_kernel_traitsILi192ELi64ELi64ELi4ELb0ELb0EN7cutlass10bfloat16_tE19Flash_kernel_traitsILi192ELi64ELi64ELi4ES3_EELb0ELb1ELb0ELb0ELb1ELb1ELb0ELb1EEEvNS_16Flash_fwd_paramsE$_ZN5flash30compute_attn_1rowblock_splitkvI23Flash_fwd_kernel_traitsILi192ELi64ELi64ELi4ELb0ELb0EN7cutlass10bfloat16_tE19Flash_kernel_traitsILi192ELi64ELi64ELi4ES3_EELb0ELb1ELb0ELb0ELb1ELb1ELb0ELb1ENS_16Flash_fwd_paramsEEEvRKT8_iiiii) ;  /* 0x0000002000007944 */ /* 0x00efea0003c00000 */
[----:B------:R-:W-:Y:S05]  /*00a0*/  BSYNC B3 ;  /* 0x0000000000037941 */ /* 0x000fea0003800000 */
.L_x_5908:
[----:B------:R-:W-:Y:S05]  /*00b0*/  EXIT ;  /* 0x000000000000794d */ /* 0x000fea0003800000 */
        .type           $_ZN5flash24flash_fwd_splitkv_kernelI23Flash_fwd_kernel_traitsILi192ELi64ELi64ELi4ELb0ELb0EN7cutlass10bfloat16_tE19Flash_kernel_traitsILi192ELi64ELi64ELi4ES3_EELb0ELb1ELb0ELb0ELb1ELb1ELb0ELb1EEEvNS_16Flash_fwd_paramsE$_ZN5flash30compute_attn_1rowblock_splitkvI23Flash_fwd_kernel_traitsILi192ELi64ELi64ELi4ELb0ELb0EN7cutlass10bfloat16_tE19Flash_kernel_traitsILi192ELi64ELi64ELi4ES3_EELb0ELb1ELb0ELb0ELb1ELb1ELb0ELb1ENS_16Flash_fwd_paramsEEEvRKT8_iiiii,@function
        .size           $_ZN5flash24flash_fwd_splitkv_kernelI23Flash_fwd_kernel_traitsILi192ELi64ELi64ELi4ELb0ELb0EN7cutlass10bfloat16_tE19Flash_kernel_traitsILi192ELi64ELi64ELi4ES3_EELb0ELb1ELb0ELb0ELb1ELb1ELb0ELb1EEEvNS_16Flash_fwd_paramsE$_ZN5flash30compute_attn_1rowblock_splitkvI23Flash_fwd_kernel_traitsILi192ELi64ELi64ELi4ELb0ELb0EN7cutlass10bfloat16_tE19Flash_kernel_traitsILi192ELi64ELi64ELi4ES3_EELb0ELb1ELb0ELb0ELb1ELb1ELb0ELb1ENS_16Flash_fwd_paramsEEEvRKT8_iiiii,($__internal_27_$__cuda_sm70_shflsync_bfly_p - $_ZN5flash24flash_fwd_splitkv_kernelI23Flash_fwd_kernel_traitsILi192ELi64ELi64ELi4ELb0ELb0EN7cutlass10bfloat16_tE19Flash_kernel_traitsILi192ELi64ELi64ELi4ES3_EELb0ELb1ELb0ELb0ELb1ELb1ELb0ELb1EEEvNS_16Flash_fwd_paramsE$_ZN5flash30compute_attn_1rowblock_splitkvI23Flash_fwd_kernel_traitsILi192ELi64ELi64ELi4ELb0ELb0EN7cutlass10bfloat16_tE19Flash_kernel_traitsILi192ELi64ELi64ELi4ES3_EELb0ELb1ELb0ELb0ELb1ELb1ELb0ELb1ENS_16Flash_fwd_paramsEEEvRKT8_iiiii)
$_ZN5flash24flash_fwd_splitkv_kernelI23Flash_fwd_kernel_traitsILi192ELi64ELi64ELi4ELb0ELb0EN7cutlass10bfloat16_tE19Flash_kernel_traitsILi192ELi64ELi64ELi4ES3_EELb0ELb1ELb0ELb0ELb1ELb1ELb0ELb1EEEvNS_16Flash_fwd_paramsE$_ZN5flash30compute_attn_1rowblock_splitkvI23Flash_fwd_kernel_traitsILi192ELi64ELi64ELi4ELb0ELb0EN7cutlass10bfloat16_tE19Flash_kernel_traitsILi192ELi64ELi64ELi4ES3_EELb0ELb1ELb0ELb0ELb1ELb1ELb0ELb1ENS_16Flash_fwd_paramsEEEvRKT8_iiiii:
        /* <DEDUP_REMOVED lines=21> */
.L_x_5910:
[----:B------:R-:W-:Y:S05]  /*0210*/  BSYNC B0 ;  /* 0x0000000000007941 */ /* 0x000fea0003800000 */
.L_x_5909:
        /* <DEDUP_REMOVED lines=17> */
.L_x_5912:
[----:B------:R3:W5:Y:S02]  /*0330*/  LD.E R76, [R22.64+0xb8] ;  /* 0x0000b806164c7980 */ /* 0x000764000c101900 */
.L_x_5913:
[----:B------:R-:W-:Y:S05]  /*0340*/  BSYNC B0 ;  /* 0x0000000000007941 */ /* 0x000fea0003800000 */
.L_x_5911:
        /* <DEDUP_REMOVED lines=10> */
.L_x_5915:
[----:B------:R-:W4:Y:S01]  /*03f0*/  LD.E.64 R2, [R22.64+0x108] ;  /* 0x0001080616027980 */ /* 0x000f22000c101b00 */
[----:B------:R-:W-:Y:S01]  /*0400*/  BSSY B0, `(.L_x_5917) ;  /* 0x0000006000007945 */ /* 0x000fe20003800000 */
[----:B------:R-:W-:Y:S01]  /*0410*/  IMAD.MOV.U32 R57, RZ, RZ, RZ ;  /* 0x000000ffff397224 */ /* 0x000fe200078e00ff */
[----:B----4-:R-:W-:-:S04]  /*0420*/  ISETP.NE.U32.AND P1, PT, R2, RZ, PT ;  /* 0x000000ff0200720c */ /* 0x010fc80003f25070 */
[----:B------:R-:W-:-:S13]  /*0430*/  ISETP.NE.AND.EX P1, PT, R3, RZ, PT, P1 ;  /* 0x000000ff0300720c */ /* 0x000fda0003f25310 */
[----:B------:R-:W-:Y:S05]  /*0440*/  @!P1 BRA `(.L_x_5918) ;  /* 0x0000001000009947 */ /* 0x000fea0003800000 */
[----:B------:R4:W5:Y:S02]  /*0450*/  LD.E R57, [R22.64+0xbc] ;  /* 0x0000bc0616397980 */ /* 0x000964000c101900 */
.L_x_5918:
[----:B------:R-:W-:Y:S05]  /*0460*/  BSYNC B0 ;  /* 0x0000000000007941 */ /* 0x000fea0003800000 */
.L_x_5917:
[----:B-----5:R-:W-:Y:S02]  /*0470*/  IADD3 R57, R76, R57, RZ ;  /* 0x000000394c397210 */ /* 0x020fe40007ffe0ff */
.L_x_5916:
[----:B------:R-:W-:Y:S05]  /*0480*/  BSYNC B1 ;  /* 0x0000000000017941 */ /* 0x000fea0003800000 */
.L_x_5914:
[----:B------:R-:W-:Y:S01]  /*0490*/  IMAD.SHL.U32 R63, R215, 0x40, RZ ;  /* 0x00000040d73f7824 */ /* 0x000fe200078e00ff */
[----:B------:R-:W-:Y:S01]  /*04a0*/  MOV R2, R212 ;  /* 0x000000d400027202 */ /* 0x000fe20000000f00 */
[----:B------:R-:W-:-:S03]  /*04b0*/  IMAD.MOV.U32 R3, RZ, RZ, 0x0 ;  /* 0x00000000ff037424 */ /* 0x000fc600078e00ff */
[----:B------:R-:W-:-:S13]  /*04c0*/  ISETP.GT.AND P1, PT, R216, R63, PT ;  /* 0x0000003fd800720c */ /* 0x000fda0003f24270 */
[----:B------:R-:W-:Y:S05]  /*04d0*/  @!P1 RET.REL.NODEC R2 `(_ZN5flash24flash_fwd_splitkv_kernelI23Flash_fwd_kernel_traitsILi192ELi64ELi64ELi4ELb0ELb0EN7cutlass10bfloat16_tE19Flash_kernel_traitsILi192ELi64ELi64ELi4ES3_EELb0ELb1ELb0ELb0ELb1ELb1ELb0ELb1EEEvNS_16Flash_fwd_paramsE) ;  /* 0xfffffb2002009950 */ /* 0x000fea0003c3ffff */
        /* <DEDUP_REMOVED lines=78> */
.L_x_5921:
[----:B-1----:R-:W-:Y:S05]  /*09c0*/  BSYNC B0 ;  /* 0x0000000000007941 */ /* 0x002fea0003800000 */
.L_x_5920:
        /* <DEDUP_REMOVED lines=17> */
.L_x_5923:
[----:B------:R-:W-:Y:S05]  /*0ae0*/  BSYNC B0 ;  /* 0x0000000000007941 */ /* 0x000fea0003800000 */
.L_x_5922:
        /* <DEDUP_REMOVED lines=17> */
.L_x_5925:
[----:B------:R-:W-:Y:S05]  /*0c00*/  BSYNC B0 ;  /* 0x0000000000007941 */ /* 0x000fea0003800000 */
.L_x_5924:
        /* <DEDUP_REMOVED lines=16> */
.L_x_5927:
[----:B------:R-:W-:Y:S05]  /*0d10*/  BSYNC B0 ;  /* 0x0000000000007941 */ /* 0x000fea0003800000 */
.L_x_5926:
        /* <DEDUP_REMOVED lines=16> */
[----:B------:R-:W-:Y:S05]  /*0e20*/  @P4 RET.REL.NODEC R212 `(_ZN5flash24flash_fwd_splitkv_kernelI23Flash_fwd_kernel_traitsILi192ELi64ELi64ELi4ELb0ELb0EN7cutlass10bfloat16_tE19Flash_kernel_traitsILi192ELi64ELi64ELi4ES3_EELb0ELb1ELb0ELb0ELb1ELb1ELb0ELb1EEEvNS_16Flash_fwd_paramsE) ;  /* 0xfffff1d0d4004950 */ /* 0x000fea0003c3ffff */
[----:B-1----:R-:W-:Y:S02]  /*0e30*/  MOV R5, 0x7f800000 ;  /* 0x7f80000000057802 */ /* 0x002fe40000000f00 */
[----:B------:R-:W-:-:S03]  /*0e40*/  MOV R213, 0x0 ;  /* 0x0000000000d57802 */ /* 0x000fc60000000f00 */
[----:B------:R1:W-:Y:S01]  /*0e50*/  ST.E [R2.64+0xc0], R5 ;  /* 0x0000c00502007985 */ /* 0x0003e2000c101906 */
[----:B------:R-:W-:Y:S05]  /*0e60*/  RET.REL.NODEC R212 `(_ZN5flash24flash_fwd_splitkv_kernelI23Flash_fwd_kernel_traitsILi192ELi64ELi64ELi4ELb0ELb0EN7cutlass10bfloat16_tE19Flash_kernel_traitsILi192ELi64ELi64ELi4ES3_EELb0ELb1ELb0ELb0ELb1ELb1ELb0ELb1EEEvNS_16Flash_fwd_paramsE) ;  /* 0xfffff190d4007950 */ /* 0x000fea0003c3ffff */
.L_x_5919:
        /* <DEDUP_REMOVED lines=105> */
.L_x_5929:
        /* <DEDUP_REMOVED lines=79> */
.L_x_5930:
[----:B-1----:R-:W-:Y:S05]  /*19f0*/  BSYNC B0 ;  /* 0x0000000000007941 */ /* 0x002fea0003800000 */
.L_x_5928:
        /* <DEDUP_REMOVED lines=252> */
.L_x_5979:
        /* <DEDUP_REMOVED lines=200> */
.L_x_5936:
[----:B------:R-:W-:Y:S05]  /*3640*/  BSYNC B0 ;  /* 0x0000000000007941 */ /* 0x000fea0003800000 */
.L_x_5935:
        /* <DEDUP_REMOVED lines=158> */
.L_x_5938:
[----:B------:R-:W-:Y:S05]  /*4030*/  BSYNC B0 ;  /* 0x0000000000007941 */ /* 0x000fea0003800000 */
.L_x_5937:
        /* <DEDUP_REMOVED lines=158> */
.L_x_5940:
[----:B------:R-:W-:Y:S05]  /*4a20*/  BSYNC B0 ;  /* 0x0000000000007941 */ /* 0x000fea0003800000 */
.L_x_5939:
        /* <DEDUP_REMOVED lines=161> */
.L_x_5942:
[----:B------:R-:W-:Y:S05]  /*5440*/  BSYNC B0 ;  /* 0x0000000000007941 */ /* 0x000fea0003800000 */
.L_x_5941:
[----:B------:R-:W2:Y:S02]  /*5450*/  LD.E R3, [R22.64+0xd0] ;  /* 0x0000d00616037980 */ /* 0x000ea4000c101900 */
[----:B--2---:R-:W-:Y:S05]  /*5460*/  IMAD.U32 R3, R3, -0x20, RZ ;  /* 0xffffffe003037824 */ /* 0x004fea00078e00ff */
[C---:B------:R-:W-:Y:S02]  /*5470*/  LEA R20, P1, R3.reuse, R20, 0x1 ;  /* 0x0000001403147211 */ /* 0x040fe400078208ff */
[C---:B------:R-:W-:Y:S02]  /*5480*/  LEA R60, P0, R3.reuse, R60, 0x1 ;  /* 0x0000003c033c7211 */ /* 0x040fe400078008ff */
[C---:B------:R-:W-:Y:S02]  /*5490*/  LEA.HI.X.SX32 R21, R3.reuse, R21, 0x1, P1 ;  /* 0x0000001503157211 */ /* 0x040fe400008f0eff */
[----:B------:R-:W-:Y:S01]  /*54a0*/  LEA.HI.X.SX32 R61, R3, R61, 0x1, P0 ;  /* 0x0000003d033d7211 */ /* 0x000fe200000f0eff */
[----:B------:R-:W-:-:S05]  /*54b0*/  BRA `(.L_x_5943) ;  /* 0x0000488000007947 */ /* 0x000fca0003800000 */
.L_x_5934:
        /* <DEDUP_REMOVED lines=85> */
.L_x_5947:
[----:B------:R-:W-:Y:S05]  /*5a10*/  BSYNC B0 ;  /* 0x0000000000007941 */ /* 0x000fea0003800000 */
.L_x_5946:
        /* <DEDUP_REMOVED lines=83> */
.L_x_5949:
[----:B------:R-:W-:Y:S05]  /*5f50*/  BSYNC B0 ;  /* 0x0000000000007941 */ /* 0x000fea0003800000 */
.L_x_5948:
        /* <DEDUP_REMOVED lines=83> */
.L_x_5951:
[----:B------:R-:W-:Y:S05]  /*6490*/  BSYNC B0 ;  /* 0x0000000000007941 */ /* 0x000fea0003800000 */
.L_x_5950:
[----:B-----5:R4:W-:Y:S02]  /*64a0*/  ST.E.128 [R130.64+0x100], R44 ;  /* 0x0001002c82007985 */ /* 0x0209e4000c101d06 */
.L_x_5945:
[----:B------:R-:W-:Y:S05]  /*64b0*/  BSYNC B1 ;  /* 0x0000000000017941 */ /* 0x000fea0003800000 */
.L_x_5944:
        /* <DEDUP_REMOVED lines=93> */
.L_x_5955:
[----:B------:R-:W-:Y:S05]  /*6a90*/  BSYNC B0 ;  /* 0x0000000000007941 */ /* 0x000fea0003800000 */
.L_x_5954:
        /* <DEDUP_REMOVED lines=91> */
.L_x_5957:
[----:B------:R-:W-:Y:S05]  /*7050*/  BSYNC B0 ;  /* 0x0000000000007941 */ /* 0x000fea0003800000 */
.L_x_5956:
        /* <DEDUP_REMOVED lines=91> */
.L_x_5959:
[----:B------:R-:W-:Y:S05]  /*7610*/  BSYNC B0 ;  /* 0x0000000000007941 */ /* 0x000fea0003800000 */
.L_x_5958:
[C---:B-1----:R-:W-:Y:S04]  /*7620*/  LEA R2, P0, R93.reuse, R130, 0x1 ;  /* 0x000000825d027211 */ /* 0x042fe800078008ff */
[----:B------:R-:W-:Y:S05]  /*7630*/  LEA.HI.X R3, R93, R131, R94, 0x1, P0 ;  /* 0x000000835d037211 */ /* 0x000fea00000f0c5e */
[----:B-----5:R1:W-:Y:S04]  /*7640*/  ST.E.128 [R2.64], R48 ;  /* 0x0000003002007985 */ /* 0x0203e8000c101d06 */
.L_x_5953:
[----:B------:R-:W-:Y:S05]  /*7650*/  BSYNC B1 ;  /* 0x0000000000017941 */ /* 0x000fea0003800000 */
.L_x_5952:
        /* <DEDUP_REMOVED lines=93> */
.L_x_5963:
[----:B------:R-:W-:Y:S05]  /*7c30*/  BSYNC B0 ;  /* 0x0000000000007941 */ /* 0x000fea0003800000 */
.L_x_5962:
        /* <DEDUP_REMOVED lines=91> */
.L_x_5965:
[----:B------:R-:W-:Y:S05]  /*81f0*/  BSYNC B0 ;  /* 0x0000000000007941 */ /* 0x000fea0003800000 */
.L_x_5964:
        /* <DEDUP_REMOVED lines=92> */
.L_x_5967:
[----:B------:R-:W-:Y:S05]  /*87c0*/  BSYNC B0 ;  /* 0x0000000000007941 */ /* 0x000fea0003800000 */
.L_x_5966:
[C---:B---3--:R-:W-:Y:S04]  /*87d0*/  LEA R2, P0, R89.reuse, R130, 0x1 ;  /* 0x0000008259027211 */ /* 0x048fe800078008ff */
[----:B------:R-:W-:Y:S05]  /*87e0*/  LEA.HI.X R3, R89, R131, R90, 0x1, P0 ;  /* 0x0000008359037211 */ /* 0x000fea00000f0c5a */
[----:B-----5:R3:W-:Y:S04]  /*87f0*/  ST.E.128 [R2.64], R8 ;  /* 0x0000000802007985 */ /* 0x0207e8000c101d06 */
.L_x_5961:
[----:B------:R-:W-:Y:S05]  /*8800*/  BSYNC B1 ;  /* 0x0000000000017941 */ /* 0x000fea0003800000 */
.L_x_5960:
        /* <DEDUP_REMOVED lines=95> */
.L_x_5971:
[----:B------:R-:W-:Y:S05]  /*8e00*/  BSYNC B0 ;  /* 0x0000000000007941 */ /* 0x000fea0003800000 */
.L_x_5970:
        /* <DEDUP_REMOVED lines=92> */
.L_x_5973:
[----:B------:R-:W-:Y:S05]  /*93d0*/  BSYNC B0 ;  /* 0x0000000000007941 */ /* 0x000fea0003800000 */
.L_x_5972:
        /* <DEDUP_REMOVED lines=92> */
.L_x_5975:
[----:B------:R-:W-:Y:S05]  /*99a0*/  BSYNC B0 ;  /* 0x0000000000007941 */ /* 0x000fea0003800000 */
.L_x_5974:
[C---:B-1----:R-:W-:Y:S04]  /*99b0*/  LEA R2, P0, R86.reuse, R130, 0x1 ;  /* 0x0000008256027211 */ /* 0x042fe800078008ff */
[----:B------:R-:W-:Y:S05]  /*99c0*/  LEA.HI.X R3, R86, R131, R85, 0x1, P0 ;  /* 0x0000008356037211 */ /* 0x000fea00000f0c55 */
[----:B-----5:R1:W-:Y:S04]  /*99d0*/  ST.E.128 [R2.64], R8 ;  /* 0x0000000802007985 */ /* 0x0203e8000c101d06 */
.L_x_5969:
[----:B------:R-:W-:Y:S05]  /*99e0*/  BSYNC B1 ;  /* 0x0000000000017941 */ /* 0x000fea0003800000 */
.L_x_5968:
[----:B-1-3--:R-:W3:Y:S02]  /*99f0*/  LD.E R3, [R22.64+0xd0] ;  /* 0x0000d00616037980 */ /* 0x00aee4000c101900 */
[----:B---3--:R-:W-:Y:S05]  /*9a00*/  IMAD.U32 R3, R3, -0x20, RZ ;  /* 0xffffffe003037824 */ /* 0x008fea00078e00ff */
[C---:B------:R-:W-:Y:S02]  /*9a10*/  LEA R128, P1, R3.reuse, R128, 0x1 ;  /* 0x0000008003807211 */ /* 0x040fe400078208ff */
[C---:B------:R-:W-:Y:S02]  /*9a20*/  LEA R126, P0, R3.reuse, R126, 0x1 ;  /* 0x0000007e037e7211 */ /* 0x040fe400078008ff */
[C---:B------:R-:W-:Y:S02]  /*9a30*/  LEA.HI.X.SX32 R129, R3.reuse, R129, 0x1, P1 ;  /* 0x0000008103817211 */ /* 0x040fe400008f0eff */
[----:B------:R-:W-:Y:S01]  /*9a40*/  LEA.HI.X.SX32 R127, R3, R127, 0x1, P0 ;  /* 0x0000007f037f7211 */ /* 0x000fe200000f0eff */
[----:B------:R-:W-:-:S05]  /*9a50*/  BRA `(.L_x_5943) ;  /* 0x000002e000007947 */ /* 0x000fca0003800000 */
.L_x_5933:
        /* <DEDUP_REMOVED lines=46> */
.L_x_5943:
[----:B------:R-:W-:Y:S05]  /*9d40*/  BSYNC B2 ;  /* 0x0000000000027941 */ /* 0x000fea0003800000 */
.L_x_5932:
        /* <DEDUP_REMOVED lines=88> */
.L_x_5977:
        /* <DEDUP_REMOVED lines=8> */
.L_x_5978:
[----:B------:R-:W-:Y:S05]  /*a350*/  BSYNC B0 ;  /* 0x0000000000007941 */ /* 0x000fea0003800000 */
.L_x_5976:
[----:B------:R-:W-:Y:S04]  /*a360*/  IADD3 R13, R13, -0x1, RZ ;  /* 0xffffffff0d0d7810 */ /* 0x000fe80007ffe0ff */
[----:B------:R-:W-:Y:S11]  /*a370*/  ISETP.GT.AND P0, PT, R13, R100, PT ;  /* 0x000000640d00720c */ /* 0x000ff60003f04270 */
[----:B------:R-:W-:Y:S02]  /*a380*/  @!UPT UIADD3 URZ, URZ, URZ, URZ ;  /* 0x0000003f3f3ff290 */ /* 0x000fe4000fffe03f */
[----:B------:R-:W-:-:S05]  /*a390*/  @P0 BRA `(.L_x_5979) ;  /* 0xffff862000000947 */ /* 0x000fca000383ffff */
.L_x_5931:
        /* <DEDUP_REMOVED lines=103> */
.L_x_5986:
[----:B------:R-:W-:Y:S05]  /*aa10*/  BSYNC B0 ;  /* 0x0000000000007941 */ /* 0x000fea0003800000 */
.L_x_5985:
        /* <DEDUP_REMOVED lines=44> */
.L_x_5988:
[----:B------:R-:W-:Y:S05]  /*ace0*/  BSYNC B0 ;  /* 0x0000000000007941 */ /* 0x000fea0003800000 */
.L_x_5987:
        /* <DEDUP_REMOVED lines=45> */
.L_x_5990:
[----:B------:R-:W-:Y:S05]  /*afc0*/  BSYNC B0 ;  /* 0x0000000000007941 */ /* 0x000fea0003800000 */
.L_x_5989:
[----:B-----5:R2:W-:Y:S02]  /*afd0*/  STS.128 [R217+0x4000], R8 ;  /* 0x00400008d9007388 */ /* 0x0205e40000000c00 */
.L_x_5984:
[----:B------:R-:W-:Y:S05]  /*afe0*/  BSYNC B1 ;  /* 0x0000000000017941 */ /* 0x000fea0003800000 */
.L_x_5983:
        /* <DEDUP_REMOVED lines=56> */
.L_x_5994:
[----:B------:R-:W-:Y:S05]  /*b370*/  BSYNC B0 ;  /* 0x0000000000007941 */ /* 0x000fea0003800000 */
.L_x_5993:
        /* <DEDUP_REMOVED lines=45> */
.L_x_5996:
[----:B------:R-:W-:Y:S05]  /*b650*/  BSYNC B0 ;  /* 0x0000000000007941 */ /* 0x000fea0003800000 */
.L_x_5995:
        /* <DEDUP_REMOVED lines=44> */
.L_x_5998:
[----:B------:R-:W-:Y:S05]  /*b920*/  BSYNC B0 ;  /* 0x0000000000007941 */ /* 0x000fea0003800000 */
.L_x_5997:
[----:B-----5:R1:W-:Y:S02]  /*b930*/  STS.128 [R217+0x4800], R44 ;  /* 0x0048002cd9007388 */ /* 0x0203e40000000c00 */
.L_x_5992:
[----:B------:R-:W-:Y:S05]  /*b940*/  BSYNC B1 ;  /* 0x0000000000017941 */ /* 0x000fea0003800000 */
.L_x_5991:
        /* <DEDUP_REMOVED lines=57> */
.L_x_6002:
[----:B---3--:R-:W-:Y:S05]  /*bce0*/  BSYNC B0 ;  /* 0x0000000000007941 */ /* 0x008fea0003800000 */
.L_x_6001:
        /* <DEDUP_REMOVED lines=45> */
.L_x_6004:
[----:B------:R-:W-:Y:S05]  /*bfc0*/  BSYNC B0 ;  /* 0x0000000000007941 */ /* 0x000fea0003800000 */
.L_x_6003:
        /* <DEDUP_REMOVED lines=45> */
.L_x_6006:
[----:B------:R-:W-:Y:S05]  /*c2a0*/  BSYNC B0 ;  /* 0x0000000000007941 */ /* 0x000fea0003800000 */
.L_x_6005:
[----:B-----5:R3:W-:Y:S02]  /*c2b0*/  STS.128 [R217+0x5000], R12 ;  /* 0x0050000cd9007388 */ /* 0x0207e40000000c00 */
.L_x_6000:
[----:B------:R-:W-:Y:S05]  /*c2c0*/  BSYNC B1 ;  /* 0x0000000000017941 */ /* 0x000fea0003800000 */
.L_x_5999:
        /* <DEDUP_REMOVED lines=56> */
.L_x_6009:
[----:B--2---:R-:W-:Y:S05]  /*c650*/  BSYNC B0 ;  /* 0x0000000000007941 */ /* 0x004fea0003800000 */
.L_x_6008:
        /* <DEDUP_REMOVED lines=44> */
.L_x_6011:
[----:B------:R-:W-:Y:S05]  /*c920*/  BSYNC B0 ;  /* 0x0000000000007941 */ /* 0x000fea0003800000 */
.L_x_6010:
        /* <DEDUP_REMOVED lines=44> */
.L_x_6013:
[----:B------:R-:W-:Y:S05]  /*cbf0*/  BSYNC B0 ;  /* 0x0000000000007941 */ /* 0x000fea0003800000 */
.L_x_6012:
[----:B-----5:R2:W-:Y:S01]  /*cc00*/  STS.128 [R217+0x5800], R40 ;  /* 0x00580028d9007388 */ /* 0x0205e20000000c00 */
[----:B------:R-:W-:Y:S05]  /*cc10*/  BRA `(.L_x_6007) ;  /* 0x0000460000007947 */ /* 0x000fea0003800000 */
.L_x_5982:
        /* <DEDUP_REMOVED lines=85> */
.L_x_6017:
[----:B------:R-:W-:Y:S05]  /*d170*/  BSYNC B0 ;  /* 0x0000000000007941 */ /* 0x000fea0003800000 */
.L_x_6016:
        /* <DEDUP_REMOVED lines=85> */
.L_x_6019:
[----:B------:R-:W-:Y:S05]  /*d6d0*/  BSYNC B0 ;  /* 0x0000000000007941 */ /* 0x000fea0003800000 */
.L_x_6018:
        /* <DEDUP_REMOVED lines=85> */
.L_x_6021:
[----:B------:R-:W-:Y:S05]  /*dc30*/  BSYNC B0 ;  /* 0x0000000000007941 */ /* 0x000fea0003800000 */
.L_x_6020:
[----:B-----5:R2:W-:Y:S02]  /*dc40*/  STS.128 [R217+0x4000], R24 ;  /* 0x00400018d9007388 */ /* 0x0205e40000000c00 */
.L_x_6015:
[----:B------:R-:W-:Y:S05]  /*dc50*/  BSYNC B1 ;  /* 0x0000000000017941 */ /* 0x000fea0003800000 */
.L_x_6014:
        /* <DEDUP_REMOVED lines=90> */
.L_x_6025:
[----:B------:R-:W-:Y:S05]  /*e200*/  BSYNC B0 ;  /* 0x0000000000007941 */ /* 0x000fea0003800000 */
.L_x_6024:
        /* <DEDUP_REMOVED lines=88> */
.L_x_6027:
[----:B------:R-:W-:Y:S05]  /*e790*/  BSYNC B0 ;  /* 0x0000000000007941 */ /* 0x000fea0003800000 */
.L_x_6026:
        /* <DEDUP_REMOVED lines=88> */
.L_x_6029:
[----:B------:R-:W-:Y:S05]  /*ed20*/  BSYNC B0 ;  /* 0x0000000000007941 */ /* 0x000fea0003800000 */
.L_x_6028:
[----:B-----5:R1:W-:Y:S02]  /*ed30*/  STS.128 [R217+0x4800], R4 ;  /* 0x00480004d9007388 */ /* 0x0203e40000000c00 */
.L_x_6023:
[----:B------:R-:W-:Y:S05]  /*ed40*/  BSYNC B1 ;  /* 0x0000000000017941 */ /* 0x000fea0003800000 */
.L_x_6022:
        /* <DEDUP_REMOVED lines=91> */
.L_x_6033:
[----:B------:R-:W-:Y:S05]  /*f300*/  BSYNC B0 ;  /* 0x0000000000007941 */ /* 0x000fea0003800000 */
.L_x_6032:
        /* <DEDUP_REMOVED lines=88> */
.L_x_6035:
[----:B------:R-:W-:Y:S05]  /*f890*/  BSYNC B0 ;  /* 0x0000000000007941 */ /* 0x000fea0003800000 */
.L_x_6034:
        /* <DEDUP_REMOVED lines=89> */
.L_x_6037:
[----:B------:R-:W-:Y:S05]  /*fe30*/  BSYNC B0 ;  /* 0x0000000000007941 */ /* 0x000fea0003800000 */
.L_x_6036:
[----:B-----5:R1:W-:Y:S02]  /*fe40*/  STS.128 [R217+0x5000], R8 ;  /* 0x00500008d9007388 */ /* 0x0203e40000000c00 */
.L_x_6031:
[----:B------:R-:W-:Y:S05]  /*fe50*/  BSYNC B1 ;  /* 0x0000000000017941 */ /* 0x000fea0003800000 */
.L_x_6030:
        /* <DEDUP_REMOVED lines=90> */
.L_x_6039:
[----:B------:R-:W-:Y:S05]  /*10400*/  BSYNC B0 ;  /* 0x0000000000007941 */ /* 0x000fea0003800000 */
.L_x_6038:
        /* <DEDUP_REMOVED lines=90> */
.L_x_6041:
[----:B------:R-:W-:Y:S05]  /*109b0*/  BSYNC B0 ;  /* 0x0000000000007941 */ /* 0x000fea0003800000 */
.L_x_6040:
        /* <DEDUP_REMOVED lines=91> */
.L_x_6043:
[----:B------:R-:W-:Y:S05]  /*10f70*/  BSYNC B0 ;  /* 0x0000000000007941 */ /* 0x000fea0003800000 */
.L_x_6042:
[----:B-----5:R2:W-:Y:S01]  /*10f80*/  STS.128 [R217+0x5800], R4 ;  /* 0x00580004d9007388 */ /* 0x0205e20000000c00 */
[----:B------:R-:W-:Y:S05]  /*10f90*/  BRA `(.L_x_6007) ;  /* 0x0000028000007947 */ /* 0x000fea0003800000 */
.L_x_5981:
        /* <DEDUP_REMOVED lines=40> */
.L_x_6007:
[----:B------:R-:W-:Y:S05]  /*11220*/  BSYNC B2 ;  /* 0x0000000000027941 */ /* 0x000fea0003800000 */
.L_x_5980:
        /* <DEDUP_REMOVED lines=41> */
[----:B---3--:R-:W-:Y:S02]  /*114c0*/  @!P4 IMAD.IADD R13, R6, 0x1, R9 ;  /* 0x00000001060dc824 */ /* 0x008fe400078e0209 */
[----:B------:R-:W-:Y:S01]  /*114d0*/  @!P4 IMAD.MOV.U32 R12, RZ, RZ, R8 ;  /* 0x000000ffff0cc224 */ /* 0x000fe200078e0008 */
[----:B--2---:R-:W-:Y:S01]  /*114e0*/  LOP3.LUT R5, R0, 0x1c0, RZ, 0xc0, !PT ;  /* 0x000001c000057812 */ /* 0x004fe200078ec0ff */
[----:B------:R-:W-:-:S03]  /*114f0*/  IMAD.SHL.U32 R0, R75, 0x8, RZ ;  /* 0x000000084b007824 */ /* 0x000fc600078e00ff */
[----:B------:R1:W-:Y:S01]  /*11500*/  @!P4 LDGSTS.E.BYPASS.LTC128B.128 [R217+0x7800], [R12.64] ;  /* 0x078000000cd9cfae */ /* 0x0003e2000b901d46 */
[----:B------:R-:W-:Y:S01]  /*11510*/  LOP3.LUT R200, R5, 0x8, R200, 0xf8, !PT ;  /* 0x0000000805c87812 */ /* 0x000fe200078ef8c8 */
[----:B------:R-:W-:Y:S01]  /*11520*/  @!P1 IMAD R8, R139, 0x60, RZ ;  /* 0x000000608b089824 */ /* 0x000fe200078e02ff */
[----:B------:R-:W-:Y:S01]  /*11530*/  SHF.R.U32.HI R5, RZ, 0x3, R5 ;  /* 0x00000003ff057819 */ /* 0x000fe20000011605 */
[----:B------:R1:W-:Y:S01]  /*11540*/  @!P4 LDGSTS.E.BYPASS.LTC128B.128 [R217+0x9800], [R12.64+0x80] ;  /* 0x098000800cd9cfae */ /* 0x0003e2000b901d46 */
[----:B------:R-:W-:Y:S01]  /*11550*/  @!P1 IMAD.WIDE.U32 R6, R138, 0x60, R210 ;  /* 0x000000608a069825 */ /* 0x000fe200078e00d2 */
[----:B------:R-:W-:Y:S02]  /*11560*/  LOP3.LUT R0, R3, 0x8, R0, 0xf8, !PT ;  /* 0x0000000803007812 */ /* 0x000fe400078ef800 */
[----:B------:R1:W-:Y:S01]  /*11570*/  @!P4 LDGSTS.E.BYPASS.LTC128B.128 [R217+0xb800], [R12.64+0x100] ;  /* 0x0b8001000cd9cfae */ /* 0x0003e2000b901d46 */
[CC--:B------:R-:W-:Y:S01]  /*11580*/  @!P3 LEA R4, P4, R69.reuse, R210.reuse, 0x1 ;  /* 0x000000d24504b211 */ /* 0x0c0fe200078808ff */
[----:B------:R-:W-:Y:S01]  /*11590*/  @!P1 IMAD.IADD R9, R8, 0x1, R7 ;  /* 0x0000000108099824 */ /* 0x000fe200078e0207 */
[----:B------:R-:W-:Y:S01]  /*115a0*/  LOP3.LUT R200, R200, R5, RZ, 0x3c, !PT ;  /* 0x00000005c8c87212 */ /* 0x000fe200078e3cff */
[----:B------:R-:W0:Y:S01]  /*115b0*/  LDGDEPBAR ;  /* 0x00000000000079af */ /* 0x000e220000000000 */
[----:B------:R-:W-:Y:S01]  /*115c0*/  SHF.R.U32.HI R3, RZ, 0x3, R3 ;  /* 0x00000003ff037819 */ /* 0x000fe20000011603 */
[----:B------:R-:W-:Y:S01]  /*115d0*/  @!P1 IMAD.MOV.U32 R8, RZ, RZ, R6 ;  /* 0x000000ffff089224 */ /* 0x000fe200078e0006 */
[----:B------:R-:W-:Y:S01]  /*115e0*/  @!P3 LEA.HI.X R5, R69, R211, R70, 0x1, P4 ;  /* 0x000000d34505b211 */ /* 0x000fe200020f0c46 */
[----:B------:R-:W2:Y:S01]  /*115f0*/  LD.E R60, [R22.64+0x184] ;  /* 0x00018406163c7980 */ /* 0x000ea2000c101900 */
[----:B------:R-:W-:Y:S01]  /*11600*/  @!P2 LEA R6, P4, R138, R210, 0x6 ;  /* 0x000000d28a06a211 */ /* 0x000fe200078830ff */
[----:B------:R-:W-:Y:S01]  /*11610*/  IMAD R201, R62, 0x400, R61 ;  /* 0x000004003ec97824 */ /* 0x000fe200078e023d */
[----:B------:R-:W-:Y:S01]  /*11620*/  LOP3.LUT R0, R0, R3, RZ, 0x3c, !PT ;  /* 0x0000000300007212 */ /* 0x000fe200078e3cff */
[----:B------:R-:W3:Y:S01]  /*11630*/  LD.E R2, [R22.64+0x188] ;  /* 0x0001880616027980 */ /* 0x000ee2000c101900 */
[----:B------:R-:W-:Y:S01]  /*11640*/  IMAD R200, R75, 0x200, R200 ;  /* 0x000002004bc87824 */ /* 0x000fe200078e02c8 */
[----:B------:R-:W-:-:S04]  /*11650*/  DEPBAR.LE SB0, 0x0 ;  /* 0x000080000000791a */ /* 0x000fc80000000000 */
[----:B------:R-:W-:Y:S01]  /*11660*/  BAR.SYNC.DEFER_BLOCKING 0x0 ;  /* 0x0000000000007b1d */ /* 0x000fe20000010000 */
[----:B------:R-:W-:Y:S01]  /*11670*/  @!P2 LEA.HI.X R7, R138, R211, R139, 0x6, P4 ;  /* 0x000000d38a07a211 */ /* 0x000fe200020f348b */
[----:B------:R-:W-:Y:S02]  /*11680*/  IMAD.IADD R201, R0, 0x1, R201 ;  /* 0x0000000100c97824 */ /* 0x000fe400078e02c9 */
        /* <DEDUP_REMOVED lines=39> */
[----:B----4-:R-:W4:Y:S01]  /*11900*/  LDSM.16.M88.4 R28, [R200+0x6000] ;  /* 0x00600000c81c783b */ /* 0x010f220000000200 */
[----:B------:R-:W-:-:S03]  /*11910*/  R2P PR, R68, 0x6 ;  /* 0x0000000644007804 */ /* 0x000fc60000000000 */
[----:B------:R-:W5:Y:S04]  /*11920*/  LDSM.16.M88.4 R48, [R200+0x6800] ;  /* 0x00680000c830783b */ /* 0x000f680000000200 */
[----:B------:R-:W5:Y:S04]  /*11930*/  LDSM.16.M88.4 R40, [R200+0x7000] ;  /* 0x00700000c828783b */ /* 0x000f680000000200 */
[----:B-1----:R-:W1:Y:S01]  /*11940*/  LDSM.16.M88.4 R4, [R200+0x7800] ;  /* 0x00780000c804783b */ /* 0x002e620000000200 */
[----:B------:R-:W-:Y:S01]  /*11950*/  IADD3 R3, R200, 0x6000, RZ ;  /* 0x00006000c8037810 */ /* 0x000fe20007ffe0ff */
[--C-:B------:R-:W-:Y:S01]  /*11960*/  IMAD R199, R58, 0x2, R201.reuse ;  /* 0x000000023ac77824 */ /* 0x100fe200078e02c9 */
[----:B------:R-:W-:Y:S01]  /*11970*/  IADD3 R198, R200, 0x6020, RZ ;  /* 0x00006020c8c67810 */ /* 0x000fe20007ffe0ff */
[----:B------:R-:W-:Y:S01]  /*11980*/  IMAD R197, R56, 0x2, R201 ;  /* 0x0000000238c57824 */ /* 0x000fe200078e02c9 */
[----:B------:R-:W-:Y:S01]  /*11990*/  @P1 IADD3 R198, R3, -0x20, RZ ;  /* 0xffffffe003c61810 */ /* 0x000fe20007ffe0ff */
[----:B------:R-:W2:Y:S04]  /*119a0*/  LD.E R21, [R22.64+0x18c] ;  /* 0x00018c0616157980 */ /* 0x000ea8000c101900 */
[----:B------:R-:W-:Y:S04]  /*119b0*/  LDSM.16.M88.4 R12, [R199] ;  /* 0x00000000c70c783b */ /* 0x000fe80000000200 */
[----:B------:R-:W1:Y:S01]  /*119c0*/  LDSM.16.M88.4 R72, [R198] ;  /* 0x00000000c648783b */ /* 0x000e620000000200 */
[----:B------:R-:W-:-:S03]  /*119d0*/  IMAD.MOV.U32 R3, RZ, RZ, 0x40 ;  /* 0x00000040ff037424 */ /* 0x000fc600078e00ff */
[----:B------:R-:W1:Y:S04]  /*119e0*/  LDSM.16.M88.4 R68, [R198+0x800] ;  /* 0x00080000c644783b */ /* 0x000e680000000200 */
[----:B------:R-:W1:Y:S04]  /*119f0*/  LDSM.16.M88.4 R64, [R198+0x1000] ;  /* 0x00100000c640783b */ /* 0x000e680000000200 */
[----:B------:R-:W1:Y:S01]  /*11a00*/  LDSM.16.M88.4 R24, [R198+0x1800] ;  /* 0x00180000c618783b */ /* 0x000e620000000200 */
[----:B------:R-:W-:Y:S01]  /*11a10*/  SEL R3, R3, 0xffffffc0, !P2 ;  /* 0xffffffc003037807 */ /* 0x000fe20005000000 */
[----:B----4-:R-:W-:Y:S02]  /*11a20*/  HMMA.16816.F32.BF16 R16, R32, R28, RZ ;  /* 0x0000001c2010723c */ /* 0x010fe400000418ff */
[----:B------:R-:W-:Y:S02]  /*11a30*/  LDSM.16.M88.4 R80, [R197] ;  /* 0x00000000c550783b */ /* 0x000fe40000000200 */
[----:B------:R-:W-:-:S02]  /*11a40*/  IMAD.IADD R195, R200, 0x1, R3 ;  /* 0x00000001c8c37824 */ /* 0x000fc400078e0203 */
[----:B------:R-:W-:Y:S02]  /*11a50*/  LDSM.16.M88.4 R76, [R200+0x8800] ;  /* 0x00880000c84c783b */ /* 0x000fe40000000200 */
[C---:B------:R-:W-:Y:S02]  /*11a60*/  HMMA.16816.F32.BF16 R28, R32.reuse, R30, RZ ;  /* 0x0000001e201c723c */ /* 0x040fe400000418ff */
[----:B-----5:R-:W4:Y:S04]  /*11a70*/  LDSM.16.M88.4 R8, [R195+0x6000] ;  /* 0x00600000c308783b */ /* 0x020f280000000200 */
[----:B------:R-:W0:Y:S02]  /*11a80*/  LDGDEPBAR ;  /* 0x00000000000079af */ /* 0x000e240000000000 */
[C---:B------:R-:W-:Y:S08]  /*11a90*/  HMMA.16816.F32.BF16 R52, R32.reuse, R48, RZ ;  /* 0x000000302034723c */ /* 0x040ff000000418ff */
[C---:B------:R-:W-:Y:S08]  /*11aa0*/  HMMA.16816.F32.BF16 R44, R32.reuse, R40, RZ ;  /* 0x00000028202c723c */ /* 0x040ff000000418ff */
[C---:B-1----:R-:W-:Y:S01]  /*11ab0*/  HMMA.16816.F32.BF16 R36, R32.reuse, R4, RZ ;  /* 0x000000042024723c */ /* 0x042fe200000418ff */
[----:B------:R-:W-:Y:S01]  /*11ac0*/  IMAD R196, R56, 0x2, R199 ;  /* 0x0000000238c47824 */ /* 0x000fe200078e02c7 */
[----:B------:R-:W-:Y:S06]  /*11ad0*/  LDSM.16.M88.4 R92, [R195+0x8000] ;  /* 0x00800000c35c783b */ /* 0x000fec0000000200 */
[C---:B------:R-:W-:Y:S08]  /*11ae0*/  HMMA.16816.F32.BF16 R48, R32.reuse, R50, RZ ;  /* 0x000000322030723c */ /* 0x040ff000000418ff */
[C---:B------:R-:W-:Y:S08]  /*11af0*/  HMMA.16816.F32.BF16 R40, R32.reuse, R42, RZ ;  /* 0x0000002a2028723c */ /* 0x040ff000000418ff */
[----:B------:R-:W-:Y:S01]  /*11b00*/  HMMA.16816.F32.BF16 R32, R32, R6, RZ ;  /* 0x000000062020723c */ /* 0x000fe200000418ff */
[----:B------:R-:W1:Y:S01]  /*11b10*/  LDSM.16.M88.4 R4, [R195+0x6800] ;  /* 0x00680000c304783b */ /* 0x000e620000000200 */
[----:B------:R-:W-:-:S05]  /*11b20*/  IMAD.IADD R191, R3, 0x1, R198 ;  /* 0x0000000103bf7824 */ /* 0x000fca00078e02c6 */
[----:B------:R-:W-:Y:S01]  /*11b30*/  LDSM.16.M88.4 R88, [R191+0x800] ;  /* 0x00080000bf58783b */ /* 0x000fe20000000200 */
[C---:B------:R-:W-:Y:S03]  /*11b40*/  HMMA.16816.F32.BF16 R16, R12.reuse, R72, R16 ;  /* 0x000000480c10723c */ /* 0x040fe60000041810 */
[----:B------:R-:W-:Y:S05]  /*11b50*/  LDSM.16.M88.4 R84, [R191+0x1000] ;  /* 0x00100000bf54783b */ /* 0x000fea0000000200 */
[C---:B------:R-:W-:Y:S01]  /*11b60*/  HMMA.16816.F32.BF16 R28, R12.reuse, R74, R28 ;  /* 0x0000004a0c1c723c */ /* 0x040fe2000004181c */
[----:B------:R-:W-:Y:S07]  /*11b70*/  LDSM.16.M88.4 R72, [R195+0x7000] ;  /* 0x00700000c348783b */ /* 0x000fee0000000200 */
        /* <DEDUP_REMOVED lines=8> */
[----:B------:R-:W-:Y:S04]  /*11c00*/  LDSM.16.M88.4 R12, [R196] ;  /* 0x00000000c40c783b */ /* 0x000fe80000000200 */
[----:B------:R-:W5:Y:S03]  /*11c10*/  LDSM.16.M88.4 R24, [R191] ;  /* 0x00000000bf18783b */ /* 0x000f660000000200 */
[C---:B----4-:R-:W-:Y:S08]  /*11c20*/  HMMA.16816.F32.BF16 R16, R80.reuse, R8, R16 ;  /* 0x000000085010723c */ /* 0x050ff00000041810 */
[C---:B------:R-:W-:Y:S01]  /*11c30*/  HMMA.16816.F32.BF16 R28, R80.reuse, R10, R28 ;  /* 0x0000000a501c723c */ /* 0x040fe2000004181c */
[----:B------:R-:W-:Y:S07]  /*11c40*/  LDSM.16.M88.4 R8, [R200+0x8000] ;  /* 0x00800000c808783b */ /* 0x000fee0000000200 */
[C---:B-1----:R-:W-:Y:S08]  /*11c50*/  HMMA.16816.F32.BF16 R52, R80.reuse, R4, R52 ;  /* 0x000000045034723c */ /* 0x042ff00000041834 */
[----:B------:R-:W-:Y:S01]  /*11c60*/  HMMA.16816.F32.BF16 R48, R80, R6, R48 ;  /* 0x000000065030723c */ /* 0x000fe20000041830 */
[----:B------:R-:W1:Y:S07]  /*11c70*/  LDSM.16.M88.4 R4, [R201+0x2000] ;  /* 0x00200000c904783b */ /* 0x000e6e0000000200 */
[C---:B-----5:R-:W-:Y:S08]  /*11c80*/  HMMA.16816.F32.BF16 R16, R12.reuse, R24, R16 ;  /* 0x000000180c10723c */ /* 0x060ff00000041810 */
        /* <DEDUP_REMOVED lines=8> */
[----:B------:R-:W5:Y:S03]  /*11d10*/  LDSM.16.M88.4 R68, [R200+0x9800] ;  /* 0x00980000c844783b */ /* 0x000f660000000200 */
[C---:B-1----:R-:W-:Y:S08]  /*11d20*/  HMMA.16816.F32.BF16 R16, R4.reuse, R8, R16 ;  /* 0x000000080410723c */ /* 0x042ff00000041810 */
[----:B------:R-:W-:Y:S01]  /*11d30*/  HMMA.16816.F32.BF16 R28, R4, R10, R28 ;  /* 0x0000000a041c723c */ /* 0x000fe2000004181c */
[----:B------:R-:W1:Y:S07]  /*11d40*/  LDSM.16.M88.4 R8, [R197+0x2000] ;  /* 0x00200000c508783b */ /* 0x000e6e0000000200 */
        /* <DEDUP_REMOVED lines=10> */
[C---:B----4-:R-:W-:Y:S08]  /*11df0*/  HMMA.16816.F32.BF16 R16, R32.reuse, R24, R16 ;  /* 0x000000182010723c */ /* 0x050ff00000041810 */
[----:B------:R-:W-:Y:S01]  /*11e00*/  HMMA.16816.F32.BF16 R28, R32, R26, R28 ;  /* 0x0000001a201c723c */ /* 0x000fe2000004181c */
[----:B------:R-:W-:Y:S07]  /*11e10*/  LDSM.16.M88.4 R24, [R195+0x9800] ;  /* 0x00980000c318783b */ /* 0x000fee0000000200 */
[C---:B------:R-:W-:Y:S08]  /*11e20*/  HMMA.16816.F32.BF16 R52, R4.reuse, R76, R52 ;  /* 0x0000004c0434723c */ /* 0x040ff00000041834 */
[C---:B------:R-:W-:Y:S01]  /*11e30*/  HMMA.16816.F32.BF16 R48, R4.reuse, R78, R48 ;  /* 0x0000004e0430723c */ /* 0x040fe20000041830 */
[----:B------:R-:W-:Y:S07]  /*11e40*/  LDSM.16.M88.4 R76, [R201+0x4000] ;  /* 0x00400000c94c783b */ /* 0x000fee0000000200 */
[C---:B------:R-:W-:Y:S08]  /*11e50*/  HMMA.16816.F32.BF16 R44, R4.reuse, R72, R44 ;  /* 0x00000048042c723c */ /* 0x040ff0000004182c */
[C---:B------:R-:W-:Y:S01]  /*11e60*/  HMMA.16816.F32.BF16 R40, R4.reuse, R74, R40 ;  /* 0x0000004a0428723c */ /* 0x040fe20000041828 */
[----:B------:R-:W4:Y:S07]  /*11e70*/  LDSM.16.M88.4 R72, [R191+0x2000] ;  /* 0x00200000bf48783b */ /* 0x000f2e0000000200 */
[C---:B-----5:R-:W-:Y:S08]  /*11e80*/  HMMA.16816.F32.BF16 R36, R4.reuse, R68, R36 ;  /* 0x000000440424723c */ /* 0x060ff00000041824 */
[----:B------:R-:W-:Y:S01]  /*11e90*/  HMMA.16816.F32.BF16 R80, R4, R70, R80 ;  /* 0x000000460450723c */ /* 0x000fe20000041850 */
[----:B------:R-:W5:Y:S04]  /*11ea0*/  LDSM.16.M88.4 R4, [R195+0x8800] ;  /* 0x00880000c304783b */ /* 0x000f680000000200 */
        /* <DEDUP_REMOVED lines=9> */
[----:B------:R-:W-:Y:S07]  /*11f40*/  LDSM.16.M88.4 R72, [R200+0xa800] ;  /* 0x00a80000c848783b */ /* 0x000fee0000000200 */
[C---:B------:R-:W-:Y:S08]  /*11f50*/  HMMA.16816.F32.BF16 R44, R32.reuse, R64, R44 ;  /* 0x00000040202c723c */ /* 0x040ff0000004182c */
[C---:B------:R-:W-:Y:S01]  /*11f60*/  HMMA.16816.F32.BF16 R40, R32.reuse, R66, R40 ;  /* 0x000000422028723c */ /* 0x040fe20000041828 */
[----:B------:R-:W4:Y:S07]  /*11f70*/  LDSM.16.M88.4 R64, [R191+0x2800] ;  /* 0x00280000bf40783b */ /* 0x000f2e0000000200 */
[C---:B------:R-:W-:Y:S08]  /*11f80*/  HMMA.16816.F32.BF16 R36, R32.reuse, R88, R36 ;  /* 0x000000582024723c */ /* 0x040ff00000041824 */
[----:B------:R-:W-:Y:S01]  /*11f90*/  HMMA.16816.F32.BF16 R80, R32, R90, R80 ;  /* 0x0000005a2050723c */ /* 0x000fe20000041850 */
[----:B------:R-:W2:Y:S04]  /*11fa0*/  LDSM.16.M88.4 R32, [R199+0x4000] ;  /* 0x00400000c720783b */ /* 0x000ea80000000200 */
[----:B------:R-:W-:Y:S03]  /*11fb0*/  LDSM.16.M88.4 R88, [R191+0x3800] ;  /* 0x00380000bf58783b */ /* 0x000fe60000000200 */
[C---:B-----5:R-:W-:Y:S08]  /*11fc0*/  HMMA.16816.F32.BF16 R52, R8.reuse, R4, R52 ;  /* 0x000000040834723c */ /* 0x060ff00000041834 */
[----:B------:R-:W-:Y:S01]  /*11fd0*/  HMMA.16816.F32.BF16 R48, R8, R6, R48 ;  /* 0x000000060830723c */ /* 0x000fe20000041830 */
[----:B------:R-:W5:Y:S07]  /*11fe0*/  LDSM.16.M88.4 R4, [R191+0x3000] ;  /* 0x00300000bf04783b */ /* 0x000f6e0000000200 */
        /* <DEDUP_REMOVED lines=8> */
[----:B------:R-:W-:Y:S04]  /*12070*/  LDSM.16.M88.4 R8, [R197+0x4000] ;  /* 0x00400000c508783b */ /* 0x000fe80000000200 */
[----:B------:R-:W1:Y:S03]  /*12080*/  LDSM.16.M88.4 R24, [R195+0xa000] ;  /* 0x00a00000c318783b */ /* 0x000e660000000200 */
[C---:B----4-:R-:W-:Y:S08]  /*12090*/  HMMA.16816.F32.BF16 R52, R84.reuse, R64, R52 ;  /* 0x000000405434723c */ /* 0x050ff00000041834 */
[----:B------:R-:W-:Y:S01]  /*120a0*/  HMMA.16816.F32.BF16 R48, R84, R66, R48 ;  /* 0x000000425430723c */ /* 0x000fe20000041830 */
[----:B------:R-:W4:Y:S07]  /*120b0*/  LDSM.16.M88.4 R64, [R200+0xb800] ;  /* 0x00b80000c840783b */ /* 0x000f2e0000000200 */
[C---:B--2---:R-:W-:Y:S08]  /*120c0*/  HMMA.16816.F32.BF16 R16, R32.reuse, R92, R16 ;  /* 0x0000005c2010723c */ /* 0x044ff00000041810 */
[----:B------:R-:W-:Y:S08]  /*120d0*/  HMMA.16816.F32.BF16 R28, R32, R94, R28 ;  /* 0x0000005e201c723c */ /* 0x000ff0000004181c */
[C---:B-----5:R-:W-:Y:S08]  /*120e0*/  HMMA.16816.F32.BF16 R44, R84.reuse, R4, R44 ;  /* 0x00000004542c723c */ /* 0x060ff0000004182c */
[C---:B------:R-:W-:Y:S01]  /*120f0*/  HMMA.16816.F32.BF16 R40, R84.reuse, R6, R40 ;  /* 0x000000065428723c */ /* 0x040fe20000041828 */
[----:B------:R-:W2:Y:S07]  /*12100*/  LDSM.16.M88.4 R4, [R196+0x4000] ;  /* 0x00400000c404783b */ /* 0x000eae0000000200 */
[----:B------:R-:W-:Y:S08]  /*12110*/  HMMA.16816.F32.BF16 R36, R84, R88, R36 ;  /* 0x000000585424723c */ /* 0x000ff00000041824 */
[C---:B------:R-:W-:Y:S08]  /*12120*/  HMMA.16816.F32.BF16 R52, R76.reuse, R72, R52 ;  /* 0x000000484c34723c */ /* 0x040ff00000041834 */
[----:B------:R-:W-:Y:S01]  /*12130*/  HMMA.16816.F32.BF16 R48, R76, R74, R48 ;  /* 0x0000004a4c30723c */ /* 0x000fe20000041830 */
[----:B------:R-:W5:Y:S07]  /*12140*/  LDSM.16.M88.4 R72, [R198+0x5000] ;  /* 0x00500000c648783b */ /* 0x000f6e0000000200 */
[C---:B-1----:R-:W-:Y:S08]  /*12150*/  HMMA.16816.F32.BF16 R16, R8.reuse, R24, R16 ;  /* 0x000000180810723c */ /* 0x042ff00000041810 */
[----:B------:R-:W-:Y:S01]  /*12160*/  HMMA.16816.F32.BF16 R28, R8, R26, R28 ;  /* 0x0000001a081c723c */ /* 0x000fe2000004181c */
[----:B------:R-:W1:Y:S07]  /*12170*/  LDSM.16.M88.4 R24, [R198+0x5800] ;  /* 0x00580000c618783b */ /* 0x000e6e0000000200 */
[----:B------:R-:W-:Y:S01]  /*12180*/  HMMA.16816.F32.BF16 R84, R84, R90, R80 ;  /* 0x0000005a5454723c */ /* 0x000fe20000041850 */
[----:B------:R-:W1:Y:S07]  /*12190*/  LDSM.16.M88.4 R80, [R198+0x4800] ;  /* 0x00480000c650783b */ /* 0x000e6e0000000200 */
[C---:B------:R-:W-:Y:S08]  /*121a0*/  HMMA.16816.F32.BF16 R44, R76.reuse, R68, R44 ;  /* 0x000000444c2c723c */ /* 0x040ff0000004182c */
[----:B----4-:R-:W-:Y:S08]  /*121b0*/  HMMA.16816.F32.BF16 R36, R76, R64, R36 ;  /* 0x000000404c24723c */ /* 0x010ff00000041824 */
[C---:B--2---:R-:W-:Y:S08]  /*121c0*/  HMMA.16816.F32.BF16 R16, R4.reuse, R12, R16 ;  /* 0x0000000c0410723c */ /* 0x044ff00000041810 */
[----:B------:R-:W-:Y:S01]  /*121d0*/  HMMA.16816.F32.BF16 R28, R4, R14, R28 ;  /* 0x0000000e041c723c */ /* 0x000fe2000004181c */
[----:B------:R-:W2:Y:S07]  /*121e0*/  LDSM.16.M88.4 R12, [R195+0xb000] ;  /* 0x00b00000c30c783b */ /* 0x000eae0000000200 */
[C---:B------:R-:W-:Y:S01]  /*121f0*/  HMMA.16816.F32.BF16 R68, R76.reuse, R70, R40 ;  /* 0x000000464c44723c */ /* 0x040fe20000041828 */
[----:B------:R-:W4:Y:S07]  /*12200*/  LDSM.16.M88.4 R40, [R195+0xa800] ;  /* 0x00a80000c328783b */ /* 0x000f2e0000000200 */
[----:B------:R-:W-:Y:S08]  /*12210*/  HMMA.16816.F32.BF16 R84, R76, R66, R84 ;  /* 0x000000424c54723c */ /* 0x000ff00000041854 */
[C---:B-----5:R-:W-:Y:S08]  /*12220*/  HMMA.16816.F32.BF16 R44, R32.reuse, R72, R44 ;  /* 0x00000048202c723c */ /* 0x060ff0000004182c */
[C---:B-1----:R-:W-:Y:S07]  /*12230*/  HMMA.16816.F32.BF16 R36, R32.reuse, R24, R36 ;  /* 0x000000182024723c */ /* 0x042fee0000041824 */
[----:B------:R-:W-:Y:S01]  /*12240*/  SHF.R.S32.HI R24, RZ, 0x1f, R59 ;  /* 0x0000001fff187819 */ /* 0x000fe2000001143b */
[----:B------:R-:W-:Y:S03]  /*12250*/  HMMA.16816.F32.BF16 R52, R32, R80, R52 ;  /* 0x000000502034723c */ /* 0x000fe60000041834 */
[----:B------:R-:W-:-:S05]  /*12260*/  LEA.HI R24, R24, R59, RZ, 0x5 ;  /* 0x0000003b18187211 */ /* 0x000fca00078f28ff */
[C---:B------:R-:W-:Y:S01]  /*12270*/  HMMA.16816.F32.BF16 R80, R32.reuse, R82, R48 ;  /* 0x000000522050723c */ /* 0x040fe20000041830 */
[-C--:B------:R-:W-:Y:S01]  /*12280*/  FMUL.FTZ R17, R17, R21.reuse ;  /* 0x0000001511117220 */ /* 0x080fe20000410000 */
[----:B------:R-:W1:Y:S06]  /*12290*/  LDSM.16.M88.4 R48, [R191+0x4800] ;  /* 0x00480000bf30783b */ /* 0x000e6c0000000200 */
[C---:B------:R-:W-:Y:S08]  /*122a0*/  HMMA.16816.F32.BF16 R68, R32.reuse, R74, R68 ;  /* 0x0000004a2044723c */ /* 0x040ff00000041844 */
[----:B------:R-:W-:Y:S07]  /*122b0*/  HMMA.16816.F32.BF16 R84, R32, R26, R84 ;  /* 0x0000001a2054723c */ /* 0x000fee0000041854 */
[----:B------:R-:W-:Y:S01]  /*122c0*/  LOP3.LUT R32, R24, 0xffffffe0, RZ, 0xc0, !PT ;  /* 0xffffffe018207812 */ /* 0x000fe200078ec0ff */
[----:B--2---:R-:W-:Y:S01]  /*122d0*/  HMMA.16816.F32.BF16 R44, R8, R12, R44 ;  /* 0x0000000c082c723c */ /* 0x004fe2000004182c */
[----:B------:R-:W-:Y:S01]  /*122e0*/  FMUL.FTZ R3, R16, R21 ;  /* 0x0000001510037220 */ /* 0x000fe20000410000 */
[----:B------:R-:W-:Y:S01]  /*122f0*/  IADD3 R60, -R60, R57, -R216 ;  /* 0x000000393c3c7210 */ /* 0x000fe20007ffe9d8 */
[----:B------:R-:W-:Y:S01]  /*12300*/  FMUL.FTZ R64, R19, R21 ;  /* 0x0000001513407220 */ /* 0x000fe20000410000 */
[----:B------:R-:W-:Y:S01]  /*12310*/  LDSM.16.M88.4 R24, [R191+0x5000] ;  /* 0x00500000bf18783b */ /* 0x000fe20000000200 */
[----:B------:R-:W-:-:S05]  /*12320*/  IMAD.IADD R32, R59, 0x1, -R32 ;  /* 0x000000013b207824 */ /* 0x000fca00078e0a20 */
[----:B------:R-:W-:-:S04]  /*12330*/  SHF.R.S32.HI R13, RZ, 0x1f, R32 ;  /* 0x0000001fff0d7819 */ /* 0x000fc80000011420 */
[----:B------:R-:W-:-:S04]  /*12340*/  LEA.HI R13, R13, R32, RZ, 0x2 ;  /* 0x000000200d0d7211 */ /* 0x000fc800078f10ff */
[----:B------:R-:W-:-:S05]  /*12350*/  SHF.R.S32.HI R13, RZ, 0x2, R13 ;  /* 0x00000002ff0d7819 */ /* 0x000fca000001140d */
[----:B------:R-:W-:Y:S01]  /*12360*/  IMAD R62, R62, 0x10, R13 ;  /* 0x000000103e3e7824 */ /* 0x000fe200078e020d */
[----:B------:R-:W-:Y:S01]  /*12370*/  IADD3 R13, R57, 0x1, -R216 ;  /* 0x00000001390d7810 */ /* 0x000fe20007ffe8d8 */
[----:B----4-:R-:W-:Y:S01]  /*12380*/  HMMA.16816.F32.BF16 R52, R8, R40, R52 ;  /* 0x000000280834723c */ /* 0x010fe20000041834 */
[----:B------:R2:W4:Y:S01]  /*12390*/  MUFU.TANH R40, R17 ;  /* 0x0000001100287308 */ /* 0x0005220000002400 */
[----:B------:R-:W-:Y:S02]  /*123a0*/  IMAD.IADD R63, R63, 0x1, R62 ;  /* 0x000000013f3f7824 */ /* 0x000fe400078e023e */
[----:B---3--:R-:W-:Y:S02]  /*123b0*/  IMAD.IADD R12, R2, 0x1, R13 ;  /* 0x00000001020c7824 */ /* 0x008fe400078e020d */
[----:B------:R-:W-:Y:S02]  /*123c0*/  IMAD.SHL.U32 R2, R59, 0x2, RZ ;  /* 0x000000023b027824 */ /* 0x000fe400078e00ff */
[----:B------:R-:W-:Y:S01]  /*123d0*/  FMUL.FTZ R41, R18, R21 ;  /* 0x0000001512297220 */ /* 0x000fe20000410000 */
[----:B------:R-:W-:-:S02]  /*123e0*/  IADD3 R13, R63, 0x8, RZ ;  /* 0x000000083f0d7810 */ /* 0x000fc40007ffe0ff */
[----:B------:R-:W-:Y:S01]  /*123f0*/  LOP3.LUT R2, R2, 0x6, RZ, 0xc0, !PT ;  /* 0x0000000602027812 */ /* 0x000fe200078ec0ff */
[----:B--2---:R-:W2:Y:S01]  /*12400*/  LDSM.16.M88.4 R16, [R195+0xb800] ;  /* 0x00b80000c310783b */ /* 0x004ea20000000200 */
[C---:B------:R-:W-:Y:S02]  /*12410*/  IMAD.IADD R225, R63.reuse, 0x1, R60 ;  /* 0x000000013fe17824 */ /* 0x040fe400078e023c */
[--C-:B------:R-:W-:Y:S02]  /*12420*/  IMAD.IADD R223, R60, 0x1, R13.reuse ;  /* 0x000000013cdf7824 */ /* 0x100fe400078e020d */
[----:B------:R-:W-:Y:S01]  /*12430*/  IMAD.IADD R33, R20, 0x1, R2 ;  /* 0x0000000114217824 */ /* 0x000fe200078e0202 */
[----:B------:R-:W-:Y:S01]  /*12440*/  IMNMX R225, RZ, R225, !PT ;  /* 0x000000e1ffe17217 */ /* 0x000fe20007800200 */
[----:B------:R-:W-:Y:S01]  /*12450*/  IMAD.IADD R224, R63, 0x1, R12 ;  /* 0x000000013fe07824 */ /* 0x000fe200078e020c */
[----:B------:R-:W-:Y:S01]  /*12460*/  IMNMX R223, RZ, R223, !PT ;  /* 0x000000dfffdf7217 */ /* 0x000fe20007800200 */
[----:B------:R-:W-:Y:S01]  /*12470*/  IMAD.IADD R222, R12, 0x1, R13 ;  /* 0x000000010cde7824 */ /* 0x000fe200078e020d */
[----:B------:R-:W-:-:S02]  /*12480*/  IADD3 R12, R33, 0x1, RZ ;  /* 0x00000001210c7810 */ /* 0x000fc40007ffe0ff */
[----:B------:R-:W-:Y:S01]  /*12490*/  IADD3 R13, R33, 0x8, RZ ;  /* 0x00000008210d7810 */ /* 0x000fe20007ffe0ff */
[----:B------:R-:W-:Y:S01]  /*124a0*/  HMMA.16816.F32.BF16 R80, R8, R42, R80 ;  /* 0x0000002a0850723c */ /* 0x000fe20000041850 */
[-C--:B------:R-:W-:Y:S02]  /*124b0*/  IMNMX R224, R224, R57.reuse, PT ;  /* 0x00000039e0e07217 */ /* 0x080fe40003800200 */
[----:B------:R-:W-:Y:S02]  /*124c0*/  IMNMX R222, R222, R57, PT ;  /* 0x00000039dede7217 */ /* 0x000fe40003800200 */
[C---:B------:R-:W-:Y:S02]  /*124d0*/  ISETP.GE.AND P4, PT, R12.reuse, R225, PT ;  /* 0x000000e10c00720c */ /* 0x040fe40003f86270 */
[----:B------:R-:W-:Y:S02]  /*124e0*/  ISETP.GE.AND P1, PT, R12, R223, PT ;  /* 0x000000df0c00720c */ /* 0x000fe40003f26270 */
[----:B------:R-:W-:-:S02]  /*124f0*/  ISETP.GE.AND P0, PT, R13, R225, PT ;  /* 0x000000e10d00720c */ /* 0x000fc40003f06270 */
[C---:B------:R-:W-:Y:S01]  /*12500*/  ISETP.GE.AND P6, PT, R13.reuse, R223, PT ;  /* 0x000000df0d00720c */ /* 0x040fe20003fc6270 */
[----:B------:R-:W-:Y:S01]  /*12510*/  HMMA.16816.F32.BF16 R68, R8, R14, R68 ;  /* 0x0000000e0844723c */ /* 0x000fe20000041844 */
[C---:B------:R-:W-:Y:S02]  /*12520*/  ISETP.GE.OR P4, PT, R12.reuse, R224, !P4 ;  /* 0x000000e00c00720c */ /* 0x040fe40006786670 */
[----:B------:R-:W-:Y:S02]  /*12530*/  ISETP.GE.OR P1, PT, R12, R222, !P1 ;  /* 0x000000de0c00720c */ /* 0x000fe40004f26670 */
[C---:B------:R-:W-:Y:S02]  /*12540*/  ISETP.GE.OR P0, PT, R13.reuse, R224, !P0 ;  /* 0x000000e00d00720c */ /* 0x040fe40004706670 */
[----:B------:R-:W-:Y:S02]  /*12550*/  ISETP.GE.OR P6, PT, R13, R222, !P6 ;  /* 0x000000de0d00720c */ /* 0x000fe400077c6670 */
[----:B------:R-:W3:Y:S01]  /*12560*/  LDSM.16.M88.4 R12, [R191+0x5800] ;  /* 0x00580000bf0c783b */ /* 0x000ee20000000200 */
[----:B-1----:R-:W-:Y:S08]  /*12570*/  HMMA.16816.F32.BF16 R52, R4, R48, R52 ;  /* 0x000000300434723c */ /* 0x002ff00000041834 */
[----:B--2---:R-:W-:Y:S08]  /*12580*/  HMMA.16816.F32.BF16 R36, R8, R16, R36 ;  /* 0x000000100824723c */ /* 0x004ff00000041824 */
[----:B------:R-:W-:Y:S01]  /*12590*/  HMMA.16816.F32.BF16 R80, R4, R50, R80 ;  /* 0x000000320450723c */ /* 0x000fe20000041850 */
[----:B------:R-:W-:-:S02]  /*125a0*/  FMUL.FTZ R30, R30, R21 ;  /* 0x000000151e1e7220 */ /* 0x000fc40000410000 */
[----:B------:R-:W-:-:S05]  /*125b0*/  FMUL.FTZ R28, R28, R21 ;  /* 0x000000151c1c7220 */ /* 0x000fca0000410000 */
[----:B------:R-:W-:Y:S01]  /*125c0*/  HMMA.16816.F32.BF16 R44, R4, R24, R44 ;  /* 0x00000018042c723c */ /* 0x000fe2000004182c */
[----:B------:R-:W-:-:S07]  /*125d0*/  FMUL.FTZ R29, R29, R21 ;  /* 0x000000151d1d7220 */ /* 0x000fce0000410000 */
[----:B------:R-:W-:Y:S01]  /*125e0*/  HMMA.16816.F32.BF16 R84, R8, R18, R84 ;  /* 0x000000120854723c */ /* 0x000fe20000041854 */
[----:B------:R-:W1:Y:S01]  /*125f0*/  MUFU.TANH R30, R30 ;  /* 0x0000001e001e7308 */ /* 0x000e620000002400 */
[-C--:B------:R-:W-:Y:S01]  /*12600*/  FMUL.FTZ R16, R54, R21.reuse ;  /* 0x0000001536107220 */ /* 0x080fe20000410000 */
[----:B------:R-:W-:Y:S01]  /*12610*/  IADD3 R42, R33, 0x9, RZ ;  /* 0x00000009212a7810 */ /* 0x000fe20007ffe0ff */
[----:B------:R-:W-:-:S05]  /*12620*/  FMUL.FTZ R31, R31, R21 ;  /* 0x000000151f1f7220 */ /* 0x000fca0000410000 */
[----:B------:R-:W2:Y:S01]  /*12630*/  MUFU.TANH R3, R3 ;  /* 0x0000000300037308 */ /* 0x000ea20000002400 */
[----:B---3--:R-:W-:Y:S01]  /*12640*/  HMMA.16816.F32.BF16 R36, R4, R12, R36 ;  /* 0x0000000c0424723c */ /* 0x008fe20000041824 */
[----:B------:R-:W-:-:S06]  /*12650*/  FMUL.FTZ R25, R80, R21 ;  /* 0x0000001550197220 */ /* 0x000fcc0000410000 */
[----:B------:R-:W3:Y:S01]  /*12660*/  MUFU.TANH R64, R64 ;  /* 0x0000004000407308 */ /* 0x000ee20000002400 */
[----:B------:R-:W-:Y:S01]  /*12670*/  FMUL.FTZ R34, R53, R21 ;  /* 0x0000001535227220 */ /* 0x000fe20000410000 */
[----:B------:R-:W-:Y:S01]  /*12680*/  HMMA.16816.F32.BF16 R68, R4, R26, R68 ;  /* 0x0000001a0444723c */ /* 0x000fe20000041844 */
[----:B------:R-:W-:Y:S01]  /*12690*/  ISETP.GE.AND P5, PT, R33, R225, PT ;  /* 0x000000e12100720c */ /* 0x000fe20003fa6270 */
[----:B------:R-:W-:-:S04]  /*126a0*/  DEPBAR.LE SB0, 0x0 ;  /* 0x000080000000791a */ /* 0x000fc80000000000 */
[----:B------:R-:W5:Y:S08]  /*126b0*/  MUFU.TANH R28, R28 ;  /* 0x0000001c001c7308 */ /* 0x000f700000002400 */
[----:B------:R-:W1:Y:S01]  /*126c0*/  MUFU.TANH R29, R29 ;  /* 0x0000001d001d7308 */ /* 0x000e620000002400 */
[----:B------:R-:W-:Y:S01]  /*126d0*/  FMUL.FTZ R52, R52, R21 ;  /* 0x0000001534347220 */ /* 0x000fe20000410000 */
[----:B------:R-:W-:Y:S01]  /*126e0*/  ISETP.GE.AND P3, PT, R42, R225, PT ;  /* 0x000000e12a00720c */ /* 0x000fe20003f66270 */
[----:B------:R-:W-:-:S05]  /*126f0*/  FMUL.FTZ R35, R55, R21 ;  /* 0x0000001537237220 */ /* 0x000fca0000410000 */
[----:B------:R-:W1:Y:S01]  /*12700*/  MUFU.TANH R41, R41 ;  /* 0x0000002900297308 */ /* 0x000e620000002400 */
[----:B------:R-:W-:Y:S01]  /*12710*/  ISETP.GE.AND P2, PT, R33, R223, PT ;  /* 0x000000df2100720c */ /* 0x000fe20003f46270 */
[----:B------:R-:W-:Y:S01]  /*12720*/  FMUL.FTZ R24, R81, R21 ;  /* 0x0000001551187220 */ /* 0x000fe20000410000 */
[----:B------:R-:W-:-:S05]  /*12730*/  IADD3 R17, R33, 0x10, RZ ;  /* 0x0000001021117810 */ /* 0x000fca0007ffe0ff */
[----:B------:R-:W1:Y:S01]  /*12740*/  MUFU.TANH R16, R16 ;  /* 0x0000001000107308 */ /* 0x000e620000002400 */
[-C--:B------:R-:W-:Y:S01]  /*12750*/  ISETP.GE.OR P5, PT, R33, R224.reuse, !P5 ;  /* 0x000000e02100720c */ /* 0x080fe20006fa6670 */
[----:B------:R-:W-:Y:S01]  /*12760*/  FMUL.FTZ R47, R47, R21 ;  /* 0x000000152f2f7220 */ /* 0x000fe20000410000 */
[----:B------:R-:W-:-:S05]  /*12770*/  ISETP.GE.OR P3, PT, R42, R224, !P3 ;  /* 0x000000e02a00720c */ /* 0x000fca0005f66670 */
[----:B------:R-:W1:Y:S01]  /*12780*/  MUFU.TANH R25, R25 ;  /* 0x0000001900197308 */ /* 0x000e620000002400 */
[C---:B------:R-:W-:Y:S01]  /*12790*/  IADD3 R9, R33.reuse, 0x18, RZ ;  /* 0x0000001821097810 */ /* 0x040fe20007ffe0ff */
[----:B------:R-:W-:Y:S01]  /*127a0*/  FMUL.FTZ R82, R82, R21 ;  /* 0x0000001552527220 */ /* 0x000fe20000410000 */
[----:B------:R-:W-:-:S05]  /*127b0*/  IADD3 R8, R33, 0x11, RZ ;  /* 0x0000001121087810 */ /* 0x000fca0007ffe0ff */
[----:B------:R-:W2:Y:S01]  /*127c0*/  MUFU.TANH R31, R31 ;  /* 0x0000001f001f7308 */ /* 0x000ea20000002400 */
[----:B------:R-:W-:Y:S01]  /*127d0*/  HMMA.16816.F32.BF16 R84, R4, R14, R84 ;  /* 0x0000000e0454723c */ /* 0x000fe20000041854 */
[----:B------:R-:W-:-:S06]  /*127e0*/  ISETP.GE.OR P2, PT, R33, R222, !P2 ;  /* 0x000000de2100720c */ /* 0x000fcc0005746670 */
[----:B------:R-:W5:Y:S01]  /*127f0*/  MUFU.TANH R34, R34 ;  /* 0x0000002200227308 */ /* 0x000f620000002400 */
[----:B----4-:R-:W-:Y:S02]  /*12800*/  FSEL R40, R40, -INF , !P4 ;  /* 0xff80000028287808 */ /* 0x010fe40006000000 */
[----:B-1----:R-:W-:-:S05]  /*12810*/  FSEL R30, R30, -INF , !P6 ;  /* 0xff8000001e1e7808 */ /* 0x002fca0007000000 */
[----:B------:R-:W1:Y:S01]  /*12820*/  MUFU.TANH R32, R52 ;  /* 0x0000003400207308 */ /* 0x000e620000002400 */
[----:B--2---:R-:W-:Y:S02]  /*12830*/  FSEL R3, R3, -INF , !P5 ;  /* 0xff80000003037808 */ /* 0x004fe40006800000 */
[----:B------:R-:W-:Y:S02]  /*12840*/  ISETP.GE.AND P4, PT, R17, R223, PT ;  /* 0x000000df1100720c */ /* 0x000fe40003f86270 */
[----:B---3--:R-:W-:-:S03]  /*12850*/  FSEL R64, R64, -INF , !P1 ;  /* 0xff80000040407808 */ /* 0x008fc60004800000 */
[----:B------:R-:W2:Y:S01]  /*12860*/  MUFU.TANH R35, R35 ;  /* 0x0000002300237308 */ /* 0x000ea20000002400 */
[----:B-----5:R-:W-:Y:S02]  /*12870*/  FSEL R28, R28, -INF , !P0 ;  /* 0xff8000001c1c7808 */ /* 0x020fe40004000000 */
[----:B------:R-:W-:Y:S02]  /*12880*/  ISETP.GE.AND P6, PT, R9, R225, PT ;  /* 0x000000e10900720c */ /* 0x000fe40003fc6270 */
[----:B------:R-:W-:Y:S01]  /*12890*/  FSEL R29, R29, -INF , !P3 ;  /* 0xff8000001d1d7808 */ /* 0x000fe20005800000 */
[----:B------:R-:W-:Y:S01]  /*128a0*/  FMUL.FTZ R26, R83, R21 ;  /* 0x00000015531a7220 */ /* 0x000fe20000410000 */
[----:B------:R-:W-:Y:S01]  /*128b0*/  ISETP.GE.AND P5, PT, R42, R223, PT ;  /* 0x000000df2a00720c */ /* 0x000fe20003fa6270 */
[----:B------:R-:W3:Y:S01]  /*128c0*/  MUFU.TANH R171, R47 ;  /* 0x0000002f00ab7308 */ /* 0x000ee20000002400 */
[C---:B------:R-:W-:Y:S02]  /*128d0*/  ISETP.GE.AND P1, PT, R8.reuse, R225, PT ;  /* 0x000000e10800720c */ /* 0x040fe40003f26270 */
[----:B------:R-:W-:-:S02]  /*128e0*/  ISETP.GE.AND P0, PT, R8, R223, PT ;  /* 0x000000df0800720c */ /* 0x000fc40003f06270 */
[----:B------:R-:W-:Y:S01]  /*128f0*/  ISETP.GE.AND P3, PT, R9, R223, PT ;  /* 0x000000df0900720c */ /* 0x000fe20003f66270 */
[-C--:B------:R-:W-:Y:S01]  /*12900*/  FMUL.FTZ R45, R45, R21.reuse ;  /* 0x000000152d2d7220 */ /* 0x080fe20000410000 */
[----:B------:R-:W-:Y:S01]  /*12910*/  FSEL R41, R41, -INF , !P2 ;  /* 0xff80000029297808 */ /* 0x000fe20005000000 */
[----:B------:R-:W-:Y:S01]  /*12920*/  MUFU.TANH R24, R24 ;  /* 0x0000001800187308 */ /* 0x000fe20000002400 */
[----:B------:R-:W-:Y:S01]  /*12930*/  FMUL.FTZ R46, R46, R21 ;  /* 0x000000152e2e7220 */ /* 0x000fe20000410000 */
[C---:B------:R-:W-:Y:S01]  /*12940*/  ISETP.GE.AND P2, PT, R17.reuse, R225, PT ;  /* 0x000000e11100720c */ /* 0x040fe20003f46270 */
[-C--:B------:R-:W-:Y:S01]  /*12950*/  FMUL.FTZ R44, R44, R21.reuse ;  /* 0x000000152c2c7220 */ /* 0x080fe20000410000 */
[----:B------:R-:W-:Y:S02]  /*12960*/  ISETP.GE.OR P4, PT, R17, R222, !P4 ;  /* 0x000000de1100720c */ /* 0x000fe40006786670 */
[----:B------:R-:W-:Y:S02]  /*12970*/  ISETP.GE.OR P6, PT, R9, R224, !P6 ;  /* 0x000000e00900720c */ /* 0x000fe400077c6670 */
[----:B------:R-:W4:Y:S01]  /*12980*/  MUFU.TANH R27, R82 ;  /* 0x00000052001b7308 */ /* 0x000f220000002400 */
[----:B------:R-:W-:Y:S01]  /*12990*/  ISETP.GE.OR P5, PT, R42, R222, !P5 ;  /* 0x000000de2a00720c */ /* 0x000fe20006fa6670 */
[----:B------:R-:W-:Y:S01]  /*129a0*/  FMUL.FTZ R37, R37, R21 ;  /* 0x0000001525257220 */ /* 0x000fe20000410000 */
[----:B------:R-:W-:-:S02]  /*129b0*/  ISETP.GE.OR P1, PT, R8, R224, !P1 ;  /* 0x000000e00800720c */ /* 0x000fc40004f26670 */
[-C--:B------:R-:W-:Y:S02]  /*129c0*/  ISETP.GE.OR P0, PT, R8, R222.reuse, !P0 ;  /* 0x000000de0800720c */ /* 0x080fe40004706670 */
[----:B------:R-:W-:Y:S02]  /*129d0*/  ISETP.GE.OR P3, PT, R9, R222, !P3 ;  /* 0x000000de0900720c */ /* 0x000fe40005f66670 */
[C---:B------:R-:W-:Y:S01]  /*129e0*/  IADD3 R18, R33.reuse, 0x21, RZ ;  /* 0x0000002121127810 */ /* 0x040fe20007ffe0ff */
[----:B------:R-:W-:Y:S01]  /*129f0*/  MUFU.TANH R165, R45 ;  /* 0x0000002d00a57308 */ /* 0x000fe20000002400 */
[C---:B------:R-:W-:Y:S02]  /*12a00*/  IADD3 R8, R33.reuse, 0x19, RZ ;  /* 0x0000001921087810 */ /* 0x040fe40007ffe0ff */
[----:B------:R-:W-:Y:S02]  /*12a10*/  IADD3 R9, R33, 0x20, RZ ;  /* 0x0000002021097810 */ /* 0x000fe40007ffe0ff */
[----:B------:R-:W-:-:S02]  /*12a20*/  ISETP.GE.OR P2, PT, R17, R224, !P2 ;  /* 0x000000e01100720c */ /* 0x000fc40005746670 */
[----:B------:R-:W-:Y:S01]  /*12a30*/  FSEL R11, R16, -INF , !P4 ;  /* 0xff800000100b7808 */ /* 0x000fe20006000000 */
[----:B------:R-:W5:Y:S01]  /*12a40*/  MUFU.TANH R168, R46 ;  /* 0x0000002e00a87308 */ /* 0x000f620000002400 */
[----:B------:R-:W-:Y:S02]  /*12a50*/  FSEL R13, R25, -INF , !P6 ;  /* 0xff800000190d7808 */ /* 0x000fe40007000000 */
[----:B------:R-:W-:Y:S02]  /*12a60*/  FSEL R31, R31, -INF , !P5 ;  /* 0xff8000001f1f7808 */ /* 0x000fe40006800000 */
[----:B------:R-:W-:Y:S02]  /*12a70*/  FSEL R16, R34, -INF , !P1 ;  /* 0xff80000022107808 */ /* 0x000fe40004800000 */
[----:B------:R-:W-:Y:S01]  /*12a80*/  ISETP.GE.AND P6, PT, R18, R223, PT ;  /* 0x000000df1200720c */ /* 0x000fe20003fc6270 */
[----:B------:R-:W2:Y:S01]  /*12a90*/  MUFU.TANH R26, R26 ;  /* 0x0000001a001a7308 */ /* 0x000ea20000002400 */
[----:B------:R-:W-:-:S02]  /*12aa0*/  ISETP.GE.AND P5, PT, R8, R225, PT ;  /* 0x000000e10800720c */ /* 0x000fc40003fa6270 */
[C---:B------:R-:W-:Y:S02]  /*12ab0*/  ISETP.GE.AND P4, PT, R9.reuse, R225, PT ;  /* 0x000000e10900720c */ /* 0x040fe40003f86270 */
[----:B------:R-:W-:-:S03]  /*12ac0*/  ISETP.GE.AND P1, PT, R9, R223, PT ;  /* 0x000000df0900720c */ /* 0x000fc60003f26270 */
[----:B------:R-:W2:Y:S01]  /*12ad0*/  MUFU.TANH R160, R44 ;  /* 0x0000002c00a07308 */ /* 0x000ea20000002400 */
[----:B-1----:R-:W-:Y:S01]  /*12ae0*/  FSEL R17, R32, -INF , !P2 ;  /* 0xff80000020117808 */ /* 0x002fe20005000000 */
[----:B------:R-:W-:Y:S01]  /*12af0*/  FMUL.FTZ R68, R68, R21 ;  /* 0x0000001544447220 */ /* 0x000fe20000410000 */
[----:B------:R-:W-:Y:S01]  /*12b00*/  ISETP.GE.AND P2, PT, R8, R223, PT ;  /* 0x000000df0800720c */ /* 0x000fe20003f46270 */
[----:B------:R-:W-:Y:S01]  /*12b10*/  FMUL.FTZ R69, R69, R21 ;  /* 0x0000001545457220 */ /* 0x000fe20000410000 */
[----:B------:R-:W-:-:S03]  /*12b20*/  ISETP.GE.OR P6, PT, R18, R222, !P6 ;  /* 0x000000de1200720c */ /* 0x000fc600077c6670 */
[----:B------:R-:W1:Y:S01]  /*12b30*/  MUFU.TANH R174, R37 ;  /* 0x0000002500ae7308 */ /* 0x000e620000002400 */
[-C--:B------:R-:W-:Y:S01]  /*12b40*/  FMUL.FTZ R70, R70, R21.reuse ;  /* 0x0000001546467220 */ /* 0x080fe20000410000 */
[-C--:B------:R-:W-:Y:S01]  /*12b50*/  ISETP.GE.OR P5, PT, R8, R224.reuse, !P5 ;  /* 0x000000e00800720c */ /* 0x080fe20006fa6670 */
[-C--:B------:R-:W-:Y:S01]  /*12b60*/  FMUL.FTZ R71, R71, R21.reuse ;  /* 0x0000001547477220 */ /* 0x080fe20000410000 */
[C---:B------:R-:W-:Y:S01]  /*12b70*/  ISETP.GE.OR P4, PT, R9.reuse, R224, !P4 ;  /* 0x000000e00900720c */ /* 0x040fe20006786670 */
[----:B------:R-:W-:Y:S01]  /*12b80*/  FMUL.FTZ R36, R36, R21 ;  /* 0x0000001524247220 */ /* 0x000fe20000410000 */
[----:B------:R-:W-:Y:S02]  /*12b90*/  ISETP.GE.OR P1, PT, R9, R222, !P1 ;  /* 0x000000de0900720c */ /* 0x000fe40004f26670 */
[----:B--2---:R-:W-:Y:S02]  /*12ba0*/  FSEL R10, R35, -INF , !P0 ;  /* 0xff800000230a7808 */ /* 0x004fe40004000000 */
[----:B------:R-:W-:-:S02]  /*12bb0*/  IADD3 R5, R33, 0x31, RZ ;  /* 0x0000003121057810 */ /* 0x000fc40007ffe0ff */
[----:B------:R-:W-:Y:S02]  /*12bc0*/  IADD3 R9, R33, 0x28, RZ ;  /* 0x0000002821097810 */ /* 0x000fe40007ffe0ff */
[----:B------:R-:W-:Y:S01]  /*12bd0*/  ISETP.GE.AND P0, PT, R18, R225, PT ;  /* 0x000000e11200720c */ /* 0x000fe20003f06270 */
[----:B------:R-:W2:Y:S01]  /*12be0*/  MUFU.TANH R162, R68 ;  /* 0x0000004400a27308 */ /* 0x000ea20000002400 */
[----:B------:R-:W-:Y:S01]  /*12bf0*/  ISETP.GE.OR P2, PT, R8, R222, !P2 ;  /* 0x000000de0800720c */ /* 0x000fe20005746670 */
[----:B------:R-:W-:Y:S01]  /*12c00*/  FMUL.FTZ R38, R38, R21 ;  /* 0x0000001526267220 */ /* 0x000fe20000410000 */
[----:B---3--:R-:W-:Y:S02]  /*12c10*/  FSEL R171, R171, -INF , !P6 ;  /* 0xff800000abab7808 */ /* 0x008fe40007000000 */
[----:B----4-:R-:W-:Y:S02]  /*12c20*/  FSEL R8, R27, -INF , !P3 ;  /* 0xff8000001b087808 */ /* 0x010fe40005800000 */
[----:B------:R-:W-:Y:S01]  /*12c30*/  FSEL R12, R24, -INF , !P5 ;  /* 0xff800000180c7808 */ /* 0x000fe20006800000 */
[----:B------:R-:W-:Y:S01]  /*12c40*/  MUFU.TANH R167, R69 ;  /* 0x0000004500a77308 */ /* 0x000fe20000002400 */
[----:B------:R-:W-:-:S02]  /*12c50*/  ISETP.GE.AND P6, PT, R5, R225, PT ;  /* 0x000000e10500720c */ /* 0x000fc40003fc6270 */
[C---:B------:R-:W-:Y:S02]  /*12c60*/  ISETP.GE.AND P3, PT, R9.reuse, R225, PT ;  /* 0x000000e10900720c */ /* 0x040fe40003f66270 */
[----:B------:R-:W-:-:S03]  /*12c70*/  ISETP.GE.AND P5, PT, R9, R223, PT ;  /* 0x000000df0900720c */ /* 0x000fc60003fa6270 */
[----:B------:R-:W3:Y:S01]  /*12c80*/  MUFU.TANH R170, R70 ;  /* 0x0000004600aa7308 */ /* 0x000ee20000002400 */
[----:B------:R-:W-:Y:S02]  /*12c90*/  ISETP.GE.OR P0, PT, R18, R224, !P0 ;  /* 0x000000e01200720c */ /* 0x000fe40004706670 */
[----:B------:R-:W-:-:S05]  /*12ca0*/  IADD3 R4, R33, 0x30, RZ ;  /* 0x0000003021047810 */ /* 0x000fca0007ffe0ff */
[----:B------:R-:W4:Y:S01]  /*12cb0*/  MUFU.TANH R175, R71 ;  /* 0x0000004700af7308 */ /* 0x000f220000002400 */
[----:B------:R-:W-:Y:S01]  /*12cc0*/  IADD3 R18, R33, 0x29, RZ ;  /* 0x0000002921127810 */ /* 0x000fe20007ffe0ff */
[----:B------:R-:W-:Y:S01]  /*12cd0*/  FMUL.FTZ R39, R39, R21 ;  /* 0x0000001527277220 */ /* 0x000fe20000410000 */
[----:B------:R-:W-:-:S05]  /*12ce0*/  ISETP.GE.OR P6, PT, R5, R224, !P6 ;  /* 0x000000e00500720c */ /* 0x000fca00077c6670 */
[----:B------:R-:W1:Y:S01]  /*12cf0*/  MUFU.TANH R176, R36 ;  /* 0x0000002400b07308 */ /* 0x000e620000002400 */
[-C--:B------:R-:W-:Y:S01]  /*12d00*/  FMUL.FTZ R84, R84, R21.reuse ;  /* 0x0000001554547220 */ /* 0x080fe20000410000 */
[----:B------:R-:W-:Y:S01]  /*12d10*/  ISETP.GE.OR P3, PT, R9, R224, !P3 ;  /* 0x000000e00900720c */ /* 0x000fe20005f66670 */
[-C--:B------:R-:W-:Y:S01]  /*12d20*/  FMUL.FTZ R85, R85, R21.reuse ;  /* 0x0000001555557220 */ /* 0x080fe20000410000 */
[----:B------:R-:W-:Y:S01]  /*12d30*/  ISETP.GE.OR P5, PT, R9, R222, !P5 ;  /* 0x000000de0900720c */ /* 0x000fe20006fa6670 */
[-C--:B------:R-:W-:Y:S01]  /*12d40*/  FMUL.FTZ R86, R86, R21.reuse ;  /* 0x0000001556567220 */ /* 0x080fe20000410000 */
[----:B-----5:R-:W-:Y:S01]  /*12d50*/  FSEL R168, R168, -INF , !P1 ;  /* 0xff800000a8a87808 */ /* 0x020fe20004800000 */
[----:B------:R-:W-:Y:S01]  /*12d60*/  FMUL.FTZ R87, R87, R21 ;  /* 0x0000001557577220 */ /* 0x000fe20000410000 */
[----:B------:R-:W5:Y:S01]  /*12d70*/  MUFU.TANH R146, R38 ;  /* 0x0000002600927308 */ /* 0x000f620000002400 */
[----:B------:R-:W-:Y:S02]  /*12d80*/  FSEL R165, R165, -INF , !P0 ;  /* 0xff800000a5a57808 */ /* 0x000fe40004000000 */
[----:B------:R-:W-:-:S02]  /*12d90*/  FSEL R9, R26, -INF , !P2 ;  /* 0xff8000001a097808 */ /* 0x000fc40005000000 */
[----:B------:R-:W-:Y:S02]  /*12da0*/  FSEL R160, R160, -INF , !P4 ;  /* 0xff800000a0a07808 */ /* 0x000fe40006000000 */
[C---:B------:R-:W-:Y:S02]  /*12db0*/  ISETP.GE.AND P1, PT, R4.reuse, R225, PT ;  /* 0x000000e10400720c */ /* 0x040fe40003f26270 */
[----:B------:R-:W-:Y:S01]  /*12dc0*/  ISETP.GE.AND P0, PT, R4, R223, PT ;  /* 0x000000df0400720c */ /* 0x000fe20003f06270 */
[----:B------:R-:W2:Y:S01]  /*12dd0*/  MUFU.TANH R145, R39 ;  /* 0x0000002700917308 */ /* 0x000ea20000002400 */
[C---:B------:R-:W-:Y:S02]  /*12de0*/  ISETP.GE.AND P2, PT, R18.reuse, R225, PT ;  /* 0x000000e11200720c */ /* 0x040fe40003f46270 */
[----:B------:R-:W-:Y:S02]  /*12df0*/  ISETP.GE.AND P4, PT, R18, R223, PT ;  /* 0x000000df1200720c */ /* 0x000fe40003f86270 */
[----:B-1----:R-:W-:-:S02]  /*12e00*/  FSEL R174, R174, -INF , !P6 ;  /* 0xff800000aeae7808 */ /* 0x002fc40007000000 */
[----:B------:R-:W-:Y:S01]  /*12e10*/  ISETP.GT.AND P6, PT, R219, R206, PT ;  /* 0x000000cedb00720c */ /* 0x000fe20003fc4270 */
[----:B------:R-:W1:Y:S01]  /*12e20*/  MUFU.TANH R172, R84 ;  /* 0x0000005400ac7308 */ /* 0x000e620000002400 */
[C---:B------:R-:W-:Y:S02]  /*12e30*/  ISETP.GE.OR P1, PT, R4.reuse, R224, !P1 ;  /* 0x000000e00400720c */ /* 0x040fe40004f26670 */
[----:B------:R-:W-:Y:S02]  /*12e40*/  ISETP.GE.OR P0, PT, R4, R222, !P0 ;  /* 0x000000de0400720c */ /* 0x000fe40004706670 */
[----:B------:R-:W-:-:S03]  /*12e50*/  ISETP.GE.OR P2, PT, R18, R224, !P2 ;  /* 0x000000e01200720c */ /* 0x000fc60005746670 */
[----:B------:R-:W-:Y:S01]  /*12e60*/  MUFU.TANH R147, R85 ;  /* 0x0000005500937308 */ /* 0x000fe20000002400 */
[----:B------:R-:W-:Y:S02]  /*12e70*/  ISETP.GE.OR P4, PT, R18, R222, !P4 ;  /* 0x000000de1200720c */ /* 0x000fe40006786670 */
[----:B------:R-:W-:-:S05]  /*12e80*/  IADD3 R4, R33, 0x38, RZ ;  /* 0x0000003821047810 */ /* 0x000fca0007ffe0ff */
[----:B------:R-:W1:Y:S01]  /*12e90*/  MUFU.TANH R144, R86 ;  /* 0x0000005600907308 */ /* 0x000e620000002400 */
[----:B------:R-:W-:-:S07]  /*12ea0*/  IADD3 R33, R33, 0x39, RZ ;  /* 0x0000003921217810 */ /* 0x000fce0007ffe0ff */
[----:B------:R-:W1:Y:S01]  /*12eb0*/  MUFU.TANH R164, R87 ;  /* 0x0000005700a47308 */ /* 0x000e620000002400 */
[----:B--2---:R-:W-:Y:S02]  /*12ec0*/  FSEL R162, R162, -INF , !P3 ;  /* 0xff800000a2a27808 */ /* 0x004fe40005800000 */
[----:B---3--:R-:W-:Y:S02]  /*12ed0*/  FSEL R170, R170, -INF , !P5 ;  /* 0xff800000aaaa7808 */ /* 0x008fe40006800000 */
[----:B------:R-:W-:Y:S02]  /*12ee0*/  FSEL R167, R167, -INF , !P2 ;  /* 0xff800000a7a77808 */ /* 0x000fe40005000000 */
[----:B----4-:R-:W-:Y:S02]  /*12ef0*/  FSEL R175, R175, -INF , !P4 ;  /* 0xff800000afaf7808 */ /* 0x010fe40006000000 */
[----:B------:R-:W-:Y:S02]  /*12f00*/  FSEL R176, R176, -INF , !P1 ;  /* 0xff800000b0b07808 */ /* 0x000fe40004800000 */
[----:B------:R-:W-:-:S02]  /*12f10*/  ISETP.GE.AND P3, PT, R5, R223, PT ;  /* 0x000000df0500720c */ /* 0x000fc40003f66270 */
[C---:B------:R-:W-:Y:S02]  /*12f20*/  ISETP.GE.AND P5, PT, R4.reuse, R225, PT ;  /* 0x000000e10400720c */ /* 0x040fe40003fa6270 */
[----:B------:R-:W-:Y:S02]  /*12f30*/  ISETP.GE.AND P2, PT, R4, R223, PT ;  /* 0x000000df0400720c */ /* 0x000fe40003f46270 */
[C---:B------:R-:W-:Y:S02]  /*12f40*/  ISETP.GE.AND P4, PT, R33.reuse, R225, PT ;  /* 0x000000e12100720c */ /* 0x040fe40003f86270 */
[----:B------:R-:W-:Y:S02]  /*12f50*/  ISETP.GE.AND P1, PT, R33, R223, PT ;  /* 0x000000df2100720c */ /* 0x000fe40003f26270 */
[----:B-----5:R-:W-:Y:S01]  /*12f60*/  FSEL R146, R146, -INF , !P0 ;  /* 0xff80000092927808 */ /* 0x020fe20004000000 */
[----:B------:R-:W-:Y:S01]  /*12f70*/  BSSY B1, `(.L_x_6044) ;  /* 0x0000078000017945 */ /* 0x000fe20003800000 */
[----:B------:R-:W-:-:S02]  /*12f80*/  ISETP.GE.OR P3, PT, R5, R222, !P3 ;  /* 0x000000de0500720c */ /* 0x000fc40005f66670 */
[C---:B------:R-:W-:Y:S02]  /*12f90*/  ISETP.GE.OR P5, PT, R4.reuse, R224, !P5 ;  /* 0x000000e00400720c */ /* 0x040fe40006fa6670 */
[----:B------:R-:W-:Y:S02]  /*12fa0*/  ISETP.GE.OR P2, PT, R4, R222, !P2 ;  /* 0x000000de0400720c */ /* 0x000fe40005746670 */
[----:B------:R-:W-:Y:S02]  /*12fb0*/  ISETP.NE.U32.AND P0, PT, R220, RZ, PT ;  /* 0x000000ffdc00720c */ /* 0x000fe40003f05070 */
[C---:B------:R-:W-:Y:S02]  /*12fc0*/  ISETP.GE.OR P4, PT, R33.reuse, R224, !P4 ;  /* 0x000000e02100720c */ /* 0x040fe40006786670 */
[----:B------:R-:W-:Y:S02]  /*12fd0*/  ISETP.GE.OR P1, PT, R33, R222, !P1 ;  /* 0x000000de2100720c */ /* 0x000fe40004f26670 */
[----:B------:R-:W-:-:S02]  /*12fe0*/  LOP3.LUT R0, R0, R61, RZ, 0xfc, !PT ;  /* 0x0000003d00007212 */ /* 0x000fc400078efcff */
        /* <DEDUP_REMOVED lines=12> */
[----:B------:R-:W-:Y:S02]  /*130b0*/  FSEL R145, R145, -INF , !P3 ;  /* 0xff80000091917808 */ /* 0x000fe40005800000 */
[----:B-1----:R-:W-:Y:S02]  /*130c0*/  FSEL R172, R172, -INF , !P5 ;  /* 0xff800000acac7808 */ /* 0x002fe40006800000 */
[----:B------:R-:W-:Y:S02]  /*130d0*/  FSEL R144, R144, -INF , !P2 ;  /* 0xff80000090907808 */ /* 0x000fe40005000000 */
[----:B------:R-:W-:Y:S02]  /*130e0*/  FSEL R147, R147, -INF , !P4 ;  /* 0xff80000093937808 */ /* 0x000fe40006000000 */
[----:B------:R-:W-:Y:S01]  /*130f0*/  FSEL R164, R164, -INF , !P1 ;  /* 0xff800000a4a47808 */ /* 0x000fe20004800000 */
        /* <DEDUP_REMOVED lines=21> */
[----:B------:R-:W-:-:S06]  /*13250*/  IMAD.HI.U32 R21, R25, R21, R24 ;  /* 0x0000001519157227 */ /* 0x000fcc00078e0018 */
[----:B------:R-:W-:-:S04]  /*13260*/  IMAD.HI.U32 R18, R21, R6, RZ ;  /* 0x0000000615127227 */ /* 0x000fc800078e00ff */
[----:B------:R-:W-:Y:S02]  /*13270*/  IMAD.HI.U32 R14, R21, R4, RZ ;  /* 0x00000004150e7227 */ /* 0x000fe400078e00ff */
[----:B------:R-:W2:Y:S02]  /*13280*/  LD.E.64 R20, [R22.64+0x20] ;  /* 0x0000200616147980 */ /* 0x000ea4000c101b00 */
        /* <DEDUP_REMOVED lines=12> */
[----:B------:R-:W-:-:S05]  /*13350*/  ISETP.NE.AND P2, PT, R19, RZ, PT ;  /* 0x000000ff1300720c */ /* 0x000fca0003f45270 */
        /* <DEDUP_REMOVED lines=26> */
.L_x_6047:
[----:B------:R-:W2:Y:S02]  /*13500*/  LD.E R7, [R22.64+0x38] ;  /* 0x0000380616077980 */ /* 0x000ea4000c101900 */
[----:B--2---:R-:W-:-:S04]  /*13510*/  LEA R7, -R7, RZ, 0x6 ;  /* 0x000000ff07077211 */ /* 0x004fc800078e31ff */
[----:B------:R-:W-:Y:S02]  /*13520*/  SHF.R.S32.HI R6, RZ, 0x1f, R7 ;  /* 0x0000001fff067819 */ /* 0x000fe40000011407 */
.L_x_6048:
[----:B------:R-:W-:Y:S05]  /*13530*/  BSYNC B0 ;  /* 0x0000000000007941 */ /* 0x000fea0003800000 */
.L_x_6046:
[C---:B------:R-:W-:Y:S01]  /*13540*/  LEA R208, P2, R7.reuse, R208, 0x1 ;  /* 0x000000d007d07211 */ /* 0x040fe200078408ff */
[C---:B------:R-:W-:Y:S01]  /*13550*/  IMAD.SHL.U32 R5, R136.reuse, 0x20, RZ ;  /* 0x0000002088057824 */ /* 0x040fe200078e00ff */
[----:B------:R-:W-:Y:S02]  /*13560*/  SHF.L.U64.HI R4, R136, 0x5, R137 ;  /* 0x0000000588047819 */ /* 0x000fe40000010289 */
[----:B------:R-:W-:Y:S02]  /*13570*/  LEA.HI.X R207, R7, R207, R6, 0x1, P2 ;  /* 0x000000cf07cf7211 */ /* 0x000fe400010f0c06 */
        /* <DEDUP_REMOVED lines=23> */
.L_x_6045:
[----:B------:R-:W-:Y:S05]  /*136f0*/  BSYNC B1 ;  /* 0x0000000000017941 */ /* 0x000fea0003800000 */
.L_x_6044:
[----:B------:R2:W3:Y:S01]  /*13700*/  LD.E R166, [R22.64+0xdc] ;  /* 0x0000dc0616a67980 */ /* 0x0004e2000c101900 */
[----:B------:R-:W-:-:S02]  /*13710*/  FMNMX.FTZ R5, R3, R40, !PT ;  /* 0x0000002803057209 */ /* 0x000fc40007810000 */
[----:B-1----:R-:W-:Y:S02]  /*13720*/  FMNMX.FTZ R7, R41, R64, !PT ;  /* 0x0000004029077209 */ /* 0x002fe40007810000 */
[----:B------:R-:W-:Y:S02]  /*13730*/  FMNMX.FTZ R4, R28, R5, !PT ;  /* 0x000000051c047209 */ /* 0x000fe40007810000 */
[----:B------:R-:W-:Y:S02]  /*13740*/  FMNMX.FTZ R6, R30, R7, !PT ;  /* 0x000000071e067209 */ /* 0x000fe40007810000 */
[----:B------:R-:W-:Y:S02]  /*13750*/  FMNMX.FTZ R4, R29, R4, !PT ;  /* 0x000000041d047209 */ /* 0x000fe40007810000 */
[----:B------:R-:W-:Y:S02]  /*13760*/  FMNMX.FTZ R6, R31, R6, !PT ;  /* 0x000000061f067209 */ /* 0x000fe40007810000 */
        /* <DEDUP_REMOVED lines=31> */
[----:B--2---:R-:W-:Y:S01]  /*13960*/  LDSM.16.MT88.4 R20, [R205+0xc800] ;  /* 0x00c80000cd14783b */ /* 0x004fe20000004200 */
        /* <DEDUP_REMOVED lines=9> */
[----:B------:R-:W-:-:S05]  /*13a00*/  FMNMX.FTZ R6, R164, R5, !PT ;  /* 0x00000005a4067209 */ /* 0x000fca0007810000 */
[----:B------:R-:W2:Y:S01]  /*13a10*/  SHFL.BFLY PT, R5, R6, 0x2, 0x1f ;  /* 0x0c401f0006057f89 */ /* 0x000ea200000e0000 */
[----:B-1----:R-:W-:-:S05]  /*13a20*/  FMNMX.FTZ R7, R14, R7, !PT ;  /* 0x000000070e077209 */ /* 0x002fca0007810000 */
[----:B------:R-:W1:Y:S01]  /*13a30*/  SHFL.BFLY PT, R132, R7, 0x1, 0x1f ;  /* 0x0c201f0007847f89 */ /* 0x000e6200000e0000 */
[----:B--2---:R-:W-:-:S05]  /*13a40*/  FMNMX.FTZ R5, R6, R5, !PT ;  /* 0x0000000506057209 */ /* 0x004fca0007810000 */
[----:B------:R-:W2:Y:S01]  /*13a50*/  SHFL.BFLY PT, R4, R5, 0x1, 0x1f ;  /* 0x0c201f0005047f89 */ /* 0x000ea200000e0000 */
[----:B-1----:R-:W-:-:S04]  /*13a60*/  FMNMX.FTZ R132, R7, R132, !PT ;  /* 0x0000008407847209 */ /* 0x002fc80007810000 */
[----:B------:R-:W-:Y:S01]  /*13a70*/  FSETP.NEU.FTZ.AND P1, PT, R132, -INF , PT ;  /* 0xff8000008400780b */ /* 0x000fe20003f3d000 */
[----:B---3--:R-:W-:-:S05]  /*13a80*/  FMUL.FTZ R173, R166, R132 ;  /* 0x00000084a6ad7220 */ /* 0x008fca0000410000 */
[----:B------:R-:W-:-:S05]  /*13a90*/  FSEL R173, R173, RZ, P1 ;  /* 0x000000ffadad7208 */ /* 0x000fca0000800000 */
[--C-:B------:R-:W-:Y:S01]  /*13aa0*/  FFMA.FTZ R159, R3, R166, -R173.reuse ;  /* 0x000000a6039f7223 */ /* 0x100fe200000108ad */
[----:B--2---:R-:W-:Y:S01]  /*13ab0*/  FMNMX.FTZ R3, R5, R4, !PT ;  /* 0x0000000405037209 */ /* 0x004fe20007810000 */
[-CC-:B------:R-:W-:Y:S01]  /*13ac0*/  FFMA.FTZ R156, R40, R166.reuse, -R173.reuse ;  /* 0x000000a6289c7223 */ /* 0x180fe200000108ad */
[----:B------:R-:W-:Y:S01]  /*13ad0*/  LDSM.16.MT88.4 R4, [R202+0x10000] ;  /* 0x01000000ca04783b */ /* 0x000fe20000004200 */
[-CC-:B------:R-:W-:Y:S01]  /*13ae0*/  FFMA.FTZ R154, R28, R166.reuse, -R173.reuse ;  /* 0x000000a61c9a7223 */ /* 0x180fe200000108ad */
[----:B------:R-:W-:Y:S01]  /*13af0*/  FSETP.NEU.FTZ.AND P1, PT, R3, -INF , PT ;  /* 0xff8000000300780b */ /* 0x000fe20003f3d000 */
[----:B------:R-:W-:Y:S01]  /*13b00*/  FMUL.FTZ R169, R166, R3 ;  /* 0x00000003a6a97220 */ /* 0x000fe20000410000 */
[----:B------:R-:W-:Y:S01]  /*13b10*/  MUFU.EX2 R159, R159 ;  /* 0x0000009f009f7308 */ /* 0x000fe20000000800 */
[-CC-:B------:R-:W-:Y:S02]  /*13b20*/  FFMA.FTZ R151, R29, R166.reuse, -R173.reuse ;  /* 0x000000a61d977223 */ /* 0x180fe400000108ad */
[-CC-:B------:R-:W-:Y:S01]  /*13b30*/  FFMA.FTZ R157, R17, R166.reuse, -R173.reuse ;  /* 0x000000a6119d7223 */ /* 0x180fe200000108ad */
[----:B------:R-:W-:Y:S01]  /*13b40*/  FSEL R169, R169, RZ, P1 ;  /* 0x000000ffa9a97208 */ /* 0x000fe20000800000 */
[----:B------:R-:W-:-:S02]  /*13b50*/  FFMA.FTZ R150, R16, R166, -R173 ;  /* 0x000000a610967223 */ /* 0x000fc400000108ad */
[----:B------:R-:W-:Y:S01]  /*13b60*/  LDSM.16.MT88.4 R16, [R203+0xe800] ;  /* 0x00e80000cb10783b */ /* 0x000fe20000004200 */
[----:B------:R-:W1:Y:S01]  /*13b70*/  MUFU.EX2 R156, R156 ;  /* 0x0000009c009c7308 */ /* 0x000e620000000800 */
[-CC-:B------:R-:W-:Y:S02]  /*13b80*/  FFMA.FTZ R158, R41, R166.reuse, -R169.reuse ;  /* 0x000000a6299e7223 */ /* 0x180fe400000108a9 */
[----:B------:R-:W2:Y:S01]  /*13b90*/  LDSM.16.MT88.4 R40, [R205+0xe000] ;  /* 0x00e00000cd28783b */ /* 0x000ea20000004200 */
[-CC-:B------:R-:W-:Y:S02]  /*13ba0*/  FFMA.FTZ R161, R64, R166.reuse, -R169.reuse ;  /* 0x000000a640a17223 */ /* 0x180fe400000108a9 */
[-CC-:B------:R-:W-:Y:S01]  /*13bb0*/  FFMA.FTZ R163, R30, R166.reuse, -R169.reuse ;  /* 0x000000a61ea37223 */ /* 0x180fe200000108a9 */
[----:B------:R-:W3:Y:S01]  /*13bc0*/  LDSM.16.MT88.4 R64, [R202+0xe000] ;  /* 0x00e00000ca40783b */ /* 0x000ee20000004200 */
[-CC-:B------:R-:W-:Y:S01]  /*13bd0*/  FFMA.FTZ R152, R31, R166.reuse, -R169.reuse ;  /* 0x000000a61f987223 */ /* 0x180fe200000108a9 */
[----:B------:R-:W-:Y:S01]  /*13be0*/  MUFU.EX2 R154, R154 ;  /* 0x0000009a009a7308 */ /* 0x000fe20000000800 */
[-CC-:B------:R-:W-:Y:S01]  /*13bf0*/  FFMA.FTZ R155, R11, R166.reuse, -R169.reuse ;  /* 0x000000a60b9b7223 */ /* 0x180fe200000108a9 */
[----:B------:R-:W-:Y:S01]  /*13c00*/  LDSM.16.MT88.4 R28, [R202+0xc800] ;  /* 0x00c80000ca1c783b */ /* 0x000fe20000004200 */
[----:B------:R-:W-:-:S02]  /*13c10*/  FFMA.FTZ R148, R10, R166, -R169 ;  /* 0x000000a60a947223 */ /* 0x000fc400000108a9 */
[-CC-:B------:R-:W-:Y:S02]  /*13c20*/  FFMA.FTZ R153, R8, R166.reuse, -R169.reuse ;  /* 0x000000a608997223 */ /* 0x180fe400000108a9 */
[-C--:B------:R-:W-:Y:S01]  /*13c30*/  FFMA.FTZ R134, R9, R166.reuse, -R169 ;  /* 0x000000a609867223 */ /* 0x080fe200000108a9 */
[----:B------:R-:W4:Y:S01]  /*13c40*/  MUFU.EX2 R151, R151 ;  /* 0x0000009700977308 */ /* 0x000f220000000800 */
[----:B------:R-:W5:Y:S01]  /*13c50*/  LDSM.16.MT88.4 R8, [R205+0xe800] ;  /* 0x00e80000cd08783b */ /* 0x000f620000004200 */
[----:B-1----:R-:W-:Y:S01]  /*13c60*/  F2FP.BF16.PACK_AB R96, R156, R159 ;  /* 0x0000009f9c60723e */ /* 0x002fe200000010ff */
[-CC-:B------:R-:W-:Y:S02]  /*13c70*/  FFMA.FTZ R149, R13, R166.reuse, -R173.reuse ;  /* 0x000000a60d957223 */ /* 0x180fe400000108ad */
[-CC-:B------:R-:W-:Y:S02]  /*13c80*/  FFMA.FTZ R0, R12, R166.reuse, -R173.reuse ;  /* 0x000000a60c007223 */ /* 0x180fe400000108ad */
[----:B------:R-:W1:Y:S01]  /*13c90*/  LDSM.16.MT88.4 R12, [R202+0xe800] ;  /* 0x00e80000ca0c783b */ /* 0x000e620000004200 */
[----:B------:R-:W-:Y:S01]  /*13ca0*/  MUFU.EX2 R158, R158 ;  /* 0x0000009e009e7308 */ /* 0x000fe20000000800 */
[----:B------:R-:W-:-:S02]  /*13cb0*/  FFMA.FTZ R160, R160, R166, -R173 ;  /* 0x000000a6a0a07223 */ /* 0x000fc400000108ad */
[-CC-:B------:R-:W-:Y:S02]  /*13cc0*/  FFMA.FTZ R165, R165, R166.reuse, -R173.reuse ;  /* 0x000000a6a5a57223 */ /* 0x180fe400000108ad */
[-CC-:B------:R-:W-:Y:S02]  /*13cd0*/  FFMA.FTZ R162, R162, R166.reuse, -R173.reuse ;  /* 0x000000a6a2a27223 */ /* 0x180fe400000108ad */
[----:B------:R-:W-:Y:S01]  /*13ce0*/  FFMA.FTZ R167, R167, R166, -R173 ;  /* 0x000000a6a7a77223 */ /* 0x000fe200000108ad */
[----:B------:R-:W2:Y:S01]  /*13cf0*/  MUFU.EX2 R161, R161 ;  /* 0x000000a100a17308 */ /* 0x000ea20000000800 */
[----:B----4-:R-:W-:Y:S01]  /*13d00*/  F2FP.BF16.PACK_AB R98, R151, R154 ;  /* 0x0000009a9762723e */ /* 0x010fe200000010ff */
[-CC-:B------:R-:W-:Y:S02]  /*13d10*/  FFMA.FTZ R168, R168, R166.reuse, -R169.reuse ;  /* 0x000000a6a8a87223 */ /* 0x180fe400000108a9 */
[-CC-:B------:R-:W-:Y:S02]  /*13d20*/  FFMA.FTZ R171, R171, R166.reuse, -R169.reuse ;  /* 0x000000a6abab7223 */ /* 0x180fe400000108a9 */
[----:B------:R-:W-:-:S02]  /*13d30*/  FFMA.FTZ R170, R170, R166, -R169 ;  /* 0x000000a6aaaa7223 */ /* 0x000fc400000108a9 */
[----:B------:R-:W-:Y:S01]  /*13d40*/  MUFU.EX2 R163, R163 ;  /* 0x000000a300a37308 */ /* 0x000fe20000000800 */
[-C--:B------:R-:W-:Y:S02]  /*13d50*/  FFMA.FTZ R175, R175, R166.reuse, -R169 ;  /* 0x000000a6afaf7223 */ /* 0x080fe400000108a9 */
[-CC-:B------:R-:W-:Y:S02]  /*13d60*/  FFMA.FTZ R176, R176, R166.reuse, -R173.reuse ;  /* 0x000000a6b0b07223 */ /* 0x180fe400000108ad */
[-CC-:B------:R-:W-:Y:S02]  /*13d70*/  FFMA.FTZ R177, R174, R166.reuse, -R173.reuse ;  /* 0x000000a6aeb17223 */ /* 0x180fe400000108ad */
[--C-:B------:R-:W-:Y:S01]  /*13d80*/  FFMA.FTZ R172, R172, R166, -R173.reuse ;  /* 0x000000a6acac7223 */ /* 0x100fe200000108ad */
[----:B------:R-:W4:Y:S01]  /*13d90*/  MUFU.EX2 R152, R152 ;  /* 0x0000009800987308 */ /* 0x000f220000000800 */
[----:B--2---:R-:W-:Y:S01]  /*13da0*/  F2FP.BF16.PACK_AB R97, R161, R158 ;  /* 0x0000009ea161723e */ /* 0x004fe200000010ff */
[----:B------:R-:W-:-:S02]  /*13db0*/  FFMA.FTZ R229, R147, R166, -R173 ;  /* 0x000000a693e57223 */ /* 0x000fc400000108ad */
[-CC-:B------:R-:W-:Y:S02]  /*13dc0*/  FFMA.FTZ R173, R146, R166.reuse, -R169.reuse ;  /* 0x000000a692ad7223 */ /* 0x180fe400000108a9 */
[-CC-:B------:R-:W-:Y:S02]  /*13dd0*/  FFMA.FTZ R174, R145, R166.reuse, -R169.reuse ;  /* 0x000000a691ae7223 */ /* 0x180fe400000108a9 */
[----:B------:R-:W-:Y:S01]  /*13de0*/  MUFU.EX2 R157, R157 ;  /* 0x0000009d009d7308 */ /* 0x000fe20000000800 */
[-CC-:B------:R-:W-:Y:S02]  /*13df0*/  FFMA.FTZ R178, R144, R166.reuse, -R169.reuse ;  /* 0x000000a690b27223 */ /* 0x180fe400000108a9 */
[----:B------:R-:W-:Y:S01]  /*13e00*/  FFMA.FTZ R227, R164, R166, -R169 ;  /* 0x000000a6a4e37223 */ /* 0x000fe200000108a9 */
[----:B------:R-:W-:Y:S01]  /*13e10*/  LDSM.16.MT88.4 R144, [R204+0xd800] ;  /* 0x00d80000cc90783b */ /* 0x000fe20000004200 */
[----:B------:R-:W-:Y:S02]  /*13e20*/  FADD.FTZ R159, R159, R156 ;  /* 0x0000009c9f9f7221 */ /* 0x000fe40000010000 */
[----:B------:R-:W-:Y:S01]  /*13e30*/  FADD.FTZ R158, R158, R161 ;  /* 0x000000a19e9e7221 */ /* 0x000fe20000010000 */
[----:B----4-:R-:W-:Y:S01]  /*13e40*/  F2FP.BF16.PACK_AB R99, R152, R163 ;  /* 0x000000a39863723e */ /* 0x010fe200000010ff */
[----:B------:R-:W2:Y:S01]  /*13e50*/  MUFU.EX2 R150, R150 ;  /* 0x0000009600967308 */ /* 0x000ea20000000800 */
[----:B------:R-:W-:-:S02]  /*13e60*/  FADD.FTZ R154, R154, R159 ;  /* 0x0000009f9a9a7221 */ /* 0x000fc40000010000 */
[----:B------:R-:W-:Y:S02]  /*13e70*/  FADD.FTZ R163, R163, R158 ;  /* 0x0000009ea3a37221 */ /* 0x000fe40000010000 */
[----:B------:R-:W-:Y:S01]  /*13e80*/  FADD.FTZ R154, R151, R154 ;  /* 0x0000009a979a7221 */ /* 0x000fe20000010000 */
[C---:B------:R-:W-:Y:S01]  /*13e90*/  HMMA.16816.F32.BF16 R36, R96.reuse, R40, RZ ;  /* 0x000000286024723c */ /* 0x040fe200000418ff */
[----:B------:R-:W-:Y:S01]  /*13ea0*/  FADD.FTZ R152, R152, R163 ;  /* 0x000000a398987221 */ /* 0x000fe20000010000 */
        /* <DEDUP_REMOVED lines=17> */
[C---:B---3--:R-:W-:Y:S02]  /*13fc0*/  HMMA.16816.F32.BF16 R60, R96.reuse, R64, RZ ;  /* 0x00000040603c723c */ /* 0x048fe400000418ff */
        /* <DEDUP_REMOVED lines=236> */
.L_x_6051:
[----:B------:R-:W-:Y:S02]  /*14e90*/  ULDC.64 UR4, c[0x0][0x118] ;  /* 0x0000460000047ab9 */ /* 0x000fe40000000a00 */
[----:B------:R-:W2:Y:S02]  /*14ea0*/  LD.E R6, [R230.64+0x40] ;  /* 0x00004004e6067980 */ /* 0x000ea4000c101900 */
[----:B--2---:R-:W-:-:S04]  /*14eb0*/  LEA R6, -R6, RZ, 0x6 ;  /* 0x000000ff06067211 */ /* 0x004fc800078e31ff */
[----:B------:R-:W-:Y:S02]  /*14ec0*/  SHF.R.S32.HI R4, RZ, 0x1f, R6 ;  /* 0x0000001fff047819 */ /* 0x000fe40000011406 */
.L_x_6052:
[----:B------:R-:W-:Y:S05]  /*14ed0*/  BSYNC B0 ;  /* 0x0000000000007941 */ /* 0x000fea0003800000 */
.L_x_6050:
[----:B------:R-:W-:Y:S01]  /*14ee0*/  IMAD.SHL.U32 R5, R138, 0x20, RZ ;  /* 0x000000208a057824 */ /* 0x000fe200078e00ff */
[----:B------:R-:W-:Y:S01]  /*14ef0*/  LEA R210, P2, R6, R210, 0x1 ;  /* 0x000000d206d27211 */ /* 0x000fe200078408ff */
[----:B------:R-:W-:Y:S01]  /*14f00*/  ULDC.64 UR4, c[0x0][0x118] ;  /* 0x0000460000047ab9 */ /* 0x000fe20000000a00 */
[----:B------:R-:W-:Y:S02]  /*14f10*/  SHF.L.U64.HI R0, R138, 0x5, R139 ;  /* 0x000000058a007819 */ /* 0x000fe4000001028b */
[C---:B------:R-:W-:Y:S02]  /*14f20*/  IADD3 R8, P1, R5.reuse, R210, RZ ;  /* 0x000000d205087210 */ /* 0x040fe40007f3e0ff */
[----:B------:R-:W-:Y:S02]  /*14f30*/  LEA.HI.X R211, R6, R211, R4, 0x1, P2 ;  /* 0x000000d306d37211 */ /* 0x000fe400010f0c04 */
        /* <DEDUP_REMOVED lines=23> */
[----:B------:R-:W3:Y:S04]  /*150b0*/  LDSM.16.M88.4 R20, [R198] ;  /* 0x00000000c614783b */ /* 0x000ee80000000200 */
[----:B------:R-:W-:Y:S04]  /*150c0*/  LDSM.16.M88.4 R168, [R197] ;  /* 0x00000000c5a8783b */ /* 0x000fe80000000200 */
[----:B------:R-:W-:Y:S04]  /*150d0*/  LDSM.16.M88.4 R172, [R195+0x6000] ;  /* 0x00600000c3ac783b */ /* 0x000fe80000000200 */
[----:B------:R-:W5:Y:S01]  /*150e0*/  LD.E R0, [R230.64+0x18c] ;  /* 0x00018c04e6007980 */ /* 0x000f62000c101900 */
[----:B------:R-:W-:Y:S01]  /*150f0*/  IMAD R2, R219, 0x40, R2 ;  /* 0x00000040db027824 */ /* 0x000fe200078e0202 */
[----:B------:R-:W-:Y:S02]  /*15100*/  BSSY B1, `(.L_x_6053) ;  /* 0x00001ac000017945 */ /* 0x000fe40003800000 */
[----:B------:R-:W1:Y:S02]  /*15110*/  LDSM.16.M88.4 R140, [R200+0x6800] ;  /* 0x00680000c88c783b */ /* 0x000e640000000200 */
[----:B------:R-:W-:-:S02]  /*15120*/  ISETP.GE.AND P4, PT, R2, R225, PT ;  /* 0x000000e10200720c */ /* 0x000fc40003f86270 */
[----:B------:R-:W1:Y:S02]  /*15130*/  LDSM.16.M88.4 R156, [R200+0x7000] ;  /* 0x00700000c89c783b */ /* 0x000e640000000200 */
[----:B------:R-:W-:Y:S02]  /*15140*/  ISETP.GE.OR P4, PT, R2, R224, !P4 ;  /* 0x000000e00200720c */ /* 0x000fe40006786670 */
[----:B--2---:R-:W2:Y:S04]  /*15150*/  LDSM.16.M88.4 R8, [R200+0x7800] ;  /* 0x00780000c808783b */ /* 0x004ea80000000200 */
[----:B------:R-:W-:Y:S01]  /*15160*/  LDSM.16.M88.4 R148, [R196] ;  /* 0x00000000c494783b */ /* 0x000fe20000000200 */
[C---:B----4-:R-:W-:Y:S03]  /*15170*/  HMMA.16816.F32.BF16 R16, R176.reuse, R12, RZ ;  /* 0x0000000cb010723c */ /* 0x050fe600000418ff */
[----:B------:R-:W4:Y:S04]  /*15180*/  LDSM.16.M88.4 R152, [R191] ;  /* 0x00000000bf98783b */ /* 0x000f280000000200 */
[----:B------:R-:W2:Y:S01]  /*15190*/  LDSM.16.M88.4 R164, [R194] ;  /* 0x00000000c2a4783b */ /* 0x000ea20000000200 */
[----:B------:R-:W-:Y:S03]  /*151a0*/  HMMA.16816.F32.BF16 R12, R176, R14, RZ ;  /* 0x0000000eb00c723c */ /* 0x000fe600000418ff */
[----:B---3--:R-:W3:Y:S04]  /*151b0*/  LDSM.16.M88.4 R24, [R192] ;  /* 0x00000000c018783b */ /* 0x008ee80000000200 */
[----:B------:R-:W2:Y:S04]  /*151c0*/  LDSM.16.M88.4 R32, [R193] ;  /* 0x00000000c120783b */ /* 0x000ea80000000200 */
[----:B------:R-:W-:Y:S04]  /*151d0*/  LDSM.16.M88.4 R240, [R200+0x8000] ;  /* 0x00800000c8f0783b */ /* 0x000fe80000000200 */
[----:B------:R-:W-:Y:S01]  /*151e0*/  LDSM.16.M88.4 R28, [R195+0x6800] ;  /* 0x00680000c31c783b */ /* 0x000fe20000000200 */
[C---:B------:R-:W-:Y:S03]  /*151f0*/  HMMA.16816.F32.BF16 R16, R4.reuse, R20, R16 ;  /* 0x000000140410723c */ /* 0x040fe60000041810 */
[----:B------:R-:W-:Y:S04]  /*15200*/  LDSM.16.M88.4 R236, [R197+0x2000] ;  /* 0x00200000c5ec783b */ /* 0x000fe80000000200 */
[----:B------:R-:W-:Y:S01]  /*15210*/  LDSM.16.M88.4 R232, [R195+0x8000] ;  /* 0x00800000c3e8783b */ /* 0x000fe20000000200 */
[----:B------:R-:W-:Y:S03]  /*15220*/  HMMA.16816.F32.BF16 R12, R4, R22, R12 ;  /* 0x00000016040c723c */ /* 0x000fe6000004180c */
[----:B------:R-:W-:Y:S04]  /*15230*/  LDSM.16.M88.4 R20, [R195+0x7000] ;  /* 0x00700000c314783b */ /* 0x000fe80000000200 */
[----:B------:R-:W0:Y:S01]  /*15240*/  LDGDEPBAR ;  /* 0x00000000000079af */ /* 0x000e220000000000 */
[----:B-1----:R-:W-:Y:S08]  /*15250*/  HMMA.16816.F32.BF16 R144, R176, R140, RZ ;  /* 0x0000008cb090723c */ /* 0x002ff000000418ff */
[C---:B------:R-:W-:Y:S08]  /*15260*/  HMMA.16816.F32.BF16 R16, R168.reuse, R172, R16 ;  /* 0x000000aca810723c */ /* 0x040ff00000041810 */
[----:B------:R-:W-:Y:S01]  /*15270*/  HMMA.16816.F32.BF16 R12, R168, R174, R12 ;  /* 0x000000aea80c723c */ /* 0x000fe2000004180c */
[----:B------:R-:W-:Y:S07]  /*15280*/  LDSM.16.M88.4 R172, [R195+0x7800] ;  /* 0x00780000c3ac783b */ /* 0x000fee0000000200 */
[C---:B------:R-:W-:Y:S08]  /*15290*/  HMMA.16816.F32.BF16 R160, R176.reuse, R156, RZ ;  /* 0x0000009cb0a0723c */ /* 0x040ff000000418ff */
[C---:B------:R-:W-:Y:S08]  /*152a0*/  HMMA.16816.F32.BF16 R140, R176.reuse, R142, RZ ;  /* 0x0000008eb08c723c */ /* 0x040ff000000418ff */
[C---:B------:R-:W-:Y:S08]  /*152b0*/  HMMA.16816.F32.BF16 R156, R176.reuse, R158, RZ ;  /* 0x0000009eb09c723c */ /* 0x040ff000000418ff */
[C---:B--2---:R-:W-:Y:S08]  /*152c0*/  HMMA.16816.F32.BF16 R180, R176.reuse, R8, RZ ;  /* 0x00000008b0b4723c */ /* 0x044ff000000418ff */
[----:B------:R-:W-:Y:S01]  /*152d0*/  HMMA.16816.F32.BF16 R176, R176, R10, RZ ;  /* 0x0000000ab0b0723c */ /* 0x000fe200000418ff */
[----:B------:R-:W1:Y:S07]  /*152e0*/  LDSM.16.M88.4 R8, [R201+0x2000] ;  /* 0x00200000c908783b */ /* 0x000e6e0000000200 */
[C---:B----4-:R-:W-:Y:S08]  /*152f0*/  HMMA.16816.F32.BF16 R16, R148.reuse, R152, R16 ;  /* 0x000000989410723c */ /* 0x050ff00000041810 */
[----:B------:R-:W-:Y:S01]  /*15300*/  HMMA.16816.F32.BF16 R12, R148, R154, R12 ;  /* 0x0000009a940c723c */ /* 0x000fe2000004180c */
[----:B------:R-:W-:Y:S07]  /*15310*/  LDSM.16.M88.4 R152, [R191+0x1800] ;  /* 0x00180000bf98783b */ /* 0x000fee0000000200 */
[C---:B------:R-:W-:Y:S08]  /*15320*/  HMMA.16816.F32.BF16 R144, R4.reuse, R164, R144 ;  /* 0x000000a40490723c */ /* 0x040ff00000041890 */
[C---:B------:R-:W-:Y:S01]  /*15330*/  HMMA.16816.F32.BF16 R140, R4.reuse, R166, R140 ;  /* 0x000000a6048c723c */ /* 0x040fe2000004188c */
[----:B------:R-:W-:Y:S07]  /*15340*/  LDSM.16.M88.4 R164, [R190] ;  /* 0x00000000bea4783b */ /* 0x000fee0000000200 */
[C---:B---3--:R-:W-:Y:S08]  /*15350*/  HMMA.16816.F32.BF16 R180, R4.reuse, R24, R180 ;  /* 0x0000001804b4723c */ /* 0x048ff000000418b4 */
[C---:B------:R-:W-:Y:S01]  /*15360*/  HMMA.16816.F32.BF16 R176, R4.reuse, R26, R176 ;  /* 0x0000001a04b0723c */ /* 0x040fe200000418b0 */
[----:B------:R-:W2:Y:S07]  /*15370*/  LDSM.16.M88.4 R24, [R199+0x2000] ;  /* 0x00200000c718783b */ /* 0x000eae0000000200 */
[C---:B------:R-:W-:Y:S08]  /*15380*/  HMMA.16816.F32.BF16 R160, R4.reuse, R32, R160 ;  /* 0x0000002004a0723c */ /* 0x040ff000000418a0 */
[----:B------:R-:W-:Y:S01]  /*15390*/  HMMA.16816.F32.BF16 R156, R4, R34, R156 ;  /* 0x00000022049c723c */ /* 0x000fe2000004189c */
[----:B------:R-:W3:Y:S04]  /*153a0*/  LDSM.16.M88.4 R32, [R191+0x800] ;  /* 0x00080000bf20783b */ /* 0x000ee80000000200 */
[----:B------:R-:W4:Y:S03]  /*153b0*/  LDSM.16.M88.4 R4, [R191+0x1000] ;  /* 0x00100000bf04783b */ /* 0x000f260000000200 */
[C---:B-1----:R-:W-:Y:S08]  /*153c0*/  HMMA.16816.F32.BF16 R16, R8.reuse, R240, R16 ;  /* 0x000000f00810723c */ /* 0x042ff00000041810 */
[----:B------:R-:W-:Y:S01]  /*153d0*/  HMMA.16816.F32.BF16 R12, R8, R242, R12 ;  /* 0x000000f2080c723c */ /* 0x000fe2000004180c */
[----:B------:R-:W-:Y:S07]  /*153e0*/  LDSM.16.M88.4 R240, [R186] ;  /* 0x00000000baf0783b */ /* 0x000fee0000000200 */
[C---:B------:R-:W-:Y:S08]  /*153f0*/  HMMA.16816.F32.BF16 R144, R168.reuse, R28, R144 ;  /* 0x0000001ca890723c */ /* 0x040ff00000041890 */
[C---:B------:R-:W-:Y:S01]  /*15400*/  HMMA.16816.F32.BF16 R140, R168.reuse, R30, R140 ;  /* 0x0000001ea88c723c */ /* 0x040fe2000004188c */
[----:B------:R-:W1:Y:S07]  /*15410*/  LDSM.16.M88.4 R28, [R200+0x8800] ;  /* 0x00880000c81c783b */ /* 0x000e6e0000000200 */
[C---:B------:R-:W-:Y:S08]  /*15420*/  HMMA.16816.F32.BF16 R160, R168.reuse, R20, R160 ;  /* 0x00000014a8a0723c */ /* 0x040ff000000418a0 */
[----:B------:R-:W-:Y:S01]  /*15430*/  HMMA.16816.F32.BF16 R156, R168, R22, R156 ;  /* 0x00000016a89c723c */ /* 0x000fe2000004189c */
[----:B------:R-:W1:Y:S07]  /*15440*/  LDSM.16.M88.4 R20, [R200+0x9000] ;  /* 0x00900000c814783b */ /* 0x000e6e0000000200 */
[C---:B--2---:R-:W-:Y:S08]  /*15450*/  HMMA.16816.F32.BF16 R16, R24.reuse, R164, R16 ;  /* 0x000000a41810723c */ /* 0x044ff00000041810 */
[----:B------:R-:W-:Y:S01]  /*15460*/  HMMA.16816.F32.BF16 R12, R24, R166, R12 ;  /* 0x000000a6180c723c */ /* 0x000fe2000004180c */
[----:B------:R-:W-:Y:S07]  /*15470*/  LDSM.16.M88.4 R164, [R188] ;  /* 0x00000000bca4783b */ /* 0x000fee0000000200 */
[C---:B---3--:R-:W-:Y:S08]  /*15480*/  HMMA.16816.F32.BF16 R144, R148.reuse, R32, R144 ;  /* 0x000000209490723c */ /* 0x048ff00000041890 */
[----:B------:R-:W-:Y:S01]  /*15490*/  HMMA.16816.F32.BF16 R140, R148, R34, R140 ;  /* 0x00000022948c723c */ /* 0x000fe2000004188c */
[----:B------:R-:W-:Y:S07]  /*154a0*/  LDSM.16.M88.4 R32, [R200+0x9800] ;  /* 0x00980000c820783b */ /* 0x000fee0000000200 */
[C---:B------:R-:W-:Y:S08]  /*154b0*/  HMMA.16816.F32.BF16 R180, R168.reuse, R172, R180 ;  /* 0x000000aca8b4723c */ /* 0x040ff000000418b4 */
[----:B------:R-:W-:Y:S01]  /*154c0*/  HMMA.16816.F32.BF16 R176, R168, R174, R176 ;  /* 0x000000aea8b0723c */ /* 0x000fe200000418b0 */
[----:B------:R-:W-:Y:S04]  /*154d0*/  LDSM.16.M88.4 R172, [R196+0x2000] ;  /* 0x00200000c4ac783b */ /* 0x000fe80000000200 */
[----:B------:R-:W2:Y:S03]  /*154e0*/  LDSM.16.M88.4 R168, [R191+0x2000] ;  /* 0x00200000bfa8783b */ /* 0x000ea60000000200 */
[C---:B----4-:R-:W-:Y:S08]  /*154f0*/  HMMA.16816.F32.BF16 R160, R148.reuse, R4, R160 ;  /* 0x0000000494a0723c */ /* 0x050ff000000418a0 */
[----:B------:R-:W-:Y:S01]  /*15500*/  HMMA.16816.F32.BF16 R156, R148, R6, R156 ;  /* 0x00000006949c723c */ /* 0x000fe2000004189c */
[----:B------:R-:W3:Y:S07]  /*15510*/  LDSM.16.M88.4 R4, [R189] ;  /* 0x00000000bd04783b */ /* 0x000eee0000000200 */
        /* <DEDUP_REMOVED lines=8> */
[----:B------:R-:W1:Y:S04]  /*155a0*/  LDSM.16.M88.4 R152, [R201+0x4000] ;  /* 0x00400000c998783b */ /* 0x000e680000000200 */
[----:B------:R-:W-:Y:S03]  /*155b0*/  LDSM.16.M88.4 R148, [R187] ;  /* 0x00000000bb94783b */ /* 0x000fe60000000200 */
[C---:B------:R-:W-:Y:S08]  /*155c0*/  HMMA.16816.F32.BF16 R160, R8.reuse, R20, R160 ;  /* 0x0000001408a0723c */ /* 0x040ff000000418a0 */
[----:B------:R-:W-:Y:S01]  /*155d0*/  HMMA.16816.F32.BF16 R156, R8, R22, R156 ;  /* 0x00000016089c723c */ /* 0x000fe2000004189c */
[----:B------:R-:W4:Y:S07]  /*155e0*/  LDSM.16.M88.4 R20, [R195+0x8800] ;  /* 0x00880000c314783b */ /* 0x000f2e0000000200 */
[C---:B--2---:R-:W-:Y:S08]  /*155f0*/  HMMA.16816.F32.BF16 R16, R172.reuse, R168, R16 ;  /* 0x000000a8ac10723c */ /* 0x044ff00000041810 */
[----:B------:R-:W-:Y:S01]  /*15600*/  HMMA.16816.F32.BF16 R12, R172, R170, R12 ;  /* 0x000000aaac0c723c */ /* 0x000fe2000004180c */
[----:B------:R-:W-:Y:S07]  /*15610*/  LDSM.16.M88.4 R168, [R191+0x3000] ;  /* 0x00300000bfa8783b */ /* 0x000fee0000000200 */
[C---:B---3--:R-:W-:Y:S08]  /*15620*/  HMMA.16816.F32.BF16 R144, R24.reuse, R4, R144 ;  /* 0x000000041890723c */ /* 0x048ff00000041890 */
[----:B------:R-:W-:Y:S01]  /*15630*/  HMMA.16816.F32.BF16 R140, R24, R6, R140 ;  /* 0x00000006188c723c */ /* 0x000fe2000004188c */
[----:B------:R-:W-:Y:S07]  /*15640*/  LDSM.16.M88.4 R4, [R191+0x2800] ;  /* 0x00280000bf04783b */ /* 0x000fee0000000200 */
[C---:B------:R-:W-:Y:S08]  /*15650*/  HMMA.16816.F32.BF16 R180, R8.reuse, R32, R180 ;  /* 0x0000002008b4723c */ /* 0x040ff000000418b4 */
[----:B------:R-:W-:Y:S01]  /*15660*/  HMMA.16816.F32.BF16 R176, R8, R34, R176 ;  /* 0x0000002208b0723c */ /* 0x000fe200000418b0 */
[----:B------:R-:W2:Y:S04]  /*15670*/  LDSM.16.M88.4 R32, [R199+0x4000] ;  /* 0x00400000c720783b */ /* 0x000ea80000000200 */
[----:B------:R-:W3:Y:S03]  /*15680*/  LDSM.16.M88.4 R8, [R195+0x9000] ;  /* 0x00900000c308783b */ /* 0x000ee60000000200 */
[C---:B-1----:R-:W-:Y:S08]  /*15690*/  HMMA.16816.F32.BF16 R16, R152.reuse, R28, R16 ;  /* 0x0000001c9810723c */ /* 0x042ff00000041810 */
[----:B------:R-:W-:Y:S01]  /*156a0*/  HMMA.16816.F32.BF16 R12, R152, R30, R12 ;  /* 0x0000001e980c723c */ /* 0x000fe2000004180c */
[----:B------:R-:W-:Y:S07]  /*156b0*/  LDSM.16.M88.4 R28, [R185] ;  /* 0x00000000b91c783b */ /* 0x000fee0000000200 */
        /* <DEDUP_REMOVED lines=13> */
[----:B------:R-:W-:Y:S01]  /*15790*/  HMMA.16816.F32.BF16 R140, R172, R6, R140 ;  /* 0x00000006ac8c723c */ /* 0x000fe2000004188c */
[----:B------:R-:W-:Y:S07]  /*157a0*/  LDSM.16.M88.4 R4, [R191+0x4000] ;  /* 0x00400000bf04783b */ /* 0x000fee0000000200 */
[C---:B---3--:R-:W-:Y:S08]  /*157b0*/  HMMA.16816.F32.BF16 R160, R236.reuse, R8, R160 ;  /* 0x00000008eca0723c */ /* 0x048ff000000418a0 */
[----:B------:R-:W-:Y:S01]  /*157c0*/  HMMA.16816.F32.BF16 R156, R236, R10, R156 ;  /* 0x0000000aec9c723c */ /* 0x000fe2000004189c */
[----:B------:R-:W2:Y:S07]  /*157d0*/  LDSM.16.M88.4 R8, [R196+0x4000] ;  /* 0x00400000c408783b */ /* 0x000eae0000000200 */
[C---:B-1----:R-:W-:Y:S08]  /*157e0*/  HMMA.16816.F32.BF16 R16, R24.reuse, R20, R16 ;  /* 0x000000141810723c */ /* 0x042ff00000041810 */
[----:B------:R-:W-:Y:S01]  /*157f0*/  HMMA.16816.F32.BF16 R12, R24, R22, R12 ;  /* 0x00000016180c723c */ /* 0x000fe2000004180c */
[----:B------:R-:W-:Y:S07]  /*15800*/  LDSM.16.M88.4 R20, [R184] ;  /* 0x00000000b814783b */ /* 0x000fee0000000200 */
[----:B----4-:R-:W-:Y:S08]  /*15810*/  HMMA.16816.F32.BF16 R144, R152, R148, R144 ;  /* 0x000000949890723c */ /* 0x010ff00000041890 */
[C---:B------:R-:W-:Y:S08]  /*15820*/  HMMA.16816.F32.BF16 R180, R236.reuse, R232, R180 ;  /* 0x000000e8ecb4723c */ /* 0x040ff000000418b4 */
[----:B------:R-:W-:Y:S01]  /*15830*/  HMMA.16816.F32.BF16 R176, R236, R234, R176 ;  /* 0x000000eaecb0723c */ /* 0x000fe200000418b0 */
[----:B------:R-:W1:Y:S07]  /*15840*/  LDSM.16.M88.4 R232, [R200+0xb000] ;  /* 0x00b00000c8e8783b */ /* 0x000e6e0000000200 */
[----:B------:R-:W-:Y:S01]  /*15850*/  HMMA.16816.F32.BF16 R148, R152, R150, R140 ;  /* 0x000000969894723c */ /* 0x000fe2000004188c */
[----:B------:R-:W3:Y:S07]  /*15860*/  LDSM.16.M88.4 R140, [R195+0xa800] ;  /* 0x00a80000c38c783b */ /* 0x000eee0000000200 */
[----:B------:R-:W-:Y:S08]  /*15870*/  HMMA.16816.F32.BF16 R160, R172, R168, R160 ;  /* 0x000000a8aca0723c */ /* 0x000ff000000418a0 */
[C---:B--2---:R-:W-:Y:S08]  /*15880*/  HMMA.16816.F32.BF16 R16, R8.reuse, R4, R16 ;  /* 0x000000040810723c */ /* 0x044ff00000041810 */
[----:B------:R-:W-:Y:S01]  /*15890*/  HMMA.16816.F32.BF16 R12, R8, R6, R12 ;  /* 0x00000006080c723c */ /* 0x000fe2000004180c */
[----:B------:R-:W2:Y:S07]  /*158a0*/  LDSM.16.M88.4 R4, [R200+0xb800] ;  /* 0x00b80000c804783b */ /* 0x000eae0000000200 */
[----:B------:R-:W-:Y:S08]  /*158b0*/  HMMA.16816.F32.BF16 R156, R172, R170, R156 ;  /* 0x000000aaac9c723c */ /* 0x000ff0000004189c */
[----:B------:R-:W-:Y:S01]  /*158c0*/  HMMA.16816.F32.BF16 R144, R32, R28, R144 ;  /* 0x0000001c2090723c */ /* 0x000fe20000041890 */
[----:B-----5:R-:W-:-:S02]  /*158d0*/  FMUL.FTZ R16, R16, R0 ;  /* 0x0000000010107220 */ /* 0x020fc40000410000 */
[-C--:B------:R-:W-:Y:S02]  /*158e0*/  FMUL.FTZ R17, R17, R0.reuse ;  /* 0x0000000011117220 */ /* 0x080fe40000410000 */
[----:B------:R-:W4:Y:S03]  /*158f0*/  MUFU.TANH R133, R16 ;  /* 0x0000001000857308 */ /* 0x000f260000002400 */
[----:B------:R-:W-:Y:S01]  /*15900*/  HMMA.16816.F32.BF16 R148, R32, R30, R148 ;  /* 0x0000001e2094723c */ /* 0x000fe20000041894 */
[----:B------:R-:W-:Y:S01]  /*15910*/  LDSM.16.M88.4 R28, [R191+0x4800] ;  /* 0x00480000bf1c783b */ /* 0x000fe20000000200 */
[-C--:B------:R-:W-:Y:S02]  /*15920*/  FMUL.FTZ R12, R12, R0.reuse ;  /* 0x000000000c0c7220 */ /* 0x080fe40000410000 */
[-C--:B------:R-:W-:Y:S01]  /*15930*/  FMUL.FTZ R13, R13, R0.reuse ;  /* 0x000000000d0d7220 */ /* 0x080fe20000410000 */
[----:B------:R-:W5:Y:S01]  /*15940*/  MUFU.TANH R134, R17 ;  /* 0x0000001100867308 */ /* 0x000f620000002400 */
[----:B------:R-:W-:-:S02]  /*15950*/  FMUL.FTZ R14, R14, R0 ;  /* 0x000000000e0e7220 */ /* 0x000fc40000410000 */
[----:B------:R-:W-:Y:S01]  /*15960*/  HMMA.16816.F32.BF16 R180, R172, R164, R180 ;  /* 0x000000a4acb4723c */ /* 0x000fe200000418b4 */
[----:B------:R-:W-:-:S04]  /*15970*/  FMUL.FTZ R15, R15, R0 ;  /* 0x000000000f0f7220 */ /* 0x000fc80000410000 */
[----:B------:R2:W2:Y:S01]  /*15980*/  MUFU.TANH R168, R12 ;  /* 0x0000000c00a87308 */ /* 0x0004a20000002400 */
[----:B----4-:R-:W-:Y:S02]  /*15990*/  FSEL R133, R133, -INF , !P4 ;  /* 0xff80000085857808 */ /* 0x010fe40006000000 */
[----:B-1----:R-:W-:Y:S08]  /*159a0*/  HMMA.16816.F32.BF16 R160, R152, R232, R160 ;  /* 0x000000e898a0723c */ /* 0x002ff000000418a0 */
[----:B------:R-:W-:Y:S01]  /*159b0*/  HMMA.16816.F32.BF16 R176, R172, R166, R176 ;  /* 0x000000a6acb0723c */ /* 0x000fe200000418b0 */
[----:B------:R-:W1:Y:S01]  /*159c0*/  LDSM.16.M88.4 R164, [R135] ;  /* 0x0000000087a4783b */ /* 0x000e620000000200 */
[----:B--2---:R-:W-:-:S06]  /*159d0*/  IADD3 R12, R2, 0x1, RZ ;  /* 0x00000001020c7810 */ /* 0x004fcc0007ffe0ff */
[----:B------:R-:W-:Y:S01]  /*159e0*/  HMMA.16816.F32.BF16 R156, R152, R234, R156 ;  /* 0x000000ea989c723c */ /* 0x000fe2000004189c */
[C---:B------:R-:W-:Y:S02]  /*159f0*/  ISETP.GE.AND P5, PT, R12.reuse, R225, PT ;  /* 0x000000e10c00720c */ /* 0x040fe40003fa6270 */
[CC--:B------:R-:W-:Y:S02]  /*15a00*/  ISETP.GE.AND P3, PT, R12.reuse, R223.reuse, PT ;  /* 0x000000df0c00720c */ /* 0x0c0fe40003f66270 */
[C---:B------:R-:W-:Y:S02]  /*15a10*/  ISETP.GE.OR P5, PT, R12.reuse, R224, !P5 ;  /* 0x000000e00c00720c */ /* 0x040fe40006fa6670 */
[----:B------:R-:W-:Y:S01]  /*15a20*/  ISETP.GE.OR P3, PT, R12, R222, !P3 ;  /* 0x000000de0c00720c */ /* 0x000fe20005f66670 */
[----:B---3--:R-:W-:Y:S01]  /*15a30*/  HMMA.16816.F32.BF16 R144, R24, R140, R144 ;  /* 0x0000008c1890723c */ /* 0x008fe20000041890 */
[----:B-----5:R-:W-:Y:S02]  /*15a40*/  FSEL R134, R134, -INF , !P5 ;  /* 0xff80000086867808 */ /* 0x020fe40006800000 */
[----:B------:R-:W-:-:S04]  /*15a50*/  ISETP.GE.AND P5, PT, R2, R223, PT ;  /* 0x000000df0200720c */ /* 0x000fc80003fa6270 */
[----:B------:R-:W-:Y:S01]  /*15a60*/  ISETP.GE.OR P5, PT, R2, R222, !P5 ;  /* 0x000000de0200720c */ /* 0x000fe20006fa6670 */
[----:B------:R-:W-:Y:S01]  /*15a70*/  HMMA.16816.F32.BF16 R148, R24, R142, R148 ;  /* 0x0000008e1894723c */ /* 0x000fe20000041894 */
[----:B------:R-:W2:Y:S07]  /*15a80*/  LDSM.16.M88.4 R140, [R195+0xb000] ;  /* 0x00b00000c38c783b */ /* 0x000eae0000000200 */
[----:B------:R-:W-:Y:S08]  /*15a90*/  HMMA.16816.F32.BF16 R180, R152, R4, R180 ;  /* 0x0000000498b4723c */ /* 0x000ff000000418b4 */
[----:B------:R-:W-:Y:S01]  /*15aa0*/  HMMA.16816.F32.BF16 R160, R32, R20, R160 ;  /* 0x0000001420a0723c */ /* 0x000fe200000418a0 */
[----:B------:R-:W-:Y:S06]  /*15ab0*/  MUFU.TANH R20, R13 ;  /* 0x0000000d00147308 */ /* 0x000fec0000002400 */
[-C--:B------:R-:W-:Y:S01]  /*15ac0*/  FMUL.FTZ R21, R18, R0.reuse ;  /* 0x0000000012157220 */ /* 0x080fe20000410000 */
[----:B------:R-:W-:Y:S01]  /*15ad0*/  HMMA.16816.F32.BF16 R176, R152, R6, R176 ;  /* 0x0000000698b0723c */ /* 0x000fe200000418b0 */
[----:B------:R-:W3:Y:S04]  /*15ae0*/  LDSM.16.M88.4 R4, [R195+0xb800] ;  /* 0x00b80000c304783b */ /* 0x000ee80000000200 */
[----:B------:R-:W4:Y:S03]  /*15af0*/  MUFU.TANH R21, R21 ;  /* 0x0000001500157308 */ /* 0x000f260000002400 */
[C---:B------:R-:W-:Y:S05]  /*15b00*/  HMMA.16816.F32.BF16 R156, R32.reuse, R22, R156 ;  /* 0x00000016209c723c */ /* 0x040fea000004189c */
[----:B------:R-:W-:Y:S02]  /*15b10*/  MUFU.TANH R23, R14 ;  /* 0x0000000e00177308 */ /* 0x000fe40000002400 */
[----:B------:R-:W-:Y:S01]  /*15b20*/  FMUL.FTZ R22, R19, R0 ;  /* 0x0000000013167220 */ /* 0x000fe20000410000 */
[----:B-1----:R-:W-:Y:S01]  /*15b30*/  HMMA.16816.F32.BF16 R180, R32, R164, R180 ;  /* 0x000000a420b4723c */ /* 0x002fe200000418b4 */
[----:B------:R-:W1:Y:S04]  /*15b40*/  LDSM.16.M88.4 R16, [R191+0x5000] ;  /* 0x00500000bf10783b */ /* 0x000e680000000200 */
[----:B------:R-:W5:Y:S03]  /*15b50*/  MUFU.TANH R22, R22 ;  /* 0x0000001600167308 */ /* 0x000f660000002400 */
[----:B------:R-:W-:Y:S05]  /*15b60*/  HMMA.16816.F32.BF16 R144, R8, R28, R144 ;  /* 0x0000001c0890723c */ /* 0x000fea0000041890 */
[----:B------:R3:W-:Y:S03]  /*15b70*/  MUFU.TANH R28, R15 ;  /* 0x0000000f001c7308 */ /* 0x0007e60000002400 */
[----:B--2---:R-:W-:Y:S08]  /*15b80*/  HMMA.16816.F32.BF16 R160, R24, R140, R160 ;  /* 0x0000008c18a0723c */ /* 0x004ff000000418a0 */
[----:B------:R-:W-:Y:S01]  /*15b90*/  HMMA.16816.F32.BF16 R176, R32, R166, R176 ;  /* 0x000000a620b0723c */ /* 0x000fe200000418b0 */
[----:B---3--:R-:W2:Y:S01]  /*15ba0*/  LDSM.16.M88.4 R12, [R191+0x5800] ;  /* 0x00580000bf0c783b */ /* 0x008ea20000000200 */
[----:B------:R-:W-:-:S06]  /*15bb0*/  DEPBAR.LE SB0, 0x0 ;  /* 0x000080000000791a */ /* 0x000fcc0000000000 */
[----:B------:R-:W-:Y:S01]  /*15bc0*/  HMMA.16816.F32.BF16 R156, R24, R142, R156 ;  /* 0x0000008e189c723c */ /* 0x000fe2000004189c */
[-C--:B------:R-:W-:Y:S02]  /*15bd0*/  FMUL.FTZ R29, R144, R0.reuse ;  /* 0x00000000901d7220 */ /* 0x080fe40000410000 */
[----:B------:R-:W-:-:S04]  /*15be0*/  FMUL.FTZ R32, R146, R0 ;  /* 0x0000000092207220 */ /* 0x000fc80000410000 */
[----:B------:R-:W3:Y:S01]  /*15bf0*/  MUFU.TANH R29, R29 ;  /* 0x0000001d001d7308 */ /* 0x000ee20000002400 */
[----:B------:R-:W-:Y:S07]  /*15c00*/  HMMA.16816.F32.BF16 R148, R8, R30, R148 ;  /* 0x0000001e0894723c */ /* 0x000fee0000041894 */
[----:B------:R-:W-:Y:S01]  /*15c10*/  FMUL.FTZ R30, R145, R0 ;  /* 0x00000000911e7220 */ /* 0x000fe20000410000 */
[----:B------:R-:W-:Y:S01]  /*15c20*/  HMMA.16816.F32.BF16 R180, R24, R4, R180 ;  /* 0x0000000418b4723c */ /* 0x000fe200000418b4 */
[----:B------:R-:W-:Y:S06]  /*15c30*/  MUFU.TANH R32, R32 ;  /* 0x0000002000207308 */ /* 0x000fec0000002400 */
[C---:B------:R-:W-:Y:S01]  /*15c40*/  IADD3 R5, R2.reuse, 0x8, RZ ;  /* 0x0000000802057810 */ /* 0x040fe20007ffe0ff */
[----:B-1----:R-:W-:Y:S01]  /*15c50*/  HMMA.16816.F32.BF16 R160, R8, R16, R160 ;  /* 0x0000001008a0723c */ /* 0x002fe200000418a0 */
[----:B------:R-:W1:Y:S01]  /*15c60*/  MUFU.TANH R30, R30 ;  /* 0x0000001e001e7308 */ /* 0x000e620000002400 */
[----:B------:R-:W-:-:S02]  /*15c70*/  IADD3 R4, R2, 0x9, RZ ;  /* 0x0000000902047810 */ /* 0x000fc40007ffe0ff */
[-C--:B------:R-:W-:Y:S02]  /*15c80*/  ISETP.GE.AND P1, PT, R5, R225.reuse, PT ;  /* 0x000000e10500720c */ /* 0x080fe40003f26270 */
[----:B------:R-:W-:Y:S01]  /*15c90*/  ISETP.GE.AND P2, PT, R4, R225, PT ;  /* 0x000000e10400720c */ /* 0x000fe20003f46270 */
[-C--:B------:R-:W-:Y:S01]  /*15ca0*/  FMUL.FTZ R16, R147, R0.reuse ;  /* 0x0000000093107220 */ /* 0x080fe20000410000 */
[----:B------:R-:W-:Y:S01]  /*15cb0*/  HMMA.16816.F32.BF16 R176, R24, R6, R176 ;  /* 0x0000000618b0723c */ /* 0x000fe200000418b0 */
[----:B------:R-:W-:Y:S01]  /*15cc0*/  FMUL.FTZ R31, R148, R0 ;  /* 0x00000000941f7220 */ /* 0x000fe20000410000 */
[----:B------:R-:W-:Y:S01]  /*15cd0*/  ISETP.GE.OR P1, PT, R5, R224, !P1 ;  /* 0x000000e00500720c */ /* 0x000fe20004f26670 */
[-C--:B------:R-:W-:Y:S01]  /*15ce0*/  FMUL.FTZ R17, R150, R0.reuse ;  /* 0x0000000096117220 */ /* 0x080fe20000410000 */
[----:B------:R-:W-:Y:S01]  /*15cf0*/  ISETP.GE.AND P4, PT, R4, R223, PT ;  /* 0x000000df0400720c */ /* 0x000fe20003f86270 */
[----:B------:R-:W-:Y:S01]  /*15d00*/  FMUL.FTZ R140, R149, R0 ;  /* 0x00000000958c7220 */ /* 0x000fe20000410000 */
[----:B------:R-:W-:Y:S01]  /*15d10*/  FSEL R168, R168, -INF , !P1 ;  /* 0xff800000a8a87808 */ /* 0x000fe20004800000 */
[----:B------:R-:W1:Y:S01]  /*15d20*/  MUFU.TANH R31, R31 ;  /* 0x0000001f001f7308 */ /* 0x000e620000002400 */
[----:B------:R-:W-:Y:S01]  /*15d30*/  HMMA.16816.F32.BF16 R156, R8, R18, R156 ;  /* 0x00000012089c723c */ /* 0x000fe2000004189c */
[----:B------:R-:W-:-:S02]  /*15d40*/  IADD3 R24, R2, 0x10, RZ ;  /* 0x0000001002187810 */ /* 0x000fc40007ffe0ff */
[----:B------:R-:W-:Y:S02]  /*15d50*/  IADD3 R7, R2, 0x11, RZ ;  /* 0x0000001102077810 */ /* 0x000fe40007ffe0ff */
[----:B----4-:R-:W-:Y:S02]  /*15d60*/  FSEL R6, R21, -INF , !P5 ;  /* 0xff80000015067808 */ /* 0x010fe40006800000 */
[----:B------:R-:W-:Y:S01]  /*15d70*/  ISETP.GE.AND P6, PT, R5, R223, PT ;  /* 0x000000df0500720c */ /* 0x000fe20003fc6270 */
[C---:B--2---:R-:W-:Y:S01]  /*15d80*/  HMMA.16816.F32.BF16 R180, R8.reuse, R12, R180 ;  /* 0x0000000c08b4723c */ /* 0x044fe200000418b4 */
[-C--:B------:R-:W-:Y:S01]  /*15d90*/  ISETP.GE.AND P1, PT, R24, R225.reuse, PT ;  /* 0x000000e11800720c */ /* 0x080fe20003f26270 */
[-C--:B------:R-:W-:Y:S01]  /*15da0*/  FMUL.FTZ R19, R151, R0.reuse ;  /* 0x0000000097137220 */ /* 0x080fe20000410000 */
[----:B------:R-:W-:Y:S01]  /*15db0*/  ISETP.GE.AND P5, PT, R7, R225, PT ;  /* 0x000000e10700720c */ /* 0x000fe20003fa6270 */
[----:B------:R-:W-:Y:S01]  /*15dc0*/  FMUL.FTZ R18, R160, R0 ;  /* 0x00000000a0127220 */ /* 0x000fe20000410000 */
[C---:B------:R-:W-:Y:S01]  /*15dd0*/  ISETP.GE.OR P2, PT, R4.reuse, R224, !P2 ;  /* 0x000000e00400720c */ /* 0x040fe20005746670 */
[----:B------:R-:W2:Y:S01]  /*15de0*/  MUFU.TANH R17, R17 ;  /* 0x0000001100117308 */ /* 0x000ea20000002400 */
[----:B------:R-:W-:Y:S01]  /*15df0*/  ISETP.GE.OR P4, PT, R4, R222, !P4 ;  /* 0x000000de0400720c */ /* 0x000fe20006786670 */
[-C--:B------:R-:W-:Y:S01]  /*15e00*/  FMUL.FTZ R161, R161, R0.reuse ;  /* 0x00000000a1a17220 */ /* 0x080fe20000410000 */
[----:B-----5:R-:W-:Y:S01]  /*15e10*/  FSEL R4, R22, -INF , !P3 ;  /* 0xff80000016047808 */ /* 0x020fe20005800000 */
[----:B------:R-:W-:Y:S01]  /*15e20*/  HMMA.16816.F32.BF16 R176, R8, R14, R176 ;  /* 0x0000000e08b0723c */ /* 0x000fe200000418b0 */
[----:B------:R-:W-:Y:S01]  /*15e30*/  ISETP.GE.AND P3, PT, R7, R223, PT ;  /* 0x000000df0700720c */ /* 0x000fe20003f66270 */
[----:B------:R-:W-:Y:S01]  /*15e40*/  FMUL.FTZ R162, R162, R0 ;  /* 0x00000000a2a27220 */ /* 0x000fe20000410000 */
[----:B------:R-:W-:Y:S01]  /*15e50*/  ISETP.GE.OR P6, PT, R5, R222, !P6 ;  /* 0x000000de0500720c */ /* 0x000fe200077c6670 */
[----:B------:R-:W4:Y:S01]  /*15e60*/  MUFU.TANH R19, R19 ;  /* 0x0000001300137308 */ /* 0x000f220000002400 */
[----:B------:R-:W-:Y:S01]  /*15e70*/  ISETP.GE.OR P1, PT, R24, R224, !P1 ;  /* 0x000000e01800720c */ /* 0x000fe20004f26670 */
[----:B------:R-:W-:Y:S01]  /*15e80*/  FMUL.FTZ R157, R157, R0 ;  /* 0x000000009d9d7220 */ /* 0x000fe20000410000 */
[----:B------:R-:W-:Y:S01]  /*15e90*/  ISETP.GE.OR P5, PT, R7, R224, !P5 ;  /* 0x000000e00700720c */ /* 0x000fe20006fa6670 */
[-C--:B------:R-:W-:Y:S01]  /*15ea0*/  FMUL.FTZ R163, R163, R0.reuse ;  /* 0x00000000a3a37220 */ /* 0x080fe20000410000 */
[----:B------:R-:W-:Y:S01]  /*15eb0*/  IADD3 R13, R2, 0x18, RZ ;  /* 0x00000018020d7810 */ /* 0x000fe20007ffe0ff */
[----:B------:R-:W-:Y:S01]  /*15ec0*/  FMUL.FTZ R156, R156, R0 ;  /* 0x000000009c9c7220 */ /* 0x000fe20000410000 */
[----:B------:R-:W-:Y:S01]  /*15ed0*/  IADD3 R12, R2, 0x19, RZ ;  /* 0x00000019020c7810 */ /* 0x000fe20007ffe0ff */
[----:B------:R-:W5:Y:S01]  /*15ee0*/  MUFU.TANH R18, R18 ;  /* 0x0000001200127308 */ /* 0x000f620000002400 */
[----:B------:R-:W-:Y:S01]  /*15ef0*/  ISETP.GE.OR P3, PT, R7, R222, !P3 ;  /* 0x000000de0700720c */ /* 0x000fe20005f66670 */
[-C--:B------:R-:W-:Y:S01]  /*15f00*/  FMUL.FTZ R146, R182, R0.reuse ;  /* 0x00000000b6927220 */ /* 0x080fe20000410000 */
[----:B------:R-:W-:Y:S01]  /*15f10*/  FSEL R7, R23, -INF , !P6 ;  /* 0xff80000017077808 */ /* 0x000fe20007000000 */
[-C--:B------:R-:W-:Y:S01]  /*15f20*/  FMUL.FTZ R159, R159, R0.reuse ;  /* 0x000000009f9f7220 */ /* 0x080fe20000410000 */
[----:B---3--:R-:W-:Y:S01]  /*15f30*/  FSEL R27, R29, -INF , !P1 ;  /* 0xff8000001d1b7808 */ /* 0x008fe20004800000 */
[-C--:B------:R-:W-:Y:S01]  /*15f40*/  FMUL.FTZ R160, R180, R0.reuse ;  /* 0x00000000b4a07220 */ /* 0x080fe20000410000 */
[----:B-1----:R-:W-:Y:S01]  /*15f50*/  FSEL R26, R30, -INF , !P5 ;  /* 0xff8000001e1a7808 */ /* 0x002fe20006800000 */
[----:B------:R-:W1:Y:S01]  /*15f60*/  MUFU.TANH R140, R140 ;  /* 0x0000008c008c7308 */ /* 0x000e620000002400 */
[-C--:B------:R-:W-:Y:S01]  /*15f70*/  ISETP.GE.AND P6, PT, R13, R225.reuse, PT ;  /* 0x000000e10d00720c */ /* 0x080fe20003fc6270 */
[-C--:B------:R-:W-:Y:S01]  /*15f80*/  FMUL.FTZ R158, R158, R0.reuse ;  /* 0x000000009e9e7220 */ /* 0x080fe20000410000 */
[C---:B------:R-:W-:Y:S01]  /*15f90*/  ISETP.GE.AND P1, PT, R12.reuse, R225, PT ;  /* 0x000000e10c00720c */ /* 0x040fe20003f26270 */
[-C--:B------:R-:W-:Y:S01]  /*15fa0*/  FMUL.FTZ R145, R183, R0.reuse ;  /* 0x00000000b7917220 */ /* 0x080fe20000410000 */
[C---:B------:R-:W-:Y:S01]  /*15fb0*/  ISETP.GE.AND P5, PT, R12.reuse, R223, PT ;  /* 0x000000df0c00720c */ /* 0x040fe20003fa6270 */
[----:B------:R-:W-:Y:S01]  /*15fc0*/  FMUL.FTZ R147, R177, R0 ;  /* 0x00000000b1937220 */ /* 0x000fe20000410000 */
[-C--:B------:R-:W-:Y:S01]  /*15fd0*/  ISETP.GE.OR P6, PT, R13, R224.reuse, !P6 ;  /* 0x000000e00d00720c */ /* 0x080fe200077c6670 */
[----:B------:R-:W3:Y:S01]  /*15fe0*/  MUFU.TANH R16, R16 ;  /* 0x0000001000107308 */ /* 0x000ee20000002400 */
[----:B------:R-:W-:Y:S01]  /*15ff0*/  ISETP.GE.OR P1, PT, R12, R224, !P1 ;  /* 0x000000e00c00720c */ /* 0x000fe20004f26670 */
[----:B------:R-:W-:Y:S01]  /*16000*/  FMUL.FTZ R144, R178, R0 ;  /* 0x00000000b2907220 */ /* 0x000fe20000410000 */
[----:B------:R-:W-:Y:S01]  /*16010*/  ISETP.GE.OR P5, PT, R12, R222, !P5 ;  /* 0x000000de0c00720c */ /* 0x000fe20006fa6670 */
[----:B------:R-:W-:Y:S01]  /*16020*/  FMUL.FTZ R154, R179, R0 ;  /* 0x00000000b39a7220 */ /* 0x000fe20000410000 */
[----:B------:R-:W-:-:S02]  /*16030*/  FSEL R5, R20, -INF , !P2 ;  /* 0xff80000014057808 */ /* 0x000fc40005000000 */
[----:B------:R-:W-:Y:S01]  /*16040*/  FSEL R28, R28, -INF , !P4 ;  /* 0xff8000001c1c7808 */ /* 0x000fe20006000000 */
[----:B------:R-:W1:Y:S01]  /*16050*/  MUFU.TANH R175, R161 ;  /* 0x000000a100af7308 */ /* 0x000e620000002400 */
[----:B------:R-:W-:Y:S02]  /*16060*/  IADD3 R12, R2, 0x20, RZ ;  /* 0x00000020020c7810 */ /* 0x000fe40007ffe0ff */
[-C--:B------:R-:W-:Y:S02]  /*16070*/  ISETP.GE.AND P2, PT, R24, R223.reuse, PT ;  /* 0x000000df1800720c */ /* 0x080fe40003f46270 */
[----:B------:R-:W-:Y:S02]  /*16080*/  ISETP.GE.AND P4, PT, R13, R223, PT ;  /* 0x000000df0d00720c */ /* 0x000fe40003f86270 */
[----:B------:R-:W-:Y:S01]  /*16090*/  FSEL R25, R31, -INF , !P6 ;  /* 0xff8000001f197808 */ /* 0x000fe20007000000 */
[----:B------:R-:W1:Y:S01]  /*160a0*/  MUFU.TANH R173, R157 ;  /* 0x0000009d00ad7308 */ /* 0x000e620000002400 */
[----:B------:R-:W-:-:S02]  /*160b0*/  ISETP.GE.AND P6, PT, R12, R225, PT ;  /* 0x000000e10c00720c */ /* 0x000fc40003fc6270 */
[-C--:B------:R-:W-:Y:S02]  /*160c0*/  ISETP.GE.OR P2, PT, R24, R222.reuse, !P2 ;  /* 0x000000de1800720c */ /* 0x080fe40005746670 */
[----:B------:R-:W-:Y:S02]  /*160d0*/  ISETP.GE.OR P4, PT, R13, R222, !P4 ;  /* 0x000000de0d00720c */ /* 0x000fe40006786670 */
[----:B------:R-:W-:Y:S01]  /*160e0*/  IADD3 R13, R2, 0x21, RZ ;  /* 0x00000021020d7810 */ /* 0x000fe20007ffe0ff */
[----:B------:R-:W1:Y:S01]  /*160f0*/  MUFU.TANH R172, R162 ;  /* 0x000000a200ac7308 */ /* 0x000e620000002400 */
[----:B------:R-:W-:Y:S02]  /*16100*/  ISETP.GE.OR P6, PT, R12, R224, !P6 ;  /* 0x000000e00c00720c */ /* 0x000fe400077c6670 */
[----:B------:R-:W-:Y:S02]  /*16110*/  FSEL R23, R32, -INF , !P2 ;  /* 0xff80000020177808 */ /* 0x000fe40005000000 */
[----:B------:R-:W-:-:S02]  /*16120*/  IADD3 R9, R2, 0x28, RZ ;  /* 0x0000002802097810 */ /* 0x000fc40007ffe0ff */
[----:B------:R-:W-:Y:S01]  /*16130*/  IADD3 R8, R2, 0x29, RZ ;  /* 0x0000002902087810 */ /* 0x000fe20007ffe0ff */
[----:B------:R-:W1:Y:S01]  /*16140*/  MUFU.TANH R171, R163 ;  /* 0x000000a300ab7308 */ /* 0x000e620000002400 */
[-C--:B------:R-:W-:Y:S02]  /*16150*/  ISETP.GE.AND P2, PT, R13, R225.reuse, PT ;  /* 0x000000e10d00720c */ /* 0x080fe40003f46270 */
[----:B--2---:R-:W-:Y:S02]  /*16160*/  FSEL R21, R17, -INF , !P4 ;  /* 0xff80000011157808 */ /* 0x004fe40006000000 */
[----:B----4-:R-:W-:Y:S02]  /*16170*/  FSEL R20, R19, -INF , !P5 ;  /* 0xff80000013147808 */ /* 0x010fe40006800000 */
[----:B-----5:R-:W-:Y:S01]  /*16180*/  FSEL R180, R18, -INF , !P6 ;  /* 0xff80000012b47808 */ /* 0x020fe20007000000 */
[----:B------:R-:W2:Y:S01]  /*16190*/  MUFU.TANH R174, R156 ;  /* 0x0000009c00ae7308 */ /* 0x000ea20000002400 */
[----:B------:R-:W-:-:S02]  /*161a0*/  ISETP.GE.AND P4, PT, R9, R225, PT ;  /* 0x000000e10900720c */ /* 0x000fc40003f86270 */
[----:B------:R-:W-:Y:S02]  /*161b0*/  ISETP.GE.AND P5, PT, R9, R223, PT ;  /* 0x000000df0900720c */ /* 0x000fe40003fa6270 */
[C---:B------:R-:W-:Y:S02]  /*161c0*/  ISETP.GE.AND P6, PT, R8.reuse, R225, PT ;  /* 0x000000e10800720c */ /* 0x040fe40003fc6270 */
[-C--:B------:R-:W-:Y:S01]  /*161d0*/  ISETP.GE.OR P2, PT, R13, R224.reuse, !P2 ;  /* 0x000000e00d00720c */ /* 0x080fe20005746670 */
[----:B------:R4:W-:Y:S01]  /*161e0*/  MUFU.TANH R169, R159 ;  /* 0x0000009f00a97308 */ /* 0x0009e20000002400 */
[C---:B------:R-:W-:Y:S02]  /*161f0*/  ISETP.GE.OR P4, PT, R9.reuse, R224, !P4 ;  /* 0x000000e00900720c */ /* 0x040fe40006786670 */
[----:B------:R-:W-:Y:S02]  /*16200*/  ISETP.GE.OR P5, PT, R9, R222, !P5 ;  /* 0x000000de0900720c */ /* 0x000fe40006fa6670 */
[----:B------:R-:W-:-:S02]  /*16210*/  ISETP.GE.OR P6, PT, R8, R224, !P6 ;  /* 0x000000e00800720c */ /* 0x000fc400077c6670 */
[----:B-1----:R-:W-:Y:S01]  /*16220*/  FSEL R24, R140, -INF , !P1 ;  /* 0xff8000008c187808 */ /* 0x002fe20004800000 */
[----:B------:R-:W1:Y:S01]  /*16230*/  MUFU.TANH R146, R146 ;  /* 0x0000009200927308 */ /* 0x000e620000002400 */
[----:B---3--:R-:W-:Y:S02]  /*16240*/  FSEL R22, R16, -INF , !P3 ;  /* 0xff80000010167808 */ /* 0x008fe40005800000 */
[----:B------:R-:W-:Y:S02]  /*16250*/  FSEL R175, R175, -INF , !P2 ;  /* 0xff800000afaf7808 */ /* 0x000fe40005000000 */
[----:B------:R-:W-:Y:S02]  /*16260*/  IADD3 R9, R2, 0x30, RZ ;  /* 0x0000003002097810 */ /* 0x000fe40007ffe0ff */
[-C--:B------:R-:W-:Y:S01]  /*16270*/  ISETP.GE.AND P1, PT, R12, R223.reuse, PT ;  /* 0x000000df0c00720c */ /* 0x080fe20003f26270 */
[----:B----4-:R-:W-:Y:S01]  /*16280*/  FMUL.FTZ R159, R181, R0 ;  /* 0x00000000b59f7220 */ /* 0x010fe20000410000 */
[-C--:B------:R-:W-:Y:S01]  /*16290*/  ISETP.GE.AND P3, PT, R13, R223.reuse, PT ;  /* 0x000000df0d00720c */ /* 0x080fe20003f66270 */
[----:B------:R3:W4:Y:S01]  /*162a0*/  MUFU.TANH R170, R158 ;  /* 0x0000009e00aa7308 */ /* 0x0007220000002400 */
[----:B------:R-:W-:-:S02]  /*162b0*/  ISETP.GE.AND P2, PT, R8, R223, PT ;  /* 0x000000df0800720c */ /* 0x000fc40003f46270 */
[----:B------:R-:W-:Y:S02]  /*162c0*/  FSEL R173, R173, -INF , !P6 ;  /* 0xff800000adad7808 */ /* 0x000fe40007000000 */
[----:B------:R-:W-:Y:S02]  /*162d0*/  ISETP.GE.AND P6, PT, R9, R223, PT ;  /* 0x000000df0900720c */ /* 0x000fe40003fc6270 */
[-C--:B------:R-:W-:Y:S01]  /*162e0*/  ISETP.GE.OR P1, PT, R12, R222.reuse, !P1 ;  /* 0x000000de0c00720c */ /* 0x080fe20004f26670 */
[----:B------:R-:W5:Y:S01]  /*162f0*/  MUFU.TANH R160, R160 ;  /* 0x000000a000a07308 */ /* 0x000f620000002400 */
[-C--:B------:R-:W-:Y:S02]  /*16300*/  ISETP.GE.OR P3, PT, R13, R222.reuse, !P3 ;  /* 0x000000de0d00720c */ /* 0x080fe40005f66670 */
[----:B------:R-:W-:Y:S02]  /*16310*/  ISETP.GE.OR P2, PT, R8, R222, !P2 ;  /* 0x000000de0800720c */ /* 0x000fe40005746670 */
[----:B------:R-:W-:-:S02]  /*16320*/  IADD3 R8, R2, 0x31, RZ ;  /* 0x0000003102087810 */ /* 0x000fc40007ffe0ff */
[----:B------:R-:W-:Y:S01]  /*16330*/  ISETP.GE.OR P6, PT, R9, R222, !P6 ;  /* 0x000000de0900720c */ /* 0x000fe200077c6670 */
[----:B------:R-:W4:Y:S01]  /*16340*/  MUFU.TANH R159, R159 ;  /* 0x0000009f009f7308 */ /* 0x000f220000002400 */
[----:B---3--:R-:W-:Y:S01]  /*16350*/  FMUL.FTZ R158, R176, R0 ;  /* 0x00000000b09e7220 */ /* 0x008fe20000410000 */
[----:B------:R-:W-:Y:S02]  /*16360*/  FSEL R172, R172, -INF , !P1 ;  /* 0xff800000acac7808 */ /* 0x000fe40004800000 */
[----:B------:R-:W-:Y:S02]  /*16370*/  FSEL R171, R171, -INF , !P3 ;  /* 0xff800000abab7808 */ /* 0x000fe40005800000 */
[----:B--2---:R-:W-:Y:S02]  /*16380*/  FSEL R174, R174, -INF , !P4 ;  /* 0xff800000aeae7808 */ /* 0x004fe40006000000 */
[C---:B------:R-:W-:Y:S01]  /*16390*/  ISETP.GE.AND P1, PT, R8.reuse, R225, PT ;  /* 0x000000e10800720c */ /* 0x040fe20003f26270 */
[----:B------:R-:W2:Y:S01]  /*163a0*/  MUFU.TANH R145, R145 ;  /* 0x0000009100917308 */ /* 0x000ea20000002400 */
[----:B------:R-:W-:-:S02]  /*163b0*/  ISETP.GE.AND P3, PT, R8, R223, PT ;  /* 0x000000df0800720c */ /* 0x000fc40003f66270 */
[----:B------:R-:W-:Y:S02]  /*163c0*/  ISETP.GE.AND P4, PT, R9, R225, PT ;  /* 0x000000e10900720c */ /* 0x000fe40003f86270 */
[----:B-1----:R-:W-:Y:S02]  /*163d0*/  FSEL R146, R146, -INF , !P6 ;  /* 0xff80000092927808 */ /* 0x002fe40007000000 */
[----:B------:R-:W-:Y:S01]  /*163e0*/  ISETP.GT.AND P6, PT, R219, R206, PT ;  /* 0x000000cedb00720c */ /* 0x000fe20003fc4270 */
[----:B------:R-:W1:Y:S01]  /*163f0*/  MUFU.TANH R158, R158 ;  /* 0x0000009e009e7308 */ /* 0x000e620000002400 */
[C---:B------:R-:W-:Y:S02]  /*16400*/  ISETP.GE.OR P1, PT, R8.reuse, R224, !P1 ;  /* 0x000000e00800720c */ /* 0x040fe40004f26670 */
[----:B------:R-:W-:Y:S02]  /*16410*/  ISETP.GE.OR P3, PT, R8, R222, !P3 ;  /* 0x000000de0800720c */ /* 0x000fe40005f66670 */
[----:B------:R-:W-:-:S02]  /*16420*/  ISETP.GE.OR P4, PT, R9, R224, !P4 ;  /* 0x000000e00900720c */ /* 0x000fc40006786670 */
[C---:B------:R-:W-:Y:S01]  /*16430*/  IADD3 R8, R2.reuse, 0x38, RZ ;  /* 0x0000003802087810 */ /* 0x040fe20007ffe0ff */
[----:B------:R-:W-:Y:S01]  /*16440*/  MUFU.TANH R147, R147 ;  /* 0x0000009300937308 */ /* 0x000fe20000002400 */
[----:B------:R-:W-:Y:S02]  /*16450*/  IADD3 R2, R2, 0x39, RZ ;  /* 0x0000003902027810 */ /* 0x000fe40007ffe0ff */
[----:B----4-:R-:W-:Y:S02]  /*16460*/  FSEL R170, R170, -INF , !P5 ;  /* 0xff800000aaaa7808 */ /* 0x010fe40006800000 */
[----:B------:R-:W-:Y:S02]  /*16470*/  FSEL R169, R169, -INF , !P2 ;  /* 0xff800000a9a97808 */ /* 0x000fe40005000000 */
[----:B-----5:R-:W-:Y:S01]  /*16480*/  FSEL R160, R160, -INF , !P4 ;  /* 0xff800000a0a07808 */ /* 0x020fe20006000000 */
[----:B------:R-:W3:Y:S01]  /*16490*/  MUFU.TANH R144, R144 ;  /* 0x0000009000907308 */ /* 0x000ee20000002400 */
[----:B------:R-:W-:Y:S01]  /*164a0*/  FSEL R159, R159, -INF , !P1 ;  /* 0xff8000009f9f7808 */ /* 0x000fe20004800000 */
[----:B------:R-:W-:Y:S01]  /*164b0*/  BAR.SYNC.DEFER_BLOCKING 0x0 ;  /* 0x0000000000007b1d */ /* 0x000fe20000010000 */
[----:B------:R-:W-:-:S02]  /*164c0*/  ISETP.GE.AND P5, PT, R8, R225, PT ;  /* 0x000000e10800720c */ /* 0x000fc40003fa6270 */
[----:B------:R-:W-:Y:S02]  /*164d0*/  ISETP.GE.AND P2, PT, R8, R223, PT ;  /* 0x000000df0800720c */ /* 0x000fe40003f46270 */
[C---:B------:R-:W-:Y:S01]  /*164e0*/  ISETP.GE.AND P4, PT, R2.reuse, R225, PT ;  /* 0x000000e10200720c */ /* 0x040fe20003f86270 */
[----:B------:R-:W4:Y:S01]  /*164f0*/  MUFU.TANH R154, R154 ;  /* 0x0000009a009a7308 */ /* 0x000f220000002400 */
[----:B------:R-:W-:Y:S02]  /*16500*/  ISETP.GE.AND P1, PT, R2, R223, PT ;  /* 0x000000df0200720c */ /* 0x000fe40003f26270 */
[C---:B------:R-:W-:Y:S02]  /*16510*/  ISETP.GE.OR P5, PT, R8.reuse, R224, !P5 ;  /* 0x000000e00800720c */ /* 0x040fe40006fa6670 */
[----:B------:R-:W-:Y:S02]  /*16520*/  ISETP.GE.OR P2, PT, R8, R222, !P2 ;  /* 0x000000de0800720c */ /* 0x000fe40005746670 */
[----:B------:R-:W-:-:S02]  /*16530*/  ISETP.GE.OR P4, PT, R2, R224, !P4 ;  /* 0x000000e00200720c */ /* 0x000fc40006786670 */
[----:B------:R-:W-:Y:S02]  /*16540*/  ISETP.GE.OR P1, PT, R2, R222, !P1 ;  /* 0x000000de0200720c */ /* 0x000fe40004f26670 */
[----:B--2---:R-:W-:Y:S02]  /*16550*/  FSEL R145, R145, -INF , !P3 ;  /* 0xff80000091917808 */ /* 0x004fe40005800000 */
[----:B-1----:R-:W-:Y:S02]  /*16560*/  FSEL R158, R158, -INF , !P5 ;  /* 0xff8000009e9e7808 */ /* 0x002fe40006800000 */
[----:B---3--:R-:W-:Y:S02]  /*16570*/  FSEL R144, R144, -INF , !P2 ;  /* 0xff80000090907808 */ /* 0x008fe40005000000 */
[----:B------:R-:W-:Y:S02]  /*16580*/  FSEL R147, R147, -INF , !P4 ;  /* 0xff80000093937808 */ /* 0x000fe40006000000 */
[----:B----4-:R-:W-:Y:S01]  /*16590*/  FSEL R154, R154, -INF , !P1 ;  /* 0xff8000009a9a7808 */ /* 0x010fe20004800000 */
        /* <DEDUP_REMOVED lines=65> */
.L_x_6056:
[----:B------:R-:W-:Y:S02]  /*169b0*/  ULDC.64 UR4, c[0x0][0x118] ;  /* 0x0000460000047ab9 */ /* 0x000fe40000000a00 */
[----:B------:R-:W2:Y:S02]  /*169c0*/  LD.E R8, [R230.64+0x38] ;  /* 0x00003804e6087980 */ /* 0x000ea4000c101900 */
[----:B--2---:R-:W-:-:S04]  /*169d0*/  LEA R8, -R8, RZ, 0x6 ;  /* 0x000000ff08087211 */ /* 0x004fc800078e31ff */
[----:B------:R-:W-:Y:S02]  /*169e0*/  SHF.R.S32.HI R2, RZ, 0x1f, R8 ;  /* 0x0000001fff027819 */ /* 0x000fe40000011408 */
.L_x_6057:
[----:B------:R-:W-:Y:S05]  /*169f0*/  BSYNC B0 ;  /* 0x0000000000007941 */ /* 0x000fea0003800000 */
.L_x_6055:
[----:B------:R-:W-:Y:S01]  /*16a00*/  LEA R208, P1, R8, R208, 0x1 ;  /* 0x000000d008d07211 */ /* 0x000fe200078208ff */
[C---:B------:R-:W-:Y:S01]  /*16a10*/  IMAD.SHL.U32 R9, R136.reuse, 0x20, RZ ;  /* 0x0000002088097824 */ /* 0x040fe200078e00ff */
[----:B------:R-:W-:Y:S01]  /*16a20*/  SHF.L.U64.HI R0, R136, 0x5, R137 ;  /* 0x0000000588007819 */ /* 0x000fe20000010289 */
[----:B------:R-:W-:Y:S01]  /*16a30*/  ULDC.64 UR4, c[0x0][0x118] ;  /* 0x0000460000047ab9 */ /* 0x000fe20000000a00 */
        /* <DEDUP_REMOVED lines=24> */
.L_x_6054:
[----:B------:R-:W-:Y:S05]  /*16bc0*/  BSYNC B1 ;  /* 0x0000000000017941 */ /* 0x000fea0003800000 */
.L_x_6053:
[----:B------:R-:W-:Y:S01]  /*16bd0*/  ULDC.64 UR4, c[0x0][0x118] ;  /* 0x0000460000047ab9 */ /* 0x000fe20000000a00 */
[----:B-1----:R-:W-:Y:S01]  /*16be0*/  FMNMX.FTZ R9, R132, R133, !PT ;  /* 0x0000008584097209 */ /* 0x002fe20007810000 */
[----:B------:R-:W2:Y:S03]  /*16bf0*/  LD.E R156, [R230.64+0xdc] ;  /* 0x0000dc04e69c7980 */ /* 0x000ea6000c101900 */
[----:B------:R-:W-:Y:S01]  /*16c00*/  FMNMX.FTZ R9, R134, R9, !PT ;  /* 0x0000000986097209 */ /* 0x000fe20007810000 */
[----:B------:R-:W-:Y:S03]  /*16c10*/  LDSM.16.MT88.4 R12, [R204+0xc000] ;  /* 0x00c00000cc0c783b */ /* 0x000fe60000004200 */
[----:B------:R-:W-:Y:S01]  /*16c20*/  FMNMX.FTZ R0, R168, R9, !PT ;  /* 0x00000009a8007209 */ /* 0x000fe20007810000 */
[----:B------:R-:W-:Y:S01]  /*16c30*/  LDSM.16.MT88.4 R16, [R205+0xc000] ;  /* 0x00c00000cd10783b */ /* 0x000fe20000004200 */
[----:B------:R-:W-:-:S02]  /*16c40*/  FMNMX.FTZ R9, R3, R6, !PT ;  /* 0x0000000603097209 */ /* 0x000fc40007810000 */
[----:B------:R-:W-:Y:S01]  /*16c50*/  FMNMX.FTZ R0, R5, R0, !PT ;  /* 0x0000000005007209 */ /* 0x000fe20007810000 */
[----:B------:R-:W-:Y:S03]  /*16c60*/  LDSM.16.MT88.4 R140, [R204+0xc800] ;  /* 0x00c80000cc8c783b */ /* 0x000fe60000004200 */
        /* <DEDUP_REMOVED lines=36> */
[----:B---3--:R-:W-:-:S04]  /*16eb0*/  FMNMX.FTZ R151, R0, R151, !PT ;  /* 0x0000009700977209 */ /* 0x008fc80007810000 */
[----:B------:R-:W-:Y:S01]  /*16ec0*/  FSETP.NEU.FTZ.AND P0, PT, R151, -INF , PT ;  /* 0xff8000009700780b */ /* 0x000fe20003f1d000 */
[C---:B--2---:R-:W-:Y:S02]  /*16ed0*/  FMUL.FTZ R157, R156.reuse, R152 ;  /* 0x000000989c9d7220 */ /* 0x044fe40000410000 */
[----:B------:R-:W-:-:S03]  /*16ee0*/  FMUL.FTZ R155, R156, R151 ;  /* 0x000000979c9b7220 */ /* 0x000fc60000410000 */
[----:B------:R-:W-:Y:S02]  /*16ef0*/  FSEL R157, R157, RZ, P1 ;  /* 0x000000ff9d9d7208 */ /* 0x000fe40000800000 */
[----:B------:R-:W-:-:S03]  /*16f00*/  FSEL R155, R155, RZ, P0 ;  /* 0x000000ff9b9b7208 */ /* 0x000fc60000000000 */
[-CC-:B------:R-:W-:Y:S02]  /*16f10*/  FFMA.FTZ R148, R134, R156.reuse, -R157.reuse ;  /* 0x0000009c86947223 */ /* 0x180fe4000001089d */
[-C--:B------:R-:W-:Y:S01]  /*16f20*/  FFMA.FTZ R134, R5, R156.reuse, -R157 ;  /* 0x0000009c05867223 */ /* 0x080fe2000001089d */
[----:B------:R-:W-:Y:S01]  /*16f30*/  FSEL R5, R152, RZ, P1 ;  /* 0x000000ff98057208 */ /* 0x000fe20000800000 */
[-C--:B------:R-:W-:Y:S01]  /*16f40*/  FFMA.FTZ R2, R4, R156.reuse, -R155 ;  /* 0x0000009c04027223 */ /* 0x080fe2000001089b */
[----:B------:R-:W-:Y:S01]  /*16f50*/  FSEL R4, R151, RZ, P0 ;  /* 0x000000ff97047208 */ /* 0x000fe20000000000 */
[-C--:B------:R-:W-:Y:S01]  /*16f60*/  FFMA.FTZ R150, R133, R156.reuse, -R157 ;  /* 0x0000009c85967223 */ /* 0x080fe2000001089d */
[----:B------:R-:W-:Y:S01]  /*16f70*/  MUFU.EX2 R148, R148 ;  /* 0x0000009400947308 */ /* 0x000fe20000000800 */
[----:B------:R-:W-:Y:S02]  /*16f80*/  FADD.FTZ R5, R132, -R5 ;  /* 0x8000000584057221 */ /* 0x000fe40000010000 */
[----:B------:R-:W-:-:S02]  /*16f90*/  FFMA.FTZ R149, R168, R156, -R157 ;  /* 0x0000009ca8957223 */ /* 0x000fc4000001089d */
[----:B------:R-:W-:Y:S02]  /*16fa0*/  FMUL.FTZ R8, R156, R5 ;  /* 0x000000059c087220 */ /* 0x000fe40000410000 */
[----:B------:R-:W-:Y:S01]  /*16fb0*/  FADD.FTZ R5, R3, -R4 ;  /* 0x8000000403057221 */ /* 0x000fe20000010000 */
[----:B------:R-:W1:Y:S01]  /*16fc0*/  MUFU.EX2 R150, R150 ;  /* 0x0000009600967308 */ /* 0x000e620000000800 */
[-CC-:B------:R-:W-:Y:S02]  /*16fd0*/  FFMA.FTZ R133, R6, R156.reuse, -R155.reuse ;  /* 0x0000009c06857223 */ /* 0x180fe4000001089b */
[-CC-:B------:R-:W-:Y:S02]  /*16fe0*/  FFMA.FTZ R0, R7, R156.reuse, -R155.reuse ;  /* 0x0000009c07007223 */ /* 0x180fe4000001089b */
[-C--:B------:R-:W-:Y:S02]  /*16ff0*/  FFMA.FTZ R153, R28, R156.reuse, -R155 ;  /* 0x0000009c1c997223 */ /* 0x080fe4000001089b */
[----:B------:R-:W-:Y:S01]  /*17000*/  FMUL.FTZ R132, R156, R5 ;  /* 0x000000059c847220 */ /* 0x000fe20000410000 */
[----:B------:R-:W-:Y:S01]  /*17010*/  MUFU.EX2 R149, R149 ;  /* 0x0000009500957308 */ /* 0x000fe20000000800 */
[-CC-:B------:R-:W-:Y:S01]  /*17020*/  FFMA.FTZ R161, R27, R156.reuse, -R157.reuse ;  /* 0x0000009c1ba17223 */ /* 0x180fe2000001089d */
[----:B------:R-:W-:Y:S01]  /*17030*/  LDSM.16.MT88.4 R28, [R202+0xc800] ;  /* 0x00c80000ca1c783b */ /* 0x000fe20000004200 */
[----:B------:R-:W-:-:S02]  /*17040*/  FFMA.FTZ R162, R26, R156, -R157 ;  /* 0x0000009c1aa27223 */ /* 0x000fc4000001089d */
[-CC-:B------:R-:W-:Y:S02]  /*17050*/  FFMA.FTZ R163, R25, R156.reuse, -R157.reuse ;  /* 0x0000009c19a37223 */ /* 0x180fe4000001089d */
[----:B------:R-:W-:Y:S01]  /*17060*/  FFMA.FTZ R164, R24, R156, -R157 ;  /* 0x0000009c18a47223 */ /* 0x000fe2000001089d */
[----:B------:R-:W2:Y:S01]  /*17070*/  MUFU.EX2 R134, R134 ;  /* 0x0000008600867308 */ /* 0x000ea20000000800 */
[----:B-1----:R-:W-:Y:S01]  /*17080*/  F2FP.BF16.PACK_AB R4, R148, R150 ;  /* 0x000000969404723e */ /* 0x002fe200000010ff */
[-CC-:B------:R-:W-:Y:S01]  /*17090*/  FFMA.FTZ R165, R23, R156.reuse, -R155.reuse ;  /* 0x0000009c17a57223 */ /* 0x180fe2000001089b */
[----:B------:R-:W-:Y:S01]  /*170a0*/  LDSM.16.MT88.4 R24, [R205+0xe800] ;  /* 0x00e80000cd18783b */ /* 0x000fe20000004200 */
[-CC-:B------:R-:W-:Y:S02]  /*170b0*/  FFMA.FTZ R168, R22, R156.reuse, -R155.reuse ;  /* 0x0000009c16a87223 */ /* 0x180fe4000001089b */
[-CC-:B------:R-:W-:Y:S02]  /*170c0*/  FFMA.FTZ R166, R21, R156.reuse, -R155.reuse ;  /* 0x0000009c15a67223 */ /* 0x180fe4000001089b */
[----:B------:R-:W-:Y:S01]  /*170d0*/  MUFU.EX2 R133, R133 ;  /* 0x0000008500857308 */ /* 0x000fe20000000800 */
[----:B------:R-:W-:-:S02]  /*170e0*/  FFMA.FTZ R167, R20, R156, -R155 ;  /* 0x0000009c14a77223 */ /* 0x000fc4000001089b */
[----:B------:R-:W-:Y:S01]  /*170f0*/  LDSM.16.MT88.4 R20, [R204+0xe800] ;  /* 0x00e80000cc14783b */ /* 0x000fe20000004200 */
[-CC-:B------:R-:W-:Y:S02]  /*17100*/  FFMA.FTZ R176, R180, R156.reuse, -R157.reuse ;  /* 0x0000009cb4b07223 */ /* 0x180fe4000001089d */
[-CC-:B------:R-:W-:Y:S02]  /*17110*/  FFMA.FTZ R175, R175, R156.reuse, -R157.reuse ;  /* 0x0000009cafaf7223 */ /* 0x180fe4000001089d */
[----:B------:R-:W1:Y:S01]  /*17120*/  MUFU.EX2 R2, R2 ;  /* 0x0000000200027308 */ /* 0x000e620000000800 */
[----:B--2---:R-:W-:Y:S01]  /*17130*/  F2FP.BF16.PACK_AB R6, R134, R149 ;  /* 0x000000958606723e */ /* 0x004fe200000010ff */
        /* <DEDUP_REMOVED lines=8> */
[----:B------:R-:W2:Y:S01]  /*171c0*/  MUFU.EX2 R153, R153 ;  /* 0x0000009900997308 */ /* 0x000ea20000000800 */
[----:B-1----:R-:W-:Y:S01]  /*171d0*/  F2FP.BF16.PACK_AB R5, R2, R133 ;  /* 0x000000850205723e */ /* 0x002fe200000010ff */
[----:B------:R-:W-:-:S02]  /*171e0*/  FFMA.FTZ R159, R159, R156, -R157 ;  /* 0x0000009c9f9f7223 */ /* 0x000fc4000001089d */
[-CC-:B------:R-:W-:Y:S02]  /*171f0*/  FFMA.FTZ R158, R158, R156.reuse, -R157.reuse ;  /* 0x0000009c9e9e7223 */ /* 0x180fe4000001089d */
[-C--:B------:R-:W-:Y:S02]  /*17200*/  FFMA.FTZ R157, R147, R156.reuse, -R157 ;  /* 0x0000009c939d7223 */ /* 0x080fe4000001089d */
[----:B------:R1:W3:Y:S01]  /*17210*/  MUFU.EX2 R3, R8 ;  /* 0x0000000800037308 */ /* 0x0002e20000000800 */
[-CC-:B------:R-:W-:Y:S02]  /*17220*/  FFMA.FTZ R177, R146, R156.reuse, -R155.reuse ;  /* 0x0000009c92b17223 */ /* 0x180fe4000001089b */
[-CC-:B------:R-:W-:Y:S02]  /*17230*/  FFMA.FTZ R178, R145, R156.reuse, -R155.reuse ;  /* 0x0000009c91b27223 */ /* 0x180fe4000001089b */
[-CC-:B------:R-:W-:Y:S02]  /*17240*/  FFMA.FTZ R179, R144, R156.reuse, -R155.reuse ;  /* 0x0000009c90b37223 */ /* 0x180fe4000001089b */
[----:B------:R-:W-:Y:S01]  /*17250*/  FFMA.FTZ R154, R154, R156, -R155 ;  /* 0x0000009c9a9a7223 */ /* 0x000fe2000001089b */
[----:B------:R-:W4:Y:S01]  /*17260*/  MUFU.EX2 R132, R132 ;  /* 0x0000008400847308 */ /* 0x000f220000000800 */
[----:B--2---:R-:W-:Y:S01]  /*17270*/  F2FP.BF16.PACK_AB R7, R153, R0 ;  /* 0x000000009907723e */ /* 0x004fe200000010ff */
[----:B------:R-:W-:Y:S04]  /*17280*/  LDSM.16.MT88.4 R144, [R204+0xd800] ;  /* 0x00d80000cc90783b */ /* 0x000fe80000004200 */
[----:B-1----:R-:W1:Y:S01]  /*17290*/  LDSM.16.MT88.4 R8, [R203+0xc000] ;  /* 0x00c00000cb08783b */ /* 0x002e620000004200 */
[-C--:B---3--:R-:W-:Y:S01]  /*172a0*/  FMUL.FTZ R120, R120, R3.reuse ;  /* 0x0000000378787220 */ /* 0x088fe20000410000 */
[----:B------:R-:W-:Y:S01]  /*172b0*/  MUFU.EX2 R161, R161 ;  /* 0x000000a100a17308 */ /* 0x000fe20000000800 */
[----:B------:R-:W-:-:S02]  /*172c0*/  FMUL.FTZ R121, R121, R3 ;  /* 0x0000000379797220 */ /* 0x000fc40000410000 */
[-C--:B------:R-:W-:Y:S02]  /*172d0*/  FMUL.FTZ R116, R116, R3.reuse ;  /* 0x0000000374747220 */ /* 0x080fe40000410000 */
[----:B------:R-:W-:Y:S02]  /*172e0*/  FMUL.FTZ R117, R117, R3 ;  /* 0x0000000375757220 */ /* 0x000fe40000410000 */
[-C--:B----4-:R-:W-:Y:S01]  /*172f0*/  FMUL.FTZ R122, R122, R132.reuse ;  /* 0x000000847a7a7220 */ /* 0x090fe20000410000 */
[----:B------:R-:W2:Y:S01]  /*17300*/  MUFU.EX2 R162, R162 ;  /* 0x000000a200a27308 */ /* 0x000ea20000000800 */
[-C--:B------:R-:W-:Y:S02]  /*17310*/  FMUL.FTZ R123, R123, R132.reuse ;  /* 0x000000847b7b7220 */ /* 0x080fe40000410000 */
[-C--:B------:R-:W-:Y:S02]  /*17320*/  FMUL.FTZ R118, R118, R132.reuse ;  /* 0x0000008476767220 */ /* 0x080fe40000410000 */
[----:B------:R-:W-:-:S02]  /*17330*/  FMUL.FTZ R119, R119, R132 ;  /* 0x0000008477777220 */ /* 0x000fc40000410000 */
        /* <DEDUP_REMOVED lines=27> */
[C---:B-1----:R-:W-:Y:S01]  /*174f0*/  HMMA.16816.F32.BF16 R112, R4.reuse, R8, R112 ;  /* 0x000000080470723c */ /* 0x042fe20000041870 */
[-C--:B------:R-:W-:Y:S02]  /*17500*/  FMUL.FTZ R37, R37, R3.reuse ;  /* 0x0000000325257220 */ /* 0x080fe40000410000 */
[-C--:B------:R-:W-:Y:S01]  /*17510*/  FMUL.FTZ R38, R38, R132.reuse ;  /* 0x0000008426267220 */ /* 0x080fe20000410000 */
[----:B------:R-:W-:Y:S01]  /*17520*/  MUFU.EX2 R166, R166 ;  /* 0x000000a600a67308 */ /* 0x000fe20000000800 */
[----:B------:R-:W-:Y:S02]  /*17530*/  FMUL.FTZ R39, R39, R132 ;  /* 0x0000008427277220 */ /* 0x000fe40000410000 */
[-C--:B------:R-:W-:Y:S01]  /*17540*/  FMUL.FTZ R40, R40, R3.reuse ;  /* 0x0000000328287220 */ /* 0x080fe20000410000 */
[----:B------:R-:W-:Y:S01]  /*17550*/  HMMA.16816.F32.BF16 R108, R4, R10, R108 ;  /* 0x0000000a046c723c */ /* 0x000fe2000004186c */
[----:B------:R-:W1:Y:S01]  /*17560*/  LDSM.16.MT88.4 R8, [R204+0xe000] ;  /* 0x00e00000cc08783b */ /* 0x000e620000004200 */
        /* <DEDUP_REMOVED lines=31> */
[----:B-1----:R-:W-:Y:S01]  /*17760*/  HMMA.16816.F32.BF16 R44, R4, R8, R44 ;  /* 0x00000008042c723c */ /* 0x002fe2000004182c */
[----:B------:R-:W-:-:S02]  /*17770*/  FMUL.FTZ R61, R61, R3 ;  /* 0x000000033d3d7220 */ /* 0x000fc40000410000 */
[-C--:B------:R-:W-:Y:S01]  /*17780*/  FMUL.FTZ R62, R62, R132.reuse ;  /* 0x000000843e3e7220 */ /* 0x080fe20000410000 */
[----:B------:R-:W-:Y:S01]  /*17790*/  MUFU.EX2 R172, R172 ;  /* 0x000000ac00ac7308 */ /* 0x000fe20000000800 */
[-C--:B------:R-:W-:Y:S02]  /*177a0*/  FMUL.FTZ R63, R63, R132.reuse ;  /* 0x000000843f3f7220 */ /* 0x080fe40000410000 */
[-C--:B------:R-:W-:Y:S01]  /*177b0*/  FMUL.FTZ R64, R64, R3.reuse ;  /* 0x0000000340407220 */ /* 0x080fe20000410000 */
[----:B------:R-:W-:Y:S01]  /*177c0*/  HMMA.16816.F32.BF16 R48, R4, R10, R48 ;  /* 0x0000000a0430723c */ /* 0x000fe20000041830 */
[----:B------:R-:W1:Y:S01]  /*177d0*/  LDSM.16.MT88.4 R8, [R205+0x10000] ;  /* 0x01000000cd08783b */ /* 0x000e620000004200 */
        /* <DEDUP_REMOVED lines=28> */
[----:B------:R-:W2:Y:S01]  /*179a0*/  MUFU.EX2 R159, R159 ;  /* 0x0000009f009f7308 */ /* 0x000ea20000000800 */
        /* <DEDUP_REMOVED lines=39> */
[-C--:B------:R-:W-:Y:S02]  /*17c20*/  FMUL.FTZ R99, R99, R132.reuse ;  /* 0x0000008463637220 */ /* 0x080fe40000410000 */
[----:B------:R-:W-:Y:S01]  /*17c30*/  FFMA.FTZ R3, R229, R3, R150 ;  /* 0x00000003e5037223 */ /* 0x000fe20000010096 */
[----:B-1----:R-:W-:Y:S01]  /*17c40*/  HMMA.16816.F32.BF16 R92, R4, R8, R92 ;  /* 0x00000008045c723c */ /* 0x002fe2000004185c */
[----:B------:R-:W-:Y:S01]  /*17c50*/  FFMA.FTZ R133, R227, R132, R133 ;  /* 0x00000084e3857223 */ /* 0x000fe20000010085 */
[----:B------:R-:W-:Y:S01]  /*17c60*/  MOV R132, R152 ;  /* 0x0000009800847202 */ /* 0x000fe20000000f00 */
[----:B------:R-:W-:-:S02]  /*17c70*/  FADD.FTZ R148, R148, R3 ;  /* 0x0000000394947221 */ /* 0x000fc40000010000 */
        /* <DEDUP_REMOVED lines=66> */
[----:B-1----:R-:W-:Y:S01]  /*180a0*/  HMMA.16816.F32.BF16 R128, R4, R12, R128 ;  /* 0x0000000c0480723c */ /* 0x002fe20000041880 */
[----:B------:R-:W-:Y:S02]  /*180b0*/  FADD.FTZ R173, R173, R174 ;  /* 0x000000aeadad7221 */ /* 0x000fe40000010000 */
[----:B------:R-:W-:-:S05]  /*180c0*/  FADD.FTZ R0, R169, R0 ;  /* 0x00000000a9007221 */ /* 0x000fca0000010000 */
        /* <DEDUP_REMOVED lines=73> */
[----:B------:R-:W-:Y:S11]  /*18560*/  HMMA.16816.F32.BF16 R96, R4, R14, R96 ;  /* 0x0000000e0460723c */ /* 0x000ff60000041860 */
[----:B------:R-:W-:Y:S08]  /*18570*/  @!UPT UIADD3 URZ, URZ, URZ, URZ ;  /* 0x0000003f3f3ff290 */ /* 0x000ff0000fffe03f */
.L_x_6049:
[----:B------:R-:W-:Y:S05]  /*18580*/  @!P6 BRA `(.L_x_6058) ;  /* 0x00003c500000e947 */ /* 0x000fea0003800000 */
[C---:B------:R-:W-:Y:S01]  /*18590*/  SHF.L.U64.HI R226, R138.reuse, 0x5, R139 ;  /* 0x000000058ae27819 */ /* 0x040fe2000001028b */
[----:B------:R-:W-:Y:S01]  /*185a0*/  IMAD.SHL.U32 R231, R138, 0x20, RZ ;  /* 0x000000208ae77824 */ /* 0x000fe200078e00ff */
[C---:B------:R-:W-:Y:S01]  /*185b0*/  SHF.L.U64.HI R228, R136.reuse, 0x5, R137 ;  /* 0x0000000588e47819 */ /* 0x040fe20000010289 */
[----:B------:R-:W-:Y:S01]  /*185c0*/  IMAD.SHL.U32 R233, R136, 0x20, RZ ;  /* 0x0000002088e97824 */ /* 0x000fe200078e00ff */
[----:B------:R-:W-:Y:S01]  /*185d0*/  MOV R0, R3 ;  /* 0x0000000300007202 */ /* 0x000fe20000000f00 */
[----:B------:R-:W-:-:S02]  /*185e0*/  IMAD.MOV.U32 R2, RZ, RZ, R132 ;  /* 0x000000ffff027224 */ /* 0x000fc400078e0084 */
.L_x_6067:
        /* <DEDUP_REMOVED lines=76> */
.L_x_6060:
[----:B------:R-:W-:Y:S02]  /*18ab0*/  ULDC.64 UR4, c[0x0][0x118] ;  /* 0x0000460000047ab9 */ /* 0x000fe40000000a00 */
[----:B------:R-:W2:Y:S02]  /*18ac0*/  LD.E R10, [R132.64+0x40] ;  /* 0x00004004840a7980 */ /* 0x000ea4000c101900 */
[----:B--2---:R-:W-:Y:S04]  /*18ad0*/  LEA R10, -R10, RZ, 0x6 ;  /* 0x000000ff0a0a7211 */ /* 0x004fe800078e31ff */
[----:B------:R-:W-:Y:S02]  /*18ae0*/  SHF.R.S32.HI R5, RZ, 0x1f, R10 ;  /* 0x0000001fff057819 */ /* 0x000fe4000001140a */
.L_x_6061:
[----:B------:R-:W-:Y:S05]  /*18af0*/  BSYNC B0 ;  /* 0x0000000000007941 */ /* 0x000fea0003800000 */
.L_x_6059:
        /* <DEDUP_REMOVED lines=8> */
[----:B------:R1:W-:Y:S01]  /*18b80*/  LDGSTS.E.BYPASS.LTC128B.128 [R217+0xc000], [R210.64] ;  /* 0x0c000000d2d97fae */ /* 0x0003e2000b901d44 */
[C---:B------:R-:W-:Y:S02]  /*18b90*/  IADD3.X R7, R226.reuse, R211, RZ, P0, !PT ;  /* 0x000000d3e2077210 */ /* 0x040fe400007fe4ff */
[C---:B------:R-:W-:Y:S03]  /*18ba0*/  IADD3 R4, P0, R231.reuse, R6, RZ ;  /* 0x00000006e7047210 */ /* 0x040fe60007f1e0ff */
[----:B------:R1:W-:Y:S01]  /*18bb0*/  LDGSTS.E.BYPASS.LTC128B.128 [R217+0xe000], [R210.64+0x80] ;  /* 0x0e000080d2d97fae */ /* 0x0003e2000b901d44 */
[C---:B------:R-:W-:Y:S02]  /*18bc0*/  IADD3.X R5, R226.reuse, R7, RZ, P0, !PT ;  /* 0x00000007e2057210 */ /* 0x040fe400007fe4ff */
[----:B------:R-:W-:Y:S03]  /*18bd0*/  IADD3 R12, P0, R231, R4, RZ ;  /* 0x00000004e70c7210 */ /* 0x000fe60007f1e0ff */
[----:B------:R1:W-:Y:S01]  /*18be0*/  LDGSTS.E.BYPASS.LTC128B.128 [R217+0x10000], [R210.64+0x100] ;  /* 0x10000100d2d97fae */ /* 0x0003e2000b901d44 */
[----:B------:R-:W-:Y:S02]  /*18bf0*/  IADD3.X R13, R226, R5, RZ, P0, !PT ;  /* 0x00000005e20d7210 */ /* 0x000fe400007fe4ff */
        /* <DEDUP_REMOVED lines=35> */
[----:B------:R-:W4:Y:S06]  /*18e30*/  LDSM.16.M88.4 R136, [R195+0x6800] ;  /* 0x00680000c388783b */ /* 0x000f2c0000000200 */
[----:B------:R-:W5:Y:S01]  /*18e40*/  LD.E R3, [R132.64+0x18c] ;  /* 0x00018c0484037980 */ /* 0x000f62000c101900 */
        /* <DEDUP_REMOVED lines=25> */
[----:B------:R-:W2:Y:S01]  /*18fe0*/  LDSM.16.M88.4 R172, [R190] ;  /* 0x00000000beac783b */ /* 0x000ea20000000200 */
        /* <DEDUP_REMOVED lines=58> */
[C---:B------:R-:W-:Y:S08]  /*19390*/  HMMA.16816.F32.BF16 R20, R160.reuse, R144, R20 ;  /* 0x00000090a014723c */ /* 0x040ff00000041814 */
[C---:B------:R-:W-:Y:S01]  /*193a0*/  HMMA.16816.F32.BF16 R24, R160.reuse, R146, R24 ;  /* 0x00000092a018723c */ /* 0x040fe20000041818 */
[----:B------:R-:W4:Y:S07]  /*193b0*/  LDSM.16.M88.4 R144, [R184] ;  /* 0x00000000b890783b */ /* 0x000f2e0000000200 */
        /* <DEDUP_REMOVED lines=37> */
[-C--:B-----5:R-:W-:Y:S01]  /*19610*/  FMUL.FTZ R140, R4, R3.reuse ;  /* 0x00000003048c7220 */ /* 0x0a0fe20000410000 */
        /* <DEDUP_REMOVED lines=38> */
[-C--:B------:R-:W-:Y:S02]  /*19880*/  FMUL.FTZ R26, R26, R3.reuse ;  /* 0x000000031a1a7220 */ /* 0x080fe40000410000 */
[-C--:B------:R-:W-:Y:S01]  /*19890*/  FMUL.FTZ R27, R27, R3.reuse ;  /* 0x000000031b1b7220 */ /* 0x080fe20000410000 */
[C---:B---3--:R-:W-:Y:S06]  /*198a0*/  HMMA.16816.F32.BF16 R28, R168.reuse, R8, R28 ;  /* 0x00000008a81c723c */ /* 0x048fec000004181c */
[----:B------:R-:W3:Y:S02]  /*198b0*/  MUFU.TANH R13, R13 ;  /* 0x0000000d000d7308 */ /* 0x000ee40000002400 */
[----:B------:R-:W-:Y:S08]  /*198c0*/  HMMA.16816.F32.BF16 R32, R168, R10, R32 ;  /* 0x0000000aa820723c */ /* 0x000ff00000041820 */
[----:B------:R-:W1:Y:S08]  /*198d0*/  MUFU.TANH R12, R12 ;  /* 0x0000000c000c7308 */ /* 0x000e700000002400 */
        /* <DEDUP_REMOVED lines=10> */
[----:B------:R-:W1:Y:S10]  /*19980*/  MUFU.TANH R5, R5 ;  /* 0x0000000500057308 */ /* 0x000e740000002400 */
[----:B------:R-:W1:Y:S10]  /*19990*/  MUFU.TANH R4, R4 ;  /* 0x0000000400047308 */ /* 0x000e740000002400 */
        /* <DEDUP_REMOVED lines=85> */
.L_x_6065:
[----:B------:R-:W-:Y:S02]  /*19ef0*/  ULDC.64 UR4, c[0x0][0x118] ;  /* 0x0000460000047ab9 */ /* 0x000fe40000000a00 */
[----:B------:R-:W2:Y:S02]  /*19f00*/  LD.E R14, [R132.64+0x38] ;  /* 0x00003804840e7980 */ /* 0x000ea4000c101900 */
[----:B--2---:R-:W-:Y:S04]  /*19f10*/  LEA R14, -R14, RZ, 0x6 ;  /* 0x000000ff0e0e7211 */ /* 0x004fe800078e31ff */
[----:B------:R-:W-:Y:S02]  /*19f20*/  SHF.R.S32.HI R9, RZ, 0x1f, R14 ;  /* 0x0000001fff097819 */ /* 0x000fe4000001140e */
.L_x_6066:
[----:B------:R-:W-:Y:S05]  /*19f30*/  BSYNC B0 ;  /* 0x0000000000007941 */ /* 0x000fea0003800000 */
.L_x_6064:
        /* <DEDUP_REMOVED lines=26> */
.L_x_6063:
[----:B--234-:R-:W-:Y:S05]  /*1a0e0*/  BSYNC B1 ;  /* 0x0000000000017941 */ /* 0x01cfea0003800000 */
.L_x_6062:
[----:B------:R-:W-:Y:S01]  /*1a0f0*/  ULDC.64 UR4, c[0x0][0x118] ;  /* 0x0000460000047ab9 */ /* 0x000fe20000000a00 */
[----:B------:R-:W2:Y:S08]  /*1a100*/  S2R R6, SR_TID.X ;  /* 0x0000000000067919 */ /* 0x000eb00000002100 */
[----:B------:R3:W4:Y:S04]  /*1a110*/  LD.E R133, [R132.64+0xdc] ;  /* 0x0000dc0484857980 */ /* 0x000728000c101900 */
[----:B-1----:R-:W-:Y:S08]  /*1a120*/  LDSM.16.MT88.4 R20, [R204+0xc000] ;  /* 0x00c00000cc14783b */ /* 0x002ff00000004200 */
[----:B------:R-:W-:Y:S01]  /*1a130*/  LDSM.16.MT88.4 R28, [R203+0xc000] ;  /* 0x00c00000cb1c783b */ /* 0x000fe20000004200 */
[----:B--2---:R-:W-:Y:S05]  /*1a140*/  IMAD.SHL.U32 R6, R6, 0x2, RZ ;  /* 0x0000000206067824 */ /* 0x004fea00078e00ff */
[----:B------:R-:W-:Y:S05]  /*1a150*/  LOP3.LUT R6, R6, 0x6, RZ, 0xc0, !PT ;  /* 0x0000000606067812 */ /* 0x000fea00078ec0ff */
[----:B------:R-:W-:Y:S05]  /*1a160*/  IMAD R6, R219, 0x40, R6 ;  /* 0x00000040db067824 */ /* 0x000fea00078e0206 */
[C---:B------:R-:W-:Y:S02]  /*1a170*/  IADD3 R8, R6.reuse, 0x1, RZ ;  /* 0x0000000106087810 */ /* 0x040fe40007ffe0ff */
[----:B------:R-:W-:Y:S02]  /*1a180*/  IADD3 R7, R6, 0x8, RZ ;  /* 0x0000000806077810 */ /* 0x000fe40007ffe0ff */
[C---:B------:R-:W-:Y:S02]  /*1a190*/  ISETP.GE.AND P1, PT, R8.reuse, R225, PT ;  /* 0x000000e10800720c */ /* 0x040fe40003f26270 */
[-C--:B------:R-:W-:Y:S02]  /*1a1a0*/  ISETP.GE.AND P5, PT, R8, R223.reuse, PT ;  /* 0x000000df0800720c */ /* 0x080fe40003fa6270 */
[----:B------:R-:W-:Y:S02]  /*1a1b0*/  ISETP.GE.AND P6, PT, R6, R223, PT ;  /* 0x000000df0600720c */ /* 0x000fe40003fc6270 */
[C---:B------:R-:W-:Y:S02]  /*1a1c0*/  ISETP.GE.AND P4, PT, R7.reuse, R225, PT ;  /* 0x000000e10700720c */ /* 0x040fe40003f86270 */
[C---:B------:R-:W-:Y:S02]  /*1a1d0*/  ISETP.GE.AND P3, PT, R7.reuse, R223, PT ;  /* 0x000000df0700720c */ /* 0x040fe40003f66270 */
[C---:B------:R-:W-:Y:S02]  /*1a1e0*/  ISETP.GE.OR P1, PT, R8.reuse, R224, !P1 ;  /* 0x000000e00800720c */ /* 0x040fe40004f26670 */
[-C--:B------:R-:W-:Y:S02]  /*1a1f0*/  ISETP.GE.OR P5, PT, R8, R222.reuse, !P5 ;  /* 0x000000de0800720c */ /* 0x080fe40006fa6670 */
[C---:B------:R-:W-:Y:S02]  /*1a200*/  IADD3 R8, R6.reuse, 0x10, RZ ;  /* 0x0000001006087810 */ /* 0x040fe40007ffe0ff */
[C---:B------:R-:W-:Y:S02]  /*1a210*/  ISETP.GE.OR P6, PT, R6.reuse, R222, !P6 ;  /* 0x000000de0600720c */ /* 0x040fe400077c6670 */
[-C--:B------:R-:W-:Y:S02]  /*1a220*/  ISETP.GE.AND P2, PT, R6, R225.reuse, PT ;  /* 0x000000e10600720c */ /* 0x080fe40003f46270 */
[C---:B------:R-:W-:Y:S02]  /*1a230*/  ISETP.GE.OR P4, PT, R7.reuse, R224, !P4 ;  /* 0x000000e00700720c */ /* 0x040fe40006786670 */
[----:B------:R-:W-:Y:S02]  /*1a240*/  ISETP.GE.OR P3, PT, R7, R222, !P3 ;  /* 0x000000de0700720c */ /* 0x000fe40005f66670 */
[----:B------:R-:W-:Y:S02]  /*1a250*/  FSEL R7, R142, -INF , !P6 ;  /* 0xff8000008e077808 */ /* 0x000fe40007000000 */
[-C--:B------:R-:W-:Y:S02]  /*1a260*/  ISETP.GE.OR P2, PT, R6, R224.reuse, !P2 ;  /* 0x000000e00600720c */ /* 0x080fe40005746670 */
[-C--:B------:R-:W-:Y:S02]  /*1a270*/  ISETP.GE.AND P6, PT, R8, R225.reuse, PT ;  /* 0x000000e10800720c */ /* 0x080fe40003fc6270 */
[----:B------:R-:W-:Y:S02]  /*1a280*/  IADD3 R10, R6, 0x9, RZ ;  /* 0x00000009060a7810 */ /* 0x000fe40007ffe0ff */
[----:B------:R-:W-:Y:S02]  /*1a290*/  FSEL R9, R140, -INF , !P2 ;  /* 0xff8000008c097808 */ /* 0x000fe40005000000 */
[-C--:B------:R-:W-:Y:S02]  /*1a2a0*/  ISETP.GE.OR P6, PT, R8, R224.reuse, !P6 ;  /* 0x000000e00800720c */ /* 0x080fe400077c6670 */
[----:B------:R-:W-:Y:S02]  /*1a2b0*/  IADD3 R14, R6, 0x18, RZ ;  /* 0x00000018060e7810 */ /* 0x000fe40007ffe0ff */
[C---:B------:R-:W-:Y:S02]  /*1a2c0*/  ISETP.GE.AND P0, PT, R10.reuse, R225, PT ;  /* 0x000000e10a00720c */ /* 0x040fe40003f06270 */
[-C--:B------:R-:W-:Y:S02]  /*1a2d0*/  ISETP.GE.AND P2, PT, R10, R223.reuse, PT ;  /* 0x000000df0a00720c */ /* 0x080fe40003f46270 */
[----:B------:R-:W-:Y:S02]  /*1a2e0*/  FSEL R11, R141, -INF , !P1 ;  /* 0xff8000008d0b7808 */ /* 0x000fe40004800000 */
[----:B------:R-:W-:Y:S02]  /*1a2f0*/  ISETP.GE.AND P1, PT, R8, R223, PT ;  /* 0x000000df0800720c */ /* 0x000fe40003f26270 */
[----:B------:R-:W-:Y:S02]  /*1a300*/  FSEL R172, R172, -INF , !P6 ;  /* 0xff800000acac7808 */ /* 0x000fe40007000000 */
[-C--:B------:R-:W-:Y:S02]  /*1a310*/  ISETP.GE.AND P6, PT, R14, R225.reuse, PT ;  /* 0x000000e10e00720c */ /* 0x080fe40003fc6270 */
[C---:B------:R-:W-:Y:S02]  /*1a320*/  ISETP.GE.OR P0, PT, R10.reuse, R224, !P0 ;  /* 0x000000e00a00720c */ /* 0x040fe40004706670 */
[-C--:B------:R-:W-:Y:S02]  /*1a330*/  ISETP.GE.OR P2, PT, R10, R222.reuse, !P2 ;  /* 0x000000de0a00720c */ /* 0x080fe40005746670 */
[----:B------:R-:W-:Y:S02]  /*1a340*/  IADD3 R10, R6, 0x11, RZ ;  /* 0x00000011060a7810 */ /* 0x000fe40007ffe0ff */
        /* <DEDUP_REMOVED lines=9> */
[----:B------:R-:W-:Y:S02]  /*1a3e0*/  FSEL R163, R163, -INF , !P4 ;  /* 0xff800000a3a37808 */ /* 0x000fe40006000000 */
[----:B------:R-:W-:Y:S02]  /*1a3f0*/  ISETP.GE.OR P6, PT, R16, R224, !P6 ;  /* 0x000000e01000720c */ /* 0x000fe400077c6670 */
[----:B------:R-:W-:Y:S02]  /*1a400*/  FSEL R144, R144, -INF , !P0 ;  /* 0xff80000090907808 */ /* 0x000fe40004000000 */
[----:B------:R-:W-:Y:S02]  /*1a410*/  ISETP.GE.AND P0, PT, R10, R223, PT ;  /* 0x000000df0a00720c */ /* 0x000fe40003f06270 */
[C---:B------:R-:W-:Y:S02]  /*1a420*/  ISETP.GE.AND P4, PT, R17.reuse, R225, PT ;  /* 0x000000e11100720c */ /* 0x040fe40003f86270 */
[----:B------:R-:W-:Y:S02]  /*1a430*/  IADD3 R15, R6, 0x21, RZ ;  /* 0x00000021060f7810 */ /* 0x000fe40007ffe0ff */
[----:B------:R-:W-:Y:S02]  /*1a440*/  FSEL R160, R160, -INF , !P6 ;  /* 0xff800000a0a07808 */ /* 0x000fe40007000000 */
[----:B------:R-:W-:Y:S02]  /*1a450*/  ISETP.GE.OR P0, PT, R10, R222, !P0 ;  /* 0x000000de0a00720c */ /* 0x000fe40004706670 */
[----:B------:R-:W-:Y:S02]  /*1a460*/  ISETP.GE.OR P4, PT, R17, R224, !P4 ;  /* 0x000000e01100720c */ /* 0x000fe40006786670 */
[----:B------:R-:W-:Y:S02]  /*1a470*/  FSEL R10, R134, -INF , !P5 ;  /* 0xff800000860a7808 */ /* 0x000fe40006800000 */
[-C--:B------:R-:W-:Y:S02]  /*1a480*/  ISETP.GE.AND P5, PT, R14, R223.reuse, PT ;  /* 0x000000df0e00720c */ /* 0x080fe40003fa6270 */
[----:B------:R-:W-:Y:S02]  /*1a490*/  FSEL R137, R137, -INF , !P3 ;  /* 0xff80000089897808 */ /* 0x000fe40005800000 */
[----:B------:R-:W-:Y:S02]  /*1a4a0*/  ISETP.GE.AND P3, PT, R16, R223, PT ;  /* 0x000000df1000720c */ /* 0x000fe40003f66270 */
[----:B------:R-:W-:Y:S02]  /*1a4b0*/  ISETP.GE.AND P6, PT, R15, R225, PT ;  /* 0x000000e10f00720c */ /* 0x000fe40003fc6270 */
[----:B------:R-:W-:Y:S02]  /*1a4c0*/  FSEL R161, R161, -INF , !P4 ;  /* 0xff800000a1a17808 */ /* 0x000fe40006000000 */
[-C--:B------:R-:W-:Y:S02]  /*1a4d0*/  ISETP.GE.OR P5, PT, R14, R222.reuse, !P5 ;  /* 0x000000de0e00720c */ /* 0x080fe40006fa6670 */
[----:B------:R-:W-:Y:S02]  /*1a4e0*/  ISETP.GE.OR P3, PT, R16, R222, !P3 ;  /* 0x000000de1000720c */ /* 0x000fe40005f66670 */
[----:B------:R-:W-:Y:S02]  /*1a4f0*/  ISETP.GE.OR P6, PT, R15, R224, !P6 ;  /* 0x000000e00f00720c */ /* 0x000fe400077c6670 */
[----:B------:R-:W-:Y:S02]  /*1a500*/  FMNMX.FTZ R16, R9, R2, !PT ;  /* 0x0000000209107209 */ /* 0x000fe40007810000 */
[-C--:B------:R-:W-:Y:S02]  /*1a510*/  ISETP.GE.AND P4, PT, R17, R223.reuse, PT ;  /* 0x000000df1100720c */ /* 0x080fe40003f86270 */
[----:B------:R-:W-:Y:S02]  /*1a520*/  IADD3 R14, R6, 0x28, RZ ;  /* 0x00000028060e7810 */ /* 0x000fe40007ffe0ff */
[----:B------:R-:W-:Y:S02]  /*1a530*/  FSEL R159, R159, -INF , !P6 ;  /* 0xff8000009f9f7808 */ /* 0x000fe40007000000 */
[----:B------:R-:W-:Y:S02]  /*1a540*/  ISETP.GE.OR P4, PT, R17, R222, !P4 ;  /* 0x000000de1100720c */ /* 0x000fe40006786670 */
[----:B------:R-:W-:Y:S02]  /*1a550*/  FMNMX.FTZ R17, R11, R16, !PT ;  /* 0x000000100b117209 */ /* 0x000fe40007810000 */
[----:B------:R-:W-:Y:S02]  /*1a560*/  FSEL R136, R136, -INF , !P2 ;  /* 0xff80000088887808 */ /* 0x000fe40005000000 */
[C---:B------:R-:W-:Y:S02]  /*1a570*/  ISETP.GE.AND P2, PT, R15.reuse, R223, PT ;  /* 0x000000df0f00720c */ /* 0x040fe40003f46270 */
[C---:B------:R-:W-:Y:S02]  /*1a580*/  ISETP.GE.AND P6, PT, R14.reuse, R225, PT ;  /* 0x000000e10e00720c */ /* 0x040fe40003fc6270 */
[----:B------:R-:W-:Y:S02]  /*1a590*/  ISETP.GE.OR P2, PT, R15, R222, !P2 ;  /* 0x000000de0f00720c */ /* 0x000fe40005746670 */
[-C--:B------:R-:W-:Y:S02]  /*1a5a0*/  ISETP.GE.OR P6, PT, R14, R224.reuse, !P6 ;  /* 0x000000e00e00720c */ /* 0x080fe400077c6670 */
[----:B------:R-:W-:Y:S02]  /*1a5b0*/  FMNMX.FTZ R17, R8, R17, !PT ;  /* 0x0000001108117209 */ /* 0x000fe40007810000 */
[----:B------:R-:W-:Y:S02]  /*1a5c0*/  IADD3 R15, R6, 0x29, RZ ;  /* 0x00000029060f7810 */ /* 0x000fe40007ffe0ff */
[----:B------:R-:W-:Y:S02]  /*1a5d0*/  FSEL R158, R158, -INF , !P6 ;  /* 0xff8000009e9e7808 */ /* 0x000fe40007000000 */
[----:B------:R-:W-:Y:S02]  /*1a5e0*/  FSEL R142, R12, -INF , !P0 ;  /* 0xff8000000c8e7808 */ /* 0x000fe40004000000 */
[----:B------:R-:W-:Y:S02]  /*1a5f0*/  FMNMX.FTZ R17, R144, R17, !PT ;  /* 0x0000001190117209 */ /* 0x000fe40007810000 */
[C---:B------:R-:W-:Y:S02]  /*1a600*/  ISETP.GE.AND P6, PT, R15.reuse, R225, PT ;  /* 0x000000e10f00720c */ /* 0x040fe40003fc6270 */
[C---:B------:R-:W-:Y:S02]  /*1a610*/  ISETP.GE.AND P0, PT, R15.reuse, R223, PT ;  /* 0x000000df0f00720c */ /* 0x040fe40003f06270 */
[C---:B------:R-:W-:Y:S02]  /*1a620*/  ISETP.GE.OR P6, PT, R15.reuse, R224, !P6 ;  /* 0x000000e00f00720c */ /* 0x040fe400077c6670 */
        /* <DEDUP_REMOVED lines=8> */
[----:B------:R-:W-:Y:S02]  /*1a6b0*/  FSEL R143, R13, -INF , !P1 ;  /* 0xff8000000d8f7808 */ /* 0x000fe40004800000 */
[----:B------:R-:W-:Y:S02]  /*1a6c0*/  FMNMX.FTZ R15, R161, R18, !PT ;  /* 0x00000012a10f7209 */ /* 0x000fe40007810000 */
[----:B------:R-:W-:Y:S02]  /*1a6d0*/  FMNMX.FTZ R16, R136, R5, !PT ;  /* 0x0000000588107209 */ /* 0x000fe40007810000 */
[----:B------:R-:W-:Y:S02]  /*1a6e0*/  FMNMX.FTZ R18, R160, R15, !PT ;  /* 0x0000000fa0127209 */ /* 0x000fe40007810000 */
[----:B------:R-:W-:Y:S02]  /*1a6f0*/  FMNMX.FTZ R15, R143, R16, !PT ;  /* 0x000000108f0f7209 */ /* 0x000fe40007810000 */
[----:B------:R-:W-:Y:S02]  /*1a700*/  FMNMX.FTZ R5, R159, R18, !PT ;  /* 0x000000129f057209 */ /* 0x000fe40007810000 */
[----:B------:R-:W-:Y:S02]  /*1a710*/  FSEL R140, R4, -INF , !P4 ;  /* 0xff800000048c7808 */ /* 0x000fe40006000000 */
[----:B------:R-:W-:Y:S02]  /*1a720*/  FMNMX.FTZ R4, R142, R15, !PT ;  /* 0x0000000f8e047209 */ /* 0x000fe40007810000 */
[----:B------:R-:W-:Y:S02]  /*1a730*/  ISETP.GE.AND P1, PT, R14, R223, PT ;  /* 0x000000df0e00720c */ /* 0x000fe40003f26270 */
[----:B------:R-:W-:Y:S02]  /*1a740*/  FMNMX.FTZ R16, R158, R5, !PT ;  /* 0x000000059e107209 */ /* 0x000fe40007810000 */
[----:B------:R-:W-:Y:S02]  /*1a750*/  FMNMX.FTZ R5, R141, R4, !PT ;  /* 0x000000048d057209 */ /* 0x000fe40007810000 */
[----:B------:R-:W-:Y:S02]  /*1a760*/  ISETP.GE.OR P1, PT, R14, R222, !P1 ;  /* 0x000000de0e00720c */ /* 0x000fe40004f26670 */
[----:B------:R-:W-:Y:S02]  /*1a770*/  IADD3 R14, R6, 0x30, RZ ;  /* 0x00000030060e7810 */ /* 0x000fe40007ffe0ff */
[----:B------:R-:W-:Y:S02]  /*1a780*/  FSEL R157, R157, -INF , !P6 ;  /* 0xff8000009d9d7808 */ /* 0x000fe40007000000 */
[----:B------:R-:W-:Y:S02]  /*1a790*/  FSEL R156, R156, -INF , !P3 ;  /* 0xff8000009c9c7808 */ /* 0x000fe40005800000 */
[----:B------:R-:W-:Y:S02]  /*1a7a0*/  FMNMX.FTZ R5, R140, R5, !PT ;  /* 0x000000058c057209 */ /* 0x000fe40007810000 */
[----:B------:R-:W-:Y:S02]  /*1a7b0*/  IADD3 R13, R6, 0x31, RZ ;  /* 0x00000031060d7810 */ /* 0x000fe40007ffe0ff */
[----:B------:R-:W-:Y:S02]  /*1a7c0*/  ISETP.GE.AND P6, PT, R14, R225, PT ;  /* 0x000000e10e00720c */ /* 0x000fe40003fc6270 */
[----:B------:R-:W-:Y:S02]  /*1a7d0*/  FMNMX.FTZ R15, R157, R16, !PT ;  /* 0x000000109d0f7209 */ /* 0x000fe40007810000 */
[----:B------:R-:W-:Y:S02]  /*1a7e0*/  FSEL R155, R155, -INF , !P2 ;  /* 0xff8000009b9b7808 */ /* 0x000fe40005000000 */
[----:B------:R-:W-:Y:S02]  /*1a7f0*/  FMNMX.FTZ R16, R156, R5, !PT ;  /* 0x000000059c107209 */ /* 0x000fe40007810000 */
[----:B------:R-:W-:Y:S02]  /*1a800*/  IADD3 R12, R6, 0x38, RZ ;  /* 0x00000038060c7810 */ /* 0x000fe40007ffe0ff */
[----:B------:R-:W-:Y:S02]  /*1a810*/  ISETP.GE.OR P6, PT, R14, R224, !P6 ;  /* 0x000000e00e00720c */ /* 0x000fe400077c6670 */
[----:B------:R-:W-:Y:S02]  /*1a820*/  ISETP.GE.AND P5, PT, R13, R225, PT ;  /* 0x000000e10d00720c */ /* 0x000fe40003fa6270 */
[----:B------:R-:W-:Y:S02]  /*1a830*/  FSEL R154, R154, -INF , !P1 ;  /* 0xff8000009a9a7808 */ /* 0x000fe40004800000 */
[----:B------:R-:W-:Y:S02]  /*1a840*/  FMNMX.FTZ R5, R155, R16, !PT ;  /* 0x000000109b057209 */ /* 0x000fe40007810000 */
[----:B------:R-:W-:Y:S02]  /*1a850*/  ISETP.GE.AND P2, PT, R14, R223, PT ;  /* 0x000000df0e00720c */ /* 0x000fe40003f46270 */
[----:B------:R-:W-:Y:S02]  /*1a860*/  FSEL R152, R152, -INF , !P6 ;  /* 0xff80000098987808 */ /* 0x000fe40007000000 */
[----:B------:R-:W-:Y:S02]  /*1a870*/  ISETP.GE.AND P6, PT, R12, R225, PT ;  /* 0x000000e10c00720c */ /* 0x000fe40003fc6270 */
[----:B------:R-:W-:Y:S02]  /*1a880*/  ISETP.GE.OR P5, PT, R13, R224, !P5 ;  /* 0x000000e00d00720c */ /* 0x000fe40006fa6670 */
[----:B------:R-:W-:Y:S02]  /*1a890*/  IADD3 R6, R6, 0x39, RZ ;  /* 0x0000003906067810 */ /* 0x000fe40007ffe0ff */
[----:B------:R-:W-:Y:S02]  /*1a8a0*/  FSEL R153, R153, -INF , !P0 ;  /* 0xff80000099997808 */ /* 0x000fe40004000000 */
[----:B------:R-:W-:Y:S02]  /*1a8b0*/  ISETP.GE.OR P2, PT, R14, R222, !P2 ;  /* 0x000000de0e00720c */ /* 0x000fe40005746670 */
[----:B------:R-:W-:Y:S02]  /*1a8c0*/  FMNMX.FTZ R14, R154, R5, !PT ;  /* 0x000000059a0e7209 */ /* 0x000fe40007810000 */
[----:B------:R-:W-:Y:S02]  /*1a8d0*/  ISETP.GE.AND P1, PT, R13, R223, PT ;  /* 0x000000df0d00720c */ /* 0x000fe40003f26270 */
[----:B------:R-:W-:Y:S02]  /*1a8e0*/  FSEL R151, R151, -INF , !P5 ;  /* 0xff80000097977808 */ /* 0x000fe40006800000 */
[----:B------:R-:W-:Y:S02]  /*1a8f0*/  FMNMX.FTZ R4, R152, R15, !PT ;  /* 0x0000000f98047209 */ /* 0x000fe40007810000 */
[----:B------:R-:W-:Y:S02]  /*1a900*/  ISETP.GE.OR P6, PT, R12, R224, !P6 ;  /* 0x000000e00c00720c */ /* 0x000fe400077c6670 */
[----:B------:R-:W-:Y:S02]  /*1a910*/  ISETP.GE.AND P4, PT, R6, R225, PT ;  /* 0x000000e10600720c */ /* 0x000fe40003f86270 */
[----:B------:R-:W-:Y:S02]  /*1a920*/  FSEL R147, R147, -INF , !P2 ;  /* 0xff80000093937808 */ /* 0x000fe40005000000 */
[----:B------:R-:W-:Y:S02]  /*1a930*/  FMNMX.FTZ R14, R153, R14, !PT ;  /* 0x0000000e990e7209 */ /* 0x000fe40007810000 */
[-C--:B------:R-:W-:Y:S02]  /*1a940*/  ISETP.GE.AND P0, PT, R12, R223.reuse, PT ;  /* 0x000000df0c00720c */ /* 0x080fe40003f06270 */
[----:B------:R-:W-:Y:S02]  /*1a950*/  ISETP.GE.OR P1, PT, R13, R222, !P1 ;  /* 0x000000de0d00720c */ /* 0x000fe40004f26670 */
        /* <DEDUP_REMOVED lines=17> */
[----:B------:R-:W2:Y:S08]  /*1aa70*/  SHFL.BFLY PT, R3, R6, 0x2, 0x1f ;  /* 0x0c401f0006037f89 */ /* 0x000eb000000e0000 */
[----:B------:R-:W-:Y:S01]  /*1aa80*/  LDSM.16.MT88.4 R12, [R205+0xc000] ;  /* 0x00c00000cd0c783b */ /* 0x000fe20000004200 */
[----:B-1----:R-:W-:Y:S07]  /*1aa90*/  FMNMX.FTZ R5, R4, R5, !PT ;  /* 0x0000000504057209 */ /* 0x002fee0007810000 */
[----:B---3--:R-:W1:Y:S01]  /*1aaa0*/  SHFL.BFLY PT, R132, R5, 0x1, 0x1f ;  /* 0x0c201f0005847f89 */ /* 0x008e6200000e0000 */
[----:B--2---:R-:W-:Y:S07]  /*1aab0*/  FMNMX.FTZ R4, R6, R3, !PT ;  /* 0x0000000306047209 */ /* 0x004fee0007810000 */
[----:B------:R-:W2:Y:S01]  /*1aac0*/  SHFL.BFLY PT, R3, R4, 0x1, 0x1f ;  /* 0x0c201f0004037f89 */ /* 0x000ea200000e0000 */
[----:B-1----:R-:W-:Y:S04]  /*1aad0*/  FMNMX.FTZ R132, R5, R132, !PT ;  /* 0x0000008405847209 */ /* 0x002fe80007810000 */
[----:B------:R-:W-:Y:S01]  /*1aae0*/  FSETP.NEU.FTZ.AND P1, PT, R132, -INF , PT ;  /* 0xff8000008400780b */ /* 0x000fe20003f3d000 */
[C---:B----4-:R-:W-:Y:S01]  /*1aaf0*/  FMUL.FTZ R150, R133.reuse, R132 ;  /* 0x0000008485967220 */ /* 0x050fe20000410000 */
[----:B--2---:R-:W-:Y:S04]  /*1ab00*/  FMNMX.FTZ R3, R4, R3, !PT ;  /* 0x0000000304037209 */ /* 0x004fe80007810000 */
[----:B------:R-:W-:Y:S02]  /*1ab10*/  FSEL R150, R150, RZ, P1 ;  /* 0x000000ff96967208 */ /* 0x000fe40000800000 */
[----:B------:R-:W-:Y:S01]  /*1ab20*/  FSEL R5, R132, RZ, P1 ;  /* 0x000000ff84057208 */ /* 0x000fe20000800000 */
[----:B------:R-:W-:Y:S01]  /*1ab30*/  FMUL.FTZ R4, R133, R3 ;  /* 0x0000000385047220 */ /* 0x000fe20000410000 */
[----:B------:R-:W-:Y:S01]  /*1ab40*/  FSETP.NEU.FTZ.AND P0, PT, R3, -INF , PT ;  /* 0xff8000000300780b */ /* 0x000fe20003f1d000 */
[-CC-:B------:R-:W-:Y:S02]  /*1ab50*/  FFMA.FTZ R170, R144, R133.reuse, -R150.reuse ;  /* 0x0000008590aa7223 */ /* 0x180fe40000010896 */
[-C--:B------:R-:W-:Y:S01]  /*1ab60*/  FFMA.FTZ R165, R9, R133.reuse, -R150 ;  /* 0x0000008509a57223 */ /* 0x080fe20000010896 */
[----:B------:R-:W-:Y:S01]  /*1ab70*/  FSEL R144, R4, RZ, P0 ;  /* 0x000000ff04907208 */ /* 0x000fe20000000000 */
[----:B------:R-:W-:Y:S01]  /*1ab80*/  FADD.FTZ R4, -R5, R2 ;  /* 0x0000000205047221 */ /* 0x000fe20000010100 */
[----:B------:R-:W-:Y:S01]  /*1ab90*/  FSEL R5, R3, RZ, P0 ;  /* 0x000000ff03057208 */ /* 0x000fe20000000000 */
[-C--:B------:R-:W-:Y:S01]  /*1aba0*/  FFMA.FTZ R164, R11, R133.reuse, -R150 ;  /* 0x000000850ba47223 */ /* 0x080fe20000010896 */
[----:B------:R-:W-:Y:S01]  /*1abb0*/  MUFU.EX2 R170, R170 ;  /* 0x000000aa00aa7308 */ /* 0x000fe20000000800 */
[----:B------:R-:W-:Y:S01]  /*1abc0*/  FMUL.FTZ R2, R133, R4 ;  /* 0x0000000485027220 */ /* 0x000fe20000410000 */
[----:B------:R-:W-:Y:S01]  /*1abd0*/  ISETP.GT.AND P0, PT, R219, R206, PT ;  /* 0x000000cedb00720c */ /* 0x000fe20003f04270 */
[----:B------:R-:W-:Y:S02]  /*1abe0*/  FADD.FTZ R4, -R5, R0 ;  /* 0x0000000005047221 */ /* 0x000fe40000010100 */
[-C--:B------:R-:W-:Y:S02]  /*1abf0*/  FFMA.FTZ R171, R8, R133.reuse, -R150 ;  /* 0x0000008508ab7223 */ /* 0x080fe40000010896 */
[-CC-:B------:R-:W-:Y:S02]  /*1ac00*/  FFMA.FTZ R169, R7, R133.reuse, -R144.reuse ;  /* 0x0000008507a97223 */ /* 0x180fe40000010890 */
[-CC-:B------:R-:W-:Y:S01]  /*1ac10*/  FFMA.FTZ R168, R10, R133.reuse, -R144.reuse ;  /* 0x000000850aa87223 */ /* 0x180fe20000010890 */
[----:B------:R-:W1:Y:S01]  /*1ac20*/  MUFU.EX2 R2, R2 ;  /* 0x0000000200027308 */ /* 0x000e620000000800 */
[-CC-:B------:R-:W-:Y:S02]  /*1ac30*/  FFMA.FTZ R167, R137, R133.reuse, -R144.reuse ;  /* 0x0000008589a77223 */ /* 0x180fe40000010890 */
[-C--:B------:R-:W-:Y:S02]  /*1ac40*/  FFMA.FTZ R166, R136, R133.reuse, -R144 ;  /* 0x0000008588a67223 */ /* 0x080fe40000010890 */
[----:B------:R-:W-:Y:S02]  /*1ac50*/  FMUL.FTZ R0, R133, R4 ;  /* 0x0000000485007220 */ /* 0x000fe40000410000 */
[-CC-:B------:R-:W-:Y:S02]  /*1ac60*/  FFMA.FTZ R173, R163, R133.reuse, -R150.reuse ;  /* 0x00000085a3ad7223 */ /* 0x180fe40000010896 */
[-CC-:B------:R-:W-:Y:S01]  /*1ac70*/  FFMA.FTZ R174, R162, R133.reuse, -R150.reuse ;  /* 0x00000085a2ae7223 */ /* 0x180fe20000010896 */
[----:B------:R-:W-:Y:S01]  /*1ac80*/  MUFU.EX2 R165, R165 ;  /* 0x000000a500a57308 */ /* 0x000fe20000000800 */
[-C--:B------:R-:W-:Y:S02]  /*1ac90*/  FFMA.FTZ R175, R161, R133.reuse, -R150 ;  /* 0x00000085a1af7223 */ /* 0x080fe40000010896 */
[-CC-:B------:R-:W-:Y:S02]  /*1aca0*/  FFMA.FTZ R176, R143, R133.reuse, -R144.reuse ;  /* 0x000000858fb07223 */ /* 0x180fe40000010890 */
[-CC-:B------:R-:W-:Y:S02]  /*1acb0*/  FFMA.FTZ R177, R142, R133.reuse, -R144.reuse ;  /* 0x000000858eb17223 */ /* 0x180fe40000010890 */
[-CC-:B------:R-:W-:Y:S02]  /*1acc0*/  FFMA.FTZ R178, R141, R133.reuse, -R144.reuse ;  /* 0x000000858db27223 */ /* 0x180fe40000010890 */
[-C--:B------:R-:W-:Y:S01]  /*1acd0*/  FFMA.FTZ R179, R140, R133.reuse, -R144 ;  /* 0x000000858cb37223 */ /* 0x080fe20000010890 */
[----:B------:R-:W2:Y:S01]  /*1ace0*/  MUFU.EX2 R0, R0 ;  /* 0x0000000000007308 */ /* 0x000ea20000000800 */
[----:B------:R-:W-:Y:S01]  /*1acf0*/  LDSM.16.MT88.4 R140, [R203+0xe800] ;  /* 0x00e80000cb8c783b */ /* 0x000fe20000004200 */
[--C-:B------:R-:W-:Y:S02]  /*1ad00*/  FFMA.FTZ R180, R160, R133, -R150.reuse ;  /* 0x00000085a0b47223 */ /* 0x100fe40000010896 */
[C---:B-1----:R-:W-:Y:S02]  /*1ad10*/  FMUL.FTZ R4, R2.reuse, R128 ;  /* 0x0000008002047220 */ /* 0x042fe40000410000 */
[C---:B------:R-:W-:Y:S02]  /*1ad20*/  FMUL.FTZ R5, R2.reuse, R129 ;  /* 0x0000008102057220 */ /* 0x040fe40000410000 */
[C---:B------:R-:W-:Y:S01]  /*1ad30*/  FMUL.FTZ R8, R2.reuse, R124 ;  /* 0x0000007c02087220 */ /* 0x040fe20000410000 */
[----:B------:R-:W-:Y:S01]  /*1ad40*/  LDSM.16.MT88.4 R160, [R205+0x11800] ;  /* 0x01180000cda0783b */ /* 0x000fe20000004200 */
[----:B------:R-:W1:Y:S01]  /*1ad50*/  MUFU.EX2 R164, R164 ;  /* 0x000000a400a47308 */ /* 0x000e620000000800 */
[C---:B------:R-:W-:Y:S02]  /*1ad60*/  FMUL.FTZ R9, R2.reuse, R125 ;  /* 0x0000007d02097220 */ /* 0x040fe40000410000 */
[C---:B------:R-:W-:Y:S02]  /*1ad70*/  FMUL.FTZ R16, R2.reuse, R116 ;  /* 0x0000007402107220 */ /* 0x040fe40000410000 */
[C---:B------:R-:W-:Y:S02]  /*1ad80*/  FMUL.FTZ R17, R2.reuse, R117 ;  /* 0x0000007502117220 */ /* 0x040fe40000410000 */
[C---:B------:R-:W-:Y:S02]  /*1ad90*/  FMUL.FTZ R24, R2.reuse, R108 ;  /* 0x0000006c02187220 */ /* 0x040fe40000410000 */
[C---:B------:R-:W-:Y:S01]  /*1ada0*/  FMUL.FTZ R25, R2.reuse, R109 ;  /* 0x0000006d02197220 */ /* 0x040fe20000410000 */
[----:B------:R-:W3:Y:S01]  /*1adb0*/  MUFU.EX2 R171, R171 ;  /* 0x000000ab00ab7308 */ /* 0x000ee20000000800 */
[C---:B------:R-:W-:Y:S02]  /*1adc0*/  FMUL.FTZ R32, R2.reuse, R100 ;  /* 0x0000006402207220 */ /* 0x040fe40000410000 */
[----:B------:R-:W-:Y:S02]  /*1add0*/  FMUL.FTZ R33, R2, R101 ;  /* 0x0000006502217220 */ /* 0x000fe40000410000 */
[C---:B--2---:R-:W-:Y:S02]  /*1ade0*/  FMUL.FTZ R6, R0.reuse, R130 ;  /* 0x0000008200067220 */ /* 0x044fe40000410000 */
[C---:B------:R-:W-:Y:S02]  /*1adf0*/  FMUL.FTZ R7, R0.reuse, R131 ;  /* 0x0000008300077220 */ /* 0x040fe40000410000 */
[C---:B------:R-:W-:Y:S01]  /*1ae00*/  FMUL.FTZ R10, R0.reuse, R126 ;  /* 0x0000007e000a7220 */ /* 0x040fe20000410000 */
[----:B------:R-:W-:Y:S01]  /*1ae10*/  MUFU.EX2 R169, R169 ;  /* 0x000000a900a97308 */ /* 0x000fe20000000800 */
[C---:B------:R-:W-:Y:S01]  /*1ae20*/  FMUL.FTZ R11, R0.reuse, R127 ;  /* 0x0000007f000b7220 */ /* 0x040fe20000410000 */
[----:B------:R-:W-:Y:S01]  /*1ae30*/  LDSM.16.MT88.4 R128, [R204+0xe800] ;  /* 0x00e80000cc80783b */ /* 0x000fe20000004200 */
[----:B------:R-:W-:Y:S01]  /*1ae40*/  FMUL.FTZ R18, R0, R118 ;  /* 0x0000007600127220 */ /* 0x000fe20000410000 */
[----:B-1----:R-:W-:Y:S01]  /*1ae50*/  F2FP.BF16.PACK_AB R136, R164, R165 ;  /* 0x000000a5a488723e */ /* 0x002fe200000010ff */
[C---:B------:R-:W-:Y:S02]  /*1ae60*/  FMUL.FTZ R19, R0.reuse, R119 ;  /* 0x0000007700137220 */ /* 0x040fe40000410000 */
[C---:B------:R-:W-:Y:S02]  /*1ae70*/  FMUL.FTZ R26, R0.reuse, R110 ;  /* 0x0000006e001a7220 */ /* 0x040fe40000410000 */
[C---:B------:R-:W-:Y:S01]  /*1ae80*/  FMUL.FTZ R27, R0.reuse, R111 ;  /* 0x0000006f001b7220 */ /* 0x040fe20000410000 */
[----:B------:R-:W1:Y:S01]  /*1ae90*/  MUFU.EX2 R168, R168 ;  /* 0x000000a800a87308 */ /* 0x000e620000000800 */
[----:B------:R-:W-:Y:S01]  /*1aea0*/  LDSM.16.MT88.4 R108, [R202+0xe000] ;  /* 0x00e00000ca6c783b */ /* 0x000fe20000004200 */
[----:B------:R-:W-:Y:S01]  /*1aeb0*/  FMUL.FTZ R34, R0, R102 ;  /* 0x0000006600227220 */ /* 0x000fe20000410000 */
[----:B---3--:R-:W-:Y:S01]  /*1aec0*/  F2FP.BF16.PACK_AB R138, R170, R171 ;  /* 0x000000abaa8a723e */ /* 0x008fe200000010ff */
[----:B------:R-:W-:Y:S02]  /*1aed0*/  FMUL.FTZ R35, R0, R103 ;  /* 0x0000006700237220 */ /* 0x000fe40000410000 */
[-CC-:B------:R-:W-:Y:S03]  /*1aee0*/  FFMA.FTZ R181, R159, R133.reuse, -R150.reuse ;  /* 0x000000859fb57223 */ /* 0x180fe60000010896 */
[----:B------:R-:W-:Y:S01]  /*1aef0*/  LDSM.16.MT88.4 R100, [R203+0xe000] ;  /* 0x00e00000cb64783b */ /* 0x000fe20000004200 */
[----:B------:R-:W-:Y:S01]  /*1af00*/  MUFU.EX2 R167, R167 ;  /* 0x000000a700a77308 */ /* 0x000fe20000000800 */
[-CC-:B------:R-:W-:Y:S02]  /*1af10*/  FFMA.FTZ R182, R158, R133.reuse, -R150.reuse ;  /* 0x000000859eb67223 */ /* 0x180fe40000010896 */
[-C--:B------:R-:W-:Y:S02]  /*1af20*/  FFMA.FTZ R183, R157, R133.reuse, -R150 ;  /* 0x000000859db77223 */ /* 0x080fe40000010896 */
[-CC-:B------:R-:W-:Y:S02]  /*1af30*/  FFMA.FTZ R209, R156, R133.reuse, -R144.reuse ;  /* 0x000000859cd17223 */ /* 0x180fe40000010890 */
[----:B------:R-:W-:Y:S01]  /*1af40*/  LDSM.16.MT88.4 R116, [R203+0xc800] ;  /* 0x00c80000cb74783b */ /* 0x000fe20000004200 */
[-CC-:B------:R-:W-:Y:S02]  /*1af50*/  FFMA.FTZ R230, R155, R133.reuse, -R144.reuse ;  /* 0x000000859be67223 */ /* 0x180fe40000010890 */
[----:B------:R-:W2:Y:S01]  /*1af60*/  MUFU.EX2 R166, R166 ;  /* 0x000000a600a67308 */ /* 0x000ea20000000800 */
[-CC-:B------:R-:W-:Y:S02]  /*1af70*/  FFMA.FTZ R232, R154, R133.reuse, -R144.reuse ;  /* 0x000000859ae87223 */ /* 0x180fe40000010890 */
[----:B------:R-:W-:Y:S01]  /*1af80*/  FFMA.FTZ R235, R153, R133, -R144 ;  /* 0x0000008599eb7223 */ /* 0x000fe20000010890 */
[----:B-1----:R-:W-:Y:S01]  /*1af90*/  F2FP.BF16.PACK_AB R137, R168, R169 ;  /* 0x000000a9a889723e */ /* 0x002fe200000010ff */
[----:B------:R-:W-:Y:S01]  /*1afa0*/  LDSM.16.MT88.4 R124, [R205+0xe800] ;  /* 0x00e80000cd7c783b */ /* 0x000fe20000004200 */
[-CC-:B------:R-:W-:Y:S02]  /*1afb0*/  FFMA.FTZ R234, R152, R133.reuse, -R150.reuse ;  /* 0x0000008598ea7223 */ /* 0x180fe40000010896 */
[-CC-:B------:R-:W-:Y:S02]  /*1afc0*/  FFMA.FTZ R237, R151, R133.reuse, -R150.reuse ;  /* 0x0000008597ed7223 */ /* 0x180fe40000010896 */
[-C--:B------:R-:W-:Y:S01]  /*1afd0*/  FFMA.FTZ R236, R149, R133.reuse, -R150 ;  /* 0x0000008595ec7223 */ /* 0x080fe20000010896 */
[----:B------:R-:W-:Y:S01]  /*1afe0*/  MUFU.EX2 R173, R173 ;  /* 0x000000ad00ad7308 */ /* 0x000fe20000000800 */
[-CC-:B------:R-:W-:Y:S01]  /*1aff0*/  FFMA.FTZ R238, R147, R133.reuse, -R144.reuse ;  /* 0x0000008593ee7223 */ /* 0x180fe20000010890 */
[----:B------:R-:W-:Y:S01]  /*1b000*/  LDSM.16.MT88.4 R152, [R203+0xf800] ;  /* 0x00f80000cb98783b */ /* 0x000fe20000004200 */
[-CC-:B------:R-:W-:Y:S02]  /*1b010*/  FFMA.FTZ R241, R146, R133.reuse, -R144.reuse ;  /* 0x0000008592f17223 */ /* 0x180fe40000010890 */
[-CC-:B------:R-:W-:Y:S02]  /*1b020*/  FFMA.FTZ R240, R145, R133.reuse, -R144.reuse ;  /* 0x0000008591f07223 */ /* 0x180fe40000010890 */
[----:B------:R-:W-:Y:S02]  /*1b030*/  FFMA.FTZ R144, R134, R133, -R144 ;  /* 0x0000008586907223 */ /* 0x000fe40000010890 */
[C---:B------:R-:W-:Y:S01]  /*1b040*/  FMUL.FTZ R36, R2.reuse, R36 ;  /* 0x0000002402247220 */ /* 0x040fe20000410000 */
[----:B------:R-:W-:Y:S01]  /*1b050*/  LDSM.16.MT88.4 R156, [R202+0xf800] ;  /* 0x00f80000ca9c783b */ /* 0x000fe20000004200 */
[----:B------:R-:W-:Y:S01]  /*1b060*/  FMUL.FTZ R37, R2, R37 ;  /* 0x0000002502257220 */ /* 0x000fe20000410000 */
[----:B------:R-:W-:Y:S01]  /*1b070*/  MUFU.EX2 R174, R174 ;  /* 0x000000ae00ae7308 */ /* 0x000fe20000000800 */
[----:B--2---:R-:W-:Y:S01]  /*1b080*/  F2FP.BF16.PACK_AB R139, R166, R167 ;  /* 0x000000a7a68b723e */ /* 0x004fe200000010ff */
[C---:B------:R-:W-:Y:S02]  /*1b090*/  FMUL.FTZ R38, R0.reuse, R38 ;  /* 0x0000002600267220 */ /* 0x040fe40000410000 */
[----:B------:R-:W-:Y:S02]  /*1b0a0*/  FMUL.FTZ R39, R0, R39 ;  /* 0x0000002700277220 */ /* 0x000fe40000410000 */
[C---:B------:R-:W-:Y:S02]  /*1b0b0*/  FMUL.FTZ R40, R2.reuse, R40 ;  /* 0x0000002802287220 */ /* 0x040fe40000410000 */
[C---:B------:R-:W-:Y:S02]  /*1b0c0*/  HMMA.16816.F32.BF16 R4, R136.reuse, R12, R4 ;  /* 0x0000000c8804723c */ /* 0x040fe40000041804 */
[----:B------:R-:W-:Y:S03]  /*1b0d0*/  MUFU.EX2 R175, R175 ;  /* 0x000000af00af7308 */ /* 0x000fe60000000800 */
        /* <DEDUP_REMOVED lines=8> */
[----:B------:R-:W1:Y:S01]  /*1b160*/  LDSM.16.MT88.4 R120, [R202+0xc000] ;  /* 0x00c00000ca78783b */ /* 0x000e620000004200 */
[----:B------:R-:W-:Y:S01]  /*1b170*/  FMUL.FTZ R43, R0, R43 ;  /* 0x0000002b002b7220 */ /* 0x000fe20000410000 */
[----:B------:R-:W2:Y:S01]  /*1b180*/  MUFU.EX2 R177, R177 ;  /* 0x000000b100b17308 */ /* 0x000ea20000000800 */
[C---:B------:R-:W-:Y:S02]  /*1b190*/  FMUL.FTZ R44, R2.reuse, R44 ;  /* 0x0000002c022c7220 */ /* 0x040fe40000410000 */
        /* <DEDUP_REMOVED lines=78> */
[-CC-:B------:R-:W-:Y:S02]  /*1b680*/  FFMA.FTZ R172, R172, R133.reuse, -R150.reuse ;  /* 0x00000085acac7223 */ /* 0x180fe40000010896 */
[----:B------:R-:W-:Y:S01]  /*1b690*/  FFMA.FTZ R150, R148, R133, -R150 ;  /* 0x0000008594967223 */ /* 0x000fe20000010896 */
[C---:B------:R-:W-:Y:S01]  /*1b6a0*/  HMMA.16816.F32.BF16 R72, R136.reuse, R106, R72 ;  /* 0x0000006a8848723c */ /* 0x040fe20000041848 */
[----:B------:R-:W1:Y:S01]  /*1b6b0*/  LDSM.16.MT88.4 R104, [R202+0x10000] ;  /* 0x01000000ca68783b */ /* 0x000e620000004200 */
[----:B------:R5:W-:Y:S02]  /*1b6c0*/  MUFU.EX2 R133, R144 ;  /* 0x0000009000857308 */ /* 0x000be40000000800 */
[C---:B------:R-:W-:Y:S02]  /*1b6d0*/  FMUL.FTZ R76, R2.reuse, R76 ;  /* 0x0000004c024c7220 */ /* 0x040fe40000410000 */
[----:B------:R-:W-:Y:S02]  /*1b6e0*/  FMUL.FTZ R77, R2, R77 ;  /* 0x0000004d024d7220 */ /* 0x000fe40000410000 */
[C---:B------:R-:W-:Y:S04]  /*1b6f0*/  FMUL.FTZ R78, R0.reuse, R78 ;  /* 0x0000004e004e7220 */ /* 0x040fe80000410000 */
[----:B------:R-:W-:Y:S01]  /*1b700*/  FMUL.FTZ R79, R0, R79 ;  /* 0x0000004f004f7220 */ /* 0x000fe20000410000 */
[----:B------:R4:W-:Y:S01]  /*1b710*/  MUFU.EX2 R239, R150 ;  /* 0x0000009600ef7308 */ /* 0x0009e20000000800 */
[C---:B------:R-:W-:Y:S02]  /*1b720*/  FMUL.FTZ R88, R2.reuse, R88 ;  /* 0x0000005802587220 */ /* 0x040fe40000410000 */
[----:B------:R-:W-:Y:S02]  /*1b730*/  FMUL.FTZ R89, R2, R89 ;  /* 0x0000005902597220 */ /* 0x000fe40000410000 */
[----:B------:R-:W-:Y:S01]  /*1b740*/  FMUL.FTZ R90, R0, R90 ;  /* 0x0000005a005a7220 */ /* 0x000fe20000410000 */
[C---:B---3--:R-:W-:Y:S03]  /*1b750*/  HMMA.16816.F32.BF16 R76, R136.reuse, R100, R76 ;  /* 0x00000064884c723c */ /* 0x048fe6000004184c */
[C---:B------:R-:W-:Y:S01]  /*1b760*/  FMUL.FTZ R80, R2.reuse, R80 ;  /* 0x0000005002507220 */ /* 0x040fe20000410000 */
[----:B------:R-:W3:Y:S01]  /*1b770*/  MUFU.EX2 R172, R172 ;  /* 0x000000ac00ac7308 */ /* 0x000ee20000000800 */
[----:B------:R-:W-:Y:S02]  /*1b780*/  FMUL.FTZ R81, R2, R81 ;  /* 0x0000005102517220 */ /* 0x000fe40000410000 */
[C---:B------:R-:W-:Y:S01]  /*1b790*/  FMUL.FTZ R82, R0.reuse, R82 ;  /* 0x0000005200527220 */ /* 0x040fe20000410000 */
[----:B-----5:R-:W-:Y:S01]  /*1b7a0*/  LDSM.16.MT88.4 R144, [R205+0xf800] ;  /* 0x00f80000cd90783b */ /* 0x020fe20000004200 */
[C---:B------:R-:W-:Y:S03]  /*1b7b0*/  FMUL.FTZ R83, R0.reuse, R83 ;  /* 0x0000005300537220 */ /* 0x040fe60000410000 */
[----:B------:R-:W-:Y:S01]  /*1b7c0*/  FMUL.FTZ R91, R0, R91 ;  /* 0x0000005b005b7220 */ /* 0x000fe20000410000 */
[----:B--2---:R-:W-:Y:S01]  /*1b7d0*/  F2FP.BF16.PACK_AB R101, R177, R176 ;  /* 0x000000b0b165723e */ /* 0x004fe200000010ff */
[C---:B------:R-:W-:Y:S01]  /*1b7e0*/  FMUL.FTZ R92, R2.reuse, R92 ;  /* 0x0000005c025c7220 */ /* 0x040fe20000410000 */
[----:B------:R-:W-:Y:S01]  /*1b7f0*/  MUFU.EX2 R238, R238 ;  /* 0x000000ee00ee7308 */ /* 0x000fe20000000800 */
[C---:B------:R-:W-:Y:S01]  /*1b800*/  HMMA.16816.F32.BF16 R80, R136.reuse, R102, R80 ;  /* 0x000000668850723c */ /* 0x040fe20000041850 */
[----:B----4-:R-:W-:Y:S02]  /*1b810*/  LDSM.16.MT88.4 R148, [R204+0xf800] ;  /* 0x00f80000cc94783b */ /* 0x010fe40000004200 */
[----:B------:R-:W-:Y:S02]  /*1b820*/  FMUL.FTZ R93, R2, R93 ;  /* 0x0000005d025d7220 */ /* 0x000fe40000410000 */
[C---:B------:R-:W-:Y:S02]  /*1b830*/  FMUL.FTZ R94, R0.reuse, R94 ;  /* 0x0000005e005e7220 */ /* 0x040fe40000410000 */
[----:B------:R-:W-:Y:S01]  /*1b840*/  FMUL.FTZ R95, R0, R95 ;  /* 0x0000005f005f7220 */ /* 0x000fe20000410000 */
[C---:B------:R-:W-:Y:S01]  /*1b850*/  HMMA.16816.F32.BF16 R84, R136.reuse, R108, R84 ;  /* 0x0000006c8854723c */ /* 0x040fe20000041854 */
[----:B------:R-:W2:Y:S03]  /*1b860*/  MUFU.EX2 R241, R241 ;  /* 0x000000f100f17308 */ /* 0x000ea60000000800 */
[C---:B------:R-:W-:Y:S01]  /*1b870*/  FMUL.FTZ R96, R2.reuse, R96 ;  /* 0x0000006002607220 */ /* 0x040fe20000410000 */
[----:B---3--:R-:W-:Y:S01]  /*1b880*/  F2FP.BF16.PACK_AB R100, R173, R172 ;  /* 0x000000acad64723e */ /* 0x008fe200000010ff */
[----:B------:R-:W-:Y:S01]  /*1b890*/  FMUL.FTZ R97, R2, R97 ;  /* 0x0000006102617220 */ /* 0x000fe20000410000 */
[----:B------:R-:W-:Y:S01]  /*1b8a0*/  F2FP.BF16.PACK_AB R102, R175, R174 ;  /* 0x000000aeaf66723e */ /* 0x000fe200000010ff */
[C---:B------:R-:W-:Y:S01]  /*1b8b0*/  HMMA.16816.F32.BF16 R88, R136.reuse, R110, R88 ;  /* 0x0000006e8858723c */ /* 0x040fe20000041858 */
[----:B------:R-:W3:Y:S02]  /*1b8c0*/  LDSM.16.MT88.4 R108, [R204+0xc800] ;  /* 0x00c80000cc6c783b */ /* 0x000ee40000004200 */
[----:B------:R-:W4:Y:S01]  /*1b8d0*/  MUFU.EX2 R240, R240 ;  /* 0x000000f000f07308 */ /* 0x000f220000000800 */
[C---:B------:R-:W-:Y:S01]  /*1b8e0*/  FMUL.FTZ R98, R0.reuse, R98 ;  /* 0x0000006200627220 */ /* 0x040fe20000410000 */
[----:B------:R-:W-:Y:S01]  /*1b8f0*/  F2FP.BF16.PACK_AB R103, R179, R178 ;  /* 0x000000b2b367723e */ /* 0x000fe200000010ff */
        /* <DEDUP_REMOVED lines=15> */
[----:B----4-:R-:W-:Y:S04]  /*1b9f0*/  F2FP.BF16.PACK_AB R139, R133, R240 ;  /* 0x000000f0858b723e */ /* 0x010fe800000010ff */
        /* <DEDUP_REMOVED lines=124> */
[----:B------:R-:W-:Y:S01]  /*1c1c0*/  IMAD.MOV.U32 R0, RZ, RZ, R3 ;  /* 0x000000ffff007224 */ /* 0x000fe200078e0003 */
[----:B------:R-:W-:-:S05]  /*1c1d0*/  @P0 BRA `(.L_x_6067) ;  /* 0xffffc41000000947 */ /* 0x000fca000383ffff */
.L_x_6058:
        /* <DEDUP_REMOVED lines=11> */
.L_x_6081:
[----:B--23--:R-:W-:Y:S01]  /*1c290*/  FADD.FTZ R229, R6, R229 ;  /* 0x000000e506e57221 */ /* 0x00cfe20000010000 */
[----:B------:R-:W-:Y:S05]  /*1c2a0*/  BRA.DIV ~URZ, `(.L_x_6069) ;  /* 0x00001a927f007947 */ /* 0x000fea000b800000 */
[----:B------:R-:W2:Y:S04]  /*1c2b0*/  SHFL.BFLY PT, R0, R227, 0x2, 0x1f ;  /* 0x0c401f00e3007f89 */ /* 0x000ea800000e0000 */
[----:B------:R-:W3:Y:S01]  /*1c2c0*/  SHFL.BFLY PT, R10, R229, 0x1, 0x1f ;  /* 0x0c201f00e50a7f89 */ /* 0x000ee200000e0000 */
[----:B--2---:R-:W-:Y:S02]  /*1c2d0*/  FADD.FTZ R7, R0, R227 ;  /* 0x000000e300077221 */ /* 0x004fe40000010000 */
[----:B---3--:R-:W-:-:S03]  /*1c2e0*/  FADD.FTZ R10, R229, R10 ;  /* 0x0000000ae50a7221 */ /* 0x008fc60000010000 */
[----:B------:R2:W3:Y:S04]  /*1c2f0*/  SHFL.BFLY PT, R6, R7, 0x1, 0x1f ;  /* 0x0c201f0007067f89 */ /* 0x0004e800000e0000 */
.L_x_6082:
        /* <DEDUP_REMOVED lines=266> */
.L_x_6071:
[----:B------:R-:W-:Y:S02]  /*1d3a0*/  ULDC.64 UR4, c[0x0][0x118] ;  /* 0x0000460000047ab9 */ /* 0x000fe40000000a00 */
[----:B------:R-:W2:Y:S04]  /*1d3b0*/  LD.E R2, [R8.64+0x60] ;  /* 0x0000600408027980 */ /* 0x000ea8000c101900 */
[----:B------:R-:W3:Y:S01]  /*1d3c0*/  LD.E R218, [R8.64+0xb4] ;  /* 0x0000b40408da7980 */ /* 0x000ee2000c101900 */
[----:B--2---:R-:W-:-:S04]  /*1d3d0*/  IMAD R3, R2, R214, R213 ;  /* 0x000000d602037224 */ /* 0x004fc800078e02d5 */
[----:B---3--:R-:W-:Y:S02]  /*1d3e0*/  IMAD R218, R218, R3, RZ ;  /* 0x00000003dada7224 */ /* 0x008fe400078e02ff */
.L_x_6072:
[----:B------:R-:W-:Y:S05]  /*1d3f0*/  BSYNC B0 ;  /* 0x0000000000007941 */ /* 0x000fea0003800000 */
.L_x_6070:
        /* <DEDUP_REMOVED lines=48> */
.L_x_6074:
[----:B---34-:R-:W-:Y:S05]  /*1d700*/  BSYNC B0 ;  /* 0x0000000000007941 */ /* 0x018fea0003800000 */
.L_x_6073:
        /* <DEDUP_REMOVED lines=36> */
.L_x_6076:
[----:B------:R-:W-:Y:S05]  /*1d950*/  BSYNC B0 ;  /* 0x0000000000007941 */ /* 0x000fea0003800000 */
.L_x_6075:
        /* <DEDUP_REMOVED lines=18> */
.L_x_6078:
[----:B------:R-:W-:Y:S05]  /*1da80*/  BSYNC B0 ;  /* 0x0000000000007941 */ /* 0x000fea0003800000 */
.L_x_6077:
        /* <DEDUP_REMOVED lines=18> */
.L_x_6080:
[----:B------:R-:W-:Y:S05]  /*1dbb0*/  BSYNC B0 ;  /* 0x0000000000007941 */ /* 0x000fea0003800000 */
.L_x_6079:
[----:B------:R-:W-:Y:S01]  /*1dbc0*/  IADD3 R0, R3, 0x30, RZ ;  /* 0x0000003003007810 */ /* 0x000fe20007ffe0ff */
[----:B------:R-:W-:-:S03]  /*1dbd0*/  IMAD.MOV.U32 R213, RZ, RZ, 0x0 ;  /* 0x00000000ffd57424 */ /* 0x000fc600078e00ff */
[----:B------:R-:W-:-:S13]  /*1dbe0*/  ISETP.GE.AND P0, PT, R0, R215, PT ;  /* 0x000000d70000720c */ /* 0x000fda0003f06270 */
[----:B------:R-:W-:Y:S05]  /*1dbf0*/  @P0 RET.REL.NODEC R212 `(_ZN5flash24flash_fwd_splitkv_kernelI23Flash_fwd_kernel_traitsILi192ELi64ELi64ELi4ELb0ELb0EN7cutlass10bfloat16_tE19Flash_kernel_traitsILi192ELi64ELi64ELi4ES3_EELb0ELb1ELb0ELb0ELb1ELb1ELb0ELb1EEEvNS_16Flash_fwd_paramsE) ;  /* 0xfffe2400d4000950 */ /* 0x000fea0003c3ffff */
        /* <DEDUP_REMOVED lines=15> */
[----:B------:R-:W-:Y:S05]  /*1dcf0*/  RET.REL.NODEC R212 `(_ZN5flash24flash_fwd_splitkv_kernelI23Flash_fwd_kernel_traitsILi192ELi64ELi64ELi4ELb0ELb0EN7cutlass10bfloat16_tE19Flash_kernel_traitsILi192ELi64ELi64ELi4ES3_EELb0ELb1ELb0ELb0ELb1ELb1ELb0ELb1EEEvNS_16Flash_fwd_paramsE) ;  /* 0xfffe2300d4007950 */ /* 0x000fea0003c3ffff */
.L_x_6068:
[----:B------:R-:W-:Y:S02]  /*1dd00*/  MOV R6, 0x2 ;  /* 0x0000000200067802 */ /* 0x000fe40000000f00 */
[----:B------:R-:W-:-:S02]  /*1dd10*/  MOV R4, 0x1dd30 ;  /* 0x0001dd3000047802 */ /* 0x000fc40000000f00 */
[----:B-1---5:R-:W-:Y:S05]  /*1dd20*/  CALL.REL.NOINC `($__internal_27_$__cuda_sm70_shflsync_bfly_p) ;  /* 0x000000f000007944 */ /* 0x022fea0003c00000 */
[----:B-12---:R-:W-:Y:S05]  /*1dd30*/  BRA `(.L_x_6081) ;  /* 0xffffe55000007947 */ /* 0x006fea000383ffff */
.L_x_6069:
[----:B------:R-:W-:Y:S02]  /*1dd40*/  MOV R6, 0x1 ;  /* 0x0000000100067802 */ /* 0x000fe40000000f00 */
[----:B------:R-:W-:-:S02]  /*1dd50*/  MOV R4, 0x1dd70 ;  /* 0x0001dd7000047802 */ /* 0x000fc40000000f00 */
[----:B-1---5:R-:W-:Y:S05]  /*1dd60*/  CALL.REL.NOINC `($__internal_27_$__cuda_sm70_shflsync_bfly_p) ;  /* 0x000000b000007944 */ /* 0x022fea0003c00000 */
[----:B--2---:R-:W-:Y:S01]  /*1dd70*/  FADD.FTZ R10, R229, R6 ;  /* 0x00000006e50a7221 */ /* 0x004fe20000010000 */
[----:B-1----:R-:W-:-:S02]  /*1dd80*/  MOV R229, R227 ;  /* 0x000000e300e57202 */ /* 0x002fc40000000f00 */
[----:B------:R-:W-:Y:S02]  /*1dd90*/  MOV R6, 0x2 ;  /* 0x0000000200067802 */ /* 0x000fe40000000f00 */
[----:B------:R-:W-:Y:S02]  /*1dda0*/  MOV R4, 0x1ddc0 ;  /* 0x0001ddc000047802 */ /* 0x000fe40000000f00 */
[----:B------:R-:W-:Y:S05]  /*1ddb0*/  CALL.REL.NOINC `($__internal_27_$__cuda_sm70_shflsync_bfly_p) ;  /* 0x0000006000007944 */ /* 0x000fea0003c00000 */
[----:B--2---:R-:W-:Y:S01]  /*1ddc0*/  FADD.FTZ R7, R227, R6 ;  /* 0x00000006e3077221 */ /* 0x004fe20000010000 */
[----:B------:R-:W-:Y:S02]  /*1ddd0*/  MOV R6, 0x1 ;  /* 0x0000000100067802 */ /* 0x000fe40000000f00 */
[----:B------:R-:W-:Y:S02]  /*1dde0*/  MOV R4, 0x1de10 ;  /* 0x0001de1000047802 */ /* 0x000fe40000000f00 */
[----:B-1----:R-:W-:Y:S02]  /*1ddf0*/  MOV R229, R7 ;  /* 0x0000000700e57202 */ /* 0x002fe40000000f00 */
[----:B------:R-:W-:Y:S05]  /*1de00*/  CALL.REL.NOINC `($__internal_27_$__cuda_sm70_shflsync_bfly_p) ;  /* 0x0000001000007944 */ /* 0x000fea0003c00000 */
[----:B-12---:R-:W-:Y:S05]  /*1de10*/  BRA `(.L_x_6082) ;  /* 0xffffe4e000007947 */ /* 0x006fea000383ffff */
        .weak           $__internal_27_$__cuda_sm70_shflsync_bfly_p
        .type           $__internal_27_$__cuda_sm70_shflsync_bfly_p,@function
        .size           $__internal_27_$__cuda_sm70_shflsync_bfly_p,(.L_x_7809 - $__internal_27_$__cuda_sm70_shflsync_bfly_p)
$__internal_27_$__cuda_sm70_shflsync_bfly_p:
[----:B------:R-:W-:Y:S01]  /*1de20*/  MOV R12, R4 ;  /* 0x00000004000c7202 */ /* 0x000fe20000000f00 */
[----:B------:R-:W-:Y:S04]  /*1de30*/  WARPSYNC R0 ;  /* 0x0000000000007348 */ /* 0x000fe80003800000 */
[----:B------:R-:W-:Y:S01]  /*1de40*/  MOV R13, 0x0 ;  /* 0x00000000000d7802 */ /* 0x000fe20000000f00 */
[----:B------:R1:W2:Y:S03]  /*1de50*/  SHFL.BFLY PT, R6, R229, R6, R5 ;  /* 0x0c000006e5067389 */ /* 0x0002a600000e0005 */
[----:B------:R-:W-:Y:S05]  /*1de60*/  RET.REL.NODEC R12 `(_ZN5flash24flash_fwd_splitkv_kernelI23Flash_fwd_kernel_traitsILi192ELi64ELi64ELi4ELb0ELb0EN7cutlass10bfloat16_tE19Flash_kernel_traitsILi192ELi64ELi64ELi4ES3_EELb0ELb1ELb0ELb0ELb1ELb1ELb0ELb1EEEvNS_16Flash_fwd_paramsE) ;  /* 0xfffe21900c007950 */ /* 0x000fea0003c3ffff */
.L_x_6083:
        /* <DEDUP_REMOVED lines=9> */
.L_x_7809:


//--------------------- .text._ZN5flash24flash_fwd_splitkv_kernelI23Flash_fwd_kernel_traitsILi192ELi64ELi64ELi4ELb0ELb0EN7cutlass10bfloat16_tE19Flash_kernel_traitsILi192ELi64ELi64ELi4ES3_EELb0ELb1ELb1ELb0ELb0ELb0ELb0ELb1EEEvNS_16Flash_fwd_paramsE --------------------------
	.section	.text._ZN5flash24flash_fwd_splitkv_kernelI23Flash_fwd_kernel_traitsILi192ELi64ELi64ELi4ELb0ELb0EN7cutlass10bfloat16_tE19Flash_kernel_traitsILi192ELi64ELi64ELi4ES3_EELb0ELb1ELb1ELb0ELb0ELb0ELb0ELb1EEEvNS_16Flash_fwd_paramsE,"ax",@progbits
	.sectioninfo	@"SHI_REGISTERS=248"
	.align	128
        .global         _ZN5flash24flash_fwd_splitkv_kernelI23Flash_fwd_kernel_traitsILi192ELi64ELi64ELi4ELb0ELb0EN7cutlass10bfloat16_tE19Flash_kernel_traitsILi192ELi64ELi64ELi4ES3_EELb0ELb1ELb1ELb0ELb0ELb0ELb0ELb1EEEvNS_16Flash_fwd_paramsE
        .type           _ZN5flash24flash_fwd_splitkv_kernelI23Flash_fwd_kernel_traitsILi192ELi64ELi64ELi4ELb0ELb0EN7cutlass10bfloat16_tE19Flash_kernel_traitsILi192ELi64ELi64ELi4ES3_EELb0ELb1ELb1ELb0ELb0ELb0ELb0ELb1EEEvNS_16Flash_fwd_paramsE,@function
        .size           _ZN5flash24flash_fwd_splitkv_kernelI23Flash_fwd_kernel_traitsILi192ELi64ELi64ELi4ELb0ELb0EN7cutlass10bfloat16_tE19Flash_kernel_traitsILi192ELi64ELi64ELi4ES3_EELb0ELb1ELb1ELb0ELb0ELb0ELb0ELb1EEEvNS_16Flash_fwd_paramsE,(.L_x_7811 - _ZN5flash24flash_fwd_splitkv_kernelI23Flash_fwd_kernel_traitsILi192ELi64ELi64ELi4ELb0ELb0EN7cutlass10bfloat16_tE19Flash_kernel_traitsILi192ELi64ELi64ELi4ES3_EELb0ELb1ELb1ELb0ELb0ELb0ELb0ELb1EEEvNS_16Flash_fwd_paramsE)
        .other          _ZN5flash24flash_fwd_splitkv_kernelI23Flash_fwd_kernel_traitsILi192ELi64ELi64ELi4ELb0ELb0EN7cutlass10bfloat16_tE19Flash_kernel_traitsILi192ELi64ELi64ELi4ES3_EELb0ELb1ELb1ELb0ELb0ELb0ELb0ELb1EEEvNS_16Flash_fwd_paramsE,@"STO_CUDA_ENTRY STV_DEFAULT"
_ZN5flash24flash_fwd_splitkv_kernelI23Flash_fwd_kernel_traitsILi192ELi64ELi64ELi4ELb0ELb0EN7cutlass10bfloat16_tE19Flash_kernel_traitsILi192ELi64ELi64ELi4ES3_EELb0ELb1ELb1ELb0ELb0ELb0ELb0ELb1EEEvNS_16Flash_fwd_paramsE:
.text._ZN5flash24flash_fwd_splitkv_kernelI23Flash_fwd_kernel_traitsILi192ELi64ELi64ELi4ELb0ELb0EN7cutlass10bfloat16_tE19Flash_kernel_traitsILi192ELi64ELi64ELi4ES3_EELb0ELb1ELb1ELb0ELb0ELb0ELb0ELb1EEEvNS_16Flash_fwd_paramsE:
        /* <DEDUP_REMOVED lines=9> */
[----:B-123--:R-:W-:Y:S05]  /*0090*/  CALL.REL.NOINC `($_ZN5flash24flash_fwd_splitkv_kernelI23Flash_fwd_kernel_traitsILi192ELi64ELi64ELi4ELb0ELb0EN7cutlass10bfloat16_tE19Flash_kernel_traitsILi192ELi64ELi64ELi4ES3_EELb0ELb1ELb1ELb0ELb0ELb0ELb0ELb1EEEvNS_16Flash_fwd_paramsE$_ZN5flash30compute_attn_1rowblock_splitkvI23Flash_fwd_kernel_traitsILi192ELi64ELi64ELi4ELb0ELb0EN7cutlass10bfloat16_tE19Flash_kernel_traitsILi192ELi64ELi64ELi4ES3_EELb0ELb1ELb1ELb0ELb0ELb0ELb0ELb1ENS_16Flash_fwd_paramsEEEvRKT8_iiiii) ;  /* 0x0000002000007944 */ /* 0x00efea0003c00000 */
[----:B------:R-:W-:Y:S05]  /*00a0*/  BSYNC B4 ;  /* 0x0000000000047941 */ /* 0x000fea0003800000 */
.L_x_6084:
[----:B------:R-:W-:Y:S05]  /*00b0*/  EXIT ;  /* 0x000000000000794d */ /* 0x000fea0003800000 */
        .type           $_ZN5flash24flash_fwd_splitkv_kernelI23Flash_fwd_kernel_traitsILi192ELi64ELi64ELi4ELb0ELb0EN7cutlass10bfloat16_tE19Flash_kernel_traitsILi192ELi64ELi64ELi4ES3_EELb0ELb1ELb1ELb0ELb0ELb0ELb0ELb1EEEvNS_16Flash_fwd_paramsE$_ZN5flash30compute_attn_1rowblock_splitkvI23Flash_fwd_kernel_traitsILi192ELi64ELi64ELi4ELb0ELb0EN7cutlass10bfloat16_tE19Flash_kernel_traitsILi192ELi64ELi64ELi4ES3_EELb0ELb1ELb1ELb0ELb0ELb0ELb0ELb1ENS_16Flash_fwd_paramsEEEvRKT8_iiiii,@function
        .size           $_ZN5flash24flash_fwd_splitkv_kernelI23Flash_fwd_kernel_traitsILi192ELi64ELi64ELi4ELb0ELb0EN7cutlass10bfloat16_tE19Flash_kernel_traitsILi192ELi64ELi64ELi4ES3_EELb0ELb1ELb1ELb0ELb0ELb0ELb0ELb1EEEvNS_16Flash_fwd_paramsE$_ZN5flash30compute_attn_1rowblock_splitkvI23Flash_fwd_kernel_traitsILi192ELi64ELi64ELi4ELb0ELb0EN7cutlass10bfloat16_tE19Flash_kernel_traitsILi192ELi64ELi64ELi4ES3_EELb0ELb1ELb1ELb0ELb0ELb0ELb0ELb1ENS_16Flash_fwd_paramsEEEvRKT8_iiiii,($__internal_28_$__cuda_sm70_shflsync_bfly_p - $_ZN5flash24flash_fwd_splitkv_kernelI23Flash_fwd_kernel_traitsILi192ELi64ELi64ELi4ELb0ELb0EN7cutlass10bfloat16_tE19Flash_kernel_traitsILi192ELi64ELi64ELi4ES3_EELb0ELb1ELb1ELb0ELb0ELb0ELb0ELb1EEEvNS_16Flash_fwd_paramsE$_ZN5flash30compute_attn_1rowblock_splitkvI23Flash_fwd_kernel_traitsILi192ELi64ELi64ELi4ELb0ELb0EN7cutlass10bfloat16_tE19Flash_kernel_traitsILi192ELi64ELi64ELi4ES3_EELb0ELb1ELb1ELb0ELb0ELb0ELb0ELb1ENS_16Flash_fwd_paramsEEEvRKT8_iiiii)
$_ZN5flash24flash_fwd_splitkv_kernelI23Flash_fwd_kernel_traitsILi192ELi64ELi64ELi4ELb0ELb0EN7cutlass10bfloat16_tE19Flash_kernel_traitsILi192ELi64ELi64ELi4ES3_EELb0ELb1ELb1ELb0ELb0ELb0ELb0ELb1EEEvNS_16Flash_fwd_paramsE$_ZN5flash30compute_attn_1rowblock_splitkvI23Flash_fwd_kernel_traitsILi192ELi64ELi64ELi4ELb0ELb0EN7cutlass10bfloat16_tE19Flash_kernel_traitsILi192ELi64ELi64ELi4ES3_EELb0ELb1ELb1ELb0ELb0ELb0ELb0ELb1ENS_16Flash_fwd_paramsEEEvRKT8_iiiii:
        /* <DEDUP_REMOVED lines=20> */
.L_x_6086:
[----:B------:R-:W-:Y:S05]  /*0200*/  BSYNC B0 ;  /* 0x0000000000007941 */ /* 0x000fea0003800000 */
.L_x_6085:
        /* <DEDUP_REMOVED lines=14> */
[----:B-1--4-:R-:W-:-:S06]  /*02f0*/  @P0 IADD3 R3, R0, -R13, RZ ;  /* 0x8000000d00030210 */ /* 0x012fcc0007ffe0ff */
[----:B------:R1:W5:Y:S01]  /*0300*/  @!P0 LD.E R3, [R4.64] ;  /* 0x0000000604038980 */ /* 0x000362000c101900 */
[----:B------:R-:W-:Y:S05]  /*0310*/  BRA `(.L_x_6089) ;  /* 0x0000001000007947 */ /* 0x000fea0003800000 */
.L_x_6088:
[----:B-1----:R1:W5:Y:S02]  /*0320*/  LD.E R3, [R18.64+0xb8] ;  /* 0x0000b80612037980 */ /* 0x002364000c101900 */
.L_x_6089:
[----:B------:R-:W-:Y:S05]  /*0330*/  BSYNC B0 ;  /* 0x0000000000007941 */ /* 0x000fea0003800000 */
.L_x_6087:
        /* <DEDUP_REMOVED lines=10> */
.L_x_6091:
[----:B------:R-:W2:Y:S01]  /*03e0*/  LD.E.64 R2, [R18.64+0x108] ;  /* 0x0001080612027980 */ /* 0x000ea2000c101b00 */
[----:B------:R-:W-:Y:S01]  /*03f0*/  BSSY B0, `(.L_x_6093) ;  /* 0x0000006000007945 */ /* 0x000fe20003800000 */
[----:B------:R-:W-:Y:S01]  /*0400*/  IMAD.MOV.U32 R57, RZ, RZ, RZ ;  /* 0x000000ffff397224 */ /* 0x000fe200078e00ff */
[----:B--2---:R-:W-:-:S04]  /*0410*/  ISETP.NE.U32.AND P0, PT, R2, RZ, PT ;  /* 0x000000ff0200720c */ /* 0x004fc80003f05070 */
[----:B------:R-:W-:-:S13]  /*0420*/  ISETP.NE.AND.EX P0, PT, R3, RZ, PT, P0 ;  /* 0x000000ff0300720c */ /* 0x000fda0003f05300 */
[----:B------:R-:W-:Y:S05]  /*0430*/  @!P0 BRA `(.L_x_6094) ;  /* 0x0000001000008947 */ /* 0x000fea0003800000 */
[----:B------:R1:W5:Y:S02]  /*0440*/  LD.E R57, [R18.64+0xbc] ;  /* 0x0000bc0612397980 */ /* 0x000364000c101900 */
.L_x_6094:
[----:B------:R-:W-:Y:S05]  /*0450*/  BSYNC B0 ;  /* 0x0000000000007941 */ /* 0x000fea0003800000 */
.L_x_6093:
[----:B-----5:R-:W-:Y:S02]  /*0460*/  IADD3 R57, R76, R57, RZ ;  /* 0x000000394c397210 */ /* 0x020fe40007ffe0ff */
.L_x_6092:
[----:B------:R-:W-:Y:S05]  /*0470*/  BSYNC B1 ;  /* 0x0000000000017941 */ /* 0x000fea0003800000 */
.L_x_6090:
[----:B------:R-:W-:Y:S01]  /*0480*/  IMAD.SHL.U32 R69, R207, 0x40, RZ ;  /* 0x00000040cf457824 */ /* 0x000fe200078e00ff */
[----:B------:R-:W-:Y:S01]  /*0490*/  MOV R2, R206 ;  /* 0x000000ce00027202 */ /* 0x000fe20000000f00 */
[----:B------:R-:W-:-:S03]  /*04a0*/  IMAD.MOV.U32 R3, RZ, RZ, 0x0 ;  /* 0x00000000ff037424 */ /* 0x000fc600078e00ff */
[----:B------:R-:W-:-:S13]  /*04b0*/  ISETP.GT.AND P0, PT, R210, R69, PT ;  /* 0x00000045d200720c */ /* 0x000fda0003f04270 */
[----:B------:R-:W-:Y:S05]  /*04c0*/  @!P0 RET.REL.NODEC R2 `(_ZN5flash24flash_fwd_splitkv_kernelI23Flash_fwd_kernel_traitsILi192ELi64ELi64ELi4ELb0ELb0EN7cutlass10bfloat16_tE19Flash_kernel_traitsILi192ELi64ELi64ELi4ES3_EELb0ELb1ELb1ELb0ELb0ELb0ELb0ELb1EEEvNS_16Flash_fwd_paramsE) ;  /* 0xfffffb3002008950 */ /* 0x000fea0003c3ffff */
[----:B------:R-:W2:Y:S04]  /*04d0*/  LD.E R8, [R18.64+0xb8] ;  /* 0x0000b80612087980 */ /* 0x000ea8000c101900 */
[----:B------:R-:W4:Y:S04]  /*04e0*/  LD.E R5, [R18.64+0x184] ;  /* 0x0001840612057980 */ /* 0x000f28000c101900 */
[----:B------:R-:W5:Y:S01]  /*04f0*/  LD.E R0, [R18.64+0x188] ;  /* 0x0001880612007980 */ /* 0x000f62000c101900 */
[C---:B------:R-:W-:Y:S02]  /*0500*/  IADD3 R4, R57.reuse, 0x3f, RZ ;  /* 0x0000003f39047810 */ /* 0x040fe40007ffe0ff */
[----:B------:R-:W-:Y:S01]  /*0510*/  IADD3 R6, R57, R69, -R210 ;  /* 0x0000004539067210 */ /* 0x000fe20007ffe8d2 */
[----:B------:R-:W1:Y:S01]  /*0520*/  S2R R73, SR_TID.X ;  /* 0x0000000000497919 */ /* 0x000e620000002100 */
[----:B------:R-:W-:-:S02]  /*0530*/  IADD3 R2, -R210, 0x7f, R69 ;  /* 0x0000007fd2027810 */ /* 0x000fc40007ffe145 */
[----:B------:R-:W-:-:S04]  /*0540*/  SHF.R.S32.HI R3, RZ, 0x1f, R4 ;  /* 0x0000001fff037819 */ /* 0x000fc80000011404 */
[----:B------:R-:W-:-:S04]  /*0550*/  LEA.HI R3, R3, R4, RZ, 0x6 ;  /* 0x0000000403037211 */ /* 0x000fc800078f30ff */
[----:B------:R-:W-:Y:S02]  /*0560*/  SHF.R.S32.HI R3, RZ, 0x6, R3 ;  /* 0x00000006ff037819 */ /* 0x000fe40000011403 */
[----:B--2---:R-:W-:-:S04]  /*0570*/  IADD3 R8, R8, 0x3f, RZ ;  /* 0x0000003f08087810 */ /* 0x004fc80007ffe0ff */
[----:B------:R-:W-:Y:S01]  /*0580*/  SHF.R.S32.HI R7, RZ, 0x1f, R8 ;  /* 0x0000001fff077819 */ /* 0x000fe20000011408 */
[----:B----4-:R-:W-:Y:S01]  /*0590*/  IMAD.IADD R5, R6, 0x1, -R5 ;  /* 0x0000000106057824 */ /* 0x010fe200078e0a05 */
[----:B-----5:R-:W-:Y:S02]  /*05a0*/  IADD3 R0, R0, R2, R57 ;  /* 0x0000000200007210 */ /* 0x020fe40007ffe039 */
        /* <DEDUP_REMOVED lines=29> */
[----:B------:R-:W-:Y:S01]  /*0780*/  IADD3 R210, -R69, R210, RZ ;  /* 0x000000d245d27210 */ /* 0x000fe20007ffe1ff */
        /* <DEDUP_REMOVED lines=14> */
[----:B------:R-:W-:Y:S01]  /*0870*/  IADD3.X R17, R7, R19, R12, P0, !PT ;  /* 0x0000001307117210 */ /* 0x000fe200007fe40c */
[----:B----4-:R-:W-:Y:S01]  /*0880*/  IMAD R7, R5, R208, RZ ;  /* 0x000000d005077224 */ /* 0x010fe200078e02ff */
        /* <DEDUP_REMOVED lines=25> */
.L_x_6097:
[----:B------:R-:W-:Y:S05]  /*0a20*/  BSYNC B0 ;  /* 0x0000000000007941 */ /* 0x000fea0003800000 */
.L_x_6096:
        /* <DEDUP_REMOVED lines=20> */
.L_x_6099:
[----:B------:R-:W-:Y:S05]  /*0b70*/  BSYNC B0 ;  /* 0x0000000000007941 */ /* 0x000fea0003800000 */
.L_x_6098:
        /* <DEDUP_REMOVED lines=20> */
.L_x_6101:
[----:B------:R-:W-:Y:S05]  /*0cc0*/  BSYNC B0 ;  /* 0x0000000000007941 */ /* 0x000fea0003800000 */
.L_x_6100:
        /* <DEDUP_REMOVED lines=19> */
.L_x_6103:
[----:B------:R-:W-:Y:S05]  /*0e00*/  BSYNC B0 ;  /* 0x0000000000007941 */ /* 0x000fea0003800000 */
.L_x_6102:
        /* <DEDUP_REMOVED lines=16> */
[----:B------:R-:W-:Y:S05]  /*0f10*/  @P4 RET.REL.NODEC R206 `(_ZN5flash24flash_fwd_splitkv_kernelI23Flash_fwd_kernel_traitsILi192ELi64ELi64ELi4ELb0ELb0EN7cutlass10bfloat16_tE19Flash_kernel_traitsILi192ELi64ELi64ELi4ES3_EELb0ELb1ELb1ELb0ELb0ELb0ELb0ELb1EEEvNS_16Flash_fwd_paramsE) ;  /* 0xfffff0e0ce004950 */ /* 0x000fea0003c3ffff */
[----:B-1----:R-:W-:Y:S02]  /*0f20*/  MOV R5, 0x7f800000 ;  /* 0x7f80000000057802 */ /* 0x002fe40000000f00 */
[----:B------:R-:W-:-:S03]  /*0f30*/  MOV R207, 0x0 ;  /* 0x0000000000cf7802 */ /* 0x000fc60000000f00 */
[----:B------:R1:W-:Y:S01]  /*0f40*/  ST.E [R2.64+0xc0], R5 ;  /* 0x0000c00502007985 */ /* 0x0003e2000c101906 */
[----:B------:R-:W-:Y:S05]  /*0f50*/  RET.REL.NODEC R206 `(_ZN5flash24flash_fwd_splitkv_kernelI23Flash_fwd_kernel_traitsILi192ELi64ELi64ELi4ELb0ELb0EN7cutlass10bfloat16_tE19Flash_kernel_traitsILi192ELi64ELi64ELi4ES3_EELb0ELb1ELb1ELb0ELb0ELb0ELb0ELb1EEEvNS_16Flash_fwd_paramsE) ;  /* 0xfffff0a0ce007950 */ /* 0x000fea0003c3ffff */
.L_x_6095:
        /* <DEDUP_REMOVED lines=63> */
[----:B--2---:R-:W-:Y:S02]  /*1350*/  IABS R3, R208 ;  /* 0x000000d000037213 */ /* 0x004fe40000000000 */
[----:B----4-:R-:W-:-:S05]  /*1360*/  IADD3 R0, RZ, -R23, RZ ;  /* 0x80000017ff007210 */ /* 0x010fca0007ffe0ff */
[----:B-----5:R-:W-:Y:S01]  /*1370*/  IMAD R8, R0, R6, RZ ;  /* 0x0000000600087224 */ /* 0x020fe200078e02ff */
        /* <DEDUP_REMOVED lines=18> */
[----:B------:R-:W-:Y:S02]  /*14a0*/  SHF.R.S32.HI R8, RZ, 0x1f, R11 ;  /* 0x0000001fff087819 */ /* 0x000fe4000001140b */
        /* <DEDUP_REMOVED lines=8> */
[----:B------:R-:W-:Y:S02]  /*1530*/  IMAD R7, R13, R2, RZ ;  /* 0x000000020d077224 */ /* 0x000fe400078e02ff */
[----:B------:R-:W-:Y:S01]  /*1540*/  IMAD R13, R15, R11, RZ ;  /* 0x0000000b0f0d7224 */ /* 0x000fe200078e02ff */
[----:B------:R-:W-:Y:S01]  /*1550*/  IADD3 R17, R17, R4, RZ ;  /* 0x0000000411117210 */ /* 0x000fe20007ffe0ff */
        /* <DEDUP_REMOVED lines=9> */
.L_x_6105:
        /* <DEDUP_REMOVED lines=22> */
[----:B------:R-:W-:Y:S01]  /*1750*/  IMAD R0, R2, R7, R0 ;  /* 0x0000000702007224 */ /* 0x000fe200078e0200 */
[----:B------:R-:W-:Y:S01]  /*1760*/  @!P4 SHF.R.S32.HI R4, RZ, 0x1f, R12 ;  /* 0x0000001fff04c819 */ /* 0x000fe2000001140c */
[----:B----4-:R-:W-:-:S03]  /*1770*/  @!P4 IMAD R5, R65, R12, RZ ;  /* 0x0000000c4105c224 */ /* 0x010fc600078e02ff */
[----:B------:R-:W-:Y:S01]  /*1780*/  ISETP.GT.U32.AND P0, PT, R3, R0, PT ;  /* 0x000000000300720c */ /* 0x000fe20003f04070 */
[----:B------:R-:W-:Y:S02]  /*1790*/  @!P4 IMAD R4, R4, R64, R5 ;  /* 0x000000400404c224 */ /* 0x000fe400078e0205 */
[----:B------:R-:W-:Y:S01]  /*17a0*/  @!P4 IMAD.WIDE.U32 R10, R64, R12, RZ ;  /* 0x0000000c400ac225 */ /* 0x000fe200078e00ff */
[----:B-----5:R-:W-:-:S03]  /*17b0*/  @!P4 SHF.R.S32.HI R5, RZ, 0x1f, R8 ;  /* 0x0000001fff05c819 */ /* 0x020fc60000011408 */
[----:B------:R-:W-:Y:S01]  /*17c0*/  @P4 IMAD.WIDE.U32 R26, R64, R6, RZ ;  /* 0x00000006401a4225 */ /* 0x000fe200078e00ff */
[----:B------:R-:W-:-:S03]  /*17d0*/  @!P4 IADD3 R7, R11, R4, RZ ;  /* 0x000000040b07c210 */ /* 0x000fc60007ffe0ff */
[----:B------:R-:W-:Y:S02]  /*17e0*/  @P4 IMAD R11, R65, R6, RZ ;  /* 0x00000006410b4224 */ /* 0x000fe400078e02ff */
[-C--:B------:R-:W-:Y:S01]  /*17f0*/  @!P0 IADD3 R0, R0, -R3.reuse, RZ ;  /* 0x8000000300008210 */ /* 0x080fe20007ffe0ff */
[-C--:B---3--:R-:W-:Y:S02]  /*1800*/  @!P4 IMAD R4, R23, R8.reuse, RZ ;  /* 0x000000081704c224 */ /* 0x088fe400078e02ff */
[----:B------:R-:W-:Y:S01]  /*1810*/  @!P4 IMAD.MOV.U32 R6, RZ, RZ, R10 ;  /* 0x000000ffff06c224 */ /* 0x000fe200078e000a */
[----:B------:R-:W-:Y:S01]  /*1820*/  ISETP.GE.U32.AND P3, PT, R0, R3, PT ;  /* 0x000000030000720c */ /* 0x000fe20003f66070 */
[C---:B------:R-:W-:Y:S01]  /*1830*/  @!P4 IMAD R4, R22.reuse, R5, R4 ;  /* 0x000000051604c224 */ /* 0x040fe200078e0204 */
[----:B------:R-:W-:Y:S01]  /*1840*/  LEA R5, R133, 0xffffffc0, 0x6 ;  /* 0xffffffc085057811 */ /* 0x000fe200078e30ff */
[----:B------:R-:W-:Y:S01]  /*1850*/  @!P4 IMAD.WIDE.U32 R6, R22, R8, R6 ;  /* 0x000000081606c225 */ /* 0x000fe200078e0006 */
[----:B------:R-:W-:-:S02]  /*1860*/  LOP3.LUT R0, R208, R9, RZ, 0x3c, !PT ;  /* 0x00000009d0007212 */ /* 0x000fc400078e3cff */
[----:B------:R-:W-:Y:S01]  /*1870*/  @P4 IADD3 R11, R27, R11, RZ ;  /* 0x0000000b1b0b4210 */ /* 0x000fe20007ffe0ff */
[----:B------:R-:W-:Y:S01]  /*1880*/  @P4 IMAD.MOV.U32 R10, RZ, RZ, R26 ;  /* 0x000000ffff0a4224 */ /* 0x000fe200078e001a */
[----:B------:R-:W-:Y:S01]  /*1890*/  @!P4 MOV R10, R6 ;  /* 0x00000006000ac202 */ /* 0x000fe20000000f00 */
[----:B------:R-:W-:Y:S01]  /*18a0*/  @!P4 IMAD.IADD R11, R7, 0x1, R4 ;  /* 0x00000001070bc824 */ /* 0x000fe200078e0204 */
[----:B------:R-:W-:Y:S01]  /*18b0*/  SHF.R.S32.HI R3, RZ, 0x1f, R5 ;  /* 0x0000001fff037819 */ /* 0x000fe20000011405 */
[----:B------:R-:W-:Y:S01]  /*18c0*/  IMAD R6, R65, R5, RZ ;  /* 0x0000000541067224 */ /* 0x000fe200078e02ff */
[----:B------:R-:W-:Y:S02]  /*18d0*/  ISETP.GE.AND P2, PT, R0, RZ, PT ;  /* 0x000000ff0000720c */ /* 0x000fe40003f46270 */
[----:B------:R-:W-:Y:S02]  /*18e0*/  @!P0 IADD3 R2, R2, 0x1, RZ ;  /* 0x0000000102028810 */ /* 0x000fe40007ffe0ff */
[----:B------:R-:W-:Y:S01]  /*18f0*/  ISETP.NE.AND P0, PT, R9, RZ, PT ;  /* 0x000000ff0900720c */ /* 0x000fe20003f05270 */
[----:B------:R-:W-:Y:S01]  /*1900*/  @!P4 IMAD R4, R67, R12, RZ ;  /* 0x0000000c4304c224 */ /* 0x000fe200078e02ff */
[----:B------:R-:W-:Y:S01]  /*1910*/  @!P4 SHF.R.S32.HI R7, RZ, 0x1f, R12 ;  /* 0x0000001fff07c819 */ /* 0x000fe2000001140c */
[----:B------:R-:W-:-:S02]  /*1920*/  IMAD R6, R3, R64, R6 ;  /* 0x0000004003067224 */ /* 0x000fc400078e0206 */
[----:B------:R-:W-:Y:S01]  /*1930*/  IMAD.WIDE.U32 R10, R64, R5, R10 ;  /* 0x00000005400a7225 */ /* 0x000fe200078e000a */
[----:B------:R-:W-:-:S03]  /*1940*/  @P3 IADD3 R2, R2, 0x1, RZ ;  /* 0x0000000102023810 */ /* 0x000fc60007ffe0ff */
[----:B------:R-:W-:Y:S01]  /*1950*/  @!P4 IMAD R4, R7, R66, R4 ;  /* 0x000000420704c224 */ /* 0x000fe200078e0204 */
[----:B------:R-:W-:Y:S01]  /*1960*/  IADD3 R7, R11, R6, RZ ;  /* 0x000000060b077210 */ /* 0x000fe20007ffe0ff */
[----:B------:R-:W-:Y:S01]  /*1970*/  @!P4 IMAD.WIDE.U32 R22, R66, R12, RZ ;  /* 0x0000000c4216c225 */ /* 0x000fe200078e00ff */
[----:B------:R-:W-:Y:S02]  /*1980*/  MOV R11, R2 ;  /* 0x00000002000b7202 */ /* 0x000fe40000000f00 */
[----:B------:R-:W-:Y:S01]  /*1990*/  @P4 IADD3 R12, R12, R13, RZ ;  /* 0x0000000d0c0c4210 */ /* 0x000fe20007ffe0ff */
[----:B------:R-:W-:Y:S01]  /*19a0*/  @!P4 IMAD R0, R17, R8, RZ ;  /* 0x000000081100c224 */ /* 0x000fe200078e02ff */
[----:B------:R-:W-:Y:S01]  /*19b0*/  @!P4 SHF.R.S32.HI R13, RZ, 0x1f, R8 ;  /* 0x0000001fff0dc819 */ /* 0x000fe20000011408 */
[----:B------:R-:W-:Y:S01]  /*19c0*/  @!P4 IMAD.IADD R23, R23, 0x1, R4 ;  /* 0x000000011717c824 */ /* 0x000fe200078e0204 */
[----:B------:R-:W-:Y:S02]  /*19d0*/  @!P2 IADD3 R11, -R11, RZ, RZ ;  /* 0x000000ff0b0ba210 */ /* 0x000fe40007ffe1ff */
[----:B------:R-:W-:Y:S01]  /*19e0*/  @!P0 LOP3.LUT R11, RZ, R9, RZ, 0x33, !PT ;  /* 0x00000009ff0b8212 */ /* 0x000fe200078e33ff */
[----:B------:R-:W-:-:S02]  /*19f0*/  @!P4 IMAD R0, R16, R13, R0 ;  /* 0x0000000d1000c224 */ /* 0x000fc400078e0200 */
[----:B------:R-:W-:Y:S01]  /*1a00*/  @!P4 IMAD.WIDE.U32 R16, R16, R8, R22 ;  /* 0x000000081010c225 */ /* 0x000fe200078e0016 */
[----:B------:R-:W-:-:S03]  /*1a10*/  SHF.R.S32.HI R8, RZ, 0x1f, R11 ;  /* 0x0000001fff087819 */ /* 0x000fc6000001140b */
[----:B------:R-:W-:Y:S02]  /*1a20*/  IMAD.MOV.U32 R6, RZ, RZ, R10 ;  /* 0x000000ffff067224 */ /* 0x000fe400078e000a */
[----:B------:R-:W-:Y:S02]  /*1a30*/  IMAD R9, R15, R11, RZ ;  /* 0x0000000b0f097224 */ /* 0x000fe400078e02ff */
[-C--:B------:R-:W-:Y:S02]  /*1a40*/  @P4 IMAD R27, R67, R12.reuse, RZ ;  /* 0x0000000c431b4224 */ /* 0x080fe400078e02ff */
[----:B------:R-:W-:-:S04]  /*1a50*/  @P4 IMAD.WIDE.U32 R28, R66, R12, RZ ;  /* 0x0000000c421c4225 */ /* 0x000fc800078e00ff */
[----:B------:R-:W-:-:S04]  /*1a60*/  IMAD.WIDE.U32 R6, R14, R11, R6 ;  /* 0x0000000b0e067225 */ /* 0x000fc800078e0006 */
[----:B------:R-:W-:Y:S01]  /*1a70*/  IMAD R9, R14, R8, R9 ;  /* 0x000000080e097224 */ /* 0x000fe200078e0209 */
[----:B------:R-:W-:Y:S01]  /*1a80*/  @P4 IADD3 R27, R29, R27, RZ ;  /* 0x0000001b1d1b4210 */ /* 0x000fe20007ffe0ff */
[----:B------:R-:W-:Y:S01]  /*1a90*/  @P4 IMAD.MOV.U32 R2, RZ, RZ, R28 ;  /* 0x000000ffff024224 */ /* 0x000fe200078e001c */
[----:B------:R-:W-:Y:S01]  /*1aa0*/  @!P4 IADD3 R27, R17, R0, RZ ;  /* 0x00000000111bc210 */ /* 0x000fe20007ffe0ff */
[----:B------:R-:W-:Y:S01]  /*1ab0*/  IMAD.MOV.U32 R0, RZ, RZ, R6 ;  /* 0x000000ffff007224 */ /* 0x000fe200078e0006 */
[----:B------:R-:W-:Y:S02]  /*1ac0*/  IADD3 R7, R7, R9, RZ ;  /* 0x0000000907077210 */ /* 0x000fe40007ffe0ff */
[----:B------:R-:W-:Y:S02]  /*1ad0*/  @!P4 MOV R2, R16 ;  /* 0x000000100002c202 */ /* 0x000fe40000000f00 */
[----:B------:R-:W-:Y:S02]  /*1ae0*/  MOV R9, R5 ;  /* 0x0000000500097202 */ /* 0x000fe40000000f00 */
.L_x_6106:
[----:B-1----:R-:W-:Y:S05]  /*1af0*/  BSYNC B0 ;  /* 0x0000000000007941 */ /* 0x002fea0003800000 */
.L_x_6104:
[----:B------:R-:W-:Y:S01]  /*1b00*/  ISETP.NE.AND P0, PT, R209, -0x1, PT ;  /* 0xffffffffd100780c */ /* 0x000fe20003f05270 */
[----:B------:R-:W2:Y:S04]  /*1b10*/  LD.E.64 R172, [R18.64+0x30] ;  /* 0x0000300612ac7980 */ /* 0x000ea8000c101b00 */
[----:B------:R-:W3:Y:S04]  /*1b20*/  LD.E R79, [R18.64+0xc0] ;  /* 0x0000c006124f7980 */ /* 0x000ee8000c101900 */
[----:B------:R-:W4:Y:S04]  /*1b30*/  LD.E.64 R22, [R18.64+0x48] ;  /* 0x0000480612167980 */ /* 0x000f28000c101b00 */
[----:B------:R-:W3:Y:S04]  /*1b40*/  @!P0 LD.E.64 R16, [R18.64+0x18] ;  /* 0x0000180612108980 */ /* 0x000ee8000c101b00 */
[----:B------:R-:W4:Y:S04]  /*1b50*/  LD.E.64 R14, [R18.64+0x10] ;  /* 0x00001006120e7980 */ /* 0x000f28000c101b00 */
[----:B------:R1:W5:Y:S04]  /*1b60*/  @P1 LD.E R20, [R20.64] ;  /* 0x0000000614141980 */ /* 0x000368000c101900 */
[----:B------:R-:W4:Y:S04]  /*1b70*/  LD.E.64 R166, [R18.64+0x8] ;  /* 0x0000080612a67980 */ /* 0x000f28000c101b00 */
        /* <DEDUP_REMOVED lines=9> */
[----:B-1----:R-:W-:-:S03]  /*1c10*/  IMAD.IADD R21, R73, 0x1, -R6 ;  /* 0x0000000149157824 */ /* 0x002fc600078e0a06 */
[----:B------:R-:W-:Y:S02]  /*1c20*/  IADD3 R28, P2, R12, R2, RZ ;  /* 0x000000020c1c7210 */ /* 0x000fe40007f5e0ff */
[----:B------:R-:W-:Y:S01]  /*1c30*/  SHF.R.S32.HI R13, RZ, 0x1f, R12 ;  /* 0x0000001fff0d7819 */ /* 0x000fe2000001140c */
[-C--:B------:R-:W-:Y:S02]  /*1c40*/  IMAD R2, R3, R66.reuse, RZ ;  /* 0x0000004203027224 */ /* 0x080fe400078e02ff */
[----:B------:R-:W-:Y:S01]  /*1c50*/  IMAD.SHL.U32 R3, R158, 0x40, RZ ;  /* 0x000000409e037824 */ /* 0x000fe200078e00ff */
[----:B------:R-:W-:Y:S01]  /*1c60*/  SHF.R.S32.HI R6, RZ, 0x1f, R21 ;  /* 0x0000001fff067819 */ /* 0x000fe20000011415 */
[----:B------:R-:W-:Y:S01]  /*1c70*/  IMAD.X R29, R13, 0x1, R27, P2 ;  /* 0x000000010d1d7824 */ /* 0x000fe200010e061b */
[----:B------:R-:W-:Y:S01]  /*1c80*/  SHF.R.S32.HI R71, RZ, 0x4, R4 ;  /* 0x00000004ff477819 */ /* 0x000fe20000011404 */
[----:B------:R-:W-:Y:S01]  /*1c90*/  IMAD R2, R9, R67, R2 ;  /* 0x0000004309027224 */ /* 0x000fe200078e0202 */
[----:B------:R-:W-:Y:S01]  /*1ca0*/  LOP3.LUT R3, R3, 0x1c0, RZ, 0xc0, !PT ;  /* 0x000001c003037812 */ /* 0x000fe200078ec0ff */
[----:B------:R-:W-:Y:S01]  /*1cb0*/  IMAD.WIDE.U32 R28, R9, R66, R28 ;  /* 0x00000042091c7225 */ /* 0x000fe200078e001c */
[----:B------:R-:W-:-:S02]  /*1cc0*/  LEA.HI R9, R6, R21, RZ, 0x3 ;  /* 0x0000001506097211 */ /* 0x000fc400078f18ff */
[----:B------:R-:W-:Y:S02]  /*1cd0*/  LOP3.LUT R27, R3, 0x38, R12, 0xf8, !PT ;  /* 0x00000038031b7812 */ /* 0x000fe400078ef80c */
[----:B------:R-:W-:Y:S02]  /*1ce0*/  SHF.R.U32.HI R156, RZ, 0x3, R3 ;  /* 0x00000003ff9c7819 */ /* 0x000fe40000011603 */
[----:B------:R-:W-:Y:S02]  /*1cf0*/  LOP3.LUT R6, R9, 0xfffffff8, RZ, 0xc0, !PT ;  /* 0xfffffff809067812 */ /* 0x000fe400078ec0ff */
[----:B------:R-:W-:-:S03]  /*1d00*/  LEA.HI R3, R4, R71, RZ, 0x1 ;  /* 0x0000004704037211 */ /* 0x000fc600078f08ff */
[----:B------:R-:W-:Y:S01]  /*1d10*/  IMAD.IADD R6, R21, 0x1, -R6 ;  /* 0x0000000115067824 */ /* 0x000fe200078e0a06 */
[----:B------:R-:W-:Y:S02]  /*1d20*/  LOP3.LUT R10, R3, 0xfffffffe, RZ, 0xc0, !PT ;  /* 0xfffffffe030a7812 */ /* 0x000fe400078ec0ff */
[----:B------:R-:W-:Y:S01]  /*1d30*/  LEA.HI R4, R68, R73, RZ, 0x6 ;  /* 0x0000004944047211 */ /* 0x000fe200078f30ff */
[----:B------:R-:W-:Y:S02]  /*1d40*/  IMAD.SHL.U32 R55, R6, 0x40, RZ ;  /* 0x0000004006377824 */ /* 0x000fe400078e00ff */
[----:B------:R-:W-:Y:S02]  /*1d50*/  IMAD.IADD R71, R71, 0x1, -R10 ;  /* 0x0000000147477824 */ /* 0x000fe400078e0a0a */
[----:B------:R-:W-:Y:S01]  /*1d60*/  IMAD.SHL.U32 R3, R4, 0x8, RZ ;  /* 0x0000000804037824 */ /* 0x000fe200078e00ff */
[----:B------:R-:W-:Y:S01]  /*1d70*/  LOP3.LUT R55, R55, 0x1c0, RZ, 0xc0, !PT ;  /* 0x000001c037377812 */ /* 0x000fe200078ec0ff */
[----:B------:R-:W-:Y:S01]  /*1d80*/  IMAD.SHL.U32 R4, R71, 0x8, RZ ;  /* 0x0000000847047824 */ /* 0x000fe200078e00ff */
[----:B------:R-:W-:-:S02]  /*1d90*/  SHF.R.S32.HI R72, RZ, 0x1f, R205 ;  /* 0x0000001fff487819 */ /* 0x000fc400000114cd */
[----:B------:R-:W-:Y:S02]  /*1da0*/  LOP3.LUT R156, R27, R156, RZ, 0x3c, !PT ;  /* 0x0000009c1b9c7212 */ /* 0x000fe400078e3cff */
[----:B------:R-:W-:Y:S02]  /*1db0*/  LOP3.LUT R4, R55, 0x8, R4, 0xf8, !PT ;  /* 0x0000000837047812 */ /* 0x000fe400078ef804 */
[----:B------:R-:W-:Y:S01]  /*1dc0*/  SHF.R.U32.HI R55, RZ, 0x3, R55 ;  /* 0x00000003ff377819 */ /* 0x000fe20000011637 */
[----:B------:R-:W-:Y:S01]  /*1dd0*/  IMAD.IADD R27, R29, 0x1, R2 ;  /* 0x000000011d1b7824 */ /* 0x000fe200078e0202 */
[----:B------:R-:W-:Y:S01]  /*1de0*/  LOP3.LUT R156, R156, 0xfffffe00, R3, 0xf8, !PT ;  /* 0xfffffe009c9c7812 */ /* 0x000fe200078ef803 */
[----:B------:R-:W-:Y:S01]  /*1df0*/  IMAD.MOV.U32 R26, RZ, RZ, R28 ;  /* 0x000000ffff1a7224 */ /* 0x000fe200078e001c */
[----:B------:R-:W-:Y:S01]  /*1e00*/  LOP3.LUT R55, R4, R55, RZ, 0x3c, !PT ;  /* 0x0000003704377212 */ /* 0x000fe200078e3cff */
[----:B------:R-:W-:Y:S02]  /*1e10*/  IMAD R3, R25, R11, RZ ;  /* 0x0000000b19037224 */ /* 0x000fe400078e02ff */
[----:B------:R-:W-:-:S02]  /*1e20*/  IMAD.SHL.U32 R10, R9, 0x40, RZ ;  /* 0x00000040090a7824 */ /* 0x000fc400078e00ff */
[----:B------:R-:W-:-:S03]  /*1e30*/  IMAD R2, R8, R24, R3 ;  /* 0x0000001808027224 */ /* 0x000fc600078e0203 */
[----:B------:R-:W-:Y:S02]  /*1e40*/  LOP3.LUT R55, R55, 0xfffffe00, R10, 0xf8, !PT ;  /* 0xfffffe0037377812 */ /* 0x000fe400078ef80a */
[----:B------:R-:W-:Y:S01]  /*1e50*/  IADD3 R10, R12, 0x40, RZ ;  /* 0x000000400c0a7810 */ /* 0x000fe20007ffe0ff */
[----:B------:R-:W-:Y:S01]  /*1e60*/  IMAD.WIDE.U32 R24, R11, R24, R26 ;  /* 0x000000180b187225 */ /* 0x000fe200078e001a */
[----:B------:R-:W-:Y:S02]  /*1e70*/  SHF.R.S32.HI R157, RZ, 0x1f, R208 ;  /* 0x0000001fff9d7819 */ /* 0x000fe400000114d0 */
[----:B------:R-:W-:Y:S01]  /*1e80*/  SHF.R.S32.HI R159, RZ, 0x1f, R158 ;  /* 0x0000001fff9f7819 */ /* 0x000fe2000001149e */
[----:B------:R-:W-:Y:S02]  /*1e90*/  IMAD.IADD R25, R25, 0x1, R2 ;  /* 0x0000000119197824 */ /* 0x000fe400078e0202 */
[----:B------:R-:W-:-:S04]  /*1ea0*/  IMAD R165, R67, R158, RZ ;  /* 0x0000009e43a57224 */ /* 0x000fc800078e02ff */
[----:B------:R-:W-:Y:S02]  /*1eb0*/  IMAD R165, R159, R66, R165 ;  /* 0x000000429fa57224 */ /* 0x000fe400078e02a5 */
        /* <DEDUP_REMOVED lines=9> */
[C---:B------:R-:W-:Y:S01]  /*1f50*/  IMAD.SHL.U32 R200, R64.reuse, 0x10, RZ ;  /* 0x0000001040c87824 */ /* 0x040fe200078e00ff */
[----:B------:R-:W-:Y:S01]  /*1f60*/  SHF.L.U64.HI R201, R64, 0x4, R65 ;  /* 0x0000000440c97819 */ /* 0x000fe20000010241 */
[C---:B------:R-:W-:Y:S01]  /*1f70*/  IMAD.SHL.U32 R198, R66.reuse, 0x10, RZ ;  /* 0x0000001042c67824 */ /* 0x040fe200078e00ff */
[----:B------:R-:W-:Y:S01]  /*1f80*/  SHF.L.U64.HI R199, R66, 0x4, R67 ;  /* 0x0000000442c77819 */ /* 0x000fe20000010243 */
[----:B------:R-:W-:Y:S01]  /*1f90*/  IMAD.IADD R74, R73, 0x1, -R74 ;  /* 0x00000001494a7824 */ /* 0x000fe200078e0a4a */
        /* <DEDUP_REMOVED lines=13> */
[----:B------:R-:W-:Y:S01]  /*2070*/  @!P0 IMAD.IADD R3, R17, 0x1, R4 ;  /* 0x0000000111038824 */ /* 0x000fe200078e0204 */
[----:B------:R-:W-:-:S03]  /*2080*/  ISETP.GE.AND P0, PT, R10, R79, PT ;  /* 0x0000004f0a00720c */ /* 0x000fc60003f06270 */
[----:B------:R-:W-:Y:S01]  /*2090*/  IMAD.X R17, R13, 0x1, R3, P2 ;  /* 0x000000010d117824 */ /* 0x000fe200010e0603 */
[----:B------:R-:W-:Y:S02]  /*20a0*/  SEL R3, RZ, 0xffffffff, P0 ;  /* 0xffffffffff037807 */ /* 0x000fe40000000000 */
[----:B------:R-:W-:-:S03]  /*20b0*/  ISETP.GE.AND P3, PT, R12, R79, PT ;  /* 0x0000004f0c00720c */ /* 0x000fc60003f66270 */
[----:B------:R-:W-:Y:S01]  /*20c0*/  IMAD.SHL.U32 R3, R3, 0x2, RZ ;  /* 0x0000000203037824 */ /* 0x000fe200078e00ff */
[----:B------:R-:W-:Y:S01]  /*20d0*/  SEL R4, RZ, 0x1, P3 ;  /* 0x00000001ff047807 */ /* 0x000fe20001800000 */
[----:B----4-:R-:W-:-:S03]  /*20e0*/  IMAD R9, R23, R208, RZ ;  /* 0x000000d017097224 */ /* 0x010fc600078e02ff */
[----:B------:R-:W-:Y:S01]  /*20f0*/  LOP3.LUT R4, R3, 0x2, R4, 0xe2, !PT ;  /* 0x0000000203047812 */ /* 0x000fe200078ee204 */
[----:B------:R-:W-:Y:S01]  /*2100*/  IMAD R2, R22, R157, R9 ;  /* 0x0000009d16027224 */ /* 0x000fe200078e0209 */
[----:B------:R-:W-:Y:S01]  /*2110*/  SHF.R.S32.HI R3, RZ, 0x1f, R76 ;  /* 0x0000001fff037819 */ /* 0x000fe2000001144c */
[----:B------:R-:W-:-:S03]  /*2120*/  IMAD.WIDE.U32 R22, R208, R22, R16 ;  /* 0x00000016d0167225 */ /* 0x000fc600078e0010 */
[----:B------:R-:W-:Y:S01]  /*2130*/  LEA.HI R3, R3, R76, RZ, 0x6 ;  /* 0x0000004c03037211 */ /* 0x000fe200078f30ff */
[----:B------:R-:W-:-:S03]  /*2140*/  IMAD.WIDE.U32 R16, R158, R66, R24 ;  /* 0x000000429e107225 */ /* 0x000fc600078e0018 */
[----:B------:R-:W-:Y:S01]  /*2150*/  SHF.R.S32.HI R3, RZ, 0x6, R3 ;  /* 0x00000006ff037819 */ /* 0x000fe20000011403 */
[----:B------:R-:W-:Y:S01]  /*2160*/  IMAD.IADD R165, R17, 0x1, R165 ;  /* 0x0000000111a57824 */ /* 0x000fe200078e02a5 */
[----:B------:R-:W-:Y:S02]  /*2170*/  LEA R164, P0, R16, R14, 0x1 ;  /* 0x0000000e10a47211 */ /* 0x000fe400078008ff */
[----:B------:R-:W-:Y:S02]  /*2180*/  IMNMX R100, R202, R3, !PT ;  /* 0x00000003ca647217 */ /* 0x000fe40007800200 */
[----:B------:R-:W-:Y:S02]  /*2190*/  LEA.HI.X R165, R16, R15, R165, 0x1, P0 ;  /* 0x0000000f10a57211 */ /* 0x000fe400000f0ca5 */
[----:B------:R-:W-:Y:S01]  /*21a0*/  IADD3 R160, P0, R12, R0, RZ ;  /* 0x000000000ca07210 */ /* 0x000fe20007f1e0ff */
[----:B------:R-:W-:Y:S01]  /*21b0*/  @!P1 IMAD.MOV.U32 R20, RZ, RZ, RZ ;  /* 0x000000ffff149224 */ /* 0x000fe200078e00ff */
[----:B------:R-:W-:-:S02]  /*21c0*/  ISETP.GT.AND P1, PT, R133, R100, PT ;  /* 0x000000648500720c */ /* 0x000fc40003f24270 */
[----:B------:R-:W-:Y:S01]  /*21d0*/  IADD3 R9, R12, 0x80, RZ ;  /* 0x000000800c097810 */ /* 0x000fe20007ffe0ff */
[----:B------:R-:W-:Y:S02]  /*21e0*/  IMAD.X R161, R13, 0x1, R7, P0 ;  /* 0x000000010da17824 */ /* 0x000fe400000e0607 */
[----:B------:R-:W-:Y:S01]  /*21f0*/  IMAD R171, R169, R172, RZ ;  /* 0x000000aca9ab7224 */ /* 0x000fe200078e02ff */
[----:B------:R-:W-:Y:S01]  /*2200*/  ISETP.GE.AND P2, PT, R9, R79, PT ;  /* 0x0000004f0900720c */ /* 0x000fe20003f46270 */
[----:B------:R-:W-:-:S04]  /*2210*/  IMAD.WIDE.U32 R160, R158, R64, R160 ;  /* 0x000000409ea07225 */ /* 0x000fc800078e00a0 */
[----:B------:R-:W-:Y:S01]  /*2220*/  IMAD.IADD R23, R23, 0x1, R2 ;  /* 0x0000000117177824 */ /* 0x000fe200078e0202 */
[----:B------:R-:W-:Y:S01]  /*2230*/  SEL R75, RZ, 0x4, P2 ;  /* 0x00000004ff4b7807 */ /* 0x000fe20001000000 */
[----:B------:R-:W-:Y:S01]  /*2240*/  IMAD R171, R168, R173, R171 ;  /* 0x000000ada8ab7224 */ /* 0x000fe200078e02ab */
[----:B------:R-:W-:Y:S01]  /*2250*/  LEA R204, P0, R160, R166, 0x1 ;  /* 0x000000a6a0cc7211 */ /* 0x000fe200078008ff */
[----:B------:R-:W-:Y:S02]  /*2260*/  IMAD.IADD R163, R161, 0x1, R163 ;  /* 0x00000001a1a37824 */ /* 0x000fe400078e02a3 */
[----:B------:R-:W-:Y:S01]  /*2270*/  IMAD.WIDE.U32 R168, R168, R172, R22 ;  /* 0x000000aca8a87225 */ /* 0x000fe200078e0016 */
[----:B------:R-:W-:Y:S02]  /*2280*/  LOP3.LUT R75, R4, R75, RZ, 0xfc, !PT ;  /* 0x0000004b044b7212 */ /* 0x000fe400078efcff */
        /* <DEDUP_REMOVED lines=16> */
[C---:B------:R-:W-:Y:S01]  /*2390*/  IMAD.WIDE.U32 R176, R66.reuse, 0x60, RZ ;  /* 0x0000006042b07825 */ /* 0x040fe200078e00ff */
        /* <DEDUP_REMOVED lines=138> */
.L_x_6201:
        /* <DEDUP_REMOVED lines=19> */
.L_x_6109:
[----:B------:R-:W-:Y:S05]  /*2d70*/  BSYNC B0 ;  /* 0x0000000000007941 */ /* 0x000fea0003800000 */
.L_x_6108:
        /* <DEDUP_REMOVED lines=18> */
.L_x_6111:
[----:B------:R-:W-:Y:S05]  /*2ea0*/  BSYNC B0 ;  /* 0x0000000000007941 */ /* 0x000fea0003800000 */
.L_x_6110:
        /* <DEDUP_REMOVED lines=18> */
.L_x_6113:
[----:B------:R-:W-:Y:S05]  /*2fd0*/  BSYNC B0 ;  /* 0x0000000000007941 */ /* 0x000fea0003800000 */
.L_x_6112:
        /* <DEDUP_REMOVED lines=18> */
.L_x_6115:
[----:B------:R-:W-:Y:S05]  /*3100*/  BSYNC B0 ;  /* 0x0000000000007941 */ /* 0x000fea0003800000 */
.L_x_6114:
        /* <DEDUP_REMOVED lines=65> */
.L_x_6122:
[----:B------:R-:W-:Y:S05]  /*3520*/  BSYNC B0 ;  /* 0x0000000000007941 */ /* 0x000fea0003800000 */
.L_x_6121:
        /* <DEDUP_REMOVED lines=50> */
.L_x_6124:
[----:B------:R-:W-:Y:S05]  /*3850*/  BSYNC B0 ;  /* 0x0000000000007941 */ /* 0x000fea0003800000 */
.L_x_6123:
        /* <DEDUP_REMOVED lines=49> */
.L_x_6120:
[----:B------:R-:W-:Y:S05]  /*3b70*/  BSYNC B1 ;  /* 0x0000000000017941 */ /* 0x000fea0003800000 */
.L_x_6119:
        /* <DEDUP_REMOVED lines=63> */
.L_x_6128:
[----:B------:R-:W-:Y:S05]  /*3f70*/  BSYNC B0 ;  /* 0x0000000000007941 */ /* 0x000fea0003800000 */
.L_x_6127:
        /* <DEDUP_REMOVED lines=53> */
.L_x_6130:
[----:B------:R-:W-:Y:S05]  /*42d0*/  BSYNC B0 ;  /* 0x0000000000007941 */ /* 0x000fea0003800000 */
.L_x_6129:
        /* <DEDUP_REMOVED lines=52> */
.L_x_6126:
[----:B------:R-:W-:Y:S05]  /*4620*/  BSYNC B1 ;  /* 0x0000000000017941 */ /* 0x000fea0003800000 */
.L_x_6125:
        /* <DEDUP_REMOVED lines=63> */
.L_x_6134:
[----:B------:R-:W-:Y:S05]  /*4a20*/  BSYNC B0 ;  /* 0x0000000000007941 */ /* 0x000fea0003800000 */
.L_x_6133:
        /* <DEDUP_REMOVED lines=53> */
.L_x_6136:
[----:B------:R-:W-:Y:S05]  /*4d80*/  BSYNC B0 ;  /* 0x0000000000007941 */ /* 0x000fea0003800000 */
.L_x_6135:
        /* <DEDUP_REMOVED lines=52> */
.L_x_6132:
[----:B------:R-:W-:Y:S05]  /*50d0*/  BSYNC B1 ;  /* 0x0000000000017941 */ /* 0x000fea0003800000 */
.L_x_6131:
        /* <DEDUP_REMOVED lines=65> */
.L_x_6140:
[----:B------:R-:W-:Y:S05]  /*54f0*/  BSYNC B0 ;  /* 0x0000000000007941 */ /* 0x000fea0003800000 */
.L_x_6139:
        /* <DEDUP_REMOVED lines=53> */
.L_x_6142:
[----:B------:R-:W-:Y:S05]  /*5850*/  BSYNC B0 ;  /* 0x0000000000007941 */ /* 0x000fea0003800000 */
.L_x_6141:
        /* <DEDUP_REMOVED lines=52> */
.L_x_6138:
[----:B------:R-:W-:Y:S05]  /*5ba0*/  BSYNC B1 ;  /* 0x0000000000017941 */ /* 0x000fea0003800000 */
.L_x_6137:
[----:B------:R-:W2:Y:S02]  /*5bb0*/  LD.E R3, [R18.64+0xd0] ;  /* 0x0000d00612037980 */ /* 0x000ea4000c101900 */
[----:B--2---:R-:W-:Y:S05]  /*5bc0*/  IMAD.U32 R3, R3, -0x20, RZ ;  /* 0xffffffe003037824 */ /* 0x004fea00078e00ff */
[C---:B------:R-:W-:Y:S02]  /*5bd0*/  LEA R16, P1, R3.reuse, R16, 0x1 ;  /* 0x0000001003107211 */ /* 0x040fe400078208ff */
[C---:B------:R-:W-:Y:S02]  /*5be0*/  LEA R58, P0, R3.reuse, R58, 0x1 ;  /* 0x0000003a033a7211 */ /* 0x040fe400078008ff */
[C---:B------:R-:W-:Y:S02]  /*5bf0*/  LEA.HI.X.SX32 R17, R3.reuse, R17, 0x1, P1 ;  /* 0x0000001103117211 */ /* 0x040fe400008f0eff */
[----:B------:R-:W-:Y:S01]  /*5c00*/  LEA.HI.X.SX32 R59, R3, R59, 0x1, P0 ;  /* 0x0000003b033b7211 */ /* 0x000fe200000f0eff */
[----:B------:R-:W-:-:S05]  /*5c10*/  BRA `(.L_x_6143) ;  /* 0x00004ec000007947 */ /* 0x000fca0003800000 */
.L_x_6118:
        /* <DEDUP_REMOVED lines=89> */
.L_x_6149:
[----:B------:R-:W-:Y:S05]  /*61b0*/  BSYNC B0 ;  /* 0x0000000000007941 */ /* 0x000fea0003800000 */
.L_x_6148:
[----:B-----5:R2:W-:Y:S02]  /*61c0*/  ST.E.128 [R130.64], R48 ;  /* 0x0000003082007985 */ /* 0x0205e4000c101d06 */
.L_x_6147:
[----:B------:R-:W-:Y:S05]  /*61d0*/  BSYNC B1 ;  /* 0x0000000000017941 */ /* 0x000fea0003800000 */
.L_x_6146:
        /* <DEDUP_REMOVED lines=87> */
.L_x_6153:
[----:B------:R-:W-:Y:S05]  /*6750*/  BSYNC B0 ;  /* 0x0000000000007941 */ /* 0x000fea0003800000 */
.L_x_6152:
[----:B-----5:R3:W-:Y:S02]  /*6760*/  ST.E.128 [R130.64+0x80], R48 ;  /* 0x0000803082007985 */ /* 0x0207e4000c101d06 */
.L_x_6151:
[----:B------:R-:W-:Y:S05]  /*6770*/  BSYNC B1 ;  /* 0x0000000000017941 */ /* 0x000fea0003800000 */
.L_x_6150:
        /* <DEDUP_REMOVED lines=86> */
.L_x_6155:
[----:B------:R-:W-:Y:S05]  /*6ce0*/  BSYNC B0 ;  /* 0x0000000000007941 */ /* 0x000fea0003800000 */
.L_x_6154:
[----:B-----5:R3:W-:Y:S02]  /*6cf0*/  ST.E.128 [R130.64+0x100], R48 ;  /* 0x0001003082007985 */ /* 0x0207e4000c101d06 */
.L_x_6145:
[----:B------:R-:W-:Y:S05]  /*6d00*/  BSYNC B2 ;  /* 0x0000000000027941 */ /* 0x000fea0003800000 */
.L_x_6144:
        /* <DEDUP_REMOVED lines=97> */
.L_x_6161:
[----:B------:R-:W-:Y:S05]  /*7320*/  BSYNC B0 ;  /* 0x0000000000007941 */ /* 0x000fea0003800000 */
.L_x_6160:
[C---:B------:R-:W-:Y:S04]  /*7330*/  LEA R2, P0, R200.reuse, R130, 0x1 ;  /* 0x00000082c8027211 */ /* 0x040fe800078008ff */
[----:B------:R-:W-:Y:S05]  /*7340*/  LEA.HI.X R3, R200, R131, R201, 0x1, P0 ;  /* 0x00000083c8037211 */ /* 0x000fea00000f0cc9 */
[----:B-----5:R3:W-:Y:S04]  /*7350*/  ST.E.128 [R2.64], R48 ;  /* 0x0000003002007985 */ /* 0x0207e8000c101d06 */
.L_x_6159:
[----:B------:R-:W-:Y:S05]  /*7360*/  BSYNC B1 ;  /* 0x0000000000017941 */ /* 0x000fea0003800000 */
.L_x_6158:
        /* <DEDUP_REMOVED lines=92> */
.L_x_6165:
[----:B------:R-:W-:Y:S05]  /*7930*/  BSYNC B0 ;  /* 0x0000000000007941 */ /* 0x000fea0003800000 */
.L_x_6164:
[C---:B------:R-:W-:Y:S04]  /*7940*/  LEA R2, P0, R95.reuse, R130, 0x1 ;  /* 0x000000825f027211 */ /* 0x040fe800078008ff */
[----:B------:R-:W-:Y:S05]  /*7950*/  LEA.HI.X R3, R95, R131, R96, 0x1, P0 ;  /* 0x000000835f037211 */ /* 0x000fea00000f0c60 */
[----:B-----5:R3:W-:Y:S04]  /*7960*/  ST.E.128 [R2.64], R48 ;  /* 0x0000003002007985 */ /* 0x0207e8000c101d06 */
.L_x_6163:
[----:B------:R-:W-:Y:S05]  /*7970*/  BSYNC B1 ;  /* 0x0000000000017941 */ /* 0x000fea0003800000 */
.L_x_6162:
        /* <DEDUP_REMOVED lines=91> */
.L_x_6167:
[----:B------:R-:W-:Y:S05]  /*7f30*/  BSYNC B0 ;  /* 0x0000000000007941 */ /* 0x000fea0003800000 */
.L_x_6166:
[C---:B------:R-:W-:Y:S04]  /*7f40*/  LEA R2, P0, R91.reuse, R130, 0x1 ;  /* 0x000000825b027211 */ /* 0x040fe800078008ff */
[----:B------:R-:W-:Y:S05]  /*7f50*/  LEA.HI.X R3, R91, R131, R92, 0x1, P0 ;  /* 0x000000835b037211 */ /* 0x000fea00000f0c5c */
[----:B-----5:R3:W-:Y:S04]  /*7f60*/  ST.E.128 [R2.64], R48 ;  /* 0x0000003002007985 */ /* 0x0207e8000c101d06 */
.L_x_6157:
[----:B------:R-:W-:Y:S05]  /*7f70*/  BSYNC B2 ;  /* 0x0000000000027941 */ /* 0x000fea0003800000 */
.L_x_6156:
        /* <DEDUP_REMOVED lines=97> */
.L_x_6173:
[----:B------:R-:W-:Y:S05]  /*8590*/  BSYNC B0 ;  /* 0x0000000000007941 */ /* 0x000fea0003800000 */
.L_x_6172:
[C---:B------:R-:W-:Y:S04]  /*85a0*/  LEA R2, P0, R97.reuse, R130, 0x1 ;  /* 0x0000008261027211 */ /* 0x040fe800078008ff */
[----:B------:R-:W-:Y:S05]  /*85b0*/  LEA.HI.X R3, R97, R131, R98, 0x1, P0 ;  /* 0x0000008361037211 */ /* 0x000fea00000f0c62 */
[----:B-----5:R3:W-:Y:S04]  /*85c0*/  ST.E.128 [R2.64], R48 ;  /* 0x0000003002007985 */ /* 0x0207e8000c101d06 */
.L_x_6171:
[----:B------:R-:W-:Y:S05]  /*85d0*/  BSYNC B1 ;  /* 0x0000000000017941 */ /* 0x000fea0003800000 */
.L_x_6170:
        /* <DEDUP_REMOVED lines=92> */
.L_x_6177:
[----:B------:R-:W-:Y:S05]  /*8ba0*/  BSYNC B0 ;  /* 0x0000000000007941 */ /* 0x000fea0003800000 */
.L_x_6176:
[C---:B------:R-:W-:Y:S04]  /*8bb0*/  LEA R2, P0, R93.reuse, R130, 0x1 ;  /* 0x000000825d027211 */ /* 0x040fe800078008ff */
[----:B------:R-:W-:Y:S05]  /*8bc0*/  LEA.HI.X R3, R93, R131, R94, 0x1, P0 ;  /* 0x000000835d037211 */ /* 0x000fea00000f0c5e */
[----:B-----5:R3:W-:Y:S04]  /*8bd0*/  ST.E.128 [R2.64], R48 ;  /* 0x0000003002007985 */ /* 0x0207e8000c101d06 */
.L_x_6175:
[----:B------:R-:W-:Y:S05]  /*8be0*/  BSYNC B1 ;  /* 0x0000000000017941 */ /* 0x000fea0003800000 */
.L_x_6174:
        /* <DEDUP_REMOVED lines=91> */
.L_x_6179:
[----:B------:R-:W-:Y:S05]  /*91a0*/  BSYNC B0 ;  /* 0x0000000000007941 */ /* 0x000fea0003800000 */
.L_x_6178:
[C---:B------:R-:W-:Y:S04]  /*91b0*/  LEA R2, P0, R89.reuse, R130, 0x1 ;  /* 0x0000008259027211 */ /* 0x040fe800078008ff */
[----:B------:R-:W-:Y:S05]  /*91c0*/  LEA.HI.X R3, R89, R131, R90, 0x1, P0 ;  /* 0x0000008359037211 */ /* 0x000fea00000f0c5a */
[----:B-----5:R3:W-:Y:S04]  /*91d0*/  ST.E.128 [R2.64], R48 ;  /* 0x0000003002007985 */ /* 0x0207e8000c101d06 */
.L_x_6169:
[----:B------:R-:W-:Y:S05]  /*91e0*/  BSYNC B2 ;  /* 0x0000000000027941 */ /* 0x000fea0003800000 */
.L_x_6168:
        /* <DEDUP_REMOVED lines=98> */
.L_x_6185:
[----:B------:R-:W-:Y:S05]  /*9810*/  BSYNC B0 ;  /* 0x0000000000007941 */ /* 0x000fea0003800000 */
.L_x_6184:
[----:B------:R-:W-:Y:S02]  /*9820*/  IMAD R0, R65, 0x60, RZ ;  /* 0x0000006041007824 */ /* 0x000fe400078e02ff */
[----:B------:R-:W-:Y:S05]  /*9830*/  IMAD.WIDE.U32 R2, R64, 0x60, R130 ;  /* 0x0000006040027825 */ /* 0x000fea00078e0082 */
[----:B------:R-:W-:Y:S05]  /*9840*/  IADD3 R3, R3, R0, RZ ;  /* 0x0000000003037210 */ /* 0x000fea0007ffe0ff */
[----:B-----5:R3:W-:Y:S02]  /*9850*/  ST.E.128 [R2.64], R48 ;  /* 0x0000003002007985 */ /* 0x0207e4000c101d06 */
.L_x_6183:
[----:B------:R-:W-:Y:S05]  /*9860*/  BSYNC B1 ;  /* 0x0000000000017941 */ /* 0x000fea0003800000 */
.L_x_6182:
        /* <DEDUP_REMOVED lines=92> */
.L_x_6189:
[----:B------:R-:W-:Y:S05]  /*9e30*/  BSYNC B0 ;  /* 0x0000000000007941 */ /* 0x000fea0003800000 */
.L_x_6188:
[C---:B------:R-:W-:Y:S04]  /*9e40*/  LEA R2, P0, R88.reuse, R130, 0x1 ;  /* 0x0000008258027211 */ /* 0x040fe800078008ff */
[----:B------:R-:W-:Y:S05]  /*9e50*/  LEA.HI.X R3, R88, R131, R87, 0x1, P0 ;  /* 0x0000008358037211 */ /* 0x000fea00000f0c57 */
[----:B-----5:R3:W-:Y:S04]  /*9e60*/  ST.E.128 [R2.64], R48 ;  /* 0x0000003002007985 */ /* 0x0207e8000c101d06 */
.L_x_6187:
[----:B------:R-:W-:Y:S05]  /*9e70*/  BSYNC B1 ;  /* 0x0000000000017941 */ /* 0x000fea0003800000 */
.L_x_6186:
        /* <DEDUP_REMOVED lines=27> */
[----:B------:R-:W-:Y:S01]  /*a030*/  LEA.HI.X.SX32 R184, R183, R132, 0x1, P2 ;  /* 0x00000084b7b87211 */ /* 0x000fe200010f0eff */
[----:B------:R-:W-:Y:S01]  /*a040*/  IMAD.MOV.U32 R183, RZ, RZ, RZ ;  /* 0x000000ffffb77224 */ /* 0x000fe200078e00ff */
[C---:B--2---:R-:W-:Y:S02]  /*a050*/  LEA R186, P0, R123.reuse, R126, 0x1 ;  /* 0x0000007e7bba7211 */ /* 0x044fe400078008ff */
        /* <DEDUP_REMOVED lines=61> */
.L_x_6191:
[----:B------:R-:W-:Y:S05]  /*a430*/  BSYNC B0 ;  /* 0x0000000000007941 */ /* 0x000fea0003800000 */
.L_x_6190:
[C---:B------:R-:W-:Y:S04]  /*a440*/  LEA R2, P0, R86.reuse, R130, 0x1 ;  /* 0x0000008256027211 */ /* 0x040fe800078008ff */
[----:B------:R-:W-:Y:S05]  /*a450*/  LEA.HI.X R3, R86, R131, R85, 0x1, P0 ;  /* 0x0000008356037211 */ /* 0x000fea00000f0c55 */
[----:B-----5:R3:W-:Y:S04]  /*a460*/  ST.E.128 [R2.64], R48 ;  /* 0x0000003002007985 */ /* 0x0207e8000c101d06 */
.L_x_6181:
[----:B------:R-:W-:Y:S05]  /*a470*/  BSYNC B2 ;  /* 0x0000000000027941 */ /* 0x000fea0003800000 */
.L_x_6180:
[----:B---3--:R-:W3:Y:S02]  /*a480*/  LD.E R3, [R18.64+0xd0] ;  /* 0x0000d00612037980 */ /* 0x008ee4000c101900 */
[----:B---3--:R-:W-:Y:S05]  /*a490*/  IMAD.U32 R3, R3, -0x20, RZ ;  /* 0xffffffe003037824 */ /* 0x008fea00078e00ff */
[C---:B------:R-:W-:Y:S02]  /*a4a0*/  LEA R128, P1, R3.reuse, R128, 0x1 ;  /* 0x0000008003807211 */ /* 0x040fe400078208ff */
[C---:B------:R-:W-:Y:S02]  /*a4b0*/  LEA R126, P0, R3.reuse, R126, 0x1 ;  /* 0x0000007e037e7211 */ /* 0x040fe400078008ff */
[C---:B------:R-:W-:Y:S02]  /*a4c0*/  LEA.HI.X.SX32 R129, R3.reuse, R129, 0x1, P1 ;  /* 0x0000008103817211 */ /* 0x040fe400008f0eff */
[----:B------:R-:W-:Y:S01]  /*a4d0*/  LEA.HI.X.SX32 R127, R3, R127, 0x1, P0 ;  /* 0x0000007f037f7211 */ /* 0x000fe200000f0eff */
[----:B------:R-:W-:-:S05]  /*a4e0*/  BRA `(.L_x_6143) ;  /* 0x000005f000007947 */ /* 0x000fca0003800000 */
.L_x_6117:
        /* <DEDUP_REMOVED lines=11> */
.L_x_6193:
[----:B------:R-:W-:Y:S05]  /*a5a0*/  BSYNC B0 ;  /* 0x0000000000007941 */ /* 0x000fea0003800000 */
.L_x_6192:
        /* <DEDUP_REMOVED lines=27> */
.L_x_6195:
[----:B------:R-:W-:Y:S05]  /*a760*/  BSYNC B0 ;  /* 0x0000000000007941 */ /* 0x000fea0003800000 */
.L_x_6194:
        /* <DEDUP_REMOVED lines=27> */
.L_x_6197:
[----:B------:R-:W-:Y:S05]  /*a920*/  BSYNC B0 ;  /* 0x0000000000007941 */ /* 0x000fea0003800000 */
.L_x_6196:
        /* <DEDUP_REMOVED lines=27> */
.L_x_6143:
[----:B------:R-:W-:Y:S05]  /*aae0*/  BSYNC B3 ;  /* 0x0000000000037941 */ /* 0x000fea0003800000 */
.L_x_6116:
        /* <DEDUP_REMOVED lines=89> */
.L_x_6199:
        /* <DEDUP_REMOVED lines=8> */
.L_x_6200:
[----:B------:R-:W-:Y:S05]  /*b100*/  BSYNC B0 ;  /* 0x0000000000007941 */ /* 0x000fea0003800000 */
.L_x_6198:
[----:B------:R-:W-:Y:S04]  /*b110*/  IADD3 R11, R11, -0x1, RZ ;  /* 0xffffffff0b0b7810 */ /* 0x000fe80007ffe0ff */
[----:B------:R-:W-:Y:S11]  /*b120*/  ISETP.GT.AND P0, PT, R11, R100, PT ;  /* 0x000000640b00720c */ /* 0x000ff60003f04270 */
[----:B------:R-:W-:Y:S02]  /*b130*/  @!UPT UIADD3 URZ, URZ, URZ, URZ ;  /* 0x0000003f3f3ff290 */ /* 0x000fe4000fffe03f */
[----:B------:R-:W-:-:S05]  /*b140*/  @P0 BRA `(.L_x_6201) ;  /* 0xffff7af000000947 */ /* 0x000fca000383ffff */
.L_x_6107:
        /* <DEDUP_REMOVED lines=108> */
.L_x_6210:
[----:B------:R-:W-:Y:S05]  /*b810*/  BSYNC B0 ;  /* 0x0000000000007941 */ /* 0x000fea0003800000 */
.L_x_6209:
[----:B-----5:R3:W-:Y:S02]  /*b820*/  STS.128 [R211], R20 ;  /* 0x00000014d3007388 */ /* 0x0207e40000000c00 */
.L_x_6208:
[----:B------:R-:W-:Y:S05]  /*b830*/  BSYNC B1 ;  /* 0x0000000000017941 */ /* 0x000fea0003800000 */
.L_x_6207:
        /* <DEDUP_REMOVED lines=47> */
.L_x_6214:
[----:B------:R-:W-:Y:S05]  /*bb30*/  BSYNC B0 ;  /* 0x0000000000007941 */ /* 0x000fea0003800000 */
.L_x_6213:
[----:B-----5:R1:W-:Y:S02]  /*bb40*/  STS.128 [R211+0x2000], R20 ;  /* 0x00200014d3007388 */ /* 0x0203e40000000c00 */
.L_x_6212:
[----:B------:R-:W-:Y:S05]  /*bb50*/  BSYNC B1 ;  /* 0x0000000000017941 */ /* 0x000fea0003800000 */
.L_x_6211:
        /* <DEDUP_REMOVED lines=46> */
.L_x_6216:
[----:B------:R-:W-:Y:S05]  /*be40*/  BSYNC B0 ;  /* 0x0000000000007941 */ /* 0x000fea0003800000 */
.L_x_6215:
[----:B-----5:R3:W-:Y:S02]  /*be50*/  STS.128 [R211+0x4000], R20 ;  /* 0x00400014d3007388 */ /* 0x0207e40000000c00 */
.L_x_6206:
[----:B------:R-:W-:Y:S05]  /*be60*/  BSYNC B2 ;  /* 0x0000000000027941 */ /* 0x000fea0003800000 */
.L_x_6205:
        /* <DEDUP_REMOVED lines=61> */
.L_x_6222:
[----:B------:R-:W-:Y:S05]  /*c240*/  BSYNC B0 ;  /* 0x0000000000007941 */ /* 0x000fea0003800000 */
.L_x_6221:
[----:B-----5:R3:W-:Y:S02]  /*c250*/  STS.128 [R211+0x800], R20 ;  /* 0x00080014d3007388 */ /* 0x0207e40000000c00 */
.L_x_6220:
[----:B------:R-:W-:Y:S05]  /*c260*/  BSYNC B1 ;  /* 0x0000000000017941 */ /* 0x000fea0003800000 */
.L_x_6219:
        /* <DEDUP_REMOVED lines=48> */
.L_x_6226:
[----:B------:R-:W-:Y:S05]  /*c570*/  BSYNC B0 ;  /* 0x0000000000007941 */ /* 0x000fea0003800000 */
.L_x_6225:
[----:B-----5:R3:W-:Y:S02]  /*c580*/  STS.128 [R211+0x2800], R20 ;  /* 0x00280014d3007388 */ /* 0x0207e40000000c00 */
.L_x_6224:
[----:B------:R-:W-:Y:S05]  /*c590*/  BSYNC B1 ;  /* 0x0000000000017941 */ /* 0x000fea0003800000 */
.L_x_6223:
        /* <DEDUP_REMOVED lines=45> */
.L_x_6228:
[----:B------:R-:W-:Y:S05]  /*c870*/  BSYNC B0 ;  /* 0x0000000000007941 */ /* 0x000fea0003800000 */
.L_x_6227:
[----:B-----5:R1:W-:Y:S02]  /*c880*/  STS.128 [R211+0x4800], R44 ;  /* 0x0048002cd3007388 */ /* 0x0203e40000000c00 */
.L_x_6218:
[----:B------:R-:W-:Y:S05]  /*c890*/  BSYNC B2 ;  /* 0x0000000000027941 */ /* 0x000fea0003800000 */
.L_x_6217:
        /* <DEDUP_REMOVED lines=61> */
.L_x_6234:
[----:B------:R-:W-:Y:S05]  /*cc70*/  BSYNC B0 ;  /* 0x0000000000007941 */ /* 0x000fea0003800000 */
.L_x_6233:
[----:B-----5:R1:W-:Y:S02]  /*cc80*/  STS.128 [R211+0x1000], R20 ;  /* 0x00100014d3007388 */ /* 0x0203e40000000c00 */
.L_x_6232:
[----:B------:R-:W-:Y:S05]  /*cc90*/  BSYNC B1 ;  /* 0x0000000000017941 */ /* 0x000fea0003800000 */
.L_x_6231:
        /* <DEDUP_REMOVED lines=47> */
.L_x_6238:
[----:B------:R-:W-:Y:S05]  /*cf90*/  BSYNC B0 ;  /* 0x0000000000007941 */ /* 0x000fea0003800000 */
.L_x_6237:
[----:B-----5:R3:W-:Y:S02]  /*cfa0*/  STS.128 [R211+0x3000], R20 ;  /* 0x00300014d3007388 */ /* 0x0207e40000000c00 */
.L_x_6236:
[----:B------:R-:W-:Y:S05]  /*cfb0*/  BSYNC B1 ;  /* 0x0000000000017941 */ /* 0x000fea0003800000 */
.L_x_6235:
        /* <DEDUP_REMOVED lines=46> */
.L_x_6240:
[----:B------:R-:W-:Y:S05]  /*d2a0*/  BSYNC B0 ;  /* 0x0000000000007941 */ /* 0x000fea0003800000 */
.L_x_6239:
[----:B-----5:R3:W-:Y:S02]  /*d2b0*/  STS.128 [R211+0x5000], R20 ;  /* 0x00500014d3007388 */ /* 0x0207e40000000c00 */
.L_x_6230:
[----:B------:R-:W-:Y:S05]  /*d2c0*/  BSYNC B2 ;  /* 0x0000000000027941 */ /* 0x000fea0003800000 */
.L_x_6229:
        /* <DEDUP_REMOVED lines=59> */
.L_x_6245:
[----:B------:R-:W-:Y:S05]  /*d680*/  BSYNC B0 ;  /* 0x0000000000007941 */ /* 0x000fea0003800000 */
.L_x_6244:
[----:B-----5:R3:W-:Y:S02]  /*d690*/  STS.128 [R211+0x1800], R20 ;  /* 0x00180014d3007388 */ /* 0x0207e40000000c00 */
.L_x_6243:
[----:B------:R-:W-:Y:S05]  /*d6a0*/  BSYNC B1 ;  /* 0x0000000000017941 */ /* 0x000fea0003800000 */
.L_x_6242:
        /* <DEDUP_REMOVED lines=47> */
.L_x_6249:
[----:B------:R-:W-:Y:S05]  /*d9a0*/  BSYNC B0 ;  /* 0x0000000000007941 */ /* 0x000fea0003800000 */
.L_x_6248:
[----:B-----5:R3:W-:Y:S02]  /*d9b0*/  STS.128 [R211+0x3800], R20 ;  /* 0x00380014d3007388 */ /* 0x0207e40000000c00 */
.L_x_6247:
[----:B------:R-:W-:Y:S05]  /*d9c0*/  BSYNC B1 ;  /* 0x0000000000017941 */ /* 0x000fea0003800000 */
.L_x_6246:
        /* <DEDUP_REMOVED lines=45> */
.L_x_6251:
[----:B------:R-:W-:Y:S05]  /*dca0*/  BSYNC B0 ;  /* 0x0000000000007941 */ /* 0x000fea0003800000 */
.L_x_6250:
[----:B-----5:R1:W-:Y:S01]  /*dcb0*/  STS.128 [R211+0x5800], R40 ;  /* 0x00580028d3007388 */ /* 0x0203e20000000c00 */
[----:B------:R-:W-:Y:S05]  /*dcc0*/  BRA `(.L_x_6241) ;  /* 0x00004dc000007947 */ /* 0x000fea0003800000 */
.L_x_6204:
        /* <DEDUP_REMOVED lines=89> */
.L_x_6257:
[----:B------:R-:W-:Y:S05]  /*e260*/  BSYNC B0 ;  /* 0x0000000000007941 */ /* 0x000fea0003800000 */
.L_x_6256:
[----:B-----5:R3:W-:Y:S02]  /*e270*/  STS.128 [R211], R32 ;  /* 0x00000020d3007388 */ /* 0x0207e40000000c00 */
.L_x_6255:
[----:B------:R-:W-:Y:S05]  /*e280*/  BSYNC B1 ;  /* 0x0000000000017941 */ /* 0x000fea0003800000 */
.L_x_6254:
        /* <DEDUP_REMOVED lines=87> */
.L_x_6261:
[----:B------:R-:W-:Y:S05]  /*e800*/  BSYNC B0 ;  /* 0x0000000000007941 */ /* 0x000fea0003800000 */
.L_x_6260:
[----:B-----5:R1:W-:Y:S02]  /*e810*/  STS.128 [R211+0x2000], R32 ;  /* 0x00200020d3007388 */ /* 0x0203e40000000c00 */
.L_x_6259:
[----:B------:R-:W-:Y:S05]  /*e820*/  BSYNC B1 ;  /* 0x0000000000017941 */ /* 0x000fea0003800000 */
.L_x_6258:
        /* <DEDUP_REMOVED lines=86> */
.L_x_6263:
[----:B------:R-:W-:Y:S05]  /*ed90*/  BSYNC B0 ;  /* 0x0000000000007941 */ /* 0x000fea0003800000 */
.L_x_6262:
[----:B-----5:R3:W-:Y:S02]  /*eda0*/  STS.128 [R211+0x4000], R32 ;  /* 0x00400020d3007388 */ /* 0x0207e40000000c00 */
.L_x_6253:
[----:B------:R-:W-:Y:S05]  /*edb0*/  BSYNC B2 ;  /* 0x0000000000027941 */ /* 0x000fea0003800000 */
.L_x_6252:
        /* <DEDUP_REMOVED lines=94> */
.L_x_6269:
[----:B------:R-:W-:Y:S05]  /*f3a0*/  BSYNC B0 ;  /* 0x0000000000007941 */ /* 0x000fea0003800000 */
.L_x_6268:
[----:B-----5:R3:W-:Y:S02]  /*f3b0*/  STS.128 [R211+0x800], R32 ;  /* 0x00080020d3007388 */ /* 0x0207e40000000c00 */
.L_x_6267:
[----:B------:R-:W-:Y:S05]  /*f3c0*/  BSYNC B1 ;  /* 0x0000000000017941 */ /* 0x000fea0003800000 */
.L_x_6266:
        /* <DEDUP_REMOVED lines=90> */
.L_x_6273:
[----:B------:R-:W-:Y:S05]  /*f970*/  BSYNC B0 ;  /* 0x0000000000007941 */ /* 0x000fea0003800000 */
.L_x_6272:
[----:B-----5:R3:W-:Y:S02]  /*f980*/  STS.128 [R211+0x2800], R32 ;  /* 0x00280020d3007388 */ /* 0x0207e40000000c00 */
.L_x_6271:
[----:B------:R-:W-:Y:S05]  /*f990*/  BSYNC B1 ;  /* 0x0000000000017941 */ /* 0x000fea0003800000 */
.L_x_6270:
        /* <DEDUP_REMOVED lines=90> */
.L_x_6275:
[----:B------:R-:W-:Y:S05]  /*ff40*/  BSYNC B0 ;  /* 0x0000000000007941 */ /* 0x000fea0003800000 */
.L_x_6274:
[----:B-----5:R1:W-:Y:S02]  /*ff50*/  STS.128 [R211+0x4800], R20 ;  /* 0x00480014d3007388 */ /* 0x0203e40000000c00 */
.L_x_6265:
[----:B------:R-:W-:Y:S05]  /*ff60*/  BSYNC B2 ;  /* 0x0000000000027941 */ /* 0x000fea0003800000 */
.L_x_6264:
        /* <DEDUP_REMOVED lines=95> */
.L_x_6281:
[----:B------:R-:W-:Y:S05]  /*10560*/  BSYNC B0 ;  /* 0x0000000000007941 */ /* 0x000fea0003800000 */
.L_x_6280:
[----:B-----5:R3:W-:Y:S02]  /*10570*/  STS.128 [R211+0x1000], R32 ;  /* 0x00100020d3007388 */ /* 0x0207e40000000c00 */
.L_x_6279:
[----:B------:R-:W-:Y:S05]  /*10580*/  BSYNC B1 ;  /* 0x0000000000017941 */ /* 0x000fea0003800000 */
.L_x_6278:
        /* <DEDUP_REMOVED lines=90> */
.L_x_6285:
[----:B------:R-:W-:Y:S05]  /*10b30*/  BSYNC B0 ;  /* 0x0000000000007941 */ /* 0x000fea0003800000 */
.L_x_6284:
[----:B-----5:R3:W-:Y:S02]  /*10b40*/  STS.128 [R211+0x3000], R32 ;  /* 0x00300020d3007388 */ /* 0x0207e40000000c00 */
.L_x_6283:
[----:B------:R-:W-:Y:S05]  /*10b50*/  BSYNC B1 ;  /* 0x0000000000017941 */ /* 0x000fea0003800000 */
.L_x_6282:
        /* <DEDUP_REMOVED lines=89> */
.L_x_6287:
[----:B------:R-:W-:Y:S05]  /*110f0*/  BSYNC B0 ;  /* 0x0000000000007941 */ /* 0x000fea0003800000 */
.L_x_6286:
[----:B-----5:R3:W-:Y:S02]  /*11100*/  STS.128 [R211+0x5000], R32 ;  /* 0x00500020d3007388 */ /* 0x0207e40000000c00 */
.L_x_6277:
[----:B------:R-:W-:Y:S05]  /*11110*/  BSYNC B2 ;  /* 0x0000000000027941 */ /* 0x000fea0003800000 */
.L_x_6276:
        /* <DEDUP_REMOVED lines=94> */
.L_x_6291:
[----:B------:R-:W-:Y:S05]  /*11700*/  BSYNC B0 ;  /* 0x0000000000007941 */ /* 0x000fea0003800000 */
.L_x_6290:
[----:B-----5:R1:W-:Y:S02]  /*11710*/  STS.128 [R211+0x1800], R20 ;  /* 0x00180014d3007388 */ /* 0x0203e40000000c00 */
.L_x_6289:
[----:B------:R-:W-:Y:S05]  /*11720*/  BSYNC B1 ;  /* 0x0000000000017941 */ /* 0x000fea0003800000 */
.L_x_6288:
        /* <DEDUP_REMOVED lines=92> */
.L_x_6295:
[----:B------:R-:W-:Y:S05]  /*11cf0*/  BSYNC B0 ;  /* 0x0000000000007941 */ /* 0x000fea0003800000 */
.L_x_6294:
[----:B-----5:R1:W-:Y:S02]  /*11d00*/  STS.128 [R211+0x3800], R20 ;  /* 0x00380014d3007388 */ /* 0x0203e40000000c00 */
.L_x_6293:
[----:B------:R-:W-:Y:S05]  /*11d10*/  BSYNC B1 ;  /* 0x0000000000017941 */ /* 0x000fea0003800000 */
.L_x_6292:
        /* <DEDUP_REMOVED lines=92> */
.L_x_6297:
[----:B------:R-:W-:Y:S05]  /*122e0*/  BSYNC B0 ;  /* 0x0000000000007941 */ /* 0x000fea0003800000 */
.L_x_6296:
[----:B-----5:R1:W-:Y:S01]  /*122f0*/  STS.128 [R211+0x5800], R20 ;  /* 0x00580014d3007388 */ /* 0x0203e20000000c00 */
[----:B------:R-:W-:Y:S05]  /*12300*/  BRA `(.L_x_6241) ;  /* 0x0000078000007947 */ /* 0x000fea0003800000 */
.L_x_6203:
        /* <DEDUP_REMOVED lines=29> */
.L_x_6299:
[----:B------:R-:W-:Y:S05]  /*124e0*/  BSYNC B0 ;  /* 0x0000000000007941 */ /* 0x000fea0003800000 */
.L_x_6298:
        /* <DEDUP_REMOVED lines=29> */
.L_x_6301:
[----:B------:R-:W-:Y:S05]  /*126c0*/  BSYNC B0 ;  /* 0x0000000000007941 */ /* 0x000fea0003800000 */
.L_x_6300:
        /* <DEDUP_REMOVED lines=29> */
.L_x_6303:
[----:B------:R-:W-:Y:S05]  /*128a0*/  BSYNC B0 ;  /* 0x0000000000007941 */ /* 0x000fea0003800000 */
.L_x_6302:
        /* <DEDUP_REMOVED lines=30> */
.L_x_6241:
[----:B------:R-:W-:Y:S05]  /*12a90*/  BSYNC B3 ;  /* 0x0000000000037941 */ /* 0x000fea0003800000 */
.L_x_6202:
        /* <DEDUP_REMOVED lines=32> */
.L_x_6306:
[----:B------:R2:W-:Y:S02]  /*12ca0*/  STS.128 [R211+0xa000], RZ ;  /* 0x00a000ffd3007388 */ /* 0x0005e40000000c00 */
.L_x_6305:
[----:B------:R-:W-:Y:S05]  /*12cb0*/  BSYNC B0 ;  /* 0x0000000000007941 */ /* 0x000fea0003800000 */
.L_x_6304:
        /* <DEDUP_REMOVED lines=31> */
.L_x_6309:
[----:B------:R1:W-:Y:S02]  /*12eb0*/  STS.128 [R211+0xa800], RZ ;  /* 0x00a800ffd3007388 */ /* 0x0003e40000000c00 */
.L_x_6308:
[----:B------:R-:W-:Y:S05]  /*12ec0*/  BSYNC B0 ;  /* 0x0000000000007941 */ /* 0x000fea0003800000 */
.L_x_6307:
        /* <DEDUP_REMOVED lines=33> */
.L_x_6312:
[----:B------:R1:W-:Y:S02]  /*130e0*/  STS.128 [R211+0xb000], RZ ;  /* 0x00b000ffd3007388 */ /* 0x0003e40000000c00 */
.L_x_6311:
[----:B------:R-:W-:Y:S05]  /*130f0*/  BSYNC B0 ;  /* 0x0000000000007941 */ /* 0x000fea0003800000 */
.L_x_6310:
        /* <DEDUP_REMOVED lines=35> */
.L_x_6314:
[----:B------:R-:W-:Y:S05]  /*13330*/  BSYNC B0 ;  /* 0x0000000000007941 */ /* 0x000fea0003800000 */
.L_x_6313:
[----:B-12---:R-:W2:Y:S04]  /*13340*/  LD.E.64 R14, [R18.64+0x1c0] ;  /* 0x0001c006120e7980 */ /* 0x006ea8000c101b00 */
[----:B---3--:R-:W3:Y:S01]  /*13350*/  LD.E.64 R10, [R18.64+0x1b8] ;  /* 0x0001b806120a7980 */ /* 0x008ee2000c101b00 */
[----:B------:R-:W-:-:S03]  /*13360*/  IMAD.MOV.U32 R156, RZ, RZ, R208 ;  /* 0x000000ffff9c7224 */ /* 0x000fc600078e00d0 */
[----:B----4-:R-:W4:Y:S04]  /*13370*/  LD.E R5, [R18.64+0xd8] ;  /* 0x0000d80612057980 */ /* 0x010f28000c101900 */
[----:B------:R-:W0:Y:S04]  /*13380*/  LDGDEPBAR ;  /* 0x00000000000079af */ /* 0x000e280000000000 */
[----:B------:R1:W5:Y:S04]  /*13390*/  LD.E R16, [R18.64+0x184] ;  /* 0x0001840612107980 */ /* 0x000368000c101900 */
[----:B------:R1:W5:Y:S01]  /*133a0*/  LD.E R17, [R18.64+0x188] ;  /* 0x0001880612117980 */ /* 0x000362000c101900 */
[----:B--2---:R-:W-:-:S02]  /*133b0*/  IMAD R7, R15, R205, RZ ;  /* 0x000000cd0f077224 */ /* 0x004fc400078e02ff */
[----:B------:R-:W-:-:S04]  /*133c0*/  IMAD.WIDE.U32 R12, R205, R14, R156 ;  /* 0x0000000ecd0c7225 */ /* 0x000fc800078e009c */
[----:B------:R-:W-:Y:S01]  /*133d0*/  IMAD R7, R14, R72, R7 ;  /* 0x000000480e077224 */ /* 0x000fe200078e0207 */
[----:B---3--:R-:W-:-:S03]  /*133e0*/  LEA R216, P0, R12, R10, 0x2 ;  /* 0x0000000a0cd87211 */ /* 0x008fc600078010ff */
[----:B------:R-:W-:-:S05]  /*133f0*/  IMAD.IADD R7, R13, 0x1, R7 ;  /* 0x000000010d077824 */ /* 0x000fca00078e0207 */
[----:B------:R-:W-:-:S05]  /*13400*/  LEA.HI.X R217, R12, R11, R7, 0x2, P0 ;  /* 0x0000000b0cd97211 */ /* 0x000fca00000f1407 */
[----:B------:R-:W2:Y:S01]  /*13410*/  LD.E R216, [R216.64] ;  /* 0x00000006d8d87980 */ /* 0x000ea2000c101900 */
[----:B------:R-:W-:-:S04]  /*13420*/  DEPBAR.LE SB0, 0x0 ;  /* 0x000080000000791a */ /* 0x000fc80000000000 */
[----:B------:R-:W-:Y:S01]  /*13430*/  BAR.SYNC.DEFER_BLOCKING 0x0 ;  /* 0x0000000000007b1d */ /* 0x000fe20000010000 */
[----:B------:R-:W-:-:S05]  /*13440*/  ISETP.GE.AND P0, PT, R158, R3, PT ;  /* 0x000000039e00720c */ /* 0x000fca0003f06270 */
[----:B----4-:R-:W2:Y:S01]  /*13450*/  MUFU.RCP R5, R5 ;  /* 0x0000000500057308 */ /* 0x010ea20000001000 */
[----:B------:R-:W-:Y:S01]  /*13460*/  SHF.R.S32.HI R53, RZ, 0x1f, R74 ;  /* 0x0000001fff357819 */ /* 0x000fe2000001144a */
[----:B------:R-:W-:-:S06]  /*13470*/  IMAD.SHL.U32 R0, R73, 0x2, RZ ;  /* 0x0000000249007824 */ /* 0x000fcc00078e00ff */
[----:B------:R1:W-:Y:S04]  /*13480*/  @P0 STS.128 [R211+0xc000], RZ ;  /* 0x00c000ffd3000388 */ /* 0x0003e80000000c00 */
[----:B------:R1:W-:Y:S04]  /*13490*/  @P0 STS.128 [R211+0xe000], RZ ;  /* 0x00e000ffd3000388 */ /* 0x0003e80000000c00 */
[----:B------:R1:W-:Y:S01]  /*134a0*/  @P0 STS.128 [R211+0x10000], RZ ;  /* 0x010000ffd3000388 */ /* 0x0003e20000000c00 */
[----:B------:R-:W-:Y:S01]  /*134b0*/  LEA.HI R53, R53, R74, RZ, 0x2 ;  /* 0x0000004a35357211 */ /* 0x000fe200078f10ff */
[----:B------:R-:W-:Y:S01]  /*134c0*/  BSSY B0, `(.L_x_6315) ;  /* 0x000001b000007945 */ /* 0x000fe20003800000 */
[----:B------:R-:W-:-:S02]  /*134d0*/  LOP3.LUT R0, R0, 0x6, RZ, 0xc0, !PT ;  /* 0x0000000600007812 */ /* 0x000fc400078ec0ff */
[----:B------:R-:W-:Y:S01]  /*134e0*/  SHF.R.S32.HI R53, RZ, 0x2, R53 ;  /* 0x00000002ff357819 */ /* 0x000fe20000011435 */
[----:B--2---:R-:W-:Y:S01]  /*134f0*/  FMUL.FTZ R216, R216, R5 ;  /* 0x00000005d8d87220 */ /* 0x004fe20000410000 */
[----:B------:R-:W-:Y:S05]  /*13500*/  @P0 BRA `(.L_x_6316) ;  /* 0x0000016000000947 */ /* 0x000fea0003800000 */
[C---:B-1----:R-:W-:Y:S02]  /*13510*/  LOP3.LUT R5, R214.reuse, 0x1, RZ, 0xc0, !PT ;  /* 0x00000001d6057812 */ /* 0x042fe400078ec0ff */
        /* <DEDUP_REMOVED lines=20> */
.L_x_6317:
[----:B------:R2:W-:Y:S02]  /*13660*/  STS.128 [R211+0x10000], RZ ;  /* 0x010000ffd3007388 */ /* 0x0005e40000000c00 */
.L_x_6316:
[----:B-1----:R-:W-:Y:S05]  /*13670*/  BSYNC B0 ;  /* 0x0000000000007941 */ /* 0x002fea0003800000 */
.L_x_6315:
        /* <DEDUP_REMOVED lines=25> */
[----:B---3--:R-:W-:-:S04]  /*13810*/  LEA R6, P0, R198, R164, 0x1 ;  /* 0x000000a4c6067211 */ /* 0x008fc800078008ff */
[----:B------:R-:W-:-:S05]  /*13820*/  LEA.HI.X R7, R198, R165, R199, 0x1, P0 ;  /* 0x000000a5c6077211 */ /* 0x000fca00000f0cc7 */
[----:B------:R-:W-:Y:S01]  /*13830*/  @!PT LDS RZ, [RZ] ;  /* 0x00000000fffff984 */ /* 0x000fe20000000800 */
[----:B------:R-:W-:Y:S01]  /*13840*/  @!PT LDS RZ, [RZ] ;  /* 0x00000000fffff984 */ /* 0x000fe20000000800 */
[----:B------:R-:W-:Y:S01]  /*13850*/  @!PT LDS RZ, [RZ] ;  /* 0x00000000fffff984 */ /* 0x000fe20000000800 */
[----:B------:R3:W-:Y:S01]  /*13860*/  LDGSTS.E.BYPASS.LTC128B.128 [R211+0x10800], [R6.64+0x100] ;  /* 0x1080010006d37fae */ /* 0x0007e2000b901d46 */
[----:B------:R-:W-:Y:S05]  /*13870*/  BRA `(.L_x_6319) ;  /* 0x0000001000007947 */ /* 0x000fea0003800000 */
.L_x_6320:
[----:B------:R4:W-:Y:S02]  /*13880*/  STS.128 [R211+0x10800], RZ ;  /* 0x010800ffd3007388 */ /* 0x0009e40000000c00 */
.L_x_6319:
[----:B------:R-:W-:Y:S05]  /*13890*/  BSYNC B0 ;  /* 0x0000000000007941 */ /* 0x000fea0003800000 */
.L_x_6318:
        /* <DEDUP_REMOVED lines=10> */
[----:B---3--:R-:W-:-:S09]  /*13940*/  SHF.L.U64.HI R6, R66, 0x5, R67 ;  /* 0x0000000542067819 */ /* 0x008fd20000010243 */
        /* <DEDUP_REMOVED lines=23> */
.L_x_6323:
[----:B------:R1:W-:Y:S02]  /*13ac0*/  STS.128 [R211+0x11000], RZ ;  /* 0x011000ffd3007388 */ /* 0x0003e40000000c00 */
.L_x_6322:
[----:B------:R-:W-:Y:S05]  /*13ad0*/  BSYNC B0 ;  /* 0x0000000000007941 */ /* 0x000fea0003800000 */
.L_x_6321:
        /* <DEDUP_REMOVED lines=10> */
[----:B---3--:R-:W-:-:S04]  /*13b80*/  @P1 IMAD.WIDE.U32 R6, R66, 0x60, R164 ;  /* 0x0000006042061825 */ /* 0x008fc800078e00a4 */
        /* <DEDUP_REMOVED lines=24> */
.L_x_6326:
[----:B------:R1:W-:Y:S02]  /*13d10*/  STS.128 [R211+0x11800], RZ ;  /* 0x011800ffd3007388 */ /* 0x0003e40000000c00 */
.L_x_6325:
[----:B------:R-:W-:Y:S05]  /*13d20*/  BSYNC B0 ;  /* 0x0000000000007941 */ /* 0x000fea0003800000 */
.L_x_6324:
        /* <DEDUP_REMOVED lines=17> */
[----:B------:R-:W-:Y:S01]  /*13e40*/  LDSM.16.M88.4 R24, [R191] ;  /* 0x00000000bf18783b */ /* 0x000fe20000000200 */
[----:B------:R-:W-:Y:S01]  /*13e50*/  IADD3 R219, R69, 0x8, RZ ;  /* 0x0000000845db7810 */ /* 0x000fe20007ffe0ff */
[----:B------:R-:W-:Y:S01]  /*13e60*/  BSSY B1, `(.L_x_6327) ;  /* 0x0000164000017945 */ /* 0x000fe20003800000 */
[----:B------:R-:W-:Y:S01]  /*13e70*/  IMAD R192, R71, 0x200, R192 ;  /* 0x0000020047c07824 */ /* 0x000fe200078e02c0 */
[----:B------:R-:W-:Y:S01]  /*13e80*/  LDSM.16.M88.4 R40, [R189] ;  /* 0x00000000bd28783b */ /* 0x000fe20000000200 */
[----:B------:R-:W-:-:S02]  /*13e90*/  ISETP.NE.U32.AND P0, PT, R212, RZ, PT ;  /* 0x000000ffd400720c */ /* 0x000fc40003f05070 */
[----:B------:R-:W-:Y:S01]  /*13ea0*/  IMAD.SHL.U32 R192, R192, 0x2, RZ ;  /* 0x00000002c0c07824 */ /* 0x000fe200078e00ff */
[----:B------:R-:W-:Y:S01]  /*13eb0*/  LDSM.16.M88.4 R80, [R193+0x2000] ;  /* 0x00200000c150783b */ /* 0x000fe20000000200 */
[----:B------:R-:W-:-:S03]  /*13ec0*/  ISETP.NE.AND.EX P0, PT, R213, RZ, PT, P0 ;  /* 0x000000ffd500720c */ /* 0x000fc60003f05300 */
[----:B------:R-:W1:Y:S01]  /*13ed0*/  LDSM.16.M88.4 R12, [R192+0x6000] ;  /* 0x00600000c00c783b */ /* 0x000e620000000200 */
[C---:B------:R-:W-:Y:S02]  /*13ee0*/  IADD3 R3, R192.reuse, 0x6000, RZ ;  /* 0x00006000c0037810 */ /* 0x040fe40007ffe0ff */
[----:B------:R-:W-:Y:S01]  /*13ef0*/  IADD3 R190, R192, 0x6020, RZ ;  /* 0x00006020c0be7810 */ /* 0x000fe20007ffe0ff */
[----:B------:R-:W2:Y:S01]  /*13f00*/  LDSM.16.M88.4 R72, [R192+0x6800] ;  /* 0x00680000c048783b */ /* 0x000ea20000000200 */
[----:B------:R-:W-:Y:S01]  /*13f10*/  @P1 IADD3 R190, R3, -0x20, RZ ;  /* 0xffffffe003be1810 */ /* 0x000fe20007ffe0ff */
[----:B------:R-:W-:Y:S02]  /*13f20*/  IMAD.MOV.U32 R3, RZ, RZ, 0x40 ;  /* 0x00000040ff037424 */ /* 0x000fe400078e00ff */
[----:B------:R-:W-:Y:S01]  /*13f30*/  LDSM.16.M88.4 R60, [R192+0x7000] ;  /* 0x00700000c03c783b */ /* 0x000fe20000000200 */
[C---:B------:R-:W-:Y:S02]  /*13f40*/  IADD3 R186, R190.reuse, 0x800, RZ ;  /* 0x00000800beba7810 */ /* 0x040fe40007ffe0ff */
[----:B------:R-:W-:Y:S01]  /*13f50*/  SEL R3, R3, 0xffffffc0, !P2 ;  /* 0xffffffc003037807 */ /* 0x000fe20005000000 */
[----:B-1-3--:R-:W1:Y:S01]  /*13f60*/  LDSM.16.M88.4 R4, [R190] ;  /* 0x00000000be04783b */ /* 0x00ae620000000200 */
        /* <DEDUP_REMOVED lines=9> */
[----:B------:R-:W1:Y:S01]  /*14000*/  LDSM.16.M88.4 R36, [R190+0x1000] ;  /* 0x00100000be24783b */ /* 0x000e620000000200 */
[----:B------:R-:W-:-:S02]  /*14010*/  IADD3 R179, R190, 0x3800, RZ ;  /* 0x00003800beb37810 */ /* 0x000fc40007ffe0ff */
[C---:B------:R-:W-:Y:S01]  /*14020*/  IADD3 R178, R190.reuse, 0x4000, RZ ;  /* 0x00004000beb27810 */ /* 0x040fe20007ffe0ff */
[----:B------:R-:W1:Y:S01]  /*14030*/  LDSM.16.M88.4 R32, [R190+0x1800] ;  /* 0x00180000be20783b */ /* 0x000e620000000200 */
[C---:B------:R-:W-:Y:S02]  /*14040*/  IADD3 R177, R190.reuse, 0x4800, RZ ;  /* 0x00004800beb17810 */ /* 0x040fe40007ffe0ff */
[C---:B------:R-:W-:Y:S01]  /*14050*/  IADD3 R176, R190.reuse, 0x5000, RZ ;  /* 0x00005000beb07810 */ /* 0x040fe20007ffe0ff */
[----:B------:R-:W-:Y:S01]  /*14060*/  LDSM.16.M88.4 R84, [R187+0x7800] ;  /* 0x00780000bb54783b */ /* 0x000fe20000000200 */
[----:B------:R-:W-:-:S03]  /*14070*/  IADD3 R135, R190, 0x5800, RZ ;  /* 0x00005800be877810 */ /* 0x000fc60007ffe0ff */
[----:B------:R-:W-:Y:S01]  /*14080*/  LDSM.16.M88.4 R88, [R187+0x8800] ;  /* 0x00880000bb58783b */ /* 0x000fe20000000200 */
[C---:B-----5:R-:W-:Y:S03]  /*14090*/  HMMA.16816.F32.BF16 R20, R44.reuse, R12, RZ ;  /* 0x0000000c2c14723c */ /* 0x060fe600000418ff */
[----:B------:R-:W-:Y:S05]  /*140a0*/  LDSM.16.M88.4 R92, [R193+0x4000] ;  /* 0x00400000c15c783b */ /* 0x000fea0000000200 */
[C---:B------:R-:W-:Y:S08]  /*140b0*/  HMMA.16816.F32.BF16 R12, R44.reuse, R14, RZ ;  /* 0x0000000e2c0c723c */ /* 0x040ff000000418ff */
[C---:B--2---:R-:W-:Y:S08]  /*140c0*/  HMMA.16816.F32.BF16 R76, R44.reuse, R72, RZ ;  /* 0x000000482c4c723c */ /* 0x044ff000000418ff */
[----:B------:R-:W-:Y:S08]  /*140d0*/  HMMA.16816.F32.BF16 R72, R44, R74, RZ ;  /* 0x0000004a2c48723c */ /* 0x000ff000000418ff */
[C---:B-1----:R-:W-:Y:S08]  /*140e0*/  HMMA.16816.F32.BF16 R20, R24.reuse, R4, R20 ;  /* 0x000000041814723c */ /* 0x042ff00000041814 */
        /* <DEDUP_REMOVED lines=28> */
[----:B------:R-:W3:Y:S04]  /*142b0*/  LDSM.16.M88.4 R84, [R192+0x9800] ;  /* 0x00980000c054783b */ /* 0x000ee80000000200 */
        /* <DEDUP_REMOVED lines=17> */
[C---:B------:R-:W-:Y:S08]  /*143d0*/  HMMA.16816.F32.BF16 R48, R80.reuse, R84, R48 ;  /* 0x000000545030723c */ /* 0x040ff00000041830 */
        /* <DEDUP_REMOVED lines=43> */
[----:B------:R-:W2:Y:S07]  /*14690*/  LDSM.16.M88.4 R24, [R190+0x5800] ;  /* 0x00580000be18783b */ /* 0x000eae0000000200 */
        /* <DEDUP_REMOVED lines=20> */
[C---:B------:R-:W-:Y:S08]  /*147e0*/  HMMA.16816.F32.BF16 R48, R40.reuse, R24, R48 ;  /* 0x000000182830723c */ /* 0x040ff00000041830 */
[C---:B------:R-:W-:Y:S01]  /*147f0*/  HMMA.16816.F32.BF16 R80, R40.reuse, R26, R80 ;  /* 0x0000001a2850723c */ /* 0x040fe20000041850 */
[----:B------:R-:W3:Y:S07]  /*14800*/  LDSM.16.M88.4 R24, [R187+0xb800] ;  /* 0x00b80000bb18783b */ /* 0x000eee0000000200 */
        /* <DEDUP_REMOVED lines=8> */
[----:B------:R-:W-:Y:S01]  /*14890*/  HMMA.16816.F32.BF16 R72, R8, R46, R72 ;  /* 0x0000002e0848723c */ /* 0x000fe20000041848 */
[----:B------:R-:W4:Y:S01]  /*148a0*/  LDSM.16.M88.4 R44, [R183+0x5800] ;  /* 0x00580000b72c783b */ /* 0x000f220000000200 */
[----:B------:R-:W-:-:S06]  /*148b0*/  DEPBAR.LE SB0, 0x0 ;  /* 0x000080000000791a */ /* 0x000fcc0000000000 */
[C---:B--2---:R-:W-:Y:S08]  /*148c0*/  HMMA.16816.F32.BF16 R64, R8.reuse, R36, R64 ;  /* 0x000000240840723c */ /* 0x044ff00000041840 */
[C---:B------:R-:W-:Y:S08]  /*148d0*/  HMMA.16816.F32.BF16 R60, R8.reuse, R38, R60 ;  /* 0x00000026083c723c */ /* 0x040ff0000004183c */
[C---:B---3--:R-:W-:Y:S08]  /*148e0*/  HMMA.16816.F32.BF16 R48, R8.reuse, R24, R48 ;  /* 0x000000180830723c */ /* 0x048ff00000041830 */
[----:B------:R-:W-:Y:S07]  /*148f0*/  HMMA.16816.F32.BF16 R80, R8, R26, R80 ;  /* 0x0000001a0850723c */ /* 0x000fee0000041850 */
[C-C-:B------:R-:W-:Y:S01]  /*14900*/  IADD3 R8, R57.reuse, 0x1, -R210.reuse ;  /* 0x0000000139087810 */ /* 0x140fe20007ffe8d2 */
[----:B------:R-:W-:Y:S01]  /*14910*/  IMAD.IADD R10, R57, 0x1, -R210 ;  /* 0x00000001390a7824 */ /* 0x000fe200078e0ad2 */
[----:B-1----:R-:W-:Y:S03]  /*14920*/  HMMA.16816.F32.BF16 R20, R4, R32, R20 ;  /* 0x000000200414723c */ /* 0x002fe60000041814 */
[----:B------:R-:W-:-:S02]  /*14930*/  IMAD.IADD R8, R17, 0x1, R8 ;  /* 0x0000000111087824 */ /* 0x000fc400078e0208 */
[C---:B------:R-:W-:Y:S02]  /*14940*/  IMAD.IADD R222, R69.reuse, 0x1, R10 ;  /* 0x0000000145de7824 */ /* 0x040fe400078e020a */
[----:B------:R-:W-:Y:S01]  /*14950*/  IMAD.IADD R220, R69, 0x1, R8 ;  /* 0x0000000145dc7824 */ /* 0x000fe200078e0208 */
[C---:B------:R-:W-:Y:S01]  /*14960*/  HMMA.16816.F32.BF16 R12, R4.reuse, R34, R12 ;  /* 0x00000022040c723c */ /* 0x040fe2000004180c */
[--C-:B------:R-:W-:Y:S02]  /*14970*/  IMAD.IADD R8, R8, 0x1, R219.reuse ;  /* 0x0000000108087824 */ /* 0x100fe400078e02db */
[----:B------:R-:W-:Y:S01]  /*14980*/  IMAD.IADD R219, R10, 0x1, R219 ;  /* 0x000000010adb7824 */ /* 0x000fe200078e02db */
[-C--:B------:R-:W-:Y:S01]  /*14990*/  IMNMX R220, R220, R57.reuse, PT ;  /* 0x00000039dcdc7217 */ /* 0x080fe20003800200 */
[--C-:B------:R-:W-:Y:S01]  /*149a0*/  IMAD.IADD R221, R222, 0x1, -R16.reuse ;  /* 0x00000001dedd7824 */ /* 0x100fe200078e0a10 */
[----:B------:R-:W-:Y:S01]  /*149b0*/  IMNMX R217, R8, R57, PT ;  /* 0x0000003908d97217 */ /* 0x000fe20003800200 */
[----:B------:R-:W-:Y:S01]  /*149c0*/  IMAD.IADD R218, R219, 0x1, -R16 ;  /* 0x00000001dbda7824 */ /* 0x000fe200078e0a10 */
[----:B------:R-:W-:Y:S02]  /*149d0*/  HMMA.16816.F32.BF16 R76, R4, R28, R76 ;  /* 0x0000001c044c723c */ /* 0x000fe4000004184c */
[----:B------:R-:W-:-:S02]  /*149e0*/  IMNMX R221, RZ, R221, !PT ;  /* 0x000000ddffdd7217 */ /* 0x000fc40007800200 */
[----:B------:R-:W-:-:S04]  /*149f0*/  IMNMX R218, RZ, R218, !PT ;  /* 0x000000daffda7217 */ /* 0x000fc80007800200 */
[C---:B------:R-:W-:Y:S08]  /*14a00*/  HMMA.16816.F32.BF16 R72, R4.reuse, R30, R72 ;  /* 0x0000001e0448723c */ /* 0x040ff00000041848 */
[C---:B------:R-:W-:Y:S08]  /*14a10*/  HMMA.16816.F32.BF16 R64, R4.reuse, R40, R64 ;  /* 0x000000280440723c */ /* 0x040ff00000041840 */
[C---:B------:R-:W-:Y:S08]  /*14a20*/  HMMA.16816.F32.BF16 R60, R4.reuse, R42, R60 ;  /* 0x0000002a043c723c */ /* 0x040ff0000004183c */
[C---:B----4-:R-:W-:Y:S08]  /*14a30*/  HMMA.16816.F32.BF16 R48, R4.reuse, R44, R48 ;  /* 0x0000002c0430723c */ /* 0x050ff00000041830 */
        /* <DEDUP_REMOVED lines=66> */
.L_x_6330:
[----:B------:R-:W2:Y:S02]  /*14e60*/  LD.E R5, [R18.64+0x38] ;  /* 0x0000380612057980 */ /* 0x000ea4000c101900 */
[----:B--2---:R-:W-:-:S04]  /*14e70*/  LEA R5, -R5, RZ, 0x6 ;  /* 0x000000ff05057211 */ /* 0x004fc800078e31ff */
[----:B------:R-:W-:Y:S02]  /*14e80*/  SHF.R.S32.HI R4, RZ, 0x1f, R5 ;  /* 0x0000001fff047819 */ /* 0x000fe40000011405 */
.L_x_6331:
[----:B------:R-:W-:Y:S05]  /*14e90*/  BSYNC B0 ;  /* 0x0000000000007941 */ /* 0x000fea0003800000 */
.L_x_6329:
        /* <DEDUP_REMOVED lines=96> */
.L_x_6328:
[----:B------:R-:W-:Y:S05]  /*154a0*/  BSYNC B1 ;  /* 0x0000000000017941 */ /* 0x000fea0003800000 */
.L_x_6327:
[----:B------:R2:W3:Y:S01]  /*154b0*/  LD.E R167, [R18.64+0xdc] ;  /* 0x0000dc0612a77980 */ /* 0x0004e2000c101900 */
[----:B-1----:R-:W-:-:S04]  /*154c0*/  IMAD.IADD R5, R2, 0x1, R0 ;  /* 0x0000000102057824 */ /* 0x002fc800078e0200 */
[C---:B------:R-:W-:Y:S01]  /*154d0*/  IMAD.IADD R39, R222.reuse, 0x1, -R5 ;  /* 0x00000001de277824 */ /* 0x040fe200078e0a05 */
[C---:B------:R-:W-:Y:S02]  /*154e0*/  IADD3 R4, R5.reuse, 0x1, RZ ;  /* 0x0000000105047810 */ /* 0x040fe40007ffe0ff */
[C---:B------:R-:W-:Y:S02]  /*154f0*/  IADD3 R10, R5.reuse, 0x19, RZ ;  /* 0x00000019050a7810 */ /* 0x040fe40007ffe0ff */
[C---:B------:R-:W-:Y:S01]  /*15500*/  IADD3 R2, R5.reuse, 0x8, RZ ;  /* 0x0000000805027810 */ /* 0x040fe20007ffe0ff */
[C---:B------:R-:W-:Y:S01]  /*15510*/  IMAD.IADD R34, R222.reuse, 0x1, -R4 ;  /* 0x00000001de227824 */ /* 0x040fe200078e0a04 */
[C---:B------:R-:W-:Y:S01]  /*15520*/  IADD3 R11, R5.reuse, 0x10, RZ ;  /* 0x00000010050b7810 */ /* 0x040fe20007ffe0ff */
[C---:B------:R-:W-:Y:S01]  /*15530*/  IMAD.IADD R28, R222.reuse, 0x1, -R10 ;  /* 0x00000001de1c7824 */ /* 0x040fe200078e0a0a */
[----:B------:R-:W-:Y:S01]  /*15540*/  IABS R39, R39 ;  /* 0x0000002700277213 */ /* 0x000fe20000000000 */
[C---:B------:R-:W-:Y:S01]  /*15550*/  IMAD.IADD R37, R222.reuse, 0x1, -R2 ;  /* 0x00000001de257824 */ /* 0x040fe200078e0a02 */
[----:B------:R-:W-:Y:S01]  /*15560*/  IADD3 R7, R5, 0x11, RZ ;  /* 0x0000001105077810 */ /* 0x000fe20007ffe0ff */
[----:B------:R-:W-:Y:S01]  /*15570*/  IMAD.IADD R35, R222, 0x1, -R11 ;  /* 0x00000001de237824 */ /* 0x000fe200078e0a0b */
[----:B------:R-:W-:-:S02]  /*15580*/  IABS R34, R34 ;  /* 0x0000002200227213 */ /* 0x000fc40000000000 */
[----:B------:R-:W-:Y:S01]  /*15590*/  IABS R28, R28 ;  /* 0x0000001c001c7213 */ /* 0x000fe20000000000 */
[----:B------:R-:W1:Y:S01]  /*155a0*/  I2F R39, R39 ;  /* 0x0000002700277306 */ /* 0x000e620000201400 */
[C---:B------:R-:W-:Y:S01]  /*155b0*/  IADD3 R8, R5.reuse, 0x21, RZ ;  /* 0x0000002105087810 */ /* 0x040fe20007ffe0ff */
[C---:B------:R-:W-:Y:S01]  /*155c0*/  IMAD.IADD R30, R222.reuse, 0x1, -R7 ;  /* 0x00000001de1e7824 */ /* 0x040fe200078e0a07 */
[C---:B------:R-:W-:Y:S02]  /*155d0*/  IADD3 R27, R5.reuse, 0x9, RZ ;  /* 0x00000009051b7810 */ /* 0x040fe40007ffe0ff */
[C---:B------:R-:W-:Y:S01]  /*155e0*/  IADD3 R17, R5.reuse, 0x29, RZ ;  /* 0x0000002905117810 */ /* 0x040fe20007ffe0ff */
[C---:B------:R-:W-:Y:S01]  /*155f0*/  IMAD.IADD R6, R222.reuse, 0x1, -R8 ;  /* 0x00000001de067824 */ /* 0x040fe200078e0a08 */
[----:B------:R-:W-:Y:S01]  /*15600*/  IADD3 R26, R5, 0x18, RZ ;  /* 0x00000018051a7810 */ /* 0x000fe20007ffe0ff */
[----:B------:R-:W4:Y:S01]  /*15610*/  I2F R34, R34 ;  /* 0x0000002200227306 */ /* 0x000f220000201400 */
[----:B------:R-:W-:Y:S01]  /*15620*/  IABS R37, R37 ;  /* 0x0000002500257213 */ /* 0x000fe20000000000 */
[C---:B------:R-:W-:Y:S01]  /*15630*/  IMAD.IADD R32, R222.reuse, 0x1, -R27 ;  /* 0x00000001de207824 */ /* 0x040fe200078e0a1b */
[----:B------:R-:W-:Y:S01]  /*15640*/  IABS R35, R35 ;  /* 0x0000002300237213 */ /* 0x000fe20000000000 */
[C---:B------:R-:W-:Y:S01]  /*15650*/  IMAD.IADD R3, R222.reuse, 0x1, -R17 ;  /* 0x00000001de037824 */ /* 0x040fe200078e0a11 */
[----:B------:R-:W-:Y:S01]  /*15660*/  IABS R30, R30 ;  /* 0x0000001e001e7213 */ /* 0x000fe20000000000 */
[----:B------:R-:W-:Y:S01]  /*15670*/  IMAD.IADD R33, R222, 0x1, -R26 ;  /* 0x00000001de217824 */ /* 0x000fe200078e0a1a */
[----:B------:R-:W-:Y:S01]  /*15680*/  IABS R6, R6 ;  /* 0x0000000600067213 */ /* 0x000fe20000000000 */
[----:B------:R-:W5:Y:S01]  /*15690*/  I2F R28, R28 ;  /* 0x0000001c001c7306 */ /* 0x000f620000201400 */
[----:B------:R-:W-:-:S02]  /*156a0*/  IABS R32, R32 ;  /* 0x0000002000207213 */ /* 0x000fc40000000000 */
[C---:B------:R-:W-:Y:S02]  /*156b0*/  IADD3 R25, R5.reuse, 0x31, RZ ;  /* 0x0000003105197810 */ /* 0x040fe40007ffe0ff */
[----:B------:R-:W-:Y:S02]  /*156c0*/  IABS R3, R3 ;  /* 0x0000000300037213 */ /* 0x000fe40000000000 */
[C---:B------:R-:W-:Y:S01]  /*156d0*/  IADD3 R9, R5.reuse, 0x20, RZ ;  /* 0x0000002005097810 */ /* 0x040fe20007ffe0ff */
[----:B------:R-:W2:Y:S01]  /*156e0*/  I2F R37, R37 ;  /* 0x0000002500257306 */ /* 0x000ea20000201400 */
[----:B------:R-:W-:Y:S01]  /*156f0*/  IABS R33, R33 ;  /* 0x0000002100217213 */ /* 0x000fe20000000000 */
[C---:B------:R-:W-:Y:S01]  /*15700*/  IMAD.IADD R38, R222.reuse, 0x1, -R25 ;  /* 0x00000001de267824 */ /* 0x040fe200078e0a19 */
[C---:B------:R-:W-:Y:S01]  /*15710*/  ISETP.GE.AND P1, PT, R5.reuse, R221, PT ;  /* 0x000000dd0500720c */ /* 0x040fe20003f26270 */
[----:B------:R-:W-:Y:S01]  /*15720*/  IMAD.IADD R31, R222, 0x1, -R9 ;  /* 0x00000001de1f7824 */ /* 0x000fe200078e0a09 */
[----:B------:R-:W-:-:S02]  /*15730*/  ISETP.GE.AND P6, PT, R5, R218, PT ;  /* 0x000000da0500720c */ /* 0x000fc40003fc6270 */
[C---:B------:R-:W-:Y:S01]  /*15740*/  IADD3 R24, R5.reuse, 0x28, RZ ;  /* 0x0000002805187810 */ /* 0x040fe20007ffe0ff */
[----:B------:R-:W5:Y:S01]  /*15750*/  I2F R35, R35 ;  /* 0x0000002300237306 */ /* 0x000f620000201400 */
[----:B------:R-:W-:Y:S01]  /*15760*/  ISETP.GE.AND P4, PT, R4, R221, PT ;  /* 0x000000dd0400720c */ /* 0x000fe20003f86270 */
[----:B-1----:R-:W-:Y:S01]  /*15770*/  FFMA.FTZ R20, -R216, R39, R20 ;  /* 0x00000027d8147223 */ /* 0x002fe20000010114 */
[----:B------:R-:W-:-:S05]  /*15780*/  IADD3 R16, R5, 0x30, RZ ;  /* 0x0000003005107810 */ /* 0x000fca0007ffe0ff */
[----:B------:R-:W1:Y:S01]  /*15790*/  I2F R30, R30 ;  /* 0x0000001e001e7306 */ /* 0x000e620000201400 */
[----:B------:R-:W-:Y:S01]  /*157a0*/  ISETP.GE.OR P1, PT, R5, R220, !P1 ;  /* 0x000000dc0500720c */ /* 0x000fe20004f26670 */
[----:B----4-:R-:W-:Y:S01]  /*157b0*/  FFMA.FTZ R34, -R216, R34, R21 ;  /* 0x00000022d8227223 */ /* 0x010fe20000010115 */
[----:B--2---:R-:W-:-:S05]  /*157c0*/  IABS R19, R38 ;  /* 0x0000002600137213 */ /* 0x004fca0000000000 */
[----:B------:R-:W2:Y:S01]  /*157d0*/  I2F R6, R6 ;  /* 0x0000000600067306 */ /* 0x000ea20000201400 */
[----:B-----5:R-:W-:Y:S01]  /*157e0*/  FFMA.FTZ R73, -R216, R28, R73 ;  /* 0x0000001cd8497223 */ /* 0x020fe20000010149 */
[----:B------:R-:W-:Y:S01]  /*157f0*/  ISETP.GE.OR P4, PT, R4, R220, !P4 ;  /* 0x000000dc0400720c */ /* 0x000fe20006786670 */
[----:B------:R-:W-:Y:S01]  /*15800*/  IMAD.IADD R29, R222, 0x1, -R24 ;  /* 0x00000001de1d7824 */ /* 0x000fe200078e0a18 */
[----:B------:R-:W-:-:S04]  /*15810*/  IABS R31, R31 ;  /* 0x0000001f001f7213 */ /* 0x000fc80000000000 */
[----:B------:R4:W-:Y:S01]  /*15820*/  I2F R36, R3 ;  /* 0x0000000300247306 */ /* 0x0009e20000201400 */
[----:B------:R-:W-:-:S07]  /*15830*/  IADD3 R28, R5, 0x39, RZ ;  /* 0x00000039051c7810 */ /* 0x000fce0007ffe0ff */
[----:B------:R-:W5:Y:S01]  /*15840*/  I2F R32, R32 ;  /* 0x0000002000207306 */ /* 0x000f620000201400 */
[----:B------:R-:W-:Y:S02]  /*15850*/  ISETP.GE.OR P6, PT, R5, R217, !P6 ;  /* 0x000000d90500720c */ /* 0x000fe400077c6670 */
[----:B------:R-:W-:-:S05]  /*15860*/  ISETP.GE.AND P3, PT, R2, R221, PT ;  /* 0x000000dd0200720c */ /* 0x000fca0003f66270 */
[----:B------:R-:W1:Y:S01]  /*15870*/  I2F R33, R33 ;  /* 0x0000002100217306 */ /* 0x000e620000201400 */
[----:B----4-:R-:W-:Y:S01]  /*15880*/  IADD3 R3, R5, 0x38, RZ ;  /* 0x0000003805037810 */ /* 0x010fe20007ffe0ff */
[----:B------:R-:W-:Y:S01]  /*15890*/  IMAD.IADD R5, R219, 0x1, -R5 ;  /* 0x00000001db057824 */ /* 0x000fe200078e0a05 */
[----:B------:R-:W-:Y:S01]  /*158a0*/  FSEL R21, R20, -INF , !P1 ;  /* 0xff80000014157808 */ /* 0x000fe20004800000 */
[----:B------:R-:W-:Y:S01]  /*158b0*/  FFMA.FTZ R12, -R216, R37, R12 ;  /* 0x00000025d80c7223 */ /* 0x000fe2000001010c */
[-C--:B------:R-:W-:Y:S01]  /*158c0*/  ISETP.GE.AND P2, PT, R27, R221.reuse, PT ;  /* 0x000000dd1b00720c */ /* 0x080fe20003f46270 */
[----:B------:R-:W-:Y:S01]  /*158d0*/  IMAD.IADD R38, R222, 0x1, -R3 ;  /* 0x00000001de267824 */ /* 0x000fe200078e0a03 */
[----:B------:R-:W-:Y:S01]  /*158e0*/  ISETP.GE.AND P1, PT, R11, R221, PT ;  /* 0x000000dd0b00720c */ /* 0x000fe20003f26270 */
[----:B------:R-:W-:Y:S01]  /*158f0*/  FFMA.FTZ R35, -R216, R35, R76 ;  /* 0x00000023d8237223 */ /* 0x000fe2000001014c */
[----:B------:R-:W-:Y:S01]  /*15900*/  FSEL R20, R34, -INF , !P4 ;  /* 0xff80000022147808 */ /* 0x000fe20006000000 */
[----:B------:R-:W4:Y:S01]  /*15910*/  I2F R31, R31 ;  /* 0x0000001f001f7306 */ /* 0x000f220000201400 */
[----:B------:R-:W-:Y:S01]  /*15920*/  IABS R18, R38 ;  /* 0x0000002600127213 */ /* 0x000fe20000000000 */
[----:B------:R-:W-:Y:S01]  /*15930*/  IMAD.IADD R41, R222, 0x1, -R16 ;  /* 0x00000001de297824 */ /* 0x000fe200078e0a10 */
[----:B------:R-:W-:-:S02]  /*15940*/  ISETP.GE.AND P4, PT, R7, R221, PT ;  /* 0x000000dd0700720c */ /* 0x000fc40003f86270 */
[----:B------:R-:W-:Y:S01]  /*15950*/  ISETP.GE.OR P3, PT, R2, R220, !P3 ;  /* 0x000000dc0200720c */ /* 0x000fe20005f66670 */
[C---:B-1----:R-:W-:Y:S01]  /*15960*/  FFMA.FTZ R30, -R216.reuse, R30, R77 ;  /* 0x0000001ed81e7223 */ /* 0x042fe2000001014d */
[-C--:B------:R-:W-:Y:S02]  /*15970*/  ISETP.GE.OR P1, PT, R11, R220.reuse, !P1 ;  /* 0x000000dc0b00720c */ /* 0x080fe40004f26670 */
[----:B------:R-:W-:Y:S01]  /*15980*/  IABS R5, R5 ;  /* 0x0000000500057213 */ /* 0x000fe20000000000 */
[----:B------:R1:W-:Y:S01]  /*15990*/  I2F R43, R18 ;  /* 0x00000012002b7306 */ /* 0x0003e20000201400 */
[----:B------:R-:W-:Y:S01]  /*159a0*/  ISETP.GE.OR P4, PT, R7, R220, !P4 ;  /* 0x000000dc0700720c */ /* 0x000fe20006786670 */
[C---:B--2---:R-:W-:Y:S01]  /*159b0*/  FFMA.FTZ R65, -R216.reuse, R6, R65 ;  /* 0x00000006d8417223 */ /* 0x044fe20000010141 */
[----:B------:R-:W-:Y:S01]  /*159c0*/  IABS R29, R29 ;  /* 0x0000001d001d7213 */ /* 0x000fe20000000000 */
[C---:B-----5:R-:W-:Y:S01]  /*159d0*/  FFMA.FTZ R13, -R216.reuse, R32, R13 ;  /* 0x00000020d80d7223 */ /* 0x060fe2000001010d */
[----:B------:R-:W-:Y:S01]  /*159e0*/  FSEL R6, R35, -INF , !P1 ;  /* 0xff80000023067808 */ /* 0x000fe20004800000 */
[----:B------:R-:W-:Y:S01]  /*159f0*/  IMAD.MOV.U32 R35, RZ, RZ, R5 ;  /* 0x000000ffff237224 */ /* 0x000fe200078e0005 */
[----:B------:R-:W-:Y:S01]  /*15a00*/  ISETP.GE.OR P2, PT, R27, R220, !P2 ;  /* 0x000000dc1b00720c */ /* 0x000fe20005746670 */
[----:B------:R-:W-:Y:S01]  /*15a10*/  FFMA.FTZ R33, -R216, R33, R72 ;  /* 0x00000021d8217223 */ /* 0x000fe20000010148 */
[----:B------:R-:W-:Y:S01]  /*15a20*/  FSEL R5, R30, -INF , !P4 ;  /* 0xff8000001e057808 */ /* 0x000fe20006000000 */
[----:B------:R-:W2:Y:S01]  /*15a30*/  I2F R29, R29 ;  /* 0x0000001d001d7306 */ /* 0x000ea20000201400 */
[----:B------:R-:W-:-:S02]  /*15a40*/  ISETP.GE.AND P4, PT, R4, R218, PT ;  /* 0x000000da0400720c */ /* 0x000fc40003f86270 */
[----:B-1----:R-:W-:Y:S01]  /*15a50*/  FSEL R18, R12, -INF , !P3 ;  /* 0xff8000000c127808 */ /* 0x002fe20005800000 */
[----:B------:R-:W-:Y:S01]  /*15a60*/  IMAD.IADD R12, R222, 0x1, -R28 ;  /* 0x00000001de0c7824 */ /* 0x000fe200078e0a1c */
[CC--:B------:R-:W-:Y:S02]  /*15a70*/  ISETP.GE.AND P3, PT, R26.reuse, R221.reuse, PT ;  /* 0x000000dd1a00720c */ /* 0x0c0fe40003f66270 */
[----:B------:R-:W-:Y:S02]  /*15a80*/  FSEL R13, R13, -INF , !P2 ;  /* 0xff8000000d0d7808 */ /* 0x000fe40005000000 */
[----:B------:R-:W-:Y:S02]  /*15a90*/  ISETP.GE.OR P3, PT, R26, R220, !P3 ;  /* 0x000000dc1a00720c */ /* 0x000fe40005f66670 */
[----:B------:R-:W-:Y:S02]  /*15aa0*/  ISETP.GE.AND P2, PT, R10, R221, PT ;  /* 0x000000dd0a00720c */ /* 0x000fe40003f46270 */
[----:B------:R-:W-:Y:S01]  /*15ab0*/  IABS R30, R12 ;  /* 0x0000000c001e7213 */ /* 0x000fe20000000000 */
[----:B------:R-:W-:Y:S01]  /*15ac0*/  IMAD.IADD R12, R219, 0x1, -R4 ;  /* 0x00000001db0c7824 */ /* 0x000fe200078e0a04 */
[----:B------:R-:W-:-:S02]  /*15ad0*/  ISETP.GE.OR P4, PT, R4, R217, !P4 ;  /* 0x000000d90400720c */ /* 0x000fc40006786670 */
[----:B------:R-:W-:Y:S02]  /*15ae0*/  IABS R41, R41 ;  /* 0x0000002900297213 */ /* 0x000fe40000000000 */
[----:B------:R-:W-:Y:S02]  /*15af0*/  FSEL R4, R33, -INF , !P3 ;  /* 0xff80000021047808 */ /* 0x000fe40005800000 */
[----:B------:R-:W-:Y:S02]  /*15b00*/  ISETP.GE.AND P1, PT, R9, R221, PT ;  /* 0x000000dd0900720c */ /* 0x000fe40003f26270 */
[----:B------:R-:W-:Y:S02]  /*15b10*/  ISETP.GE.AND P3, PT, R2, R218, PT ;  /* 0x000000da0200720c */ /* 0x000fe40003f66270 */
[-C--:B------:R-:W-:Y:S01]  /*15b20*/  ISETP.GE.OR P2, PT, R10, R220.reuse, !P2 ;  /* 0x000000dc0a00720c */ /* 0x080fe20005746670 */
[----:B----4-:R-:W-:Y:S01]  /*15b30*/  FFMA.FTZ R31, -R216, R31, R64 ;  /* 0x0000001fd81f7223 */ /* 0x010fe20000010140 */
[----:B------:R-:W-:Y:S01]  /*15b40*/  ISETP.GE.OR P3, PT, R2, R217, !P3 ;  /* 0x000000d90200720c */ /* 0x000fe20005f66670 */
[----:B------:R-:W-:Y:S01]  /*15b50*/  IMAD.IADD R34, R219, 0x1, -R2 ;  /* 0x00000001db227824 */ /* 0x000fe200078e0a02 */
[----:B------:R-:W-:Y:S01]  /*15b60*/  ISETP.GE.OR P1, PT, R9, R220, !P1 ;  /* 0x000000dc0900720c */ /* 0x000fe20004f26670 */
[----:B------:R-:W1:Y:S01]  /*15b70*/  I2F R41, R41 ;  /* 0x0000002900297306 */ /* 0x000e620000201400 */
[----:B------:R-:W-:-:S02]  /*15b80*/  FSEL R2, R73, -INF , !P2 ;  /* 0xff80000049027808 */ /* 0x000fc40005000000 */
[-C--:B------:R-:W-:Y:S02]  /*15b90*/  ISETP.GE.AND P2, PT, R8, R221.reuse, PT ;  /* 0x000000dd0800720c */ /* 0x080fe40003f46270 */
[----:B------:R-:W-:Y:S02]  /*15ba0*/  FSEL R156, R31, -INF , !P1 ;  /* 0xff8000001f9c7808 */ /* 0x000fe40004800000 */
[----:B------:R-:W-:Y:S01]  /*15bb0*/  ISETP.GE.AND P1, PT, R24, R221, PT ;  /* 0x000000dd1800720c */ /* 0x000fe20003f26270 */
[----:B------:R-:W4:Y:S01]  /*15bc0*/  I2F R19, R19 ;  /* 0x0000001300137306 */ /* 0x000f220000201400 */
[-C--:B------:R-:W-:Y:S01]  /*15bd0*/  ISETP.GE.OR P2, PT, R8, R220.reuse, !P2 ;  /* 0x000000dc0800720c */ /* 0x080fe20005746670 */
[----:B--2---:R-:W-:Y:S01]  /*15be0*/  FFMA.FTZ R29, -R216, R29, R60 ;  /* 0x0000001dd81d7223 */ /* 0x004fe2000001013c */
[----:B------:R-:W-:Y:S02]  /*15bf0*/  ISETP.GE.OR P1, PT, R24, R220, !P1 ;  /* 0x000000dc1800720c */ /* 0x000fe40004f26670 */
[----:B------:R-:W-:-:S02]  /*15c00*/  FSEL R161, R65, -INF , !P2 ;  /* 0xff80000041a17808 */ /* 0x000fc40005000000 */
[-C--:B------:R-:W-:Y:S01]  /*15c10*/  ISETP.GE.AND P2, PT, R17, R221.reuse, PT ;  /* 0x000000dd1100720c */ /* 0x080fe20003f46270 */
[----:B------:R-:W-:Y:S01]  /*15c20*/  FFMA.FTZ R36, -R216, R36, R61 ;  /* 0x00000024d8247223 */ /* 0x000fe2000001013d */
[----:B------:R-:W-:Y:S02]  /*15c30*/  FSEL R158, R29, -INF , !P1 ;  /* 0xff8000001d9e7808 */ /* 0x000fe40004800000 */
[----:B------:R-:W-:Y:S02]  /*15c40*/  ISETP.GE.AND P1, PT, R16, R221, PT ;  /* 0x000000dd1000720c */ /* 0x000fe40003f26270 */
[-C--:B------:R-:W-:Y:S01]  /*15c50*/  ISETP.GE.OR P2, PT, R17, R220.reuse, !P2 ;  /* 0x000000dc1100720c */ /* 0x080fe20005746670 */
[----:B-1----:R-:W-:Y:S01]  /*15c60*/  FFMA.FTZ R41, -R216, R41, R48 ;  /* 0x00000029d8297223 */ /* 0x002fe20000010130 */
[----:B------:R-:W1:Y:S01]  /*15c70*/  I2F R35, R35 ;  /* 0x0000002300237306 */ /* 0x000e620000201400 */
[C---:B------:R-:W-:Y:S01]  /*15c80*/  IMAD.IADD R32, R219.reuse, 0x1, -R27 ;  /* 0x00000001db207824 */ /* 0x040fe200078e0a1b */
[----:B------:R-:W-:Y:S01]  /*15c90*/  ISETP.GE.OR P1, PT, R16, R220, !P1 ;  /* 0x000000dc1000720c */ /* 0x000fe20004f26670 */
[----:B------:R-:W-:Y:S01]  /*15ca0*/  IMAD.IADD R33, R219, 0x1, -R11 ;  /* 0x00000001db217824 */ /* 0x000fe200078e0a0b */
[----:B------:R-:W-:-:S02]  /*15cb0*/  FSEL R163, R36, -INF , !P2 ;  /* 0xff80000024a37808 */ /* 0x000fc40005000000 */
[----:B------:R-:W-:Y:S02]  /*15cc0*/  ISETP.GE.AND P2, PT, R25, R221, PT ;  /* 0x000000dd1900720c */ /* 0x000fe40003f46270 */
[----:B------:R-:W2:Y:S01]  /*15cd0*/  I2F R30, R30 ;  /* 0x0000001e001e7306 */ /* 0x000ea20000201400 */
[----:B------:R-:W-:Y:S01]  /*15ce0*/  FSEL R174, R41, -INF , !P1 ;  /* 0xff80000029ae7808 */ /* 0x000fe20004800000 */
[C---:B----4-:R-:W-:Y:S01]  /*15cf0*/  FFMA.FTZ R19, -R216.reuse, R19, R49 ;  /* 0x00000013d8137223 */ /* 0x050fe20000010131 */
[----:B------:R-:W-:Y:S02]  /*15d00*/  IABS R32, R32 ;  /* 0x0000002000207213 */ /* 0x000fe40000000000 */
[----:B------:R-:W-:Y:S02]  /*15d10*/  ISETP.GE.AND P1, PT, R3, R221, PT ;  /* 0x000000dd0300720c */ /* 0x000fe40003f26270 */
[----:B------:R-:W-:Y:S02]  /*15d20*/  IABS R33, R33 ;  /* 0x0000002100217213 */ /* 0x000fe40000000000 */
[----:B------:R-:W-:Y:S01]  /*15d30*/  ISETP.GE.OR P2, PT, R25, R220, !P2 ;  /* 0x000000dc1900720c */ /* 0x000fe20005746670 */
[----:B------:R-:W-:Y:S01]  /*15d40*/  FFMA.FTZ R43, -R216, R43, R80 ;  /* 0x0000002bd82b7223 */ /* 0x000fe20000010150 */
[----:B------:R-:W-:-:S02]  /*15d50*/  IABS R12, R12 ;  /* 0x0000000c000c7213 */ /* 0x000fc40000000000 */
[----:B------:R-:W-:Y:S02]  /*15d60*/  IABS R34, R34 ;  /* 0x0000002200227213 */ /* 0x000fe40000000000 */
[----:B------:R-:W-:Y:S01]  /*15d70*/  ISETP.GE.OR P1, PT, R3, R220, !P1 ;  /* 0x000000dc0300720c */ /* 0x000fe20004f26670 */
[----:B------:R-:W-:Y:S01]  /*15d80*/  I2F R32, R32 ;  /* 0x0000002000207306 */ /* 0x000fe20000201400 */
[----:B------:R-:W-:Y:S01]  /*15d90*/  FSEL R173, R19, -INF , !P2 ;  /* 0xff80000013ad7808 */ /* 0x000fe20005000000 */
[----:B------:R-:W-:Y:S01]  /*15da0*/  IMAD.IADD R19, R219, 0x1, -R10 ;  /* 0x00000001db137824 */ /* 0x000fe200078e0a0a */
[----:B------:R-:W-:Y:S02]  /*15db0*/  FSEL R170, R43, -INF , !P1 ;  /* 0xff8000002baa7808 */ /* 0x000fe40004800000 */
[----:B------:R-:W-:-:S03]  /*15dc0*/  ISETP.GE.AND P1, PT, R28, R221, PT ;  /* 0x000000dd1c00720c */ /* 0x000fc60003f26270 */
[----:B------:R4:W-:Y:S01]  /*15dd0*/  I2F R31, R34 ;  /* 0x00000022001f7306 */ /* 0x0009e20000201400 */
[----:B------:R-:W-:Y:S01]  /*15de0*/  IABS R19, R19 ;  /* 0x0000001300137213 */ /* 0x000fe20000000000 */
[----:B-1----:R-:W-:Y:S01]  /*15df0*/  FFMA.FTZ R35, -R216, R35, R22 ;  /* 0x00000023d8237223 */ /* 0x002fe20000010116 */
[----:B------:R-:W-:-:S05]  /*15e00*/  ISETP.GE.AND P2, PT, R27, R218, PT ;  /* 0x000000da1b00720c */ /* 0x000fca0003f46270 */
[----:B------:R-:W1:Y:S01]  /*15e10*/  I2F R33, R33 ;  /* 0x0000002100217306 */ /* 0x000e620000201400 */
[----:B--2---:R-:W-:Y:S01]  /*15e20*/  FFMA.FTZ R30, -R216, R30, R81 ;  /* 0x0000001ed81e7223 */ /* 0x004fe20000010151 */
[----:B------:R-:W-:-:S06]  /*15e30*/  ISETP.GE.OR P1, PT, R28, R220, !P1 ;  /* 0x000000dc1c00720c */ /* 0x000fcc0004f26670 */
[----:B------:R-:W2:Y:S01]  /*15e40*/  I2F R12, R12 ;  /* 0x0000000c000c7306 */ /* 0x000ea20000201400 */
[----:B----4-:R-:W-:Y:S01]  /*15e50*/  IMAD.IADD R34, R219, 0x1, -R26 ;  /* 0x00000001db227824 */ /* 0x010fe200078e0a1a */
[----:B------:R-:W-:Y:S01]  /*15e60*/  ISETP.GE.OR P2, PT, R27, R217, !P2 ;  /* 0x000000d91b00720c */ /* 0x000fe20005746670 */
[----:B------:R-:W-:-:S03]  /*15e70*/  IMAD.IADD R29, R219, 0x1, -R7 ;  /* 0x00000001db1d7824 */ /* 0x000fc600078e0a07 */
[----:B------:R-:W-:Y:S02]  /*15e80*/  IABS R34, R34 ;  /* 0x0000002200227213 */ /* 0x000fe40000000000 */
[----:B------:R4:W-:Y:S01]  /*15e90*/  I2F R22, R19 ;  /* 0x0000001300167306 */ /* 0x0009e20000201400 */
[----:B------:R-:W-:Y:S02]  /*15ea0*/  FSEL R143, R30, -INF , !P1 ;  /* 0xff8000001e8f7808 */ /* 0x000fe40004800000 */
[----:B------:R-:W-:Y:S02]  /*15eb0*/  ISETP.GE.AND P1, PT, R11, R218, PT ;  /* 0x000000da0b00720c */ /* 0x000fe40003f26270 */
[----:B------:R-:W-:-:S03]  /*15ec0*/  IABS R29, R29 ;  /* 0x0000001d001d7213 */ /* 0x000fc60000000000 */
[----:B------:R-:W5:Y:S01]  /*15ed0*/  I2F R27, R34 ;  /* 0x00000022001b7306 */ /* 0x000f620000201400 */
[----:B------:R-:W-:Y:S01]  /*15ee0*/  IMAD.IADD R36, R219, 0x1, -R9 ;  /* 0x00000001db247824 */ /* 0x000fe200078e0a09 */
[----:B------:R-:W-:Y:S02]  /*15ef0*/  ISETP.GE.OR P1, PT, R11, R217, !P1 ;  /* 0x000000d90b00720c */ /* 0x000fe40004f26670 */
[----:B----4-:R-:W-:Y:S02]  /*15f00*/  FSEL R19, R35, -INF , !P6 ;  /* 0xff80000023137808 */ /* 0x010fe40007000000 */
[----:B------:R-:W-:Y:S01]  /*15f10*/  ISETP.GE.AND P6, PT, R7, R218, PT ;  /* 0x000000da0700720c */ /* 0x000fe20003fc6270 */
[----:B-1----:R-:W-:-:S03]  /*15f20*/  FFMA.FTZ R11, -R216, R33, R78 ;  /* 0x00000021d80b7223 */ /* 0x002fc6000001014e */
[----:B------:R-:W-:Y:S01]  /*15f30*/  ISETP.GE.OR P6, PT, R7, R217, !P6 ;  /* 0x000000d90700720c */ /* 0x000fe200077c6670 */
[C---:B------:R-:W-:Y:S02]  /*15f40*/  FFMA.FTZ R7, -R216.reuse, R32, R15 ;  /* 0x00000020d8077223 */ /* 0x040fe4000001010f */
[C---:B--2---:R-:W-:Y:S01]  /*15f50*/  FFMA.FTZ R12, -R216.reuse, R12, R23 ;  /* 0x0000000cd80c7223 */ /* 0x044fe20000010117 */
[----:B------:R-:W1:Y:S01]  /*15f60*/  I2F R29, R29 ;  /* 0x0000001d001d7306 */ /* 0x000e620000201400 */
[----:B------:R-:W-:Y:S01]  /*15f70*/  FFMA.FTZ R31, -R216, R31, R14 ;  /* 0x0000001fd81f7223 */ /* 0x000fe2000001010e */
[----:B------:R-:W-:Y:S02]  /*15f80*/  IABS R36, R36 ;  /* 0x0000002400247213 */ /* 0x000fe40000000000 */
[----:B------:R-:W-:Y:S02]  /*15f90*/  FSEL R7, R7, -INF , !P2 ;  /* 0xff80000007077808 */ /* 0x000fe40005000000 */
[----:B------:R-:W-:-:S02]  /*15fa0*/  ISETP.GE.AND P2, PT, R9, R218, PT ;  /* 0x000000da0900720c */ /* 0x000fc40003f46270 */
[----:B------:R-:W-:Y:S02]  /*15fb0*/  FSEL R11, R11, -INF , !P1 ;  /* 0xff8000000b0b7808 */ /* 0x000fe40004800000 */
[----:B------:R-:W-:Y:S02]  /*15fc0*/  FSEL R14, R12, -INF , !P4 ;  /* 0xff8000000c0e7808 */ /* 0x000fe40006000000 */
[-C--:B------:R-:W-:Y:S01]  /*15fd0*/  ISETP.GE.AND P1, PT, R8, R218.reuse, PT ;  /* 0x000000da0800720c */ /* 0x080fe20003f26270 */
[----:B------:R-:W2:Y:S01]  /*15fe0*/  I2F R35, R36 ;  /* 0x0000002400237306 */ /* 0x000ea20000201400 */
[-C--:B------:R-:W-:Y:S02]  /*15ff0*/  ISETP.GE.AND P4, PT, R26, R218.reuse, PT ;  /* 0x000000da1a00720c */ /* 0x080fe40003f86270 */
[----:B------:R-:W-:Y:S02]  /*16000*/  FSEL R12, R31, -INF , !P3 ;  /* 0xff8000001f0c7808 */ /* 0x000fe40005800000 */
[----:B------:R-:W-:Y:S01]  /*16010*/  ISETP.GE.AND P3, PT, R10, R218, PT ;  /* 0x000000da0a00720c */ /* 0x000fe20003f66270 */
[----:B------:R-:W-:Y:S01]  /*16020*/  IMAD.IADD R30, R219, 0x1, -R8 ;  /* 0x00000001db1e7824 */ /* 0x000fe200078e0a08 */
[----:B------:R-:W-:Y:S01]  /*16030*/  ISETP.GE.OR P2, PT, R9, R217, !P2 ;  /* 0x000000d90900720c */ /* 0x000fe20005746670 */
[----:B-----5:R-:W-:Y:S01]  /*16040*/  FFMA.FTZ R9, -R216, R27, R74 ;  /* 0x0000001bd8097223 */ /* 0x020fe2000001014a */
[-C--:B------:R-:W-:Y:S01]  /*16050*/  ISETP.GE.OR P1, PT, R8, R217.reuse, !P1 ;  /* 0x000000d90800720c */ /* 0x080fe20004f26670 */
[----:B------:R-:W-:Y:S01]  /*16060*/  FFMA.FTZ R8, -R216, R22, R75 ;  /* 0x00000016d8087223 */ /* 0x000fe2000001014b */
[----:B------:R-:W-:-:S02]  /*16070*/  ISETP.GE.OR P4, PT, R26, R217, !P4 ;  /* 0x000000d91a00720c */ /* 0x000fc40006786670 */
[----:B------:R-:W-:Y:S02]  /*16080*/  ISETP.GE.OR P3, PT, R10, R217, !P3 ;  /* 0x000000d90a00720c */ /* 0x000fe40005f66670 */
[----:B------:R-:W-:Y:S02]  /*16090*/  FSEL R9, R9, -INF , !P4 ;  /* 0xff80000009097808 */ /* 0x000fe40006000000 */
[----:B------:R-:W-:Y:S02]  /*160a0*/  ISETP.GE.AND P4, PT, R17, R218, PT ;  /* 0x000000da1100720c */ /* 0x000fe40003f86270 */
[----:B------:R-:W-:Y:S02]  /*160b0*/  FSEL R8, R8, -INF , !P3 ;  /* 0xff80000008087808 */ /* 0x000fe40005800000 */
[----:B------:R-:W-:Y:S02]  /*160c0*/  IABS R30, R30 ;  /* 0x0000001e001e7213 */ /* 0x000fe40000000000 */
[----:B------:R-:W-:Y:S01]  /*160d0*/  ISETP.GE.AND P3, PT, R16, R218, PT ;  /* 0x000000da1000720c */ /* 0x000fe20003f66270 */
[----:B-1----:R-:W-:Y:S01]  /*160e0*/  FFMA.FTZ R10, -R216, R29, R79 ;  /* 0x0000001dd80a7223 */ /* 0x002fe2000001014f */
[----:B------:R-:W-:Y:S01]  /*160f0*/  FMNMX.FTZ R23, R21, R20, !PT ;  /* 0x0000001415177209 */ /* 0x000fe20007810000 */
[----:B------:R-:W-:Y:S01]  /*16100*/  IMAD.IADD R22, R219, 0x1, -R17 ;  /* 0x00000001db167824 */ /* 0x000fe200078e0a11 */
[-C--:B------:R-:W-:Y:S01]  /*16110*/  ISETP.GE.OR P4, PT, R17, R217.reuse, !P4 ;  /* 0x000000d91100720c */ /* 0x080fe20006786670 */
[----:B------:R-:W-:Y:S01]  /*16120*/  IMAD.IADD R17, R219, 0x1, -R16 ;  /* 0x00000001db117824 */ /* 0x000fe200078e0a10 */
[----:B------:R-:W-:Y:S01]  /*16130*/  ISETP.GE.OR P3, PT, R16, R217, !P3 ;  /* 0x000000d91000720c */ /* 0x000fe20005f66670 */
[----:B------:R-:W1:Y:S01]  /*16140*/  I2F R30, R30 ;  /* 0x0000001e001e7306 */ /* 0x000e620000201400 */
[----:B------:R-:W-:Y:S01]  /*16150*/  FMNMX.FTZ R16, R18, R23, !PT ;  /* 0x0000001712107209 */ /* 0x000fe20007810000 */
[----:B--2---:R-:W-:Y:S01]  /*16160*/  FFMA.FTZ R35, -R216, R35, R66 ;  /* 0x00000023d8237223 */ /* 0x004fe20000010142 */
[----:B------:R-:W-:-:S02]  /*16170*/  FSEL R10, R10, -INF , !P6 ;  /* 0xff8000000a0a7808 */ /* 0x000fc40007000000 */
[C---:B------:R-:W-:Y:S02]  /*16180*/  ISETP.GE.AND P6, PT, R24.reuse, R218, PT ;  /* 0x000000da1800720c */ /* 0x040fe40003fc6270 */
[----:B------:R-:W-:Y:S01]  /*16190*/  FMNMX.FTZ R23, R13, R16, !PT ;  /* 0x000000100d177209 */ /* 0x000fe20007810000 */
[----:B------:R-:W-:Y:S01]  /*161a0*/  IMAD.IADD R15, R219, 0x1, -R24 ;  /* 0x00000001db0f7824 */ /* 0x000fe200078e0a18 */
[----:B------:R-:W-:Y:S02]  /*161b0*/  ISETP.GE.OR P6, PT, R24, R217, !P6 ;  /* 0x000000d91800720c */ /* 0x000fe400077c6670 */
[----:B------:R-:W-:Y:S02]  /*161c0*/  FSEL R166, R35, -INF , !P2 ;  /* 0xff80000023a67808 */ /* 0x000fe40005000000 */
[----:B------:R-:W-:Y:S02]  /*161d0*/  ISETP.GE.AND P2, PT, R25, R218, PT ;  /* 0x000000da1900720c */ /* 0x000fe40003f46270 */
[----:B------:R-:W-:Y:S01]  /*161e0*/  FMNMX.FTZ R24, R6, R23, !PT ;  /* 0x0000001706187209 */ /* 0x000fe20007810000 */
[----:B------:R-:W-:Y:S01]  /*161f0*/  IMAD.IADD R16, R219, 0x1, -R25 ;  /* 0x00000001db107824 */ /* 0x000fe200078e0a19 */
[----:B------:R-:W-:-:S02]  /*16200*/  ISETP.GE.OR P2, PT, R25, R217, !P2 ;  /* 0x000000d91900720c */ /* 0x000fc40005746670 */
[----:B------:R-:W-:Y:S02]  /*16210*/  FMNMX.FTZ R23, R5, R24, !PT ;  /* 0x0000001805177209 */ /* 0x000fe40007810000 */
[----:B------:R-:W-:Y:S01]  /*16220*/  FMNMX.FTZ R25, R19, R14, !PT ;  /* 0x0000000e13197209 */ /* 0x000fe20007810000 */
[----:B-1----:R-:W-:Y:S01]  /*16230*/  FFMA.FTZ R30, -R216, R30, R67 ;  /* 0x0000001ed81e7223 */ /* 0x002fe20000010143 */
[----:B------:R-:W-:Y:S02]  /*16240*/  FMNMX.FTZ R23, R4, R23, !PT ;  /* 0x0000001704177209 */ /* 0x000fe40007810000 */
[----:B------:R-:W-:Y:S02]  /*16250*/  FMNMX.FTZ R26, R12, R25, !PT ;  /* 0x000000190c1a7209 */ /* 0x000fe40007810000 */
[----:B------:R-:W-:Y:S02]  /*16260*/  IABS R15, R15 ;  /* 0x0000000f000f7213 */ /* 0x000fe40000000000 */
[----:B------:R-:W-:-:S02]  /*16270*/  FMNMX.FTZ R23, R2, R23, !PT ;  /* 0x0000001702177209 */ /* 0x000fc40007810000 */
[----:B------:R-:W-:Y:S02]  /*16280*/  FMNMX.FTZ R26, R7, R26, !PT ;  /* 0x0000001a071a7209 */ /* 0x000fe40007810000 */
[----:B------:R-:W-:Y:S02]  /*16290*/  IABS R22, R22 ;  /* 0x0000001600167213 */ /* 0x000fe40000000000 */
[----:B------:R-:W-:Y:S01]  /*162a0*/  FSEL R169, R30, -INF , !P1 ;  /* 0xff8000001ea97808 */ /* 0x000fe20004800000 */
[----:B------:R-:W1:Y:S01]  /*162b0*/  I2F R15, R15 ;  /* 0x0000000f000f7306 */ /* 0x000e620000201400 */
[----:B------:R-:W-:Y:S02]  /*162c0*/  ISETP.GE.AND P1, PT, R3, R218, PT ;  /* 0x000000da0300720c */ /* 0x000fe40003f26270 */
[----:B------:R-:W-:Y:S02]  /*162d0*/  FMNMX.FTZ R24, R156, R23, !PT ;  /* 0x000000179c187209 */ /* 0x000fe40007810000 */
[----:B------:R-:W-:-:S02]  /*162e0*/  FMNMX.FTZ R27, R11, R26, !PT ;  /* 0x0000001a0b1b7209 */ /* 0x000fc40007810000 */
[----:B------:R-:W-:Y:S01]  /*162f0*/  IABS R17, R17 ;  /* 0x0000001100117213 */ /* 0x000fe20000000000 */
[----:B------:R-:W2:Y:S01]  /*16300*/  I2F R22, R22 ;  /* 0x0000001600167306 */ /* 0x000ea20000201400 */
[----:B------:R-:W-:Y:S01]  /*16310*/  ISETP.GE.OR P1, PT, R3, R217, !P1 ;  /* 0x000000d90300720c */ /* 0x000fe20004f26670 */
[----:B------:R-:W-:Y:S01]  /*16320*/  IMAD.IADD R3, R219, 0x1, -R3 ;  /* 0x00000001db037824 */ /* 0x000fe200078e0a03 */
[----:B------:R-:W-:Y:S02]  /*16330*/  FMNMX.FTZ R25, R161, R24, !PT ;  /* 0x00000018a1197209 */ /* 0x000fe40007810000 */
[----:B------:R-:W-:Y:S02]  /*16340*/  FMNMX.FTZ R26, R10, R27, !PT ;  /* 0x0000001b0a1a7209 */ /* 0x000fe40007810000 */
[----:B------:R-:W-:Y:S01]  /*16350*/  IABS R16, R16 ;  /* 0x0000001000107213 */ /* 0x000fe20000000000 */
[----:B------:R-:W4:Y:S01]  /*16360*/  I2F R17, R17 ;  /* 0x0000001100117306 */ /* 0x000f220000201400 */
[----:B------:R-:W-:Y:S01]  /*16370*/  FMNMX.FTZ R24, R158, R25, !PT ;  /* 0x000000199e187209 */ /* 0x000fe20007810000 */
[----:B------:R-:W-:Y:S01]  /*16380*/  IMAD.IADD R23, R219, 0x1, -R28 ;  /* 0x00000001db177824 */ /* 0x000fe200078e0a1c */
[----:B------:R-:W-:-:S02]  /*16390*/  IABS R3, R3 ;  /* 0x0000000300037213 */ /* 0x000fc40000000000 */
[----:B------:R-:W-:Y:S02]  /*163a0*/  FMNMX.FTZ R25, R9, R26, !PT ;  /* 0x0000001a09197209 */ /* 0x000fe40007810000 */
[----:B------:R-:W-:Y:S01]  /*163b0*/  FMNMX.FTZ R27, R163, R24, !PT ;  /* 0x00000018a31b7209 */ /* 0x000fe20007810000 */
[----:B------:R-:W5:Y:S01]  /*163c0*/  I2F R16, R16 ;  /* 0x0000001000107306 */ /* 0x000f620000201400 */
[----:B------:R-:W-:Y:S02]  /*163d0*/  FMNMX.FTZ R25, R8, R25, !PT ;  /* 0x0000001908197209 */ /* 0x000fe40007810000 */
[----:B------:R-:W-:Y:S01]  /*163e0*/  IABS R23, R23 ;  /* 0x0000001700177213 */ /* 0x000fe20000000000 */
[----:B-1----:R-:W-:Y:S01]  /*163f0*/  FFMA.FTZ R15, -R216, R15, R62 ;  /* 0x0000000fd80f7223 */ /* 0x002fe2000001013e */
[----:B------:R-:W-:-:S03]  /*16400*/  FMNMX.FTZ R24, R174, R27, !PT ;  /* 0x0000001bae187209 */ /* 0x000fc60007810000 */
[----:B------:R-:W1:Y:S01]  /*16410*/  I2F R3, R3 ;  /* 0x0000000300037306 */ /* 0x000e620000201400 */
[----:B------:R-:W-:Y:S01]  /*16420*/  FMNMX.FTZ R26, R166, R25, !PT ;  /* 0x00000019a61a7209 */ /* 0x000fe20007810000 */
[----:B--2---:R-:W-:Y:S01]  /*16430*/  FFMA.FTZ R22, -R216, R22, R63 ;  /* 0x00000016d8167223 */ /* 0x004fe2000001013f */
[----:B------:R-:W-:Y:S02]  /*16440*/  FMNMX.FTZ R25, R173, R24, !PT ;  /* 0x00000018ad197209 */ /* 0x000fe40007810000 */
[----:B------:R-:W-:Y:S02]  /*16450*/  FSEL R171, R15, -INF , !P6 ;  /* 0xff8000000fab7808 */ /* 0x000fe40007000000 */
[----:B------:R-:W-:Y:S01]  /*16460*/  FMNMX.FTZ R26, R169, R26, !PT ;  /* 0x0000001aa91a7209 */ /* 0x000fe20007810000 */
[----:B------:R-:W2:Y:S01]  /*16470*/  I2F R23, R23 ;  /* 0x0000001700177306 */ /* 0x000ea20000201400 */
[----:B------:R-:W-:Y:S01]  /*16480*/  FMNMX.FTZ R24, R170, R25, !PT ;  /* 0x00000019aa187209 */ /* 0x000fe20007810000 */
[----:B----4-:R-:W-:Y:S01]  /*16490*/  FFMA.FTZ R17, -R216, R17, R50 ;  /* 0x00000011d8117223 */ /* 0x010fe20000010132 */
[----:B------:R-:W-:-:S02]  /*164a0*/  FSEL R172, R22, -INF , !P4 ;  /* 0xff80000016ac7808 */ /* 0x000fc40006000000 */
[----:B------:R-:W-:Y:S01]  /*164b0*/  FMNMX.FTZ R25, R171, R26, !PT ;  /* 0x0000001aab197209 */ /* 0x000fe20007810000 */
[----:B-----5:R-:W-:Y:S01]  /*164c0*/  FFMA.FTZ R51, -R216, R16, R51 ;  /* 0x00000010d8337223 */ /* 0x020fe20000010133 */
[----:B------:R-:W-:Y:S02]  /*164d0*/  FSEL R142, R17, -INF , !P3 ;  /* 0xff800000118e7808 */ /* 0x000fe40005800000 */
[----:B------:R-:W-:Y:S01]  /*164e0*/  FMNMX.FTZ R25, R172, R25, !PT ;  /* 0x00000019ac197209 */ /* 0x000fe20007810000 */
[----:B-1----:R-:W-:Y:S01]  /*164f0*/  FFMA.FTZ R3, -R216, R3, R82 ;  /* 0x00000003d8037223 */ /* 0x002fe20000010152 */
[----:B------:R-:W-:Y:S02]  /*16500*/  ISETP.GE.AND P4, PT, R28, R218, PT ;  /* 0x000000da1c00720c */ /* 0x000fe40003f86270 */
[----:B------:R-:W-:Y:S02]  /*16510*/  FSEL R141, R51, -INF , !P2 ;  /* 0xff800000338d7808 */ /* 0x000fe40005000000 */
[----:B------:R-:W-:Y:S01]  /*16520*/  FMNMX.FTZ R22, R142, R25, !PT ;  /* 0x000000198e167209 */ /* 0x000fe20007810000 */
[----:B--2---:R-:W-:Y:S01]  /*16530*/  FFMA.FTZ R23, -R216, R23, R83 ;  /* 0x00000017d8177223 */ /* 0x004fe20000010153 */
[----:B------:R-:W-:-:S02]  /*16540*/  FSEL R140, R3, -INF , !P1 ;  /* 0xff800000038c7808 */ /* 0x000fc40004800000 */
[----:B------:R-:W-:Y:S02]  /*16550*/  ISETP.GE.OR P4, PT, R28, R217, !P4 ;  /* 0x000000d91c00720c */ /* 0x000fe40006786670 */
        /* <DEDUP_REMOVED lines=13> */
[----:B------:R-:W4:Y:S01]  /*16630*/  LDSM.16.MT88.4 R40, [R197+0xe000] ;  /* 0x00e00000c528783b */ /* 0x000f220000004200 */
[----:B------:R-:W-:-:S03]  /*16640*/  IMAD R196, R56, 0x2, R197 ;  /* 0x0000000238c47824 */ /* 0x000fc600078e02c5 */
[----:B------:R-:W5:Y:S01]  /*16650*/  LDSM.16.MT88.4 R56, [R195+0xe000] ;  /* 0x00e00000c338783b */ /* 0x000f620000004200 */
[----:B-1----:R-:W-:Y:S02]  /*16660*/  FMNMX.FTZ R132, R15, R132, !PT ;  /* 0x000000840f847209 */ /* 0x002fe40007810000 */
[----:B--2---:R-:W-:-:S03]  /*16670*/  FMNMX.FTZ R3, R16, R3, !PT ;  /* 0x0000000310037209 */ /* 0x004fc60007810000 */
[C---:B---3--:R-:W-:Y:S01]  /*16680*/  FMUL.FTZ R168, R167.reuse, R132 ;  /* 0x00000084a7a87220 */ /* 0x048fe20000410000 */
        /* <DEDUP_REMOVED lines=333> */
.L_x_6334:
[----:B------:R-:W-:Y:S02]  /*17b60*/  ULDC.64 UR4, c[0x0][0x118] ;  /* 0x0000460000047ab9 */ /* 0x000fe40000000a00 */
[----:B------:R-:W2:Y:S02]  /*17b70*/  LD.E R5, [R226.64+0x40] ;  /* 0x00004004e2057980 */ /* 0x000ea4000c101900 */
[----:B--2---:R-:W-:-:S04]  /*17b80*/  LEA R5, -R5, RZ, 0x6 ;  /* 0x000000ff05057211 */ /* 0x004fc800078e31ff */
[----:B------:R-:W-:Y:S02]  /*17b90*/  SHF.R.S32.HI R2, RZ, 0x1f, R5 ;  /* 0x0000001fff027819 */ /* 0x000fe40000011405 */
.L_x_6335:
[----:B------:R-:W-:Y:S05]  /*17ba0*/  BSYNC B0 ;  /* 0x0000000000007941 */ /* 0x000fea0003800000 */
.L_x_6333:
[C---:B------:R-:W-:Y:S01]  /*17bb0*/  LOP3.LUT P5, RZ, R214.reuse, 0x1, RZ, 0xc0, !PT ;  /* 0x00000001d6ff7812 */ /* 0x040fe200078ac0ff */
[----:B------:R-:W-:Y:S01]  /*17bc0*/  ULDC.64 UR4, c[0x0][0x118] ;  /* 0x0000460000047ab9 */ /* 0x000fe20000000a00 */
[C---:B------:R-:W-:Y:S01]  /*17bd0*/  LOP3.LUT P4, RZ, R214.reuse, 0x2, RZ, 0xc0, !PT ;  /* 0x00000002d6ff7812 */ /* 0x040fe2000788c0ff */
[----:B------:R-:W-:Y:S01]  /*17be0*/  IMAD R0, R215, 0x40, R0 ;  /* 0x00000040d7007824 */ /* 0x000fe200078e0200 */
[----:B------:R-:W-:Y:S01]  /*17bf0*/  LOP3.LUT P3, RZ, R214, 0x4, RZ, 0xc0, !PT ;  /* 0x00000004d6ff7812 */ /* 0x000fe2000786c0ff */
[----:B------:R-:W-:Y:S01]  /*17c00*/  BSSY B1, `(.L_x_6336) ;  /* 0x000029e000017945 */ /* 0x000fe20003800000 */
[----:B------:R-:W-:Y:S01]  /*17c10*/  IADD3 R7, P2, R5, R198, RZ ;  /* 0x000000c605077210 */ /* 0x000fe20007f5e0ff */
[----:B------:R-:W-:Y:S01]  /*17c20*/  IMAD.IADD R134, R219, 0x1, -R0 ;  /* 0x00000001db867824 */ /* 0x000fe200078e0a00 */
        /* <DEDUP_REMOVED lines=32> */
[----:B------:R-:W-:Y:S01]  /*17e30*/  IABS R134, R134 ;  /* 0x0000008600867213 */ /* 0x000fe20000000000 */
[----:B------:R-:W-:Y:S01]  /*17e40*/  IMAD.IADD R2, R222, 0x1, -R0 ;  /* 0x00000001de027824 */ /* 0x000fe200078e0a00 */
[----:B------:R-:W-:Y:S02]  /*17e50*/  ISETP.GE.AND P2, PT, R0, R221, PT ;  /* 0x000000dd0000720c */ /* 0x000fe40003f46270 */
[----:B------:R-:W-:Y:S01]  /*17e60*/  @!PT LDS RZ, [RZ] ;  /* 0x00000000fffff984 */ /* 0x000fe20000000800 */
[----:B------:R-:W-:Y:S01]  /*17e70*/  @!PT LDS RZ, [RZ] ;  /* 0x00000000fffff984 */ /* 0x000fe20000000800 */
[----:B------:R-:W-:Y:S01]  /*17e80*/  @!PT LDS RZ, [RZ] ;  /* 0x00000000fffff984 */ /* 0x000fe20000000800 */
[----:B------:R2:W-:Y:S02]  /*17e90*/  @P4 LDGSTS.E.BYPASS.LTC128B.128 [R211+0xe000], [R4.64+0x80] ;  /* 0x0e00008004d34fae */ /* 0x0005e4000b901d44 */
[----:B------:R-:W-:-:S02]  /*17ea0*/  IABS R2, R2 ;  /* 0x0000000200027213 */ /* 0x000fc40000000000 */
[----:B------:R-:W-:Y:S01]  /*17eb0*/  @!P4 STS.128 [R211+0xe000], RZ ;  /* 0x00e000ffd300c388 */ /* 0x000fe20000000c00 */
[C---:B------:R-:W-:Y:S02]  /*17ec0*/  ISETP.GE.OR P2, PT, R0.reuse, R220, !P2 ;  /* 0x000000dc0000720c */ /* 0x040fe40005746670 */
[----:B------:R-:W-:Y:S01]  /*17ed0*/  IMAD.MOV.U32 R133, RZ, RZ, R2 ;  /* 0x000000ffff857224 */ /* 0x000fe200078e0002 */
[----:B------:R-:W-:-:S04]  /*17ee0*/  IADD3 R2, R0, 0x1, RZ ;  /* 0x0000000100027810 */ /* 0x000fc80007ffe0ff */
[C---:B------:R-:W-:Y:S01]  /*17ef0*/  ISETP.GE.AND P6, PT, R2.reuse, R221, PT ;  /* 0x000000dd0200720c */ /* 0x040fe20003fc6270 */
[----:B------:R-:W3:Y:S01]  /*17f00*/  I2F R133, R133 ;  /* 0x0000008500857306 */ /* 0x000ee20000201400 */
[C---:B------:R-:W-:Y:S02]  /*17f10*/  ISETP.GE.AND P1, PT, R2.reuse, R218, PT ;  /* 0x000000da0200720c */ /* 0x040fe40003f26270 */
[C---:B------:R-:W-:Y:S02]  /*17f20*/  ISETP.GE.OR P6, PT, R2.reuse, R220, !P6 ;  /* 0x000000dc0200720c */ /* 0x040fe400077c6670 */
[----:B------:R-:W-:Y:S01]  /*17f30*/  ISETP.GE.OR P1, PT, R2, R217, !P1 ;  /* 0x000000d90200720c */ /* 0x000fe20004f26670 */
        /* <DEDUP_REMOVED lines=53> */
[----:B-----5:R-:W5:Y:S04]  /*18290*/  LDSM.16.M88.4 R12, [R192+0x6000] ;  /* 0x00600000c00c783b */ /* 0x020f680000000200 */
[----:B------:R-:W3:Y:S04]  /*182a0*/  LDSM.16.M88.4 R144, [R192+0x6800] ;  /* 0x00680000c090783b */ /* 0x000ee80000000200 */
        /* <DEDUP_REMOVED lines=8> */
[C---:B-----5:R-:W-:Y:S03]  /*18330*/  HMMA.16816.F32.BF16 R16, R168.reuse, R12, RZ ;  /* 0x0000000ca810723c */ /* 0x060fe600000418ff */
[----:B--2---:R-:W2:Y:S04]  /*18340*/  LDSM.16.M88.4 R4, [R187+0x6000] ;  /* 0x00600000bb04783b */ /* 0x004ea80000000200 */
[----:B------:R-:W5:Y:S01]  /*18350*/  LDSM.16.M88.4 R160, [R187+0x6800] ;  /* 0x00680000bba0783b */ /* 0x000f620000000200 */
[C---:B------:R-:W-:Y:S03]  /*18360*/  HMMA.16816.F32.BF16 R12, R168.reuse, R14, RZ ;  /* 0x0000000ea80c723c */ /* 0x040fe600000418ff */
[----:B------:R-:W-:Y:S04]  /*18370*/  LDSM.16.M88.4 R172, [R192+0x8000] ;  /* 0x00800000c0ac783b */ /* 0x000fe80000000200 */
[----:B------:R-:W-:Y:S01]  /*18380*/  LDSM.16.M88.4 R228, [R192+0xb800] ;  /* 0x00b80000c0e4783b */ /* 0x000fe20000000200 */
[C---:B---3--:R-:W-:Y:S03]  /*18390*/  HMMA.16816.F32.BF16 R148, R168.reuse, R144, RZ ;  /* 0x00000090a894723c */ /* 0x048fe600000418ff */
[----:B------:R-:W0:Y:S05]  /*183a0*/  LDGDEPBAR ;  /* 0x00000000000079af */ /* 0x000e2a0000000000 */
[C---:B------:R-:W-:Y:S08]  /*183b0*/  HMMA.16816.F32.BF16 R140, R168.reuse, R136, RZ ;  /* 0x00000088a88c723c */ /* 0x040ff000000418ff */
[C---:B------:R-:W-:Y:S08]  /*183c0*/  HMMA.16816.F32.BF16 R144, R168.reuse, R146, RZ ;  /* 0x00000092a890723c */ /* 0x040ff000000418ff */
[C---:B------:R-:W-:Y:S08]  /*183d0*/  HMMA.16816.F32.BF16 R136, R168.reuse, R138, RZ ;  /* 0x0000008aa888723c */ /* 0x040ff000000418ff */
[C---:B------:R-:W-:Y:S08]  /*183e0*/  HMMA.16816.F32.BF16 R32, R168.reuse, R156, RZ ;  /* 0x0000009ca820723c */ /* 0x040ff000000418ff */
[----:B------:R-:W-:Y:S01]  /*183f0*/  HMMA.16816.F32.BF16 R168, R168, R158, RZ ;  /* 0x0000009ea8a8723c */ /* 0x000fe200000418ff */
[----:B------:R-:W3:Y:S07]  /*18400*/  LDSM.16.M88.4 R156, [R187+0x7000] ;  /* 0x00700000bb9c783b */ /* 0x000eee0000000200 */
[C---:B----4-:R-:W-:Y:S08]  /*18410*/  HMMA.16816.F32.BF16 R16, R8.reuse, R152, R16 ;  /* 0x000000980810723c */ /* 0x050ff00000041810 */
[C---:B------:R-:W-:Y:S01]  /*18420*/  HMMA.16816.F32.BF16 R12, R8.reuse, R154, R12 ;  /* 0x0000009a080c723c */ /* 0x040fe2000004180c */
[----:B------:R-:W4:Y:S07]  /*18430*/  LDSM.16.M88.4 R152, [R187+0x7800] ;  /* 0x00780000bb98783b */ /* 0x000f2e0000000200 */
[C---:B------:R-:W-:Y:S08]  /*18440*/  HMMA.16816.F32.BF16 R148, R8.reuse, R28, R148 ;  /* 0x0000001c0894723c */ /* 0x040ff00000041894 */
[C---:B------:R-:W-:Y:S01]  /*18450*/  HMMA.16816.F32.BF16 R144, R8.reuse, R30, R144 ;  /* 0x0000001e0890723c */ /* 0x040fe20000041890 */
[----:B------:R-:W-:Y:S07]  /*18460*/  LDSM.16.M88.4 R28, [R188] ;  /* 0x00000000bc1c783b */ /* 0x000fee0000000200 */
[C---:B-1----:R-:W-:Y:S08]  /*18470*/  HMMA.16816.F32.BF16 R140, R8.reuse, R20, R140 ;  /* 0x00000014088c723c */ /* 0x042ff0000004188c */
[C---:B------:R-:W-:Y:S01]  /*18480*/  HMMA.16816.F32.BF16 R136, R8.reuse, R22, R136 ;  /* 0x000000160888723c */ /* 0x040fe20000041888 */
[----:B------:R-:W1:Y:S07]  /*18490*/  LDSM.16.M88.4 R20, [R183] ;  /* 0x00000000b714783b */ /* 0x000e6e0000000200 */
[C---:B------:R-:W-:Y:S08]  /*184a0*/  HMMA.16816.F32.BF16 R32, R8.reuse, R164, R32 ;  /* 0x000000a40820723c */ /* 0x040ff00000041820 */
[----:B------:R-:W-:Y:S01]  /*184b0*/  HMMA.16816.F32.BF16 R168, R8, R166, R168 ;  /* 0x000000a608a8723c */ /* 0x000fe200000418a8 */
[----:B------:R-:W1:Y:S04]  /*184c0*/  LDSM.16.M88.4 R8, [R183+0x800] ;  /* 0x00080000b708783b */ /* 0x000e680000000200 */
[----:B------:R-:W-:Y:S03]  /*184d0*/  LDSM.16.M88.4 R164, [R182] ;  /* 0x00000000b6a4783b */ /* 0x000fe60000000200 */
[C---:B--2---:R-:W-:Y:S08]  /*184e0*/  HMMA.16816.F32.BF16 R16, R24.reuse, R4, R16 ;  /* 0x000000041810723c */ /* 0x044ff00000041810 */
[C---:B------:R-:W-:Y:S01]  /*184f0*/  HMMA.16816.F32.BF16 R12, R24.reuse, R6, R12 ;  /* 0x00000006180c723c */ /* 0x040fe2000004180c */
[----:B------:R-:W2:Y:S07]  /*18500*/  LDSM.16.M88.4 R4, [R183+0x1000] ;  /* 0x00100000b704783b */ /* 0x000eae0000000200 */
[C---:B-----5:R-:W-:Y:S08]  /*18510*/  HMMA.16816.F32.BF16 R148, R24.reuse, R160, R148 ;  /* 0x000000a01894723c */ /* 0x060ff00000041894 */
[C---:B------:R-:W-:Y:S01]  /*18520*/  HMMA.16816.F32.BF16 R144, R24.reuse, R162, R144 ;  /* 0x000000a21890723c */ /* 0x040fe20000041890 */
[----:B------:R-:W-:Y:S07]  /*18530*/  LDSM.16.M88.4 R160, [R181] ;  /* 0x00000000b5a0783b */ /* 0x000fee0000000200 */
[C---:B---3--:R-:W-:Y:S08]  /*18540*/  HMMA.16816.F32.BF16 R140, R24.reuse, R156, R140 ;  /* 0x0000009c188c723c */ /* 0x048ff0000004188c */
        /* <DEDUP_REMOVED lines=17> */
[----:B------:R-:W3:Y:S04]  /*18660*/  LDSM.16.M88.4 R156, [R180] ;  /* 0x00000000b49c783b */ /* 0x000ee80000000200 */
[----:B------:R-:W5:Y:S03]  /*18670*/  LDSM.16.M88.4 R28, [R179] ;  /* 0x00000000b31c783b */ /* 0x000f660000000200 */
        /* <DEDUP_REMOVED lines=21> */
[----:B------:R-:W-:Y:S07]  /*187d0*/  LDSM.16.M88.4 R156, [R183+0x3000] ;  /* 0x00300000b79c783b */ /* 0x000fee0000000200 */
[C---:B-----5:R-:W-:Y:S08]  /*187e0*/  HMMA.16816.F32.BF16 R32, R4.reuse, R28, R32 ;  /* 0x0000001c0420723c */ /* 0x060ff00000041820 */
[----:B------:R-:W-:Y:S01]  /*187f0*/  HMMA.16816.F32.BF16 R168, R4, R30, R168 ;  /* 0x0000001e04a8723c */ /* 0x000fe200000418a8 */
[----:B------:R-:W-:Y:S04]  /*18800*/  LDSM.16.M88.4 R28, [R188+0x2000] ;  /* 0x00200000bc1c783b */ /* 0x000fe80000000200 */
[----:B------:R-:W2:Y:S03]  /*18810*/  LDSM.16.M88.4 R4, [R183+0x2000] ;  /* 0x00200000b704783b */ /* 0x000ea60000000200 */
[C---:B-1----:R-:W-:Y:S08]  /*18820*/  HMMA.16816.F32.BF16 R16, R8.reuse, R152, R16 ;  /* 0x000000980810723c */ /* 0x042ff00000041810 */
[C---:B------:R-:W-:Y:S01]  /*18830*/  HMMA.16816.F32.BF16 R12, R8.reuse, R154, R12 ;  /* 0x0000009a080c723c */ /* 0x040fe2000004180c */
[----:B------:R-:W-:Y:S07]  /*18840*/  LDSM.16.M88.4 R152, [R183+0x3800] ;  /* 0x00380000b798783b */ /* 0x000fee0000000200 */
[C---:B----4-:R-:W-:Y:S08]  /*18850*/  HMMA.16816.F32.BF16 R148, R8.reuse, R24, R148 ;  /* 0x000000180894723c */ /* 0x050ff00000041894 */
[C---:B------:R-:W-:Y:S01]  /*18860*/  HMMA.16816.F32.BF16 R144, R8.reuse, R26, R144 ;  /* 0x0000001a0890723c */ /* 0x040fe20000041890 */
[----:B------:R-:W1:Y:S07]  /*18870*/  LDSM.16.M88.4 R24, [R192+0xa000] ;  /* 0x00a00000c018783b */ /* 0x000e6e0000000200 */
[----:B------:R-:W-:Y:S08]  /*18880*/  HMMA.16816.F32.BF16 R140, R8, R20, R140 ;  /* 0x00000014088c723c */ /* 0x000ff0000004188c */
[----:B--2---:R-:W-:Y:S08]  /*18890*/  HMMA.16816.F32.BF16 R16, R28, R4, R16 ;  /* 0x000000041c10723c */ /* 0x004ff00000041810 */
[C---:B------:R-:W-:Y:S01]  /*188a0*/  HMMA.16816.F32.BF16 R136, R8.reuse, R22, R136 ;  /* 0x000000160888723c */ /* 0x040fe20000041888 */
[----:B------:R-:W2:Y:S07]  /*188b0*/  LDSM.16.M88.4 R20, [R192+0xa800] ;  /* 0x00a80000c014783b */ /* 0x000eae0000000200 */
[C---:B------:R-:W-:Y:S08]  /*188c0*/  HMMA.16816.F32.BF16 R32, R8.reuse, R164, R32 ;  /* 0x000000a40820723c */ /* 0x040ff00000041820 */
[----:B------:R-:W-:Y:S01]  /*188d0*/  HMMA.16816.F32.BF16 R168, R8, R166, R168 ;  /* 0x000000a608a8723c */ /* 0x000fe200000418a8 */
[----:B------:R-:W-:Y:S04]  /*188e0*/  LDSM.16.M88.4 R164, [R191+0x4000] ;  /* 0x00400000bfa4783b */ /* 0x000fe80000000200 */
[----:B------:R-:W-:Y:S03]  /*188f0*/  LDSM.16.M88.4 R8, [R192+0xb000] ;  /* 0x00b00000c008783b */ /* 0x000fe60000000200 */
[C---:B------:R-:W-:Y:S01]  /*18900*/  HMMA.16816.F32.BF16 R12, R28.reuse, R6, R12 ;  /* 0x000000061c0c723c */ /* 0x040fe2000004180c */
[----:B------:R-:W3:Y:S07]  /*18910*/  LDSM.16.M88.4 R4, [R178] ;  /* 0x00000000b204783b */ /* 0x000eee0000000200 */
[----:B------:R-:W-:Y:S08]  /*18920*/  HMMA.16816.F32.BF16 R148, R28, R160, R148 ;  /* 0x000000a01c94723c */ /* 0x000ff00000041894 */
[----:B-1----:R-:W-:Y:S08]  /*18930*/  HMMA.16816.F32.BF16 R16, R172, R24, R16 ;  /* 0x00000018ac10723c */ /* 0x002ff00000041810 */
[C---:B------:R-:W-:Y:S01]  /*18940*/  HMMA.16816.F32.BF16 R144, R28.reuse, R162, R144 ;  /* 0x000000a21c90723c */ /* 0x040fe20000041890 */
[----:B------:R-:W1:Y:S07]  /*18950*/  LDSM.16.M88.4 R160, [R177] ;  /* 0x00000000b1a0783b */ /* 0x000e6e0000000200 */
[C---:B------:R-:W-:Y:S08]  /*18960*/  HMMA.16816.F32.BF16 R140, R28.reuse, R156, R140 ;  /* 0x0000009c1c8c723c */ /* 0x040ff0000004188c */
[C---:B------:R-:W-:Y:S01]  /*18970*/  HMMA.16816.F32.BF16 R136, R28.reuse, R158, R136 ;  /* 0x0000009e1c88723c */ /* 0x040fe20000041888 */
[----:B------:R-:W-:Y:S07]  /*18980*/  LDSM.16.M88.4 R156, [R176] ;  /* 0x00000000b09c783b */ /* 0x000fee0000000200 */
[C---:B------:R-:W-:Y:S08]  /*18990*/  HMMA.16816.F32.BF16 R32, R28.reuse, R152, R32 ;  /* 0x000000981c20723c */ /* 0x040ff00000041820 */
[----:B------:R-:W-:Y:S01]  /*189a0*/  HMMA.16816.F32.BF16 R168, R28, R154, R168 ;  /* 0x0000009a1ca8723c */ /* 0x000fe200000418a8 */
[----:B------:R-:W-:Y:S04]  /*189b0*/  LDSM.16.M88.4 R28, [R189+0x4000] ;  /* 0x00400000bd1c783b */ /* 0x000fe80000000200 */
[----:B------:R-:W-:Y:S03]  /*189c0*/  LDSM.16.M88.4 R152, [R135] ;  /* 0x000000008798783b */ /* 0x000fe60000000200 */
[C---:B------:R-:W-:Y:S01]  /*189d0*/  HMMA.16816.F32.BF16 R12, R172.reuse, R26, R12 ;  /* 0x0000001aac0c723c */ /* 0x040fe2000004180c */
[----:B------:R-:W4:Y:S07]  /*189e0*/  LDSM.16.M88.4 R24, [R187+0xa000] ;  /* 0x00a00000bb18783b */ /* 0x000f2e0000000200 */
[----:B--2---:R-:W-:Y:S08]  /*189f0*/  HMMA.16816.F32.BF16 R148, R172, R20, R148 ;  /* 0x00000014ac94723c */ /* 0x004ff00000041894 */
[----:B---3--:R-:W-:Y:S08]  /*18a00*/  HMMA.16816.F32.BF16 R16, R164, R4, R16 ;  /* 0x00000004a410723c */ /* 0x008ff00000041810 */
[C---:B------:R-:W-:Y:S01]  /*18a10*/  HMMA.16816.F32.BF16 R144, R172.reuse, R22, R144 ;  /* 0x00000016ac90723c */ /* 0x040fe20000041890 */
[----:B------:R-:W2:Y:S07]  /*18a20*/  LDSM.16.M88.4 R20, [R187+0xa800] ;  /* 0x00a80000bb14783b */ /* 0x000eae0000000200 */
[C---:B------:R-:W-:Y:S08]  /*18a30*/  HMMA.16816.F32.BF16 R140, R172.reuse, R8, R140 ;  /* 0x00000008ac8c723c */ /* 0x040ff0000004188c */
[----:B------:R-:W-:Y:S01]  /*18a40*/  HMMA.16816.F32.BF16 R136, R172, R10, R136 ;  /* 0x0000000aac88723c */ /* 0x000fe20000041888 */
[----:B------:R-:W-:Y:S07]  /*18a50*/  LDSM.16.M88.4 R8, [R188+0x4000] ;  /* 0x00400000bc08783b */ /* 0x000fee0000000200 */
[C---:B------:R-:W-:Y:S01]  /*18a60*/  HMMA.16816.F32.BF16 R12, R164.reuse, R6, R12 ;  /* 0x00000006a40c723c */ /* 0x040fe2000004180c */
[----:B------:R-:W3:Y:S07]  /*18a70*/  LDSM.16.M88.4 R4, [R183+0x4000] ;  /* 0x00400000b704783b */ /* 0x000eee0000000200 */
[----:B-1----:R-:W-:Y:S08]  /*18a80*/  HMMA.16816.F32.BF16 R148, R164, R160, R148 ;  /* 0x000000a0a494723c */ /* 0x002ff00000041894 */
[----:B------:R-:W-:Y:S08]  /*18a90*/  HMMA.16816.F32.BF16 R32, R172, R228, R32 ;  /* 0x000000e4ac20723c */ /* 0x000ff00000041820 */
[C---:B----4-:R-:W-:Y:S08]  /*18aa0*/  HMMA.16816.F32.BF16 R16, R28.reuse, R24, R16 ;  /* 0x000000181c10723c */ /* 0x050ff00000041810 */
[----:B------:R-:W-:Y:S01]  /*18ab0*/  HMMA.16816.F32.BF16 R12, R28, R26, R12 ;  /* 0x0000001a1c0c723c */ /* 0x000fe2000004180c */
[----:B------:R-:W1:Y:S07]  /*18ac0*/  LDSM.16.M88.4 R24, [R183+0x4800] ;  /* 0x00480000b718783b */ /* 0x000e6e0000000200 */
[----:B------:R-:W-:Y:S08]  /*18ad0*/  HMMA.16816.F32.BF16 R144, R164, R162, R144 ;  /* 0x000000a2a490723c */ /* 0x000ff00000041890 */
[----:B--2---:R-:W-:Y:S07]  /*18ae0*/  HMMA.16816.F32.BF16 R148, R28, R20, R148 ;  /* 0x000000141c94723c */ /* 0x004fee0000041894 */
[----:B------:R-:W-:Y:S01]  /*18af0*/  IADD3 R20, R0, 0x8, RZ ;  /* 0x0000000800147810 */ /* 0x000fe20007ffe0ff */
[----:B------:R-:W-:Y:S01]  /*18b00*/  HMMA.16816.F32.BF16 R32, R164, R152, R32 ;  /* 0x00000098a420723c */ /* 0x000fe20000041820 */
[----:B------:R-:W-:-:S02]  /*18b10*/  IMAD.MOV.U32 R21, RZ, RZ, R134 ;  /* 0x000000ffff157224 */ /* 0x000fc400078e0086 */
[----:B------:R-:W-:-:S04]  /*18b20*/  ISETP.GE.AND P5, PT, R20, R221, PT ;  /* 0x000000dd1400720c */ /* 0x000fc80003fa6270 */
[----:B------:R-:W-:Y:S01]  /*18b30*/  IMAD.IADD R152, R222, 0x1, -R2 ;  /* 0x00000001de987824 */ /* 0x000fe200078e0a02 */
[----:B---3--:R-:W-:Y:S01]  /*18b40*/  HMMA.16816.F32.BF16 R16, R8, R4, R16 ;  /* 0x000000040810723c */ /* 0x008fe20000041810 */
[----:B------:R-:W-:Y:S01]  /*18b50*/  ISETP.GE.OR P5, PT, R20, R220, !P5 ;  /* 0x000000dc1400720c */ /* 0x000fe20006fa6670 */
[----:B------:R-:W2:Y:S02]  /*18b60*/  I2F R21, R21 ;  /* 0x0000001500157306 */ /* 0x000ea40000201400 */
[----:B------:R-:W-:-:S03]  /*18b70*/  IABS R134, R152 ;  /* 0x0000009800867213 */ /* 0x000fc60000000000 */
[----:B------:R-:W-:Y:S01]  /*18b80*/  IMAD.IADD R5, R222, 0x1, -R20 ;  /* 0x00000001de057824 */ /* 0x000fe200078e0a14 */
[----:B------:R-:W-:Y:S02]  /*18b90*/  HMMA.16816.F32.BF16 R12, R8, R6, R12 ;  /* 0x00000006080c723c */ /* 0x000fe4000004180c */
[----:B------:R-:W3:Y:S02]  /*18ba0*/  I2F R4, R134 ;  /* 0x0000008600047306 */ /* 0x000ee40000201400 */
[----:B------:R-:W-:-:S03]  /*18bb0*/  IABS R5, R5 ;  /* 0x0000000500057213 */ /* 0x000fc60000000000 */
[C---:B------:R-:W-:Y:S01]  /*18bc0*/  IMAD.IADD R6, R219.reuse, 0x1, -R2 ;  /* 0x00000001db067824 */ /* 0x040fe200078e0a02 */
[----:B------:R-:W-:Y:S01]  /*18bd0*/  HMMA.16816.F32.BF16 R144, R28, R22, R144 ;  /* 0x000000161c90723c */ /* 0x000fe20000041890 */
[----:B------:R-:W-:Y:S01]  /*18be0*/  IMAD.MOV.U32 R7, RZ, RZ, R5 ;  /* 0x000000ffff077224 */ /* 0x000fe200078e0005 */
[----:B------:R-:W-:Y:S01]  /*18bf0*/  IADD3 R5, R0, 0x9, RZ ;  /* 0x0000000900057810 */ /* 0x000fe20007ffe0ff */
[----:B------:R-:W-:Y:S01]  /*18c00*/  IMAD.IADD R2, R219, 0x1, -R20 ;  /* 0x00000001db027824 */ /* 0x000fe200078e0a14 */
[----:B------:R-:W-:-:S03]  /*18c10*/  IABS R6, R6 ;  /* 0x0000000600067213 */ /* 0x000fc60000000000 */
[----:B------:R-:W4:Y:S01]  /*18c20*/  I2F R7, R7 ;  /* 0x0000000700077306 */ /* 0x000f220000201400 */
[----:B------:R-:W-:Y:S01]  /*18c30*/  IMAD.IADD R23, R222, 0x1, -R5 ;  /* 0x00000001de177824 */ /* 0x000fe200078e0a05 */
[----:B-1----:R-:W-:Y:S01]  /*18c40*/  HMMA.16816.F32.BF16 R148, R8, R24, R148 ;  /* 0x000000180894723c */ /* 0x002fe20000041894 */
[----:B------:R-:W-:Y:S01]  /*18c50*/  IMAD.MOV.U32 R22, RZ, RZ, R6 ;  /* 0x000000ffff167224 */ /* 0x000fe200078e0006 */
[----:B------:R-:W-:Y:S01]  /*18c60*/  IABS R2, R2 ;  /* 0x0000000200027213 */ /* 0x000fe20000000000 */
[C---:B------:R-:W-:Y:S01]  /*18c70*/  FFMA.FTZ R16, -R216.reuse, R133, R16 ;  /* 0x00000085d8107223 */ /* 0x040fe20000010110 */
[----:B------:R-:W-:Y:S01]  /*18c80*/  IABS R6, R23 ;  /* 0x0000001700067213 */ /* 0x000fe20000000000 */
[C---:B--2---:R-:W-:Y:S01]  /*18c90*/  FFMA.FTZ R18, -R216.reuse, R21, R18 ;  /* 0x00000015d8127223 */ /* 0x044fe20000010112 */
[----:B------:R1:W2:Y:S01]  /*18ca0*/  I2F R23, R2 ;  /* 0x0000000200177306 */ /* 0x0002a20000201400 */
[----:B---3--:R-:W-:Y:S01]  /*18cb0*/  FFMA.FTZ R24, -R216, R4, R17 ;  /* 0x00000004d8187223 */ /* 0x008fe20000010111 */
[----:B------:R-:W-:Y:S01]  /*18cc0*/  FSEL R17, R16, -INF , !P2 ;  /* 0xff80000010117808 */ /* 0x000fe20005000000 */
[----:B------:R-:W-:Y:S01]  /*18cd0*/  HMMA.16816.F32.BF16 R140, R164, R156, R140 ;  /* 0x0000009ca48c723c */ /* 0x000fe2000004188c */
[----:B------:R-:W-:-:S02]  /*18ce0*/  ISETP.GE.AND P2, PT, R20, R218, PT ;  /* 0x000000da1400720c */ /* 0x000fc40003f46270 */
[----:B------:R-:W-:Y:S02]  /*18cf0*/  FSEL R16, R24, -INF , !P6 ;  /* 0xff80000018107808 */ /* 0x000fe40007000000 */
[----:B------:R-:W3:Y:S01]  /*18d00*/  I2F R4, R6 ;  /* 0x0000000600047306 */ /* 0x000ee20000201400 */
[----:B----4-:R-:W-:Y:S01]  /*18d10*/  FFMA.FTZ R7, -R216, R7, R12 ;  /* 0x00000007d8077223 */ /* 0x010fe2000001010c */
[----:B------:R-:W-:Y:S01]  /*18d20*/  ISETP.GE.AND P6, PT, R5, R221, PT ;  /* 0x000000dd0500720c */ /* 0x000fe20003fc6270 */
[----:B------:R-:W-:Y:S01]  /*18d30*/  IMAD.IADD R12, R219, 0x1, -R5 ;  /* 0x00000001db0c7824 */ /* 0x000fe200078e0a05 */
[----:B------:R-:W-:Y:S01]  /*18d40*/  IADD3 R25, R0, 0x10, RZ ;  /* 0x0000001000197810 */ /* 0x000fe20007ffe0ff */
[----:B------:R-:W-:Y:S01]  /*18d50*/  HMMA.16816.F32.BF16 R144, R8, R26, R144 ;  /* 0x0000001a0890723c */ /* 0x000fe20000041890 */
[----:B------:R-:W-:Y:S02]  /*18d60*/  ISETP.GE.OR P6, PT, R5, R220, !P6 ;  /* 0x000000dc0500720c */ /* 0x000fe400077c6670 */
[----:B-1----:R-:W-:Y:S01]  /*18d70*/  FSEL R2, R7, -INF , !P5 ;  /* 0xff80000007027808 */ /* 0x002fe20006800000 */
[----:B------:R-:W1:Y:S01]  /*18d80*/  I2F R22, R22 ;  /* 0x0000001600167306 */ /* 0x000e620000201400 */
[----:B------:R-:W-:Y:S01]  /*18d90*/  ISETP.GE.AND P5, PT, R5, R218, PT ;  /* 0x000000da0500720c */ /* 0x000fe20003fa6270 */
[C---:B--2---:R-:W-:Y:S01]  /*18da0*/  FFMA.FTZ R14, -R216.reuse, R23, R14 ;  /* 0x00000017d80e7223 */ /* 0x044fe2000001010e */
[----:B------:R-:W-:Y:S01]  /*18db0*/  IABS R12, R12 ;  /* 0x0000000c000c7213 */ /* 0x000fe20000000000 */
[----:B------:R-:W-:Y:S01]  /*18dc0*/  IMAD.IADD R23, R219, 0x1, -R25 ;  /* 0x00000001db177824 */ /* 0x000fe200078e0a19 */
[-C--:B------:R-:W-:Y:S01]  /*18dd0*/  ISETP.GE.OR P5, PT, R5, R217.reuse, !P5 ;  /* 0x000000d90500720c */ /* 0x080fe20006fa6670 */
[----:B------:R-:W-:Y:S01]  /*18de0*/  HMMA.16816.F32.BF16 R136, R164, R158, R136 ;  /* 0x0000009ea488723c */ /* 0x000fe20000041888 */
[----:B---3--:R-:W-:Y:S01]  /*18df0*/  FFMA.FTZ R13, -R216, R4, R13 ;  /* 0x00000004d80d7223 */ /* 0x008fe2000001010d */
[----:B------:R-:W-:Y:S01]  /*18e00*/  ISETP.GE.OR P2, PT, R20, R217, !P2 ;  /* 0x000000d91400720c */ /* 0x000fe20005746670 */
[----:B------:R-:W2:Y:S01]  /*18e10*/  LDSM.16.M88.4 R4, [R187+0xb000] ;  /* 0x00b00000bb04783b */ /* 0x000ea20000000200 */
[----:B------:R-:W-:Y:S01]  /*18e20*/  IMAD.IADD R20, R222, 0x1, -R25 ;  /* 0x00000001de147824 */ /* 0x000fe200078e0a19 */
[----:B------:R-:W-:Y:S01]  /*18e30*/  IADD3 R24, R0, 0x11, RZ ;  /* 0x0000001100187810 */ /* 0x000fe20007ffe0ff */
[----:B------:R-:W3:Y:S01]  /*18e40*/  I2F R12, R12 ;  /* 0x0000000c000c7306 */ /* 0x000ee20000201400 */
[----:B------:R-:W-:Y:S01]  /*18e50*/  FSEL R133, R13, -INF , !P6 ;  /* 0xff8000000d857808 */ /* 0x000fe20007000000 */
[----:B------:R-:W-:Y:S01]  /*18e60*/  HMMA.16816.F32.BF16 R168, R172, R230, R168 ;  /* 0x000000e6aca8723c */ /* 0x000fe200000418a8 */
[----:B------:R-:W-:Y:S01]  /*18e70*/  IABS R20, R20 ;  /* 0x0000001400147213 */ /* 0x000fe20000000000 */
[----:B-1----:R-:W-:Y:S01]  /*18e80*/  FFMA.FTZ R19, -R216, R22, R19 ;  /* 0x00000016d8137223 */ /* 0x002fe20000010113 */
[----:B------:R-:W-:Y:S01]  /*18e90*/  ISETP.GE.AND P6, PT, R0, R218, PT ;  /* 0x000000da0000720c */ /* 0x000fe20003fc6270 */
[----:B------:R-:W-:Y:S01]  /*18ea0*/  IMAD.IADD R22, R222, 0x1, -R24 ;  /* 0x00000001de167824 */ /* 0x000fe200078e0a18 */
[----:B------:R-:W-:Y:S01]  /*18eb0*/  IABS R23, R23 ;  /* 0x0000001700177213 */ /* 0x000fe20000000000 */
[----:B------:R-:W-:Y:S01]  /*18ec0*/  IMAD.MOV.U32 R27, RZ, RZ, R20 ;  /* 0x000000ffff1b7224 */ /* 0x000fe200078e0014 */
[----:B------:R-:W-:-:S02]  /*18ed0*/  IADD3 R20, R0, 0x18, RZ ;  /* 0x0000001800147810 */ /* 0x000fc40007ffe0ff */
[----:B------:R-:W-:Y:S02]  /*18ee0*/  IABS R22, R22 ;  /* 0x0000001600167213 */ /* 0x000fe40000000000 */
[----:B------:R-:W-:Y:S01]  /*18ef0*/  ISETP.GE.OR P6, PT, R0, R217, !P6 ;  /* 0x000000d90000720c */ /* 0x000fe200077c6670 */
[----:B------:R-:W1:Y:S01]  /*18f00*/  I2F R27, R27 ;  /* 0x0000001b001b7306 */ /* 0x000e620000201400 */
[----:B------:R-:W-:Y:S01]  /*18f10*/  IMAD.IADD R21, R222, 0x1, -R20 ;  /* 0x00000001de157824 */ /* 0x000fe200078e0a14 */
[----:B------:R-:W-:Y:S01]  /*18f20*/  FSEL R19, R19, -INF , !P1 ;  /* 0xff80000013137808 */ /* 0x000fe20004800000 */
[----:B---3--:R-:W-:Y:S01]  /*18f30*/  FFMA.FTZ R157, -R216, R12, R15 ;  /* 0x0000000cd89d7223 */ /* 0x008fe2000001010f */
[----:B------:R-:W-:Y:S02]  /*18f40*/  FSEL R158, R18, -INF , !P6 ;  /* 0xff800000129e7808 */ /* 0x000fe40007000000 */
[----:B------:R-:W-:Y:S02]  /*18f50*/  FSEL R18, R14, -INF , !P2 ;  /* 0xff8000000e127808 */ /* 0x000fe40005000000 */
[----:B------:R-:W3:Y:S01]  /*18f60*/  I2F R22, R22 ;  /* 0x0000001600167306 */ /* 0x000ee20000201400 */
[----:B------:R-:W-:Y:S01]  /*18f70*/  FSEL R157, R157, -INF , !P5 ;  /* 0xff8000009d9d7808 */ /* 0x000fe20006800000 */
[----:B------:R-:W4:Y:S01]  /*18f80*/  LDSM.16.M88.4 R12, [R183+0x5000] ;  /* 0x00500000b70c783b */ /* 0x000f220000000200 */
[----:B------:R-:W-:Y:S01]  /*18f90*/  IABS R21, R21 ;  /* 0x0000001500157213 */ /* 0x000fe20000000000 */
[----:B------:R-:W-:Y:S01]  /*18fa0*/  HMMA.16816.F32.BF16 R168, R164, R154, R168 ;  /* 0x0000009aa4a8723c */ /* 0x000fe200000418a8 */
[----:B------:R-:W-:-:S02]  /*18fb0*/  ISETP.GE.AND P2, PT, R24, R221, PT ;  /* 0x000000dd1800720c */ /* 0x000fc40003f46270 */
[----:B------:R-:W-:Y:S01]  /*18fc0*/  ISETP.GE.AND P5, PT, R24, R218, PT ;  /* 0x000000da1800720c */ /* 0x000fe20003fa6270 */
[----:B------:R-:W-:Y:S01]  /*18fd0*/  I2F R23, R23 ;  /* 0x0000001700177306 */ /* 0x000fe20000201400 */
[----:B------:R-:W-:Y:S01]  /*18fe0*/  ISETP.GE.AND P6, PT, R25, R221, PT ;  /* 0x000000dd1900720c */ /* 0x000fe20003fc6270 */
[----:B-1----:R-:W-:Y:S01]  /*18ff0*/  FFMA.FTZ R27, -R216, R27, R148 ;  /* 0x0000001bd81b7223 */ /* 0x002fe20000010194 */
[C---:B------:R-:W-:Y:S01]  /*19000*/  ISETP.GE.OR P2, PT, R24.reuse, R220, !P2 ;  /* 0x000000dc1800720c */ /* 0x040fe20005746670 */
[----:B------:R-:W-:Y:S01]  /*19010*/  IMAD.MOV.U32 R164, RZ, RZ, R232 ;  /* 0x000000ffffa47224 */ /* 0x000fe200078e00e8 */
[-C--:B------:R-:W-:Y:S01]  /*19020*/  ISETP.GE.OR P5, PT, R24, R217.reuse, !P5 ;  /* 0x000000d91800720c */ /* 0x080fe20006fa6670 */
[----:B------:R-:W-:Y:S01]  /*19030*/  IMAD.IADD R24, R219, 0x1, -R24 ;  /* 0x00000001db187824 */ /* 0x000fe200078e0a18 */
[C---:B--2---:R-:W-:Y:S01]  /*19040*/  HMMA.16816.F32.BF16 R140, R28.reuse, R4, R140 ;  /* 0x000000041c8c723c */ /* 0x044fe2000004188c */
[----:B------:R-:W1:Y:S01]  /*19050*/  I2F R21, R21 ;  /* 0x0000001500157306 */ /* 0x000e620000201400 */
[C---:B------:R-:W-:Y:S01]  /*19060*/  ISETP.GE.AND P1, PT, R25.reuse, R218, PT ;  /* 0x000000da1900720c */ /* 0x040fe20003f26270 */
[----:B---3--:R-:W-:Y:S01]  /*19070*/  FFMA.FTZ R22, -R216, R22, R149 ;  /* 0x00000016d8167223 */ /* 0x008fe20000010195 */
[C---:B------:R-:W-:Y:S01]  /*19080*/  ISETP.GE.OR P6, PT, R25.reuse, R220, !P6 ;  /* 0x000000dc1900720c */ /* 0x040fe200077c6670 */
[----:B------:R-:W-:Y:S01]  /*19090*/  IMAD.MOV.U32 R165, RZ, RZ, R233 ;  /* 0x000000ffffa57224 */ /* 0x000fe200078e00e9 */
[----:B------:R-:W-:Y:S01]  /*190a0*/  ISETP.GE.OR P1, PT, R25, R217, !P1 ;  /* 0x000000d91900720c */ /* 0x000fe20004f26670 */
[----:B------:R-:W-:Y:S01]  /*190b0*/  IMAD.IADD R5, R219, 0x1, -R20 ;  /* 0x00000001db057824 */ /* 0x000fe200078e0a14 */
[----:B------:R-:W-:Y:S01]  /*190c0*/  IABS R4, R24 ;  /* 0x0000001800047213 */ /* 0x000fe20000000000 */
[----:B------:R-:W-:Y:S01]  /*190d0*/  HMMA.16816.F32.BF16 R136, R28, R6, R136 ;  /* 0x000000061c88723c */ /* 0x000fe20000041888 */
[----:B------:R-:W-:-:S02]  /*190e0*/  FSEL R27, R27, -INF , !P6 ;  /* 0xff8000001b1b7808 */ /* 0x000fc40007000000 */
[----:B------:R-:W-:Y:S02]  /*190f0*/  IABS R5, R5 ;  /* 0x0000000500057213 */ /* 0x000fe40000000000 */
[----:B------:R-:W-:Y:S01]  /*19100*/  FSEL R25, R22, -INF , !P2 ;  /* 0xff80000016197808 */ /* 0x000fe20005000000 */
[----:B------:R-:W2:Y:S01]  /*19110*/  I2F R4, R4 ;  /* 0x0000000400047306 */ /* 0x000ea20000201400 */
[----:B------:R-:W-:Y:S01]  /*19120*/  ISETP.GE.AND P6, PT, R20, R221, PT ;  /* 0x000000dd1400720c */ /* 0x000fe20003fc6270 */
[----:B-1----:R-:W-:Y:S01]  /*19130*/  FFMA.FTZ R21, -R216, R21, R144 ;  /* 0x00000015d8157223 */ /* 0x002fe20000010190 */
[----:B------:R-:W-:Y:S01]  /*19140*/  ISETP.GE.AND P2, PT, R20, R218, PT ;  /* 0x000000da1400720c */ /* 0x000fe20003f46270 */
[----:B------:R-:W-:Y:S01]  /*19150*/  FFMA.FTZ R22, -R216, R23, R150 ;  /* 0x00000017d8167223 */ /* 0x000fe20000010196 */
[C---:B------:R-:W-:Y:S02]  /*19160*/  ISETP.GE.OR P6, PT, R20.reuse, R220, !P6 ;  /* 0x000000dc1400720c */ /* 0x040fe400077c6670 */
[----:B------:R-:W-:Y:S01]  /*19170*/  ISETP.GE.OR P2, PT, R20, R217, !P2 ;  /* 0x000000d91400720c */ /* 0x000fe20005746670 */
[----:B------:R-:W1:Y:S01]  /*19180*/  I2F R5, R5 ;  /* 0x0000000500057306 */ /* 0x000e620000201400 */
[----:B------:R-:W-:-:S02]  /*19190*/  IADD3 R20, R0, 0x19, RZ ;  /* 0x0000001900147810 */ /* 0x000fc40007ffe0ff */
[----:B------:R-:W-:Y:S01]  /*191a0*/  FSEL R24, R21, -INF , !P6 ;  /* 0xff80000015187808 */ /* 0x000fe20007000000 */
[C---:B----4-:R-:W-:Y:S01]  /*191b0*/  HMMA.16816.F32.BF16 R140, R8.reuse, R12, R140 ;  /* 0x0000000c088c723c */ /* 0x050fe2000004188c */
[----:B------:R-:W-:Y:S01]  /*191c0*/  FSEL R22, R22, -INF , !P1 ;  /* 0xff80000016167808 */ /* 0x000fe20004800000 */
[--C-:B------:R-:W-:Y:S01]  /*191d0*/  IMAD.IADD R23, R222, 0x1, -R20.reuse ;  /* 0x00000001de177824 */ /* 0x100fe200078e0a14 */
[C---:B------:R-:W-:Y:S01]  /*191e0*/  ISETP.GE.AND P6, PT, R20.reuse, R221, PT ;  /* 0x000000dd1400720c */ /* 0x040fe20003fc6270 */
[----:B------:R-:W-:Y:S01]  /*191f0*/  IMAD.IADD R6, R219, 0x1, -R20 ;  /* 0x00000001db067824 */ /* 0x000fe200078e0a14 */
[----:B------:R-:W-:Y:S02]  /*19200*/  ISETP.GE.AND P1, PT, R20, R218, PT ;  /* 0x000000da1400720c */ /* 0x000fe40003f26270 */
[----:B------:R-:W-:Y:S01]  /*19210*/  IABS R21, R23 ;  /* 0x0000001700157213 */ /* 0x000fe20000000000 */
[----:B--2---:R-:W-:Y:S01]  /*19220*/  FFMA.FTZ R23, -R216, R4, R151 ;  /* 0x00000004d8177223 */ /* 0x004fe20000010197 */
[----:B------:R-:W-:Y:S01]  /*19230*/  IABS R4, R6 ;  /* 0x0000000600047213 */ /* 0x000fe20000000000 */
[----:B------:R-:W-:Y:S01]  /*19240*/  HMMA.16816.F32.BF16 R136, R8, R14, R136 ;  /* 0x0000000e0888723c */ /* 0x000fe20000041888 */
[----:B------:R-:W-:Y:S01]  /*19250*/  IADD3 R6, R0, 0x20, RZ ;  /* 0x0000002000067810 */ /* 0x000fe20007ffe0ff */
[----:B-1----:R-:W-:Y:S01]  /*19260*/  FFMA.FTZ R5, -R216, R5, R146 ;  /* 0x00000005d8057223 */ /* 0x002fe20000010192 */
[----:B------:R-:W1:Y:S01]  /*19270*/  I2F R21, R21 ;  /* 0x0000001500157306 */ /* 0x000e620000201400 */
[----:B------:R-:W-:-:S02]  /*19280*/  ISETP.GE.OR P6, PT, R20, R220, !P6 ;  /* 0x000000dc1400720c */ /* 0x000fc400077c6670 */
[----:B------:R-:W-:Y:S01]  /*19290*/  ISETP.GE.OR P1, PT, R20, R217, !P1 ;  /* 0x000000d91400720c */ /* 0x000fe20004f26670 */
[--C-:B------:R-:W-:Y:S01]  /*192a0*/  IMAD.IADD R13, R222, 0x1, -R6.reuse ;  /* 0x00000001de0d7824 */ /* 0x100fe200078e0a06 */
[----:B------:R-:W-:Y:S01]  /*192b0*/  FSEL R23, R23, -INF , !P5 ;  /* 0xff80000017177808 */ /* 0x000fe20006800000 */
[----:B------:R-:W-:Y:S01]  /*192c0*/  IMAD.IADD R26, R219, 0x1, -R6 ;  /* 0x00000001db1a7824 */ /* 0x000fe200078e0a06 */
[----:B------:R-:W-:Y:S01]  /*192d0*/  FSEL R20, R5, -INF , !P2 ;  /* 0xff80000005147808 */ /* 0x000fe20005000000 */
[----:B------:R2:W3:Y:S01]  /*192e0*/  I2F R134, R4 ;  /* 0x0000000400867306 */ /* 0x0004e20000201400 */
[C---:B------:R-:W-:Y:S02]  /*192f0*/  ISETP.GE.AND P5, PT, R6.reuse, R221, PT ;  /* 0x000000dd0600720c */ /* 0x040fe40003fa6270 */
[C---:B------:R-:W-:Y:S02]  /*19300*/  ISETP.GE.AND P2, PT, R6.reuse, R218, PT ;  /* 0x000000da0600720c */ /* 0x040fe40003f46270 */
[----:B------:R-:W-:-:S02]  /*19310*/  ISETP.GE.OR P5, PT, R6, R220, !P5 ;  /* 0x000000dc0600720c */ /* 0x000fc40006fa6670 */
[----:B------:R-:W-:Y:S01]  /*19320*/  ISETP.GE.OR P2, PT, R6, R217, !P2 ;  /* 0x000000d90600720c */ /* 0x000fe20005746670 */
[----:B-1----:R-:W-:Y:S01]  /*19330*/  FFMA.FTZ R146, -R216, R21, R145 ;  /* 0x00000015d8927223 */ /* 0x002fe20000010191 */
[----:B------:R-:W-:Y:S02]  /*19340*/  IADD3 R12, R0, 0x21, RZ ;  /* 0x00000021000c7810 */ /* 0x000fe40007ffe0ff */
[----:B------:R-:W-:Y:S02]  /*19350*/  IABS R26, R26 ;  /* 0x0000001a001a7213 */ /* 0x000fe40000000000 */
[----:B------:R-:W-:Y:S01]  /*19360*/  IABS R13, R13 ;  /* 0x0000000d000d7213 */ /* 0x000fe20000000000 */
[----:B------:R-:W-:Y:S01]  /*19370*/  IMAD.IADD R145, R222, 0x1, -R12 ;  /* 0x00000001de917824 */ /* 0x000fe200078e0a0c */
[----:B------:R-:W-:Y:S01]  /*19380*/  IADD3 R144, R0, 0x28, RZ ;  /* 0x0000002800907810 */ /* 0x000fe20007ffe0ff */
[----:B--2---:R-:W1:Y:S01]  /*19390*/  LDSM.16.M88.4 R4, [R187+0xb800] ;  /* 0x00b80000bb04783b */ /* 0x004e620000000200 */
[----:B---3--:R-:W-:-:S02]  /*193a0*/  FFMA.FTZ R21, -R216, R134, R147 ;  /* 0x00000086d8157223 */ /* 0x008fc40000010193 */
[----:B------:R-:W-:Y:S01]  /*193b0*/  IABS R134, R145 ;  /* 0x0000009100867213 */ /* 0x000fe20000000000 */
[----:B------:R-:W2:Y:S01]  /*193c0*/  I2F R13, R13 ;  /* 0x0000000d000d7306 */ /* 0x000ea20000201400 */
[----:B------:R-:W-:Y:S01]  /*193d0*/  IMAD.IADD R147, R219, 0x1, -R12 ;  /* 0x00000001db937824 */ /* 0x000fe200078e0a0c */
[----:B------:R-:W-:Y:S02]  /*193e0*/  FSEL R21, R21, -INF , !P1 ;  /* 0xff80000015157808 */ /* 0x000fe40004800000 */
[C---:B------:R-:W-:Y:S02]  /*193f0*/  ISETP.GE.AND P1, PT, R12.reuse, R218, PT ;  /* 0x000000da0c00720c */ /* 0x040fe40003f26270 */
[----:B------:R-:W-:Y:S02]  /*19400*/  IABS R147, R147 ;  /* 0x0000009300937213 */ /* 0x000fe40000000000 */
[----:B------:R-:W3:Y:S01]  /*19410*/  I2F R145, R26 ;  /* 0x0000001a00917306 */ /* 0x000ee20000201400 */
[----:B------:R-:W-:Y:S01]  /*19420*/  ISETP.GE.OR P1, PT, R12, R217, !P1 ;  /* 0x000000d90c00720c */ /* 0x000fe20004f26670 */
[----:B--2---:R-:W-:-:S06]  /*19430*/  FFMA.FTZ R13, -R216, R13, R140 ;  /* 0x0000000dd80d7223 */ /* 0x004fcc000001018c */
[----:B------:R-:W2:Y:S01]  /*19440*/  I2F R134, R134 ;  /* 0x0000008600867306 */ /* 0x000ea20000201400 */
[----:B------:R-:W-:Y:S02]  /*19450*/  FSEL R175, R13, -INF , !P5 ;  /* 0xff8000000daf7808 */ /* 0x000fe40006800000 */
[----:B------:R-:W-:Y:S01]  /*19460*/  ISETP.GE.AND P5, PT, R144, R221, PT ;  /* 0x000000dd9000720c */ /* 0x000fe20003fa6270 */
[----:B---3--:R-:W-:Y:S01]  /*19470*/  FFMA.FTZ R167, -R216, R145, R142 ;  /* 0x00000091d8a77223 */ /* 0x008fe2000001018e */
[----:B------:R-:W-:Y:S01]  /*19480*/  FSEL R26, R146, -INF , !P6 ;  /* 0xff800000921a7808 */ /* 0x000fe20007000000 */
[--C-:B------:R-:W-:Y:S01]  /*19490*/  IMAD.IADD R146, R222, 0x1, -R144.reuse ;  /* 0x00000001de927824 */ /* 0x100fe200078e0a90 */
[----:B------:R-:W-:Y:S01]  /*194a0*/  ISETP.GE.AND P6, PT, R12, R221, PT ;  /* 0x000000dd0c00720c */ /* 0x000fe20003fc6270 */
[----:B------:R-:W-:Y:S01]  /*194b0*/  IMAD.IADD R145, R219, 0x1, -R144 ;  /* 0x00000001db917824 */ /* 0x000fe200078e0a90 */
[----:B------:R-:W-:Y:S02]  /*194c0*/  IADD3 R142, R0, 0x29, RZ ;  /* 0x00000029008e7810 */ /* 0x000fe40007ffe0ff */
[----:B------:R-:W-:Y:S01]  /*194d0*/  ISETP.GE.OR P6, PT, R12, R220, !P6 ;  /* 0x000000dc0c00720c */ /* 0x000fe200077c6670 */
[----:B------:R-:W-:Y:S01]  /*194e0*/  IMAD.MOV.U32 R12, RZ, RZ, R147 ;  /* 0x000000ffff0c7224 */ /* 0x000fe200078e0093 */
[----:B------:R-:W-:Y:S01]  /*194f0*/  FSEL R167, R167, -INF , !P2 ;  /* 0xff800000a7a77808 */ /* 0x000fe20005000000 */
[----:B--2---:R-:W-:Y:S01]  /*19500*/  FFMA.FTZ R134, -R216, R134, R141 ;  /* 0x00000086d8867223 */ /* 0x004fe2000001018d */
[----:B------:R-:W-:Y:S01]  /*19510*/  ISETP.GE.AND P2, PT, R144, R218, PT ;  /* 0x000000da9000720c */ /* 0x000fe20003f46270 */
[----:B------:R2:W3:Y:S01]  /*19520*/  I2F R140, R12 ;  /* 0x0000000c008c7306 */ /* 0x0004e20000201400 */
[----:B-1----:R-:W-:Y:S01]  /*19530*/  HMMA.16816.F32.BF16 R32, R28, R4, R32 ;  /* 0x000000041c20723c */ /* 0x002fe20000041820 */
[----:B------:R-:W-:-:S02]  /*19540*/  IADD3 R141, R0, 0x30, RZ ;  /* 0x00000030008d7810 */ /* 0x000fc40007ffe0ff */
[----:B------:R-:W-:Y:S02]  /*19550*/  FSEL R224, R134, -INF , !P6 ;  /* 0xff80000086e07808 */ /* 0x000fe40007000000 */
[----:B------:R-:W-:Y:S02]  /*19560*/  IABS R146, R146 ;  /* 0x0000009200927213 */ /* 0x000fe40000000000 */
[C-C-:B------:R-:W-:Y:S01]  /*19570*/  IMAD.IADD R5, R219.reuse, 0x1, -R142.reuse ;  /* 0x00000001db057824 */ /* 0x140fe200078e0a8e */
[----:B------:R-:W-:Y:S01]  /*19580*/  HMMA.16816.F32.BF16 R168, R28, R6, R168 ;  /* 0x000000061ca8723c */ /* 0x000fe200000418a8 */
[C---:B------:R-:W-:Y:S01]  /*19590*/  ISETP.GE.OR P5, PT, R144.reuse, R220, !P5 ;  /* 0x000000dc9000720c */ /* 0x040fe20006fa6670 */
[----:B------:R-:W1:Y:S01]  /*195a0*/  I2F R147, R146 ;  /* 0x0000009200937306 */ /* 0x000e620000201400 */
[----:B------:R-:W-:Y:S01]  /*195b0*/  ISETP.GE.OR P2, PT, R144, R217, !P2 ;  /* 0x000000d99000720c */ /* 0x000fe20005746670 */
[C---:B------:R-:W-:Y:S01]  /*195c0*/  IMAD.IADD R144, R222.reuse, 0x1, -R141 ;  /* 0x00000001de907824 */ /* 0x040fe200078e0a8d */
[----:B------:R-:W-:Y:S01]  /*195d0*/  IABS R5, R5 ;  /* 0x0000000500057213 */ /* 0x000fe20000000000 */
[----:B--2---:R-:W-:Y:S01]  /*195e0*/  IMAD.IADD R12, R222, 0x1, -R142 ;  /* 0x00000001de0c7824 */ /* 0x004fe200078e0a8e */
[----:B------:R-:W-:Y:S01]  /*195f0*/  IADD3 R6, R0, 0x38, RZ ;  /* 0x0000003800067810 */ /* 0x000fe20007ffe0ff */
[----:B---3--:R-:W-:Y:S01]  /*19600*/  FFMA.FTZ R143, -R216, R140, R143 ;  /* 0x0000008cd88f7223 */ /* 0x008fe2000001018f */
[----:B------:R-:W-:Y:S01]  /*19610*/  ISETP.GE.AND P6, PT, R142, R221, PT ;  /* 0x000000dd8e00720c */ /* 0x000fe20003fc6270 */
[----:B------:R-:W-:Y:S01]  /*19620*/  IMAD.MOV.U32 R134, RZ, RZ, R5 ;  /* 0x000000ffff867224 */ /* 0x000fe200078e0005 */
[----:B------:R-:W-:Y:S01]  /*19630*/  IABS R4, R12 ;  /* 0x0000000c00047213 */ /* 0x000fe20000000000 */
[----:B------:R-:W-:Y:S01]  /*19640*/  IMAD.IADD R30, R219, 0x1, -R6 ;  /* 0x00000001db1e7824 */ /* 0x000fe200078e0a06 */
[----:B------:R-:W2:Y:S01]  /*19650*/  LDSM.16.M88.4 R12, [R183+0x5800] ;  /* 0x00580000b70c783b */ /* 0x000ea20000000200 */
[----:B------:R-:W-:Y:S01]  /*19660*/  IABS R5, R144 ;  /* 0x0000009000057213 */ /* 0x000fe20000000000 */
[----:B------:R3:W4:Y:S01]  /*19670*/  I2F R140, R4 ;  /* 0x00000004008c7306 */ /* 0x0007220000201400 */
[----:B------:R-:W-:Y:S01]  /*19680*/  FSEL R172, R143, -INF , !P1 ;  /* 0xff8000008fac7808 */ /* 0x000fe20004800000 */
[----:B-1----:R-:W-:Y:S01]  /*19690*/  FFMA.FTZ R147, -R216, R147, R136 ;  /* 0x00000093d8937223 */ /* 0x002fe20000010188 */
[----:B------:R-:W-:Y:S01]  /*196a0*/  ISETP.GE.AND P1, PT, R142, R218, PT ;  /* 0x000000da8e00720c */ /* 0x000fe20003f26270 */
[----:B------:R-:W-:-:S04]  /*196b0*/  DEPBAR.LE SB0, 0x0 ;  /* 0x000080000000791a */ /* 0x000fc80000000000 */
[----:B------:R-:W1:Y:S01]  /*196c0*/  I2F R134, R134 ;  /* 0x0000008600867306 */ /* 0x000e620000201400 */
[----:B------:R-:W-:Y:S02]  /*196d0*/  IABS R145, R145 ;  /* 0x0000009100917213 */ /* 0x000fe40000000000 */
[C---:B------:R-:W-:Y:S02]  /*196e0*/  ISETP.GE.OR P6, PT, R142.reuse, R220, !P6 ;  /* 0x000000dc8e00720c */ /* 0x040fe400077c6670 */
[----:B------:R-:W-:Y:S01]  /*196f0*/  ISETP.GE.OR P1, PT, R142, R217, !P1 ;  /* 0x000000d98e00720c */ /* 0x000fe20004f26670 */
[----:B------:R-:W-:Y:S01]  /*19700*/  IMAD.IADD R142, R219, 0x1, -R141 ;  /* 0x00000001db8e7824 */ /* 0x000fe200078e0a8d */
[----:B------:R-:W-:Y:S01]  /*19710*/  FSEL R228, R147, -INF , !P5 ;  /* 0xff80000093e47808 */ /* 0x000fe20006800000 */
[----:B------:R-:W-:Y:S01]  /*19720*/  I2F R5, R5 ;  /* 0x0000000500057306 */ /* 0x000fe20000201400 */
[----:B---3--:R-:W-:Y:S01]  /*19730*/  IADD3 R4, R0, 0x31, RZ ;  /* 0x0000003100047810 */ /* 0x008fe20007ffe0ff */
[----:B----4-:R-:W-:Y:S01]  /*19740*/  FFMA.FTZ R137, -R216, R140, R137 ;  /* 0x0000008cd8897223 */ /* 0x010fe20000010189 */
[----:B------:R-:W-:-:S02]  /*19750*/  IADD3 R0, R0, 0x39, RZ ;  /* 0x0000003900007810 */ /* 0x000fc40007ffe0ff */
[----:B------:R-:W-:Y:S01]  /*19760*/  IABS R136, R142 ;  /* 0x0000008e00887213 */ /* 0x000fe20000000000 */
[--C-:B------:R-:W-:Y:S01]  /*19770*/  IMAD.IADD R28, R222, 0x1, -R4.reuse ;  /* 0x00000001de1c7824 */ /* 0x100fe200078e0a04 */
[----:B------:R-:W-:Y:S01]  /*19780*/  FSEL R229, R137, -INF , !P6 ;  /* 0xff80000089e57808 */ /* 0x000fe20007000000 */
[----:B-1----:R-:W-:Y:S01]  /*19790*/  FFMA.FTZ R134, -R216, R134, R139 ;  /* 0x00000086d8867223 */ /* 0x002fe2000001018b */
[----:B------:R-:W1:Y:S01]  /*197a0*/  I2F R145, R145 ;  /* 0x0000009100917306 */ /* 0x000e620000201400 */
[----:B------:R-:W-:Y:S01]  /*197b0*/  IMAD.IADD R29, R219, 0x1, -R4 ;  /* 0x00000001db1d7824 */ /* 0x000fe200078e0a04 */
[----:B------:R-:W-:Y:S02]  /*197c0*/  ISETP.GE.AND P6, PT, R4, R221, PT ;  /* 0x000000dd0400720c */ /* 0x000fe40003fc6270 */
[----:B------:R-:W-:Y:S02]  /*197d0*/  FSEL R173, R134, -INF , !P1 ;  /* 0xff80000086ad7808 */ /* 0x000fe40004800000 */
[----:B------:R-:W-:-:S02]  /*197e0*/  ISETP.GE.AND P1, PT, R4, R218, PT ;  /* 0x000000da0400720c */ /* 0x000fc40003f26270 */
[----:B------:R-:W-:Y:S01]  /*197f0*/  IABS R28, R28 ;  /* 0x0000001c001c7213 */ /* 0x000fe20000000000 */
[----:B------:R-:W3:Y:S01]  /*19800*/  I2F R7, R136 ;  /* 0x0000008800077306 */ /* 0x000ee20000201400 */
[----:B------:R-:W-:Y:S02]  /*19810*/  IABS R29, R29 ;  /* 0x0000001d001d7213 */ /* 0x000fe40000000000 */
[----:B------:R-:W-:Y:S01]  /*19820*/  ISETP.GE.AND P5, PT, R141, R221, PT ;  /* 0x000000dd8d00720c */ /* 0x000fe20003fa6270 */
[C---:B--2---:R-:W-:Y:S01]  /*19830*/  HMMA.16816.F32.BF16 R32, R8.reuse, R12, R32 ;  /* 0x0000000c0820723c */ /* 0x044fe20000041820 */
[CC--:B------:R-:W-:Y:S02]  /*19840*/  ISETP.GE.OR P6, PT, R4.reuse, R220.reuse, !P6 ;  /* 0x000000dc0400720c */ /* 0x0c0fe400077c6670 */
[----:B------:R-:W-:Y:S01]  /*19850*/  ISETP.GE.OR P1, PT, R4, R217, !P1 ;  /* 0x000000d90400720c */ /* 0x000fe20004f26670 */
[----:B------:R-:W-:Y:S01]  /*19860*/  IMAD.IADD R4, R219, 0x1, -R0 ;  /* 0x00000001db047824 */ /* 0x000fe200078e0a00 */
[----:B------:R-:W2:Y:S01]  /*19870*/  I2F R28, R28 ;  /* 0x0000001c001c7306 */ /* 0x000ea20000201400 */
[----:B------:R-:W-:Y:S01]  /*19880*/  ISETP.GE.OR P5, PT, R141, R220, !P5 ;  /* 0x000000dc8d00720c */ /* 0x000fe20006fa6670 */
[----:B------:R-:W-:Y:S01]  /*19890*/  IMAD.IADD R12, R222, 0x1, -R6 ;  /* 0x00000001de0c7824 */ /* 0x000fe200078e0a06 */
[----:B------:R-:W-:Y:S01]  /*198a0*/  HMMA.16816.F32.BF16 R168, R8, R14, R168 ;  /* 0x0000000e08a8723c */ /* 0x000fe200000418a8 */
[----:B------:R-:W-:Y:S01]  /*198b0*/  IABS R4, R4 ;  /* 0x0000000400047213 */ /* 0x000fe20000000000 */
[----:B-1----:R-:W-:-:S02]  /*198c0*/  FFMA.FTZ R138, -R216, R145, R138 ;  /* 0x00000091d88a7223 */ /* 0x002fc4000001018a */
[----:B------:R-:W-:Y:S01]  /*198d0*/  IABS R12, R12 ;  /* 0x0000000c000c7213 */ /* 0x000fe20000000000 */
[----:B------:R-:W1:Y:S02]  /*198e0*/  I2F R29, R29 ;  /* 0x0000001d001d7306 */ /* 0x000e640000201400 */
[----:B------:R-:W-:Y:S02]  /*198f0*/  FSEL R174, R138, -INF , !P2 ;  /* 0xff8000008aae7808 */ /* 0x000fe40005000000 */
[----:B------:R-:W-:Y:S01]  /*19900*/  IMAD.MOV.U32 R13, RZ, RZ, R12 ;  /* 0x000000ffff0d7224 */ /* 0x000fe200078e000c */
[----:B------:R-:W-:Y:S01]  /*19910*/  IABS R12, R30 ;  /* 0x0000001e000c7213 */ /* 0x000fe20000000000 */
[----:B------:R-:W-:Y:S01]  /*19920*/  IMAD.IADD R30, R222, 0x1, -R0 ;  /* 0x00000001de1e7824 */ /* 0x000fe200078e0a00 */
[C---:B------:R-:W-:Y:S01]  /*19930*/  ISETP.GE.AND P2, PT, R141.reuse, R218, PT ;  /* 0x000000da8d00720c */ /* 0x040fe20003f46270 */
[----:B------:R-:W4:Y:S03]  /*19940*/  I2F R4, R4 ;  /* 0x0000000400047306 */ /* 0x000f260000201400 */
[C---:B------:R-:W-:Y:S01]  /*19950*/  FFMA.FTZ R5, -R216.reuse, R5, R32 ;  /* 0x00000005d8057223 */ /* 0x040fe20000010120 */
[----:B------:R-:W-:Y:S01]  /*19960*/  IABS R30, R30 ;  /* 0x0000001e001e7213 */ /* 0x000fe20000000000 */
[C---:B---3--:R-:W-:Y:S01]  /*19970*/  FFMA.FTZ R7, -R216.reuse, R7, R34 ;  /* 0x00000007d8077223 */ /* 0x048fe20000010122 */
[----:B------:R-:W-:Y:S01]  /*19980*/  ISETP.GE.OR P2, PT, R141, R217, !P2 ;  /* 0x000000d98d00720c */ /* 0x000fe20005746670 */
[C---:B--2---:R-:W-:Y:S01]  /*19990*/  FFMA.FTZ R28, -R216.reuse, R28, R33 ;  /* 0x0000001cd81c7223 */ /* 0x044fe20000010121 */
[----:B------:R-:W2:Y:S01]  /*199a0*/  I2F R13, R13 ;  /* 0x0000000d000d7306 */ /* 0x000ea20000201400 */
[----:B------:R-:W-:Y:S01]  /*199b0*/  FSEL R156, R5, -INF , !P5 ;  /* 0xff800000059c7808 */ /* 0x000fe20006800000 */
[----:B-1----:R-:W-:Y:S01]  /*199c0*/  FFMA.FTZ R29, -R216, R29, R35 ;  /* 0x0000001dd81d7223 */ /* 0x002fe20000010123 */
[----:B------:R-:W-:-:S02]  /*199d0*/  ISETP.GE.AND P5, PT, R6, R221, PT ;  /* 0x000000dd0600720c */ /* 0x000fc40003fa6270 */
[----:B------:R-:W-:Y:S02]  /*199e0*/  FSEL R142, R7, -INF , !P2 ;  /* 0xff800000078e7808 */ /* 0x000fe40005000000 */
[----:B------:R-:W-:Y:S01]  /*199f0*/  ISETP.GE.OR P5, PT, R6, R220, !P5 ;  /* 0x000000dc0600720c */ /* 0x000fe20006fa6670 */
[----:B------:R-:W1:Y:S01]  /*19a00*/  I2F R9, R12 ;  /* 0x0000000c00097306 */ /* 0x000e620000201400 */
[----:B------:R-:W-:Y:S01]  /*19a10*/  FSEL R154, R28, -INF , !P6 ;  /* 0xff8000001c9a7808 */ /* 0x000fe20007000000 */
[----:B----4-:R-:W-:Y:S01]  /*19a20*/  FFMA.FTZ R4, -R216, R4, R171 ;  /* 0x00000004d8047223 */ /* 0x010fe200000101ab */
[----:B------:R-:W-:Y:S01]  /*19a30*/  FSEL R140, R29, -INF , !P1 ;  /* 0xff8000001d8c7808 */ /* 0x000fe20004800000 */
[----:B------:R-:W-:Y:S01]  /*19a40*/  BAR.SYNC.DEFER_BLOCKING 0x0 ;  /* 0x0000000000007b1d */ /* 0x000fe20000010000 */
[-C--:B------:R-:W-:Y:S02]  /*19a50*/  ISETP.GE.AND P2, PT, R6, R218.reuse, PT ;  /* 0x000000da0600720c */ /* 0x080fe40003f46270 */
[----:B------:R-:W-:Y:S01]  /*19a60*/  ISETP.GE.AND P6, PT, R0, R221, PT ;  /* 0x000000dd0000720c */ /* 0x000fe20003fc6270 */
[----:B--2---:R-:W-:Y:S01]  /*19a70*/  FFMA.FTZ R13, -R216, R13, R168 ;  /* 0x0000000dd80d7223 */ /* 0x004fe200000101a8 */
[----:B------:R-:W-:Y:S01]  /*19a80*/  ISETP.GE.AND P1, PT, R0, R218, PT ;  /* 0x000000da0000720c */ /* 0x000fe20003f26270 */
[----:B------:R-:W2:Y:S01]  /*19a90*/  I2F R30, R30 ;  /* 0x0000001e001e7306 */ /* 0x000ea20000201400 */
[----:B------:R-:W-:-:S02]  /*19aa0*/  ISETP.GE.OR P2, PT, R6, R217, !P2 ;  /* 0x000000d90600720c */ /* 0x000fc40005746670 */
[----:B------:R-:W-:Y:S02]  /*19ab0*/  FSEL R153, R13, -INF , !P5 ;  /* 0xff8000000d997808 */ /* 0x000fe40006800000 */
[----:B------:R-:W-:Y:S01]  /*19ac0*/  ISETP.GT.AND P5, PT, R215, R202, PT ;  /* 0x000000cad700720c */ /* 0x000fe20003fa4270 */
[----:B-1----:R-:W-:Y:S01]  /*19ad0*/  FFMA.FTZ R9, -R216, R9, R170 ;  /* 0x00000009d8097223 */ /* 0x002fe200000101aa */
[C---:B------:R-:W-:Y:S02]  /*19ae0*/  ISETP.GE.OR P6, PT, R0.reuse, R220, !P6 ;  /* 0x000000dc0000720c */ /* 0x040fe400077c6670 */
[----:B------:R-:W-:Y:S02]  /*19af0*/  ISETP.GE.OR P1, PT, R0, R217, !P1 ;  /* 0x000000d90000720c */ /* 0x000fe40004f26670 */
[----:B------:R-:W-:Y:S02]  /*19b00*/  FSEL R141, R9, -INF , !P2 ;  /* 0xff800000098d7808 */ /* 0x000fe40005000000 */
[----:B------:R-:W-:Y:S01]  /*19b10*/  FSEL R150, R4, -INF , !P1 ;  /* 0xff80000004967808 */ /* 0x000fe20004800000 */
[----:B--2---:R-:W-:-:S05]  /*19b20*/  FFMA.FTZ R30, -R216, R30, R169 ;  /* 0x0000001ed81e7223 */ /* 0x004fca00000101a9 */
[----:B------:R-:W-:Y:S01]  /*19b30*/  FSEL R143, R30, -INF , !P6 ;  /* 0xff8000001e8f7808 */ /* 0x000fe20007000000 */
[----:B------:R-:W-:Y:S05]  /*19b40*/  @!P5 BRA `(.L_x_6337) ;  /* 0x00000a900000d947 */ /* 0x000fea0003800000 */
[----:B------:R-:W-:Y:S01]  /*19b50*/  BSSY B0, `(.L_x_6338) ;  /* 0x0000044000007945 */ /* 0x000fe20003800000 */
[----:B------:R-:W-:Y:S05]  /*19b60*/  @!P0 BRA `(.L_x_6339) ;  /* 0x000003e000008947 */ /* 0x000fea0003800000 */
[----:B------:R-:W-:Y:S02]  /*19b70*/  ULDC.64 UR4, c[0x0][0x118] ;  /* 0x0000460000047ab9 */ /* 0x000fe40000000a00 */
[----:B------:R-:W2:Y:S01]  /*19b80*/  LD.E R13, [R226.64+0x170] ;  /* 0x00017004e20d7980 */ /* 0x000ea2000c101900 */
[----:B------:R-:W-:Y:S02]  /*19b90*/  IMAD.SHL.U32 R4, R215, 0x40, RZ ;  /* 0x00000040d7047824 */ /* 0x000fe400078e00ff */
[----:B------:R-:W-:-:S03]  /*19ba0*/  IMAD.MOV.U32 R8, RZ, RZ, RZ ;  /* 0x000000ffff087224 */ /* 0x000fc600078e00ff */
        /* <DEDUP_REMOVED lines=8> */
[----:B-1----:R-:W-:-:S04]  /*19c30*/  IMAD.MOV R0, RZ, RZ, -R9 ;  /* 0x000000ffff007224 */ /* 0x002fc800078e0a09 */
[----:B------:R-:W-:-:S04]  /*19c40*/  IMAD R11, R0, R7, RZ ;  /* 0x00000007000b7224 */ /* 0x000fc800078e02ff */
[----:B------:R-:W-:Y:S01]  /*19c50*/  IMAD.HI.U32 R11, R9, R11, R8 ;  /* 0x0000000b090b7227 */ /* 0x000fe200078e0008 */
[C---:B------:R-:W-:Y:S02]  /*19c60*/  IADD3 R8, R4.reuse, -0x40, RZ ;  /* 0xffffffc004087810 */ /* 0x040fe40007ffe0ff */
[-C--:B------:R-:W-:Y:S02]  /*19c70*/  LOP3.LUT R4, R4, R13.reuse, RZ, 0x3c, !PT ;  /* 0x0000000d04047212 */ /* 0x080fe400078e3cff */
[----:B------:R-:W-:Y:S01]  /*19c80*/  IABS R0, R8 ;  /* 0x0000000800007213 */ /* 0x000fe20000000000 */
[----:B------:R-:W-:Y:S01]  /*19c90*/  IMAD.HI.U32 R9, R11, R6, RZ ;  /* 0x000000060b097227 */ /* 0x000fe200078e00ff */
[----:B------:R-:W-:-:S03]  /*19ca0*/  LOP3.LUT R8, R8, R13, RZ, 0x3c, !PT ;  /* 0x0000000d08087212 */ /* 0x000fc600078e3cff */
        /* <DEDUP_REMOVED lines=18> */
[----:B------:R-:W-:Y:S02]  /*19dd0*/  SEL R7, R4, R9, !P1 ;  /* 0x0000000904077207 */ /* 0x000fe40004800000 */
[----:B------:R-:W2:Y:S03]  /*19de0*/  LD.E.64 R8, [R226.64+0x38] ;  /* 0x00003804e2087980 */ /* 0x000ea6000c101b00 */
[----:B------:R-:W-:Y:S02]  /*19df0*/  @!P0 IMAD.MOV R11, RZ, RZ, -R11 ;  /* 0x000000ffff0b8224 */ /* 0x000fe400078e0a0b */
[----:B------:R-:W-:-:S03]  /*19e00*/  IMAD.WIDE R28, R7, 0x4, R212 ;  /* 0x00000004071c7825 */ /* 0x000fc600078e02d4 */
[----:B------:R-:W-:Y:S02]  /*19e10*/  SEL R4, R4, R11, !P1 ;  /* 0x0000000b04047207 */ /* 0x000fe40004800000 */
[----:B------:R-:W3:Y:S03]  /*19e20*/  LD.E R5, [R28.64] ;  /* 0x000000041c057980 */ /* 0x000ee6000c101900 */
[----:B------:R-:W-:Y:S01]  /*19e30*/  IMAD.WIDE R14, R4, 0x4, R212 ;  /* 0x00000004040e7825 */ /* 0x000fe200078e02d4 */
[----:B------:R-:W4:Y:S04]  /*19e40*/  LD.E.64 R10, [R226.64+0x20] ;  /* 0x00002004e20a7980 */ /* 0x000f28000c101b00 */
[----:B------:R-:W3:Y:S01]  /*19e50*/  LD.E R0, [R14.64] ;  /* 0x000000040e007980 */ /* 0x000ee2000c101900 */
[----:B------:R-:W-:-:S05]  /*19e60*/  IADD3 R4, R7, -R4, RZ ;  /* 0x8000000407047210 */ /* 0x000fca0007ffe0ff */
[----:B------:R-:W-:-:S05]  /*19e70*/  IMAD R13, R13, R4, -0x40 ;  /* 0xffffffc00d0d7424 */ /* 0x000fca00078e0204 */
[----:B------:R-:W-:Y:S01]  /*19e80*/  SHF.R.S32.HI R7, RZ, 0x1f, R13 ;  /* 0x0000001fff077819 */ /* 0x000fe2000001140d */
[-C--:B--2---:R-:W-:Y:S02]  /*19e90*/  IMAD R4, R9, R13.reuse, RZ ;  /* 0x0000000d09047224 */ /* 0x084fe400078e02ff */
[----:B------:R-:W-:-:S04]  /*19ea0*/  IMAD.WIDE.U32 R12, R8, R13, RZ ;  /* 0x0000000d080c7225 */ /* 0x000fc800078e00ff */
[----:B------:R-:W-:-:S04]  /*19eb0*/  IMAD R4, R8, R7, R4 ;  /* 0x0000000708047224 */ /* 0x000fc800078e0204 */
[----:B------:R-:W-:Y:S02]  /*19ec0*/  IMAD.IADD R13, R13, 0x1, R4 ;  /* 0x000000010d0d7824 */ /* 0x000fe400078e0204 */
[----:B---3--:R-:W-:-:S04]  /*19ed0*/  IMAD.IADD R5, R0, 0x1, -R5 ;  /* 0x0000000100057824 */ /* 0x008fc800078e0a05 */
[----:B----4-:R-:W-:Y:S01]  /*19ee0*/  IMAD R7, R11, R5, RZ ;  /* 0x000000050b077224 */ /* 0x010fe200078e02ff */
[----:B------:R-:W-:-:S05]  /*19ef0*/  SHF.R.S32.HI R0, RZ, 0x1f, R5 ;  /* 0x0000001fff007819 */ /* 0x000fca0000011405 */
[----:B------:R-:W-:Y:S02]  /*19f00*/  IMAD R0, R10, R0, R7 ;  /* 0x000000000a007224 */ /* 0x000fe400078e0207 */
[----:B------:R-:W-:-:S04]  /*19f10*/  IMAD.WIDE.U32 R10, R5, R10, R12 ;  /* 0x0000000a050a7225 */ /* 0x000fc800078e000c */
[----:B------:R-:W-:Y:S01]  /*19f20*/  IMAD.MOV.U32 R7, RZ, RZ, R10 ;  /* 0x000000ffff077224 */ /* 0x000fe200078e000a */
[----:B------:R-:W-:Y:S01]  /*19f30*/  IADD3 R6, R11, R0, RZ ;  /* 0x000000000b067210 */ /* 0x000fe20007ffe0ff */
[----:B------:R-:W-:Y:S05]  /*19f40*/  BRA `(.L_x_6340) ;  /* 0x0000004000007947 */ /* 0x000fea0003800000 */
.L_x_6339:
[----:B------:R-:W-:Y:S02]  /*19f50*/  ULDC.64 UR4, c[0x0][0x118] ;  /* 0x0000460000047ab9 */ /* 0x000fe40000000a00 */
[----:B------:R-:W2:Y:S02]  /*19f60*/  LD.E R7, [R226.64+0x38] ;  /* 0x00003804e2077980 */ /* 0x000ea4000c101900 */
[----:B--2---:R-:W-:-:S04]  /*19f70*/  LEA R7, -R7, RZ, 0x6 ;  /* 0x000000ff07077211 */ /* 0x004fc800078e31ff */
[----:B------:R-:W-:Y:S02]  /*19f80*/  SHF.R.S32.HI R6, RZ, 0x1f, R7 ;  /* 0x0000001fff067819 */ /* 0x000fe40000011407 */
.L_x_6340:
[----:B------:R-:W-:Y:S05]  /*19f90*/  BSYNC B0 ;  /* 0x0000000000007941 */ /* 0x000fea0003800000 */
.L_x_6338:
[----:B------:R-:W-:Y:S01]  /*19fa0*/  LOP3.LUT R0, R214, 0x1, RZ, 0xc0, !PT ;  /* 0x00000001d6007812 */ /* 0x000fe200078ec0ff */
[----:B------:R-:W-:Y:S01]  /*19fb0*/  ULDC.64 UR4, c[0x0][0x118] ;  /* 0x0000460000047ab9 */ /* 0x000fe20000000a00 */
[CC--:B------:R-:W-:Y:S02]  /*19fc0*/  @P4 IADD3 R5, P1, R7.reuse, R200.reuse, RZ ;  /* 0x000000c807054210 */ /* 0x0c0fe40007f3e0ff */
[----:B------:R-:W-:Y:S02]  /*19fd0*/  @P3 IADD3 R9, P0, R7, R200, RZ ;  /* 0x000000c807093210 */ /* 0x000fe40007f1e0ff */
[----:B------:R-:W-:Y:S01]  /*19fe0*/  ISETP.NE.U32.AND P2, PT, R0, 0x1, PT ;  /* 0x000000010000780c */ /* 0x000fe20003f45070 */
[C-C-:B------:R-:W-:Y:S01]  /*19ff0*/  @P4 IMAD.X R4, R6.reuse, 0x1, R201.reuse, P1 ;  /* 0x0000000106044824 */ /* 0x140fe200008e06c9 */
[-C--:B------:R-:W-:Y:S01]  /*1a000*/  @P4 LEA R14, P1, R5, R204.reuse, 0x1 ;  /* 0x000000cc050e4211 */ /* 0x080fe200078208ff */
[----:B------:R-:W-:Y:S01]  /*1a010*/  @P3 IMAD.X R0, R6, 0x1, R201, P0 ;  /* 0x0000000106003824 */ /* 0x000fe200000e06c9 */
[----:B------:R-:W-:-:S02]  /*1a020*/  @P3 LEA R12, P0, R9, R204, 0x1 ;  /* 0x000000cc090c3211 */ /* 0x000fc400078008ff */
[-C--:B------:R-:W-:Y:S02]  /*1a030*/  @P4 LEA.HI.X R15, R5, R203.reuse, R4, 0x1, P1 ;  /* 0x000000cb050f4211 */ /* 0x080fe400008f0c04 */
[----:B------:R-:W-:Y:S02]  /*1a040*/  @P3 LEA.HI.X R13, R9, R203, R0, 0x1, P0 ;  /* 0x000000cb090d3211 */ /* 0x000fe400000f0c00 */
[----:B------:R-:W-:Y:S02]  /*1a050*/  IADD3 R5, P6, P1, R200, R200, R7 ;  /* 0x000000c8c8057210 */ /* 0x000fe400079de007 */
[----:B------:R-:W-:Y:S02]  /*1a060*/  LEA R30, P0, R7, R204, 0x1 ;  /* 0x000000cc071e7211 */ /* 0x000fe400078008ff */
[--C-:B------:R-:W-:Y:S02]  /*1a070*/  IADD3.X R4, R201, R201, R6.reuse, P6, P1 ;  /* 0x000000c9c9047210 */ /* 0x100fe400037e2406 */
[----:B------:R-:W-:-:S02]  /*1a080*/  LEA.HI.X R31, R7, R203, R6, 0x1, P0 ;  /* 0x000000cb071f7211 */ /* 0x000fc400000f0c06 */
[CC--:B------:R-:W-:Y:S02]  /*1a090*/  @!P2 LEA R28, P6, R5.reuse, R204.reuse, 0x1 ;  /* 0x000000cc051ca211 */ /* 0x0c0fe400078c08ff */
[CC--:B------:R-:W-:Y:S01]  /*1a0a0*/  @P4 LEA R10, P0, R5.reuse, R204.reuse, 0x1 ;  /* 0x000000cc050a4211 */ /* 0x0c0fe200078008ff */
[----:B------:R-:W-:Y:S01]  /*1a0b0*/  @!PT LDS RZ, [RZ] ;  /* 0x00000000fffff984 */ /* 0x000fe20000000800 */
[----:B------:R-:W-:Y:S01]  /*1a0c0*/  @!PT LDS RZ, [RZ] ;  /* 0x00000000fffff984 */ /* 0x000fe20000000800 */
[----:B------:R-:W-:Y:S01]  /*1a0d0*/  @!PT LDS RZ, [RZ] ;  /* 0x00000000fffff984 */ /* 0x000fe20000000800 */
[----:B------:R1:W-:Y:S01]  /*1a0e0*/  @!P2 LDGSTS.E.BYPASS.LTC128B.128 [R211+0x6000], [R30.64] ;  /* 0x060000001ed3afae */ /* 0x0003e2000b901d44 */
[CCC-:B------:R-:W-:Y:S02]  /*1a0f0*/  @!P2 LEA.HI.X R29, R5.reuse, R203.reuse, R4.reuse, 0x1, P6 ;  /* 0x000000cb051da211 */ /* 0x1c0fe400030f0c04 */
[C---:B------:R-:W-:Y:S01]  /*1a100*/  @P4 LEA.HI.X R11, R5.reuse, R203, R4, 0x1, P0 ;  /* 0x000000cb050b4211 */ /* 0x040fe200000f0c04 */
[----:B------:R1:W-:Y:S01]  /*1a110*/  @P2 STS.128 [R211+0x6000], RZ ;  /* 0x006000ffd3002388 */ /* 0x0003e20000000c00 */
[C---:B------:R-:W-:Y:S02]  /*1a120*/  @P3 LEA R8, P1, R5.reuse, R204, 0x1 ;  /* 0x000000cc05083211 */ /* 0x040fe400078208ff */
[----:B------:R-:W-:-:S02]  /*1a130*/  IADD3 R0, P6, R5, R200, RZ ;  /* 0x000000c805007210 */ /* 0x000fc40007fde0ff */
[----:B------:R-:W-:Y:S02]  /*1a140*/  @!P2 IADD3 R7, P0, R7, R200, RZ ;  /* 0x000000c80707a210 */ /* 0x000fe40007f1e0ff */
[-C--:B------:R-:W-:Y:S01]  /*1a150*/  @P3 LEA.HI.X R9, R5, R203.reuse, R4, 0x1, P1 ;  /* 0x000000cb05093211 */ /* 0x080fe200008f0c04 */
[--C-:B------:R-:W-:Y:S01]  /*1a160*/  IMAD.X R4, R4, 0x1, R201.reuse, P6 ;  /* 0x0000000104047824 */ /* 0x100fe200030e06c9 */
[-C--:B------:R-:W-:Y:S01]  /*1a170*/  @!P2 LEA R32, P6, R0, R204.reuse, 0x1 ;  /* 0x000000cc0020a211 */ /* 0x080fe200078c08ff */
[----:B------:R-:W-:Y:S01]  /*1a180*/  @!P2 IMAD.X R6, R6, 0x1, R201, P0 ;  /* 0x000000010606a824 */ /* 0x000fe200000e06c9 */
[CC--:B------:R-:W-:Y:S01]  /*1a190*/  @P4 LEA R136, P1, R0.reuse, R204.reuse, 0x1 ;  /* 0x000000cc00884211 */ /* 0x0c0fe200078208ff */
[----:B------:R-:W-:Y:S01]  /*1a1a0*/  @P4 IMAD.MOV.U32 R5, RZ, RZ, R31 ;  /* 0x000000ffff054224 */ /* 0x000fe200078e001f */
[C---:B------:R-:W-:Y:S02]  /*1a1b0*/  @P3 LEA R34, P0, R0.reuse, R204, 0x1 ;  /* 0x000000cc00223211 */ /* 0x040fe400078008ff */
[----:B------:R-:W-:-:S02]  /*1a1c0*/  @!P2 LEA.HI.X R33, R0, R203, R4, 0x1, P6 ;  /* 0x000000cb0021a211 */ /* 0x000fc400030f0c04 */
[CCC-:B------:R-:W-:Y:S02]  /*1a1d0*/  @P4 LEA.HI.X R137, R0.reuse, R203.reuse, R4.reuse, 0x1, P1 ;  /* 0x000000cb00894211 */ /* 0x1c0fe400008f0c04 */
[----:B------:R-:W-:Y:S01]  /*1a1e0*/  @P3 LEA.HI.X R35, R0, R203, R4, 0x1, P0 ;  /* 0x000000cb00233211 */ /* 0x000fe200000f0c04 */
[--C-:B------:R-:W-:Y:S01]  /*1a1f0*/  @P4 IMAD.MOV.U32 R4, RZ, RZ, R30.reuse ;  /* 0x000000ffff044224 */ /* 0x100fe200078e001e */
[----:B------:R-:W-:Y:S01]  /*1a200*/  @!P2 LEA R138, P6, R7, R204, 0x1 ;  /* 0x000000cc078aa211 */ /* 0x000fe200078c08ff */
[----:B------:R-:W-:-:S03]  /*1a210*/  IMAD.MOV.U32 R204, RZ, RZ, R30 ;  /* 0x000000ffffcc7224 */ /* 0x000fc600078e001e */
[----:B------:R-:W-:Y:S01]  /*1a220*/  @!PT LDS RZ, [RZ] ;  /* 0x00000000fffff984 */ /* 0x000fe20000000800 */
[----:B------:R-:W-:Y:S01]  /*1a230*/  @!PT LDS RZ, [RZ] ;  /* 0x00000000fffff984 */ /* 0x000fe20000000800 */
[----:B------:R-:W-:Y:S01]  /*1a240*/  @!PT LDS RZ, [RZ] ;  /* 0x00000000fffff984 */ /* 0x000fe20000000800 */
[----:B------:R2:W-:Y:S01]  /*1a250*/  @P4 LDGSTS.E.BYPASS.LTC128B.128 [R211+0x8000], [R4.64+0x80] ;  /* 0x0800008004d34fae */ /* 0x0005e2000b901d44 */
[----:B------:R-:W-:Y:S01]  /*1a260*/  @!P2 LEA.HI.X R139, R7, R203, R6, 0x1, P6 ;  /* 0x000000cb078ba211 */ /* 0x000fe200030f0c06 */
[--C-:B------:R-:W-:Y:S02]  /*1a270*/  IMAD.MOV.U32 R203, RZ, RZ, R31.reuse ;  /* 0x000000ffffcb7224 */ /* 0x100fe400078e001f */
        /* <DEDUP_REMOVED lines=54> */
.L_x_6337:
[----:B------:R-:W-:Y:S05]  /*1a5e0*/  BSYNC B1 ;  /* 0x0000000000017941 */ /* 0x000fea0003800000 */
.L_x_6336:
        /* <DEDUP_REMOVED lines=8> */
[----:B------:R-:W-:Y:S03]  /*1a670*/  LDSM.16.MT88.4 R136, [R196+0xc800] ;  /* 0x00c80000c488783b */ /* 0x000fe60000004200 */
[----:B------:R-:W-:Y:S01]  /*1a680*/  FMNMX.FTZ R4, R133, R4, !PT ;  /* 0x0000000485047209 */ /* 0x000fe20007810000 */
[----:B------:R-:W-:Y:S03]  /*1a690*/  LDSM.16.MT88.4 R32, [R195+0xc800] ;  /* 0x00c80000c320783b */ /* 0x000fe60000004200 */
[----:B------:R-:W-:Y:S01]  /*1a6a0*/  FMNMX.FTZ R4, R27, R4, !PT ;  /* 0x000000041b047209 */ /* 0x000fe20007810000 */
[----:B------:R-:W-:Y:S03]  /*1a6b0*/  LDSM.16.MT88.4 R28, [R194+0xc800] ;  /* 0x00c80000c21c783b */ /* 0x000fe60000004200 */
[----:B------:R-:W-:-:S02]  /*1a6c0*/  FMNMX.FTZ R5, R25, R4, !PT ;  /* 0x0000000419057209 */ /* 0x000fc40007810000 */
        /* <DEDUP_REMOVED lines=45> */
[-CC-:B------:R-:W-:Y:S02]  /*1a9a0*/  FFMA.FTZ R134, R133, R152.reuse, -R155.reuse ;  /* 0x0000009885867223 */ /* 0x180fe4000001089b */
[-CC-:B------:R-:W-:Y:S02]  /*1a9b0*/  FFMA.FTZ R146, R17, R152.reuse, -R155.reuse ;  /* 0x0000009811927223 */ /* 0x180fe4000001089b */
[-C--:B------:R-:W-:Y:S01]  /*1a9c0*/  FFMA.FTZ R144, R16, R152.reuse, -R155 ;  /* 0x0000009810907223 */ /* 0x080fe2000001089b */
[----:B------:R-:W-:Y:S01]  /*1a9d0*/  MUFU.EX2 R145, R145 ;  /* 0x0000009100917308 */ /* 0x000fe20000000800 */
[-CC-:B------:R-:W-:Y:S02]  /*1a9e0*/  FFMA.FTZ R133, R158, R152.reuse, -R151.reuse ;  /* 0x000000989e857223 */ /* 0x180fe40000010897 */
[-CC-:B------:R-:W-:Y:S02]  /*1a9f0*/  FFMA.FTZ R2, R19, R152.reuse, -R151.reuse ;  /* 0x0000009813027223 */ /* 0x180fe40000010897 */
[----:B------:R-:W-:-:S02]  /*1aa00*/  FFMA.FTZ R0, R18, R152, -R151 ;  /* 0x0000009812007223 */ /* 0x000fc40000010897 */
[----:B------:R-:W-:Y:S01]  /*1aa10*/  FFMA.FTZ R149, R157, R152, -R151 ;  /* 0x000000989d957223 */ /* 0x000fe20000010897 */
[----:B------:R-:W-:Y:S01]  /*1aa20*/  MUFU.EX2 R146, R146 ;  /* 0x0000009200927308 */ /* 0x000fe20000000800 */
[----:B------:R-:W-:Y:S01]  /*1aa30*/  FMUL.FTZ R132, R152, R5 ;  /* 0x0000000598847220 */ /* 0x000fe20000410000 */
[----:B------:R-:W2:Y:S01]  /*1aa40*/  LDSM.16.MT88.4 R16, [R197+0xc000] ;  /* 0x00c00000c510783b */ /* 0x000ea20000004200 */
[-C--:B-1----:R-:W-:Y:S02]  /*1aa50*/  FMUL.FTZ R120, R120, R3.reuse ;  /* 0x0000000378787220 */ /* 0x082fe40000410000 */
[-C--:B------:R-:W-:Y:S01]  /*1aa60*/  FMUL.FTZ R121, R121, R3.reuse ;  /* 0x0000000379797220 */ /* 0x080fe20000410000 */
[----:B------:R-:W1:Y:S01]  /*1aa70*/  LDSM.16.MT88.4 R8, [R195+0xc000] ;  /* 0x00c00000c308783b */ /* 0x000e620000004200 */
[-C--:B------:R-:W-:Y:S01]  /*1aa80*/  FMUL.FTZ R116, R116, R3.reuse ;  /* 0x0000000374747220 */ /* 0x080fe20000410000 */
[----:B------:R-:W3:Y:S01]  /*1aa90*/  MUFU.EX2 R144, R144 ;  /* 0x0000009000907308 */ /* 0x000ee20000000800 */
[----:B------:R-:W-:-:S02]  /*1aaa0*/  FMUL.FTZ R117, R117, R3 ;  /* 0x0000000375757220 */ /* 0x000fc40000410000 */
[-C--:B------:R-:W-:Y:S02]  /*1aab0*/  FMUL.FTZ R128, R128, R3.reuse ;  /* 0x0000000380807220 */ /* 0x080fe40000410000 */
[-C--:B------:R-:W-:Y:S02]  /*1aac0*/  FMUL.FTZ R129, R129, R3.reuse ;  /* 0x0000000381817220 */ /* 0x080fe40000410000 */
[-C--:B------:R-:W-:Y:S01]  /*1aad0*/  FMUL.FTZ R124, R124, R3.reuse ;  /* 0x000000037c7c7220 */ /* 0x080fe20000410000 */
[----:B------:R-:W4:Y:S01]  /*1aae0*/  MUFU.EX2 R134, R134 ;  /* 0x0000008600867308 */ /* 0x000f220000000800 */
[-C--:B------:R-:W-:Y:S02]  /*1aaf0*/  FMUL.FTZ R125, R125, R3.reuse ;  /* 0x000000037d7d7220 */ /* 0x080fe40000410000 */
[-C--:B------:R-:W-:Y:S02]  /*1ab00*/  FMUL.FTZ R112, R112, R3.reuse ;  /* 0x0000000370707220 */ /* 0x080fe40000410000 */
[----:B------:R-:W-:-:S02]  /*1ab10*/  FMUL.FTZ R113, R113, R3 ;  /* 0x0000000371717220 */ /* 0x000fc40000410000 */
[-C--:B------:R-:W-:Y:S01]  /*1ab20*/  FMUL.FTZ R108, R108, R3.reuse ;  /* 0x000000036c6c7220 */ /* 0x080fe20000410000 */
[----:B------:R-:W-:Y:S01]  /*1ab30*/  MUFU.EX2 R133, R133 ;  /* 0x0000008500857308 */ /* 0x000fe20000000800 */
[----:B---3--:R-:W-:Y:S01]  /*1ab40*/  F2FP.BF16.PACK_AB R4, R144, R146 ;  /* 0x000000929004723e */ /* 0x008fe200000010ff */
[-C--:B------:R-:W-:Y:S02]  /*1ab50*/  FMUL.FTZ R109, R109, R3.reuse ;  /* 0x000000036d6d7220 */ /* 0x080fe40000410000 */
[-C--:B------:R-:W-:Y:S02]  /*1ab60*/  FMUL.FTZ R36, R36, R3.reuse ;  /* 0x0000000324247220 */ /* 0x080fe40000410000 */
[----:B------:R-:W-:Y:S02]  /*1ab70*/  FMUL.FTZ R37, R37, R3 ;  /* 0x0000000325257220 */ /* 0x000fe40000410000 */
[----:B------:R-:W3:Y:S01]  /*1ab80*/  MUFU.EX2 R2, R2 ;  /* 0x0000000200027308 */ /* 0x000ee20000000800 */
[----:B----4-:R-:W-:Y:S01]  /*1ab90*/  F2FP.BF16.PACK_AB R6, R134, R145 ;  /* 0x000000918606723e */ /* 0x010fe200000010ff */
        /* <DEDUP_REMOVED lines=8> */
[----:B------:R-:W4:Y:S01]  /*1ac20*/  MUFU.EX2 R149, R149 ;  /* 0x0000009500957308 */ /* 0x000f220000000800 */
[----:B---3--:R-:W-:Y:S01]  /*1ac30*/  F2FP.BF16.PACK_AB R5, R2, R133 ;  /* 0x000000850205723e */ /* 0x008fe200000010ff */
[----:B------:R-:W-:-:S02]  /*1ac40*/  FMUL.FTZ R45, R45, R3 ;  /* 0x000000032d2d7220 */ /* 0x000fc40000410000 */
[-C--:B------:R-:W-:Y:S02]  /*1ac50*/  FMUL.FTZ R48, R48, R3.reuse ;  /* 0x0000000330307220 */ /* 0x080fe40000410000 */
[-C--:B------:R-:W-:Y:S02]  /*1ac60*/  FMUL.FTZ R49, R49, R3.reuse ;  /* 0x0000000331317220 */ /* 0x080fe40000410000 */
[----:B------:R-:W3:Y:S01]  /*1ac70*/  MUFU.EX2 R132, R132 ;  /* 0x0000008400847308 */ /* 0x000ee20000000800 */
[-C--:B------:R-:W-:Y:S02]  /*1ac80*/  FMUL.FTZ R60, R60, R3.reuse ;  /* 0x000000033c3c7220 */ /* 0x080fe40000410000 */
[-C--:B------:R-:W-:Y:S02]  /*1ac90*/  FMUL.FTZ R61, R61, R3.reuse ;  /* 0x000000033d3d7220 */ /* 0x080fe40000410000 */
[-C--:B------:R-:W-:Y:S02]  /*1aca0*/  FMUL.FTZ R64, R64, R3.reuse ;  /* 0x0000000340407220 */ /* 0x080fe40000410000 */
[-C--:B------:R-:W-:Y:S01]  /*1acb0*/  FMUL.FTZ R65, R65, R3.reuse ;  /* 0x0000000341417220 */ /* 0x080fe20000410000 */
[----:B----4-:R-:W-:Y:S01]  /*1acc0*/  F2FP.BF16.PACK_AB R7, R149, R0 ;  /* 0x000000009507723e */ /* 0x010fe200000010ff */
[----:B------:R-:W-:-:S02]  /*1acd0*/  FMUL.FTZ R52, R52, R3 ;  /* 0x0000000334347220 */ /* 0x000fc40000410000 */
[-C--:B------:R-:W-:Y:S02]  /*1ace0*/  FMUL.FTZ R53, R53, R3.reuse ;  /* 0x0000000335357220 */ /* 0x080fe40000410000 */
[-C--:B------:R-:W-:Y:S02]  /*1acf0*/  FMUL.FTZ R56, R56, R3.reuse ;  /* 0x0000000338387220 */ /* 0x080fe40000410000 */
[----:B------:R-:W-:Y:S02]  /*1ad00*/  FMUL.FTZ R57, R57, R3 ;  /* 0x0000000339397220 */ /* 0x000fe40000410000 */
[-C--:B---3--:R-:W-:Y:S02]  /*1ad10*/  FMUL.FTZ R122, R122, R132.reuse ;  /* 0x000000847a7a7220 */ /* 0x088fe40000410000 */
[-C--:B------:R-:W-:Y:S02]  /*1ad20*/  FMUL.FTZ R123, R123, R132.reuse ;  /* 0x000000847b7b7220 */ /* 0x080fe40000410000 */
[----:B------:R-:W-:-:S02]  /*1ad30*/  FMUL.FTZ R118, R118, R132 ;  /* 0x0000008476767220 */ /* 0x000fc40000410000 */
[-C--:B------:R-:W-:Y:S02]  /*1ad40*/  FMUL.FTZ R119, R119, R132.reuse ;  /* 0x0000008477777220 */ /* 0x080fe40000410000 */
[-C--:B------:R-:W-:Y:S01]  /*1ad50*/  FMUL.FTZ R130, R130, R132.reuse ;  /* 0x0000008482827220 */ /* 0x080fe20000410000 */
        /* <DEDUP_REMOVED lines=31> */
[----:B---3--:R-:W-:Y:S01]  /*1af50*/  HMMA.16816.F32.BF16 R36, R4, R12, R36 ;  /* 0x0000000c0424723c */ /* 0x008fe20000041824 */
[-C--:B------:R-:W-:Y:S02]  /*1af60*/  FMUL.FTZ R67, R67, R132.reuse ;  /* 0x0000008443437220 */ /* 0x080fe40000410000 */
[-C--:B------:R-:W-:Y:S02]  /*1af70*/  FMUL.FTZ R54, R54, R132.reuse ;  /* 0x0000008436367220 */ /* 0x080fe40000410000 */
[----:B------:R-:W-:-:S02]  /*1af80*/  FMUL.FTZ R55, R55, R132 ;  /* 0x0000008437377220 */ /* 0x000fc40000410000 */
[-C--:B------:R-:W-:Y:S01]  /*1af90*/  FMUL.FTZ R58, R58, R132.reuse ;  /* 0x000000843a3a7220 */ /* 0x080fe20000410000 */
[C---:B------:R-:W-:Y:S01]  /*1afa0*/  HMMA.16816.F32.BF16 R40, R4.reuse, R14, R40 ;  /* 0x0000000e0428723c */ /* 0x040fe20000041828 */
[----:B------:R-:W3:Y:S01]  /*1afb0*/  LDSM.16.MT88.4 R12, [R194+0xe000] ;  /* 0x00e00000c20c783b */ /* 0x000ee20000004200 */
[-C--:B------:R-:W-:Y:S02]  /*1afc0*/  FMUL.FTZ R59, R59, R132.reuse ;  /* 0x000000843b3b7220 */ /* 0x080fe40000410000 */
[-C--:B------:R-:W-:Y:S02]  /*1afd0*/  FMUL.FTZ R68, R68, R3.reuse ;  /* 0x0000000344447220 */ /* 0x080fe40000410000 */
[----:B------:R-:W-:Y:S02]  /*1afe0*/  FMUL.FTZ R69, R69, R3 ;  /* 0x0000000345457220 */ /* 0x000fe40000410000 */
[----:B--2---:R-:W-:Y:S01]  /*1aff0*/  HMMA.16816.F32.BF16 R104, R4, R16, R104 ;  /* 0x000000100468723c */ /* 0x004fe20000041868 */
[----:B------:R-:W-:-:S02]  /*1b000*/  FMUL.FTZ R70, R70, R132 ;  /* 0x0000008446467220 */ /* 0x000fc40000410000 */
[-C--:B------:R-:W-:Y:S02]  /*1b010*/  FMUL.FTZ R71, R71, R132.reuse ;  /* 0x0000008447477220 */ /* 0x080fe40000410000 */
[-C--:B------:R-:W-:Y:S02]  /*1b020*/  FMUL.FTZ R72, R72, R3.reuse ;  /* 0x0000000348487220 */ /* 0x080fe40000410000 */
[-C--:B------:R-:W-:Y:S01]  /*1b030*/  FMUL.FTZ R73, R73, R3.reuse ;  /* 0x0000000349497220 */ /* 0x080fe20000410000 */
[----:B------:R-:W-:Y:S01]  /*1b040*/  HMMA.16816.F32.BF16 R100, R4, R18, R100 ;  /* 0x000000120464723c */ /* 0x000fe20000041864 */
[----:B------:R-:W2:Y:S01]  /*1b050*/  LDSM.16.MT88.4 R16, [R195+0xe000] ;  /* 0x00e00000c310783b */ /* 0x000ea20000004200 */
        /* <DEDUP_REMOVED lines=14> */
[C---:B---3--:R-:W-:Y:S01]  /*1b140*/  HMMA.16816.F32.BF16 R60, R4.reuse, R12, R60 ;  /* 0x0000000c043c723c */ /* 0x048fe2000004183c */
[-CC-:B------:R-:W-:Y:S02]  /*1b150*/  FFMA.FTZ R158, R25, R152.reuse, -R155.reuse ;  /* 0x00000098199e7223 */ /* 0x180fe4000001089b */
[-CC-:B------:R-:W-:Y:S02]  /*1b160*/  FFMA.FTZ R159, R24, R152.reuse, -R155.reuse ;  /* 0x00000098189f7223 */ /* 0x180fe4000001089b */
[-C--:B------:R-:W-:Y:S01]  /*1b170*/  FFMA.FTZ R160, R26, R152.reuse, -R155 ;  /* 0x000000981aa07223 */ /* 0x080fe2000001089b */
[----:B------:R-:W-:Y:S01]  /*1b180*/  MUFU.EX2 R157, R157 ;  /* 0x0000009d009d7308 */ /* 0x000fe20000000800 */
[-CC-:B------:R-:W-:Y:S01]  /*1b190*/  FFMA.FTZ R161, R22, R152.reuse, -R151.reuse ;  /* 0x0000009816a17223 */ /* 0x180fe20000010897 */
[----:B------:R-:W-:Y:S01]  /*1b1a0*/  HMMA.16816.F32.BF16 R64, R4, R14, R64 ;  /* 0x0000000e0440723c */ /* 0x000fe20000041840 */
[----:B------:R-:W3:Y:S01]  /*1b1b0*/  LDSM.16.MT88.4 R12, [R195+0x10000] ;  /* 0x01000000c30c783b */ /* 0x000ee20000004200 */
[----:B------:R-:W-:-:S02]  /*1b1c0*/  FFMA.FTZ R166, R23, R152, -R151 ;  /* 0x0000009817a67223 */ /* 0x000fc40000010897 */
[-CC-:B------:R-:W-:Y:S01]  /*1b1d0*/  FFMA.FTZ R162, R20, R152.reuse, -R151.reuse ;  /* 0x0000009814a27223 */ /* 0x180fe20000010897 */
[----:B------:R-:W-:Y:S01]  /*1b1e0*/  LDSM.16.MT88.4 R24, [R197+0xe800] ;  /* 0x00e80000c518783b */ /* 0x000fe20000004200 */
[----:B------:R-:W-:Y:S01]  /*1b1f0*/  FFMA.FTZ R163, R21, R152, -R151 ;  /* 0x0000009815a37223 */ /* 0x000fe20000010897 */
[----:B------:R-:W4:Y:S01]  /*1b200*/  MUFU.EX2 R158, R158 ;  /* 0x0000009e009e7308 */ /* 0x000f220000000800 */
[C---:B--2---:R-:W-:Y:S01]  /*1b210*/  HMMA.16816.F32.BF16 R52, R4.reuse, R16, R52 ;  /* 0x000000100434723c */ /* 0x044fe20000041834 */
[-C--:B------:R-:W-:Y:S01]  /*1b220*/  FMUL.FTZ R76, R76, R3.reuse ;  /* 0x000000034c4c7220 */ /* 0x080fe20000410000 */
[----:B------:R-:W-:Y:S01]  /*1b230*/  LDSM.16.MT88.4 R20, [R196+0xe800] ;  /* 0x00e80000c414783b */ /* 0x000fe20000004200 */
[----:B------:R-:W-:Y:S02]  /*1b240*/  FMUL.FTZ R77, R77, R3 ;  /* 0x000000034d4d7220 */ /* 0x000fe40000410000 */
[-C--:B------:R-:W-:Y:S02]  /*1b250*/  FMUL.FTZ R78, R78, R132.reuse ;  /* 0x000000844e4e7220 */ /* 0x080fe40000410000 */
[----:B------:R-:W-:Y:S01]  /*1b260*/  MUFU.EX2 R159, R159 ;  /* 0x0000009f009f7308 */ /* 0x000fe20000000800 */
[----:B------:R-:W-:Y:S01]  /*1b270*/  HMMA.16816.F32.BF16 R56, R4, R18, R56 ;  /* 0x000000120438723c */ /* 0x000fe20000041838 */
[----:B------:R-:W2:Y:S01]  /*1b280*/  LDSM.16.MT88.4 R16, [R196+0x10000] ;  /* 0x01000000c410783b */ /* 0x000ea20000004200 */
        /* <DEDUP_REMOVED lines=16> */
[C---:B---3--:R-:W-:Y:S01]  /*1b390*/  HMMA.16816.F32.BF16 R84, R4.reuse, R12, R84 ;  /* 0x0000000c0454723c */ /* 0x048fe20000041854 */
[----:B------:R-:W-:Y:S02]  /*1b3a0*/  FMUL.FTZ R97, R97, R3 ;  /* 0x0000000361617220 */ /* 0x000fe40000410000 */
[-C--:B------:R-:W-:Y:S02]  /*1b3b0*/  FMUL.FTZ R98, R98, R132.reuse ;  /* 0x0000008462627220 */ /* 0x080fe40000410000 */
[----:B------:R-:W-:Y:S01]  /*1b3c0*/  FMUL.FTZ R99, R99, R132 ;  /* 0x0000008463637220 */ /* 0x000fe20000410000 */
[----:B------:R-:W-:Y:S01]  /*1b3d0*/  MUFU.EX2 R162, R162 ;  /* 0x000000a200a27308 */ /* 0x000fe20000000800 */
[-CC-:B------:R-:W-:Y:S01]  /*1b3e0*/  FFMA.FTZ R168, R175, R152.reuse, -R155.reuse ;  /* 0x00000098afa87223 */ /* 0x180fe2000001089b */
[----:B------:R-:W-:Y:S01]  /*1b3f0*/  HMMA.16816.F32.BF16 R88, R4, R14, R88 ;  /* 0x0000000e0458723c */ /* 0x000fe20000041858 */
[----:B------:R-:W3:Y:S01]  /*1b400*/  LDSM.16.MT88.4 R12, [R197+0xc800] ;  /* 0x00c80000c50c783b */ /* 0x000ee20000004200 */
[----:B------:R-:W-:-:S02]  /*1b410*/  FFMA.FTZ R171, R224, R152, -R155 ;  /* 0x00000098e0ab7223 */ /* 0x000fc4000001089b */
[-CC-:B------:R-:W-:Y:S02]  /*1b420*/  FFMA.FTZ R169, R228, R152.reuse, -R155.reuse ;  /* 0x00000098e4a97223 */ /* 0x180fe4000001089b */
[----:B------:R-:W1:Y:S01]  /*1b430*/  MUFU.EX2 R163, R163 ;  /* 0x000000a300a37308 */ /* 0x000e620000000800 */
[-C--:B------:R-:W-:Y:S01]  /*1b440*/  FFMA.FTZ R170, R229, R152.reuse, -R155 ;  /* 0x00000098e5aa7223 */ /* 0x080fe2000001089b */
[C---:B--2---:R-:W-:Y:S01]  /*1b450*/  HMMA.16816.F32.BF16 R76, R4.reuse, R16, R76 ;  /* 0x00000010044c723c */ /* 0x044fe2000004184c */
[-CC-:B------:R-:W-:Y:S02]  /*1b460*/  FFMA.FTZ R167, R167, R152.reuse, -R151.reuse ;  /* 0x00000098a7a77223 */ /* 0x180fe40000010897 */
[-CC-:B------:R-:W-:Y:S02]  /*1b470*/  FFMA.FTZ R172, R172, R152.reuse, -R151.reuse ;  /* 0x00000098acac7223 */ /* 0x180fe40000010897 */
[-CC-:B------:R-:W-:Y:S01]  /*1b480*/  FFMA.FTZ R174, R174, R152.reuse, -R151.reuse ;  /* 0x00000098aeae7223 */ /* 0x180fe20000010897 */
[----:B------:R-:W-:Y:S01]  /*1b490*/  MUFU.EX2 R168, R168 ;  /* 0x000000a800a87308 */ /* 0x000fe20000000800 */
[-C--:B------:R-:W-:Y:S01]  /*1b4a0*/  FFMA.FTZ R173, R173, R152.reuse, -R151 ;  /* 0x00000098adad7223 */ /* 0x080fe20000010897 */
[----:B------:R-:W-:Y:S01]  /*1b4b0*/  HMMA.16816.F32.BF16 R80, R4, R18, R80 ;  /* 0x000000120450723c */ /* 0x000fe20000041850 */
[----:B------:R-:W2:Y:S01]  /*1b4c0*/  LDSM.16.MT88.4 R16, [R195+0xe800] ;  /* 0x00e80000c310783b */ /* 0x000ea20000004200 */
        /* <DEDUP_REMOVED lines=28> */
[C---:B---3--:R-:W-:Y:S01]  /*1b690*/  HMMA.16816.F32.BF16 R128, R4.reuse, R12, R128 ;  /* 0x0000000c0480723c */ /* 0x048fe20000041880 */
[----:B------:R-:W-:Y:S01]  /*1b6a0*/  FADD.FTZ R0, R149, R0 ;  /* 0x0000000095007221 */ /* 0x000fe20000010000 */
[----:B------:R-:W1:Y:S01]  /*1b6b0*/  MUFU.EX2 R172, R172 ;  /* 0x000000ac00ac7308 */ /* 0x000e620000000800 */
        /* <DEDUP_REMOVED lines=21> */
[C---:B--2---:R-:W-:Y:S02]  /*1b810*/  HMMA.16816.F32.BF16 R52, R4.reuse, R16, R52 ;  /* 0x000000100434723c */ /* 0x044fe40000041834 */
[----:B------:R-:W-:Y:S06]  /*1b820*/  MUFU.EX2 R154, R154 ;  /* 0x0000009a009a7308 */ /* 0x000fec0000000800 */
[C---:B------:R-:W-:Y:S01]  /*1b830*/  HMMA.16816.F32.BF16 R56, R4.reuse, R18, R56 ;  /* 0x000000120438723c */ /* 0x040fe20000041838 */
[----:B------:R-:W2:Y:S01]  /*1b840*/  LDSM.16.MT88.4 R16, [R194+0x10800] ;  /* 0x01080000c210783b */ /* 0x000ea20000004200 */
        /* <DEDUP_REMOVED lines=117> */
.L_x_6332:
[----:B------:R-:W-:Y:S05]  /*1bfa0*/  @!P5 BRA `(.L_x_6341) ;  /* 0x000048800000d947 */ /* 0x000fea0003800000 */
[----:B------:R-:W-:Y:S02]  /*1bfb0*/  MOV R0, R3 ;  /* 0x0000000300007202 */ /* 0x000fe40000000f00 */
[----:B------:R-:W-:-:S02]  /*1bfc0*/  MOV R2, R132 ;  /* 0x0000008400027202 */ /* 0x000fc40000000f00 */
.L_x_6350:
        /* <DEDUP_REMOVED lines=76> */
.L_x_6343:
[----:B------:R-:W-:Y:S02]  /*1c490*/  ULDC.64 UR4, c[0x0][0x118] ;  /* 0x0000460000047ab9 */ /* 0x000fe40000000a00 */
[----:B------:R-:W2:Y:S02]  /*1c4a0*/  LD.E R10, [R132.64+0x40] ;  /* 0x00004004840a7980 */ /* 0x000ea4000c101900 */
[----:B--2---:R-:W-:Y:S04]  /*1c4b0*/  LEA R10, -R10, RZ, 0x6 ;  /* 0x000000ff0a0a7211 */ /* 0x004fe800078e31ff */
[----:B------:R-:W-:Y:S02]  /*1c4c0*/  SHF.R.S32.HI R6, RZ, 0x1f, R10 ;  /* 0x0000001fff067819 */ /* 0x000fe4000001140a */
.L_x_6344:
[----:B------:R-:W-:Y:S05]  /*1c4d0*/  BSYNC B0 ;  /* 0x0000000000007941 */ /* 0x000fea0003800000 */
.L_x_6342:
        /* <DEDUP_REMOVED lines=323> */
.L_x_6348:
[----:B------:R-:W-:Y:S02]  /*1d910*/  ULDC.64 UR4, c[0x0][0x118] ;  /* 0x0000460000047ab9 */ /* 0x000fe40000000a00 */
[----:B------:R-:W2:Y:S02]  /*1d920*/  LD.E R142, [R132.64+0x38] ;  /* 0x00003804848e7980 */ /* 0x000ea4000c101900 */
[----:B--2---:R-:W-:Y:S04]  /*1d930*/  LEA R142, -R142, RZ, 0x6 ;  /* 0x000000ff8e8e7211 */ /* 0x004fe800078e31ff */
[----:B------:R-:W-:Y:S02]  /*1d940*/  SHF.R.S32.HI R136, RZ, 0x1f, R142 ;  /* 0x0000001fff887819 */ /* 0x000fe4000001148e */
.L_x_6349:
[----:B------:R-:W-:Y:S05]  /*1d950*/  BSYNC B0 ;  /* 0x0000000000007941 */ /* 0x000fea0003800000 */
.L_x_6347:
        /* <DEDUP_REMOVED lines=90> */
.L_x_6346:
[----:B------:R-:W-:Y:S05]  /*1df00*/  BSYNC B1 ;  /* 0x0000000000017941 */ /* 0x000fea0003800000 */
.L_x_6345:
[----:B------:R-:W2:Y:S01]  /*1df10*/  S2R R134, SR_TID.X ;  /* 0x0000000000867919 */ /* 0x000ea20000002100 */
[----:B------:R-:W-:Y:S07]  /*1df20*/  ULDC.64 UR4, c[0x0][0x118] ;  /* 0x0000460000047ab9 */ /* 0x000fee0000000a00 */
[----:B------:R3:W4:Y:S01]  /*1df30*/  LD.E R133, [R132.64+0xdc] ;  /* 0x0000dc0484857980 */ /* 0x000722000c101900 */
[----:B--2---:R-:W-:Y:S05]  /*1df40*/  IMAD.SHL.U32 R134, R134, 0x2, RZ ;  /* 0x0000000286867824 */ /* 0x004fea00078e00ff */
[----:B------:R-:W-:Y:S05]  /*1df50*/  LOP3.LUT R134, R134, 0x6, RZ, 0xc0, !PT ;  /* 0x0000000686867812 */ /* 0x000fea00078ec0ff */
[----:B------:R-:W-:Y:S05]  /*1df60*/  IMAD R3, R215, 0x40, R134 ;  /* 0x00000040d7037824 */ /* 0x000fea00078e0286 */
[C---:B------:R-:W-:Y:S02]  /*1df70*/  IADD3 R134, R222.reuse, -R3, RZ ;  /* 0x80000003de867210 */ /* 0x040fe40007ffe0ff */
[----:B------:R-:W-:Y:S02]  /*1df80*/  IADD3 R136, R3, 0x1, RZ ;  /* 0x0000000103887810 */ /* 0x000fe40007ffe0ff */
[----:B-1----:R-:W-:Y:S01]  /*1df90*/  IABS R141, R134 ;  /* 0x00000086008d7213 */ /* 0x002fe20000000000 */
[----:B------:R-:W-:Y:S01]  /*1dfa0*/  IMAD.IADD R134, R219, 0x1, -R3 ;  /* 0x00000001db867824 */ /* 0x000fe200078e0a03 */
[C---:B------:R-:W-:Y:S02]  /*1dfb0*/  IADD3 R157, R3.reuse, 0x9, RZ ;  /* 0x00000009039d7810 */ /* 0x040fe40007ffe0ff */
[C---:B------:R-:W-:Y:S02]  /*1dfc0*/  IADD3 R150, R3.reuse, 0x10, RZ ;  /* 0x0000001003967810 */ /* 0x040fe40007ffe0ff */
[----:B------:R-:W-:Y:S01]  /*1dfd0*/  IABS R139, R134 ;  /* 0x00000086008b7213 */ /* 0x000fe20000000000 */
[C---:B------:R-:W-:Y:S01]  /*1dfe0*/  IMAD.IADD R134, R222.reuse, 0x1, -R136 ;  /* 0x00000001de867824 */ /* 0x040fe200078e0a88 */
[C---:B------:R-:W-:Y:S01]  /*1dff0*/  IADD3 R151, R3.reuse, 0x11, RZ ;  /* 0x0000001103977810 */ /* 0x040fe20007ffe0ff */
[----:B------:R-:W1:Y:S01]  /*1e000*/  I2F R141, R141 ;  /* 0x0000008d008d7306 */ /* 0x000e620000201400 */
[C---:B------:R-:W-:Y:S02]  /*1e010*/  IADD3 R148, R3.reuse, 0x18, RZ ;  /* 0x0000001803947810 */ /* 0x040fe40007ffe0ff */
[----:B------:R-:W-:Y:S02]  /*1e020*/  IABS R137, R134 ;  /* 0x0000008600897213 */ /* 0x000fe40000000000 */
[C---:B------:R-:W-:Y:S02]  /*1e030*/  IADD3 R134, R3.reuse, 0x8, RZ ;  /* 0x0000000803867810 */ /* 0x040fe40007ffe0ff */
[C---:B------:R-:W-:Y:S02]  /*1e040*/  IADD3 R146, R3.reuse, 0x19, RZ ;  /* 0x0000001903927810 */ /* 0x040fe40007ffe0ff */
[C---:B------:R-:W-:Y:S01]  /*1e050*/  IADD3 R138, R222.reuse, -R134, RZ ;  /* 0x80000086de8a7210 */ /* 0x040fe20007ffe0ff */
[----:B------:R-:W2:Y:S01]  /*1e060*/  I2F R139, R139 ;  /* 0x0000008b008b7306 */ /* 0x000ea20000201400 */
[C---:B------:R-:W-:Y:S02]  /*1e070*/  IADD3 R140, R3.reuse, 0x20, RZ ;  /* 0x00000020038c7810 */ /* 0x040fe40007ffe0ff */
[----:B------:R-:W-:Y:S01]  /*1e080*/  IABS R159, R138 ;  /* 0x0000008a009f7213 */ /* 0x000fe20000000000 */
[----:B------:R-:W-:Y:S01]  /*1e090*/  IMAD.IADD R138, R222, 0x1, -R157 ;  /* 0x00000001de8a7824 */ /* 0x000fe200078e0a9d */
[C---:B------:R-:W-:Y:S02]  /*1e0a0*/  ISETP.GE.AND P3, PT, R136.reuse, R221, PT ;  /* 0x000000dd8800720c */ /* 0x040fe40003f66270 */
[----:B------:R-:W-:Y:S02]  /*1e0b0*/  ISETP.GE.AND P0, PT, R136, R218, PT ;  /* 0x000000da8800720c */ /* 0x000fe40003f06270 */
[----:B------:R-:W-:Y:S01]  /*1e0c0*/  IABS R156, R138 ;  /* 0x0000008a009c7213 */ /* 0x000fe20000000000 */
[----:B------:R-:W-:Y:S01]  /*1e0d0*/  IMAD.IADD R138, R222, 0x1, -R150 ;  /* 0x00000001de8a7824 */ /* 0x000fe200078e0a96 */
[C---:B------:R-:W-:Y:S01]  /*1e0e0*/  ISETP.GE.OR P3, PT, R136.reuse, R220, !P3 ;  /* 0x000000dc8800720c */ /* 0x040fe20005f66670 */
[----:B------:R-:W5:Y:S01]  /*1e0f0*/  I2F R137, R137 ;  /* 0x0000008900897306 */ /* 0x000f620000201400 */
[----:B------:R-:W-:Y:S01]  /*1e100*/  ISETP.GE.OR P0, PT, R136, R217, !P0 ;  /* 0x000000d98800720c */ /* 0x000fe20004706670 */
[----:B-1----:R-:W-:Y:S01]  /*1e110*/  FFMA.FTZ R4, -R216, R141, R4 ;  /* 0x0000008dd8047223 */ /* 0x002fe20000010104 */
[----:B------:R-:W-:Y:S02]  /*1e120*/  IABS R155, R138 ;  /* 0x0000008a009b7213 */ /* 0x000fe40000000000 */
[C---:B------:R-:W-:Y:S02]  /*1e130*/  IADD3 R138, R222.reuse, -R151, RZ ;  /* 0x80000097de8a7210 */ /* 0x040fe40007ffe0ff */
[C---:B------:R-:W-:Y:S02]  /*1e140*/  ISETP.GE.AND P4, PT, R3.reuse, R221, PT ;  /* 0x000000dd0300720c */ /* 0x040fe40003f86270 */
[----:B------:R-:W-:Y:S01]  /*1e150*/  IABS R154, R138 ;  /* 0x0000008a009a7213 */ /* 0x000fe20000000000 */
[----:B------:R-:W-:Y:S01]  /*1e160*/  IMAD.IADD R138, R222, 0x1, -R148 ;  /* 0x00000001de8a7824 */ /* 0x000fe200078e0a94 */
[----:B------:R-:W1:Y:S01]  /*1e170*/  I2F R155, R155 ;  /* 0x0000009b009b7306 */ /* 0x000e620000201400 */
[C---:B------:R-:W-:Y:S01]  /*1e180*/  ISETP.GE.AND P6, PT, R3.reuse, R218, PT ;  /* 0x000000da0300720c */ /* 0x040fe20003fc6270 */
[----:B--2---:R-:W-:Y:S01]  /*1e190*/  FFMA.FTZ R6, -R216, R139, R6 ;  /* 0x0000008bd8067223 */ /* 0x004fe20000010106 */
[----:B------:R-:W-:Y:S02]  /*1e1a0*/  ISETP.GE.OR P4, PT, R3, R220, !P4 ;  /* 0x000000dc0300720c */ /* 0x000fe40006786670 */
[----:B------:R-:W-:Y:S02]  /*1e1b0*/  IABS R153, R138 ;  /* 0x0000008a00997213 */ /* 0x000fe40000000000 */
[----:B------:R-:W-:Y:S02]  /*1e1c0*/  IADD3 R138, R219, -R136, RZ ;  /* 0x80000088db8a7210 */ /* 0x000fe40007ffe0ff */
[----:B------:R-:W-:Y:S01]  /*1e1d0*/  ISETP.GE.OR P6, PT, R3, R217, !P6 ;  /* 0x000000d90300720c */ /* 0x000fe200077c6670 */
[----:B------:R-:W2:Y:S01]  /*1e1e0*/  I2F R159, R159 ;  /* 0x0000009f009f7306 */ /* 0x000ea20000201400 */
[----:B------:R-:W-:Y:S01]  /*1e1f0*/  IABS R152, R138 ;  /* 0x0000008a00987213 */ /* 0x000fe20000000000 */
[----:B------:R-:W-:Y:S01]  /*1e200*/  IMAD.IADD R138, R222, 0x1, -R146 ;  /* 0x00000001de8a7824 */ /* 0x000fe200078e0a92 */
[----:B------:R-:W-:Y:S01]  /*1e210*/  FSEL R139, R4, -INF , !P4 ;  /* 0xff800000048b7808 */ /* 0x000fe20006000000 */
[----:B-----5:R-:W-:Y:S01]  /*1e220*/  FFMA.FTZ R5, -R216, R137, R5 ;  /* 0x00000089d8057223 */ /* 0x020fe20000010105 */
[----:B------:R-:W-:Y:S02]  /*1e230*/  FSEL R137, R6, -INF , !P6 ;  /* 0xff80000006897808 */ /* 0x000fe40007000000 */
[----:B------:R-:W-:Y:S02]  /*1e240*/  IABS R144, R138 ;  /* 0x0000008a00907213 */ /* 0x000fe40000000000 */
[----:B------:R-:W-:Y:S01]  /*1e250*/  IADD3 R138, R219, -R134, RZ ;  /* 0x80000086db8a7210 */ /* 0x000fe20007ffe0ff */
[----:B------:R-:W5:Y:S01]  /*1e260*/  I2F R153, R153 ;  /* 0x0000009900997306 */ /* 0x000f620000201400 */
[----:B------:R-:W-:Y:S02]  /*1e270*/  FSEL R5, R5, -INF , !P3 ;  /* 0xff80000005057808 */ /* 0x000fe40005800000 */
[----:B------:R-:W-:Y:S01]  /*1e280*/  IABS R143, R138 ;  /* 0x0000008a008f7213 */ /* 0x000fe20000000000 */
[----:B------:R-:W-:Y:S01]  /*1e290*/  IMAD.IADD R138, R222, 0x1, -R140 ;  /* 0x00000001de8a7824 */ /* 0x000fe200078e0a8c */
[----:B------:R-:W-:Y:S01]  /*1e2a0*/  ISETP.GE.AND P3, PT, R150, R218, PT ;  /* 0x000000da9600720c */ /* 0x000fe20003f66270 */
[----:B-1----:R-:W-:Y:S01]  /*1e2b0*/  FFMA.FTZ R12, -R216, R155, R12 ;  /* 0x0000009bd80c7223 */ /* 0x002fe2000001010c */
[C---:B------:R-:W-:Y:S02]  /*1e2c0*/  ISETP.GE.AND P6, PT, R150.reuse, R221, PT ;  /* 0x000000dd9600720c */ /* 0x040fe40003fc6270 */
[----:B------:R-:W-:Y:S01]  /*1e2d0*/  IABS R149, R138 ;  /* 0x0000008a00957213 */ /* 0x000fe20000000000 */
[----:B------:R-:W1:Y:S01]  /*1e2e0*/  I2F R152, R152 ;  /* 0x0000009800987306 */ /* 0x000e620000201400 */
[----:B------:R-:W-:Y:S02]  /*1e2f0*/  IADD3 R138, R219, -R157, RZ ;  /* 0x8000009ddb8a7210 */ /* 0x000fe40007ffe0ff */
[----:B------:R-:W-:Y:S01]  /*1e300*/  ISETP.GE.OR P3, PT, R150, R217, !P3 ;  /* 0x000000d99600720c */ /* 0x000fe20005f66670 */
[----:B--2---:R-:W-:Y:S01]  /*1e310*/  FFMA.FTZ R8, -R216, R159, R8 ;  /* 0x0000009fd8087223 */ /* 0x004fe20000010108 */
[----:B------:R-:W-:Y:S02]  /*1e320*/  IABS R142, R138 ;  /* 0x0000008a008e7213 */ /* 0x000fe40000000000 */
[----:B------:R-:W-:Y:S02]  /*1e330*/  IADD3 R138, R3, 0x21, RZ ;  /* 0x00000021038a7810 */ /* 0x000fe40007ffe0ff */
[----:B------:R-:W-:Y:S01]  /*1e340*/  ISETP.GE.OR P6, PT, R150, R220, !P6 ;  /* 0x000000dc9600720c */ /* 0x000fe200077c6670 */
[----:B------:R-:W2:Y:S01]  /*1e350*/  I2F R144, R144 ;  /* 0x0000009000907306 */ /* 0x000ea20000201400 */
[----:B------:R-:W-:Y:S01]  /*1e360*/  ISETP.GE.AND P1, PT, R134, R221, PT ;  /* 0x000000dd8600720c */ /* 0x000fe20003f26270 */
[----:B------:R-:W-:Y:S01]  /*1e370*/  IMAD.IADD R145, R222, 0x1, -R138 ;  /* 0x00000001de917824 */ /* 0x000fe200078e0a8a */
[----:B------:R-:W-:Y:S01]  /*1e380*/  ISETP.GE.AND P5, PT, R134, R218, PT ;  /* 0x000000da8600720c */ /* 0x000fe20003fa6270 */
[----:B-----5:R-:W-:Y:S01]  /*1e390*/  FFMA.FTZ R16, -R216, R153, R16 ;  /* 0x00000099d8107223 */ /* 0x020fe20000010110 */
[C---:B------:R-:W-:Y:S02]  /*1e3a0*/  ISETP.GE.OR P1, PT, R134.reuse, R220, !P1 ;  /* 0x000000dc8600720c */ /* 0x040fe40004f26670 */
[----:B---3--:R-:W-:Y:S02]  /*1e3b0*/  IABS R132, R145 ;  /* 0x0000009100847213 */ /* 0x008fe40000000000 */
[----:B------:R-:W-:Y:S01]  /*1e3c0*/  IADD3 R145, R219, -R150, RZ ;  /* 0x80000096db917210 */ /* 0x000fe20007ffe0ff */
[----:B------:R-:W3:Y:S01]  /*1e3d0*/  I2F R143, R143 ;  /* 0x0000008f008f7306 */ /* 0x000ee20000201400 */
[----:B------:R-:W-:Y:S02]  /*1e3e0*/  ISETP.GE.OR P5, PT, R134, R217, !P5 ;  /* 0x000000d98600720c */ /* 0x000fe40006fa6670 */
[----:B------:R-:W-:Y:S01]  /*1e3f0*/  IADD3 R134, R3, 0x28, RZ ;  /* 0x0000002803867810 */ /* 0x000fe20007ffe0ff */
[----:B-1----:R-:W-:Y:S01]  /*1e400*/  FFMA.FTZ R7, -R216, R152, R7 ;  /* 0x00000098d8077223 */ /* 0x002fe20000010107 */
[----:B------:R-:W-:Y:S02]  /*1e410*/  FSEL R174, R12, -INF , !P6 ;  /* 0xff8000000cae7808 */ /* 0x000fe40007000000 */
[----:B------:R-:W-:Y:S01]  /*1e420*/  ISETP.GE.AND P6, PT, R148, R221, PT ;  /* 0x000000dd9400720c */ /* 0x000fe20003fc6270 */
[----:B------:R-:W-:Y:S01]  /*1e430*/  IMAD.IADD R147, R222, 0x1, -R134 ;  /* 0x00000001de937824 */ /* 0x000fe200078e0a86 */
[----:B------:R-:W-:Y:S01]  /*1e440*/  IADD3 R141, R219, -R151, RZ ;  /* 0x80000097db8d7210 */ /* 0x000fe20007ffe0ff */
[----:B------:R-:W1:Y:S01]  /*1e450*/  I2F R136, R132 ;  /* 0x0000008400887306 */ /* 0x000e620000201400 */
[----:B------:R-:W-:Y:S02]  /*1e460*/  ISETP.GE.OR P6, PT, R148, R220, !P6 ;  /* 0x000000dc9400720c */ /* 0x000fe400077c6670 */
[----:B------:R-:W-:Y:S01]  /*1e470*/  IABS R141, R141 ;  /* 0x0000008d008d7213 */ /* 0x000fe20000000000 */
[----:B--2---:R-:W-:Y:S01]  /*1e480*/  FFMA.FTZ R17, -R216, R144, R17 ;  /* 0x00000090d8117223 */ /* 0x004fe20000010111 */
[----:B------:R-:W-:Y:S02]  /*1e490*/  FSEL R162, R16, -INF , !P6 ;  /* 0xff80000010a27808 */ /* 0x000fe40007000000 */
[C---:B------:R-:W-:Y:S02]  /*1e4a0*/  ISETP.GE.AND P6, PT, R146.reuse, R221, PT ;  /* 0x000000dd9200720c */ /* 0x040fe40003fc6270 */
[----:B------:R-:W-:Y:S01]  /*1e4b0*/  FSEL R7, R7, -INF , !P0 ;  /* 0xff80000007077808 */ /* 0x000fe20004000000 */
[----:B------:R-:W2:Y:S01]  /*1e4c0*/  I2F R156, R156 ;  /* 0x0000009c009c7306 */ /* 0x000ea20000201400 */
[----:B------:R-:W-:Y:S02]  /*1e4d0*/  IABS R147, R147 ;  /* 0x0000009300937213 */ /* 0x000fe40000000000 */
[-C--:B------:R-:W-:Y:S01]  /*1e4e0*/  ISETP.GE.AND P0, PT, R146, R218.reuse, PT ;  /* 0x000000da9200720c */ /* 0x080fe20003f06270 */
[----:B---3--:R-:W-:Y:S01]  /*1e4f0*/  FFMA.FTZ R10, -R216, R143, R10 ;  /* 0x0000008fd80a7223 */ /* 0x008fe2000001010a */
[C---:B------:R-:W-:Y:S02]  /*1e500*/  ISETP.GE.AND P2, PT, R157.reuse, R221, PT ;  /* 0x000000dd9d00720c */ /* 0x040fe40003f46270 */
[----:B------:R-:W-:Y:S02]  /*1e510*/  ISETP.GE.AND P4, PT, R157, R218, PT ;  /* 0x000000da9d00720c */ /* 0x000fe40003f86270 */
[C---:B------:R-:W-:Y:S01]  /*1e520*/  ISETP.GE.OR P6, PT, R146.reuse, R220, !P6 ;  /* 0x000000dc9200720c */ /* 0x040fe200077c6670 */
[----:B------:R-:W3:Y:S01]  /*1e530*/  I2F R149, R149 ;  /* 0x0000009500957306 */ /* 0x000ee20000201400 */
[----:B------:R-:W-:Y:S02]  /*1e540*/  ISETP.GE.OR P0, PT, R146, R217, !P0 ;  /* 0x000000d99200720c */ /* 0x000fe40004706670 */
[----:B------:R-:W-:Y:S01]  /*1e550*/  IADD3 R6, R3, 0x30, RZ ;  /* 0x0000003003067810 */ /* 0x000fe20007ffe0ff */
[C---:B-1----:R-:W-:Y:S01]  /*1e560*/  FFMA.FTZ R21, -R216.reuse, R136, R21 ;  /* 0x00000088d8157223 */ /* 0x042fe20000010115 */
[----:B------:R-:W-:Y:S02]  /*1e570*/  IABS R132, R145 ;  /* 0x0000009100847213 */ /* 0x000fe40000000000 */
[C---:B------:R-:W-:Y:S02]  /*1e580*/  ISETP.GE.OR P2, PT, R157.reuse, R220, !P2 ;  /* 0x000000dc9d00720c */ /* 0x040fe40005746670 */
[----:B------:R-:W-:Y:S01]  /*1e590*/  ISETP.GE.OR P4, PT, R157, R217, !P4 ;  /* 0x000000d99d00720c */ /* 0x000fe20006786670 */
[----:B------:R-:W1:Y:S01]  /*1e5a0*/  I2F R145, R132 ;  /* 0x0000008400917306 */ /* 0x000e620000201400 */
[----:B------:R-:W-:Y:S02]  /*1e5b0*/  IADD3 R157, R219, -R148, RZ ;  /* 0x80000094db9d7210 */ /* 0x000fe40007ffe0ff */
[----:B------:R-:W-:Y:S01]  /*1e5c0*/  FSEL R143, R17, -INF , !P6 ;  /* 0xff800000118f7808 */ /* 0x000fe20007000000 */
[----:B--2---:R-:W-:Y:S01]  /*1e5d0*/  FFMA.FTZ R9, -R216, R156, R9 ;  /* 0x0000009cd8097223 */ /* 0x004fe20000010109 */
[-C--:B------:R-:W-:Y:S02]  /*1e5e0*/  ISETP.GE.AND P6, PT, R140, R221.reuse, PT ;  /* 0x000000dd8c00720c */ /* 0x080fe40003fc6270 */
[----:B------:R-:W-:Y:S02]  /*1e5f0*/  FSEL R8, R8, -INF , !P1 ;  /* 0xff80000008087808 */ /* 0x000fe40004800000 */
[C---:B------:R-:W-:Y:S01]  /*1e600*/  ISETP.GE.AND P1, PT, R151.reuse, R221, PT ;  /* 0x000000dd9700720c */ /* 0x040fe20003f26270 */
[----:B------:R-:W2:Y:S01]  /*1e610*/  I2F R154, R154 ;  /* 0x0000009a009a7306 */ /* 0x000ea20000201400 */
[----:B------:R-:W-:Y:S01]  /*1e620*/  IABS R156, R157 ;  /* 0x0000009d009c7213 */ /* 0x000fe20000000000 */
[----:B------:R-:W-:Y:S01]  /*1e630*/  IMAD.IADD R157, R222, 0x1, -R6 ;  /* 0x00000001de9d7824 */ /* 0x000fe200078e0a06 */
[-C--:B------:R-:W-:Y:S01]  /*1e640*/  ISETP.GE.OR P6, PT, R140, R220.reuse, !P6 ;  /* 0x000000dc8c00720c */ /* 0x080fe200077c6670 */
[----:B---3--:R-:W-:Y:S01]  /*1e650*/  FFMA.FTZ R20, -R216, R149, R20 ;  /* 0x00000095d8147223 */ /* 0x008fe20000010114 */
[-C--:B------:R-:W-:Y:S02]  /*1e660*/  ISETP.GE.OR P1, PT, R151, R220.reuse, !P1 ;  /* 0x000000dc9700720c */ /* 0x080fe40004f26670 */
[----:B------:R-:W-:Y:S02]  /*1e670*/  IABS R157, R157 ;  /* 0x0000009d009d7213 */ /* 0x000fe40000000000 */
[----:B------:R-:W-:Y:S01]  /*1e680*/  FSEL R158, R20, -INF , !P6 ;  /* 0xff800000149e7808 */ /* 0x000fe20007000000 */
[----:B------:R-:W3:Y:S01]  /*1e690*/  I2F R141, R141 ;  /* 0x0000008d008d7306 */ /* 0x000ee20000201400 */
[----:B------:R-:W-:Y:S02]  /*1e6a0*/  ISETP.GE.AND P6, PT, R138, R221, PT ;  /* 0x000000dd8a00720c */ /* 0x000fe40003fc6270 */
[C---:B------:R-:W-:Y:S01]  /*1e6b0*/  IADD3 R12, R3.reuse, 0x31, RZ ;  /* 0x00000031030c7810 */ /* 0x040fe20007ffe0ff */
[----:B-1----:R-:W-:Y:S01]  /*1e6c0*/  FFMA.FTZ R14, -R216, R145, R14 ;  /* 0x00000091d80e7223 */ /* 0x002fe2000001010e */
[----:B------:R-:W-:Y:S02]  /*1e6d0*/  IADD3 R132, R3, 0x29, RZ ;  /* 0x0000002903847810 */ /* 0x000fe40007ffe0ff */
[----:B------:R-:W-:Y:S02]  /*1e6e0*/  ISETP.GE.OR P6, PT, R138, R220, !P6 ;  /* 0x000000dc8a00720c */ /* 0x000fe400077c6670 */
[----:B------:R-:W-:Y:S01]  /*1e6f0*/  FSEL R161, R14, -INF , !P3 ;  /* 0xff8000000ea17808 */ /* 0x000fe20005800000 */
[----:B------:R-:W-:Y:S01]  /*1e700*/  IMAD.IADD R4, R222, 0x1, -R132 ;  /* 0x00000001de047824 */ /* 0x000fe200078e0a84 */
[----:B------:R-:W1:Y:S01]  /*1e710*/  I2F R147, R147 ;  /* 0x0000009300937306 */ /* 0x000e620000201400 */
[----:B------:R-:W-:Y:S01]  /*1e720*/  FSEL R160, R21, -INF , !P6 ;  /* 0xff80000015a07808 */ /* 0x000fe20007000000 */
[----:B--2---:R-:W-:Y:S02]  /*1e730*/  FFMA.FTZ R13, -R216, R154, R13 ;  /* 0x0000009ad80d7223 */ /* 0x004fe4000001010d */
[----:B------:R-:W-:Y:S02]  /*1e740*/  IABS R4, R4 ;  /* 0x0000000400047213 */ /* 0x000fe40000000000 */
[C---:B------:R-:W-:Y:S02]  /*1e750*/  ISETP.GE.AND P6, PT, R134.reuse, R221, PT ;  /* 0x000000dd8600720c */ /* 0x040fe40003fc6270 */
[----:B------:R-:W-:Y:S02]  /*1e760*/  FSEL R163, R13, -INF , !P1 ;  /* 0xff8000000da37808 */ /* 0x000fe40004800000 */
[----:B------:R-:W2:Y:S01]  /*1e770*/  I2F R150, R4 ;  /* 0x0000000400967306 */ /* 0x000ea20000201400 */
[-C--:B------:R-:W-:Y:S02]  /*1e780*/  ISETP.GE.AND P3, PT, R134, R218.reuse, PT ;  /* 0x000000da8600720c */ /* 0x080fe40003f66270 */
[----:B------:R-:W-:Y:S01]  /*1e790*/  FSEL R9, R9, -INF , !P2 ;  /* 0xff80000009097808 */ /* 0x000fe20005000000 */
[----:B---3--:R-:W-:Y:S01]  /*1e7a0*/  FFMA.FTZ R15, -R216, R141, R15 ;  /* 0x0000008dd80f7223 */ /* 0x008fe2000001010f */
[----:B------:R-:W-:Y:S02]  /*1e7b0*/  ISETP.GE.AND P2, PT, R151, R218, PT ;  /* 0x000000da9700720c */ /* 0x000fe40003f46270 */
[C---:B------:R-:W-:Y:S02]  /*1e7c0*/  ISETP.GE.OR P6, PT, R134.reuse, R220, !P6 ;  /* 0x000000dc8600720c */ /* 0x040fe400077c6670 */
[-C--:B------:R-:W-:Y:S01]  /*1e7d0*/  ISETP.GE.OR P3, PT, R134, R217.reuse, !P3 ;  /* 0x000000d98600720c */ /* 0x080fe20005f66670 */
[----:B------:R-:W3:Y:S01]  /*1e7e0*/  I2F R142, R142 ;  /* 0x0000008e008e7306 */ /* 0x000ee20000201400 */
[----:B------:R-:W-:Y:S02]  /*1e7f0*/  IADD3 R134, R219, -R134, RZ ;  /* 0x80000086db867210 */ /* 0x000fe40007ffe0ff */
[----:B------:R-:W-:Y:S01]  /*1e800*/  ISETP.GE.OR P2, PT, R151, R217, !P2 ;  /* 0x000000d99700720c */ /* 0x000fe20005746670 */
[----:B-1----:R-:W-:Y:S01]  /*1e810*/  FFMA.FTZ R24, -R216, R147, R24 ;  /* 0x00000093d8187223 */ /* 0x002fe20000010118 */
[----:B------:R-:W-:Y:S02]  /*1e820*/  IABS R134, R134 ;  /* 0x0000008600867213 */ /* 0x000fe40000000000 */
[----:B------:R-:W-:Y:S02]  /*1e830*/  FMNMX.FTZ R14, R139, R2, !PT ;  /* 0x000000028b0e7209 */ /* 0x000fe40007810000 */
[----:B------:R-:W-:Y:S01]  /*1e840*/  FSEL R159, R24, -INF , !P6 ;  /* 0xff800000189f7808 */ /* 0x000fe20007000000 */
[----:B------:R-:W1:Y:S01]  /*1e850*/  I2F R153, R157 ;  /* 0x0000009d00997306 */ /* 0x000e620000201400 */
[----:B------:R-:W-:Y:S02]  /*1e860*/  ISETP.GE.AND P6, PT, R132, R221, PT ;  /* 0x000000dd8400720c */ /* 0x000fe40003fc6270 */
[----:B------:R-:W-:Y:S01]  /*1e870*/  FSEL R10, R10, -INF , !P5 ;  /* 0xff8000000a0a7808 */ /* 0x000fe20006800000 */
[----:B--2---:R-:W-:Y:S01]  /*1e880*/  FFMA.FTZ R25, -R216, R150, R25 ;  /* 0x00000096d8197223 */ /* 0x004fe20000010119 */
[C---:B------:R-:W-:Y:S01]  /*1e890*/  IADD3 R4, R219.reuse, -R146, RZ ;  /* 0x80000092db047210 */ /* 0x040fe20007ffe0ff */
[----:B------:R-:W-:Y:S01]  /*1e8a0*/  IMAD.IADD R146, R219, 0x1, -R140 ;  /* 0x00000001db927824 */ /* 0x000fe200078e0a8c */
[----:B------:R-:W-:Y:S02]  /*1e8b0*/  ISETP.GE.OR P6, PT, R132, R220, !P6 ;  /* 0x000000dc8400720c */ /* 0x000fe400077c6670 */
[----:B------:R-:W-:Y:S01]  /*1e8c0*/  IABS R4, R4 ;  /* 0x0000000400047213 */ /* 0x000fe20000000000 */
[----:B------:R-:W2:Y:S01]  /*1e8d0*/  I2F R151, R156 ;  /* 0x0000009c00977306 */ /* 0x000ea20000201400 */
[----:B------:R-:W-:Y:S02]  /*1e8e0*/  IABS R146, R146 ;  /* 0x0000009200927213 */ /* 0x000fe40000000000 */
[----:B------:R-:W-:Y:S01]  /*1e8f0*/  ISETP.GE.AND P5, PT, R140, R218, PT ;  /* 0x000000da8c00720c */ /* 0x000fe20003fa6270 */
[----:B------:R-:W-:Y:S01]  /*1e900*/  IMAD.MOV.U32 R13, RZ, RZ, R4 ;  /* 0x000000ffff0d7224 */ /* 0x000fe200078e0004 */
[----:B------:R-:W-:Y:S01]  /*1e910*/  MOV R17, R146 ;  /* 0x0000009200117202 */ /* 0x000fe20000000f00 */
[----:B---3--:R-:W-:Y:S01]  /*1e920*/  FFMA.FTZ R11, -R216, R142, R11 ;  /* 0x0000008ed80b7223 */ /* 0x008fe2000001010b */
[----:B------:R-:W-:Y:S02]  /*1e930*/  IADD3 R4, R222, -R12, RZ ;  /* 0x8000000cde047210 */ /* 0x000fe40007ffe0ff */
[----:B------:R-:W-:Y:S01]  /*1e940*/  FSEL R142, R15, -INF , !P2 ;  /* 0xff8000000f8e7808 */ /* 0x000fe20005000000 */
[----:B------:R-:W3:Y:S01]  /*1e950*/  I2F R13, R13 ;  /* 0x0000000d000d7306 */ /* 0x000ee20000201400 */
[----:B------:R-:W-:Y:S02]  /*1e960*/  IABS R4, R4 ;  /* 0x0000000400047213 */ /* 0x000fe40000000000 */
[----:B------:R-:W-:Y:S01]  /*1e970*/  ISETP.GE.AND P2, PT, R132, R218, PT ;  /* 0x000000da8400720c */ /* 0x000fe20003f46270 */
[----:B-1----:R-:W-:Y:S01]  /*1e980*/  FFMA.FTZ R28, -R216, R153, R28 ;  /* 0x00000099d81c7223 */ /* 0x002fe2000001011c */
[----:B------:R-:W-:Y:S02]  /*1e990*/  FSEL R157, R25, -INF , !P6 ;  /* 0xff800000199d7808 */ /* 0x000fe40007000000 */
[----:B------:R-:W-:Y:S02]  /*1e9a0*/  ISETP.GE.AND P6, PT, R6, R221, PT ;  /* 0x000000dd0600720c */ /* 0x000fe40003fc6270 */
[----:B------:R-:W-:Y:S01]  /*1e9b0*/  ISETP.GE.OR P5, PT, R140, R217, !P5 ;  /* 0x000000d98c00720c */ /* 0x000fe20006fa6670 */
[----:B------:R-:W1:Y:S01]  /*1e9c0*/  I2F R17, R17 ;  /* 0x0000001100117306 */ /* 0x000e620000201400 */
[----:B------:R-:W-:Y:S02]  /*1e9d0*/  ISETP.GE.OR P6, PT, R6, R220, !P6 ;  /* 0x000000dc0600720c */ /* 0x000fe400077c6670 */
[----:B------:R-:W-:Y:S01]  /*1e9e0*/  ISETP.GE.AND P1, PT, R148, R218, PT ;  /* 0x000000da9400720c */ /* 0x000fe20003f26270 */
[----:B--2---:R-:W-:Y:S01]  /*1e9f0*/  FFMA.FTZ R18, -R216, R151, R18 ;  /* 0x00000097d8127223 */ /* 0x004fe20000010112 */
[----:B------:R-:W-:Y:S02]  /*1ea00*/  FSEL R152, R28, -INF , !P6 ;  /* 0xff8000001c987808 */ /* 0x000fe40007000000 */
[----:B------:R-:W-:Y:S02]  /*1ea10*/  ISETP.GE.AND P6, PT, R12, R221, PT ;  /* 0x000000dd0c00720c */ /* 0x000fe40003fc6270 */
[C---:B------:R-:W-:Y:S01]  /*1ea20*/  IADD3 R20, R219.reuse, -R138, RZ ;  /* 0x8000008adb147210 */ /* 0x040fe20007ffe0ff */
[----:B------:R-:W2:Y:S01]  /*1ea30*/  I2F R16, R4 ;  /* 0x0000000400107306 */ /* 0x000ea20000201400 */
[----:B------:R-:W-:Y:S01]  /*1ea40*/  ISETP.GE.OR P2, PT, R132, R217, !P2 ;  /* 0x000000d98400720c */ /* 0x000fe20005746670 */
[----:B------:R-:W-:Y:S01]  /*1ea50*/  IMAD.IADD R132, R219, 0x1, -R132 ;  /* 0x00000001db847824 */ /* 0x000fe200078e0a84 */
[----:B------:R-:W-:Y:S01]  /*1ea60*/  ISETP.GE.OR P6, PT, R12, R220, !P6 ;  /* 0x000000dc0c00720c */ /* 0x000fe200077c6670 */
[----:B---3--:R-:W-:Y:S01]  /*1ea70*/  FFMA.FTZ R19, -R216, R13, R19 ;  /* 0x0000000dd8137223 */ /* 0x008fe20000010113 */
[----:B------:R-:W-:Y:S02]  /*1ea80*/  ISETP.GE.OR P1, PT, R148, R217, !P1 ;  /* 0x000000d99400720c */ /* 0x000fe40004f26670 */
[----:B------:R-:W-:Y:S02]  /*1ea90*/  IABS R20, R20 ;  /* 0x0000001400147213 */ /* 0x000fe40000000000 */
[----:B------:R-:W-:Y:S01]  /*1eaa0*/  FSEL R140, R19, -INF , !P0 ;  /* 0xff800000138c7808 */ /* 0x000fe20004000000 */
[----:B------:R-:W3:Y:S01]  /*1eab0*/  I2F R15, R134 ;  /* 0x00000086000f7306 */ /* 0x000ee20000201400 */
[----:B------:R-:W-:Y:S02]  /*1eac0*/  ISETP.GE.AND P0, PT, R12, R218, PT ;  /* 0x000000da0c00720c */ /* 0x000fe40003f06270 */
[----:B------:R-:W-:Y:S01]  /*1ead0*/  IABS R132, R132 ;  /* 0x0000008400847213 */ /* 0x000fe20000000000 */
[----:B-1----:R-:W-:Y:S01]  /*1eae0*/  FFMA.FTZ R22, -R216, R17, R22 ;  /* 0x00000011d8167223 */ /* 0x002fe20000010116 */
[----:B------:R-:W-:Y:S02]  /*1eaf0*/  FMNMX.FTZ R17, R5, R14, !PT ;  /* 0x0000000e05117209 */ /* 0x000fe40007810000 */
[----:B------:R-:W-:Y:S02]  /*1eb00*/  ISETP.GE.OR P0, PT, R12, R217, !P0 ;  /* 0x000000d90c00720c */ /* 0x000fe40004706670 */
[----:B------:R-:W-:Y:S01]  /*1eb10*/  FMNMX.FTZ R14, R8, R17, !PT ;  /* 0x00000011080e7209 */ /* 0x000fe20007810000 */
[----:B------:R-:W1:Y:S01]  /*1eb20*/  I2F R20, R20 ;  /* 0x0000001400147306 */ /* 0x000e620000201400 */
[----:B------:R-:W-:Y:S02]  /*1eb30*/  FSEL R141, R18, -INF , !P1 ;  /* 0xff800000128d7808 */ /* 0x000fe40004800000 */
[----:B------:R-:W-:Y:S01]  /*1eb40*/  FMNMX.FTZ R17, R9, R14, !PT ;  /* 0x0000000e09117209 */ /* 0x000fe20007810000 */
[----:B--2---:R-:W-:Y:S01]  /*1eb50*/  FFMA.FTZ R29, -R216, R16, R29 ;  /* 0x00000010d81d7223 */ /* 0x004fe2000001011d */
[----:B------:R-:W-:Y:S02]  /*1eb60*/  IADD3 R14, R219, -R12, RZ ;  /* 0x8000000cdb0e7210 */ /* 0x000fe40007ffe0ff */
[----:B------:R-:W-:Y:S02]  /*1eb70*/  FMNMX.FTZ R12, R174, R17, !PT ;  /* 0x00000011ae0c7209 */ /* 0x000fe40007810000 */
[C---:B------:R-:W-:Y:S02]  /*1eb80*/  IADD3 R4, R3.reuse, 0x38, RZ ;  /* 0x0000003803047810 */ /* 0x040fe40007ffe0ff */
[----:B------:R-:W-:Y:S02]  /*1eb90*/  IADD3 R3, R3, 0x39, RZ ;  /* 0x0000003903037810 */ /* 0x000fe40007ffe0ff */
[----:B------:R-:W-:Y:S01]  /*1eba0*/  FMNMX.FTZ R16, R137, R0, !PT ;  /* 0x0000000089107209 */ /* 0x000fe20007810000 */
[----:B---3--:R-:W-:Y:S01]  /*1ebb0*/  FFMA.FTZ R26, -R216, R15, R26 ;  /* 0x0000000fd81a7223 */ /* 0x008fe2000001011a */
[----:B------:R-:W-:Y:S01]  /*1ebc0*/  FMNMX.FTZ R15, R163, R12, !PT ;  /* 0x0000000ca30f7209 */ /* 0x000fe20007810000 */
[--C-:B------:R-:W-:Y:S01]  /*1ebd0*/  IMAD.IADD R144, R222, 0x1, -R4.reuse ;  /* 0x00000001de907824 */ /* 0x100fe200078e0a04 */
[----:B------:R-:W-:Y:S01]  /*1ebe0*/  ISETP.GE.AND P1, PT, R6, R218, PT ;  /* 0x000000da0600720c */ /* 0x000fe20003f26270 */
[----:B------:R-:W-:Y:S01]  /*1ebf0*/  IMAD.IADD R136, R222, 0x1, -R3 ;  /* 0x00000001de887824 */ /* 0x000fe200078e0a03 */
[----:B------:R-:W-:Y:S01]  /*1ec00*/  FMNMX.FTZ R12, R162, R15, !PT ;  /* 0x0000000fa20c7209 */ /* 0x000fe20007810000 */
[----:B------:R-:W-:Y:S01]  /*1ec10*/  IMAD.IADD R15, R219, 0x1, -R4 ;  /* 0x00000001db0f7824 */ /* 0x000fe200078e0a04 */
[----:B------:R-:W-:Y:S02]  /*1ec20*/  FMNMX.FTZ R19, R7, R16, !PT ;  /* 0x0000001007137209 */ /* 0x000fe40007810000 */
[----:B------:R-:W-:Y:S01]  /*1ec30*/  ISETP.GE.OR P1, PT, R6, R217, !P1 ;  /* 0x000000d90600720c */ /* 0x000fe20004f26670 */
[----:B-1----:R-:W-:Y:S01]  /*1ec40*/  FFMA.FTZ R23, -R216, R20, R23 ;  /* 0x00000014d8177223 */ /* 0x002fe20000010117 */
[----:B------:R-:W-:Y:S01]  /*1ec50*/  IADD3 R13, R219, -R6, RZ ;  /* 0x80000006db0d7210 */ /* 0x000fe20007ffe0ff */
[----:B------:R-:W-:Y:S01]  /*1ec60*/  IMAD.MOV.U32 R6, RZ, RZ, R132 ;  /* 0x000000ffff067224 */ /* 0x000fe200078e0084 */
[----:B------:R-:W-:Y:S02]  /*1ec70*/  IABS R144, R144 ;  /* 0x0000009000907213 */ /* 0x000fe40000000000 */
[----:B------:R-:W-:Y:S02]  /*1ec80*/  FMNMX.FTZ R17, R143, R12, !PT ;  /* 0x0000000c8f117209 */ /* 0x000fe40007810000 */
[----:B------:R-:W-:Y:S01]  /*1ec90*/  FSEL R11, R11, -INF , !P4 ;  /* 0xff8000000b0b7808 */ /* 0x000fe20006000000 */
[----:B------:R-:W1:Y:S01]  /*1eca0*/  I2F R149, R144 ;  /* 0x0000009000957306 */ /* 0x000e620000201400 */
[----:B------:R-:W-:Y:S02]  /*1ecb0*/  FMNMX.FTZ R16, R10, R19, !PT ;  /* 0x000000130a107209 */ /* 0x000fe40007810000 */
[----:B------:R-:W-:Y:S02]  /*1ecc0*/  IABS R13, R13 ;  /* 0x0000000d000d7213 */ /* 0x000fe40000000000 */
[----:B------:R-:W-:Y:S02]  /*1ecd0*/  IABS R136, R136 ;  /* 0x0000008800887213 */ /* 0x000fe40000000000 */
[----:B------:R-:W-:Y:S02]  /*1ece0*/  FMNMX.FTZ R17, R158, R17, !PT ;  /* 0x000000119e117209 */ /* 0x000fe40007810000 */
[----:B------:R-:W-:Y:S01]  /*1ecf0*/  FMNMX.FTZ R16, R11, R16, !PT ;  /* 0x000000100b107209 */ /* 0x000fe20007810000 */
[----:B------:R-:W2:Y:S01]  /*1ed00*/  I2F R6, R6 ;  /* 0x0000000600067306 */ /* 0x000ea20000201400 */
[----:B------:R-:W-:Y:S02]  /*1ed10*/  IABS R14, R14 ;  /* 0x0000000e000e7213 */ /* 0x000fe40000000000 */
[----:B------:R-:W-:Y:S02]  /*1ed20*/  FMNMX.FTZ R18, R160, R17, !PT ;  /* 0x00000011a0127209 */ /* 0x000fe40007810000 */
[----:B------:R-:W-:Y:S02]  /*1ed30*/  FMNMX.FTZ R17, R161, R16, !PT ;  /* 0x00000010a1117209 */ /* 0x000fe40007810000 */
[----:B------:R-:W-:Y:S02]  /*1ed40*/  IADD3 R12, R219, -R3, RZ ;  /* 0x80000003db0c7210 */ /* 0x000fe40007ffe0ff */
[----:B------:R-:W-:Y:S01]  /*1ed50*/  IABS R15, R15 ;  /* 0x0000000f000f7213 */ /* 0x000fe20000000000 */
[----:B------:R-:W3:Y:S01]  /*1ed60*/  I2F R13, R13 ;  /* 0x0000000d000d7306 */ /* 0x000ee20000201400 */
[----:B------:R-:W-:Y:S02]  /*1ed70*/  FMNMX.FTZ R16, R142, R17, !PT ;  /* 0x000000118e107209 */ /* 0x000fe40007810000 */
[----:B------:R-:W-:Y:S01]  /*1ed80*/  IABS R12, R12 ;  /* 0x0000000c000c7213 */ /* 0x000fe20000000000 */
[----:B-1----:R-:W-:Y:S01]  /*1ed90*/  FFMA.FTZ R32, -R216, R149, R32 ;  /* 0x00000095d8207223 */ /* 0x002fe20000010120 */
[----:B------:R-:W-:Y:S02]  /*1eda0*/  FMNMX.FTZ R17, R141, R16, !PT ;  /* 0x000000108d117209 */ /* 0x000fe40007810000 */
[----:B------:R-:W-:Y:S02]  /*1edb0*/  ISETP.GE.AND P4, PT, R138, R218, PT ;  /* 0x000000da8a00720c */ /* 0x000fe40003f86270 */
[----:B------:R-:W-:Y:S01]  /*1edc0*/  FSEL R156, R22, -INF , !P5 ;  /* 0xff800000169c7808 */ /* 0x000fe20006800000 */
[----:B------:R-:W1:Y:S01]  /*1edd0*/  I2F R136, R136 ;  /* 0x0000008800887306 */ /* 0x000e620000201400 */
[----:B------:R-:W-:Y:S02]  /*1ede0*/  FMNMX.FTZ R18, R159, R18, !PT ;  /* 0x000000129f127209 */ /* 0x000fe40007810000 */
[----:B------:R-:W-:Y:S01]  /*1edf0*/  FMNMX.FTZ R17, R140, R17, !PT ;  /* 0x000000118c117209 */ /* 0x000fe20007810000 */
[----:B--2---:R-:W-:Y:S01]  /*1ee00*/  FFMA.FTZ R27, -R216, R6, R27 ;  /* 0x00000006d81b7223 */ /* 0x004fe2000001011b */
[----:B------:R-:W-:Y:S02]  /*1ee10*/  ISETP.GE.OR P4, PT, R138, R217, !P4 ;  /* 0x000000d98a00720c */ /* 0x000fe40006786670 */
[----:B------:R-:W-:Y:S02]  /*1ee20*/  FSEL R151, R29, -INF , !P6 ;  /* 0xff8000001d977808 */ /* 0x000fe40007000000 */
[----:B------:R-:W-:Y:S01]  /*1ee30*/  FMNMX.FTZ R19, R157, R18, !PT ;  /* 0x000000129d137209 */ /* 0x000fe20007810000 */
[----:B------:R-:W2:Y:S01]  /*1ee40*/  I2F R14, R14 ;  /* 0x0000000e000e7306 */ /* 0x000ea20000201400 */
[----:B------:R-:W-:Y:S02]  /*1ee50*/  FSEL R155, R23, -INF , !P4 ;  /* 0xff800000179b7808 */ /* 0x000fe40006000000 */
[----:B------:R-:W-:Y:S01]  /*1ee60*/  FMNMX.FTZ R18, R156, R17, !PT ;  /* 0x000000119c127209 */ /* 0x000fe20007810000 */
[----:B---3--:R-:W-:Y:S01]  /*1ee70*/  FFMA.FTZ R30, -R216, R13, R30 ;  /* 0x0000000dd81e7223 */ /* 0x008fe2000001011e */
[----:B------:R-:W-:Y:S01]  /*1ee80*/  ISETP.GE.AND P6, PT, R4, R221, PT ;  /* 0x000000dd0400720c */ /* 0x000fe20003fc6270 */
[----:B------:R-:W-:Y:S01]  /*1ee90*/  LDSM.16.MT88.4 R20, [R196+0xc000] ;  /* 0x00c00000c414783b */ /* 0x000fe20000004200 */
[----:B------:R-:W-:Y:S02]  /*1eea0*/  FMNMX.FTZ R16, R152, R19, !PT ;  /* 0x0000001398107209 */ /* 0x000fe40007810000 */
[----:B------:R-:W-:Y:S01]  /*1eeb0*/  FSEL R154, R26, -INF , !P3 ;  /* 0xff8000001a9a7808 */ /* 0x000fe20005800000 */
[----:B------:R-:W3:Y:S01]  /*1eec0*/  I2F R15, R15 ;  /* 0x0000000f000f7306 */ /* 0x000ee20000201400 */
[----:B------:R-:W-:Y:S02]  /*1eed0*/  FMNMX.FTZ R19, R155, R18, !PT ;  /* 0x000000129b137209 */ /* 0x000fe40007810000 */
[----:B------:R-:W-:Y:S01]  /*1eee0*/  ISETP.GE.AND P5, PT, R3, R221, PT ;  /* 0x000000dd0300720c */ /* 0x000fe20003fa6270 */
[----:B-1----:R-:W-:Y:S01]  /*1eef0*/  FFMA.FTZ R33, -R216, R136, R33 ;  /* 0x00000088d8217223 */ /* 0x002fe20000010121 */
[----:B------:R-:W-:Y:S02]  /*1ef00*/  ISETP.GE.OR P6, PT, R4, R220, !P6 ;  /* 0x000000dc0400720c */ /* 0x000fe400077c6670 */
[----:B------:R-:W-:Y:S02]  /*1ef10*/  FMNMX.FTZ R16, R151, R16, !PT ;  /* 0x0000001097107209 */ /* 0x000fe40007810000 */
[----:B------:R-:W-:Y:S01]  /*1ef20*/  FSEL R149, R32, -INF , !P6 ;  /* 0xff80000020957808 */ /* 0x000fe20007000000 */
[----:B------:R-:W1:Y:S01]  /*1ef30*/  I2F R12, R12 ;  /* 0x0000000c000c7306 */ /* 0x000e620000201400 */
[----:B------:R-:W-:Y:S02]  /*1ef40*/  FSEL R153, R27, -INF , !P2 ;  /* 0xff8000001b997808 */ /* 0x000fe40005000000 */
[----:B------:R-:W-:Y:S01]  /*1ef50*/  FMNMX.FTZ R6, R154, R19, !PT ;  /* 0x000000139a067209 */ /* 0x000fe20007810000 */
[----:B--2---:R-:W-:Y:S01]  /*1ef60*/  FFMA.FTZ R31, -R216, R14, R31 ;  /* 0x0000000ed81f7223 */ /* 0x004fe2000001011f */
[----:B------:R-:W-:Y:S02]  /*1ef70*/  ISETP.GE.OR P5, PT, R3, R220, !P5 ;  /* 0x000000dc0300720c */ /* 0x000fe40006fa6670 */
[----:B------:R-:W-:Y:S02]  /*1ef80*/  FMNMX.FTZ R17, R149, R16, !PT ;  /* 0x0000001095117209 */ /* 0x000fe40007810000 */
[----:B------:R-:W-:Y:S02]  /*1ef90*/  FSEL R148, R33, -INF , !P5 ;  /* 0xff80000021947808 */ /* 0x000fe40006800000 */
[----:B------:R-:W-:Y:S02]  /*1efa0*/  FSEL R147, R30, -INF , !P1 ;  /* 0xff8000001e937808 */ /* 0x000fe40004800000 */
[----:B------:R-:W-:Y:S01]  /*1efb0*/  FMNMX.FTZ R6, R153, R6, !PT ;  /* 0x0000000699067209 */ /* 0x000fe20007810000 */
[----:B---3--:R-:W-:Y:S01]  /*1efc0*/  FFMA.FTZ R34, -R216, R15, R34 ;  /* 0x0000000fd8227223 */ /* 0x008fe20000010122 */
[----:B------:R-:W-:Y:S02]  /*1efd0*/  ISETP.GE.AND P3, PT, R4, R218, PT ;  /* 0x000000da0400720c */ /* 0x000fe40003f66270 */
[----:B------:R-:W-:Y:S02]  /*1efe0*/  FMNMX.FTZ R16, R148, R17, !PT ;  /* 0x0000001194107209 */ /* 0x000fe40007810000 */
[----:B------:R-:W-:Y:S02]  /*1eff0*/  FSEL R146, R31, -INF , !P0 ;  /* 0xff8000001f927808 */ /* 0x000fe40004000000 */
[----:B------:R-:W-:Y:S01]  /*1f000*/  FMNMX.FTZ R15, R147, R6, !PT ;  /* 0x00000006930f7209 */ /* 0x000fe20007810000 */
[----:B------:R-:W2:Y:S01]  /*1f010*/  SHFL.BFLY PT, R13, R16, 0x2, 0x1f ;  /* 0x0c401f00100d7f89 */ /* 0x000ea200000e0000 */
[----:B------:R-:W-:Y:S01]  /*1f020*/  ISETP.GE.OR P3, PT, R4, R217, !P3 ;  /* 0x000000d90400720c */ /* 0x000fe20005f66670 */
[----:B-1----:R-:W-:Y:S01]  /*1f030*/  FFMA.FTZ R35, -R216, R12, R35 ;  /* 0x0000000cd8237223 */ /* 0x002fe20000010123 */
        /* <DEDUP_REMOVED lines=8> */
[----:B------:R-:W1:Y:S01]  /*1f0c0*/  SHFL.BFLY PT, R3, R6, 0x2, 0x1f ;  /* 0x0c401f0006037f89 */ /* 0x000e6200000e0000 */
[----:B--2---:R-:W-:Y:S07]  /*1f0d0*/  FMNMX.FTZ R13, R16, R13, !PT ;  /* 0x0000000d100d7209 */ /* 0x004fee0007810000 */
[----:B------:R-:W2:Y:S01]  /*1f0e0*/  SHFL.BFLY PT, R132, R13, 0x1, 0x1f ;  /* 0x0c201f000d847f89 */ /* 0x000ea200000e0000 */
[----:B-1----:R-:W-:Y:S07]  /*1f0f0*/  FMNMX.FTZ R4, R6, R3, !PT ;  /* 0x0000000306047209 */ /* 0x002fee0007810000 */
[----:B------:R-:W1:Y:S01]  /*1f100*/  SHFL.BFLY PT, R3, R4, 0x1, 0x1f ;  /* 0x0c201f0004037f89 */ /* 0x000e6200000e0000 */
[----:B--2---:R-:W-:Y:S04]  /*1f110*/  FMNMX.FTZ R132, R13, R132, !PT ;  /* 0x000000840d847209 */ /* 0x004fe80007810000 */
[----:B------:R-:W-:Y:S01]  /*1f120*/  FSETP.NEU.FTZ.AND P1, PT, R132, -INF , PT ;  /* 0xff8000008400780b */ /* 0x000fe20003f3d000 */
[----:B----4-:R-:W-:Y:S02]  /*1f130*/  FMUL.FTZ R150, R133, R132 ;  /* 0x0000008485967220 */ /* 0x010fe40000410000 */
[----:B------:R-:W2:Y:S03]  /*1f140*/  LDSM.16.MT88.4 R12, [R197+0xc000] ;  /* 0x00c00000c50c783b */ /* 0x000ea60000004200 */
[----:B------:R-:W-:Y:S05]  /*1f150*/  FSEL R150, R150, RZ, P1 ;  /* 0x000000ff96967208 */ /* 0x000fea0000800000 */
[-CC-:B------:R-:W-:Y:S01]  /*1f160*/  FFMA.FTZ R166, R5, R133.reuse, -R150.reuse ;  /* 0x0000008505a67223 */ /* 0x180fe20000010896 */
[----:B------:R-:W-:Y:S01]  /*1f170*/  FSEL R5, R132, RZ, P1 ;  /* 0x000000ff84057208 */ /* 0x000fe20000800000 */
[-CC-:B------:R-:W-:Y:S02]  /*1f180*/  FFMA.FTZ R167, R139, R133.reuse, -R150.reuse ;  /* 0x000000858ba77223 */ /* 0x180fe40000010896 */
[----:B------:R-:W-:Y:S01]  /*1f190*/  FFMA.FTZ R173, R8, R133, -R150 ;  /* 0x0000008508ad7223 */ /* 0x000fe20000010896 */
[----:B-1----:R-:W-:Y:S01]  /*1f1a0*/  FMNMX.FTZ R3, R4, R3, !PT ;  /* 0x0000000304037209 */ /* 0x002fe20007810000 */
        /* <DEDUP_REMOVED lines=26> */
[----:B-1----:R-:W-:Y:S01]  /*1f350*/  F2FP.BF16.PACK_AB R136, R166, R167 ;  /* 0x000000a7a688723e */ /* 0x002fe200000010ff */
        /* <DEDUP_REMOVED lines=9> */
[----:B------:R-:W1:Y:S01]  /*1f3f0*/  MUFU.EX2 R172, R172 ;  /* 0x000000ac00ac7308 */ /* 0x000e620000000800 */
        /* <DEDUP_REMOVED lines=43> */
[----:B-1----:R-:W-:Y:S01]  /*1f6b0*/  F2FP.BF16.PACK_AB R139, R168, R169 ;  /* 0x000000a9a88b723e */ /* 0x002fe200000010ff */
[C---:B------:R-:W-:Y:S02]  /*1f6c0*/  FMUL.FTZ R36, R2.reuse, R36 ;  /* 0x0000002402247220 */ /* 0x040fe40000410000 */
[----:B------:R-:W-:Y:S02]  /*1f6d0*/  FMUL.FTZ R37, R2, R37 ;  /* 0x0000002502257220 */ /* 0x000fe40000410000 */
[C---:B------:R-:W-:Y:S02]  /*1f6e0*/  FMUL.FTZ R38, R0.reuse, R38 ;  /* 0x0000002600267220 */ /* 0x040fe40000410000 */
[C---:B--2---:R-:W-:Y:S01]  /*1f6f0*/  HMMA.16816.F32.BF16 R4, R136.reuse, R12, R4 ;  /* 0x0000000c8804723c */ /* 0x044fe20000041804 */
[----:B------:R-:W-:Y:S01]  /*1f700*/  FMUL.FTZ R39, R0, R39 ;  /* 0x0000002700277220 */ /* 0x000fe20000410000 */
[----:B------:R-:W-:Y:S01]  /*1f710*/  MUFU.EX2 R227, R227 ;  /* 0x000000e300e37308 */ /* 0x000fe20000000800 */
[C---:B------:R-:W-:Y:S02]  /*1f720*/  FMUL.FTZ R40, R2.reuse, R40 ;  /* 0x0000002802287220 */ /* 0x040fe40000410000 */
[C---:B------:R-:W-:Y:S02]  /*1f730*/  FMUL.FTZ R41, R2.reuse, R41 ;  /* 0x0000002902297220 */ /* 0x040fe40000410000 */
[C---:B------:R-:W-:Y:S01]  /*1f740*/  FMUL.FTZ R12, R2.reuse, R120 ;  /* 0x00000078020c7220 */ /* 0x040fe20000410000 */
[C---:B------:R-:W-:Y:S01]  /*1f750*/  HMMA.16816.F32.BF16 R8, R136.reuse, R14, R8 ;  /* 0x0000000e8808723c */ /* 0x040fe20000041808 */
[----:B------:R-:W-:Y:S03]  /*1f760*/  FMUL.FTZ R13, R2, R121 ;  /* 0x00000079020d7220 */ /* 0x000fe60000410000 */
[C---:B------:R-:W-:Y:S01]  /*1f770*/  FMUL.FTZ R42, R0.reuse, R42 ;  /* 0x0000002a002a7220 */ /* 0x040fe20000410000 */
[----:B------:R-:W-:Y:S01]  /*1f780*/  MUFU.EX2 R226, R226 ;  /* 0x000000e200e27308 */ /* 0x000fe20000000800 */
[C---:B------:R-:W-:Y:S02]  /*1f790*/  FMUL.FTZ R43, R0.reuse, R43 ;  /* 0x0000002b002b7220 */ /* 0x040fe40000410000 */
[C---:B------:R-:W-:Y:S04]  /*1f7a0*/  FMUL.FTZ R14, R0.reuse, R122 ;  /* 0x0000007a000e7220 */ /* 0x040fe80000410000 */
[----:B------:R-:W-:Y:S02]  /*1f7b0*/  FMUL.FTZ R15, R0, R123 ;  /* 0x0000007b000f7220 */ /* 0x000fe40000410000 */
[----:B------:R-:W1:Y:S01]  /*1f7c0*/  LDSM.16.MT88.4 R120, [R194+0xc000] ;  /* 0x00c00000c278783b */ /* 0x000e620000004200 */
[C---:B------:R-:W-:Y:S01]  /*1f7d0*/  FMUL.FTZ R44, R2.reuse, R44 ;  /* 0x0000002c022c7220 */ /* 0x040fe20000410000 */
[----:B------:R-:W-:Y:S01]  /*1f7e0*/  MUFU.EX2 R229, R229 ;  /* 0x000000e500e57308 */ /* 0x000fe20000000800 */
[----:B------:R-:W-:Y:S02]  /*1f7f0*/  FMUL.FTZ R45, R2, R45 ;  /* 0x0000002d022d7220 */ /* 0x000fe40000410000 */
[C---:B------:R-:W-:Y:S01]  /*1f800*/  HMMA.16816.F32.BF16 R12, R136.reuse, R20, R12 ;  /* 0x00000014880c723c */ /* 0x040fe2000004180c */
[C---:B------:R-:W-:Y:S02]  /*1f810*/  FMUL.FTZ R46, R0.reuse, R46 ;  /* 0x0000002e002e7220 */ /* 0x040fe40000410000 */
[----:B------:R-:W-:Y:S02]  /*1f820*/  FMUL.FTZ R47, R0, R47 ;  /* 0x0000002f002f7220 */ /* 0x000fe40000410000 */
[C---:B------:R-:W-:Y:S02]  /*1f830*/  FMUL.FTZ R48, R2.reuse, R48 ;  /* 0x0000003002307220 */ /* 0x040fe40000410000 */
[C---:B------:R-:W-:Y:S01]  /*1f840*/  FMUL.FTZ R20, R2.reuse, R112 ;  /* 0x0000007002147220 */ /* 0x040fe20000410000 */
[C---:B------:R-:W-:Y:S01]  /*1f850*/  HMMA.16816.F32.BF16 R16, R136.reuse, R22, R16 ;  /* 0x000000168810723c */ /* 0x040fe20000041810 */
[C---:B------:R-:W-:Y:S01]  /*1f860*/  FMUL.FTZ R21, R2.reuse, R113 ;  /* 0x0000007102157220 */ /* 0x040fe20000410000 */
[----:B------:R-:W-:Y:S02]  /*1f870*/  MUFU.EX2 R228, R228 ;  /* 0x000000e400e47308 */ /* 0x000fe40000000800 */
        /* <DEDUP_REMOVED lines=8> */
[C---:B------:R-:W-:Y:S01]  /*1f900*/  HMMA.16816.F32.BF16 R20, R136.reuse, R28, R20 ;  /* 0x0000001c8814723c */ /* 0x040fe20000041814 */
[----:B------:R-:W-:Y:S02]  /*1f910*/  FMUL.FTZ R53, R2, R53 ;  /* 0x0000003502357220 */ /* 0x000fe40000410000 */
[C---:B------:R-:W-:Y:S01]  /*1f920*/  FMUL.FTZ R54, R0.reuse, R54 ;  /* 0x0000003600367220 */ /* 0x040fe20000410000 */
[----:B------:R-:W-:Y:S01]  /*1f930*/  MUFU.EX2 R230, R230 ;  /* 0x000000e600e67308 */ /* 0x000fe20000000800 */
[----:B------:R-:W-:Y:S02]  /*1f940*/  FMUL.FTZ R55, R0, R55 ;  /* 0x0000003700377220 */ /* 0x000fe40000410000 */
[C---:B------:R-:W-:Y:S01]  /*1f950*/  FMUL.FTZ R28, R2.reuse, R104 ;  /* 0x00000068021c7220 */ /* 0x040fe20000410000 */
[C---:B------:R-:W-:Y:S01]  /*1f960*/  HMMA.16816.F32.BF16 R24, R136.reuse, R30, R24 ;  /* 0x0000001e8818723c */ /* 0x040fe20000041818 */
[C---:B------:R-:W-:Y:S03]  /*1f970*/  FMUL.FTZ R29, R2.reuse, R105 ;  /* 0x00000069021d7220 */ /* 0x040fe60000410000 */
[C---:B------:R-:W-:Y:S02]  /*1f980*/  FMUL.FTZ R56, R2.reuse, R56 ;  /* 0x0000003802387220 */ /* 0x040fe40000410000 */
[----:B------:R-:W-:Y:S01]  /*1f990*/  FMUL.FTZ R57, R2, R57 ;  /* 0x0000003902397220 */ /* 0x000fe20000410000 */
[----:B------:R-:W-:Y:S01]  /*1f9a0*/  MUFU.EX2 R233, R233 ;  /* 0x000000e900e97308 */ /* 0x000fe20000000800 */
[C---:B------:R-:W-:Y:S04]  /*1f9b0*/  FMUL.FTZ R30, R0.reuse, R106 ;  /* 0x0000006a001e7220 */ /* 0x040fe80000410000 */
[C---:B------:R-:W-:Y:S02]  /*1f9c0*/  FMUL.FTZ R31, R0.reuse, R107 ;  /* 0x0000006b001f7220 */ /* 0x040fe40000410000 */
[----:B------:R-:W3:Y:S01]  /*1f9d0*/  LDSM.16.MT88.4 R104, [R196+0xe000] ;  /* 0x00e00000c468783b */ /* 0x000ee20000004200 */
[C---:B------:R-:W-:Y:S02]  /*1f9e0*/  FMUL.FTZ R58, R0.reuse, R58 ;  /* 0x0000003a003a7220 */ /* 0x040fe40000410000 */
[----:B------:R-:W-:Y:S01]  /*1f9f0*/  FMUL.FTZ R59, R0, R59 ;  /* 0x0000003b003b7220 */ /* 0x000fe20000410000 */
[----:B------:R-:W-:Y:S01]  /*1fa00*/  MUFU.EX2 R232, R232 ;  /* 0x000000e800e87308 */ /* 0x000fe20000000800 */
[C---:B-1----:R-:W-:Y:S01]  /*1fa10*/  HMMA.16816.F32.BF16 R28, R136.reuse, R120, R28 ;  /* 0x00000078881c723c */ /* 0x042fe2000004181c */
[C---:B------:R-:W-:Y:S02]  /*1fa20*/  FMUL.FTZ R60, R2.reuse, R60 ;  /* 0x0000003c023c7220 */ /* 0x040fe40000410000 */
        /* <DEDUP_REMOVED lines=8> */
[C---:B--2---:R-:W-:Y:S01]  /*1fab0*/  HMMA.16816.F32.BF16 R36, R136.reuse, R112, R36 ;  /* 0x000000708824723c */ /* 0x044fe20000041824 */
[C---:B------:R-:W-:Y:S03]  /*1fac0*/  FMUL.FTZ R66, R0.reuse, R66 ;  /* 0x0000004200427220 */ /* 0x040fe60000410000 */
        /* <DEDUP_REMOVED lines=9> */
[C---:B---3--:R-:W-:Y:S03]  /*1fb60*/  HMMA.16816.F32.BF16 R44, R136.reuse, R104, R44 ;  /* 0x00000068882c723c */ /* 0x048fe6000004182c */
[C---:B------:R-:W-:Y:S02]  /*1fb70*/  FMUL.FTZ R72, R2.reuse, R72 ;  /* 0x0000004802487220 */ /* 0x040fe40000410000 */
[----:B------:R-:W-:Y:S02]  /*1fb80*/  FMUL.FTZ R73, R2, R73 ;  /* 0x0000004902497220 */ /* 0x000fe40000410000 */
[C---:B------:R-:W-:Y:S01]  /*1fb90*/  FMUL.FTZ R74, R0.reuse, R74 ;  /* 0x0000004a004a7220 */ /* 0x040fe20000410000 */
[----:B------:R-:W-:Y:S01]  /*1fba0*/  MUFU.EX2 R236, R236 ;  /* 0x000000ec00ec7308 */ /* 0x000fe20000000800 */
[----:B------:R-:W-:Y:S01]  /*1fbb0*/  FMUL.FTZ R75, R0, R75 ;  /* 0x0000004b004b7220 */ /* 0x000fe20000410000 */
[C---:B------:R-:W-:Y:S01]  /*1fbc0*/  HMMA.16816.F32.BF16 R48, R136.reuse, R106, R48 ;  /* 0x0000006a8830723c */ /* 0x040fe20000041830 */
[----:B------:R-:W1:Y:S01]  /*1fbd0*/  LDSM.16.MT88.4 R104, [R197+0x10000] ;  /* 0x01000000c568783b */ /* 0x000e620000004200 */
[C---:B------:R-:W-:Y:S02]  /*1fbe0*/  FMUL.FTZ R84, R2.reuse, R84 ;  /* 0x0000005402547220 */ /* 0x040fe40000410000 */
[----:B------:R-:W-:Y:S04]  /*1fbf0*/  FMUL.FTZ R85, R2, R85 ;  /* 0x0000005502557220 */ /* 0x000fe80000410000 */
[C---:B------:R-:W-:Y:S01]  /*1fc00*/  HMMA.16816.F32.BF16 R52, R136.reuse, R100, R52 ;  /* 0x000000648834723c */ /* 0x040fe20000041834 */
[C---:B------:R-:W-:Y:S01]  /*1fc10*/  FMUL.FTZ R86, R0.reuse, R86 ;  /* 0x0000005600567220 */ /* 0x040fe20000410000 */
[----:B------:R-:W-:Y:S02]  /*1fc20*/  MUFU.EX2 R239, R239 ;  /* 0x000000ef00ef7308 */ /* 0x000fe40000000800 */
[----:B------:R-:W-:Y:S02]  /*1fc30*/  FMUL.FTZ R87, R0, R87 ;  /* 0x0000005700577220 */ /* 0x000fe40000410000 */
[-CC-:B------:R-:W-:Y:S02]  /*1fc40*/  FFMA.FTZ R174, R174, R133.reuse, -R150.reuse ;  /* 0x00000085aeae7223 */ /* 0x180fe40000010896 */
[C---:B------:R-:W-:Y:S01]  /*1fc50*/  HMMA.16816.F32.BF16 R56, R136.reuse, R102, R56 ;  /* 0x000000668838723c */ /* 0x040fe20000041838 */
[----:B------:R-:W2:Y:S03]  /*1fc60*/  LDSM.16.MT88.4 R100, [R196+0x10000] ;  /* 0x01000000c464783b */ /* 0x000ea60000004200 */
[----:B------:R-:W-:Y:S01]  /*1fc70*/  FFMA.FTZ R150, R148, R133, -R150 ;  /* 0x0000008594967223 */ /* 0x000fe20000010896 */
[----:B------:R-:W3:Y:S01]  /*1fc80*/  MUFU.EX2 R174, R174 ;  /* 0x000000ae00ae7308 */ /* 0x000ee20000000800 */
[C---:B------:R-:W-:Y:S02]  /*1fc90*/  FMUL.FTZ R88, R2.reuse, R88 ;  /* 0x0000005802587220 */ /* 0x040fe40000410000 */
[C---:B------:R-:W-:Y:S01]  /*1fca0*/  HMMA.16816.F32.BF16 R60, R136.reuse, R108, R60 ;  /* 0x0000006c883c723c */ /* 0x040fe2000004183c */
[----:B------:R-:W-:Y:S03]  /*1fcb0*/  FMUL.FTZ R89, R2, R89 ;  /* 0x0000005902597220 */ /* 0x000fe60000410000 */
[C---:B------:R-:W-:Y:S02]  /*1fcc0*/  FMUL.FTZ R90, R0.reuse, R90 ;  /* 0x0000005a005a7220 */ /* 0x040fe40000410000 */
[----:B------:R-:W-:Y:S01]  /*1fcd0*/  FMUL.FTZ R91, R0, R91 ;  /* 0x0000005b005b7220 */ /* 0x000fe20000410000 */
[----:B------:R4:W-:Y:S01]  /*1fce0*/  MUFU.EX2 R243, R150 ;  /* 0x0000009600f37308 */ /* 0x0009e20000000800 */
[C---:B------:R-:W-:Y:S01]  /*1fcf0*/  HMMA.16816.F32.BF16 R64, R136.reuse, R110, R64 ;  /* 0x0000006e8840723c */ /* 0x040fe20000041840 */
[----:B------:R-:W5:Y:S03]  /*1fd00*/  LDSM.16.MT88.4 R108, [R195+0x10000] ;  /* 0x01000000c36c783b */ /* 0x000f660000004200 */
[C---:B------:R-:W-:Y:S02]  /*1fd10*/  FMUL.FTZ R92, R2.reuse, R92 ;  /* 0x0000005c025c7220 */ /* 0x040fe40000410000 */
[----:B------:R-:W-:Y:S02]  /*1fd20*/  FMUL.FTZ R93, R2, R93 ;  /* 0x0000005d025d7220 */ /* 0x000fe40000410000 */
[C---:B------:R-:W-:Y:S01]  /*1fd30*/  FMUL.FTZ R94, R0.reuse, R94 ;  /* 0x0000005e005e7220 */ /* 0x040fe20000410000 */
[C---:B-1----:R-:W-:Y:S01]  /*1fd40*/  HMMA.16816.F32.BF16 R68, R136.reuse, R104, R68 ;  /* 0x000000688844723c */ /* 0x042fe20000041844 */
[----:B------:R1:W-:Y:S02]  /*1fd50*/  MUFU.EX2 R133, R144 ;  /* 0x0000009000857308 */ /* 0x0003e40000000800 */
[----:B------:R-:W-:Y:S02]  /*1fd60*/  FMUL.FTZ R95, R0, R95 ;  /* 0x0000005f005f7220 */ /* 0x000fe40000410000 */
[C---:B------:R-:W-:Y:S02]  /*1fd70*/  FMUL.FTZ R96, R2.reuse, R96 ;  /* 0x0000006002607220 */ /* 0x040fe40000410000 */
[C---:B------:R-:W-:Y:S01]  /*1fd80*/  FMUL.FTZ R97, R2.reuse, R97 ;  /* 0x0000006102617220 */ /* 0x040fe20000410000 */
[C---:B------:R-:W-:Y:S01]  /*1fd90*/  HMMA.16816.F32.BF16 R72, R136.reuse, R106, R72 ;  /* 0x0000006a8848723c */ /* 0x040fe20000041848 */
[----:B------:R-:W5:Y:S02]  /*1fda0*/  LDSM.16.MT88.4 R104, [R194+0x10000] ;  /* 0x01000000c268783b */ /* 0x000f640000004200 */
[----:B------:R-:W-:Y:S01]  /*1fdb0*/  MUFU.EX2 R238, R238 ;  /* 0x000000ee00ee7308 */ /* 0x000fe20000000800 */
[C---:B------:R-:W-:Y:S02]  /*1fdc0*/  FMUL.FTZ R76, R2.reuse, R76 ;  /* 0x0000004c024c7220 */ /* 0x040fe40000410000 */
[----:B------:R-:W-:Y:S02]  /*1fdd0*/  FMUL.FTZ R77, R2, R77 ;  /* 0x0000004d024d7220 */ /* 0x000fe40000410000 */
[C---:B------:R-:W-:Y:S01]  /*1fde0*/  FMUL.FTZ R78, R0.reuse, R78 ;  /* 0x0000004e004e7220 */ /* 0x040fe20000410000 */
[----:B----4-:R-:W-:Y:S03]  /*1fdf0*/  LDSM.16.MT88.4 R148, [R196+0xf800] ;  /* 0x00f80000c494783b */ /* 0x010fe60000004200 */
[C---:B------:R-:W-:Y:S01]  /*1fe00*/  FMUL.FTZ R79, R0.reuse, R79 ;  /* 0x0000004f004f7220 */ /* 0x040fe20000410000 */
[----:B------:R-:W4:Y:S01]  /*1fe10*/  MUFU.EX2 R241, R241 ;  /* 0x000000f100f17308 */ /* 0x000f220000000800 */
[C---:B------:R-:W-:Y:S02]  /*1fe20*/  FMUL.FTZ R98, R0.reuse, R98 ;  /* 0x0000006200627220 */ /* 0x040fe40000410000 */
[----:B------:R-:W-:Y:S01]  /*1fe30*/  FMUL.FTZ R99, R0, R99 ;  /* 0x0000006300637220 */ /* 0x000fe20000410000 */
[----:B-1----:R-:W-:Y:S01]  /*1fe40*/  LDSM.16.MT88.4 R144, [R197+0xf800] ;  /* 0x00f80000c590783b */ /* 0x002fe20000004200 */
[C---:B------:R-:W-:Y:S01]  /*1fe50*/  FMUL.FTZ R80, R2.reuse, R80 ;  /* 0x0000005002507220 */ /* 0x040fe20000410000 */
[C---:B--2---:R-:W-:Y:S01]  /*1fe60*/  HMMA.16816.F32.BF16 R76, R136.reuse, R100, R76 ;  /* 0x00000064884c723c */ /* 0x044fe2000004184c */
[----:B------:R-:W-:Y:S02]  /*1fe70*/  FMUL.FTZ R81, R2, R81 ;  /* 0x0000005102517220 */ /* 0x000fe40000410000 */
[C---:B------:R-:W-:Y:S01]  /*1fe80*/  FMUL.FTZ R82, R0.reuse, R82 ;  /* 0x0000005200527220 */ /* 0x040fe20000410000 */
[----:B------:R-:W1:Y:S01]  /*1fe90*/  MUFU.EX2 R240, R240 ;  /* 0x000000f000f07308 */ /* 0x000e620000000800 */
[----:B------:R-:W-:Y:S02]  /*1fea0*/  FMUL.FTZ R83, R0, R83 ;  /* 0x0000005300537220 */ /* 0x000fe40000410000 */
[----:B---3--:R-:W-:Y:S01]  /*1feb0*/  F2FP.BF16.PACK_AB R100, R175, R174 ;  /* 0x000000aeaf64723e */ /* 0x008fe200000010ff */
[----:B------:R-:W-:Y:S01]  /*1fec0*/  FFMA.FTZ R167, R2, R225, R167 ;  /* 0x000000e102a77223 */ /* 0x000fe200000100a7 */
[----:B------:R-:W-:Y:S03]  /*1fed0*/  F2FP.BF16.PACK_AB R101, R229, R226 ;  /* 0x000000e2e565723e */ /* 0x000fe600000010ff */
[C---:B------:R-:W-:Y:S01]  /*1fee0*/  HMMA.16816.F32.BF16 R80, R136.reuse, R102, R80 ;  /* 0x000000668850723c */ /* 0x040fe20000041850 */
[----:B------:R-:W-:Y:S01]  /*1fef0*/  MOV R2, R132 ;  /* 0x0000008400027202 */ /* 0x000fe20000000f00 */
[----:B------:R-:W-:Y:S01]  /*1ff00*/  MUFU.EX2 R242, R242 ;  /* 0x000000f200f27308 */ /* 0x000fe20000000800 */
[----:B------:R-:W-:Y:S02]  /*1ff10*/  FFMA.FTZ R171, R0, R223, R171 ;  /* 0x000000df00ab7223 */ /* 0x000fe400000100ab */
[----:B------:R-:W-:Y:S02]  /*1ff20*/  FADD.FTZ R166, R166, R167 ;  /* 0x000000a7a6a67221 */ /* 0x000fe40000010000 */
[----:B------:R-:W-:Y:S01]  /*1ff30*/  F2FP.BF16.PACK_AB R102, R227, R224 ;  /* 0x000000e0e366723e */ /* 0x000fe200000010ff */
[C---:B-----5:R-:W-:Y:S01]  /*1ff40*/  HMMA.16816.F32.BF16 R84, R136.reuse, R108, R84 ;  /* 0x0000006c8854723c */ /* 0x060fe20000041854 */
[----:B------:R-:W-:Y:S03]  /*1ff50*/  F2FP.BF16.PACK_AB R103, R231, R228 ;  /* 0x000000e4e767723e */ /* 0x000fe600000010ff */
[----:B------:R-:W2:Y:S01]  /*1ff60*/  MUFU.EX2 R245, R245 ;  /* 0x000000f500f57308 */ /* 0x000ea20000000800 */
[----:B------:R-:W-:Y:S02]  /*1ff70*/  FADD.FTZ R170, R170, R171 ;  /* 0x000000abaaaa7221 */ /* 0x000fe40000010000 */
[----:B------:R-:W-:Y:S01]  /*1ff80*/  IMAD.MOV.U32 R0, RZ, RZ, R3 ;  /* 0x000000ffff007224 */ /* 0x000fe200078e0003 */
[C---:B------:R-:W-:Y:S01]  /*1ff90*/  HMMA.16816.F32.BF16 R88, R136.reuse, R110, R88 ;  /* 0x0000006e8858723c */ /* 0x040fe20000041858 */
[----:B------:R-:W3:Y:S05]  /*1ffa0*/  LDSM.16.MT88.4 R108, [R196+0xc800] ;  /* 0x00c80000c46c783b */ /* 0x000eea0000004200 */
[----:B------:R-:W5:Y:S02]  /*1ffb0*/  MUFU.EX2 R244, R244 ;  /* 0x000000f400f47308 */ /* 0x000f640000000800 */
[C---:B------:R-:W-:Y:S08]  /*1ffc0*/  HMMA.16816.F32.BF16 R92, R136.reuse, R104, R92 ;  /* 0x00000068885c723c */ /* 0x040ff0000004185c */
[----:B------:R-:W-:Y:S01]  /*1ffd0*/  HMMA.16816.F32.BF16 R96, R136, R106, R96 ;  /* 0x0000006a8860723c */ /* 0x000fe20000041860 */
[----:B------:R-:W3:Y:S06]  /*1ffe0*/  LDSM.16.MT88.4 R104, [R194+0xe800] ;  /* 0x00e80000c268783b */ /* 0x000eec0000004200 */
[----:B----4-:R-:W-:Y:S01]  /*1fff0*/  F2FP.BF16.PACK_AB R136, R241, R238 ;  /* 0x000000eef188723e */ /* 0x010fe200000010ff */
[C---:B------:R-:W-:Y:S01]  /*20000*/  HMMA.16816.F32.BF16 R4, R100.reuse, R112, R4 ;  /* 0x000000706404723c */ /* 0x040fe20000041804 */
[----:B-1----:R-:W-:Y:S03]  /*20010*/  F2FP.BF16.PACK_AB R138, R243, R240 ;  /* 0x000000f0f38a723e */ /* 0x002fe600000010ff */
[----:B--2---:R-:W-:Y:S02]  /*20020*/  F2FP.BF16.PACK_AB R137, R245, R242 ;  /* 0x000000f2f589723e */ /* 0x004fe400000010ff */
[----:B-----5:R-:W-:Y:S02]  /*20030*/  F2FP.BF16.PACK_AB R139, R133, R244 ;  /* 0x000000f4858b723e */ /* 0x020fe400000010ff */
[C---:B------:R-:W-:Y:S01]  /*20040*/  HMMA.16816.F32.BF16 R8, R100.reuse, R114, R8 ;  /* 0x000000726408723c */ /* 0x040fe20000041808 */
[----:B------:R-:W-:Y:S07]  /*20050*/  LDSM.16.MT88.4 R112, [R196+0x10800] ;  /* 0x01080000c470783b */ /* 0x000fee0000004200 */
[C---:B---3--:R-:W-:Y:S08]  /*20060*/  HMMA.16816.F32.BF16 R12, R100.reuse, R108, R12 ;  /* 0x0000006c640c723c */ /* 0x048ff0000004180c */
        /* <DEDUP_REMOVED lines=78> */
[C---:B------:R-:W-:Y:S01]  /*20550*/  HMMA.16816.F32.BF16 R108, R136.reuse, R106, R24 ;  /* 0x0000006a886c723c */ /* 0x040fe20000041818 */
[----:B------:R-:W-:Y:S04]  /*20560*/  FADD.FTZ R226, R226, R17 ;  /* 0x00000011e2e27221 */ /* 0x000fe80000010000 */
[----:B------:R-:W-:Y:S03]  /*20570*/  FADD.FTZ R229, R229, R226 ;  /* 0x000000e2e5e57221 */ /* 0x000fe60000010000 */
        /* <DEDUP_REMOVED lines=26> */
[C---:B---3--:R-:W-:Y:S01]  /*20720*/  HMMA.16816.F32.BF16 R84, R136.reuse, R8, R84 ;  /* 0x000000088854723c */ /* 0x048fe20000041854 */
[----:B------:R-:W-:Y:S04]  /*20730*/  FADD.FTZ R174, R174, R5 ;  /* 0x00000005aeae7221 */ /* 0x000fe80000010000 */
[----:B------:R-:W-:Y:S03]  /*20740*/  FADD.FTZ R175, R175, R174 ;  /* 0x000000aeafaf7221 */ /* 0x000fe60000010000 */
[C---:B------:R-:W-:Y:S01]  /*20750*/  HMMA.16816.F32.BF16 R88, R136.reuse, R10, R88 ;  /* 0x0000000a8858723c */ /* 0x040fe20000041858 */
[----:B------:R-:W-:Y:S04]  /*20760*/  FADD.FTZ R224, R224, R175 ;  /* 0x000000afe0e07221 */ /* 0x000fe80000010000 */
[----:B------:R-:W-:Y:S03]  /*20770*/  FADD.FTZ R227, R227, R224 ;  /* 0x000000e0e3e37221 */ /* 0x000fe60000010000 */
[C---:B--2---:R-:W-:Y:S01]  /*20780*/  HMMA.16816.F32.BF16 R92, R136.reuse, R12, R92 ;  /* 0x0000000c885c723c */ /* 0x044fe2000004185c */
[----:B------:R-:W-:Y:S04]  /*20790*/  FADD.FTZ R230, R230, R227 ;  /* 0x000000e3e6e67221 */ /* 0x000fe80000010000 */
[----:B------:R-:W-:Y:S03]  /*207a0*/  FADD.FTZ R233, R233, R230 ;  /* 0x000000e6e9e97221 */ /* 0x000fe60000010000 */
[----:B------:R-:W-:Y:S01]  /*207b0*/  HMMA.16816.F32.BF16 R96, R136, R14, R96 ;  /* 0x0000000e8860723c */ /* 0x000fe20000041860 */
[----:B------:R-:W-:Y:S04]  /*207c0*/  FADD.FTZ R232, R232, R233 ;  /* 0x000000e9e8e87221 */ /* 0x000fe80000010000 */
[----:B------:R-:W-:Y:S04]  /*207d0*/  FADD.FTZ R235, R235, R232 ;  /* 0x000000e8ebeb7221 */ /* 0x000fe80000010000 */
[----:B------:R-:W-:Y:S04]  /*207e0*/  FADD.FTZ R238, R238, R235 ;  /* 0x000000ebeeee7221 */ /* 0x000fe80000010000 */
[----:B------:R-:W-:Y:S04]  /*207f0*/  FADD.FTZ R241, R241, R238 ;  /* 0x000000eef1f17221 */ /* 0x000fe80000010000 */
[----:B------:R-:W-:Y:S04]  /*20800*/  FADD.FTZ R240, R240, R241 ;  /* 0x000000f1f0f07221 */ /* 0x000fe80000010000 */
[----:B------:R-:W-:Y:S01]  /*20810*/  FADD.FTZ R225, R243, R240 ;  /* 0x000000f0f3e17221 */ /* 0x000fe20000010000 */
[----:B------:R-:W-:-:S05]  /*20820*/  @P0 BRA `(.L_x_6350) ;  /* 0xffffb7a000000947 */ /* 0x000fca000383ffff */
.L_x_6341:
        /* <DEDUP_REMOVED lines=11> */
.L_x_6364:
[----:B--23--:R-:W-:Y:S01]  /*208e0*/  FADD.FTZ R225, R6, R225 ;  /* 0x000000e106e17221 */ /* 0x00cfe20000010000 */
[----:B------:R-:W-:Y:S05]  /*208f0*/  BRA.DIV ~URZ, `(.L_x_6352) ;  /* 0x00001be27f007947 */ /* 0x000fea000b800000 */
[----:B------:R-:W2:Y:S04]  /*20900*/  SHFL.BFLY PT, R0, R223, 0x2, 0x1f ;  /* 0x0c401f00df007f89 */ /* 0x000ea800000e0000 */
[----:B------:R-:W3:Y:S01]  /*20910*/  SHFL.BFLY PT, R10, R225, 0x1, 0x1f ;  /* 0x0c201f00e10a7f89 */ /* 0x000ee200000e0000 */
[----:B--2---:R-:W-:Y:S02]  /*20920*/  FADD.FTZ R7, R0, R223 ;  /* 0x000000df00077221 */ /* 0x004fe40000010000 */
[----:B---3--:R-:W-:-:S03]  /*20930*/  FADD.FTZ R10, R225, R10 ;  /* 0x0000000ae10a7221 */ /* 0x008fc60000010000 */
[----:B------:R2:W3:Y:S04]  /*20940*/  SHFL.BFLY PT, R6, R7, 0x1, 0x1f ;  /* 0x0c201f0007067f89 */ /* 0x0004e800000e0000 */
.L_x_6365:
        /* <DEDUP_REMOVED lines=266> */
.L_x_6354:
[----:B------:R-:W-:Y:S02]  /*219f0*/  ULDC.64 UR4, c[0x0][0x118] ;  /* 0x0000460000047ab9 */ /* 0x000fe40000000a00 */
[----:B------:R-:W2:Y:S04]  /*21a00*/  LD.E R2, [R8.64+0x60] ;  /* 0x0000600408027980 */ /* 0x000ea8000c101900 */
[----:B------:R-:W3:Y:S01]  /*21a10*/  LD.E R10, [R8.64+0xb4] ;  /* 0x0000b404080a7980 */ /* 0x000ee2000c101900 */
[----:B--2---:R-:W-:-:S04]  /*21a20*/  IMAD R205, R2, R205, R208 ;  /* 0x000000cd02cd7224 */ /* 0x004fc800078e02d0 */
[----:B---3--:R-:W-:Y:S02]  /*21a30*/  IMAD R10, R10, R205, RZ ;  /* 0x000000cd0a0a7224 */ /* 0x008fe400078e02ff */
.L_x_6355:
[----:B------:R-:W-:Y:S05]  /*21a40*/  BSYNC B0 ;  /* 0x0000000000007941 */ /* 0x000fea0003800000 */
.L_x_6353:
        /* <DEDUP_REMOVED lines=48> */
.L_x_6357:
[----:B---34-:R-:W-:Y:S05]  /*21d50*/  BSYNC B0 ;  /* 0x0000000000007941 */ /* 0x018fea0003800000 */
.L_x_6356:
[----:B------:R-:W-:Y:S01]  /*21d60*/  LEA.HI R3, R5, R4, RZ, 0x3 ;  /* 0x0000000405037211 */ /* 0x000fe200078f18ff */
[----:B------:R-:W-:Y:S01]  /*21d70*/  ULDC.64 UR4, c[0x0][0x118] ;  /* 0x0000460000047ab9 */ /* 0x000fe20000000a00 */
[----:B------:R-:W-:Y:S01]  /*21d80*/  IMAD.SHL.U32 R207, R207, 0x40, RZ ;  /* 0x00000040cfcf7824 */ /* 0x000fe200078e00ff */
[----:B------:R-:W-:Y:S01]  /*21d90*/  LEA.HI R15, R15, R2, RZ, 0x3 ;  /* 0x000000020f0f7211 */ /* 0x000fe200078f18ff */
[----:B------:R-:W-:Y:S01]  /*21da0*/  IMAD R7, R67, R208, RZ ;  /* 0x000000d043077224 */ /* 0x000fe200078e02ff */
[----:B------:R-:W-:Y:S01]  /*21db0*/  LOP3.LUT R3, R3, 0xfffffff8, RZ, 0xc0, !PT ;  /* 0xfffffff803037812 */ /* 0x000fe200078ec0ff */
[----:B-1----:R1:W5:Y:S01]  /*21dc0*/  LD.E R8, [R8.64+0xc0] ;  /* 0x0000c00408087980 */ /* 0x002362000c101900 */
[----:B------:R-:W-:Y:S01]  /*21dd0*/  IMAD R5, R69, R207, RZ ;  /* 0x000000cf45057224 */ /* 0x000fe200078e02ff */
[----:B------:R-:W-:Y:S02]  /*21de0*/  BSSY B0, `(.L_x_6358) ;  /* 0x0000025000007945 */ /* 0x000fe40003800000 */
[----:B------:R-:W-:Y:S01]  /*21df0*/  IMAD.IADD R3, R4, 0x1, -R3 ;  /* 0x0000000104037824 */ /* 0x000fe200078e0a03 */
[----:B------:R-:W-:-:S03]  /*21e00*/  SHF.R.S32.HI R4, RZ, 0x1f, R207 ;  /* 0x0000001fff047819 */ /* 0x000fc600000114cf */
[----:B------:R-:W-:Y:S01]  /*21e10*/  IMAD.SHL.U32 R10, R3, 0x8, RZ ;  /* 0x00000008030a7824 */ /* 0x000fe200078e00ff */
[----:B------:R-:W-:Y:S01]  /*21e20*/  LOP3.LUT R3, R15, 0xfffffff8, RZ, 0xc0, !PT ;  /* 0xfffffff80f037812 */ /* 0x000fe200078ec0ff */
[----:B------:R-:W-:Y:S01]  /*21e30*/  IMAD R5, R68, R4, R5 ;  /* 0x0000000444057224 */ /* 0x000fe200078e0205 */
[----:B------:R-:W-:Y:S02]  /*21e40*/  SHF.R.S32.HI R15, RZ, 0x3, R15 ;  /* 0x00000003ff0f7819 */ /* 0x000fe4000001140f */
[----:B------:R-:W-:Y:S01]  /*21e50*/  SHF.R.S32.HI R11, RZ, 0x1f, R10 ;  /* 0x0000001fff0b7819 */ /* 0x000fe2000001140a */
[----:B------:R-:W-:Y:S01]  /*21e60*/  IMAD.IADD R3, R2, 0x1, -R3 ;  /* 0x0000000102037824 */ /* 0x000fe200078e0a03 */
[----:B------:R-:W-:-:S03]  /*21e70*/  SHF.R.S32.HI R2, RZ, 0x1f, R208 ;  /* 0x0000001fff027819 */ /* 0x000fc600000114d0 */
[----:B------:R-:W-:-:S04]  /*21e80*/  IMAD.WIDE.U32 R12, R68, R207, R10 ;  /* 0x000000cf440c7225 */ /* 0x000fc800078e000a */
[----:B------:R-:W-:Y:S01]  /*21e90*/  IMAD.IADD R207, R210, 0x1, -R207 ;  /* 0x00000001d2cf7824 */ /* 0x000fe200078e0acf */
[----:B------:R-:W-:Y:S01]  /*21ea0*/  IADD3 R4, P0, R6, R12, RZ ;  /* 0x0000000c06047210 */ /* 0x000fe20007f1e0ff */
[----:B------:R-:W-:Y:S02]  /*21eb0*/  IMAD.SHL.U32 R3, R3, 0x8, RZ ;  /* 0x0000000803037824 */ /* 0x000fe400078e00ff */
[----:B------:R-:W-:Y:S01]  /*21ec0*/  IMAD R2, R66, R2, R7 ;  /* 0x0000000242027224 */ /* 0x000fe200078e0207 */
[----:B------:R-:W-:Y:S02]  /*21ed0*/  IADD3.X R5, R0, R13, R5, P0, !PT ;  /* 0x0000000d00057210 */ /* 0x000fe400007fe405 */
[----:B------:R-:W-:Y:S02]  /*21ee0*/  ISETP.GE.AND P0, PT, R15, R207, PT ;  /* 0x000000cf0f00720c */ /* 0x000fe40003f06270 */
[----:B------:R-:W-:Y:S01]  /*21ef0*/  IADD3 R7, R3, 0x40, RZ ;  /* 0x0000004003077810 */ /* 0x000fe20007ffe0ff */
[----:B------:R-:W-:Y:S01]  /*21f00*/  IMAD.WIDE.U32 R66, R66, R208, R4 ;  /* 0x000000d042427225 */ /* 0x000fe200078e0004 */
[----:B------:R-:W-:-:S02]  /*21f10*/  SHF.R.S32.HI R5, RZ, 0x1f, R15 ;  /* 0x0000001fff057819 */ /* 0x000fc4000001140f */
[----:B------:R-:W-:Y:S01]  /*21f20*/  IADD3 R3, R3, 0x80, RZ ;  /* 0x0000008003037810 */ /* 0x000fe20007ffe0ff */
[----:B------:R-:W-:-:S06]  /*21f30*/  IMAD.IADD R65, R67, 0x1, R2 ;  /* 0x0000000143417824 */ /* 0x000fcc00078e0202 */
[----:B------:R-:W-:Y:S05]  /*21f40*/  @P0 BRA `(.L_x_6359) ;  /* 0x000000e000000947 */ /* 0x000fea0003800000 */
[----:B-1----:R-:W-:Y:S01]  /*21f50*/  IMAD R0, R69, R15, RZ ;  /* 0x0000000f45007224 */ /* 0x002fe200078e02ff */
        /* <DEDUP_REMOVED lines=13> */
.L_x_6359:
[----:B-1----:R-:W-:Y:S05]  /*22030*/  BSYNC B0 ;  /* 0x0000000000007941 */ /* 0x002fea0003800000 */
.L_x_6358:
[----:B------:R-:W-:Y:S01]  /*22040*/  IADD3 R0, R15, 0x10, RZ ;  /* 0x000000100f007810 */ /* 0x000fe20007ffe0ff */
[----:B------:R-:W-:Y:S03]  /*22050*/  BSSY B0, `(.L_x_6360) ;  /* 0x0000014000007945 */ /* 0x000fe60003800000 */
[----:B------:R-:W-:-:S13]  /*22060*/  ISETP.GE.AND P0, PT, R0, R207, PT ;  /* 0x000000cf0000720c */ /* 0x000fda0003f06270 */
[----:B------:R-:W-:Y:S05]  /*22070*/  @P0 BRA `(.L_x_6361) ;  /* 0x0000011000000947 */ /* 0x000fea0003800000 */
[----:B------:R-:W-:Y:S01]  /*22080*/  IADD3 R13, P0, R15, 0x10, RZ ;  /* 0x000000100f0d7810 */ /* 0x000fe20007f1e0ff */
        /* <DEDUP_REMOVED lines=16> */
.L_x_6361:
[----:B------:R-:W-:Y:S05]  /*22190*/  BSYNC B0 ;  /* 0x0000000000007941 */ /* 0x000fea0003800000 */
.L_x_6360:
        /* <DEDUP_REMOVED lines=21> */
.L_x_6363:
[----:B------:R-:W-:Y:S05]  /*222f0*/  BSYNC B0 ;  /* 0x0000000000007941 */ /* 0x000fea0003800000 */
.L_x_6362:
[----:B------:R-:W-:-:S04]  /*22300*/  IADD3 R0, R15, 0x30, RZ ;  /* 0x000000300f007810 */ /* 0x000fc80007ffe0ff */
[----:B------:R-:W-:Y:S01]  /*22310*/  ISETP.GE.AND P0, PT, R0, R207, PT ;  /* 0x000000cf0000720c */ /* 0x000fe20003f06270 */
[----:B------:R-:W-:-:S12]  /*22320*/  IMAD.MOV.U32 R207, RZ, RZ, 0x0 ;  /* 0x00000000ffcf7424 */ /* 0x000fd800078e00ff */
[----:B------:R-:W-:Y:S05]  /*22330*/  @P0 RET.REL.NODEC R206 `(_ZN5flash24flash_fwd_splitkv_kernelI23Flash_fwd_kernel_traitsILi192ELi64ELi64ELi4ELb0ELb0EN7cutlass10bfloat16_tE19Flash_kernel_traitsILi192ELi64ELi64ELi4ES3_EELb0ELb1ELb1ELb0ELb0ELb0ELb0ELb1EEEvNS_16Flash_fwd_paramsE) ;  /* 0xfffddcc0ce000950 */ /* 0x000fea0003c3ffff */
        /* <DEDUP_REMOVED lines=17> */
[----:B------:R-:W-:Y:S05]  /*22450*/  @P0 RET.REL.NODEC R206 `(_ZN5flash24flash_fwd_splitkv_kernelI23Flash_fwd_kernel_traitsILi192ELi64ELi64ELi4ELb0ELb0EN7cutlass10bfloat16_tE19Flash_kernel_traitsILi192ELi64ELi64ELi4ES3_EELb0ELb1ELb1ELb0ELb0ELb0ELb0ELb1EEEvNS_16Flash_fwd_paramsE) ;  /* 0xfffddba0ce000950 */ /* 0x000fea0003c3ffff */
[----:B------:R-:W-:Y:S01]  /*22460*/  MOV R207, 0x0 ;  /* 0x0000000000cf7802 */ /* 0x000fe20000000f00 */
[----:B------:R-:W-:-:S02]  /*22470*/  ULDC.64 UR4, c[0x0][0x118] ;  /* 0x0000460000047ab9 */ /* 0x000fc40000000a00 */
[----:B------:R3:W-:Y:S01]  /*22480*/  ST.E.128 [R4.64+0x100], R60 ;  /* 0x0001003c04007985 */ /* 0x0007e2000c101d04 */
[----:B------:R-:W-:Y:S05]  /*22490*/  RET.REL.NODEC R206 `(_ZN5flash24flash_fwd_splitkv_kernelI23Flash_fwd_kernel_traitsILi192ELi64ELi64ELi4ELb0ELb0EN7cutlass10bfloat16_tE19Flash_kernel_traitsILi192ELi64ELi64ELi4ES3_EELb0ELb1ELb1ELb0ELb0ELb0ELb0ELb1EEEvNS_16Flash_fwd_paramsE) ;  /* 0xfffddb60ce007950 */ /* 0x000fea0003c3ffff */
.L_x_6351:
[----:B------:R-:W-:Y:S02]  /*224a0*/  MOV R6, 0x2 ;  /* 0x0000000200067802 */ /* 0x000fe40000000f00 */
[----:B------:R-:W-:Y:S02]  /*224b0*/  MOV R4, 0x224d0 ;  /* 0x000224d000047802 */ /* 0x000fe40000000f00 */
[----:B-1---5:R-:W-:Y:S05]  /*224c0*/  CALL.REL.NOINC `($__internal_28_$__cuda_sm70_shflsync_bfly_p) ;  /* 0x000000f000007944 */ /* 0x022fea0003c00000 */
[----:B-12---:R-:W-:Y:S05]  /*224d0*/  BRA `(.L_x_6364) ;  /* 0xffffe40000007947 */ /* 0x006fea000383ffff */
.L_x_6352:
[----:B------:R-:W-:Y:S02]  /*224e0*/  MOV R6, 0x1 ;  /* 0x0000000100067802 */ /* 0x000fe40000000f00 */
[----:B------:R-:W-:Y:S02]  /*224f0*/  MOV R4, 0x22510 ;  /* 0x0002251000047802 */ /* 0x000fe40000000f00 */
[----:B-1---5:R-:W-:Y:S05]  /*22500*/  CALL.REL.NOINC `($__internal_28_$__cuda_sm70_shflsync_bfly_p) ;  /* 0x000000b000007944 */ /* 0x022fea0003c00000 */
[----:B--2---:R-:W-:Y:S01]  /*22510*/  FADD.FTZ R10, R225, R6 ;  /* 0x00000006e10a7221 */ /* 0x004fe20000010000 */
[----:B-1----:R-:W-:Y:S02]  /*22520*/  MOV R225, R223 ;  /* 0x000000df00e17202 */ /* 0x002fe40000000f00 */
[----:B------:R-:W-:Y:S02]  /*22530*/  MOV R6, 0x2 ;  /* 0x0000000200067802 */ /* 0x000fe40000000f00 */
[----:B------:R-:W-:-:S02]  /*22540*/  MOV R4, 0x22560 ;  /* 0x0002256000047802 */ /* 0x000fc40000000f00 */
[----:B------:R-:W-:Y:S05]  /*22550*/  CALL.REL.NOINC `($__internal_28_$__cuda_sm70_shflsync_bfly_p) ;  /* 0x0000006000007944 */ /* 0x000fea0003c00000 */
[----:B--2---:R-:W-:Y:S01]  /*22560*/  FADD.FTZ R7, R223, R6 ;  /* 0x00000006df077221 */ /* 0x004fe20000010000 */
[----:B------:R-:W-:-:S02]  /*22570*/  MOV R6, 0x1 ;  /* 0x0000000100067802 */ /* 0x000fc40000000f00 */
[----:B------:R-:W-:Y:S02]  /*22580*/  MOV R4, 0x225b0 ;  /* 0x000225b000047802 */ /* 0x000fe40000000f00 */
[----:B-1----:R-:W-:Y:S02]  /*22590*/  MOV R225, R7 ;  /* 0x0000000700e17202 */ /* 0x002fe40000000f00 */
[----:B------:R-:W-:Y:S05]  /*225a0*/  CALL.REL.NOINC `($__internal_28_$__cuda_sm70_shflsync_bfly_p) ;  /* 0x0000001000007944 */ /* 0x000fea0003c00000 */
[----:B-12---:R-:W-:Y:S05]  /*225b0*/  BRA `(.L_x_6365) ;  /* 0xffffe39000007947 */ /* 0x006fea000383ffff */
        .weak           $__internal_28_$__cuda_sm70_shflsync_bfly_p
        .type           $__internal_28_$__cuda_sm70_shflsync_bfly_p,@function
        .size           $__internal_28_$__cuda_sm70_shflsync_bfly_p,(.L_x_7811 - $__internal_28_$__cuda_sm70_shflsync_bfly_p)
$__internal_28_$__cuda_sm70_shflsync_bfly_p:
[----:B------:R-:W-:Y:S01]  /*225c0*/  MOV R12, R4 ;  /* 0x00000004000c7202 */ /* 0x000fe20000000f00 */
[----:B------:R-:W-:Y:S04]  /*225d0*/  WARPSYNC R0 ;  /* 0x0000000000007348 */ /* 0x000fe80003800000 */
[----:B------:R-:W-:Y:S01]  /*225e0*/  MOV R13, 0x0 ;  /* 0x00000000000d7802 */ /* 0x000fe20000000f00 */
[----:B------:R1:W2:Y:S03]  /*225f0*/  SHFL.BFLY PT, R6, R225, R6, R5 ;  /* 0x0c000006e1067389 */ /* 0x0002a600000e0005 */
[----:B------:R-:W-:Y:S05]  /*22600*/  RET.REL.NODEC R12 `(_ZN5flash24flash_fwd_splitkv_kernelI23Flash_fwd_kernel_traitsILi192ELi64ELi64ELi4ELb0ELb0EN7cutlass10bfloat16_tE19Flash_kernel_traitsILi192ELi64ELi64ELi4ES3_EELb0ELb1ELb1ELb0ELb0ELb0ELb0ELb1EEEvNS_16Flash_fwd_paramsE) ;  /* 0xfffdd9f00c007950 */ /* 0x000fea0003c3ffff */
.L_x_6366:
        /* <DEDUP_REMOVED lines=15> */
.L_x_7811:


//--------------------- .text._ZN5flash24flash_fwd_splitkv_kernelI23Flash_fwd_kernel_traitsILi192ELi64ELi64ELi4ELb0ELb0EN7cutlass10bfloat16_tE19Flash_kernel_traitsILi192ELi64ELi64ELi4ES3_EELb0ELb1ELb1ELb0ELb0ELb1ELb0ELb1EEEvNS_16Flash_fwd_paramsE --------------------------
	.section	.text._ZN5flash24flash_fwd_splitkv_kernelI23Flash_fwd_kernel_traitsILi192ELi64ELi64ELi4ELb0ELb0EN7cutlass10bfloat16_tE19Flash_kernel_traitsILi192ELi64ELi64ELi4ES3_EELb0ELb1ELb1ELb0ELb0ELb1ELb0ELb1EEEvNS_16Flash_fwd_paramsE,"ax",@progbits
	.sectioninfo	@"SHI_REGISTERS=254"
	.align	128
        .global         _ZN5flash24flash_fwd_splitkv_kernelI23Flash_fwd_kernel_traitsILi192ELi64ELi64ELi4ELb0ELb0EN7cutlass10bfloat16_tE19Flash_kernel_traitsILi192ELi64ELi64ELi4ES3_EELb0ELb1ELb1ELb0ELb0ELb1ELb0ELb1EEEvNS_16Flash_fwd_paramsE
        .type           _ZN5flash24flash_fwd_splitkv_kernelI23Flash_fwd_kernel_traitsILi192ELi64ELi64ELi4ELb0ELb0EN7cutlass10bfloat16_tE19Flash_kernel_traitsILi192ELi64ELi64ELi4ES3_EELb0ELb1ELb1ELb0ELb0ELb1ELb0ELb1EEEvNS_16Flash_fwd_paramsE,@function
        .size           _ZN5flash24flash_fwd_splitkv_kernelI23Flash_fwd_kernel_traitsILi192ELi64ELi64ELi4ELb0ELb0EN7cutlass10bfloat16_tE19Flash_kernel_traitsILi192ELi64ELi64ELi4ES3_EELb0ELb1ELb1ELb0ELb0ELb1ELb0ELb1EEEvNS_16Flash_fwd_paramsE,(.L_x_7813 - _ZN5flash24flash_fwd_splitkv_kernelI23Flash_fwd_kernel_traitsILi192ELi64ELi64ELi4ELb0ELb0EN7cutlass10bfloat16_tE19Flash_kernel_traitsILi192ELi64ELi64ELi4ES3_EELb0ELb1ELb1ELb0ELb0ELb1ELb0ELb1EEEvNS_16Flash_fwd_paramsE)
        .other          _ZN5flash24flash_fwd_splitkv_kernelI23Flash_fwd_kernel_traitsILi192ELi64ELi64ELi4ELb0ELb0EN7cutlass10bfloat16_tE19Flash_kernel_traitsILi192ELi64ELi64ELi4ES3_EELb0ELb1ELb1ELb0ELb0ELb1ELb0ELb1EEEvNS_16Flash_fwd_paramsE,@"STO_CUDA_ENTRY STV_DEFAULT"
_ZN5flash24flash_fwd_splitkv_kernelI23Flash_fwd_kernel_traitsILi192ELi64ELi64ELi4ELb0ELb0EN7cutlass10bfloat16_tE19Flash_kernel_traitsILi192ELi64ELi64ELi4ES3_EELb0ELb1ELb1ELb0ELb0ELb1ELb0ELb1EEEvNS_16Flash_fwd_paramsE:
.text._ZN5flash24flash_fwd_splitkv_kernelI23Flash_fwd_kernel_traitsILi192ELi64ELi64ELi4ELb0ELb0EN7cutlass10bfloat16_tE19Flash_kernel_traitsILi192ELi64ELi64ELi4ES3_EELb0ELb1ELb1ELb0ELb0ELb1ELb0ELb1EEEvNS_16Flash_fwd_paramsE:
        /* <DEDUP_REMOVED lines=9> */
[----:B-123--:R-:W-:Y:S05]  /*0090*/  CALL.REL.NOINC `($_ZN5flash24flash_fwd_splitkv_kernelI23Flash_fwd_kernel_traitsILi192ELi64ELi64ELi4ELb0ELb0EN7cutlass10bfloat16_tE19Flash_kernel_traitsILi192ELi64ELi64ELi4ES3_EELb0ELb1ELb1ELb0ELb0ELb1ELb0ELb1EEEvNS_16Flash_fwd_paramsE$_ZN5flash30compute_attn_1rowblock_splitkvI23Flash_fwd_kernel_traitsILi192ELi64ELi64ELi4ELb0ELb0EN7cutlass10bfloat16_tE19Flash_kernel_traitsILi192ELi64ELi64ELi4ES3_EELb0ELb1ELb1ELb0ELb0ELb1ELb0ELb1ENS_16Flash_fwd_paramsEEEvRKT8_iiiii) ;  /* 0x0000002000007944 */ /* 0x00efea0003c00000 */
[----:B------:R-:W-:Y:S05]  /*00a0*/  BSYNC B4 ;  /* 0x0000000000047941 */ /* 0x000fea0003800000 */
.L_x_6367:
[----:B------:R-:W-:Y:S05]  /*00b0*/  EXIT ;  /* 0x000000000000794d */ /* 0x000fea0003800000 */
        .type           $_ZN5flash24flash_fwd_splitkv_kernelI23Flash_fwd_kernel_traitsILi192ELi64ELi64ELi4ELb0ELb0EN7cutlass10bfloat16_tE19Flash_kernel_traitsILi192ELi64ELi64ELi4ES3_EELb0ELb1ELb1ELb0ELb0ELb1ELb0ELb1EEEvNS_16Flash_fwd_paramsE$_ZN5flash30compute_attn_1rowblock_splitkvI23Flash_fwd_kernel_traitsILi192ELi64ELi64ELi4ELb0ELb0EN7cutlass10bfloat16_tE19Flash_kernel_traitsILi192ELi64ELi64ELi4ES3_EELb0ELb1ELb1ELb0ELb0ELb1ELb0ELb1ENS_16Flash_fwd_paramsEEEvRKT8_iiiii,@function
        .size           $_ZN5flash24flash_fwd_splitkv_kernelI23Flash_fwd_kernel_traitsILi192ELi64ELi64ELi4ELb0ELb0EN7cutlass10bfloat16_tE19Flash_kernel_traitsILi192ELi64ELi64ELi4ES3_EELb0ELb1ELb1ELb0ELb0ELb1ELb0ELb1EEEvNS_16Flash_fwd_paramsE$_ZN5flash30compute_attn_1rowblock_splitkvI23Flash_fwd_kernel_traitsILi192ELi64ELi64ELi4ELb0ELb0EN7cutlass10bfloat16_tE19Flash_kernel_traitsILi192ELi64ELi64ELi4ES3_EELb0ELb1ELb1ELb0ELb0ELb1ELb0ELb1ENS_16Flash_fwd_paramsEEEvRKT8_iiiii,($__internal_29_$__cuda_sm70_shflsync_bfly_p - $_ZN5flash24flash_fwd_splitkv_kernelI23Flash_fwd_kernel_traitsILi192ELi64ELi64ELi4ELb0ELb0EN7cutlass10bfloat16_tE19Flash_kernel_traitsILi192ELi64ELi64ELi4ES3_EELb0ELb1ELb1ELb0ELb0ELb1ELb0ELb1EEEvNS_16Flash_fwd_paramsE$_ZN5flash30compute_attn_1rowblock_splitkvI23Flash_fwd_kernel_traitsILi192ELi64ELi64ELi4ELb0ELb0EN7cutlass10bfloat16_tE19Flash_kernel_traitsILi192ELi64ELi64ELi4ES3_EELb0ELb1ELb1ELb0ELb0ELb1ELb0ELb1ENS_16Flash_fwd_paramsEEEvRKT8_iiiii)
$_ZN5flash24flash_fwd_splitkv_kernelI23Flash_fwd_kernel_traitsILi192ELi64ELi64ELi4ELb0ELb0EN7cutlass10bfloat16_tE19Flash_kernel_traitsILi192ELi64ELi64ELi4ES3_EELb0ELb1ELb1ELb0ELb0ELb1ELb0ELb1EEEvNS_16Flash_fwd_paramsE$_ZN5flash30compute_attn_1rowblock_splitkvI23Flash_fwd_kernel_traitsILi192ELi64ELi64ELi4ELb0ELb0EN7cutlass10bfloat16_tE19Flash_kernel_traitsILi192ELi64ELi64ELi4ES3_EELb0ELb1ELb1ELb0ELb0ELb1ELb0ELb1ENS_16Flash_fwd_paramsEEEvRKT8_iiiii:
        /* <DEDUP_REMOVED lines=20> */
.L_x_6369:
[----:B------:R-:W-:Y:S05]  /*0200*/  BSYNC B0 ;  /* 0x0000000000007941 */ /* 0x000fea0003800000 */
.L_x_6368:
        /* <DEDUP_REMOVED lines=17> */
.L_x_6371:
[----:B-1----:R1:W5:Y:S02]  /*0320*/  LD.E R3, [R18.64+0xb8] ;  /* 0x0000b80612037980 */ /* 0x002364000c101900 */
.L_x_6372:
[----:B------:R-:W-:Y:S05]  /*0330*/  BSYNC B0 ;  /* 0x0000000000007941 */ /* 0x000fea0003800000 */
.L_x_6370:
        /* <DEDUP_REMOVED lines=10> */
.L_x_6374:
[----:B------:R-:W2:Y:S01]  /*03e0*/  LD.E.64 R2, [R18.64+0x108] ;  /* 0x0001080612027980 */ /* 0x000ea2000c101b00 */
[----:B------:R-:W-:Y:S01]  /*03f0*/  BSSY B0, `(.L_x_6376) ;  /* 0x0000006000007945 */ /* 0x000fe20003800000 */
[----:B------:R-:W-:Y:S01]  /*0400*/  IMAD.MOV.U32 R57, RZ, RZ, RZ ;  /* 0x000000ffff397224 */ /* 0x000fe200078e00ff */
[----:B--2---:R-:W-:-:S04]  /*0410*/  ISETP.NE.U32.AND P0, PT, R2, RZ, PT ;  /* 0x000000ff0200720c */ /* 0x004fc80003f05070 */
[----:B------:R-:W-:-:S13]  /*0420*/  ISETP.NE.AND.EX P0, PT, R3, RZ, PT, P0 ;  /* 0x000000ff0300720c */ /* 0x000fda0003f05300 */
[----:B------:R-:W-:Y:S05]  /*0430*/  @!P0 BRA `(.L_x_6377) ;  /* 0x0000001000008947 */ /* 0x000fea0003800000 */
[----:B------:R1:W5:Y:S02]  /*0440*/  LD.E R57, [R18.64+0xbc] ;  /* 0x0000bc0612397980 */ /* 0x000364000c101900 */
.L_x_6377:
[----:B------:R-:W-:Y:S05]  /*0450*/  BSYNC B0 ;  /* 0x0000000000007941 */ /* 0x000fea0003800000 */
.L_x_6376:
[----:B-----5:R-:W-:Y:S02]  /*0460*/  IADD3 R57, R76, R57, RZ ;  /* 0x000000394c397210 */ /* 0x020fe40007ffe0ff */
.L_x_6375:
[----:B------:R-:W-:Y:S05]  /*0470*/  BSYNC B1 ;  /* 0x0000000000017941 */ /* 0x000fea0003800000 */
.L_x_6373:
[----:B------:R-:W-:Y:S01]  /*0480*/  IMAD.SHL.U32 R69, R215, 0x40, RZ ;  /* 0x00000040d7457824 */ /* 0x000fe200078e00ff */
[----:B------:R-:W-:Y:S01]  /*0490*/  MOV R2, R214 ;  /* 0x000000d600027202 */ /* 0x000fe20000000f00 */
[----:B------:R-:W-:-:S03]  /*04a0*/  IMAD.MOV.U32 R3, RZ, RZ, 0x0 ;  /* 0x00000000ff037424 */ /* 0x000fc600078e00ff */
[----:B------:R-:W-:-:S13]  /*04b0*/  ISETP.GT.AND P0, PT, R218, R69, PT ;  /* 0x00000045da00720c */ /* 0x000fda0003f04270 */
[----:B------:R-:W-:Y:S05]  /*04c0*/  @!P0 RET.REL.NODEC R2 `(_ZN5flash24flash_fwd_splitkv_kernelI23Flash_fwd_kernel_traitsILi192ELi64ELi64ELi4ELb0ELb0EN7cutlass10bfloat16_tE19Flash_kernel_traitsILi192ELi64ELi64ELi4ES3_EELb0ELb1ELb1ELb0ELb0ELb1ELb0ELb1EEEvNS_16Flash_fwd_paramsE) ;  /* 0xfffffb3002008950 */ /* 0x000fea0003c3ffff */
        /* <DEDUP_REMOVED lines=85> */
.L_x_6380:
[----:B------:R-:W-:Y:S05]  /*0a20*/  BSYNC B0 ;  /* 0x0000000000007941 */ /* 0x000fea0003800000 */
.L_x_6379:
        /* <DEDUP_REMOVED lines=20> */
.L_x_6382:
[----:B------:R-:W-:Y:S05]  /*0b70*/  BSYNC B0 ;  /* 0x0000000000007941 */ /* 0x000fea0003800000 */
.L_x_6381:
        /* <DEDUP_REMOVED lines=20> */
.L_x_6384:
[----:B------:R-:W-:Y:S05]  /*0cc0*/  BSYNC B0 ;  /* 0x0000000000007941 */ /* 0x000fea0003800000 */
.L_x_6383:
        /* <DEDUP_REMOVED lines=19> */
.L_x_6386:
[----:B------:R-:W-:Y:S05]  /*0e00*/  BSYNC B0 ;  /* 0x0000000000007941 */ /* 0x000fea0003800000 */
.L_x_6385:
        /* <DEDUP_REMOVED lines=16> */
[----:B------:R-:W-:Y:S05]  /*0f10*/  @P4 RET.REL.NODEC R214 `(_ZN5flash24flash_fwd_splitkv_kernelI23Flash_fwd_kernel_traitsILi192ELi64ELi64ELi4ELb0ELb0EN7cutlass10bfloat16_tE19Flash_kernel_traitsILi192ELi64ELi64ELi4ES3_EELb0ELb1ELb1ELb0ELb0ELb1ELb0ELb1EEEvNS_16Flash_fwd_paramsE) ;  /* 0xfffff0e0d6004950 */ /* 0x000fea0003c3ffff */
[----:B-1----:R-:W-:Y:S02]  /*0f20*/  MOV R5, 0x7f800000 ;  /* 0x7f80000000057802 */ /* 0x002fe40000000f00 */
[----:B------:R-:W-:-:S03]  /*0f30*/  MOV R215, 0x0 ;  /* 0x0000000000d77802 */ /* 0x000fc60000000f00 */
[----:B------:R1:W-:Y:S01]  /*0f40*/  ST.E [R2.64+0xc0], R5 ;  /* 0x0000c00502007985 */ /* 0x0003e2000c101906 */
[----:B------:R-:W-:Y:S05]  /*0f50*/  RET.REL.NODEC R214 `(_ZN5flash24flash_fwd_splitkv_kernelI23Flash_fwd_kernel_traitsILi192ELi64ELi64ELi4ELb0ELb0EN7cutlass10bfloat16_tE19Flash_kernel_traitsILi192ELi64ELi64ELi4ES3_EELb0ELb1ELb1ELb0ELb0ELb1ELb0ELb1EEEvNS_16Flash_fwd_paramsE) ;  /* 0xfffff0a0d6007950 */ /* 0x000fea0003c3ffff */
.L_x_6378:
        /* <DEDUP_REMOVED lines=105> */
.L_x_6388:
        /* <DEDUP_REMOVED lines=80> */
.L_x_6389:
[----:B-1----:R-:W-:Y:S05]  /*1af0*/  BSYNC B0 ;  /* 0x0000000000007941 */ /* 0x002fea0003800000 */
.L_x_6387:
        /* <DEDUP_REMOVED lines=276> */
.L_x_6484:
        /* <DEDUP_REMOVED lines=19> */
.L_x_6392:
[----:B------:R-:W-:Y:S05]  /*2d70*/  BSYNC B0 ;  /* 0x0000000000007941 */ /* 0x000fea0003800000 */
.L_x_6391:
        /* <DEDUP_REMOVED lines=18> */
.L_x_6394:
[----:B------:R-:W-:Y:S05]  /*2ea0*/  BSYNC B0 ;  /* 0x0000000000007941 */ /* 0x000fea0003800000 */
.L_x_6393:
        /* <DEDUP_REMOVED lines=18> */
.L_x_6396:
[----:B------:R-:W-:Y:S05]  /*2fd0*/  BSYNC B0 ;  /* 0x0000000000007941 */ /* 0x000fea0003800000 */
.L_x_6395:
        /* <DEDUP_REMOVED lines=18> */
.L_x_6398:
[----:B------:R-:W-:Y:S05]  /*3100*/  BSYNC B0 ;  /* 0x0000000000007941 */ /* 0x000fea0003800000 */
.L_x_6397:
        /* <DEDUP_REMOVED lines=65> */
.L_x_6405:
[----:B------:R-:W-:Y:S05]  /*3520*/  BSYNC B0 ;  /* 0x0000000000007941 */ /* 0x000fea0003800000 */
.L_x_6404:
        /* <DEDUP_REMOVED lines=50> */
.L_x_6407:
[----:B------:R-:W-:Y:S05]  /*3850*/  BSYNC B0 ;  /* 0x0000000000007941 */ /* 0x000fea0003800000 */
.L_x_6406:
        /* <DEDUP_REMOVED lines=49> */
.L_x_6403:
[----:B------:R-:W-:Y:S05]  /*3b70*/  BSYNC B1 ;  /* 0x0000000000017941 */ /* 0x000fea0003800000 */
.L_x_6402:
        /* <DEDUP_REMOVED lines=63> */
.L_x_6411:
[----:B------:R-:W-:Y:S05]  /*3f70*/  BSYNC B0 ;  /* 0x0000000000007941 */ /* 0x000fea0003800000 */
.L_x_6410:
        /* <DEDUP_REMOVED lines=53> */
.L_x_6413:
[----:B------:R-:W-:Y:S05]  /*42d0*/  BSYNC B0 ;  /* 0x0000000000007941 */ /* 0x000fea0003800000 */
.L_x_6412:
        /* <DEDUP_REMOVED lines=52> */
.L_x_6409:
[----:B------:R-:W-:Y:S05]  /*4620*/  BSYNC B1 ;  /* 0x0000000000017941 */ /* 0x000fea0003800000 */
.L_x_6408:
        /* <DEDUP_REMOVED lines=63> */
.L_x_6417:
[----:B------:R-:W-:Y:S05]  /*4a20*/  BSYNC B0 ;  /* 0x0000000000007941 */ /* 0x000fea0003800000 */
.L_x_6416:
        /* <DEDUP_REMOVED lines=53> */
.L_x_6419:
[----:B------:R-:W-:Y:S05]  /*4d80*/  BSYNC B0 ;  /* 0x0000000000007941 */ /* 0x000fea0003800000 */
.L_x_6418:
        /* <DEDUP_REMOVED lines=52> */
.L_x_6415:
[----:B------:R-:W-:Y:S05]  /*50d0*/  BSYNC B1 ;  /* 0x0000000000017941 */ /* 0x000fea0003800000 */
.L_x_6414:
        /* <DEDUP_REMOVED lines=65> */
.L_x_6423:
[----:B------:R-:W-:Y:S05]  /*54f0*/  BSYNC B0 ;  /* 0x0000000000007941 */ /* 0x000fea0003800000 */
.L_x_6422:
        /* <DEDUP_REMOVED lines=53> */
.L_x_6425:
[----:B------:R-:W-:Y:S05]  /*5850*/  BSYNC B0 ;  /* 0x0000000000007941 */ /* 0x000fea0003800000 */
.L_x_6424:
        /* <DEDUP_REMOVED lines=52> */
.L_x_6421:
[----:B------:R-:W-:Y:S05]  /*5ba0*/  BSYNC B1 ;  /* 0x0000000000017941 */ /* 0x000fea0003800000 */
.L_x_6420:
[----:B------:R-:W2:Y:S02]  /*5bb0*/  LD.E R3, [R18.64+0xd0] ;  /* 0x0000d00612037980 */ /* 0x000ea4000c101900 */
[----:B--2---:R-:W-:Y:S05]  /*5bc0*/  IMAD.U32 R3, R3, -0x20, RZ ;  /* 0xffffffe003037824 */ /* 0x004fea00078e00ff */
[C---:B------:R-:W-:Y:S02]  /*5bd0*/  LEA R16, P1, R3.reuse, R16, 0x1 ;  /* 0x0000001003107211 */ /* 0x040fe400078208ff */
[C---:B------:R-:W-:Y:S02]  /*5be0*/  LEA R58, P0, R3.reuse, R58, 0x1 ;  /* 0x0000003a033a7211 */ /* 0x040fe400078008ff */
[C---:B------:R-:W-:Y:S02]  /*5bf0*/  LEA.HI.X.SX32 R17, R3.reuse, R17, 0x1, P1 ;  /* 0x0000001103117211 */ /* 0x040fe400008f0eff */
[----:B------:R-:W-:Y:S01]  /*5c00*/  LEA.HI.X.SX32 R59, R3, R59, 0x1, P0 ;  /* 0x0000003b033b7211 */ /* 0x000fe200000f0eff */
[----:B------:R-:W-:-:S05]  /*5c10*/  BRA `(.L_x_6426) ;  /* 0x00004ec000007947 */ /* 0x000fca0003800000 */
.L_x_6401:
        /* <DEDUP_REMOVED lines=89> */
.L_x_6432:
[----:B------:R-:W-:Y:S05]  /*61b0*/  BSYNC B0 ;  /* 0x0000000000007941 */ /* 0x000fea0003800000 */
.L_x_6431:
[----:B-----5:R2:W-:Y:S02]  /*61c0*/  ST.E.128 [R130.64], R48 ;  /* 0x0000003082007985 */ /* 0x0205e4000c101d06 */
.L_x_6430:
[----:B------:R-:W-:Y:S05]  /*61d0*/  BSYNC B1 ;  /* 0x0000000000017941 */ /* 0x000fea0003800000 */
.L_x_6429:
        /* <DEDUP_REMOVED lines=87> */
.L_x_6436:
[----:B------:R-:W-:Y:S05]  /*6750*/  BSYNC B0 ;  /* 0x0000000000007941 */ /* 0x000fea0003800000 */
.L_x_6435:
[----:B-----5:R3:W-:Y:S02]  /*6760*/  ST.E.128 [R130.64+0x80], R48 ;  /* 0x0000803082007985 */ /* 0x0207e4000c101d06 */
.L_x_6434:
[----:B------:R-:W-:Y:S05]  /*6770*/  BSYNC B1 ;  /* 0x0000000000017941 */ /* 0x000fea0003800000 */
.L_x_6433:
        /* <DEDUP_REMOVED lines=86> */
.L_x_6438:
[----:B------:R-:W-:Y:S05]  /*6ce0*/  BSYNC B0 ;  /* 0x0000000000007941 */ /* 0x000fea0003800000 */
.L_x_6437:
[----:B-----5:R3:W-:Y:S02]  /*6cf0*/  ST.E.128 [R130.64+0x100], R48 ;  /* 0x0001003082007985 */ /* 0x0207e4000c101d06 */
.L_x_6428:
[----:B------:R-:W-:Y:S05]  /*6d00*/  BSYNC B2 ;  /* 0x0000000000027941 */ /* 0x000fea0003800000 */
.L_x_6427:
        /* <DEDUP_REMOVED lines=97> */
.L_x_6444:
[----:B------:R-:W-:Y:S05]  /*7320*/  BSYNC B0 ;  /* 0x0000000000007941 */ /* 0x000fea0003800000 */
.L_x_6443:
[C---:B------:R-:W-:Y:S04]  /*7330*/  LEA R2, P0, R208.reuse, R130, 0x1 ;  /* 0x00000082d0027211 */ /* 0x040fe800078008ff */
[----:B------:R-:W-:Y:S05]  /*7340*/  LEA.HI.X R3, R208, R131, R209, 0x1, P0 ;  /* 0x00000083d0037211 */ /* 0x000fea00000f0cd1 */
[----:B-----5:R3:W-:Y:S04]  /*7350*/  ST.E.128 [R2.64], R48 ;  /* 0x0000003002007985 */ /* 0x0207e8000c101d06 */
.L_x_6442:
[----:B------:R-:W-:Y:S05]  /*7360*/  BSYNC B1 ;  /* 0x0000000000017941 */ /* 0x000fea0003800000 */
.L_x_6441:
        /* <DEDUP_REMOVED lines=92> */
.L_x_6448:
[----:B------:R-:W-:Y:S05]  /*7930*/  BSYNC B0 ;  /* 0x0000000000007941 */ /* 0x000fea0003800000 */
.L_x_6447:
[C---:B------:R-:W-:Y:S04]  /*7940*/  LEA R2, P0, R95.reuse, R130, 0x1 ;  /* 0x000000825f027211 */ /* 0x040fe800078008ff */
[----:B------:R-:W-:Y:S05]  /*7950*/  LEA.HI.X R3, R95, R131, R96, 0x1, P0 ;  /* 0x000000835f037211 */ /* 0x000fea00000f0c60 */
[----:B-----5:R3:W-:Y:S04]  /*7960*/  ST.E.128 [R2.64], R48 ;  /* 0x0000003002007985 */ /* 0x0207e8000c101d06 */
.L_x_6446:
[----:B------:R-:W-:Y:S05]  /*7970*/  BSYNC B1 ;  /* 0x0000000000017941 */ /* 0x000fea0003800000 */
.L_x_6445:
        /* <DEDUP_REMOVED lines=91> */
.L_x_6450:
[----:B------:R-:W-:Y:S05]  /*7f30*/  BSYNC B0 ;  /* 0x0000000000007941 */ /* 0x000fea0003800000 */
.L_x_6449:
[C---:B------:R-:W-:Y:S04]  /*7f40*/  LEA R2, P0, R91.reuse, R130, 0x1 ;  /* 0x000000825b027211 */ /* 0x040fe800078008ff */
[----:B------:R-:W-:Y:S05]  /*7f50*/  LEA.HI.X R3, R91, R131, R92, 0x1, P0 ;  /* 0x000000835b037211 */ /* 0x000fea00000f0c5c */
[----:B-----5:R3:W-:Y:S04]  /*7f60*/  ST.E.128 [R2.64], R48 ;  /* 0x0000003002007985 */ /* 0x0207e8000c101d06 */
.L_x_6440:
[----:B------:R-:W-:Y:S05]  /*7f70*/  BSYNC B2 ;  /* 0x0000000000027941 */ /* 0x000fea0003800000 */
.L_x_6439:
        /* <DEDUP_REMOVED lines=97> */
.L_x_6456:
[----:B------:R-:W-:Y:S05]  /*8590*/  BSYNC B0 ;  /* 0x0000000000007941 */ /* 0x000fea0003800000 */
.L_x_6455:
[C---:B------:R-:W-:Y:S04]  /*85a0*/  LEA R2, P0, R97.reuse, R130, 0x1 ;  /* 0x0000008261027211 */ /* 0x040fe800078008ff */
[----:B------:R-:W-:Y:S05]  /*85b0*/  LEA.HI.X R3, R97, R131, R98, 0x1, P0 ;  /* 0x0000008361037211 */ /* 0x000fea00000f0c62 */
[----:B-----5:R3:W-:Y:S04]  /*85c0*/  ST.E.128 [R2.64], R48 ;  /* 0x0000003002007985 */ /* 0x0207e8000c101d06 */
.L_x_6454:
[----:B------:R-:W-:Y:S05]  /*85d0*/  BSYNC B1 ;  /* 0x0000000000017941 */ /* 0x000fea0003800000 */
.L_x_6453:
        /* <DEDUP_REMOVED lines=92> */
.L_x_6460:
[----:B------:R-:W-:Y:S05]  /*8ba0*/  BSYNC B0 ;  /* 0x0000000000007941 */ /* 0x000fea0003800000 */
.L_x_6459:
[C---:B------:R-:W-:Y:S04]  /*8bb0*/  LEA R2, P0, R93.reuse, R130, 0x1 ;  /* 0x000000825d027211 */ /* 0x040fe800078008ff */
[----:B------:R-:W-:Y:S05]  /*8bc0*/  LEA.HI.X R3, R93, R131, R94, 0x1, P0 ;  /* 0x000000835d037211 */ /* 0x000fea00000f0c5e */
[----:B-----5:R3:W-:Y:S04]  /*8bd0*/  ST.E.128 [R2.64], R48 ;  /* 0x0000003002007985 */ /* 0x0207e8000c101d06 */
.L_x_6458:
[----:B------:R-:W-:Y:S05]  /*8be0*/  BSYNC B1 ;  /* 0x0000000000017941 */ /* 0x000fea0003800000 */
.L_x_6457:
        /* <DEDUP_REMOVED lines=91> */
.L_x_6462:
[----:B------:R-:W-:Y:S05]  /*91a0*/  BSYNC B0 ;  /* 0x0000000000007941 */ /* 0x000fea0003800000 */
.L_x_6461:
[C---:B------:R-:W-:Y:S04]  /*91b0*/  LEA R2, P0, R89.reuse, R130, 0x1 ;  /* 0x0000008259027211 */ /* 0x040fe800078008ff */
[----:B------:R-:W-:Y:S05]  /*91c0*/  LEA.HI.X R3, R89, R131, R90, 0x1, P0 ;  /* 0x0000008359037211 */ /* 0x000fea00000f0c5a */
[----:B-----5:R3:W-:Y:S04]  /*91d0*/  ST.E.128 [R2.64], R48 ;  /* 0x0000003002007985 */ /* 0x0207e8000c101d06 */
.L_x_6452:
[----:B------:R-:W-:Y:S05]  /*91e0*/  BSYNC B2 ;  /* 0x0000000000027941 */ /* 0x000fea0003800000 */
.L_x_6451:
        /* <DEDUP_REMOVED lines=98> */
.L_x_6468:
[----:B------:R-:W-:Y:S05]  /*9810*/  BSYNC B0 ;  /* 0x0000000000007941 */ /* 0x000fea0003800000 */
.L_x_6467:
[----:B------:R-:W-:Y:S02]  /*9820*/  IMAD R0, R65, 0x60, RZ ;  /* 0x0000006041007824 */ /* 0x000fe400078e02ff */
[----:B------:R-:W-:Y:S05]  /*9830*/  IMAD.WIDE.U32 R2, R64, 0x60, R130 ;  /* 0x0000006040027825 */ /* 0x000fea00078e0082 */
[----:B------:R-:W-:Y:S05]  /*9840*/  IADD3 R3, R3, R0, RZ ;  /* 0x0000000003037210 */ /* 0x000fea0007ffe0ff */
[----:B-----5:R3:W-:Y:S02]  /*9850*/  ST.E.128 [R2.64], R48 ;  /* 0x0000003002007985 */ /* 0x0207e4000c101d06 */
.L_x_6466:
[----:B------:R-:W-:Y:S05]  /*9860*/  BSYNC B1 ;  /* 0x0000000000017941 */ /* 0x000fea0003800000 */
.L_x_6465:
        /* <DEDUP_REMOVED lines=92> */
.L_x_6472:
[----:B------:R-:W-:Y:S05]  /*9e30*/  BSYNC B0 ;  /* 0x0000000000007941 */ /* 0x000fea0003800000 */
.L_x_6471:
[C---:B------:R-:W-:Y:S04]  /*9e40*/  LEA R2, P0, R88.reuse, R130, 0x1 ;  /* 0x0000008258027211 */ /* 0x040fe800078008ff */
[----:B------:R-:W-:Y:S05]  /*9e50*/  LEA.HI.X R3, R88, R131, R87, 0x1, P0 ;  /* 0x0000008358037211 */ /* 0x000fea00000f0c57 */
[----:B-----5:R3:W-:Y:S04]  /*9e60*/  ST.E.128 [R2.64], R48 ;  /* 0x0000003002007985 */ /* 0x0207e8000c101d06 */
.L_x_6470:
[----:B------:R-:W-:Y:S05]  /*9e70*/  BSYNC B1 ;  /* 0x0000000000017941 */ /* 0x000fea0003800000 */
.L_x_6469:
        /* <DEDUP_REMOVED lines=91> */
.L_x_6474:
[----:B------:R-:W-:Y:S05]  /*a430*/  BSYNC B0 ;  /* 0x0000000000007941 */ /* 0x000fea0003800000 */
.L_x_6473:
[C---:B------:R-:W-:Y:S04]  /*a440*/  LEA R2, P0, R86.reuse, R130, 0x1 ;  /* 0x0000008256027211 */ /* 0x040fe800078008ff */
[----:B------:R-:W-:Y:S05]  /*a450*/  LEA.HI.X R3, R86, R131, R85, 0x1, P0 ;  /* 0x0000008356037211 */ /* 0x000fea00000f0c55 */
[----:B-----5:R3:W-:Y:S04]  /*a460*/  ST.E.128 [R2.64], R48 ;  /* 0x0000003002007985 */ /* 0x0207e8000c101d06 */
.L_x_6464:
[----:B------:R-:W-:Y:S05]  /*a470*/  BSYNC B2 ;  /* 0x0000000000027941 */ /* 0x000fea0003800000 */
.L_x_6463:
[----:B---3--:R-:W3:Y:S02]  /*a480*/  LD.E R3, [R18.64+0xd0] ;  /* 0x0000d00612037980 */ /* 0x008ee4000c101900 */
[----:B---3--:R-:W-:Y:S05]  /*a490*/  IMAD.U32 R3, R3, -0x20, RZ ;  /* 0xffffffe003037824 */ /* 0x008fea00078e00ff */
[C---:B------:R-:W-:Y:S02]  /*a4a0*/  LEA R128, P1, R3.reuse, R128, 0x1 ;  /* 0x0000008003807211 */ /* 0x040fe400078208ff */
[C---:B------:R-:W-:Y:S02]  /*a4b0*/  LEA R126, P0, R3.reuse, R126, 0x1 ;  /* 0x0000007e037e7211 */ /* 0x040fe400078008ff */
[C---:B------:R-:W-:Y:S02]  /*a4c0*/  LEA.HI.X.SX32 R129, R3.reuse, R129, 0x1, P1 ;  /* 0x0000008103817211 */ /* 0x040fe400008f0eff */
[----:B------:R-:W-:Y:S01]  /*a4d0*/  LEA.HI.X.SX32 R127, R3, R127, 0x1, P0 ;  /* 0x0000007f037f7211 */ /* 0x000fe200000f0eff */
[----:B------:R-:W-:-:S05]  /*a4e0*/  BRA `(.L_x_6426) ;  /* 0x000005f000007947 */ /* 0x000fca0003800000 */
.L_x_6400:
        /* <DEDUP_REMOVED lines=11> */
.L_x_6476:
[----:B------:R-:W-:Y:S05]  /*a5a0*/  BSYNC B0 ;  /* 0x0000000000007941 */ /* 0x000fea0003800000 */
.L_x_6475:
        /* <DEDUP_REMOVED lines=27> */
.L_x_6478:
[----:B------:R-:W-:Y:S05]  /*a760*/  BSYNC B0 ;  /* 0x0000000000007941 */ /* 0x000fea0003800000 */
.L_x_6477:
        /* <DEDUP_REMOVED lines=27> */
.L_x_6480:
[----:B------:R-:W-:Y:S05]  /*a920*/  BSYNC B0 ;  /* 0x0000000000007941 */ /* 0x000fea0003800000 */
.L_x_6479:
        /* <DEDUP_REMOVED lines=27> */
.L_x_6426:
[----:B------:R-:W-:Y:S05]  /*aae0*/  BSYNC B3 ;  /* 0x0000000000037941 */ /* 0x000fea0003800000 */
.L_x_6399:
        /* <DEDUP_REMOVED lines=89> */
.L_x_6482:
        /* <DEDUP_REMOVED lines=8> */
.L_x_6483:
[----:B------:R-:W-:Y:S05]  /*b100*/  BSYNC B0 ;  /* 0x0000000000007941 */ /* 0x000fea0003800000 */
.L_x_6481:
[----:B------:R-:W-:Y:S04]  /*b110*/  IADD3 R11, R11, -0x1, RZ ;  /* 0xffffffff0b0b7810 */ /* 0x000fe80007ffe0ff */
[----:B------:R-:W-:Y:S11]  /*b120*/  ISETP.GT.AND P0, PT, R11, R100, PT ;  /* 0x000000640b00720c */ /* 0x000ff60003f04270 */
[----:B------:R-:W-:Y:S02]  /*b130*/  @!UPT UIADD3 URZ, URZ, URZ, URZ ;  /* 0x0000003f3f3ff290 */ /* 0x000fe4000fffe03f */
[----:B------:R-:W-:-:S05]  /*b140*/  @P0 BRA `(.L_x_6484) ;  /* 0xffff7af000000947 */ /* 0x000fca000383ffff */
.L_x_6390:
        /* <DEDUP_REMOVED lines=108> */
.L_x_6493:
[----:B------:R-:W-:Y:S05]  /*b810*/  BSYNC B0 ;  /* 0x0000000000007941 */ /* 0x000fea0003800000 */
.L_x_6492:
[----:B-----5:R3:W-:Y:S02]  /*b820*/  STS.128 [R219], R20 ;  /* 0x00000014db007388 */ /* 0x0207e40000000c00 */
.L_x_6491:
[----:B------:R-:W-:Y:S05]  /*b830*/  BSYNC B1 ;  /* 0x0000000000017941 */ /* 0x000fea0003800000 */
.L_x_6490:
        /* <DEDUP_REMOVED lines=47> */
.L_x_6497:
[----:B------:R-:W-:Y:S05]  /*bb30*/  BSYNC B0 ;  /* 0x0000000000007941 */ /* 0x000fea0003800000 */
.L_x_6496:
[----:B-----5:R1:W-:Y:S02]  /*bb40*/  STS.128 [R219+0x2000], R20 ;  /* 0x00200014db007388 */ /* 0x0203e40000000c00 */
.L_x_6495:
[----:B------:R-:W-:Y:S05]  /*bb50*/  BSYNC B1 ;  /* 0x0000000000017941 */ /* 0x000fea0003800000 */
.L_x_6494:
        /* <DEDUP_REMOVED lines=46> */
.L_x_6499:
[----:B------:R-:W-:Y:S05]  /*be40*/  BSYNC B0 ;  /* 0x0000000000007941 */ /* 0x000fea0003800000 */
.L_x_6498:
[----:B-----5:R3:W-:Y:S02]  /*be50*/  STS.128 [R219+0x4000], R20 ;  /* 0x00400014db007388 */ /* 0x0207e40000000c00 */
.L_x_6489:
[----:B------:R-:W-:Y:S05]  /*be60*/  BSYNC B2 ;  /* 0x0000000000027941 */ /* 0x000fea0003800000 */
.L_x_6488:
        /* <DEDUP_REMOVED lines=61> */
.L_x_6505:
[----:B------:R-:W-:Y:S05]  /*c240*/  BSYNC B0 ;  /* 0x0000000000007941 */ /* 0x000fea0003800000 */
.L_x_6504:
[----:B-----5:R3:W-:Y:S02]  /*c250*/  STS.128 [R219+0x800], R20 ;  /* 0x00080014db007388 */ /* 0x0207e40000000c00 */
.L_x_6503:
[----:B------:R-:W-:Y:S05]  /*c260*/  BSYNC B1 ;  /* 0x0000000000017941 */ /* 0x000fea0003800000 */
.L_x_6502:
        /* <DEDUP_REMOVED lines=48> */
.L_x_6509:
[----:B------:R-:W-:Y:S05]  /*c570*/  BSYNC B0 ;  /* 0x0000000000007941 */ /* 0x000fea0003800000 */
.L_x_6508:
[----:B-----5:R3:W-:Y:S02]  /*c580*/  STS.128 [R219+0x2800], R20 ;  /* 0x00280014db007388 */ /* 0x0207e40000000c00 */
.L_x_6507:
[----:B------:R-:W-:Y:S05]  /*c590*/  BSYNC B1 ;  /* 0x0000000000017941 */ /* 0x000fea0003800000 */
.L_x_6506:
        /* <DEDUP_REMOVED lines=45> */
.L_x_6511:
[----:B------:R-:W-:Y:S05]  /*c870*/  BSYNC B0 ;  /* 0x0000000000007941 */ /* 0x000fea0003800000 */
.L_x_6510:
[----:B-----5:R1:W-:Y:S02]  /*c880*/  STS.128 [R219+0x4800], R44 ;  /* 0x0048002cdb007388 */ /* 0x0203e40000000c00 */
.L_x_6501:
[----:B------:R-:W-:Y:S05]  /*c890*/  BSYNC B2 ;  /* 0x0000000000027941 */ /* 0x000fea0003800000 */
.L_x_6500:
        /* <DEDUP_REMOVED lines=61> */
.L_x_6517:
[----:B------:R-:W-:Y:S05]  /*cc70*/  BSYNC B0 ;  /* 0x0000000000007941 */ /* 0x000fea0003800000 */
.L_x_6516:
[----:B-----5:R1:W-:Y:S02]  /*cc80*/  STS.128 [R219+0x1000], R20 ;  /* 0x00100014db007388 */ /* 0x0203e40000000c00 */
.L_x_6515:
[----:B------:R-:W-:Y:S05]  /*cc90*/  BSYNC B1 ;  /* 0x0000000000017941 */ /* 0x000fea0003800000 */
.L_x_6514:
        /* <DEDUP_REMOVED lines=47> */
.L_x_6521:
[----:B------:R-:W-:Y:S05]  /*cf90*/  BSYNC B0 ;  /* 0x0000000000007941 */ /* 0x000fea0003800000 */
.L_x_6520:
[----:B-----5:R3:W-:Y:S02]  /*cfa0*/  STS.128 [R219+0x3000], R20 ;  /* 0x00300014db007388 */ /* 0x0207e40000000c00 */
.L_x_6519:
[----:B------:R-:W-:Y:S05]  /*cfb0*/  BSYNC B1 ;  /* 0x0000000000017941 */ /* 0x000fea0003800000 */
.L_x_6518:
        /* <DEDUP_REMOVED lines=46> */
.L_x_6523:
[----:B------:R-:W-:Y:S05]  /*d2a0*/  BSYNC B0 ;  /* 0x0000000000007941 */ /* 0x000fea0003800000 */
.L_x_6522:
[----:B-----5:R3:W-:Y:S02]  /*d2b0*/  STS.128 [R219+0x5000], R20 ;  /* 0x00500014db007388 */ /* 0x0207e40000000c00 */
.L_x_6513:
[----:B------:R-:W-:Y:S05]  /*d2c0*/  BSYNC B2 ;  /* 0x0000000000027941 */ /* 0x000fea0003800000 */
.L_x_6512:
        /* <DEDUP_REMOVED lines=59> */
.L_x_6528:
[----:B------:R-:W-:Y:S05]  /*d680*/  BSYNC B0 ;  /* 0x0000000000007941 */ /* 0x000fea0003800000 */
.L_x_6527:
[----:B-----5:R3:W-:Y:S02]  /*d690*/  STS.128 [R219+0x1800], R20 ;  /* 0x00180014db007388 */ /* 0x0207e40000000c00 */
.L_x_6526:
[----:B------:R-:W-:Y:S05]  /*d6a0*/  BSYNC B1 ;  /* 0x0000000000017941 */ /* 0x000fea0003800000 */
.L_x_6525:
        /* <DEDUP_REMOVED lines=47> */
.L_x_6532:
[----:B------:R-:W-:Y:S05]  /*d9a0*/  BSYNC B0 ;  /* 0x0000000000007941 */ /* 0x000fea0003800000 */
.L_x_6531:
[----:B-----5:R3:W-:Y:S02]  /*d9b0*/  STS.128 [R219+0x3800], R20 ;  /* 0x00380014db007388 */ /* 0x0207e40000000c00 */
.L_x_6530:
[----:B------:R-:W-:Y:S05]  /*d9c0*/  BSYNC B1 ;  /* 0x0000000000017941 */ /* 0x000fea0003800000 */
.L_x_6529:
        /* <DEDUP_REMOVED lines=45> */
.L_x_6534:
[----:B------:R-:W-:Y:S05]  /*dca0*/  BSYNC B0 ;  /* 0x0000000000007941 */ /* 0x000fea0003800000 */
.L_x_6533:
[----:B-----5:R1:W-:Y:S01]  /*dcb0*/  STS.128 [R219+0x5800], R40 ;  /* 0x00580028db007388 */ /* 0x0203e20000000c00 */
[----:B------:R-:W-:Y:S05]  /*dcc0*/  BRA `(.L_x_6524) ;  /* 0x00004dc000007947 */ /* 0x000fea0003800000 */
.L_x_6487:
        /* <DEDUP_REMOVED lines=89> */
.L_x_6540:
[----:B------:R-:W-:Y:S05]  /*e260*/  BSYNC B0 ;  /* 0x0000000000007941 */ /* 0x000fea0003800000 */
.L_x_6539:
[----:B-----5:R3:W-:Y:S02]  /*e270*/  STS.128 [R219], R32 ;  /* 0x00000020db007388 */ /* 0x0207e40000000c00 */
.L_x_6538:
[----:B------:R-:W-:Y:S05]  /*e280*/  BSYNC B1 ;  /* 0x0000000000017941 */ /* 0x000fea0003800000 */
.L_x_6537:
        /* <DEDUP_REMOVED lines=87> */
.L_x_6544:
[----:B------:R-:W-:Y:S05]  /*e800*/  BSYNC B0 ;  /* 0x0000000000007941 */ /* 0x000fea0003800000 */
.L_x_6543:
[----:B-----5:R1:W-:Y:S02]  /*e810*/  STS.128 [R219+0x2000], R32 ;  /* 0x00200020db007388 */ /* 0x0203e40000000c00 */
.L_x_6542:
[----:B------:R-:W-:Y:S05]  /*e820*/  BSYNC B1 ;  /* 0x0000000000017941 */ /* 0x000fea0003800000 */
.L_x_6541:
        /* <DEDUP_REMOVED lines=86> */
.L_x_6546:
[----:B------:R-:W-:Y:S05]  /*ed90*/  BSYNC B0 ;  /* 0x0000000000007941 */ /* 0x000fea0003800000 */
.L_x_6545:
[----:B-----5:R3:W-:Y:S02]  /*eda0*/  STS.128 [R219+0x4000], R32 ;  /* 0x00400020db007388 */ /* 0x0207e40000000c00 */
.L_x_6536:
[----:B------:R-:W-:Y:S05]  /*edb0*/  BSYNC B2 ;  /* 0x0000000000027941 */ /* 0x000fea0003800000 */
.L_x_6535:
        /* <DEDUP_REMOVED lines=94> */
.L_x_6552:
[----:B------:R-:W-:Y:S05]  /*f3a0*/  BSYNC B0 ;  /* 0x0000000000007941 */ /* 0x000fea0003800000 */
.L_x_6551:
[----:B-----5:R3:W-:Y:S02]  /*f3b0*/  STS.128 [R219+0x800], R32 ;  /* 0x00080020db007388 */ /* 0x0207e40000000c00 */
.L_x_6550:
[----:B------:R-:W-:Y:S05]  /*f3c0*/  BSYNC B1 ;  /* 0x0000000000017941 */ /* 0x000fea0003800000 */
.L_x_6549:
        /* <DEDUP_REMOVED lines=90> */
.L_x_6556:
[----:B------:R-:W-:Y:S05]  /*f970*/  BSYNC B0 ;  /* 0x0000000000007941 */ /* 0x000fea0003800000 */
.L_x_6555:
[----:B-----5:R3:W-:Y:S02]  /*f980*/  STS.128 [R219+0x2800], R32 ;  /* 0x00280020db007388 */ /* 0x0207e40000000c00 */
.L_x_6554:
[----:B------:R-:W-:Y:S05]  /*f990*/  BSYNC B1 ;  /* 0x0000000000017941 */ /* 0x000fea0003800000 */
.L_x_6553:
        /* <DEDUP_REMOVED lines=90> */
.L_x_6558:
[----:B------:R-:W-:Y:S05]  /*ff40*/  BSYNC B0 ;  /* 0x0000000000007941 */ /* 0x000fea0003800000 */
.L_x_6557:
[----:B-----5:R1:W-:Y:S02]  /*ff50*/  STS.128 [R219+0x4800], R20 ;  /* 0x00480014db007388 */ /* 0x0203e40000000c00 */
.L_x_6548:
[----:B------:R-:W-:Y:S05]  /*ff60*/  BSYNC B2 ;  /* 0x0000000000027941 */ /* 0x000fea0003800000 */
.L_x_6547:
        /* <DEDUP_REMOVED lines=95> */
.L_x_6564:
[----:B------:R-:W-:Y:S05]  /*10560*/  BSYNC B0 ;  /* 0x0000000000007941 */ /* 0x000fea0003800000 */
.L_x_6563:
[----:B-----5:R3:W-:Y:S02]  /*10570*/  STS.128 [R219+0x1000], R32 ;  /* 0x00100020db007388 */ /* 0x0207e40000000c00 */
.L_x_6562:
[----:B------:R-:W-:Y:S05]  /*10580*/  BSYNC B1 ;  /* 0x0000000000017941 */ /* 0x000fea0003800000 */
.L_x_6561:
        /* <DEDUP_REMOVED lines=90> */
.L_x_6568:
[----:B------:R-:W-:Y:S05]  /*10b30*/  BSYNC B0 ;  /* 0x0000000000007941 */ /* 0x000fea0003800000 */
.L_x_6567:
[----:B-----5:R3:W-:Y:S02]  /*10b40*/  STS.128 [R219+0x3000], R32 ;  /* 0x00300020db007388 */ /* 0x0207e40000000c00 */
.L_x_6566:
[----:B------:R-:W-:Y:S05]  /*10b50*/  BSYNC B1 ;  /* 0x0000000000017941 */ /* 0x000fea0003800000 */
.L_x_6565:
        /* <DEDUP_REMOVED lines=89> */
.L_x_6570:
[----:B------:R-:W-:Y:S05]  /*110f0*/  BSYNC B0 ;  /* 0x0000000000007941 */ /* 0x000fea0003800000 */
.L_x_6569:
[----:B-----5:R3:W-:Y:S02]  /*11100*/  STS.128 [R219+0x5000], R32 ;  /* 0x00500020db007388 */ /* 0x0207e40000000c00 */
.L_x_6560:
[----:B------:R-:W-:Y:S05]  /*11110*/  BSYNC B2 ;  /* 0x0000000000027941 */ /* 0x000fea0003800000 */
.L_x_6559:
        /* <DEDUP_REMOVED lines=94> */
.L_x_6574:
[----:B------:R-:W-:Y:S05]  /*11700*/  BSYNC B0 ;  /* 0x0000000000007941 */ /* 0x000fea0003800000 */
.L_x_6573:
[----:B-----5:R1:W-:Y:S02]  /*11710*/  STS.128 [R219+0x1800], R20 ;  /* 0x00180014db007388 */ /* 0x0203e40000000c00 */
.L_x_6572:
[----:B------:R-:W-:Y:S05]  /*11720*/  BSYNC B1 ;  /* 0x0000000000017941 */ /* 0x000fea0003800000 */
.L_x_6571:
        /* <DEDUP_REMOVED lines=92> */
.L_x_6578:
[----:B------:R-:W-:Y:S05]  /*11cf0*/  BSYNC B0 ;  /* 0x0000000000007941 */ /* 0x000fea0003800000 */
.L_x_6577:
[----:B-----5:R1:W-:Y:S02]  /*11d00*/  STS.128 [R219+0x3800], R20 ;  /* 0x00380014db007388 */ /* 0x0203e40000000c00 */
.L_x_6576:
[----:B------:R-:W-:Y:S05]  /*11d10*/  BSYNC B1 ;  /* 0x0000000000017941 */ /* 0x000fea0003800000 */
.L_x_6575:
        /* <DEDUP_REMOVED lines=92> */
.L_x_6580:
[----:B------:R-:W-:Y:S05]  /*122e0*/  BSYNC B0 ;  /* 0x0000000000007941 */ /* 0x000fea0003800000 */
.L_x_6579:
[----:B-----5:R1:W-:Y:S01]  /*122f0*/  STS.128 [R219+0x5800], R20 ;  /* 0x00580014db007388 */ /* 0x0203e20000000c00 */
[----:B------:R-:W-:Y:S05]  /*12300*/  BRA `(.L_x_6524) ;  /* 0x0000078000007947 */ /* 0x000fea0003800000 */
.L_x_6486:
        /* <DEDUP_REMOVED lines=29> */
.L_x_6582:
[----:B------:R-:W-:Y:S05]  /*124e0*/  BSYNC B0 ;  /* 0x0000000000007941 */ /* 0x000fea0003800000 */
.L_x_6581:
        /* <DEDUP_REMOVED lines=29> */
.L_x_6584:
[----:B------:R-:W-:Y:S05]  /*126c0*/  BSYNC B0 ;  /* 0x0000000000007941 */ /* 0x000fea0003800000 */
.L_x_6583:
        /* <DEDUP_REMOVED lines=29> */
.L_x_6586:
[----:B------:R-:W-:Y:S05]  /*128a0*/  BSYNC B0 ;  /* 0x0000000000007941 */ /* 0x000fea0003800000 */
.L_x_6585:
        /* <DEDUP_REMOVED lines=30> */
.L_x_6524:
[----:B------:R-:W-:Y:S05]  /*12a90*/  BSYNC B3 ;  /* 0x0000000000037941 */ /* 0x000fea0003800000 */
.L_x_6485:
        /* <DEDUP_REMOVED lines=32> */
.L_x_6589:
[----:B------:R2:W-:Y:S02]  /*12ca0*/  STS.128 [R219+0xa000], RZ ;  /* 0x00a000ffdb007388 */ /* 0x0005e40000000c00 */
.L_x_6588:
[----:B------:R-:W-:Y:S05]  /*12cb0*/  BSYNC B0 ;  /* 0x0000000000007941 */ /* 0x000fea0003800000 */
.L_x_6587:
        /* <DEDUP_REMOVED lines=31> */
.L_x_6592:
[----:B------:R1:W-:Y:S02]  /*12eb0*/  STS.128 [R219+0xa800], RZ ;  /* 0x00a800ffdb007388 */ /* 0x0003e40000000c00 */
.L_x_6591:
[----:B------:R-:W-:Y:S05]  /*12ec0*/  BSYNC B0 ;  /* 0x0000000000007941 */ /* 0x000fea0003800000 */
.L_x_6590:
        /* <DEDUP_REMOVED lines=33> */
.L_x_6595:
[----:B------:R1:W-:Y:S02]  /*130e0*/  STS.128 [R219+0xb000], RZ ;  /* 0x00b000ffdb007388 */ /* 0x0003e40000000c00 */
.L_x_6594:
[----:B------:R-:W-:Y:S05]  /*130f0*/  BSYNC B0 ;  /* 0x0000000000007941 */ /* 0x000fea0003800000 */
.L_x_6593:
        /* <DEDUP_REMOVED lines=35> */
.L_x_6597:
[----:B------:R-:W-:Y:S05]  /*13330*/  BSYNC B0 ;  /* 0x0000000000007941 */ /* 0x000fea0003800000 */
.L_x_6596:
        /* <DEDUP_REMOVED lines=50> */
.L_x_6600:
[----:B------:R2:W-:Y:S02]  /*13660*/  STS.128 [R219+0x10000], RZ ;  /* 0x010000ffdb007388 */ /* 0x0005e40000000c00 */
.L_x_6599:
[----:B-1----:R-:W-:Y:S05]  /*13670*/  BSYNC B0 ;  /* 0x0000000000007941 */ /* 0x002fea0003800000 */
.L_x_6598:
        /* <DEDUP_REMOVED lines=32> */
.L_x_6603:
[----:B------:R4:W-:Y:S02]  /*13880*/  STS.128 [R219+0x10800], RZ ;  /* 0x010800ffdb007388 */ /* 0x0009e40000000c00 */
.L_x_6602:
[----:B------:R-:W-:Y:S05]  /*13890*/  BSYNC B0 ;  /* 0x0000000000007941 */ /* 0x000fea0003800000 */
.L_x_6601:
        /* <DEDUP_REMOVED lines=34> */
.L_x_6606:
[----:B------:R1:W-:Y:S02]  /*13ac0*/  STS.128 [R219+0x11000], RZ ;  /* 0x011000ffdb007388 */ /* 0x0003e40000000c00 */
.L_x_6605:
[----:B------:R-:W-:Y:S05]  /*13ad0*/  BSYNC B0 ;  /* 0x0000000000007941 */ /* 0x000fea0003800000 */
.L_x_6604:
        /* <DEDUP_REMOVED lines=35> */
.L_x_6609:
[----:B------:R1:W-:Y:S02]  /*13d10*/  STS.128 [R219+0x11800], RZ ;  /* 0x011800ffdb007388 */ /* 0x0003e40000000c00 */
.L_x_6608:
[----:B------:R-:W-:Y:S05]  /*13d20*/  BSYNC B0 ;  /* 0x0000000000007941 */ /* 0x000fea0003800000 */
.L_x_6607:
        /* <DEDUP_REMOVED lines=17> */
[----:B-1-3--:R-:W-:Y:S03]  /*13e40*/  LDSM.16.M88.4 R4, [R197] ;  /* 0x00000000c504783b */ /* 0x00afe60000000200 */
        /* <DEDUP_REMOVED lines=12> */
[----:B------:R-:W4:Y:S04]  /*13f10*/  LDSM.16.M88.4 R48, [R198+0x1000] ;  /* 0x00100000c630783b */ /* 0x000f280000000200 */
[----:B------:R-:W4:Y:S04]  /*13f20*/  LDSM.16.M88.4 R24, [R195+0x6000] ;  /* 0x00600000c318783b */ /* 0x000f280000000200 */
[----:B------:R-:W4:Y:S01]  /*13f30*/  LDSM.16.M88.4 R40, [R198+0x1800] ;  /* 0x00180000c628783b */ /* 0x000f220000000200 */
[----:B------:R-:W-:-:S03]  /*13f40*/  LEA R196, R54, R199, 0x1 ;  /* 0x000000c736c47211 */ /* 0x000fc600078e08ff */
[----:B------:R-:W-:Y:S01]  /*13f50*/  LDSM.16.M88.4 R88, [R198+0x2000] ;  /* 0x00200000c658783b */ /* 0x000fe20000000200 */
[C---:B-1---5:R-:W-:Y:S03]  /*13f60*/  HMMA.16816.F32.BF16 R20, R64.reuse, R12, RZ ;  /* 0x0000000c4014723c */ /* 0x062fe600000418ff */
[----:B------:R-:W-:Y:S05]  /*13f70*/  LDSM.16.M88.4 R96, [R200+0xa800] ;  /* 0x00a80000c860783b */ /* 0x000fea0000000200 */
[C---:B---3--:R-:W-:Y:S08]  /*13f80*/  HMMA.16816.F32.BF16 R32, R64.reuse, R44, RZ ;  /* 0x0000002c4020723c */ /* 0x048ff000000418ff */
        /* <DEDUP_REMOVED lines=16> */
[----:B------:R-:W3:Y:S07]  /*14090*/  LDSM.16.M88.4 R8, [R195+0x7000] ;  /* 0x00700000c308783b */ /* 0x000eee0000000200 */
[C---:B------:R-:W-:Y:S08]  /*140a0*/  HMMA.16816.F32.BF16 R80, R36.reuse, R48, R80 ;  /* 0x000000302450723c */ /* 0x040ff00000041850 */
[----:B------:R-:W-:Y:S01]  /*140b0*/  HMMA.16816.F32.BF16 R76, R36, R50, R76 ;  /* 0x00000032244c723c */ /* 0x000fe2000004184c */
[----:B------:R-:W4:Y:S07]  /*140c0*/  LDSM.16.M88.4 R48, [R195+0x7800] ;  /* 0x00780000c330783b */ /* 0x000f2e0000000200 */
[C---:B------:R-:W-:Y:S08]  /*140d0*/  HMMA.16816.F32.BF16 R20, R4.reuse, R24, R20 ;  /* 0x000000180414723c */ /* 0x040ff00000041814 */
[----:B------:R-:W-:Y:S01]  /*140e0*/  HMMA.16816.F32.BF16 R12, R4, R26, R12 ;  /* 0x0000001a040c723c */ /* 0x000fe2000004180c */
        /* <DEDUP_REMOVED lines=40> */
[----:B-1----:R-:W-:Y:S08]  /*14370*/  HMMA.16816.F32.BF16 R20, R4, R8, R20 ;  /* 0x000000080414723c */ /* 0x002ff00000041814 */
[C---:B---3--:R-:W-:Y:S08]  /*14380*/  HMMA.16816.F32.BF16 R32, R40.reuse, R28, R32 ;  /* 0x0000001c2820723c */ /* 0x048ff00000041820 */
[----:B------:R-:W-:Y:S01]  /*14390*/  HMMA.16816.F32.BF16 R44, R40, R30, R44 ;  /* 0x0000001e282c723c */ /* 0x000fe2000004182c */
[----:B------:R-:W1:Y:S07]  /*143a0*/  LDSM.16.M88.4 R28, [R195+0x8800] ;  /* 0x00880000c31c783b */ /* 0x000e6e0000000200 */
[----:B------:R-:W-:Y:S01]  /*143b0*/  HMMA.16816.F32.BF16 R12, R4, R10, R12 ;  /* 0x0000000a040c723c */ /* 0x000fe2000004180c */
[----:B------:R-:W-:Y:S07]  /*143c0*/  LDSM.16.M88.4 R8, [R195+0x9800] ;  /* 0x00980000c308783b */ /* 0x000fee0000000200 */
[C---:B------:R-:W-:Y:S08]  /*143d0*/  HMMA.16816.F32.BF16 R72, R36.reuse, R60, R72 ;  /* 0x0000003c2448723c */ /* 0x040ff00000041848 */
[----:B------:R-:W-:Y:S01]  /*143e0*/  HMMA.16816.F32.BF16 R64, R36, R62, R64 ;  /* 0x0000003e2440723c */ /* 0x000fe20000041840 */
[----:B------:R-:W-:Y:S04]  /*143f0*/  LDSM.16.M88.4 R60, [R201+0x4000] ;  /* 0x00400000c93c783b */ /* 0x000fe80000000200 */
[----:B------:R-:W3:Y:S03]  /*14400*/  LDSM.16.M88.4 R36, [R200+0xa000] ;  /* 0x00a00000c824783b */ /* 0x000ee60000000200 */
        /* <DEDUP_REMOVED lines=10> */
[----:B-1----:R-:W-:Y:S08]  /*144b0*/  HMMA.16816.F32.BF16 R32, R4, R28, R32 ;  /* 0x0000001c0420723c */ /* 0x002ff00000041820 */
[C---:B---3--:R-:W-:Y:S08]  /*144c0*/  HMMA.16816.F32.BF16 R20, R60.reuse, R36, R20 ;  /* 0x000000243c14723c */ /* 0x048ff00000041814 */
[----:B------:R-:W-:Y:S01]  /*144d0*/  HMMA.16816.F32.BF16 R12, R60, R38, R12 ;  /* 0x000000263c0c723c */ /* 0x000fe2000004180c */
[----:B------:R-:W-:Y:S07]  /*144e0*/  LDSM.16.M88.4 R36, [R198+0x4800] ;  /* 0x00480000c624783b */ /* 0x000fee0000000200 */
[C---:B------:R-:W-:Y:S01]  /*144f0*/  HMMA.16816.F32.BF16 R44, R4.reuse, R30, R44 ;  /* 0x0000001e042c723c */ /* 0x040fe2000004182c */
[----:B------:R-:W-:Y:S07]  /*14500*/  LDSM.16.M88.4 R28, [R197+0x4000] ;  /* 0x00400000c51c783b */ /* 0x000fee0000000200 */
[C---:B--2---:R-:W-:Y:S08]  /*14510*/  HMMA.16816.F32.BF16 R80, R4.reuse, R24, R80 ;  /* 0x000000180450723c */ /* 0x044ff00000041850 */
[----:B------:R-:W-:Y:S01]  /*14520*/  HMMA.16816.F32.BF16 R76, R4, R26, R76 ;  /* 0x0000001a044c723c */ /* 0x000fe2000004184c */
[----:B------:R-:W1:Y:S07]  /*14530*/  LDSM.16.M88.4 R24, [R195+0xa000] ;  /* 0x00a00000c318783b */ /* 0x000e6e0000000200 */
[----:B------:R-:W-:Y:S08]  /*14540*/  HMMA.16816.F32.BF16 R32, R92, R100, R32 ;  /* 0x000000645c20723c */ /* 0x000ff00000041820 */
[C---:B----4-:R-:W-:Y:S08]  /*14550*/  HMMA.16816.F32.BF16 R20, R40.reuse, R48, R20 ;  /* 0x000000302814723c */ /* 0x050ff00000041814 */
[----:B------:R-:W-:Y:S01]  /*14560*/  HMMA.16816.F32.BF16 R12, R40, R50, R12 ;  /* 0x00000032280c723c */ /* 0x000fe2000004180c */
[----:B------:R-:W2:Y:S07]  /*14570*/  LDSM.16.M88.4 R48, [R200+0xb000] ;  /* 0x00b00000c830783b */ /* 0x000eae0000000200 */
[C---:B------:R-:W-:Y:S08]  /*14580*/  HMMA.16816.F32.BF16 R72, R4.reuse, R8, R72 ;  /* 0x000000080448723c */ /* 0x040ff00000041848 */
[----:B------:R-:W-:Y:S01]  /*14590*/  HMMA.16816.F32.BF16 R64, R4, R10, R64 ;  /* 0x0000000a0440723c */ /* 0x000fe20000041840 */
[----:B------:R-:W-:Y:S04]  /*145a0*/  LDSM.16.M88.4 R8, [R196+0x4000] ;  /* 0x00400000c408783b */ /* 0x000fe80000000200 */
[----:B------:R-:W3:Y:S03]  /*145b0*/  LDSM.16.M88.4 R4, [R191+0x4000] ;  /* 0x00400000bf04783b */ /* 0x000ee60000000200 */
[----:B------:R-:W-:Y:S08]  /*145c0*/  HMMA.16816.F32.BF16 R44, R92, R102, R44 ;  /* 0x000000665c2c723c */ /* 0x000ff0000004182c */
[----:B------:R-:W-:Y:S08]  /*145d0*/  HMMA.16816.F32.BF16 R32, R60, R96, R32 ;  /* 0x000000603c20723c */ /* 0x000ff00000041820 */
[----:B------:R-:W-:Y:S01]  /*145e0*/  HMMA.16816.F32.BF16 R100, R92, R88, R80 ;  /* 0x000000585c64723c */ /* 0x000fe20000041850 */
[----:B------:R-:W4:Y:S07]  /*145f0*/  LDSM.16.M88.4 R80, [R195+0xa800] ;  /* 0x00a80000c350783b */ /* 0x000f2e0000000200 */
[C---:B-1----:R-:W-:Y:S08]  /*14600*/  HMMA.16816.F32.BF16 R20, R28.reuse, R24, R20 ;  /* 0x000000181c14723c */ /* 0x042ff00000041814 */
[----:B------:R-:W-:Y:S01]  /*14610*/  HMMA.16816.F32.BF16 R12, R28, R26, R12 ;  /* 0x0000001a1c0c723c */ /* 0x000fe2000004180c */
[----:B------:R-:W1:Y:S07]  /*14620*/  LDSM.16.M88.4 R24, [R198+0x5000] ;  /* 0x00500000c618783b */ /* 0x000e6e0000000200 */
[----:B------:R-:W-:Y:S01]  /*14630*/  HMMA.16816.F32.BF16 R76, R92, R90, R76 ;  /* 0x0000005a5c4c723c */ /* 0x000fe2000004184c */
[----:B------:R-:W1:Y:S07]  /*14640*/  LDSM.16.M88.4 R88, [R200+0xb800] ;  /* 0x00b80000c858783b */ /* 0x000e6e0000000200 */
[----:B------:R-:W-:Y:S08]  /*14650*/  HMMA.16816.F32.BF16 R32, R40, R36, R32 ;  /* 0x000000242820723c */ /* 0x000ff00000041820 */
[----:B--2---:R-:W-:Y:S08]  /*14660*/  HMMA.16816.F32.BF16 R100, R60, R48, R100 ;  /* 0x000000303c64723c */ /* 0x004ff00000041864 */
[----:B---3--:R-:W-:Y:S08]  /*14670*/  HMMA.16816.F32.BF16 R20, R8, R4, R20 ;  /* 0x000000040814723c */ /* 0x008ff00000041814 */
[C---:B------:R-:W-:Y:S08]  /*14680*/  HMMA.16816.F32.BF16 R72, R92.reuse, R84, R72 ;  /* 0x000000545c48723c */ /* 0x040ff00000041848 */
[----:B------:R-:W-:Y:S01]  /*14690*/  HMMA.16816.F32.BF16 R84, R92, R86, R64 ;  /* 0x000000565c54723c */ /* 0x000fe20000041840 */
[----:B------:R-:W2:Y:S07]  /*146a0*/  LDSM.16.M88.4 R64, [R191+0x4800] ;  /* 0x00480000bf40783b */ /* 0x000eae0000000200 */
[----:B------:R-:W-:Y:S01]  /*146b0*/  HMMA.16816.F32.BF16 R12, R8, R6, R12 ;  /* 0x00000006080c723c */ /* 0x000fe2000004180c */
[-C--:B------:R-:W-:Y:S01]  /*146c0*/  FMUL.FTZ R3, R20, R52.reuse ;  /* 0x0000003414037220 */ /* 0x080fe20000410000 */
[----:B------:R-:W-:Y:S01]  /*146d0*/  LDSM.16.M88.4 R4, [R195+0xb000] ;  /* 0x00b00000c304783b */ /* 0x000fe20000000200 */
[----:B------:R-:W-:-:S05]  /*146e0*/  FMUL.FTZ R49, R21, R52 ;  /* 0x0000003415317220 */ /* 0x000fca0000410000 */
[----:B----4-:R-:W-:Y:S08]  /*146f0*/  HMMA.16816.F32.BF16 R32, R28, R80, R32 ;  /* 0x000000501c20723c */ /* 0x010ff00000041820 */
[----:B------:R-:W-:Y:S07]  /*14700*/  HMMA.16816.F32.BF16 R76, R60, R50, R76 ;  /* 0x000000323c4c723c */ /* 0x000fee000004184c */
[-C--:B------:R-:W-:Y:S01]  /*14710*/  FMUL.FTZ R51, R23, R52.reuse ;  /* 0x0000003417337220 */ /* 0x080fe20000410000 */
[----:B-1----:R-:W-:Y:S07]  /*14720*/  HMMA.16816.F32.BF16 R100, R40, R24, R100 ;  /* 0x000000182864723c */ /* 0x002fee0000041864 */
[----:B------:R-:W-:-:S02]  /*14730*/  FMUL.FTZ R25, R22, R52 ;  /* 0x0000003416197220 */ /* 0x000fc40000410000 */
[----:B------:R-:W1:Y:S01]  /*14740*/  LDSM.16.M88.4 R20, [R198+0x5800] ;  /* 0x00580000c614783b */ /* 0x000e620000000200 */
[----:B------:R-:W-:Y:S01]  /*14750*/  HMMA.16816.F32.BF16 R44, R60, R98, R44 ;  /* 0x000000623c2c723c */ /* 0x000fe2000004182c */
[----:B------:R-:W-:-:S07]  /*14760*/  FMUL.FTZ R12, R12, R52 ;  /* 0x000000340c0c7220 */ /* 0x000fce0000410000 */
[C---:B------:R-:W-:Y:S01]  /*14770*/  HMMA.16816.F32.BF16 R72, R60.reuse, R88, R72 ;  /* 0x000000583c48723c */ /* 0x040fe20000041848 */
[----:B------:R3:W4:Y:S07]  /*14780*/  MUFU.TANH R59, R12 ;  /* 0x0000000c003b7308 */ /* 0x00072e0000002400 */
[----:B------:R-:W-:Y:S01]  /*14790*/  HMMA.16816.F32.BF16 R84, R60, R90, R84 ;  /* 0x0000005a3c54723c */ /* 0x000fe20000041854 */
[----:B------:R-:W-:-:S07]  /*147a0*/  FMUL.FTZ R71, R15, R52 ;  /* 0x000000340f477220 */ /* 0x000fce0000410000 */
[----:B--2---:R-:W-:Y:S07]  /*147b0*/  HMMA.16816.F32.BF16 R32, R8, R64, R32 ;  /* 0x000000400820723c */ /* 0x004fee0000041820 */
[-C--:B------:R-:W-:Y:S01]  /*147c0*/  FMUL.FTZ R65, R13, R52.reuse ;  /* 0x000000340d417220 */ /* 0x080fe20000410000 */
[----:B------:R-:W-:Y:S07]  /*147d0*/  HMMA.16816.F32.BF16 R76, R40, R26, R76 ;  /* 0x0000001a284c723c */ /* 0x000fee000004184c */
[----:B------:R-:W-:-:S02]  /*147e0*/  FMUL.FTZ R27, R14, R52 ;  /* 0x000000340e1b7220 */ /* 0x000fc40000410000 */
[----:B---3--:R-:W2:Y:S01]  /*147f0*/  LDSM.16.M88.4 R12, [R195+0xb800] ;  /* 0x00b80000c30c783b */ /* 0x008ea20000000200 */
[C---:B------:R-:W-:Y:S03]  /*14800*/  HMMA.16816.F32.BF16 R44, R40.reuse, R38, R44 ;  /* 0x00000026282c723c */ /* 0x040fe6000004182c */
[----:B------:R-:W3:Y:S05]  /*14810*/  LDSM.16.M88.4 R36, [R191+0x5000] ;  /* 0x00500000bf24783b */ /* 0x000eea0000000200 */
[C---:B-1----:R-:W-:Y:S08]  /*14820*/  HMMA.16816.F32.BF16 R72, R40.reuse, R20, R72 ;  /* 0x000000142848723c */ /* 0x042ff00000041848 */
[----:B------:R-:W-:Y:S08]  /*14830*/  HMMA.16816.F32.BF16 R84, R40, R22, R84 ;  /* 0x000000162854723c */ /* 0x000ff00000041854 */
[C---:B------:R-:W-:Y:S08]  /*14840*/  HMMA.16816.F32.BF16 R100, R28.reuse, R4, R100 ;  /* 0x000000041c64723c */ /* 0x040ff00000041864 */
[C---:B------:R-:W-:Y:S01]  /*14850*/  HMMA.16816.F32.BF16 R76, R28.reuse, R6, R76 ;  /* 0x000000061c4c723c */ /* 0x040fe2000004184c */
[----:B------:R-:W1:Y:S07]  /*14860*/  LDSM.16.M88.4 R4, [R191+0x5800] ;  /* 0x00580000bf04783b */ /* 0x000e6e0000000200 */
[----:B------:R-:W-:Y:S01]  /*14870*/  HMMA.16816.F32.BF16 R44, R28, R82, R44 ;  /* 0x000000521c2c723c */ /* 0x000fe2000004182c */
[----:B------:R-:W-:Y:S01]  /*14880*/  LEA R230, R68, R53, 0x4 ;  /* 0x0000003544e67211 */ /* 0x000fe200078e20ff */
[----:B------:R-:W-:Y:S01]  /*14890*/  FMUL.FTZ R33, R33, R52 ;  /* 0x0000003421217220 */ /* 0x000fe20000410000 */
[----:B------:R-:W-:Y:S01]  /*148a0*/  IADD3 R227, R57, -R218, RZ ;  /* 0x800000da39e37210 */ /* 0x000fe20007ffe0ff */
[----:B------:R-:W-:-:S02]  /*148b0*/  FMUL.FTZ R21, R34, R52 ;  /* 0x0000003422157220 */ /* 0x000fc40000410000 */
[----:B------:R-:W-:Y:S01]  /*148c0*/  FMUL.FTZ R35, R35, R52 ;  /* 0x0000003423237220 */ /* 0x000fe20000410000 */
[----:B------:R-:W-:Y:S01]  /*148d0*/  ISETP.GT.AND P5, PT, R223, R210, PT ;  /* 0x000000d2df00720c */ /* 0x000fe20003fa4270 */
[C---:B--2---:R-:W-:Y:S08]  /*148e0*/  HMMA.16816.F32.BF16 R72, R28.reuse, R12, R72 ;  /* 0x0000000c1c48723c */ /* 0x044ff00000041848 */
[----:B------:R-:W-:Y:S01]  /*148f0*/  HMMA.16816.F32.BF16 R84, R28, R14, R84 ;  /* 0x0000000e1c54723c */ /* 0x000fe20000041854 */
[----:B------:R-:W-:Y:S01]  /*14900*/  FMUL.FTZ R32, R32, R52 ;  /* 0x0000003420207220 */ /* 0x000fe20000410000 */
[----:B------:R-:W2:Y:S01]  /*14910*/  MUFU.TANH R3, R3 ;  /* 0x0000000300037308 */ /* 0x000ea20000002400 */
[----:B------:R-:W-:Y:S01]  /*14920*/  ISETP.NE.U32.AND P0, PT, R220, RZ, PT ;  /* 0x000000ffdc00720c */ /* 0x000fe20003f05070 */
[----:B------:R-:W-:-:S04]  /*14930*/  DEPBAR.LE SB0, 0x0 ;  /* 0x000080000000791a */ /* 0x000fc80000000000 */
[C---:B------:R-:W-:Y:S08]  /*14940*/  HMMA.16816.F32.BF16 R44, R8.reuse, R66, R44 ;  /* 0x00000042082c723c */ /* 0x040ff0000004182c */
[C---:B---3--:R-:W-:Y:S08]  /*14950*/  HMMA.16816.F32.BF16 R100, R8.reuse, R36, R100 ;  /* 0x000000240864723c */ /* 0x048ff00000041864 */
[C---:B------:R-:W-:Y:S08]  /*14960*/  HMMA.16816.F32.BF16 R76, R8.reuse, R38, R76 ;  /* 0x00000026084c723c */ /* 0x040ff0000004184c */
[C---:B-1----:R-:W-:Y:S08]  /*14970*/  HMMA.16816.F32.BF16 R72, R8.reuse, R4, R72 ;  /* 0x000000040848723c */ /* 0x042ff00000041848 */
[----:B------:R-:W-:Y:S01]  /*14980*/  HMMA.16816.F32.BF16 R84, R8, R6, R84 ;  /* 0x000000060854723c */ /* 0x000fe20000041854 */
[----:B------:R-:W-:Y:S01]  /*14990*/  IADD3 R4, R57, 0x1, -R218 ;  /* 0x0000000139047810 */ /* 0x000fe20007ffe8da */
[----:B------:R-:W-:-:S03]  /*149a0*/  IMAD.IADD R230, R69, 0x1, R230 ;  /* 0x0000000145e67824 */ /* 0x000fc600078e02e6 */
[----:B------:R-:W-:Y:S02]  /*149b0*/  IADD3 R17, R17, R4, RZ ;  /* 0x0000000411117210 */ /* 0x000fe40007ffe0ff */
[----:B------:R-:W-:-:S03]  /*149c0*/  IADD3 R6, R230, 0x8, RZ ;  /* 0x00000008e6067810 */ /* 0x000fc60007ffe0ff */
[----:B------:R-:W-:Y:S01]  /*149d0*/  IMAD.IADD R228, R230, 0x1, R17 ;  /* 0x00000001e6e47824 */ /* 0x000fe200078e0211 */
[----:B------:R-:W-:Y:S01]  /*149e0*/  IADD3 R4, R17, R6, RZ ;  /* 0x0000000611047210 */ /* 0x000fe20007ffe0ff */
[-C--:B------:R-:W-:Y:S02]  /*149f0*/  FMUL.FTZ R13, R47, R52.reuse ;  /* 0x000000342f0d7220 */ /* 0x080fe40000410000 */
[-C--:B------:R-:W-:Y:S01]  /*14a00*/  FMUL.FTZ R37, R44, R52.reuse ;  /* 0x000000342c257220 */ /* 0x080fe20000410000 */
[-C--:B------:R-:W-:Y:S01]  /*14a10*/  IMNMX R228, R228, R57.reuse, PT ;  /* 0x00000039e4e47217 */ /* 0x080fe20003800200 */
[-C--:B------:R-:W-:Y:S01]  /*14a20*/  FMUL.FTZ R45, R45, R52.reuse ;  /* 0x000000342d2d7220 */ /* 0x080fe20000410000 */
[----:B------:R-:W-:Y:S01]  /*14a30*/  IMNMX R225, R4, R57, PT ;  /* 0x0000003904e17217 */ /* 0x000fe20003800200 */
        /* <DEDUP_REMOVED lines=16> */
[----:B------:R-:W-:Y:S01]  /*14b40*/  FMUL.FTZ R17, R87, R52 ;  /* 0x0000003457117220 */ /* 0x000fe20000410000 */
[----:B------:R-:W1:Y:S01]  /*14b50*/  MUFU.TANH R49, R49 ;  /* 0x0000003100317308 */ /* 0x000e620000002400 */
[----:B------:R-:W-:Y:S01]  /*14b60*/  IADD3 R230, R230, R227, RZ ;  /* 0x000000e3e6e67210 */ /* 0x000fe20007ffe0ff */
[----:B------:R-:W-:-:S06]  /*14b70*/  IMAD.IADD R227, R227, 0x1, R6 ;  /* 0x00000001e3e37824 */ /* 0x000fcc00078e0206 */
[----:B------:R-:W3:Y:S08]  /*14b80*/  MUFU.TANH R25, R25 ;  /* 0x0000001900197308 */ /* 0x000ef00000002400 */
        /* <DEDUP_REMOVED lines=28> */
[C---:B------:R-:W-:Y:S01]  /*14d50*/  IADD3 R229, -R16.reuse, R230, RZ ;  /* 0x000000e610e57210 */ /* 0x040fe20007ffe1ff */
[----:B------:R-:W-:Y:S01]  /*14d60*/  BSSY B1, `(.L_x_6610) ;  /* 0x00000b0000017945 */ /* 0x000fe20003800000 */
[----:B------:R-:W-:-:S02]  /*14d70*/  IADD3 R226, -R16, R227, RZ ;  /* 0x000000e310e27210 */ /* 0x000fc40007ffe1ff */
[----:B------:R-:W-:Y:S02]  /*14d80*/  ISETP.NE.AND.EX P0, PT, R221, RZ, PT, P0 ;  /* 0x000000ffdd00720c */ /* 0x000fe40003f05300 */
[----:B------:R-:W-:Y:S02]  /*14d90*/  IMNMX R229, RZ, R229, !PT ;  /* 0x000000e5ffe57217 */ /* 0x000fe40007800200 */
[----:B------:R-:W-:Y:S02]  /*14da0*/  IMNMX R226, RZ, R226, !PT ;  /* 0x000000e2ffe27217 */ /* 0x000fe40007800200 */
        /* <DEDUP_REMOVED lines=17> */
[----:B------:R-:W-:Y:S01]  /*14ec0*/  IABS R6, R2 ;  /* 0x0000000200067213 */ /* 0x000fe20000000000 */
[----:B------:R-:W3:Y:S01]  /*14ed0*/  LD.E.64 R78, [R18.64+0x20] ;  /* 0x00002006124e7980 */ /* 0x000ee2000c101b00 */
        /* <DEDUP_REMOVED lines=16> */
[----:B------:R-:W-:Y:S01]  /*14fe0*/  IMAD R75, R10, R9, R4 ;  /* 0x000000090a4b7224 */ /* 0x000fe200078e0204 */
[----:B------:R-:W-:Y:S01]  /*14ff0*/  LOP3.LUT R4, R2, R77, RZ, 0x3c, !PT ;  /* 0x0000004d02047212 */ /* 0x000fe200078e3cff */
        /* <DEDUP_REMOVED lines=10> */
[----:B------:R-:W-:-:S02]  /*150a0*/  ISETP.GE.AND P3, PT, R4, RZ, PT ;  /* 0x000000ff0400720c */ /* 0x000fc40003f66270 */
[----:B------:R-:W-:Y:S02]  /*150b0*/  ISETP.NE.AND P2, PT, R77, RZ, PT ;  /* 0x000000ff4d00720c */ /* 0x000fe40003f45270 */
[----:B------:R-:W-:-:S03]  /*150c0*/  LOP3.LUT R9, RZ, R77, RZ, 0x33, !PT ;  /* 0x0000004dff097212 */ /* 0x000fc600078e33ff */
        /* <DEDUP_REMOVED lines=21> */
[----:B------:R-:W-:Y:S02]  /*15220*/  IMAD R6, R78, R6, R9 ;  /* 0x000000064e067224 */ /* 0x000fe400078e0209 */
[----:B------:R-:W-:-:S03]  /*15230*/  IMAD.MOV.U32 R9, RZ, RZ, R76 ;  /* 0x000000ffff097224 */ /* 0x000fc600078e004c */
[----:B------:R-:W-:Y:S01]  /*15240*/  IADD3 R6, R77, R6, RZ ;  /* 0x000000064d067210 */ /* 0x000fe20007ffe0ff */
[----:B------:R-:W-:Y:S05]  /*15250*/  BRA `(.L_x_6614) ;  /* 0x0000003000007947 */ /* 0x000fea0003800000 */
.L_x_6613:
[----:B------:R-:W2:Y:S02]  /*15260*/  LD.E R9, [R18.64+0x38] ;  /* 0x0000380612097980 */ /* 0x000ea4000c101900 */
[----:B--2---:R-:W-:-:S04]  /*15270*/  LEA R9, -R9, RZ, 0x6 ;  /* 0x000000ff09097211 */ /* 0x004fc800078e31ff */
[----:B------:R-:W-:Y:S02]  /*15280*/  SHF.R.S32.HI R6, RZ, 0x1f, R9 ;  /* 0x0000001fff067819 */ /* 0x000fe40000011409 */
.L_x_6614:
[----:B------:R-:W-:Y:S05]  /*15290*/  BSYNC B0 ;  /* 0x0000000000007941 */ /* 0x000fea0003800000 */
.L_x_6612:
        /* <DEDUP_REMOVED lines=16> */
[C---:B------:R-:W-:Y:S01]  /*153a0*/  @P3 LEA R10, P1, R11.reuse, R212, 0x1 ;  /* 0x000000d40b0a3211 */ /* 0x040fe200078208ff */
[----:B------:R-:W-:Y:S01]  /*153b0*/  @!PT LDS RZ, [RZ] ;  /* 0x00000000fffff984 */ /* 0x000fe20000000800 */
[----:B------:R-:W-:Y:S01]  /*153c0*/  @!PT LDS RZ, [RZ] ;  /* 0x00000000fffff984 */ /* 0x000fe20000000800 */
[----:B------:R-:W-:Y:S01]  /*153d0*/  @!PT LDS RZ, [RZ] ;  /* 0x00000000fffff984 */ /* 0x000fe20000000800 */
[----:B------:R1:W-:Y:S01]  /*153e0*/  @P4 LDGSTS.E.BYPASS.LTC128B.128 [R219+0x8000], [R78.64+0x80] ;  /* 0x080000804edb4fae */ /* 0x0003e2000b901d46 */
[----:B------:R-:W-:-:S02]  /*153f0*/  IADD3 R9, P2, R11, R208, RZ ;  /* 0x000000d00b097210 */ /* 0x000fc40007f5e0ff */
[-C--:B------:R-:W-:Y:S01]  /*15400*/  @P3 LEA.HI.X R11, R11, R211.reuse, R6, 0x1, P1 ;  /* 0x000000d30b0b3211 */ /* 0x080fe200008f0c06 */
[----:B------:R1:W-:Y:S01]  /*15410*/  @!P4 STS.128 [R219+0x8000], RZ ;  /* 0x008000ffdb00c388 */ /* 0x0003e20000000c00 */
[CC--:B------:R-:W-:Y:S01]  /*15420*/  @P6 LEA R82, P1, R9.reuse, R212.reuse, 0x1 ;  /* 0x000000d409526211 */ /* 0x0c0fe200078208ff */
[----:B------:R-:W-:Y:S01]  /*15430*/  IMAD.X R6, R6, 0x1, R209, P2 ;  /* 0x0000000106067824 */ /* 0x000fe200010e06d1 */
[C---:B------:R-:W-:Y:S01]  /*15440*/  @P4 LEA R80, P2, R9.reuse, R212, 0x1 ;  /* 0x000000d409504211 */ /* 0x040fe200078408ff */
[----:B------:R-:W-:Y:S01]  /*15450*/  @!PT LDS RZ, [RZ] ;  /* 0x00000000fffff984 */ /* 0x000fe20000000800 */
[----:B------:R-:W-:Y:S01]  /*15460*/  @!PT LDS RZ, [RZ] ;  /* 0x00000000fffff984 */ /* 0x000fe20000000800 */
[----:B------:R-:W-:Y:S01]  /*15470*/  @!PT LDS RZ, [RZ] ;  /* 0x00000000fffff984 */ /* 0x000fe20000000800 */
[----:B------:R1:W-:Y:S03]  /*15480*/  @P3 LDGSTS.E.BYPASS.LTC128B.128 [R219+0xa000], [R78.64+0x100] ;  /* 0x0a0001004edb3fae */ /* 0x0003e6000b901d46 */
[CCC-:B------:R-:W-:Y:S01]  /*15490*/  @P6 LEA.HI.X R83, R9.reuse, R211.reuse, R6.reuse, 0x1, P1 ;  /* 0x000000d309536211 */ /* 0x1c0fe200008f0c06 */
[----:B------:R1:W-:Y:S01]  /*154a0*/  @!P3 STS.128 [R219+0xa000], RZ ;  /* 0x00a000ffdb00b388 */ /* 0x0003e20000000c00 */
[----:B------:R-:W-:-:S02]  /*154b0*/  @P4 LEA.HI.X R81, R9, R211, R6, 0x1, P2 ;  /* 0x000000d309514211 */ /* 0x000fc400010f0c06 */
[C---:B------:R-:W-:Y:S01]  /*154c0*/  @P3 LEA R8, P1, R9.reuse, R212, 0x1 ;  /* 0x000000d409083211 */ /* 0x040fe200078208ff */
[----:B------:R-:W-:Y:S01]  /*154d0*/  @!PT LDS RZ, [RZ] ;  /* 0x00000000fffff984 */ /* 0x000fe20000000800 */
[----:B------:R-:W-:Y:S01]  /*154e0*/  @!PT LDS RZ, [RZ] ;  /* 0x00000000fffff984 */ /* 0x000fe20000000800 */
[----:B------:R-:W-:Y:S01]  /*154f0*/  @!PT LDS RZ, [RZ] ;  /* 0x00000000fffff984 */ /* 0x000fe20000000800 */
[----:B------:R1:W-:Y:S01]  /*15500*/  @P6 LDGSTS.E.BYPASS.LTC128B.128 [R219+0x6800], [R76.64] ;  /* 0x068000004cdb6fae */ /* 0x0003e2000b901d46 */
[C---:B------:R-:W-:Y:S02]  /*15510*/  IADD3 R4, P2, R9.reuse, R208, RZ ;  /* 0x000000d009047210 */ /* 0x040fe40007f5e0ff */
[-C--:B------:R-:W-:Y:S01]  /*15520*/  @P3 LEA.HI.X R9, R9, R211.reuse, R6, 0x1, P1 ;  /* 0x000000d309093211 */ /* 0x080fe200008f0c06 */
[----:B------:R1:W-:Y:S01]  /*15530*/  @!P6 STS.128 [R219+0x6800], RZ ;  /* 0x006800ffdb00e388 */ /* 0x0003e20000000c00 */
[-C--:B------:R-:W-:Y:S01]  /*15540*/  @P6 LEA R86, P1, R4, R212.reuse, 0x1 ;  /* 0x000000d404566211 */ /* 0x080fe200078208ff */
[----:B------:R-:W-:Y:S01]  /*15550*/  IMAD.X R6, R6, 0x1, R209, P2 ;  /* 0x0000000106067824 */ /* 0x000fe200010e06d1 */
[CC--:B------:R-:W-:Y:S01]  /*15560*/  @P4 LEA R84, P2, R4.reuse, R212.reuse, 0x1 ;  /* 0x000000d404544211 */ /* 0x0c0fe200078408ff */
[----:B------:R-:W-:Y:S01]  /*15570*/  @!PT LDS RZ, [RZ] ;  /* 0x00000000fffff984 */ /* 0x000fe20000000800 */
[----:B------:R-:W-:Y:S01]  /*15580*/  @!PT LDS RZ, [RZ] ;  /* 0x00000000fffff984 */ /* 0x000fe20000000800 */
[----:B------:R-:W-:Y:S01]  /*15590*/  @!PT LDS RZ, [RZ] ;  /* 0x00000000fffff984 */ /* 0x000fe20000000800 */
[----:B------:R1:W-:Y:S03]  /*155a0*/  @P4 LDGSTS.E.BYPASS.LTC128B.128 [R219+0x8800], [R74.64+0x80] ;  /* 0x088000804adb4fae */ /* 0x0003e6000b901d46 */
[CC--:B------:R-:W-:Y:S01]  /*155b0*/  @P6 LEA.HI.X R87, R4.reuse, R211.reuse, R6, 0x1, P1 ;  /* 0x000000d304576211 */ /* 0x0c0fe200008f0c06 */
[----:B------:R1:W-:Y:S01]  /*155c0*/  @!P4 STS.128 [R219+0x8800], RZ ;  /* 0x008800ffdb00c388 */ /* 0x0003e20000000c00 */
[C---:B------:R-:W-:Y:S01]  /*155d0*/  @P3 LEA R88, P1, R4.reuse, R212, 0x1 ;  /* 0x000000d404583211 */ /* 0x040fe200078208ff */
[----:B------:R-:W-:Y:S01]  /*155e0*/  IMAD.MOV.U32 R212, RZ, RZ, R78 ;  /* 0x000000ffffd47224 */ /* 0x000fe200078e004e */
[CCC-:B------:R-:W-:Y:S01]  /*155f0*/  @P4 LEA.HI.X R85, R4.reuse, R211.reuse, R6.reuse, 0x1, P2 ;  /* 0x000000d304554211 */ /* 0x1c0fe200010f0c06 */
[----:B------:R-:W-:Y:S01]  /*15600*/  @!PT LDS RZ, [RZ] ;  /* 0x00000000fffff984 */ /* 0x000fe20000000800 */
[----:B------:R-:W-:Y:S01]  /*15610*/  @!PT LDS RZ, [RZ] ;  /* 0x00000000fffff984 */ /* 0x000fe20000000800 */
[----:B------:R-:W-:Y:S01]  /*15620*/  @!PT LDS RZ, [RZ] ;  /* 0x00000000fffff984 */ /* 0x000fe20000000800 */
[----:B------:R1:W-:Y:S01]  /*15630*/  @P3 LDGSTS.E.BYPASS.LTC128B.128 [R219+0xa800], [R10.64+0x100] ;  /* 0x0a8001000adb3fae */ /* 0x0003e2000b901d46 */
[----:B------:R-:W-:Y:S01]  /*15640*/  @P3 LEA.HI.X R89, R4, R211, R6, 0x1, P1 ;  /* 0x000000d304593211 */ /* 0x000fe200008f0c06 */
[----:B------:R-:W-:-:S02]  /*15650*/  IMAD.MOV.U32 R211, RZ, RZ, R79 ;  /* 0x000000ffffd37224 */ /* 0x000fc400078e004f */
        /* <DEDUP_REMOVED lines=32> */
.L_x_6611:
[----:B-1234-:R-:W-:Y:S05]  /*15860*/  BSYNC B1 ;  /* 0x0000000000017941 */ /* 0x01efea0003800000 */
.L_x_6610:
[----:B------:R1:W2:Y:S01]  /*15870*/  LD.E R167, [R18.64+0xdc] ;  /* 0x0000dc0612a77980 */ /* 0x0002a2000c101900 */
[----:B------:R-:W-:-:S04]  /*15880*/  IMAD.IADD R6, R2, 0x1, R0 ;  /* 0x0000000102067824 */ /* 0x000fc800078e0200 */
[----:B------:R-:W-:Y:S01]  /*15890*/  IMAD.IADD R50, R230, 0x1, -R6 ;  /* 0x00000001e6327824 */ /* 0x000fe200078e0a06 */
[C---:B------:R-:W-:Y:S02]  /*158a0*/  IADD3 R24, R6.reuse, 0x29, RZ ;  /* 0x0000002906187810 */ /* 0x040fe40007ffe0ff */
[C---:B------:R-:W-:Y:S02]  /*158b0*/  IADD3 R4, R6.reuse, 0x1, RZ ;  /* 0x0000000106047810 */ /* 0x040fe40007ffe0ff */
[----:B------:R-:W-:Y:S01]  /*158c0*/  IADD3 R8, R6, 0x21, RZ ;  /* 0x0000002106087810 */ /* 0x000fe20007ffe0ff */
[----:B------:R-:W-:Y:S01]  /*158d0*/  IMAD.IADD R20, R230, 0x1, -R24 ;  /* 0x00000001e6147824 */ /* 0x000fe200078e0a18 */
[----:B------:R-:W-:Y:S01]  /*158e0*/  IADD3 R28, R6, 0x31, RZ ;  /* 0x00000031061c7810 */ /* 0x000fe20007ffe0ff */
[----:B------:R-:W-:Y:S01]  /*158f0*/  IMAD.IADD R48, R230, 0x1, -R4 ;  /* 0x00000001e6307824 */ /* 0x000fe200078e0a04 */
[----:B------:R-:W-:Y:S01]  /*15900*/  IADD3 R2, R6, 0x8, RZ ;  /* 0x0000000806027810 */ /* 0x000fe20007ffe0ff */
[C---:B------:R-:W-:Y:S01]  /*15910*/  IMAD.IADD R30, R230.reuse, 0x1, -R8 ;  /* 0x00000001e61e7824 */ /* 0x040fe200078e0a08 */
[----:B------:R-:W-:Y:S01]  /*15920*/  IABS R20, R20 ;  /* 0x0000001400147213 */ /* 0x000fe20000000000 */
[----:B------:R-:W-:Y:S01]  /*15930*/  IMAD.IADD R60, R230, 0x1, -R28 ;  /* 0x00000001e63c7824 */ /* 0x000fe200078e0a1c */
[----:B------:R-:W-:Y:S01]  /*15940*/  IADD3 R11, R6, 0x11, RZ ;  /* 0x00000011060b7810 */ /* 0x000fe20007ffe0ff */
[----:B------:R-:W-:Y:S01]  /*15950*/  IMAD.IADD R46, R230, 0x1, -R2 ;  /* 0x00000001e62e7824 */ /* 0x000fe200078e0a02 */
[----:B------:R3:W-:Y:S01]  /*15960*/  I2F R58, R20 ;  /* 0x00000014003a7306 */ /* 0x0007e20000201400 */
[----:B------:R-:W-:-:S02]  /*15970*/  IABS R48, R48 ;  /* 0x0000003000307213 */ /* 0x000fc40000000000 */
[----:B------:R-:W-:Y:S01]  /*15980*/  IADD3 R14, R6, 0x9, RZ ;  /* 0x00000009060e7810 */ /* 0x000fe20007ffe0ff */
[----:B------:R-:W-:Y:S01]  /*15990*/  IMAD.IADD R40, R230, 0x1, -R11 ;  /* 0x00000001e6287824 */ /* 0x000fe200078e0a0b */
[C---:B------:R-:W-:Y:S02]  /*159a0*/  IADD3 R12, R6.reuse, 0x10, RZ ;  /* 0x00000010060c7810 */ /* 0x040fe40007ffe0ff */
[----:B------:R-:W-:Y:S01]  /*159b0*/  IADD3 R26, R6, 0x28, RZ ;  /* 0x00000028061a7810 */ /* 0x000fe20007ffe0ff */
[----:B------:R-:W4:Y:S01]  /*159c0*/  I2F R48, R48 ;  /* 0x0000003000307306 */ /* 0x000f220000201400 */
[----:B------:R-:W-:Y:S01]  /*159d0*/  IABS R50, R50 ;  /* 0x0000003200327213 */ /* 0x000fe20000000000 */
[C---:B------:R-:W-:Y:S01]  /*159e0*/  IMAD.IADD R44, R230.reuse, 0x1, -R14 ;  /* 0x00000001e62c7824 */ /* 0x040fe200078e0a0e */
[----:B------:R-:W-:Y:S01]  /*159f0*/  IABS R30, R30 ;  /* 0x0000001e001e7213 */ /* 0x000fe20000000000 */
[C---:B------:R-:W-:Y:S01]  /*15a00*/  IMAD.IADD R42, R230.reuse, 0x1, -R12 ;  /* 0x00000001e62a7824 */ /* 0x040fe200078e0a0c */
[----:B-1----:R-:W-:Y:S01]  /*15a10*/  IABS R19, R60 ;  /* 0x0000003c00137213 */ /* 0x002fe20000000000 */
[----:B------:R-:W-:Y:S01]  /*15a20*/  IMAD.IADD R16, R230, 0x1, -R26 ;  /* 0x00000001e6107824 */ /* 0x000fe200078e0a1a */
[C---:B------:R-:W-:Y:S01]  /*15a30*/  IADD3 R32, R6.reuse, 0x18, RZ ;  /* 0x0000001806207810 */ /* 0x040fe20007ffe0ff */
[----:B------:R-:W1:Y:S01]  /*15a40*/  I2F R50, R50 ;  /* 0x0000003200327306 */ /* 0x000e620000201400 */
[----:B---3--:R-:W-:-:S02]  /*15a50*/  IADD3 R20, R6, 0x38, RZ ;  /* 0x0000003806147810 */ /* 0x008fc40007ffe0ff */
[----:B------:R-:W-:Y:S01]  /*15a60*/  IABS R46, R46 ;  /* 0x0000002e002e7213 */ /* 0x000fe20000000000 */
[C---:B------:R-:W-:Y:S01]  /*15a70*/  IMAD.IADD R38, R230.reuse, 0x1, -R32 ;  /* 0x00000001e6267824 */ /* 0x040fe200078e0a20 */
[----:B------:R-:W-:Y:S01]  /*15a80*/  IABS R40, R40 ;  /* 0x0000002800287213 */ /* 0x000fe20000000000 */
[----:B------:R-:W-:Y:S01]  /*15a90*/  IMAD.IADD R60, R230, 0x1, -R20 ;  /* 0x00000001e63c7824 */ /* 0x000fe200078e0a14 */
[----:B------:R-:W-:Y:S01]  /*15aa0*/  IADD3 R10, R6, 0x19, RZ ;  /* 0x00000019060a7810 */ /* 0x000fe20007ffe0ff */
[----:B------:R-:W3:Y:S01]  /*15ab0*/  I2F R30, R30 ;  /* 0x0000001e001e7306 */ /* 0x000ee20000201400 */
[----:B------:R-:W-:Y:S02]  /*15ac0*/  IABS R44, R44 ;  /* 0x0000002c002c7213 */ /* 0x000fe40000000000 */
[----:B------:R-:W-:Y:S01]  /*15ad0*/  IABS R18, R60 ;  /* 0x0000003c00127213 */ /* 0x000fe20000000000 */
[----:B------:R-:W-:Y:S01]  /*15ae0*/  IMAD.IADD R36, R230, 0x1, -R10 ;  /* 0x00000001e6247824 */ /* 0x000fe200078e0a0a */
[----:B------:R-:W-:-:S02]  /*15af0*/  IABS R42, R42 ;  /* 0x0000002a002a7213 */ /* 0x000fc40000000000 */
[----:B------:R-:W-:Y:S01]  /*15b00*/  IABS R16, R16 ;  /* 0x0000001000107213 */ /* 0x000fe20000000000 */
[----:B------:R-:W5:Y:S01]  /*15b10*/  I2F R46, R46 ;  /* 0x0000002e002e7306 */ /* 0x000f620000201400 */
[----:B------:R-:W-:Y:S02]  /*15b20*/  IABS R38, R38 ;  /* 0x0000002600267213 */ /* 0x000fe40000000000 */
[-C--:B------:R-:W-:Y:S01]  /*15b30*/  ISETP.GE.AND P4, PT, R4, R229.reuse, PT ;  /* 0x000000e50400720c */ /* 0x080fe20003f86270 */
[----:B----4-:R-:W-:Y:S01]  /*15b40*/  FFMA.FTZ R48, -R224, R48, R49 ;  /* 0x00000030e0307223 */ /* 0x010fe20000010131 */
[----:B------:R-:W-:Y:S02]  /*15b50*/  IABS R36, R36 ;  /* 0x0000002400247213 */ /* 0x000fe40000000000 */
[C---:B------:R-:W-:Y:S01]  /*15b60*/  IADD3 R9, R6.reuse, 0x20, RZ ;  /* 0x0000002006097810 */ /* 0x040fe20007ffe0ff */
[----:B------:R-:W4:Y:S01]  /*15b70*/  I2F R40, R40 ;  /* 0x0000002800287306 */ /* 0x000f220000201400 */
[----:B------:R-:W-:-:S02]  /*15b80*/  ISETP.GE.AND P1, PT, R6, R229, PT ;  /* 0x000000e50600720c */ /* 0x000fc40003f26270 */
[----:B------:R-:W-:Y:S01]  /*15b90*/  ISETP.GE.AND P6, PT, R6, R226, PT ;  /* 0x000000e20600720c */ /* 0x000fe20003fc6270 */
[----:B-1----:R-:W-:Y:S01]  /*15ba0*/  FFMA.FTZ R3, -R224, R50, R3 ;  /* 0x00000032e0037223 */ /* 0x002fe20000010103 */
[----:B------:R-:W-:Y:S01]  /*15bb0*/  IADD3 R22, R6, 0x30, RZ ;  /* 0x0000003006167810 */ /* 0x000fe20007ffe0ff */
[----:B---3--:R-:W-:Y:S02]  /*15bc0*/  FFMA.FTZ R43, -R224, R30, R43 ;  /* 0x0000001ee02b7223 */ /* 0x008fe4000001012b */
[----:B------:R-:W1:Y:S01]  /*15bd0*/  I2F R18, R18 ;  /* 0x0000001200127306 */ /* 0x000e620000201400 */
[----:B------:R-:W-:Y:S01]  /*15be0*/  ISETP.GE.OR P4, PT, R4, R228, !P4 ;  /* 0x000000e40400720c */ /* 0x000fe20006786670 */
[----:B------:R-:W-:-:S06]  /*15bf0*/  IMAD.IADD R34, R230, 0x1, -R9 ;  /* 0x00000001e6227824 */ /* 0x000fcc00078e0a09 */
[----:B------:R-:W3:Y:S01]  /*15c00*/  I2F R44, R44 ;  /* 0x0000002c002c7306 */ /* 0x000ee20000201400 */
[----:B------:R-:W-:-:S07]  /*15c10*/  ISETP.GE.AND P3, PT, R2, R229, PT ;  /* 0x000000e50200720c */ /* 0x000fce0003f66270 */
[----:B------:R-:W1:Y:S08]  /*15c20*/  I2F R42, R42 ;  /* 0x0000002a002a7306 */ /* 0x000e700000201400 */
[----:B------:R-:W1:Y:S01]  /*15c30*/  I2F R16, R16 ;  /* 0x0000001000107306 */ /* 0x000e620000201400 */
[----:B------:R-:W-:-:S07]  /*15c40*/  ISETP.GE.OR P1, PT, R6, R228, !P1 ;  /* 0x000000e40600720c */ /* 0x000fce0004f26670 */
[----:B------:R-:W3:Y:S01]  /*15c50*/  I2F R38, R38 ;  /* 0x0000002600267306 */ /* 0x000ee20000201400 */
[----:B------:R-:W-:Y:S01]  /*15c60*/  FSEL R30, R48, -INF , !P4 ;  /* 0xff800000301e7808 */ /* 0x000fe20006000000 */
[C---:B-----5:R-:W-:Y:S01]  /*15c70*/  FFMA.FTZ R46, -R224.reuse, R46, R59 ;  /* 0x0000002ee02e7223 */ /* 0x060fe2000001013b */
[----:B------:R-:W-:Y:S01]  /*15c80*/  ISETP.GE.AND P4, PT, R11, R229, PT ;  /* 0x000000e50b00720c */ /* 0x000fe20003f86270 */
[----:B----4-:R-:W-:Y:S01]  /*15c90*/  FFMA.FTZ R40, -R224, R40, R33 ;  /* 0x00000028e0287223 */ /* 0x010fe20000010121 */
[----:B------:R-:W-:-:S03]  /*15ca0*/  ISETP.GE.OR P3, PT, R2, R228, !P3 ;  /* 0x000000e40200720c */ /* 0x000fc60005f66670 */
[----:B------:R-:W4:Y:S01]  /*15cb0*/  I2F R36, R36 ;  /* 0x0000002400247306 */ /* 0x000f220000201400 */
[-C--:B------:R-:W-:Y:S01]  /*15cc0*/  ISETP.GE.AND P2, PT, R14, R229.reuse, PT ;  /* 0x000000e50e00720c */ /* 0x080fe20003f46270 */
[----:B-1----:R-:W-:Y:S01]  /*15cd0*/  FFMA.FTZ R69, -R224, R18, R69 ;  /* 0x00000012e0457223 */ /* 0x002fe20000010145 */
[----:B------:R-:W-:Y:S01]  /*15ce0*/  FSEL R3, R3, -INF , !P1 ;  /* 0xff80000003037808 */ /* 0x000fe20004800000 */
[----:B------:R-:W-:Y:S01]  /*15cf0*/  IMAD.IADD R52, R230, 0x1, -R22 ;  /* 0x00000001e6347824 */ /* 0x000fe200078e0a16 */
[----:B------:R-:W-:Y:S02]  /*15d00*/  IABS R34, R34 ;  /* 0x0000002200227213 */ /* 0x000fe40000000000 */
[----:B------:R-:W-:Y:S02]  /*15d10*/  ISETP.GE.AND P1, PT, R12, R229, PT ;  /* 0x000000e50c00720c */ /* 0x000fe40003f26270 */
[----:B------:R-:W-:Y:S01]  /*15d20*/  ISETP.GE.OR P4, PT, R11, R228, !P4 ;  /* 0x000000e40b00720c */ /* 0x000fe20006786670 */
[----:B---3--:R-:W-:Y:S01]  /*15d30*/  FFMA.FTZ R44, -R224, R44, R65 ;  /* 0x0000002ce02c7223 */ /* 0x008fe20000010141 */
[----:B------:R-:W-:-:S02]  /*15d40*/  IADD3 R33, R6, 0x39, RZ ;  /* 0x0000003906217810 */ /* 0x000fc40007ffe0ff */
[----:B------:R-:W-:Y:S01]  /*15d50*/  ISETP.GE.OR P6, PT, R6, R225, !P6 ;  /* 0x000000e10600720c */ /* 0x000fe200077c6670 */
[----:B------:R-:W-:Y:S01]  /*15d60*/  IMAD.IADD R6, R227, 0x1, -R6 ;  /* 0x00000001e3067824 */ /* 0x000fe200078e0a06 */
[----:B------:R-:W-:Y:S01]  /*15d70*/  FSEL R18, R46, -INF , !P3 ;  /* 0xff8000002e127808 */ /* 0x000fe20005800000 */
[----:B------:R-:W-:Y:S01]  /*15d80*/  FFMA.FTZ R42, -R224, R42, R67 ;  /* 0x0000002ae02a7223 */ /* 0x000fe20000010143 */
[----:B------:R-:W-:Y:S01]  /*15d90*/  ISETP.GE.AND P3, PT, R32, R229, PT ;  /* 0x000000e52000720c */ /* 0x000fe20003f66270 */
[----:B------:R-:W-:Y:S01]  /*15da0*/  FFMA.FTZ R158, -R224, R16, R5 ;  /* 0x00000010e09e7223 */ /* 0x000fe20000010105 */
[----:B------:R-:W-:Y:S01]  /*15db0*/  ISETP.GE.OR P2, PT, R14, R228, !P2 ;  /* 0x000000e40e00720c */ /* 0x000fe20005746670 */
[----:B------:R-:W-:Y:S01]  /*15dc0*/  FFMA.FTZ R37, -R224, R38, R37 ;  /* 0x00000026e0257223 */ /* 0x000fe20000010125 */
[----:B------:R-:W-:Y:S01]  /*15dd0*/  ISETP.GE.OR P1, PT, R12, R228, !P1 ;  /* 0x000000e40c00720c */ /* 0x000fe20004f26670 */
[----:B------:R-:W1:Y:S01]  /*15de0*/  I2F R34, R34 ;  /* 0x0000002200227306 */ /* 0x000e620000201400 */
[----:B------:R-:W-:-:S02]  /*15df0*/  FSEL R5, R40, -INF , !P4 ;  /* 0xff80000028057808 */ /* 0x000fc40006000000 */
[----:B------:R-:W-:Y:S02]  /*15e00*/  ISETP.GE.AND P4, PT, R4, R226, PT ;  /* 0x000000e20400720c */ /* 0x000fe40003f86270 */
[----:B------:R-:W-:Y:S02]  /*15e10*/  ISETP.GE.OR P3, PT, R32, R228, !P3 ;  /* 0x000000e42000720c */ /* 0x000fe40005f66670 */
[----:B------:R-:W-:Y:S02]  /*15e20*/  FSEL R16, R44, -INF , !P2 ;  /* 0xff8000002c107808 */ /* 0x000fe40005000000 */
[----:B------:R-:W-:Y:S02]  /*15e30*/  IABS R38, R6 ;  /* 0x0000000600267213 */ /* 0x000fe40000000000 */
[----:B------:R-:W-:Y:S02]  /*15e40*/  ISETP.GE.AND P2, PT, R10, R229, PT ;  /* 0x000000e50a00720c */ /* 0x000fe40003f46270 */
[----:B------:R-:W-:Y:S01]  /*15e50*/  FSEL R6, R42, -INF , !P1 ;  /* 0xff8000002a067808 */ /* 0x000fe20004800000 */
[----:B------:R-:W-:Y:S01]  /*15e60*/  IMAD.IADD R42, R227, 0x1, -R4 ;  /* 0x00000001e32a7824 */ /* 0x000fe200078e0a04 */
[----:B------:R-:W-:Y:S01]  /*15e70*/  ISETP.GE.OR P4, PT, R4, R225, !P4 ;  /* 0x000000e10400720c */ /* 0x000fe20006786670 */
[----:B----4-:R-:W-:Y:S01]  /*15e80*/  FFMA.FTZ R36, -R224, R36, R45 ;  /* 0x00000024e0247223 */ /* 0x010fe2000001012d */
[----:B------:R-:W-:-:S02]  /*15e90*/  FSEL R4, R37, -INF , !P3 ;  /* 0xff80000025047808 */ /* 0x000fc40005800000 */
[----:B------:R-:W-:Y:S02]  /*15ea0*/  ISETP.GE.AND P3, PT, R2, R226, PT ;  /* 0x000000e20200720c */ /* 0x000fe40003f66270 */
[----:B------:R-:W-:Y:S01]  /*15eb0*/  ISETP.GE.OR P2, PT, R10, R228, !P2 ;  /* 0x000000e40a00720c */ /* 0x000fe20005746670 */
[----:B------:R-:W-:Y:S01]  /*15ec0*/  IMAD.IADD R40, R227, 0x1, -R2 ;  /* 0x00000001e3287824 */ /* 0x000fe200078e0a02 */
[----:B------:R-:W-:Y:S02]  /*15ed0*/  ISETP.GE.OR P3, PT, R2, R225, !P3 ;  /* 0x000000e10200720c */ /* 0x000fe40005f66670 */
[----:B------:R-:W-:Y:S02]  /*15ee0*/  FSEL R2, R36, -INF , !P2 ;  /* 0xff80000024027808 */ /* 0x000fe40005000000 */
[----:B------:R-:W-:Y:S02]  /*15ef0*/  ISETP.GE.AND P2, PT, R8, R229, PT ;  /* 0x000000e50800720c */ /* 0x000fe40003f46270 */
[----:B------:R-:W-:-:S02]  /*15f00*/  IABS R52, R52 ;  /* 0x0000003400347213 */ /* 0x000fc40000000000 */
[C---:B------:R-:W-:Y:S01]  /*15f10*/  ISETP.GE.AND P1, PT, R9.reuse, R229, PT ;  /* 0x000000e50900720c */ /* 0x040fe20003f26270 */
[----:B------:R-:W3:Y:S01]  /*15f20*/  I2F R19, R19 ;  /* 0x0000001300137306 */ /* 0x000ee20000201400 */
[----:B------:R-:W-:Y:S01]  /*15f30*/  ISETP.GE.OR P2, PT, R8, R228, !P2 ;  /* 0x000000e40800720c */ /* 0x000fe20005746670 */
[----:B-1----:R-:W-:Y:S01]  /*15f40*/  FFMA.FTZ R34, -R224, R34, R41 ;  /* 0x00000022e0227223 */ /* 0x002fe20000010129 */
[----:B------:R-:W-:Y:S02]  /*15f50*/  ISETP.GE.OR P1, PT, R9, R228, !P1 ;  /* 0x000000e40900720c */ /* 0x000fe40004f26670 */
[----:B------:R-:W-:-:S03]  /*15f60*/  FSEL R161, R43, -INF , !P2 ;  /* 0xff8000002ba17808 */ /* 0x000fc60005000000 */
[----:B------:R-:W1:Y:S01]  /*15f70*/  I2F R52, R52 ;  /* 0x0000003400347306 */ /* 0x000e620000201400 */
[-C--:B------:R-:W-:Y:S02]  /*15f80*/  ISETP.GE.AND P2, PT, R24, R229.reuse, PT ;  /* 0x000000e51800720c */ /* 0x080fe40003f46270 */
[----:B------:R-:W-:Y:S01]  /*15f90*/  FSEL R156, R34, -INF , !P1 ;  /* 0xff800000229c7808 */ /* 0x000fe20004800000 */
[----:B------:R-:W-:Y:S01]  /*15fa0*/  FFMA.FTZ R58, -R224, R58, R61 ;  /* 0x0000003ae03a7223 */ /* 0x000fe2000001013d */
[----:B------:R-:W-:Y:S02]  /*15fb0*/  ISETP.GE.AND P1, PT, R26, R229, PT ;  /* 0x000000e51a00720c */ /* 0x000fe40003f26270 */
[-C--:B------:R-:W-:Y:S01]  /*15fc0*/  ISETP.GE.OR P2, PT, R24, R228.reuse, !P2 ;  /* 0x000000e41800720c */ /* 0x080fe20005746670 */
[----:B------:R-:W-:Y:S01]  /*15fd0*/  IMAD.IADD R44, R230, 0x1, -R33 ;  /* 0x00000001e62c7824 */ /* 0x000fe200078e0a21 */
[----:B------:R-:W-:Y:S02]  /*15fe0*/  ISETP.GE.OR P1, PT, R26, R228, !P1 ;  /* 0x000000e41a00720c */ /* 0x000fe40004f26670 */
[----:B------:R-:W-:-:S02]  /*15ff0*/  FSEL R163, R58, -INF , !P2 ;  /* 0xff8000003aa37808 */ /* 0x000fc40005000000 */
[----:B------:R-:W-:Y:S01]  /*16000*/  ISETP.GE.AND P2, PT, R28, R229, PT ;  /* 0x000000e51c00720c */ /* 0x000fe20003f46270 */
[C---:B------:R-:W-:Y:S01]  /*16010*/  IMAD.IADD R41, R227.reuse, 0x1, -R14 ;  /* 0x00000001e3297824 */ /* 0x040fe200078e0a0e */
[----:B------:R-:W-:Y:S01]  /*16020*/  FSEL R158, R158, -INF , !P1 ;  /* 0xff8000009e9e7808 */ /* 0x000fe20004800000 */
[----:B---3--:R-:W-:Y:S01]  /*16030*/  FFMA.FTZ R19, -R224, R19, R73 ;  /* 0x00000013e0137223 */ /* 0x008fe20000010149 */
[----:B------:R-:W-:Y:S02]  /*16040*/  ISETP.GE.AND P1, PT, R22, R229, PT ;  /* 0x000000e51600720c */ /* 0x000fe40003f26270 */
[----:B------:R-:W-:Y:S01]  /*16050*/  IABS R44, R44 ;  /* 0x0000002c002c7213 */ /* 0x000fe20000000000 */
[----:B-1----:R-:W-:Y:S01]  /*16060*/  FFMA.FTZ R52, -R224, R52, R63 ;  /* 0x00000034e0347223 */ /* 0x002fe2000001013f */
[-C--:B------:R-:W-:Y:S01]  /*16070*/  ISETP.GE.OR P2, PT, R28, R228.reuse, !P2 ;  /* 0x000000e41c00720c */ /* 0x080fe20005746670 */
[----:B------:R-:W1:Y:S01]  /*16080*/  I2F R38, R38 ;  /* 0x0000002600267306 */ /* 0x000e620000201400 */
[----:B------:R-:W-:Y:S01]  /*16090*/  IMAD.IADD R43, R227, 0x1, -R12 ;  /* 0x00000001e32b7824 */ /* 0x000fe200078e0a0c */
[----:B------:R-:W-:-:S02]  /*160a0*/  ISETP.GE.OR P1, PT, R22, R228, !P1 ;  /* 0x000000e41600720c */ /* 0x000fc40004f26670 */
[----:B------:R-:W-:Y:S02]  /*160b0*/  IABS R34, R41 ;  /* 0x0000002900227213 */ /* 0x000fe40000000000 */
[----:B------:R-:W-:Y:S02]  /*160c0*/  FSEL R173, R19, -INF , !P2 ;  /* 0xff80000013ad7808 */ /* 0x000fe40005000000 */
[----:B------:R-:W3:Y:S01]  /*160d0*/  I2F R37, R44 ;  /* 0x0000002c00257306 */ /* 0x000ee20000201400 */
[----:B------:R-:W-:Y:S01]  /*160e0*/  ISETP.GE.AND P2, PT, R14, R226, PT ;  /* 0x000000e20e00720c */ /* 0x000fe20003f46270 */
[----:B------:R-:W-:Y:S01]  /*160f0*/  IMAD.IADD R19, R227, 0x1, -R10 ;  /* 0x00000001e3137824 */ /* 0x000fe200078e0a0a */
[----:B------:R-:W-:Y:S02]  /*16100*/  IABS R43, R43 ;  /* 0x0000002b002b7213 */ /* 0x000fe40000000000 */
[----:B------:R-:W-:Y:S01]  /*16110*/  FSEL R174, R52, -INF , !P1 ;  /* 0xff80000034ae7808 */ /* 0x000fe20004800000 */
[----:B------:R-:W-:Y:S01]  /*16120*/  IMAD.MOV.U32 R41, RZ, RZ, R34 ;  /* 0x000000ffff297224 */ /* 0x000fe200078e0022 */
[----:B------:R-:W-:-:S02]  /*16130*/  ISETP.GE.AND P1, PT, R20, R229, PT ;  /* 0x000000e51400720c */ /* 0x000fc40003f26270 */
[----:B------:R-:W-:Y:S02]  /*16140*/  IABS R42, R42 ;  /* 0x0000002a002a7213 */ /* 0x000fe40000000000 */
[----:B------:R-:W-:Y:S02]  /*16150*/  ISETP.GE.OR P2, PT, R14, R225, !P2 ;  /* 0x000000e10e00720c */ /* 0x000fe40005746670 */
[----:B------:R-:W-:Y:S01]  /*16160*/  IABS R14, R19 ;  /* 0x00000013000e7213 */ /* 0x000fe20000000000 */
[----:B------:R-:W-:Y:S01]  /*16170*/  IMAD.IADD R19, R227, 0x1, -R9 ;  /* 0x00000001e3137824 */ /* 0x000fe200078e0a09 */
[----:B------:R-:W-:Y:S01]  /*16180*/  ISETP.GE.OR P1, PT, R20, R228, !P1 ;  /* 0x000000e41400720c */ /* 0x000fe20004f26670 */
[----:B------:R-:W4:Y:S01]  /*16190*/  I2F R43, R43 ;  /* 0x0000002b002b7306 */ /* 0x000f220000201400 */
[----:B-1----:R-:W-:Y:S02]  /*161a0*/  FFMA.FTZ R25, -R224, R38, R25 ;  /* 0x00000026e0197223 */ /* 0x002fe40000010119 */
[----:B------:R-:W-:-:S02]  /*161b0*/  FSEL R170, R69, -INF , !P1 ;  /* 0xff80000045aa7808 */ /* 0x000fc40004800000 */
[----:B------:R-:W-:-:S03]  /*161c0*/  ISETP.GE.AND P1, PT, R33, R229, PT ;  /* 0x000000e52100720c */ /* 0x000fc60003f26270 */
[----:B------:R1:W-:Y:S01]  /*161d0*/  I2F R36, R42 ;  /* 0x0000002a00247306 */ /* 0x0003e20000201400 */
[----:B------:R-:W-:Y:S01]  /*161e0*/  IABS R19, R19 ;  /* 0x0000001300137213 */ /* 0x000fe20000000000 */
[----:B---3--:R-:W-:-:S06]  /*161f0*/  FFMA.FTZ R7, -R224, R37, R7 ;  /* 0x00000025e0077223 */ /* 0x008fcc0000010107 */
[----:B------:R-:W3:Y:S01]  /*16200*/  I2F R41, R41 ;  /* 0x0000002900297306 */ /* 0x000ee20000201400 */
[----:B------:R-:W-:Y:S01]  /*16210*/  ISETP.GE.OR P1, PT, R33, R228, !P1 ;  /* 0x000000e42100720c */ /* 0x000fe20004f26670 */
[----:B-1----:R-:W-:Y:S02]  /*16220*/  IMAD.IADD R42, R227, 0x1, -R32 ;  /* 0x00000001e32a7824 */ /* 0x002fe400078e0a20 */
[----:B------:R-:W-:-:S03]  /*16230*/  IMAD.MOV.U32 R38, RZ, RZ, R19 ;  /* 0x000000ffff267224 */ /* 0x000fc600078e0013 */
[----:B------:R-:W-:Y:S01]  /*16240*/  IABS R42, R42 ;  /* 0x0000002a002a7213 */ /* 0x000fe20000000000 */
[----:B------:R1:W5:Y:S01]  /*16250*/  I2F R37, R14 ;  /* 0x0000000e00257306 */ /* 0x0003620000201400 */
[----:B------:R-:W-:Y:S02]  /*16260*/  FSEL R19, R25, -INF , !P6 ;  /* 0xff80000019137808 */ /* 0x000fe40007000000 */
[----:B------:R-:W-:Y:S02]  /*16270*/  IABS R40, R40 ;  /* 0x0000002800287213 */ /* 0x000fe40000000000 */
[-C--:B------:R-:W-:Y:S02]  /*16280*/  ISETP.GE.AND P6, PT, R11, R226.reuse, PT ;  /* 0x000000e20b00720c */ /* 0x080fe40003fc6270 */
[----:B------:R-:W-:Y:S01]  /*16290*/  FSEL R143, R7, -INF , !P1 ;  /* 0xff800000078f7808 */ /* 0x000fe20004800000 */
[----:B------:R-:W2:Y:S01]  /*162a0*/  I2F R42, R42 ;  /* 0x0000002a002a7306 */ /* 0x000ea20000201400 */
[C---:B------:R-:W-:Y:S01]  /*162b0*/  ISETP.GE.AND P1, PT, R12.reuse, R226, PT ;  /* 0x000000e20c00720c */ /* 0x040fe20003f26270 */
[----:B------:R-:W-:Y:S01]  /*162c0*/  IMAD.IADD R7, R227, 0x1, -R8 ;  /* 0x00000001e3077824 */ /* 0x000fe200078e0a08 */
[-C--:B------:R-:W-:Y:S01]  /*162d0*/  ISETP.GE.OR P6, PT, R11, R225.reuse, !P6 ;  /* 0x000000e10b00720c */ /* 0x080fe200077c6670 */
[----:B------:R-:W-:Y:S01]  /*162e0*/  IMAD.IADD R34, R227, 0x1, -R11 ;  /* 0x00000001e3227824 */ /* 0x000fe200078e0a0b */
[----:B------:R-:W-:Y:S01]  /*162f0*/  ISETP.GE.OR P1, PT, R12, R225, !P1 ;  /* 0x000000e10c00720c */ /* 0x000fe20004f26670 */
[C---:B----4-:R-:W-:Y:S01]  /*16300*/  FFMA.FTZ R11, -R224.reuse, R43, R21 ;  /* 0x0000002be00b7223 */ /* 0x050fe20000010115 */
[----:B------:R-:W-:Y:S01]  /*16310*/  IABS R7, R7 ;  /* 0x0000000700077213 */ /* 0x000fe20000000000 */
[----:B------:R-:W4:Y:S01]  /*16320*/  I2F R40, R40 ;  /* 0x0000002800287306 */ /* 0x000f220000201400 */
[----:B---3--:R-:W-:-:S02]  /*16330*/  FFMA.FTZ R41, -R224, R41, R71 ;  /* 0x00000029e0297223 */ /* 0x008fc40000010147 */
[----:B-1----:R-:W-:Y:S01]  /*16340*/  FFMA.FTZ R14, -R224, R36, R51 ;  /* 0x00000024e00e7223 */ /* 0x002fe20000010133 */
[----:B------:R-:W-:Y:S02]  /*16350*/  FSEL R11, R11, -INF , !P1 ;  /* 0xff8000000b0b7808 */ /* 0x000fe40004800000 */
[-C--:B------:R-:W-:Y:S02]  /*16360*/  ISETP.GE.AND P1, PT, R8, R226.reuse, PT ;  /* 0x000000e20800720c */ /* 0x080fe40003f26270 */
[----:B------:R-:W1:Y:S01]  /*16370*/  I2F R25, R38 ;  /* 0x0000002600197306 */ /* 0x000e620000201400 */
[----:B------:R-:W-:Y:S02]  /*16380*/  FSEL R14, R14, -INF , !P4 ;  /* 0xff8000000e0e7808 */ /* 0x000fe40006000000 */
[----:B------:R-:W-:-:S05]  /*16390*/  ISETP.GE.AND P4, PT, R32, R226, PT ;  /* 0x000000e22000720c */ /* 0x000fca0003f86270 */
[----:B------:R3:W1:Y:S01]  /*163a0*/  I2F R21, R7 ;  /* 0x0000000700157306 */ /* 0x0006620000201400 */
[----:B------:R-:W-:Y:S01]  /*163b0*/  ISETP.GE.OR P1, PT, R8, R225, !P1 ;  /* 0x000000e10800720c */ /* 0x000fe20004f26670 */
[----:B-----5:R-:W-:Y:S01]  /*163c0*/  FFMA.FTZ R8, -R224, R37, R13 ;  /* 0x00000025e0087223 */ /* 0x020fe2000001010d */
[----:B------:R-:W-:Y:S02]  /*163d0*/  IABS R34, R34 ;  /* 0x0000002200227213 */ /* 0x000fe40000000000 */
[----:B------:R-:W-:Y:S02]  /*163e0*/  FMNMX.FTZ R13, R3, R30, !PT ;  /* 0x0000001e030d7209 */ /* 0x000fe40007810000 */
[----:B------:R-:W-:Y:S02]  /*163f0*/  ISETP.GE.OR P4, PT, R32, R225, !P4 ;  /* 0x000000e12000720c */ /* 0x000fe40006786670 */
[----:B---3--:R-:W-:Y:S02]  /*16400*/  FSEL R7, R41, -INF , !P2 ;  /* 0xff80000029077808 */ /* 0x008fe40005000000 */
[----:B------:R-:W-:-:S04]  /*16410*/  ISETP.GE.AND P2, PT, R9, R226, PT ;  /* 0x000000e20900720c */ /* 0x000fc80003f46270 */
[----:B------:R-:W-:Y:S01]  /*16420*/  ISETP.GE.OR P2, PT, R9, R225, !P2 ;  /* 0x000000e10900720c */ /* 0x000fe20005746670 */
[----:B--2---:R-:W-:Y:S01]  /*16430*/  FFMA.FTZ R9, -R224, R42, R23 ;  /* 0x0000002ae0097223 */ /* 0x004fe20000010117 */
[----:B------:R-:W-:Y:S01]  /*16440*/  FMNMX.FTZ R13, R18, R13, !PT ;  /* 0x0000000d120d7209 */ /* 0x000fe20007810000 */
[----:B----4-:R-:W-:Y:S01]  /*16450*/  FFMA.FTZ R12, -R224, R40, R27 ;  /* 0x00000028e00c7223 */ /* 0x010fe2000001011b */
[----:B------:R-:W2:Y:S02]  /*16460*/  I2F R34, R34 ;  /* 0x0000002200227306 */ /* 0x000ea40000201400 */
[----:B------:R-:W-:Y:S02]  /*16470*/  FSEL R9, R9, -INF , !P4 ;  /* 0xff80000009097808 */ /* 0x000fe40006000000 */
[-C--:B------:R-:W-:Y:S02]  /*16480*/  ISETP.GE.AND P4, PT, R24, R226.reuse, PT ;  /* 0x000000e21800720c */ /* 0x080fe40003f86270 */
[----:B------:R-:W-:Y:S01]  /*16490*/  FMNMX.FTZ R13, R16, R13, !PT ;  /* 0x0000000d100d7209 */ /* 0x000fe20007810000 */
[----:B-1----:R-:W-:Y:S01]  /*164a0*/  FFMA.FTZ R25, -R224, R25, R39 ;  /* 0x00000019e0197223 */ /* 0x002fe20000010127 */
[----:B------:R-:W-:Y:S01]  /*164b0*/  FSEL R12, R12, -INF , !P3 ;  /* 0xff8000000c0c7808 */ /* 0x000fe20005800000 */
[----:B------:R-:W-:Y:S01]  /*164c0*/  IMAD.IADD R23, R227, 0x1, -R24 ;  /* 0x00000001e3177824 */ /* 0x000fe200078e0a18 */
[----:B------:R-:W-:-:S02]  /*164d0*/  ISETP.GE.AND P3, PT, R10, R226, PT ;  /* 0x000000e20a00720c */ /* 0x000fc40003f66270 */
[----:B------:R-:W-:Y:S02]  /*164e0*/  ISETP.GE.OR P4, PT, R24, R225, !P4 ;  /* 0x000000e11800720c */ /* 0x000fe40006786670 */
[----:B------:R-:W-:Y:S01]  /*164f0*/  FMNMX.FTZ R24, R6, R13, !PT ;  /* 0x0000000d06187209 */ /* 0x000fe20007810000 */
[----:B------:R-:W-:Y:S01]  /*16500*/  FFMA.FTZ R15, -R224, R21, R15 ;  /* 0x00000015e00f7223 */ /* 0x000fe2000001010f */
[----:B------:R-:W-:Y:S02]  /*16510*/  ISETP.GE.OR P3, PT, R10, R225, !P3 ;  /* 0x000000e10a00720c */ /* 0x000fe40005f66670 */
[----:B------:R-:W-:Y:S01]  /*16520*/  FSEL R166, R25, -INF , !P2 ;  /* 0xff80000019a67808 */ /* 0x000fe20005000000 */
[----:B------:R-:W-:Y:S01]  /*16530*/  IMAD.IADD R21, R227, 0x1, -R26 ;  /* 0x00000001e3157824 */ /* 0x000fe200078e0a1a */
[----:B------:R-:W-:Y:S02]  /*16540*/  FMNMX.FTZ R25, R5, R24, !PT ;  /* 0x0000001805197209 */ /* 0x000fe40007810000 */
[----:B------:R-:W-:-:S02]  /*16550*/  FMNMX.FTZ R13, R19, R14, !PT ;  /* 0x0000000e130d7209 */ /* 0x000fc40007810000 */
[----:B------:R-:W-:Y:S02]  /*16560*/  FSEL R8, R8, -INF , !P3 ;  /* 0xff80000008087808 */ /* 0x000fe40005800000 */
[----:B------:R-:W-:Y:S02]  /*16570*/  ISETP.GE.AND P3, PT, R22, R226, PT ;  /* 0x000000e21600720c */ /* 0x000fe40003f66270 */
[----:B------:R-:W-:Y:S01]  /*16580*/  FMNMX.FTZ R25, R4, R25, !PT ;  /* 0x0000001904197209 */ /* 0x000fe20007810000 */
[----:B--2---:R-:W-:Y:S01]  /*16590*/  FFMA.FTZ R10, -R224, R34, R35 ;  /* 0x00000022e00a7223 */ /* 0x004fe20000010123 */
[----:B------:R-:W-:Y:S02]  /*165a0*/  FMNMX.FTZ R24, R12, R13, !PT ;  /* 0x0000000d0c187209 */ /* 0x000fe40007810000 */
[----:B------:R-:W-:Y:S02]  /*165b0*/  IABS R21, R21 ;  /* 0x0000001500157213 */ /* 0x000fe40000000000 */
[----:B------:R-:W-:-:S02]  /*165c0*/  FSEL R169, R15, -INF , !P1 ;  /* 0xff8000000fa97808 */ /* 0x000fc40004800000 */
[-C--:B------:R-:W-:Y:S02]  /*165d0*/  ISETP.GE.AND P1, PT, R20, R226.reuse, PT ;  /* 0x000000e21400720c */ /* 0x080fe40003f26270 */
[----:B------:R-:W-:Y:S01]  /*165e0*/  ISETP.GE.OR P3, PT, R22, R225, !P3 ;  /* 0x000000e11600720c */ /* 0x000fe20005f66670 */
[----:B------:R-:W-:Y:S01]  /*165f0*/  IMAD.IADD R22, R227, 0x1, -R22 ;  /* 0x00000001e3167824 */ /* 0x000fe200078e0a16 */
[----:B------:R-:W-:Y:S02]  /*16600*/  ISETP.GE.AND P2, PT, R28, R226, PT ;  /* 0x000000e21c00720c */ /* 0x000fe40003f46270 */
[----:B------:R-:W-:Y:S02]  /*16610*/  FMNMX.FTZ R25, R2, R25, !PT ;  /* 0x0000001902197209 */ /* 0x000fe40007810000 */
[----:B------:R-:W-:Y:S02]  /*16620*/  IABS R23, R23 ;  /* 0x0000001700177213 */ /* 0x000fe40000000000 */
[----:B------:R-:W-:Y:S01]  /*16630*/  FMNMX.FTZ R24, R7, R24, !PT ;  /* 0x0000001807187209 */ /* 0x000fe20007810000 */
[----:B------:R-:W-:Y:S01]  /*16640*/  IMAD.IADD R13, R227, 0x1, -R20 ;  /* 0x00000001e30d7824 */ /* 0x000fe200078e0a14 */
[----:B------:R-:W-:Y:S01]  /*16650*/  FSEL R10, R10, -INF , !P6 ;  /* 0xff8000000a0a7808 */ /* 0x000fe20007000000 */
[----:B------:R-:W1:Y:S01]  /*16660*/  I2F R21, R21 ;  /* 0x0000001500157306 */ /* 0x000e620000201400 */
[----:B------:R-:W-:-:S02]  /*16670*/  ISETP.GE.OR P1, PT, R20, R225, !P1 ;  /* 0x000000e11400720c */ /* 0x000fc40004f26670 */
[----:B------:R-:W-:Y:S02]  /*16680*/  ISETP.GE.AND P6, PT, R26, R226, PT ;  /* 0x000000e21a00720c */ /* 0x000fe40003fc6270 */
[----:B------:R-:W-:Y:S01]  /*16690*/  ISETP.GE.OR P2, PT, R28, R225, !P2 ;  /* 0x000000e11c00720c */ /* 0x000fe20005746670 */
[----:B------:R-:W-:Y:S01]  /*166a0*/  IMAD.IADD R28, R227, 0x1, -R28 ;  /* 0x00000001e31c7824 */ /* 0x000fe200078e0a1c */
[----:B------:R-:W-:Y:S02]  /*166b0*/  FMNMX.FTZ R20, R156, R25, !PT ;  /* 0x000000199c147209 */ /* 0x000fe40007810000 */
[----:B------:R-:W-:Y:S01]  /*166c0*/  FMNMX.FTZ R27, R11, R24, !PT ;  /* 0x000000180b1b7209 */ /* 0x000fe20007810000 */
[----:B------:R-:W2:Y:S01]  /*166d0*/  I2F R23, R23 ;  /* 0x0000001700177306 */ /* 0x000ea20000201400 */
[----:B------:R-:W-:Y:S02]  /*166e0*/  IABS R22, R22 ;  /* 0x0000001600167213 */ /* 0x000fe40000000000 */
[----:B------:R-:W-:-:S02]  /*166f0*/  ISETP.GE.OR P6, PT, R26, R225, !P6 ;  /* 0x000000e11a00720c */ /* 0x000fc400077c6670 */
[----:B------:R-:W-:Y:S02]  /*16700*/  FMNMX.FTZ R25, R161, R20, !PT ;  /* 0x00000014a1197209 */ /* 0x000fe40007810000 */
[----:B------:R-:W-:Y:S02]  /*16710*/  FMNMX.FTZ R26, R10, R27, !PT ;  /* 0x0000001b0a1a7209 */ /* 0x000fe40007810000 */
[----:B------:R-:W-:Y:S01]  /*16720*/  IABS R15, R28 ;  /* 0x0000001c000f7213 */ /* 0x000fe20000000000 */
[----:B------:R-:W3:Y:S01]  /*16730*/  I2F R22, R22 ;  /* 0x0000001600167306 */ /* 0x000ee20000201400 */
[----:B------:R-:W-:Y:S01]  /*16740*/  FMNMX.FTZ R24, R158, R25, !PT ;  /* 0x000000199e187209 */ /* 0x000fe20007810000 */
[----:B------:R-:W-:Y:S01]  /*16750*/  IMAD.IADD R20, R227, 0x1, -R33 ;  /* 0x00000001e3147824 */ /* 0x000fe200078e0a21 */
[----:B------:R-:W-:Y:S02]  /*16760*/  IABS R13, R13 ;  /* 0x0000000d000d7213 */ /* 0x000fe40000000000 */
[----:B------:R-:W-:-:S02]  /*16770*/  FMNMX.FTZ R25, R9, R26, !PT ;  /* 0x0000001a09197209 */ /* 0x000fc40007810000 */
[----:B------:R-:W-:Y:S01]  /*16780*/  FMNMX.FTZ R27, R163, R24, !PT ;  /* 0x00000018a31b7209 */ /* 0x000fe20007810000 */
[----:B------:R-:W4:Y:S01]  /*16790*/  I2F R15, R15 ;  /* 0x0000000f000f7306 */ /* 0x000f220000201400 */
[----:B------:R-:W-:Y:S02]  /*167a0*/  FMNMX.FTZ R25, R8, R25, !PT ;  /* 0x0000001908197209 */ /* 0x000fe40007810000 */
[----:B------:R-:W-:Y:S01]  /*167b0*/  IABS R20, R20 ;  /* 0x0000001400147213 */ /* 0x000fe20000000000 */
[----:B-1----:R-:W-:Y:S01]  /*167c0*/  FFMA.FTZ R21, -R224, R21, R29 ;  /* 0x00000015e0157223 */ /* 0x002fe2000001011d */
[----:B------:R-:W-:-:S03]  /*167d0*/  FMNMX.FTZ R24, R174, R27, !PT ;  /* 0x0000001bae187209 */ /* 0x000fc60007810000 */
[----:B------:R-:W1:Y:S01]  /*167e0*/  I2F R13, R13 ;  /* 0x0000000d000d7306 */ /* 0x000e620000201400 */
[----:B------:R-:W-:Y:S01]  /*167f0*/  FMNMX.FTZ R26, R166, R25, !PT ;  /* 0x00000019a61a7209 */ /* 0x000fe20007810000 */
[C---:B--2---:R-:W-:Y:S01]  /*16800*/  FFMA.FTZ R23, -R224.reuse, R23, R31 ;  /* 0x00000017e0177223 */ /* 0x044fe2000001011f */
[----:B------:R-:W-:Y:S02]  /*16810*/  FMNMX.FTZ R25, R173, R24, !PT ;  /* 0x00000018ad197209 */ /* 0x000fe40007810000 */
[----:B------:R-:W-:Y:S02]  /*16820*/  FSEL R171, R21, -INF , !P6 ;  /* 0xff80000015ab7808 */ /* 0x000fe40007000000 */
[----:B------:R-:W-:Y:S01]  /*16830*/  FMNMX.FTZ R26, R169, R26, !PT ;  /* 0x0000001aa91a7209 */ /* 0x000fe20007810000 */
[----:B------:R-:W2:Y:S01]  /*16840*/  I2F R20, R20 ;  /* 0x0000001400147306 */ /* 0x000ea20000201400 */
[----:B---3--:R-:W-:Y:S01]  /*16850*/  FFMA.FTZ R22, -R224, R22, R47 ;  /* 0x00000016e0167223 */ /* 0x008fe2000001012f */
[----:B------:R-:W-:-:S02]  /*16860*/  FSEL R172, R23, -INF , !P4 ;  /* 0xff80000017ac7808 */ /* 0x000fc40006000000 */
[----:B------:R-:W-:Y:S02]  /*16870*/  FMNMX.FTZ R24, R170, R25, !PT ;  /* 0x00000019aa187209 */ /* 0x000fe40007810000 */
[----:B------:R-:W-:Y:S01]  /*16880*/  FMNMX.FTZ R23, R171, R26, !PT ;  /* 0x0000001aab177209 */ /* 0x000fe20007810000 */
[----:B----4-:R-:W-:Y:S01]  /*16890*/  FFMA.FTZ R15, -R224, R15, R53 ;  /* 0x0000000fe00f7223 */ /* 0x010fe20000010135 */
[----:B------:R-:W-:Y:S02]  /*168a0*/  FMNMX.FTZ R21, R143, R24, !PT ;  /* 0x000000188f157209 */ /* 0x000fe40007810000 */
[----:B------:R-:W-:Y:S02]  /*168b0*/  FSEL R142, R22, -INF , !P3 ;  /* 0xff800000168e7808 */ /* 0x000fe40005800000 */
[----:B------:R-:W-:Y:S01]  /*168c0*/  FMNMX.FTZ R23, R172, R23, !PT ;  /* 0x00000017ac177209 */ /* 0x000fe20007810000 */
[----:B-1----:R-:W-:Y:S01]  /*168d0*/  FFMA.FTZ R13, -R224, R13, R57 ;  /* 0x0000000de00d7223 */ /* 0x002fe20000010139 */
[----:B------:R-:W-:Y:S01]  /*168e0*/  ISETP.GE.AND P4, PT, R33, R226, PT ;  /* 0x000000e22100720c */ /* 0x000fe20003f86270 */
[----:B------:R-:W1:Y:S01]  /*168f0*/  SHFL.BFLY PT, R22, R21, 0x2, 0x1f ;  /* 0x0c401f0015167f89 */ /* 0x000e6200000e0000 */
[----:B------:R-:W-:-:S02]  /*16900*/  FSEL R141, R15, -INF , !P2 ;  /* 0xff8000000f8d7808 */ /* 0x000fc40005000000 */
[----:B------:R-:W-:Y:S01]  /*16910*/  FMNMX.FTZ R24, R142, R23, !PT ;  /* 0x000000178e187209 */ /* 0x000fe20007810000 */
[----:B--2---:R-:W-:Y:S01]  /*16920*/  FFMA.FTZ R17, -R224, R20, R17 ;  /* 0x00000014e0117223 */ /* 0x004fe20000010111 */
[----:B------:R-:W-:Y:S02]  /*16930*/  FSEL R140, R13, -INF , !P1 ;  /* 0xff8000000d8c7808 */ /* 0x000fe40004800000 */
[----:B------:R-:W-:Y:S02]  /*16940*/  ISETP.GE.OR P4, PT, R33, R225, !P4 ;  /* 0x000000e12100720c */ /* 0x000fe40006786670 */
[----:B------:R-:W-:Y:S02]  /*16950*/  FMNMX.FTZ R13, R141, R24, !PT ;  /* 0x000000188d0d7209 */ /* 0x000fe40007810000 */
[----:B------:R-:W-:Y:S02]  /*16960*/  FSEL R162, R17, -INF , !P4 ;  /* 0xff80000011a27808 */ /* 0x000fe40006000000 */
        /* <DEDUP_REMOVED lines=9> */
[----:B------:R-:W-:Y:S02]  /*16a00*/  FMUL.FTZ R168, R167, R132 ;  /* 0x00000084a7a87220 */ /* 0x000fe40000410000 */
[----:B------:R-:W-:-:S03]  /*16a10*/  IMAD.SHL.U32 R205, R55, 0x2, RZ ;  /* 0x0000000237cd7824 */ /* 0x000fc600078e00ff */
[----:B------:R-:W-:Y:S01]  /*16a20*/  FSEL R168, R168, RZ, P1 ;  /* 0x000000ffa8a87208 */ /* 0x000fe20000800000 */
[--C-:B------:R-:W-:Y:S01]  /*16a30*/  IMAD R203, R54, 0x2, R205.reuse ;  /* 0x0000000236cb7824 */ /* 0x100fe200078e02cd */
[----:B------:R-:W1:Y:S03]  /*16a40*/  LDSM.16.MT88.4 R40, [R205+0xe000] ;  /* 0x00e00000cd28783b */ /* 0x000e660000004200 */
[----:B------:R-:W-:Y:S01]  /*16a50*/  FFMA.FTZ R155, R3, R167, -R168 ;  /* 0x000000a7039b7223 */ /* 0x000fe200000108a8 */
[----:B------:R-:W-:Y:S01]  /*16a60*/  LDSM.16.MT88.4 R124, [R205+0xc000] ;  /* 0x00c00000cd7c783b */ /* 0x000fe20000004200 */
[----:B------:R-:W-:-:S03]  /*16a70*/  IMAD R204, R56, 0x2, R205 ;  /* 0x0000000238cc7824 */ /* 0x000fc600078e02cd */
[----:B------:R-:W3:Y:S01]  /*16a80*/  LDSM.16.MT88.4 R56, [R203+0xe000] ;  /* 0x00e00000cb38783b */ /* 0x000ee20000004200 */
[----:B--2---:R-:W-:Y:S01]  /*16a90*/  FMNMX.FTZ R3, R20, R13, !PT ;  /* 0x0000000d14037209 */ /* 0x004fe20007810000 */
[----:B------:R-:W-:Y:S02]  /*16aa0*/  IMAD R202, R54, 0x2, R204 ;  /* 0x0000000236ca7824 */ /* 0x000fe400078e02cc */
[----:B------:R-:W2:Y:S01]  /*16ab0*/  LDSM.16.MT88.4 R116, [R204+0xc000] ;  /* 0x00c00000cc74783b */ /* 0x000ea20000004200 */
[----:B------:R-:W-:Y:S01]  /*16ac0*/  FSETP.NEU.FTZ.AND P1, PT, R3, -INF , PT ;  /* 0xff8000000300780b */ /* 0x000fe20003f3d000 */
[----:B------:R-:W-:Y:S02]  /*16ad0*/  FMUL.FTZ R160, R167, R3 ;  /* 0x00000003a7a07220 */ /* 0x000fe40000410000 */
[----:B------:R-:W4:Y:S03]  /*16ae0*/  LDSM.16.MT88.4 R108, [R203+0xc000] ;  /* 0x00c00000cb6c783b */ /* 0x000f260000004200 */
[----:B------:R-:W-:Y:S01]  /*16af0*/  FSEL R160, R160, RZ, P1 ;  /* 0x000000ffa0a07208 */ /* 0x000fe20000800000 */
[-CC-:B------:R-:W-:Y:S01]  /*16b00*/  FFMA.FTZ R152, R30, R167.reuse, -R168.reuse ;  /* 0x000000a71e987223 */ /* 0x180fe200000108a8 */
[----:B------:R-:W5:Y:S01]  /*16b10*/  LDSM.16.MT88.4 R100, [R202+0xc000] ;  /* 0x00c00000ca64783b */ /* 0x000f620000004200 */
[----:B------:R-:W-:-:S02]  /*16b20*/  FFMA.FTZ R150, R18, R167, -R168 ;  /* 0x000000a712967223 */ /* 0x000fc400000108a8 */
[-C--:B------:R-:W-:Y:S01]  /*16b30*/  FFMA.FTZ R147, R16, R167.reuse, -R168 ;  /* 0x000000a710937223 */ /* 0x080fe200000108a8 */
[----:B------:R-:W1:Y:S01]  /*16b40*/  LDSM.16.MT88.4 R48, [R204+0xe000] ;  /* 0x00e00000cc30783b */ /* 0x000e620000004200 */
[-CC-:B------:R-:W-:Y:S02]  /*16b50*/  FFMA.FTZ R154, R19, R167.reuse, -R160.reuse ;  /* 0x000000a7139a7223 */ /* 0x180fe400000108a0 */
[-CC-:B------:R-:W-:Y:S01]  /*16b60*/  FFMA.FTZ R157, R14, R167.reuse, -R160.reuse ;  /* 0x000000a70e9d7223 */ /* 0x180fe200000108a0 */
[----:B------:R-:W1:Y:S01]  /*16b70*/  LDSM.16.MT88.4 R64, [R202+0xe000] ;  /* 0x00e00000ca40783b */ /* 0x000e620000004200 */
[-CC-:B------:R-:W-:Y:S02]  /*16b80*/  FFMA.FTZ R159, R12, R167.reuse, -R160.reuse ;  /* 0x000000a70c9f7223 */ /* 0x180fe400000108a0 */
[-C--:B------:R-:W-:Y:S01]  /*16b90*/  FFMA.FTZ R148, R7, R167.reuse, -R160 ;  /* 0x000000a707947223 */ /* 0x080fe200000108a0 */
[----:B------:R-:W1:Y:S01]  /*16ba0*/  LDSM.16.MT88.4 R72, [R205+0x10000] ;  /* 0x01000000cd48783b */ /* 0x000e620000004200 */
[----:B------:R-:W-:-:S02]  /*16bb0*/  FFMA.FTZ R153, R6, R167, -R168 ;  /* 0x000000a706997223 */ /* 0x000fc400000108a8 */
[-CC-:B------:R-:W-:Y:S01]  /*16bc0*/  FFMA.FTZ R146, R5, R167.reuse, -R168.reuse ;  /* 0x000000a705927223 */ /* 0x180fe200000108a8 */
[----:B------:R-:W1:Y:S01]  /*16bd0*/  LDSM.16.MT88.4 R80, [R204+0x10000] ;  /* 0x01000000cc50783b */ /* 0x000e620000004200 */
[-C--:B------:R-:W-:Y:S01]  /*16be0*/  FFMA.FTZ R145, R4, R167.reuse, -R168 ;  /* 0x000000a704917223 */ /* 0x080fe200000108a8 */
[----:B------:R-:W-:Y:S02]  /*16bf0*/  MUFU.EX2 R155, R155 ;  /* 0x0000009b009b7308 */ /* 0x000fe40000000800 */
[----:B------:R-:W1:Y:S04]  /*16c00*/  LDSM.16.MT88.4 R88, [R203+0x10000] ;  /* 0x01000000cb58783b */ /* 0x000e680000004200 */
[----:B------:R-:W1:Y:S02]  /*16c10*/  LDSM.16.MT88.4 R4, [R202+0x10000] ;  /* 0x01000000ca04783b */ /* 0x000e640000004200 */
[----:B------:R-:W1:Y:S01]  /*16c20*/  MUFU.EX2 R152, R152 ;  /* 0x0000009800987308 */ /* 0x000e620000000800 */
[-CC-:B------:R-:W-:Y:S01]  /*16c30*/  FFMA.FTZ R151, R11, R167.reuse, -R160.reuse ;  /* 0x000000a70b977223 */ /* 0x180fe200000108a0 */
[----:B------:R-:W-:Y:S01]  /*16c40*/  LDSM.16.MT88.4 R16, [R203+0xe800] ;  /* 0x00e80000cb10783b */ /* 0x000fe20000004200 */
[----:B------:R-:W-:-:S02]  /*16c50*/  FFMA.FTZ R144, R10, R167, -R160 ;  /* 0x000000a70a907223 */ /* 0x000fc400000108a0 */
[-CC-:B------:R-:W-:Y:S01]  /*16c60*/  FFMA.FTZ R149, R9, R167.reuse, -R160.reuse ;  /* 0x000000a709957223 */ /* 0x180fe200000108a0 */
[----:B------:R-:W-:Y:S02]  /*16c70*/  LDSM.16.MT88.4 R20, [R205+0xc800] ;  /* 0x00c80000cd14783b */ /* 0x000fe40000004200 */
[----:B------:R-:W-:Y:S01]  /*16c80*/  MUFU.EX2 R150, R150 ;  /* 0x0000009600967308 */ /* 0x000fe20000000800 */
[-C--:B------:R-:W-:Y:S01]  /*16c90*/  FFMA.FTZ R134, R8, R167.reuse, -R160 ;  /* 0x000000a708867223 */ /* 0x080fe200000108a0 */
[----:B------:R-:W-:Y:S04]  /*16ca0*/  LDSM.16.MT88.4 R12, [R202+0xe800] ;  /* 0x00e80000ca0c783b */ /* 0x000fe80000004200 */
[----:B------:R-:W2:Y:S02]  /*16cb0*/  LDSM.16.MT88.4 R8, [R205+0xe800] ;  /* 0x00e80000cd08783b */ /* 0x000ea40000004200 */
[----:B------:R-:W1:Y:S01]  /*16cc0*/  MUFU.EX2 R147, R147 ;  /* 0x0000009300937308 */ /* 0x000e620000000800 */
[----:B------:R-:W-:Y:S01]  /*16cd0*/  FFMA.FTZ R2, R2, R167, -R168 ;  /* 0x000000a702027223 */ /* 0x000fe200000108a8 */
[----:B------:R-:W-:Y:S04]  /*16ce0*/  LDSM.16.MT88.4 R136, [R204+0xc800] ;  /* 0x00c80000cc88783b */ /* 0x000fe80000004200 */
[----:B------:R-:W-:Y:S02]  /*16cf0*/  LDSM.16.MT88.4 R32, [R203+0xc800] ;  /* 0x00c80000cb20783b */ /* 0x000fe40000004200 */
[----:B------:R-:W-:Y:S02]  /*16d00*/  MUFU.EX2 R154, R154 ;  /* 0x0000009a009a7308 */ /* 0x000fe40000000800 */
[----:B------:R-:W-:Y:S04]  /*16d10*/  LDSM.16.MT88.4 R28, [R202+0xc800] ;  /* 0x00c80000ca1c783b */ /* 0x000fe80000004200 */
[----:B------:R-:W-:Y:S02]  /*16d20*/  LDSM.16.MT88.4 R24, [R204+0xe800] ;  /* 0x00e80000cc18783b */ /* 0x000fe40000004200 */
[----:B------:R-:W1:Y:S08]  /*16d30*/  MUFU.EX2 R157, R157 ;  /* 0x0000009d009d7308 */ /* 0x000e700000000800 */
[----:B------:R-:W-:Y:S08]  /*16d40*/  MUFU.EX2 R159, R159 ;  /* 0x0000009f009f7308 */ /* 0x000ff00000000800 */
[----:B------:R-:W2:Y:S01]  /*16d50*/  MUFU.EX2 R148, R148 ;  /* 0x0000009400947308 */ /* 0x000ea20000000800 */
[----:B-1----:R-:W-:-:S02]  /*16d60*/  F2FP.BF16.PACK_AB R96, R152, R155 ;  /* 0x0000009b9860723e */ /* 0x002fc400000010ff */
[----:B------:R-:W-:Y:S02]  /*16d70*/  F2FP.BF16.PACK_AB R98, R147, R150 ;  /* 0x000000969362723e */ /* 0x000fe400000010ff */
[----:B------:R-:W-:Y:S02]  /*16d80*/  F2FP.BF16.PACK_AB R97, R157, R154 ;  /* 0x0000009a9d61723e */ /* 0x000fe400000010ff */
[----:B--2---:R-:W-:Y:S01]  /*16d90*/  F2FP.BF16.PACK_AB R99, R148, R159 ;  /* 0x0000009f9463723e */ /* 0x004fe200000010ff */
        /* <DEDUP_REMOVED lines=14> */
[C---:B----4-:R-:W-:Y:S08]  /*16e80*/  HMMA.16816.F32.BF16 R112, R96.reuse, R108, RZ ;  /* 0x0000006c6070723c */ /* 0x050ff000000418ff */
        /* <DEDUP_REMOVED lines=266> */
.L_x_6617:
[----:B------:R-:W-:Y:S02]  /*17f30*/  ULDC.64 UR4, c[0x0][0x118] ;  /* 0x0000460000047ab9 */ /* 0x000fe40000000a00 */
[----:B------:R-:W2:Y:S02]  /*17f40*/  LD.E R5, [R180.64+0x40] ;  /* 0x00004004b4057980 */ /* 0x000ea4000c101900 */
[----:B--2---:R-:W-:-:S04]  /*17f50*/  LEA R5, -R5, RZ, 0x6 ;  /* 0x000000ff05057211 */ /* 0x004fc800078e31ff */
[----:B------:R-:W-:Y:S02]  /*17f60*/  SHF.R.S32.HI R2, RZ, 0x1f, R5 ;  /* 0x0000001fff027819 */ /* 0x000fe40000011405 */
.L_x_6618:
[----:B------:R-:W-:Y:S05]  /*17f70*/  BSYNC B0 ;  /* 0x0000000000007941 */ /* 0x000fea0003800000 */
.L_x_6616:
        /* <DEDUP_REMOVED lines=96> */
[----:B------:R-:W2:Y:S04]  /*18580*/  LDSM.16.M88.4 R28, [R200+0x6800] ;  /* 0x00680000c81c783b */ /* 0x000ea80000000200 */
[----:B------:R-:W2:Y:S04]  /*18590*/  LDSM.16.M88.4 R20, [R200+0x7000] ;  /* 0x00700000c814783b */ /* 0x000ea80000000200 */
[----:B------:R-:W2:Y:S04]  /*185a0*/  LDSM.16.M88.4 R144, [R200+0x7800] ;  /* 0x00780000c890783b */ /* 0x000ea80000000200 */
[----:B---3--:R-:W-:Y:S04]  /*185b0*/  LDSM.16.M88.4 R8, [R199] ;  /* 0x00000000c708783b */ /* 0x008fe80000000200 */
[----:B-----5:R-:W3:Y:S04]  /*185c0*/  LDSM.16.M88.4 R12, [R198] ;  /* 0x00000000c60c783b */ /* 0x020ee80000000200 */
[----:B------:R-:W5:Y:S04]  /*185d0*/  LDSM.16.M88.4 R172, [R194] ;  /* 0x00000000c2ac783b */ /* 0x000f680000000200 */
[----:B------:R-:W3:Y:S04]  /*185e0*/  LDSM.16.M88.4 R160, [R193] ;  /* 0x00000000c1a0783b */ /* 0x000ee80000000200 */
[----:B------:R-:W3:Y:S04]  /*185f0*/  LDSM.16.M88.4 R156, [R192] ;  /* 0x00000000c09c783b */ /* 0x000ee80000000200 */
[----:B----4-:R-:W-:Y:S01]  /*18600*/  LDSM.16.M88.4 R16, [R197] ;  /* 0x00000000c510783b */ /* 0x010fe20000000200 */
[C---:B-1----:R-:W-:Y:S03]  /*18610*/  HMMA.16816.F32.BF16 R140, R164.reuse, R136, RZ ;  /* 0x00000088a48c723c */ /* 0x042fe600000418ff */
[----:B--2---:R-:W1:Y:S04]  /*18620*/  LDSM.16.M88.4 R4, [R195+0x6000] ;  /* 0x00600000c304783b */ /* 0x004e680000000200 */
[----:B------:R-:W2:Y:S01]  /*18630*/  LDSM.16.M88.4 R152, [R195+0x6800] ;  /* 0x00680000c398783b */ /* 0x000ea20000000200 */
[C---:B------:R-:W-:Y:S03]  /*18640*/  HMMA.16816.F32.BF16 R136, R164.reuse, R138, RZ ;  /* 0x0000008aa488723c */ /* 0x040fe600000418ff */
[----:B------:R-:W2:Y:S04]  /*18650*/  LDSM.16.M88.4 R148, [R195+0x7000] ;  /* 0x00700000c394783b */ /* 0x000ea80000000200 */
[----:B------:R-:W-:Y:S01]  /*18660*/  LDSM.16.M88.4 R176, [R196] ;  /* 0x00000000c4b0783b */ /* 0x000fe20000000200 */
[----:B------:R-:W-:Y:S03]  /*18670*/  HMMA.16816.F32.BF16 R32, R164, R28, RZ ;  /* 0x0000001ca420723c */ /* 0x000fe600000418ff */
[----:B------:R-:W4:Y:S01]  /*18680*/  LD.E R2, [R180.64+0x18c] ;  /* 0x00018c04b4027980 */ /* 0x000f22000c101900 */
[----:B------:R-:W-:-:S03]  /*18690*/  IMAD R0, R223, 0x40, R0 ;  /* 0x00000040df007824 */ /* 0x000fc600078e0200 */
[----:B------:R-:W0:Y:S01]  /*186a0*/  LDGDEPBAR ;  /* 0x00000000000079af */ /* 0x000e220000000000 */
[C---:B------:R-:W-:Y:S08]  /*186b0*/  HMMA.16816.F32.BF16 R28, R164.reuse, R30, RZ ;  /* 0x0000001ea41c723c */ /* 0x040ff000000418ff */
[C---:B------:R-:W-:Y:S08]  /*186c0*/  HMMA.16816.F32.BF16 R24, R164.reuse, R20, RZ ;  /* 0x00000014a418723c */ /* 0x040ff000000418ff */
[C---:B------:R-:W-:Y:S08]  /*186d0*/  HMMA.16816.F32.BF16 R20, R164.reuse, R22, RZ ;  /* 0x00000016a414723c */ /* 0x040ff000000418ff */
[C---:B------:R-:W-:Y:S08]  /*186e0*/  HMMA.16816.F32.BF16 R168, R164.reuse, R144, RZ ;  /* 0x00000090a4a8723c */ /* 0x040ff000000418ff */
[----:B------:R-:W-:Y:S01]  /*186f0*/  HMMA.16816.F32.BF16 R164, R164, R146, RZ ;  /* 0x00000092a4a4723c */ /* 0x000fe200000418ff */
[----:B------:R-:W1:Y:S07]  /*18700*/  LDSM.16.M88.4 R144, [R195+0x7800] ;  /* 0x00780000c390783b */ /* 0x000e6e0000000200 */
[C---:B---3--:R-:W-:Y:S08]  /*18710*/  HMMA.16816.F32.BF16 R140, R8.reuse, R12, R140 ;  /* 0x0000000c088c723c */ /* 0x048ff0000004188c */
[C---:B------:R-:W-:Y:S01]  /*18720*/  HMMA.16816.F32.BF16 R136, R8.reuse, R14, R136 ;  /* 0x0000000e0888723c */ /* 0x040fe20000041888 */
[----:B------:R-:W3:Y:S07]  /*18730*/  LDSM.16.M88.4 R12, [R191] ;  /* 0x00000000bf0c783b */ /* 0x000eee0000000200 */
[C---:B-----5:R-:W-:Y:S08]  /*18740*/  HMMA.16816.F32.BF16 R32, R8.reuse, R172, R32 ;  /* 0x000000ac0820723c */ /* 0x060ff00000041820 */
[C---:B------:R-:W-:Y:S01]  /*18750*/  HMMA.16816.F32.BF16 R28, R8.reuse, R174, R28 ;  /* 0x000000ae081c723c */ /* 0x040fe2000004181c */
[----:B------:R-:W-:Y:S07]  /*18760*/  LDSM.16.M88.4 R172, [R191+0x1800] ;  /* 0x00180000bfac783b */ /* 0x000fee0000000200 */
[C---:B------:R-:W-:Y:S08]  /*18770*/  HMMA.16816.F32.BF16 R24, R8.reuse, R160, R24 ;  /* 0x000000a00818723c */ /* 0x040ff00000041818 */
[C---:B------:R-:W-:Y:S01]  /*18780*/  HMMA.16816.F32.BF16 R20, R8.reuse, R162, R20 ;  /* 0x000000a20814723c */ /* 0x040fe20000041814 */
[----:B------:R-:W-:Y:S07]  /*18790*/  LDSM.16.M88.4 R160, [R201+0x2000] ;  /* 0x00200000c9a0783b */ /* 0x000fee0000000200 */
[C---:B------:R-:W-:Y:S08]  /*187a0*/  HMMA.16816.F32.BF16 R168, R8.reuse, R156, R168 ;  /* 0x0000009c08a8723c */ /* 0x040ff000000418a8 */
[----:B------:R-:W-:Y:S01]  /*187b0*/  HMMA.16816.F32.BF16 R164, R8, R158, R164 ;  /* 0x0000009e08a4723c */ /* 0x000fe200000418a4 */
[----:B------:R-:W5:Y:S04]  /*187c0*/  LDSM.16.M88.4 R8, [R191+0x800] ;  /* 0x00080000bf08783b */ /* 0x000f680000000200 */
        /* <DEDUP_REMOVED lines=8> */
[C---:B------:R-:W-:Y:S01]  /*18850*/  HMMA.16816.F32.BF16 R20, R16.reuse, R150, R20 ;  /* 0x000000961014723c */ /* 0x040fe20000041814 */
[----:B------:R-:W1:Y:S07]  /*18860*/  LDSM.16.M88.4 R148, [R200+0x9000] ;  /* 0x00900000c894783b */ /* 0x000e6e0000000200 */
[C---:B------:R-:W-:Y:S08]  /*18870*/  HMMA.16816.F32.BF16 R168, R16.reuse, R144, R168 ;  /* 0x0000009010a8723c */ /* 0x040ff000000418a8 */
[----:B------:R-:W-:Y:S01]  /*18880*/  HMMA.16816.F32.BF16 R164, R16, R146, R164 ;  /* 0x0000009210a4723c */ /* 0x000fe200000418a4 */
[----:B------:R-:W2:Y:S04]  /*18890*/  LDSM.16.M88.4 R144, [R200+0x9800] ;  /* 0x00980000c890783b */ /* 0x000ea80000000200 */
[----:B------:R-:W-:Y:S03]  /*188a0*/  LDSM.16.M88.4 R16, [R199+0x2000] ;  /* 0x00200000c710783b */ /* 0x000fe60000000200 */
[C---:B---3--:R-:W-:Y:S08]  /*188b0*/  HMMA.16816.F32.BF16 R140, R176.reuse, R12, R140 ;  /* 0x0000000cb08c723c */ /* 0x048ff0000004188c */
[C---:B------:R-:W-:Y:S01]  /*188c0*/  HMMA.16816.F32.BF16 R136, R176.reuse, R14, R136 ;  /* 0x0000000eb088723c */ /* 0x040fe20000041888 */
[----:B------:R-:W3:Y:S07]  /*188d0*/  LDSM.16.M88.4 R12, [R190] ;  /* 0x00000000be0c783b */ /* 0x000eee0000000200 */
[C---:B-----5:R-:W-:Y:S08]  /*188e0*/  HMMA.16816.F32.BF16 R32, R176.reuse, R8, R32 ;  /* 0x00000008b020723c */ /* 0x060ff00000041820 */
[C---:B------:R-:W-:Y:S01]  /*188f0*/  HMMA.16816.F32.BF16 R28, R176.reuse, R10, R28 ;  /* 0x0000000ab01c723c */ /* 0x040fe2000004181c */
[----:B------:R-:W5:Y:S07]  /*18900*/  LDSM.16.M88.4 R8, [R189] ;  /* 0x00000000bd08783b */ /* 0x000f6e0000000200 */
[C---:B-1----:R-:W-:Y:S08]  /*18910*/  HMMA.16816.F32.BF16 R24, R176.reuse, R4, R24 ;  /* 0x00000004b018723c */ /* 0x042ff00000041818 */
[C---:B------:R-:W-:Y:S01]  /*18920*/  HMMA.16816.F32.BF16 R20, R176.reuse, R6, R20 ;  /* 0x00000006b014723c */ /* 0x040fe20000041814 */
[----:B------:R-:W1:Y:S07]  /*18930*/  LDSM.16.M88.4 R4, [R188] ;  /* 0x00000000bc04783b */ /* 0x000e6e0000000200 */
[C---:B------:R-:W-:Y:S08]  /*18940*/  HMMA.16816.F32.BF16 R168, R176.reuse, R172, R168 ;  /* 0x000000acb0a8723c */ /* 0x040ff000000418a8 */
[----:B------:R-:W-:Y:S08]  /*18950*/  HMMA.16816.F32.BF16 R164, R176, R174, R164 ;  /* 0x000000aeb0a4723c */ /* 0x000ff000000418a4 */
        /* <DEDUP_REMOVED lines=8> */
[----:B------:R-:W1:Y:S04]  /*189e0*/  LDSM.16.M88.4 R148, [R195+0x8000] ;  /* 0x00800000c394783b */ /* 0x000e680000000200 */
[----:B------:R-:W1:Y:S03]  /*189f0*/  LDSM.16.M88.4 R20, [R195+0x8800] ;  /* 0x00880000c314783b */ /* 0x000e660000000200 */
[C---:B------:R-:W-:Y:S01]  /*18a00*/  HMMA.16816.F32.BF16 R176, R160.reuse, R144, R168 ;  /* 0x00000090a0b0723c */ /* 0x040fe200000418a8 */
[----:B------:R-:W-:Y:S07]  /*18a10*/  LDSM.16.M88.4 R168, [R195+0x9000] ;  /* 0x00900000c3a8783b */ /* 0x000fee0000000200 */
[----:B------:R-:W-:Y:S01]  /*18a20*/  HMMA.16816.F32.BF16 R164, R160, R146, R164 ;  /* 0x00000092a0a4723c */ /* 0x000fe200000418a4 */
[----:B------:R-:W-:Y:S07]  /*18a30*/  LDSM.16.M88.4 R144, [R191+0x3800] ;  /* 0x00380000bf90783b */ /* 0x000fee0000000200 */
[C---:B---3--:R-:W-:Y:S08]  /*18a40*/  HMMA.16816.F32.BF16 R140, R16.reuse, R12, R140 ;  /* 0x0000000c108c723c */ /* 0x048ff0000004188c */
[C---:B------:R-:W-:Y:S01]  /*18a50*/  HMMA.16816.F32.BF16 R136, R16.reuse, R14, R136 ;  /* 0x0000000e1088723c */ /* 0x040fe20000041888 */
[----:B------:R-:W-:Y:S07]  /*18a60*/  LDSM.16.M88.4 R12, [R196+0x2000] ;  /* 0x00200000c40c783b */ /* 0x000fee0000000200 */
[C---:B-----5:R-:W-:Y:S08]  /*18a70*/  HMMA.16816.F32.BF16 R32, R16.reuse, R8, R32 ;  /* 0x000000081020723c */ /* 0x060ff00000041820 */
[C---:B------:R-:W-:Y:S01]  /*18a80*/  HMMA.16816.F32.BF16 R28, R16.reuse, R10, R28 ;  /* 0x0000000a101c723c */ /* 0x040fe2000004181c */
[----:B------:R-:W3:Y:S07]  /*18a90*/  LDSM.16.M88.4 R8, [R195+0x9800] ;  /* 0x00980000c308783b */ /* 0x000eee0000000200 */
[C---:B-1----:R-:W-:Y:S08]  /*18aa0*/  HMMA.16816.F32.BF16 R24, R16.reuse, R4, R24 ;  /* 0x000000041018723c */ /* 0x042ff00000041818 */
[C---:B------:R-:W-:Y:S01]  /*18ab0*/  HMMA.16816.F32.BF16 R172, R16.reuse, R6, R172 ;  /* 0x0000000610ac723c */ /* 0x040fe200000418ac */
[----:B------:R-:W1:Y:S07]  /*18ac0*/  LDSM.16.M88.4 R4, [R191+0x2000] ;  /* 0x00200000bf04783b */ /* 0x000e6e0000000200 */
[C---:B--2---:R-:W-:Y:S08]  /*18ad0*/  HMMA.16816.F32.BF16 R176, R16.reuse, R152, R176 ;  /* 0x0000009810b0723c */ /* 0x044ff000000418b0 */
[----:B------:R-:W-:Y:S01]  /*18ae0*/  HMMA.16816.F32.BF16 R164, R16, R154, R164 ;  /* 0x0000009a10a4723c */ /* 0x000fe200000418a4 */
[----:B------:R-:W2:Y:S04]  /*18af0*/  LDSM.16.M88.4 R16, [R191+0x3000] ;  /* 0x00300000bf10783b */ /* 0x000ea80000000200 */
[----:B------:R-:W-:Y:S03]  /*18b00*/  LDSM.16.M88.4 R152, [R200+0xb000] ;  /* 0x00b00000c898783b */ /* 0x000fe60000000200 */
[C---:B------:R-:W-:Y:S08]  /*18b10*/  HMMA.16816.F32.BF16 R140, R156.reuse, R148, R140 ;  /* 0x000000949c8c723c */ /* 0x040ff0000004188c */
[C---:B------:R-:W-:Y:S01]  /*18b20*/  HMMA.16816.F32.BF16 R136, R156.reuse, R150, R136 ;  /* 0x000000969c88723c */ /* 0x040fe20000041888 */
[----:B------:R-:W-:Y:S07]  /*18b30*/  LDSM.16.M88.4 R148, [R201+0x4000] ;  /* 0x00400000c994783b */ /* 0x000fee0000000200 */
[C---:B------:R-:W-:Y:S08]  /*18b40*/  HMMA.16816.F32.BF16 R32, R156.reuse, R20, R32 ;  /* 0x000000149c20723c */ /* 0x040ff00000041820 */
[C---:B------:R-:W-:Y:S01]  /*18b50*/  HMMA.16816.F32.BF16 R28, R156.reuse, R22, R28 ;  /* 0x000000169c1c723c */ /* 0x040fe2000004181c */
[----:B------:R-:W5:Y:S07]  /*18b60*/  LDSM.16.M88.4 R20, [R191+0x2800] ;  /* 0x00280000bf14783b */ /* 0x000f6e0000000200 */
[C---:B---3--:R-:W-:Y:S08]  /*18b70*/  HMMA.16816.F32.BF16 R176, R156.reuse, R8, R176 ;  /* 0x000000089cb0723c */ /* 0x048ff000000418b0 */
[C---:B------:R-:W-:Y:S08]  /*18b80*/  HMMA.16816.F32.BF16 R172, R156.reuse, R170, R172 ;  /* 0x000000aa9cac723c */ /* 0x040ff000000418ac */
[----:B------:R-:W-:Y:S01]  /*18b90*/  HMMA.16816.F32.BF16 R164, R156, R10, R164 ;  /* 0x0000000a9ca4723c */ /* 0x000fe200000418a4 */
[----:B------:R-:W-:Y:S07]  /*18ba0*/  LDSM.16.M88.4 R8, [R200+0xa000] ;  /* 0x00a00000c808783b */ /* 0x000fee0000000200 */
[C---:B-1----:R-:W-:Y:S08]  /*18bb0*/  HMMA.16816.F32.BF16 R140, R12.reuse, R4, R140 ;  /* 0x000000040c8c723c */ /* 0x042ff0000004188c */
[----:B------:R-:W-:Y:S01]  /*18bc0*/  HMMA.16816.F32.BF16 R136, R12, R6, R136 ;  /* 0x000000060c88723c */ /* 0x000fe20000041888 */
[----:B------:R-:W1:Y:S07]  /*18bd0*/  LDSM.16.M88.4 R4, [R200+0xb800] ;  /* 0x00b80000c804783b */ /* 0x000e6e0000000200 */
[----:B------:R-:W-:Y:S01]  /*18be0*/  HMMA.16816.F32.BF16 R24, R156, R168, R24 ;  /* 0x000000a89c18723c */ /* 0x000fe20000041818 */
[----:B------:R-:W-:Y:S07]  /*18bf0*/  LDSM.16.M88.4 R156, [R200+0xa800] ;  /* 0x00a80000c89c783b */ /* 0x000fee0000000200 */
[C---:B------:R-:W-:Y:S08]  /*18c00*/  HMMA.16816.F32.BF16 R176, R12.reuse, R144, R176 ;  /* 0x000000900cb0723c */ /* 0x040ff000000418b0 */
[C---:B--2---:R-:W-:Y:S08]  /*18c10*/  HMMA.16816.F32.BF16 R172, R12.reuse, R18, R172 ;  /* 0x000000120cac723c */ /* 0x044ff000000418ac */
[C---:B------:R-:W-:Y:S01]  /*18c20*/  HMMA.16816.F32.BF16 R164, R12.reuse, R146, R164 ;  /* 0x000000920ca4723c */ /* 0x040fe200000418a4 */
[----:B------:R-:W-:Y:S01]  /*18c30*/  IADD3 R133, R0, 0x1, RZ ;  /* 0x0000000100857810 */ /* 0x000fe20007ffe0ff */
[----:B------:R-:W-:Y:S06]  /*18c40*/  LDSM.16.M88.4 R144, [R197+0x4000] ;  /* 0x00400000c590783b */ /* 0x000fec0000000200 */
[C---:B-----5:R-:W-:Y:S08]  /*18c50*/  HMMA.16816.F32.BF16 R32, R12.reuse, R20, R32 ;  /* 0x000000140c20723c */ /* 0x060ff00000041820 */
[C---:B------:R-:W-:Y:S01]  /*18c60*/  HMMA.16816.F32.BF16 R28, R12.reuse, R22, R28 ;  /* 0x000000160c1c723c */ /* 0x040fe2000004181c */
[----:B------:R-:W-:Y:S07]  /*18c70*/  LDSM.16.M88.4 R20, [R199+0x4000] ;  /* 0x00400000c714783b */ /* 0x000fee0000000200 */
[----:B------:R-:W-:Y:S01]  /*18c80*/  HMMA.16816.F32.BF16 R24, R12, R16, R24 ;  /* 0x000000100c18723c */ /* 0x000fe20000041818 */
[----:B------:R-:W2:Y:S04]  /*18c90*/  LDSM.16.M88.4 R16, [R186] ;  /* 0x00000000ba10783b */ /* 0x000ea80000000200 */
[----:B------:R-:W-:Y:S03]  /*18ca0*/  LDSM.16.M88.4 R12, [R195+0xa000] ;  /* 0x00a00000c30c783b */ /* 0x000fe60000000200 */
[C---:B-1----:R-:W-:Y:S07]  /*18cb0*/  HMMA.16816.F32.BF16 R176, R148.reuse, R4, R176 ;  /* 0x0000000494b0723c */ /* 0x042fee00000418b0 */
[----:B------:R-:W-:Y:S01]  /*18cc0*/  IMAD.IADD R4, R230, 0x1, -R0 ;  /* 0x00000001e6047824 */ /* 0x000fe200078e0a00 */
[C---:B------:R-:W-:Y:S08]  /*18cd0*/  HMMA.16816.F32.BF16 R140, R148.reuse, R8, R140 ;  /* 0x00000008948c723c */ /* 0x040ff0000004188c */
[C---:B------:R-:W-:Y:S07]  /*18ce0*/  HMMA.16816.F32.BF16 R172, R148.reuse, R154, R172 ;  /* 0x0000009a94ac723c */ /* 0x040fee00000418ac */
[----:B------:R-:W-:Y:S01]  /*18cf0*/  IABS R155, R4 ;  /* 0x00000004009b7213 */ /* 0x000fe20000000000 */
[C---:B------:R-:W-:Y:S01]  /*18d00*/  HMMA.16816.F32.BF16 R164, R148.reuse, R6, R164 ;  /* 0x0000000694a4723c */ /* 0x040fe200000418a4 */
[----:B------:R-:W1:Y:S07]  /*18d10*/  LDSM.16.M88.4 R4, [R184] ;  /* 0x00000000b804783b */ /* 0x000e6e0000000200 */
[C---:B------:R-:W-:Y:S01]  /*18d20*/  HMMA.16816.F32.BF16 R136, R148.reuse, R10, R136 ;  /* 0x0000000a9488723c */ /* 0x040fe20000041888 */
[----:B------:R-:W3:Y:S07]  /*18d30*/  LDSM.16.M88.4 R8, [R185] ;  /* 0x00000000b908783b */ /* 0x000eee0000000200 */
[----:B------:R-:W-:Y:S08]  /*18d40*/  HMMA.16816.F32.BF16 R24, R148, R152, R24 ;  /* 0x000000989418723c */ /* 0x000ff00000041818 */
[----:B--2---:R-:W-:Y:S01]  /*18d50*/  HMMA.16816.F32.BF16 R140, R20, R16, R140 ;  /* 0x00000010148c723c */ /* 0x004fe2000004188c */
[----:B------:R-:W-:-:S06]  /*18d60*/  IADD3 R152, R0, 0x9, RZ ;  /* 0x0000000900987810 */ /* 0x000fcc0007ffe0ff */
[--C-:B------:R-:W-:Y:S01]  /*18d70*/  IMAD.IADD R17, R230, 0x1, -R133.reuse ;  /* 0x00000001e6117824 */ /* 0x100fe200078e0a85 */
[----:B------:R-:W-:Y:S01]  /*18d80*/  HMMA.16816.F32.BF16 R32, R148, R156, R32 ;  /* 0x0000009c9420723c */ /* 0x000fe20000041820 */
[----:B------:R-:W-:-:S03]  /*18d90*/  IMAD.IADD R16, R227, 0x1, -R133 ;  /* 0x00000001e3107824 */ /* 0x000fc600078e0a85 */
[----:B------:R-:W-:-:S04]  /*18da0*/  IABS R17, R17 ;  /* 0x0000001100117213 */ /* 0x000fc80000000000 */
[----:B------:R-:W-:Y:S01]  /*18db0*/  HMMA.16816.F32.BF16 R28, R148, R158, R28 ;  /* 0x0000009e941c723c */ /* 0x000fe2000004181c */
[----:B------:R-:W-:Y:S01]  /*18dc0*/  IMAD.IADD R154, R230, 0x1, -R152 ;  /* 0x00000001e69a7824 */ /* 0x000fe200078e0a98 */
[----:B------:R2:W-:Y:S01]  /*18dd0*/  I2F R157, R17 ;  /* 0x00000011009d7306 */ /* 0x0005e20000201400 */
[----:B------:R-:W-:-:S04]  /*18de0*/  IADD3 R134, R0, 0x8, RZ ;  /* 0x0000000800867810 */ /* 0x000fc80007ffe0ff */
[----:B------:R-:W-:Y:S01]  /*18df0*/  IABS R159, R16 ;  /* 0x00000010009f7213 */ /* 0x000fe20000000000 */
[C---:B------:R-:W-:Y:S01]  /*18e00*/  HMMA.16816.F32.BF16 R136, R20.reuse, R18, R136 ;  /* 0x000000121488723c */ /* 0x040fe20000041888 */
[----:B------:R-:W-:Y:S01]  /*18e10*/  IABS R154, R154 ;  /* 0x0000009a009a7213 */ /* 0x000fe20000000000 */
[----:B------:R-:W-:Y:S01]  /*18e20*/  IMAD.IADD R148, R230, 0x1, -R134 ;  /* 0x00000001e6947824 */ /* 0x000fe200078e0a86 */
[----:B--2---:R-:W2:Y:S05]  /*18e30*/  LDSM.16.M88.4 R16, [R195+0xa800] ;  /* 0x00a80000c310783b */ /* 0x004eaa0000000200 */
[----:B-1----:R-:W-:Y:S01]  /*18e40*/  HMMA.16816.F32.BF16 R24, R20, R4, R24 ;  /* 0x000000041418723c */ /* 0x002fe20000041818 */
[----:B------:R-:W-:Y:S01]  /*18e50*/  IMAD.MOV.U32 R169, RZ, RZ, R154 ;  /* 0x000000ffffa97224 */ /* 0x000fe200078e009a */
[----:B------:R-:W-:-:S05]  /*18e60*/  IADD3 R154, R0, 0x10, RZ ;  /* 0x00000010009a7810 */ /* 0x000fca0007ffe0ff */
[----:B------:R-:W-:Y:S01]  /*18e70*/  IMAD.IADD R4, R227, 0x1, -R152 ;  /* 0x00000001e3047824 */ /* 0x000fe200078e0a98 */
[----:B------:R-:W-:Y:S01]  /*18e80*/  IABS R163, R148 ;  /* 0x0000009400a37213 */ /* 0x000fe20000000000 */
[----:B---3--:R-:W-:Y:S01]  /*18e90*/  HMMA.16816.F32.BF16 R32, R20, R8, R32 ;  /* 0x000000081420723c */ /* 0x008fe20000041820 */
[----:B------:R-:W-:Y:S02]  /*18ea0*/  IMAD.IADD R5, R230, 0x1, -R154 ;  /* 0x00000001e6057824 */ /* 0x000fe400078e0a9a */
[----:B------:R-:W-:-:S05]  /*18eb0*/  IABS R4, R4 ;  /* 0x0000000400047213 */ /* 0x000fca0000000000 */
[----:B------:R-:W-:Y:S01]  /*18ec0*/  HMMA.16816.F32.BF16 R148, R20, R10, R28 ;  /* 0x0000000a1494723c */ /* 0x000fe2000004181c */
[----:B------:R-:W-:Y:S01]  /*18ed0*/  LDSM.16.M88.4 R28, [R196+0x4000] ;  /* 0x00400000c41c783b */ /* 0x000fe20000000200 */
[----:B------:R-:W-:-:S03]  /*18ee0*/  IMAD.MOV.U32 R171, RZ, RZ, R4 ;  /* 0x000000ffffab7224 */ /* 0x000fc600078e0004 */
[----:B------:R-:W1:Y:S01]  /*18ef0*/  LDSM.16.M88.4 R8, [R191+0x4000] ;  /* 0x00400000bf08783b */ /* 0x000e620000000200 */
[----:B------:R-:W-:Y:S01]  /*18f00*/  IABS R4, R5 ;  /* 0x0000000500047213 */ /* 0x000fe20000000000 */
[----:B------:R-:W-:Y:S01]  /*18f10*/  IMAD.IADD R5, R227, 0x1, -R154 ;  /* 0x00000001e3057824 */ /* 0x000fe200078e0a9a */
[----:B------:R-:W-:Y:S01]  /*18f20*/  IADD3 R156, R0, 0x11, RZ ;  /* 0x00000011009c7810 */ /* 0x000fe20007ffe0ff */
[----:B------:R-:W-:Y:S02]  /*18f30*/  HMMA.16816.F32.BF16 R140, R144, R12, R140 ;  /* 0x0000000c908c723c */ /* 0x000fe4000004188c */
[----:B------:R-:W-:Y:S01]  /*18f40*/  IMAD.MOV.U32 R237, RZ, RZ, R4 ;  /* 0x000000ffffed7224 */ /* 0x000fe200078e0004 */
[----:B------:R-:W-:Y:S01]  /*18f50*/  IABS R4, R5 ;  /* 0x0000000500047213 */ /* 0x000fe20000000000 */
[----:B------:R-:W-:-:S04]  /*18f60*/  IMAD.IADD R5, R230, 0x1, -R156 ;  /* 0x00000001e6057824 */ /* 0x000fc800078e0a9c */
[----:B------:R-:W-:Y:S01]  /*18f70*/  HMMA.16816.F32.BF16 R136, R144, R14, R136 ;  /* 0x0000000e9088723c */ /* 0x000fe20000041888 */
[----:B------:R-:W3:Y:S01]  /*18f80*/  LDSM.16.M88.4 R12, [R135] ;  /* 0x00000000870c783b */ /* 0x000ee20000000200 */
[----:B------:R-:W-:Y:S01]  /*18f90*/  IMAD.MOV.U32 R235, RZ, RZ, R4 ;  /* 0x000000ffffeb7224 */ /* 0x000fe200078e0004 */
[----:B------:R-:W-:Y:S01]  /*18fa0*/  IABS R4, R5 ;  /* 0x0000000500047213 */ /* 0x000fe20000000000 */
[----:B------:R-:W-:Y:S01]  /*18fb0*/  IMAD.IADD R5, R227, 0x1, -R156 ;  /* 0x00000001e3057824 */ /* 0x000fe200078e0a9c */
[----:B------:R-:W-:-:S03]  /*18fc0*/  IADD3 R158, R0, 0x18, RZ ;  /* 0x00000018009e7810 */ /* 0x000fc60007ffe0ff */
[----:B------:R-:W-:Y:S01]  /*18fd0*/  IMAD.MOV.U32 R241, RZ, RZ, R4 ;  /* 0x000000fffff17224 */ /* 0x000fe200078e0004 */
[----:B------:R-:W-:Y:S01]  /*18fe0*/  IABS R4, R5 ;  /* 0x0000000500047213 */ /* 0x000fe20000000000 */
[----:B------:R-:W-:Y:S01]  /*18ff0*/  IMAD.IADD R5, R230, 0x1, -R158 ;  /* 0x00000001e6057824 */ /* 0x000fe200078e0a9e */
[----:B--2---:R-:W-:Y:S03]  /*19000*/  HMMA.16816.F32.BF16 R32, R144, R16, R32 ;  /* 0x000000109020723c */ /* 0x004fe60000041820 */
[----:B------:R-:W-:Y:S01]  /*19010*/  IMAD.MOV.U32 R239, RZ, RZ, R4 ;  /* 0x000000ffffef7224 */ /* 0x000fe200078e0004 */
[----:B------:R-:W-:-:S04]  /*19020*/  IABS R4, R5 ;  /* 0x0000000500047213 */ /* 0x000fc80000000000 */
[----:B------:R-:W-:Y:S01]  /*19030*/  HMMA.16816.F32.BF16 R148, R144, R18, R148 ;  /* 0x000000129094723c */ /* 0x000fe20000041894 */
[----:B------:R-:W2:Y:S01]  /*19040*/  LDSM.16.M88.4 R16, [R195+0xb000] ;  /* 0x00b00000c310783b */ /* 0x000ea20000000200 */
[----:B------:R-:W-:Y:S01]  /*19050*/  IMAD.IADD R5, R227, 0x1, -R158 ;  /* 0x00000001e3057824 */ /* 0x000fe200078e0a9e */
[----:B------:R-:W-:Y:S01]  /*19060*/  IADD3 R160, R0, 0x19, RZ ;  /* 0x0000001900a07810 */ /* 0x000fe20007ffe0ff */
[----:B------:R-:W-:-:S03]  /*19070*/  IMAD.MOV.U32 R245, RZ, RZ, R4 ;  /* 0x000000fffff57224 */ /* 0x000fc600078e0004 */
[----:B------:R-:W-:Y:S01]  /*19080*/  IABS R4, R5 ;  /* 0x0000000500047213 */ /* 0x000fe20000000000 */
[----:B------:R-:W-:Y:S01]  /*19090*/  IMAD.IADD R5, R230, 0x1, -R160 ;  /* 0x00000001e6057824 */ /* 0x000fe200078e0aa0 */
[----:B-1----:R-:W-:Y:S03]  /*190a0*/  HMMA.16816.F32.BF16 R140, R28, R8, R140 ;  /* 0x000000081c8c723c */ /* 0x002fe6000004188c */
[----:B------:R-:W-:Y:S01]  /*190b0*/  IMAD.MOV.U32 R243, RZ, RZ, R4 ;  /* 0x000000fffff37224 */ /* 0x000fe200078e0004 */
[----:B------:R-:W-:Y:S01]  /*190c0*/  IABS R4, R5 ;  /* 0x0000000500047213 */ /* 0x000fe20000000000 */
[----:B------:R-:W-:-:S03]  /*190d0*/  IMAD.IADD R5, R227, 0x1, -R160 ;  /* 0x00000001e3057824 */ /* 0x000fc600078e0aa0 */
[----:B------:R-:W-:Y:S01]  /*190e0*/  HMMA.16816.F32.BF16 R136, R28, R10, R136 ;  /* 0x0000000a1c88723c */ /* 0x000fe20000041888 */
[----:B------:R-:W1:Y:S01]  /*190f0*/  LDSM.16.M88.4 R8, [R191+0x4800] ;  /* 0x00480000bf08783b */ /* 0x000e620000000200 */
[----:B------:R-:W-:Y:S01]  /*19100*/  IMAD.MOV.U32 R247, RZ, RZ, R4 ;  /* 0x000000fffff77224 */ /* 0x000fe200078e0004 */
[----:B------:R-:W-:-:S05]  /*19110*/  IABS R4, R5 ;  /* 0x0000000500047213 */ /* 0x000fca0000000000 */
[----:B------:R-:W-:Y:S01]  /*19120*/  HMMA.16816.F32.BF16 R172, R20, R6, R172 ;  /* 0x0000000614ac723c */ /* 0x000fe200000418ac */
[----:B------:R-:W-:-:S07]  /*19130*/  IADD3 R162, R0, 0x20, RZ ;  /* 0x0000002000a27810 */ /* 0x000fce0007ffe0ff */
[C---:B---3--:R-:W-:Y:S08]  /*19140*/  HMMA.16816.F32.BF16 R176, R20.reuse, R12, R176 ;  /* 0x0000000c14b0723c */ /* 0x048ff000000418b0 */
[----:B------:R-:W-:Y:S07]  /*19150*/  HMMA.16816.F32.BF16 R164, R20, R14, R164 ;  /* 0x0000000e14a4723c */ /* 0x000fee00000418a4 */
[----:B------:R-:W-:-:S02]  /*19160*/  IMAD.MOV.U32 R21, RZ, RZ, R4 ;  /* 0x000000ffff157224 */ /* 0x000fc400078e0004 */
[----:B------:R-:W3:Y:S01]  /*19170*/  LDSM.16.M88.4 R4, [R191+0x5000] ;  /* 0x00500000bf04783b */ /* 0x000ee20000000200 */
[--C-:B------:R-:W-:Y:S01]  /*19180*/  IMAD.IADD R12, R230, 0x1, -R162.reuse ;  /* 0x00000001e60c7824 */ /* 0x100fe200078e0aa2 */
[----:B--2---:R-:W-:Y:S01]  /*19190*/  HMMA.16816.F32.BF16 R24, R144, R16, R24 ;  /* 0x000000109018723c */ /* 0x004fe20000041818 */
[----:B------:R-:W-:-:S03]  /*191a0*/  IMAD.IADD R13, R227, 0x1, -R162 ;  /* 0x00000001e30d7824 */ /* 0x000fc600078e0aa2 */
[----:B------:R-:W-:-:S03]  /*191b0*/  IABS R12, R12 ;  /* 0x0000000c000c7213 */ /* 0x000fc60000000000 */
[----:B------:R-:W-:Y:S02]  /*191c0*/  IADD3 R16, R0, 0x21, RZ ;  /* 0x0000002100107810 */ /* 0x000fe40007ffe0ff */
[----:B------:R-:W-:Y:S01]  /*191d0*/  IMAD.MOV.U32 R17, RZ, RZ, R12 ;  /* 0x000000ffff117224 */ /* 0x000fe200078e000c */
[----:B------:R-:W-:Y:S02]  /*191e0*/  IABS R12, R13 ;  /* 0x0000000d000c7213 */ /* 0x000fe40000000000 */
[----:B------:R-:W-:Y:S01]  /*191f0*/  IMAD.IADD R13, R230, 0x1, -R16 ;  /* 0x00000001e60d7824 */ /* 0x000fe200078e0a10 */
[----:B------:R-:W-:Y:S07]  /*19200*/  HMMA.16816.F32.BF16 R172, R144, R18, R172 ;  /* 0x0000001290ac723c */ /* 0x000fee00000418ac */
[----:B------:R-:W-:Y:S01]  /*19210*/  IMAD.MOV.U32 R19, RZ, RZ, R12 ;  /* 0x000000ffff137224 */ /* 0x000fe200078e000c */
[----:B------:R-:W-:Y:S01]  /*19220*/  IABS R12, R13 ;  /* 0x0000000d000c7213 */ /* 0x000fe20000000000 */
[----:B------:R-:W-:Y:S01]  /*19230*/  IMAD.IADD R18, R227, 0x1, -R16 ;  /* 0x00000001e3127824 */ /* 0x000fe200078e0a10 */
[----:B-1----:R-:W-:Y:S04]  /*19240*/  HMMA.16816.F32.BF16 R32, R28, R8, R32 ;  /* 0x000000081c20723c */ /* 0x002fe80000041820 */
[----:B------:R-:W-:-:S03]  /*19250*/  IABS R18, R18 ;  /* 0x0000001200127213 */ /* 0x000fc60000000000 */
[----:B------:R-:W-:Y:S01]  /*19260*/  IMAD.MOV.U32 R9, RZ, RZ, R12 ;  /* 0x000000ffff097224 */ /* 0x000fe200078e000c */
[----:B------:R-:W-:Y:S01]  /*19270*/  IADD3 R8, R0, 0x28, RZ ;  /* 0x0000002800087810 */ /* 0x000fe20007ffe0ff */
[----:B------:R-:W1:Y:S01]  /*19280*/  LDSM.16.M88.4 R12, [R195+0xb800] ;  /* 0x00b80000c30c783b */ /* 0x000e620000000200 */
[----:B------:R-:W-:Y:S01]  /*19290*/  HMMA.16816.F32.BF16 R148, R28, R10, R148 ;  /* 0x0000000a1c94723c */ /* 0x000fe20000041894 */
[----:B------:R-:W-:Y:S02]  /*192a0*/  IMAD.MOV.U32 R249, RZ, RZ, R18 ;  /* 0x000000fffff97224 */ /* 0x000fe400078e0012 */
[----:B------:R-:W-:-:S04]  /*192b0*/  IMAD.IADD R18, R227, 0x1, -R8 ;  /* 0x00000001e3127824 */ /* 0x000fc800078e0a08 */
[----:B------:R-:W-:Y:S01]  /*192c0*/  IADD3 R10, R0, 0x29, RZ ;  /* 0x00000029000a7810 */ /* 0x000fe20007ffe0ff */
[----:B---3--:R-:W-:Y:S01]  /*192d0*/  HMMA.16816.F32.BF16 R24, R28, R4, R24 ;  /* 0x000000041c18723c */ /* 0x008fe20000041818 */
[----:B------:R-:W-:-:S06]  /*192e0*/  IABS R18, R18 ;  /* 0x0000001200127213 */ /* 0x000fcc0000000000 */
[----:B------:R-:W-:Y:S01]  /*192f0*/  IMAD.IADD R4, R230, 0x1, -R10 ;  /* 0x00000001e6047824 */ /* 0x000fe200078e0a0a */
[----:B------:R2:W-:Y:S04]  /*19300*/  I2F R251, R18 ;  /* 0x0000001200fb7306 */ /* 0x0005e80000201400 */
[----:B------:R-:W-:Y:S01]  /*19310*/  IABS R4, R4 ;  /* 0x0000000400047213 */ /* 0x000fe20000000000 */
[----:B----4-:R-:W-:-:S04]  /*19320*/  FMUL.FTZ R20, R140, R2 ;  /* 0x000000028c147220 */ /* 0x010fc80000410000 */
[----:B------:R-:W-:Y:S01]  /*19330*/  IMAD.MOV.U32 R240, RZ, RZ, R4 ;  /* 0x000000fffff07224 */ /* 0x000fe200078e0004 */
[----:B--2---:R-:W-:-:S05]  /*19340*/  IADD3 R18, R0, 0x30, RZ ;  /* 0x0000003000127810 */ /* 0x004fca0007ffe0ff */
[----:B------:R-:W-:Y:S01]  /*19350*/  IMAD.IADD R4, R230, 0x1, -R18 ;  /* 0x00000001e6047824 */ /* 0x000fe200078e0a12 */
[----:B------:R-:W-:Y:S01]  /*19360*/  IADD3 R234, R0, 0x39, RZ ;  /* 0x0000003900ea7810 */ /* 0x000fe20007ffe0ff */
[----:B------:R-:W-:Y:S03]  /*19370*/  I2F R155, R155 ;  /* 0x0000009b009b7306 */ /* 0x000fe60000201400 */
[----:B------:R-:W-:Y:S01]  /*19380*/  IABS R4, R4 ;  /* 0x0000000400047213 */ /* 0x000fe20000000000 */
[----:B------:R-:W-:-:S04]  /*19390*/  IMAD.IADD R153, R227, 0x1, -R0 ;  /* 0x00000001e3997824 */ /* 0x000fc800078e0a00 */
[----:B------:R-:W2:Y:S01]  /*193a0*/  MUFU.TANH R20, R20 ;  /* 0x0000001400147308 */ /* 0x000ea20000002400 */
[-C--:B------:R-:W-:Y:S01]  /*193b0*/  FMUL.FTZ R5, R136, R2.reuse ;  /* 0x0000000288057220 */ /* 0x080fe20000410000 */
[----:B------:R-:W-:Y:S06]  /*193c0*/  HMMA.16816.F32.BF16 R172, R28, R6, R172 ;  /* 0x000000061cac723c */ /* 0x000fec00000418ac */
[----:B------:R3:W-:Y:S01]  /*193d0*/  I2F R250, R4 ;  /* 0x0000000400fa7306 */ /* 0x0007e20000201400 */
[----:B------:R-:W-:Y:S01]  /*193e0*/  IABS R153, R153 ;  /* 0x0000009900997213 */ /* 0x000fe20000000000 */
[----:B------:R-:W-:-:S02]  /*193f0*/  FMUL.FTZ R7, R142, R2 ;  /* 0x000000028e077220 */ /* 0x000fc40000410000 */
[-C--:B------:R-:W-:Y:S02]  /*19400*/  FMUL.FTZ R6, R143, R2.reuse ;  /* 0x000000028f067220 */ /* 0x080fe40000410000 */
[----:B------:R-:W-:Y:S02]  /*19410*/  FMUL.FTZ R22, R137, R2 ;  /* 0x0000000289167220 */ /* 0x000fe40000410000 */
[----:B------:R-:W-:Y:S01]  /*19420*/  I2F R163, R163 ;  /* 0x000000a300a37306 */ /* 0x000fe20000201400 */
[----:B---3--:R-:W-:-:S07]  /*19430*/  IMAD.IADD R4, R227, 0x1, -R234 ;  /* 0x00000001e3047824 */ /* 0x008fce00078e0aea */
[----:B------:R-:W3:Y:S01]  /*19440*/  MUFU.TANH R5, R5 ;  /* 0x0000000500057308 */ /* 0x000ee20000002400 */
[----:B------:R-:W-:Y:S01]  /*19450*/  IABS R4, R4 ;  /* 0x0000000400047213 */ /* 0x000fe20000000000 */
[----:B-1----:R-:W-:Y:S01]  /*19460*/  HMMA.16816.F32.BF16 R176, R144, R12, R176 ;  /* 0x0000000c90b0723c */ /* 0x002fe200000418b0 */
[----:B------:R-:W-:-:S05]  /*19470*/  ISETP.GE.AND P5, PT, R0, R229, PT ;  /* 0x000000e50000720c */ /* 0x000fca0003fa6270 */
[----:B------:R-:W-:Y:S01]  /*19480*/  I2F R13, R4 ;  /* 0x00000004000d7306 */ /* 0x000fe20000201400 */
[----:B--2---:R-:W-:Y:S01]  /*19490*/  FFMA.FTZ R20, -R224, R155, R20 ;  /* 0x0000009be0147223 */ /* 0x004fe20000010114 */
[----:B------:R-:W-:-:S06]  /*194a0*/  ISETP.GE.OR P5, PT, R0, R228, !P5 ;  /* 0x000000e40000720c */ /* 0x000fcc0006fa6670 */
[----:B------:R-:W-:Y:S08]  /*194b0*/  I2F R153, R153 ;  /* 0x0000009900997306 */ /* 0x000ff00000201400 */
[----:B------:R-:W-:Y:S08]  /*194c0*/  I2F R159, R159 ;  /* 0x0000009f009f7306 */ /* 0x000ff00000201400 */
[----:B------:R-:W-:Y:S08]  /*194d0*/  I2F R169, R169 ;  /* 0x000000a900a97306 */ /* 0x000ff00000201400 */
[----:B------:R1:W2:Y:S08]  /*194e0*/  MUFU.TANH R4, R22 ;  /* 0x0000001600047308 */ /* 0x0002b00000002400 */
[----:B------:R-:W4:Y:S08]  /*194f0*/  MUFU.TANH R7, R7 ;  /* 0x0000000700077308 */ /* 0x000f300000002400 */
[----:B------:R-:W5:Y:S01]  /*19500*/  MUFU.TANH R6, R6 ;  /* 0x0000000600067308 */ /* 0x000f620000002400 */
[----:B-1----:R-:W-:Y:S01]  /*19510*/  FMUL.FTZ R22, R33, R2 ;  /* 0x0000000221167220 */ /* 0x002fe20000410000 */
[----:B------:R-:W-:-:S02]  /*19520*/  FSEL R33, R20, -INF , !P5 ;  /* 0xff80000014217808 */ /* 0x000fc40006800000 */
[-C--:B------:R-:W-:Y:S01]  /*19530*/  ISETP.GE.AND P5, PT, R134, R229.reuse, PT ;  /* 0x000000e58600720c */ /* 0x080fe20003fa6270 */
[----:B------:R-:W-:Y:S01]  /*19540*/  FMUL.FTZ R34, R34, R2 ;  /* 0x0000000222227220 */ /* 0x000fe20000410000 */
[C---:B------:R-:W-:Y:S01]  /*19550*/  ISETP.GE.AND P2, PT, R133.reuse, R229, PT ;  /* 0x000000e58500720c */ /* 0x040fe20003f46270 */
[----:B---3--:R-:W-:Y:S01]  /*19560*/  FFMA.FTZ R5, -R224, R163, R5 ;  /* 0x000000a3e0057223 */ /* 0x008fe20000010105 */
[----:B------:R-:W-:Y:S02]  /*19570*/  ISETP.GE.AND P1, PT, R133, R226, PT ;  /* 0x000000e28500720c */ /* 0x000fe40003f26270 */
[----:B------:R-:W-:Y:S01]  /*19580*/  ISETP.GE.OR P5, PT, R134, R228, !P5 ;  /* 0x000000e48600720c */ /* 0x000fe20006fa6670 */
[----:B------:R-:W-:Y:S01]  /*19590*/  FMUL.FTZ R137, R139, R2 ;  /* 0x000000028b897220 */ /* 0x000fe20000410000 */
[C---:B------:R-:W-:Y:S01]  /*195a0*/  ISETP.GE.OR P2, PT, R133.reuse, R228, !P2 ;  /* 0x000000e48500720c */ /* 0x040fe20005746670 */
[----:B------:R5:W-:Y:S01]  /*195b0*/  MUFU.TANH R139, R34 ;  /* 0x00000022008b7308 */ /* 0x000be20000002400 */
[----:B------:R-:W-:Y:S01]  /*195c0*/  ISETP.GE.OR P1, PT, R133, R225, !P1 ;  /* 0x000000e18500720c */ /* 0x000fe20004f26670 */
[----:B------:R-:W-:Y:S01]  /*195d0*/  FMUL.FTZ R20, R35, R2 ;  /* 0x0000000223147220 */ /* 0x000fe20000410000 */
[----:B------:R-:W-:Y:S01]  /*195e0*/  FSEL R133, R5, -INF , !P5 ;  /* 0xff80000005857808 */ /* 0x000fe20006800000 */
[----:B--2---:R-:W-:-:S02]  /*195f0*/  FFMA.FTZ R35, -R224, R169, R4 ;  /* 0x000000a9e0237223 */ /* 0x004fc40000010104 */
[C---:B----4-:R-:W-:Y:S02]  /*19600*/  FFMA.FTZ R136, -R224.reuse, R153, R7 ;  /* 0x00000099e0887223 */ /* 0x050fe40000010107 */
[-C--:B------:R-:W-:Y:S02]  /*19610*/  FMUL.FTZ R141, R141, R2.reuse ;  /* 0x000000028d8d7220 */ /* 0x080fe40000410000 */
[----:B-----5:R-:W-:Y:S02]  /*19620*/  FFMA.FTZ R34, -R224, R159, R6 ;  /* 0x0000009fe0227223 */ /* 0x020fe40000010106 */
[----:B------:R-:W1:Y:S01]  /*19630*/  LDSM.16.M88.4 R4, [R191+0x5800] ;  /* 0x00580000bf04783b */ /* 0x000e620000000200 */
[----:B------:R-:W-:Y:S01]  /*19640*/  IMAD.IADD R161, R227, 0x1, -R134 ;  /* 0x00000001e3a17824 */ /* 0x000fe200078e0a86 */
[----:B------:R-:W2:Y:S01]  /*19650*/  MUFU.TANH R141, R141 ;  /* 0x0000008d008d7308 */ /* 0x000ea20000002400 */
[----:B------:R-:W-:Y:S01]  /*19660*/  FMUL.FTZ R23, R138, R2 ;  /* 0x000000028a177220 */ /* 0x000fe20000410000 */
[----:B------:R-:W-:Y:S01]  /*19670*/  HMMA.16816.F32.BF16 R164, R144, R14, R164 ;  /* 0x0000000e90a4723c */ /* 0x000fe200000418a4 */
[----:B------:R-:W-:Y:S01]  /*19680*/  ISETP.GE.AND P6, PT, R0, R226, PT ;  /* 0x000000e20000720c */ /* 0x000fe20003fc6270 */
[----:B------:R-:W-:Y:S01]  /*19690*/  FMUL.FTZ R32, R32, R2 ;  /* 0x0000000220207220 */ /* 0x000fe20000410000 */
[----:B------:R-:W-:-:S03]  /*196a0*/  IABS R161, R161 ;  /* 0x000000a100a17213 */ /* 0x000fc60000000000 */
[----:B------:R-:W-:Y:S01]  /*196b0*/  I2F R171, R171 ;  /* 0x000000ab00ab7306 */ /* 0x000fe20000201400 */
[C---:B------:R-:W-:Y:S02]  /*196c0*/  IADD3 R248, R0.reuse, 0x31, RZ ;  /* 0x0000003100f87810 */ /* 0x040fe40007ffe0ff */
[----:B------:R-:W-:-:S05]  /*196d0*/  IADD3 R238, R0, 0x38, RZ ;  /* 0x0000003800ee7810 */ /* 0x000fca0007ffe0ff */
[----:B------:R-:W-:Y:S01]  /*196e0*/  I2F R237, R237 ;  /* 0x000000ed00ed7306 */ /* 0x000fe20000201400 */
[----:B------:R-:W-:Y:S01]  /*196f0*/  ISETP.GE.OR P6, PT, R0, R225, !P6 ;  /* 0x000000e10000720c */ /* 0x000fe200077c6670 */
[----:B------:R-:W-:-:S06]  /*19700*/  FMUL.FTZ R148, R148, R2 ;  /* 0x0000000294947220 */ /* 0x000fcc0000410000 */
[----:B------:R-:W-:Y:S01]  /*19710*/  MUFU.TANH R137, R137 ;  /* 0x0000008900897308 */ /* 0x000fe20000002400 */
[----:B--2---:R-:W-:Y:S01]  /*19720*/  FFMA.FTZ R0, -R224, R157, R141 ;  /* 0x0000009de0007223 */ /* 0x004fe2000001018d */
[----:B------:R-:W-:Y:S01]  /*19730*/  ISETP.GE.AND P5, PT, R152, R229, PT ;  /* 0x000000e59800720c */ /* 0x000fe20003fa6270 */
[----:B------:R-:W-:-:S05]  /*19740*/  FMUL.FTZ R142, R149, R2 ;  /* 0x00000002958e7220 */ /* 0x000fca0000410000 */
[----:B------:R-:W-:Y:S01]  /*19750*/  I2F R245, R245 ;  /* 0x000000f500f57306 */ /* 0x000fe20000201400 */
[----:B------:R-:W-:Y:S02]  /*19760*/  IMAD.IADD R11, R230, 0x1, -R8 ;  /* 0x00000001e60b7824 */ /* 0x000fe400078e0a08 */
[----:B------:R-:W-:-:S05]  /*19770*/  FMUL.FTZ R24, R24, R2 ;  /* 0x0000000218187220 */ /* 0x000fca0000410000 */
[----:B------:R-:W-:Y:S08]  /*19780*/  I2F R239, R239 ;  /* 0x000000ef00ef7306 */ /* 0x000ff00000201400 */
[----:B------:R-:W-:Y:S01]  /*19790*/  MUFU.TANH R20, R20 ;  /* 0x0000001400147308 */ /* 0x000fe20000002400 */
[----:B------:R-:W-:-:S07]  /*197a0*/  FMUL.FTZ R25, R25, R2 ;  /* 0x0000000219197220 */ /* 0x000fce0000410000 */
[----:B------:R-:W-:Y:S08]  /*197b0*/  I2F R241, R241 ;  /* 0x000000f100f17306 */ /* 0x000ff00000201400 */
[----:B------:R-:W-:Y:S08]  /*197c0*/  MUFU.TANH R22, R22 ;  /* 0x0000001600167308 */ /* 0x000ff00000002400 */
[----:B------:R-:W-:Y:S08]  /*197d0*/  I2F R247, R247 ;  /* 0x000000f700f77306 */ /* 0x000ff00000201400 */
[----:B------:R-:W-:Y:S08]  /*197e0*/  I2F R235, R235 ;  /* 0x000000eb00eb7306 */ /* 0x000ff00000201400 */
[----:B------:R-:W-:Y:S01]  /*197f0*/  I2F R17, R17 ;  /* 0x0000001100117306 */ /* 0x000fe20000201400 */
[-C--:B------:R-:W-:Y:S01]  /*19800*/  FMUL.FTZ R26, R26, R2.reuse ;  /* 0x000000021a1a7220 */ /* 0x080fe20000410000 */
[----:B------:R-:W-:Y:S01]  /*19810*/  FSEL R34, R34, -INF , !P1 ;  /* 0xff80000022227808 */ /* 0x000fe20004800000 */
[----:B------:R-:W-:Y:S01]  /*19820*/  FMUL.FTZ R173, R173, R2 ;  /* 0x00000002adad7220 */ /* 0x000fe20000410000 */
[----:B------:R-:W-:-:S04]  /*19830*/  DEPBAR.LE SB0, 0x0 ;  /* 0x000080000000791a */ /* 0x000fc80000000000 */
[----:B------:R-:W-:Y:S08]  /*19840*/  I2F R161, R161 ;  /* 0x000000a100a17306 */ /* 0x000ff00000201400 */
[----:B------:R-:W2:Y:S01]  /*19850*/  MUFU.TANH R23, R23 ;  /* 0x0000001700177308 */ /* 0x000ea20000002400 */
[----:B------:R-:W-:-:S07]  /*19860*/  FSEL R0, R0, -INF , !P2 ;  /* 0xff80000000007808 */ /* 0x000fce0005000000 */
[----:B------:R3:W4:Y:S01]  /*19870*/  MUFU.TANH R140, R32 ;  /* 0x00000020008c7308 */ /* 0x0007220000002400 */
[----:B------:R-:W-:Y:S01]  /*19880*/  ISETP.GE.AND P2, PT, R134, R226, PT ;  /* 0x000000e28600720c */ /* 0x000fe20003f46270 */
[----:B-1----:R-:W-:Y:S01]  /*19890*/  HMMA.16816.F32.BF16 R176, R28, R4, R176 ;  /* 0x000000041cb0723c */ /* 0x002fe200000418b0 */
[----:B------:R-:W-:Y:S02]  /*198a0*/  ISETP.GE.OR P5, PT, R152, R228, !P5 ;  /* 0x000000e49800720c */ /* 0x000fe40006fa6670 */
[----:B------:R-:W-:-:S03]  /*198b0*/  ISETP.GE.OR P2, PT, R134, R225, !P2 ;  /* 0x000000e18600720c */ /* 0x000fc60005746670 */
[----:B------:R-:W1:Y:S01]  /*198c0*/  MUFU.TANH R141, R148 ;  /* 0x00000094008d7308 */ /* 0x000e620000002400 */
[----:B--2---:R-:W-:Y:S01]  /*198d0*/  FFMA.FTZ R23, -R224, R161, R23 ;  /* 0x000000a1e0177223 */ /* 0x004fe20000010117 */
[----:B------:R-:W-:Y:S02]  /*198e0*/  FSEL R136, R136, -INF , !P6 ;  /* 0xff80000088887808 */ /* 0x000fe40007000000 */
[----:B------:R-:W-:Y:S02]  /*198f0*/  ISETP.GE.AND P6, PT, R154, R229, PT ;  /* 0x000000e59a00720c */ /* 0x000fe40003fc6270 */
[----:B------:R-:W-:Y:S01]  /*19900*/  FSEL R35, R35, -INF , !P5 ;  /* 0xff80000023237808 */ /* 0x000fe20006800000 */
[----:B---3--:R-:W-:Y:S01]  /*19910*/  FFMA.FTZ R32, -R224, R171, R137 ;  /* 0x000000abe0207223 */ /* 0x008fe20000010189 */
[----:B------:R-:W-:Y:S01]  /*19920*/  FSEL R137, R23, -INF , !P2 ;  /* 0xff80000017897808 */ /* 0x000fe20005000000 */
[----:B------:R-:W-:Y:S01]  /*19930*/  FMUL.FTZ R23, R27, R2 ;  /* 0x000000021b177220 */ /* 0x000fe20000410000 */
[----:B------:R-:W-:Y:S01]  /*19940*/  ISETP.GE.AND P5, PT, R152, R226, PT ;  /* 0x000000e29800720c */ /* 0x000fe20003fa6270 */
[----:B----4-:R-:W-:Y:S01]  /*19950*/  FFMA.FTZ R27, -R224, R237, R140 ;  /* 0x000000ede01b7223 */ /* 0x010fe2000001018c */
[----:B------:R-:W-:Y:S01]  /*19960*/  ISETP.GE.OR P6, PT, R154, R228, !P6 ;  /* 0x000000e49a00720c */ /* 0x000fe200077c6670 */
[----:B------:R-:W2:Y:S01]  /*19970*/  MUFU.TANH R142, R142 ;  /* 0x0000008e008e7308 */ /* 0x000ea20000002400 */
[----:B------:R-:W-:Y:S01]  /*19980*/  HMMA.16816.F32.BF16 R164, R28, R6, R164 ;  /* 0x000000061ca4723c */ /* 0x000fe200000418a4 */
[----:B------:R-:W-:Y:S01]  /*19990*/  IABS R11, R11 ;  /* 0x0000000b000b7213 */ /* 0x000fe20000000000 */
[-C--:B------:R-:W-:Y:S01]  /*199a0*/  FMUL.FTZ R4, R172, R2.reuse ;  /* 0x00000002ac047220 */ /* 0x080fe20000410000 */
[----:B------:R-:W-:Y:S01]  /*199b0*/  ISETP.GE.OR P5, PT, R152, R225, !P5 ;  /* 0x000000e19800720c */ /* 0x000fe20006fa6670 */
[-C--:B------:R-:W-:Y:S01]  /*199c0*/  FMUL.FTZ R138, R150, R2.reuse ;  /* 0x00000002968a7220 */ /* 0x080fe20000410000 */
[----:B------:R-:W-:Y:S01]  /*199d0*/  FSEL R27, R27, -INF , !P6 ;  /* 0xff8000001b1b7808 */ /* 0x000fe20007000000 */
[----:B------:R-:W-:Y:S01]  /*199e0*/  FMUL.FTZ R149, R151, R2 ;  /* 0x0000000297957220 */ /* 0x000fe20000410000 */
[----:B------:R-:W3:Y:S01]  /*199f0*/  MUFU.TANH R134, R24 ;  /* 0x0000001800867308 */ /* 0x000ee20000002400 */
[----:B------:R-:W-:-:S02]  /*19a00*/  ISETP.GE.AND P6, PT, R158, R229, PT ;  /* 0x000000e59e00720c */ /* 0x000fc40003fc6270 */
[----:B------:R-:W-:Y:S02]  /*19a10*/  FSEL R32, R32, -INF , !P5 ;  /* 0xff80000020207808 */ /* 0x000fe40006800000 */
[----:B------:R-:W-:-:S03]  /*19a20*/  ISETP.GE.AND P5, PT, R156, R226, PT ;  /* 0x000000e29c00720c */ /* 0x000fc60003fa6270 */
[----:B------:R1:W-:Y:S01]  /*19a30*/  MUFU.TANH R143, R25 ;  /* 0x00000019008f7308 */ /* 0x0003e20000002400 */
[----:B------:R-:W-:Y:S02]  /*19a40*/  ISETP.GE.AND P2, PT, R156, R229, PT ;  /* 0x000000e59c00720c */ /* 0x000fe40003f46270 */
[----:B------:R-:W-:Y:S01]  /*19a50*/  ISETP.GE.OR P6, PT, R158, R228, !P6 ;  /* 0x000000e49e00720c */ /* 0x000fe200077c6670 */
[----:B------:R-:W-:-:S04]  /*19a60*/  FFMA.FTZ R20, -R224, R239, R20 ;  /* 0x000000efe0147223 */ /* 0x000fc80000010114 */
[----:B------:R-:W-:Y:S01]  /*19a70*/  I2F R11, R11 ;  /* 0x0000000b000b7306 */ /* 0x000fe20000201400 */
[----:B------:R-:W-:Y:S01]  /*19a80*/  ISETP.GE.OR P5, PT, R156, R225, !P5 ;  /* 0x000000e19c00720c */ /* 0x000fe20006fa6670 */
[----:B------:R-:W-:Y:S01]  /*19a90*/  FFMA.FTZ R22, -R224, R241, R22 ;  /* 0x000000f1e0167223 */ /* 0x000fe20000010116 */
[----:B------:R-:W-:Y:S01]  /*19aa0*/  ISETP.GE.OR P2, PT, R156, R228, !P2 ;  /* 0x000000e49c00720c */ /* 0x000fe20005746670 */
[----:B-1----:R-:W-:-:S04]  /*19ab0*/  FFMA.FTZ R25, -R224, R245, R141 ;  /* 0x000000f5e0197223 */ /* 0x002fc8000001018d */
[----:B------:R-:W1:Y:S01]  /*19ac0*/  MUFU.TANH R4, R4 ;  /* 0x0000000400047308 */ /* 0x000e620000002400 */
[----:B------:R-:W-:Y:S02]  /*19ad0*/  ISETP.GE.AND P1, PT, R154, R226, PT ;  /* 0x000000e29a00720c */ /* 0x000fe40003f26270 */
[----:B------:R-:W-:-:S05]  /*19ae0*/  FSEL R25, R25, -INF , !P6 ;  /* 0xff80000019197808 */ /* 0x000fca0007000000 */
[----:B------:R-:W4:Y:S01]  /*19af0*/  I2F R9, R9 ;  /* 0x0000000900097306 */ /* 0x000f220000201400 */
[----:B------:R-:W-:Y:S01]  /*19b00*/  ISETP.GE.AND P6, PT, R160, R229, PT ;  /* 0x000000e5a000720c */ /* 0x000fe20003fc6270 */
[----:B--2---:R-:W-:-:S06]  /*19b10*/  FFMA.FTZ R24, -R224, R247, R142 ;  /* 0x000000f7e0187223 */ /* 0x004fcc000001018e */
[----:B------:R-:W-:Y:S01]  /*19b20*/  I2F R243, R243 ;  /* 0x000000f300f37306 */ /* 0x000fe20000201400 */
[----:B------:R-:W-:-:S07]  /*19b30*/  IMAD.IADD R168, R227, 0x1, -R10 ;  /* 0x00000001e3a87824 */ /* 0x000fce00078e0a0a */
[----:B------:R-:W-:Y:S01]  /*19b40*/  I2F R21, R21 ;  /* 0x0000001500157306 */ /* 0x000fe20000201400 */
[----:B------:R-:W-:-:S07]  /*19b50*/  ISETP.GE.OR P6, PT, R160, R228, !P6 ;  /* 0x000000e4a000720c */ /* 0x000fce00077c6670 */
[----:B------:R-:W2:Y:S01]  /*19b60*/  MUFU.TANH R138, R138 ;  /* 0x0000008a008a7308 */ /* 0x000ea20000002400 */
[----:B------:R-:W-:-:S07]  /*19b70*/  FMUL.FTZ R176, R176, R2 ;  /* 0x00000002b0b07220 */ /* 0x000fce0000410000 */
[----:B------:R-:W5:Y:S01]  /*19b80*/  MUFU.TANH R149, R149 ;  /* 0x0000009500957308 */ /* 0x000f620000002400 */
[----:B------:R-:W-:Y:S01]  /*19b90*/  IMAD.IADD R246, R230, 0x1, -R248 ;  /* 0x00000001e6f67824 */ /* 0x000fe200078e0af8 */
[----:B------:R-:W-:-:S06]  /*19ba0*/  ISETP.GE.OR P1, PT, R154, R225, !P1 ;  /* 0x000000e19a00720c */ /* 0x000fcc0004f26670 */
[----:B------:R-:W-:Y:S01]  /*19bb0*/  I2F R249, R249 ;  /* 0x000000f900f97306 */ /* 0x000fe20000201400 */
[----:B------:R-:W-:-:S07]  /*19bc0*/  IMAD.IADD R236, R230, 0x1, -R238 ;  /* 0x00000001e6ec7824 */ /* 0x000fce00078e0aee */
[----:B------:R1:W1:Y:S01]  /*19bd0*/  MUFU.TANH R5, R23 ;  /* 0x0000001700057308 */ /* 0x0002620000002400 */
[----:B---3--:R-:W-:Y:S01]  /*19be0*/  FFMA.FTZ R17, -R224, R17, R134 ;  /* 0x00000011e0117223 */ /* 0x008fe20000010186 */
[----:B------:R-:W-:-:S06]  /*19bf0*/  FSEL R24, R24, -INF , !P6 ;  /* 0xff80000018187808 */ /* 0x000fcc0007000000 */
[----:B------:R3:W-:Y:S01]  /*19c00*/  MUFU.TANH R148, R26 ;  /* 0x0000001a00947308 */ /* 0x0007e20000002400 */
[----:B------:R-:W-:Y:S02]  /*19c10*/  IABS R168, R168 ;  /* 0x000000a800a87213 */ /* 0x000fe40000000000 */
[----:B-1----:R-:W-:Y:S02]  /*19c20*/  FSEL R23, R20, -INF , !P5 ;  /* 0xff80000014177808 */ /* 0x002fe40006800000 */
[----:B------:R-:W-:-:S03]  /*19c30*/  ISETP.GE.AND P5, PT, R162, R229, PT ;  /* 0x000000e5a200720c */ /* 0x000fc60003fa6270 */
[----:B------:R-:W-:Y:S01]  /*19c40*/  I2F R240, R240 ;  /* 0x000000f000f07306 */ /* 0x000fe20000201400 */
[----:B---3--:R-:W-:Y:S01]  /*19c50*/  FSEL R26, R22, -INF , !P2 ;  /* 0xff800000161a7808 */ /* 0x008fe20005000000 */
[----:B------:R-:W-:-:S06]  /*19c60*/  FFMA.FTZ R22, -R224, R235, R139 ;  /* 0x000000ebe0167223 */ /* 0x000fcc000001018b */
[----:B------:R-:W1:Y:S01]  /*19c70*/  MUFU.TANH R15, R173 ;  /* 0x000000ad000f7308 */ /* 0x000e620000002400 */
[----:B------:R-:W-:Y:S01]  /*19c80*/  ISETP.GE.OR P5, PT, R162, R228, !P5 ;  /* 0x000000e4a200720c */ /* 0x000fe20006fa6670 */
[-C--:B------:R-:W-:Y:S01]  /*19c90*/  FMUL.FTZ R14, R174, R2.reuse ;  /* 0x00000002ae0e7220 */ /* 0x080fe20000410000 */
[----:B------:R-:W-:Y:S01]  /*19ca0*/  FSEL R22, R22, -INF , !P1 ;  /* 0xff80000016167808 */ /* 0x000fe20004800000 */
[----:B------:R-:W-:Y:S01]  /*19cb0*/  FMUL.FTZ R139, R175, R2 ;  /* 0x00000002af8b7220 */ /* 0x000fe20000410000 */
[----:B------:R-:W-:-:S03]  /*19cc0*/  ISETP.GE.AND P6, PT, R16, R229, PT ;  /* 0x000000e51000720c */ /* 0x000fc60003fc6270 */
[----:B------:R-:W3:Y:S01]  /*19cd0*/  I2F R19, R19 ;  /* 0x0000001300137306 */ /* 0x000ee20000201400 */
[----:B------:R-:W-:Y:S01]  /*19ce0*/  IABS R246, R246 ;  /* 0x000000f600f67213 */ /* 0x000fe20000000000 */
[----:B------:R-:W-:Y:S01]  /*19cf0*/  FFMA.FTZ R4, -R224, R11, R4 ;  /* 0x0000000be0047223 */ /* 0x000fe20000010104 */
[----:B------:R-:W-:Y:S01]  /*19d00*/  ISETP.GE.AND P2, PT, R158, R226, PT ;  /* 0x000000e29e00720c */ /* 0x000fe20003f46270 */
[----:B------:R-:W-:Y:S01]  /*19d10*/  FMUL.FTZ R11, R164, R2 ;  /* 0x00000002a40b7220 */ /* 0x000fe20000410000 */
[----:B------:R-:W-:-:S03]  /*19d20*/  ISETP.GE.AND P1, PT, R160, R226, PT ;  /* 0x000000e2a000720c */ /* 0x000fc60003f26270 */
[----:B------:R-:W1:Y:S01]  /*19d30*/  MUFU.TANH R7, R176 ;  /* 0x000000b000077308 */ /* 0x000e620000002400 */
[----:B------:R-:W-:Y:S01]  /*19d40*/  IABS R236, R236 ;  /* 0x000000ec00ec7213 */ /* 0x000fe20000000000 */
[----:B----4-:R-:W-:Y:S01]  /*19d50*/  FFMA.FTZ R9, -R224, R9, R143 ;  /* 0x00000009e0097223 */ /* 0x010fe2000001018f */
[----:B------:R-:W-:Y:S01]  /*19d60*/  FSEL R174, R17, -INF , !P5 ;  /* 0xff80000011ae7808 */ /* 0x000fe20006800000 */
[----:B------:R-:W-:Y:S01]  /*19d70*/  FMUL.FTZ R177, R177, R2 ;  /* 0x00000002b1b17220 */ /* 0x000fe20000410000 */
[----:B------:R-:W-:Y:S01]  /*19d80*/  ISETP.GE.AND P5, PT, R8, R229, PT ;  /* 0x000000e50800720c */ /* 0x000fe20003fa6270 */
[C---:B------:R-:W-:Y:S01]  /*19d90*/  IMAD.IADD R244, R227.reuse, 0x1, -R18 ;  /* 0x00000001e3f47824 */ /* 0x040fe200078e0a12 */
[-C--:B------:R-:W-:Y:S01]  /*19da0*/  ISETP.GE.OR P6, PT, R16, R228.reuse, !P6 ;  /* 0x000000e41000720c */ /* 0x080fe200077c6670 */
[----:B------:R-:W-:Y:S01]  /*19db0*/  IMAD.IADD R242, R227, 0x1, -R248 ;  /* 0x00000001e3f27824 */ /* 0x000fe200078e0af8 */
[----:B------:R-:W-:Y:S01]  /*19dc0*/  ISETP.GE.OR P2, PT, R158, R225, !P2 ;  /* 0x000000e19e00720c */ /* 0x000fe20005746670 */
[----:B--2---:R-:W-:Y:S01]  /*19dd0*/  FFMA.FTZ R138, -R224, R243, R138 ;  /* 0x000000f3e08a7223 */ /* 0x004fe2000001018a */
[----:B------:R-:W-:Y:S01]  /*19de0*/  ISETP.GE.OR P1, PT, R160, R225, !P1 ;  /* 0x000000e1a000720c */ /* 0x000fe20004f26670 */
[C---:B-----5:R-:W-:Y:S01]  /*19df0*/  FFMA.FTZ R149, -R224.reuse, R21, R149 ;  /* 0x00000015e0957223 */ /* 0x060fe20000010195 */
[----:B------:R-:W-:Y:S01]  /*19e00*/  I2F R168, R168 ;  /* 0x000000a800a87306 */ /* 0x000fe20000201400 */
[----:B------:R-:W-:Y:S01]  /*19e10*/  FFMA.FTZ R170, -R224, R249, R5 ;  /* 0x000000f9e0aa7223 */ /* 0x000fe20000010105 */
[----:B------:R-:W-:Y:S01]  /*19e20*/  ISETP.GE.OR P5, PT, R8, R228, !P5 ;  /* 0x000000e40800720c */ /* 0x000fe20006fa6670 */
[----:B------:R-:W-:Y:S01]  /*19e30*/  FMUL.FTZ R179, R179, R2 ;  /* 0x00000002b3b37220 */ /* 0x000fe20000410000 */
[----:B------:R-:W-:-:S04]  /*19e40*/  FSEL R175, R9, -INF , !P6 ;  /* 0xff80000009af7808 */ /* 0x000fc80007000000 */
[----:B------:R-:W2:Y:S01]  /*19e50*/  MUFU.TANH R14, R14 ;  /* 0x0000000e000e7308 */ /* 0x000ea20000002400 */
[----:B------:R-:W-:Y:S02]  /*19e60*/  IABS R244, R244 ;  /* 0x000000f400f47213 */ /* 0x000fe40000000000 */
[----:B------:R-:W-:Y:S02]  /*19e70*/  IABS R242, R242 ;  /* 0x000000f200f27213 */ /* 0x000fe40000000000 */
[----:B------:R-:W-:-:S03]  /*19e80*/  FSEL R21, R138, -INF , !P2 ;  /* 0xff8000008a157808 */ /* 0x000fc60005000000 */
[----:B------:R-:W4:Y:S01]  /*19e90*/  MUFU.TANH R139, R139 ;  /* 0x0000008b008b7308 */ /* 0x000f220000002400 */
[----:B------:R-:W-:Y:S02]  /*19ea0*/  FSEL R20, R149, -INF , !P1 ;  /* 0xff80000095147808 */ /* 0x000fe40004800000 */
[----:B------:R-:W-:Y:S01]  /*19eb0*/  ISETP.GE.AND P6, PT, R10, R229, PT ;  /* 0x000000e50a00720c */ /* 0x000fe20003fc6270 */
[----:B------:R-:W-:Y:S01]  /*19ec0*/  FMUL.FTZ R178, R178, R2 ;  /* 0x00000002b2b27220 */ /* 0x000fe20000410000 */
[----:B------:R-:W-:-:S03]  /*19ed0*/  ISETP.GE.AND P2, PT, R162, R226, PT ;  /* 0x000000e2a200720c */ /* 0x000fc60003f46270 */
[----:B------:R-:W-:Y:S01]  /*19ee0*/  I2F R246, R246 ;  /* 0x000000f600f67306 */ /* 0x000fe20000201400 */
[----:B------:R-:W-:Y:S01]  /*19ef0*/  ISETP.GE.AND P1, PT, R16, R226, PT ;  /* 0x000000e21000720c */ /* 0x000fe20003f26270 */
[----:B-1----:R-:W-:Y:S01]  /*19f00*/  FFMA.FTZ R15, -R224, R240, R15 ;  /* 0x000000f0e00f7223 */ /* 0x002fe2000001010f */
[----:B------:R-:W-:-:S05]  /*19f10*/  FSEL R173, R4, -INF , !P5 ;  /* 0xff80000004ad7808 */ /* 0x000fca0006800000 */
[----:B------:R-:W1:Y:S01]  /*19f20*/  MUFU.TANH R5, R177 ;  /* 0x000000b100057308 */ /* 0x000e620000002400 */
[----:B------:R-:W-:Y:S01]  /*19f30*/  ISETP.GE.AND P5, PT, R18, R229, PT ;  /* 0x000000e51200720c */ /* 0x000fe20003fa6270 */
[----:B------:R-:W-:Y:S01]  /*19f40*/  IMAD.IADD R12, R227, 0x1, -R238 ;  /* 0x00000001e30c7824 */ /* 0x000fe200078e0aee */
[----:B------:R-:W-:-:S05]  /*19f50*/  ISETP.GE.OR P6, PT, R10, R228, !P6 ;  /* 0x000000e40a00720c */ /* 0x000fca00077c6670 */
[----:B------:R-:W-:Y:S01]  /*19f60*/  I2F R236, R236 ;  /* 0x000000ec00ec7306 */ /* 0x000fe20000201400 */
[----:B------:R-:W-:Y:S01]  /*19f70*/  IMAD.IADD R232, R230, 0x1, -R234 ;  /* 0x00000001e6e87824 */ /* 0x000fe200078e0aea */
[----:B------:R-:W-:Y:S01]  /*19f80*/  ISETP.GE.OR P2, PT, R162, R225, !P2 ;  /* 0x000000e1a200720c */ /* 0x000fe20005746670 */
[----:B---3--:R-:W-:-:S05]  /*19f90*/  FFMA.FTZ R19, -R224, R19, R148 ;  /* 0x00000013e0137223 */ /* 0x008fca0000010194 */
[----:B------:R-:W3:Y:S01]  /*19fa0*/  MUFU.TANH R11, R11 ;  /* 0x0000000b000b7308 */ /* 0x000ee20000002400 */
[----:B------:R-:W-:Y:S01]  /*19fb0*/  ISETP.GE.OR P1, PT, R16, R225, !P1 ;  /* 0x000000e11000720c */ /* 0x000fe20004f26670 */
[----:B------:R-:W-:Y:S01]  /*19fc0*/  FFMA.FTZ R7, -R224, R250, R7 ;  /* 0x000000fae0077223 */ /* 0x000fe20000010107 */
[----:B------:R-:W-:Y:S01]  /*19fd0*/  ISETP.GE.OR P5, PT, R18, R228, !P5 ;  /* 0x000000e41200720c */ /* 0x000fe20006fa6670 */
[----:B------:R-:W-:Y:S01]  /*19fe0*/  FMUL.FTZ R167, R167, R2 ;  /* 0x00000002a7a77220 */ /* 0x000fe20000410000 */
[----:B------:R-:W-:-:S03]  /*19ff0*/  FSEL R172, R15, -INF , !P6 ;  /* 0xff8000000fac7808 */ /* 0x000fc60007000000 */
[----:B------:R-:W-:Y:S01]  /*1a000*/  I2F R244, R244 ;  /* 0x000000f400f47306 */ /* 0x000fe20000201400 */
[----:B------:R-:W-:Y:S01]  /*1a010*/  IABS R12, R12 ;  /* 0x0000000c000c7213 */ /* 0x000fe20000000000 */
[----:B------:R-:W-:Y:S01]  /*1a020*/  FMUL.FTZ R15, R165, R2 ;  /* 0x00000002a50f7220 */ /* 0x000fe20000410000 */
[----:B------:R-:W-:Y:S02]  /*1a030*/  IABS R232, R232 ;  /* 0x000000e800e87213 */ /* 0x000fe40000000000 */
[----:B------:R-:W-:-:S03]  /*1a040*/  FSEL R171, R19, -INF , !P2 ;  /* 0xff80000013ab7808 */ /* 0x000fc60005000000 */
[----:B------:R-:W-:Y:S01]  /*1a050*/  I2F R242, R242 ;  /* 0x000000f200f27306 */ /* 0x000fe20000201400 */
[----:B------:R-:W-:Y:S01]  /*1a060*/  FSEL R170, R170, -INF , !P1 ;  /* 0xff800000aaaa7808 */ /* 0x000fe20004800000 */
[----:B------:R-:W-:Y:S01]  /*1a070*/  FMUL.FTZ R166, R166, R2 ;  /* 0x00000002a6a67220 */ /* 0x000fe20000410000 */
[----:B------:R-:W-:-:S05]  /*1a080*/  ISETP.GE.AND P2, PT, R8, R226, PT ;  /* 0x000000e20800720c */ /* 0x000fca0003f46270 */
[----:B------:R-:W5:Y:S01]  /*1a090*/  MUFU.TANH R9, R178 ;  /* 0x000000b200097308 */ /* 0x000f620000002400 */
[----:B------:R-:W-:Y:S02]  /*1a0a0*/  ISETP.GE.AND P1, PT, R10, R226, PT ;  /* 0x000000e20a00720c */ /* 0x000fe40003f26270 */
[----:B------:R-:W-:-:S05]  /*1a0b0*/  FSEL R156, R7, -INF , !P5 ;  /* 0xff800000079c7808 */ /* 0x000fca0006800000 */
[----:B------:R-:W5:Y:S01]  /*1a0c0*/  MUFU.TANH R179, R179 ;  /* 0x000000b300b37308 */ /* 0x000f620000002400 */
[----:B------:R-:W-:Y:S01]  /*1a0d0*/  ISETP.GE.AND P5, PT, R238, R229, PT ;  /* 0x000000e5ee00720c */ /* 0x000fe20003fa6270 */
[----:B--2---:R-:W-:Y:S01]  /*1a0e0*/  FFMA.FTZ R14, -R224, R251, R14 ;  /* 0x000000fbe00e7223 */ /* 0x004fe2000001010e */
[-C--:B------:R-:W-:Y:S01]  /*1a0f0*/  ISETP.GE.OR P2, PT, R8, R225.reuse, !P2 ;  /* 0x000000e10800720c */ /* 0x080fe20005746670 */
[----:B----4-:R-:W-:Y:S01]  /*1a100*/  FFMA.FTZ R168, -R224, R168, R139 ;  /* 0x000000a8e0a87223 */ /* 0x010fe2000001018b */
[----:B------:R-:W-:Y:S01]  /*1a110*/  ISETP.GE.OR P1, PT, R10, R225, !P1 ;  /* 0x000000e10a00720c */ /* 0x000fe20004f26670 */
[----:B-1----:R-:W-:Y:S01]  /*1a120*/  FFMA.FTZ R154, -R224, R246, R5 ;  /* 0x000000f6e09a7223 */ /* 0x002fe20000010105 */
[----:B------:R-:W-:Y:S01]  /*1a130*/  ISETP.GE.OR P5, PT, R238, R228, !P5 ;  /* 0x000000e4ee00720c */ /* 0x000fe20006fa6670 */
[----:B------:R-:W-:Y:S01]  /*1a140*/  I2F R12, R12 ;  /* 0x0000000c000c7306 */ /* 0x000fe20000201400 */
[----:B---3--:R-:W-:Y:S01]  /*1a150*/  FFMA.FTZ R11, -R224, R236, R11 ;  /* 0x000000ece00b7223 */ /* 0x008fe2000001010b */
[----:B------:R-:W-:-:S02]  /*1a160*/  FSEL R169, R14, -INF , !P2 ;  /* 0xff8000000ea97808 */ /* 0x000fc40005000000 */
[----:B------:R-:W-:-:S04]  /*1a170*/  FSEL R168, R168, -INF , !P1 ;  /* 0xff800000a8a87808 */ /* 0x000fc80004800000 */
[----:B------:R-:W-:Y:S01]  /*1a180*/  I2F R232, R232 ;  /* 0x000000e800e87306 */ /* 0x000fe20000201400 */
[----:B------:R-:W-:Y:S02]  /*1a190*/  ISETP.GE.AND P2, PT, R18, R226, PT ;  /* 0x000000e21200720c */ /* 0x000fe40003f46270 */
[----:B------:R-:W-:-:S05]  /*1a1a0*/  ISETP.GE.AND P6, PT, R248, R229, PT ;  /* 0x000000e5f800720c */ /* 0x000fca0003fc6270 */
[----:B------:R-:W-:Y:S01]  /*1a1b0*/  MUFU.TANH R15, R15 ;  /* 0x0000000f000f7308 */ /* 0x000fe20000002400 */
[----:B------:R-:W-:Y:S02]  /*1a1c0*/  ISETP.GE.AND P1, PT, R248, R226, PT ;  /* 0x000000e2f800720c */ /* 0x000fe40003f26270 */
[----:B------:R-:W-:-:S05]  /*1a1d0*/  FSEL R153, R11, -INF , !P5 ;  /* 0xff8000000b997808 */ /* 0x000fca0006800000 */
[----:B------:R-:W1:Y:S01]  /*1a1e0*/  MUFU.TANH R5, R166 ;  /* 0x000000a600057308 */ /* 0x000e620000002400 */
[----:B------:R-:W-:-:S07]  /*1a1f0*/  ISETP.GT.AND P5, PT, R223, R210, PT ;  /* 0x000000d2df00720c */ /* 0x000fce0003fa4270 */
[----:B------:R-:W2:Y:S01]  /*1a200*/  MUFU.TANH R167, R167 ;  /* 0x000000a700a77308 */ /* 0x000ea20000002400 */
[----:B-----5:R-:W-:Y:S01]  /*1a210*/  FFMA.FTZ R9, -R224, R244, R9 ;  /* 0x000000f4e0097223 */ /* 0x020fe20000010109 */
[-C--:B------:R-:W-:Y:S01]  /*1a220*/  ISETP.GE.OR P2, PT, R18, R225.reuse, !P2 ;  /* 0x000000e11200720c */ /* 0x080fe20005746670 */
[----:B------:R-:W-:Y:S01]  /*1a230*/  FFMA.FTZ R140, -R224, R242, R179 ;  /* 0x000000f2e08c7223 */ /* 0x000fe200000101b3 */
[C---:B------:R-:W-:Y:S02]  /*1a240*/  ISETP.GE.OR P6, PT, R248.reuse, R228, !P6 ;  /* 0x000000e4f800720c */ /* 0x040fe400077c6670 */
[----:B------:R-:W-:Y:S02]  /*1a250*/  ISETP.GE.OR P1, PT, R248, R225, !P1 ;  /* 0x000000e1f800720c */ /* 0x000fe40004f26670 */
[----:B------:R-:W-:Y:S02]  /*1a260*/  FSEL R142, R9, -INF , !P2 ;  /* 0xff800000098e7808 */ /* 0x000fe40005000000 */
[----:B------:R-:W-:-:S02]  /*1a270*/  FSEL R154, R154, -INF , !P6 ;  /* 0xff8000009a9a7808 */ /* 0x000fc40007000000 */
[----:B------:R-:W-:Y:S02]  /*1a280*/  FSEL R140, R140, -INF , !P1 ;  /* 0xff8000008c8c7808 */ /* 0x000fe40004800000 */
[-C--:B------:R-:W-:Y:S02]  /*1a290*/  ISETP.GE.AND P2, PT, R238, R226.reuse, PT ;  /* 0x000000e2ee00720c */ /* 0x080fe40003f46270 */
[C---:B------:R-:W-:Y:S02]  /*1a2a0*/  ISETP.GE.AND P6, PT, R234.reuse, R229, PT ;  /* 0x000000e5ea00720c */ /* 0x040fe40003fc6270 */
[----:B------:R-:W-:Y:S01]  /*1a2b0*/  ISETP.GE.AND P1, PT, R234, R226, PT ;  /* 0x000000e2ea00720c */ /* 0x000fe20003f26270 */
[----:B-1----:R-:W-:Y:S01]  /*1a2c0*/  FFMA.FTZ R5, -R224, R12, R5 ;  /* 0x0000000ce0057223 */ /* 0x002fe20000010105 */
[----:B------:R-:W-:Y:S01]  /*1a2d0*/  ISETP.GE.OR P2, PT, R238, R225, !P2 ;  /* 0x000000e1ee00720c */ /* 0x000fe20005746670 */
[C---:B------:R-:W-:Y:S01]  /*1a2e0*/  FFMA.FTZ R15, -R224.reuse, R232, R15 ;  /* 0x000000e8e00f7223 */ /* 0x040fe2000001010f */
[----:B------:R-:W-:Y:S01]  /*1a2f0*/  BAR.SYNC.DEFER_BLOCKING 0x0 ;  /* 0x0000000000007b1d */ /* 0x000fe20000010000 */
[----:B--2---:R-:W-:Y:S01]  /*1a300*/  FFMA.FTZ R13, -R224, R13, R167 ;  /* 0x0000000de00d7223 */ /* 0x004fe200000101a7 */
[----:B------:R-:W-:-:S02]  /*1a310*/  ISETP.GE.OR P6, PT, R234, R228, !P6 ;  /* 0x000000e4ea00720c */ /* 0x000fc400077c6670 */
[----:B------:R-:W-:Y:S02]  /*1a320*/  ISETP.GE.OR P1, PT, R234, R225, !P1 ;  /* 0x000000e1ea00720c */ /* 0x000fe40004f26670 */
[----:B------:R-:W-:Y:S01]  /*1a330*/  BSSY B1, `(.L_x_6619) ;  /* 0x00000b0000017945 */ /* 0x000fe20003800000 */
[----:B------:R-:W-:Y:S01]  /*1a340*/  IMAD.MOV.U32 R164, RZ, RZ, R182 ;  /* 0x000000ffffa47224 */ /* 0x000fe200078e00b6 */
[----:B------:R-:W-:Y:S01]  /*1a350*/  FSEL R141, R5, -INF , !P2 ;  /* 0xff800000058d7808 */ /* 0x000fe20005000000 */
[----:B------:R-:W-:Y:S01]  /*1a360*/  IMAD.MOV.U32 R165, RZ, RZ, R183 ;  /* 0x000000ffffa57224 */ /* 0x000fe200078e00b7 */
[----:B------:R-:W-:Y:S02]  /*1a370*/  FSEL R143, R15, -INF , !P6 ;  /* 0xff8000000f8f7808 */ /* 0x000fe40007000000 */
[----:B------:R-:W-:Y:S01]  /*1a380*/  FSEL R150, R13, -INF , !P1 ;  /* 0xff8000000d967808 */ /* 0x000fe20004800000 */
[----:B------:R-:W-:Y:S05]  /*1a390*/  @!P5 BRA `(.L_x_6620) ;  /* 0x00000a900000d947 */ /* 0x000fea0003800000 */
[----:B------:R-:W-:Y:S01]  /*1a3a0*/  BSSY B0, `(.L_x_6621) ;  /* 0x0000044000007945 */ /* 0x000fe20003800000 */
[----:B------:R-:W-:Y:S05]  /*1a3b0*/  @!P0 BRA `(.L_x_6622) ;  /* 0x000003e000008947 */ /* 0x000fea0003800000 */
[----:B------:R-:W-:Y:S02]  /*1a3c0*/  ULDC.64 UR4, c[0x0][0x118] ;  /* 0x0000460000047ab9 */ /* 0x000fe40000000a00 */
[----:B------:R-:W2:Y:S01]  /*1a3d0*/  LD.E R13, [R180.64+0x170] ;  /* 0x00017004b40d7980 */ /* 0x000ea2000c101900 */
[----:B------:R-:W-:-:S02]  /*1a3e0*/  IMAD.SHL.U32 R4, R223, 0x40, RZ ;  /* 0x00000040df047824 */ /* 0x000fc400078e00ff */
        /* <DEDUP_REMOVED lines=59> */
.L_x_6622:
[----:B------:R-:W-:Y:S02]  /*1a7a0*/  ULDC.64 UR4, c[0x0][0x118] ;  /* 0x0000460000047ab9 */ /* 0x000fe40000000a00 */
[----:B------:R-:W2:Y:S02]  /*1a7b0*/  LD.E R7, [R180.64+0x38] ;  /* 0x00003804b4077980 */ /* 0x000ea4000c101900 */
[----:B--2---:R-:W-:-:S04]  /*1a7c0*/  LEA R7, -R7, RZ, 0x6 ;  /* 0x000000ff07077211 */ /* 0x004fc800078e31ff */
[----:B------:R-:W-:Y:S02]  /*1a7d0*/  SHF.R.S32.HI R6, RZ, 0x1f, R7 ;  /* 0x0000001fff067819 */ /* 0x000fe40000011407 */
.L_x_6623:
[----:B------:R-:W-:Y:S05]  /*1a7e0*/  BSYNC B0 ;  /* 0x0000000000007941 */ /* 0x000fea0003800000 */
.L_x_6621:
        /* <DEDUP_REMOVED lines=100> */
.L_x_6620:
[----:B------:R-:W-:Y:S05]  /*1ae30*/  BSYNC B1 ;  /* 0x0000000000017941 */ /* 0x000fea0003800000 */
.L_x_6619:
[----:B------:R-:W-:Y:S01]  /*1ae40*/  ULDC.64 UR4, c[0x0][0x118] ;  /* 0x0000460000047ab9 */ /* 0x000fe20000000a00 */
[----:B-1----:R-:W-:Y:S01]  /*1ae50*/  FMNMX.FTZ R5, R132, R33, !PT ;  /* 0x0000002184057209 */ /* 0x002fe20007810000 */
[----:B------:R-:W2:Y:S03]  /*1ae60*/  LD.E R152, [R180.64+0xdc] ;  /* 0x0000dc04b4987980 */ /* 0x000ea6000c101900 */
[----:B------:R-:W-:Y:S01]  /*1ae70*/  FMNMX.FTZ R2, R0, R5, !PT ;  /* 0x0000000500027209 */ /* 0x000fe20007810000 */
[----:B------:R-:W-:Y:S01]  /*1ae80*/  LDSM.16.MT88.4 R12, [R204+0xc000] ;  /* 0x00c00000cc0c783b */ /* 0x000fe20000004200 */
[----:B------:R-:W-:-:S02]  /*1ae90*/  FMNMX.FTZ R5, R3, R136, !PT ;  /* 0x0000008803057209 */ /* 0x000fc40007810000 */
[----:B------:R-:W-:Y:S01]  /*1aea0*/  FMNMX.FTZ R2, R133, R2, !PT ;  /* 0x0000000285027209 */ /* 0x000fe20007810000 */
[----:B------:R-:W-:Y:S03]  /*1aeb0*/  LDSM.16.MT88.4 R16, [R205+0xc000] ;  /* 0x00c00000cd10783b */ /* 0x000fe60000004200 */
[----:B------:R-:W-:Y:S01]  /*1aec0*/  FMNMX.FTZ R2, R35, R2, !PT ;  /* 0x0000000223027209 */ /* 0x000fe20007810000 */
[----:B------:R-:W-:Y:S03]  /*1aed0*/  LDSM.16.MT88.4 R28, [R202+0xc800] ;  /* 0x00c80000ca1c783b */ /* 0x000fe60000004200 */
        /* <DEDUP_REMOVED lines=23> */
[----:B------:R-:W-:-:S03]  /*1b050*/  FMNMX.FTZ R7, R142, R7, !PT ;  /* 0x000000078e077209 */ /* 0x000fc60007810000 */
[----:B------:R-:W1:Y:S01]  /*1b060*/  SHFL.BFLY PT, R5, R4, 0x2, 0x1f ;  /* 0x0c401f0004057f89 */ /* 0x000e6200000e0000 */
        /* <DEDUP_REMOVED lines=31> */
[----:B------:R-:W3:Y:S01]  /*1b260*/  MUFU.EX2 R146, R146 ;  /* 0x0000009200927308 */ /* 0x000ee20000000800 */
[----:B------:R-:W-:Y:S01]  /*1b270*/  FMUL.FTZ R132, R152, R5 ;  /* 0x0000000598847220 */ /* 0x000fe20000410000 */
[----:B-1----:R-:W1:Y:S01]  /*1b280*/  LDSM.16.MT88.4 R8, [R203+0xc000] ;  /* 0x00c00000cb08783b */ /* 0x002e620000004200 */
[-C--:B--2---:R-:W-:Y:S02]  /*1b290*/  FMUL.FTZ R120, R120, R3.reuse ;  /* 0x0000000378787220 */ /* 0x084fe40000410000 */
[-C--:B------:R-:W-:Y:S01]  /*1b2a0*/  FMUL.FTZ R121, R121, R3.reuse ;  /* 0x0000000379797220 */ /* 0x080fe20000410000 */
[----:B------:R-:W-:Y:S01]  /*1b2b0*/  LDSM.16.MT88.4 R136, [R204+0xc800] ;  /* 0x00c80000cc88783b */ /* 0x000fe20000004200 */
[-C--:B------:R-:W-:Y:S01]  /*1b2c0*/  FMUL.FTZ R116, R116, R3.reuse ;  /* 0x0000000374747220 */ /* 0x080fe20000410000 */
[----:B------:R-:W-:Y:S01]  /*1b2d0*/  MUFU.EX2 R145, R145 ;  /* 0x0000009100917308 */ /* 0x000fe20000000800 */
[-C--:B------:R-:W-:Y:S01]  /*1b2e0*/  FMUL.FTZ R117, R117, R3.reuse ;  /* 0x0000000375757220 */ /* 0x080fe20000410000 */
[----:B------:R-:W-:Y:S01]  /*1b2f0*/  LDSM.16.MT88.4 R32, [R203+0xc800] ;  /* 0x00c80000cb20783b */ /* 0x000fe20000004200 */
[----:B------:R-:W-:-:S02]  /*1b300*/  FMUL.FTZ R128, R128, R3 ;  /* 0x0000000380807220 */ /* 0x000fc40000410000 */
[-C--:B------:R-:W-:Y:S02]  /*1b310*/  FMUL.FTZ R129, R129, R3.reuse ;  /* 0x0000000381817220 */ /* 0x080fe40000410000 */
[-C--:B------:R-:W-:Y:S01]  /*1b320*/  FMUL.FTZ R124, R124, R3.reuse ;  /* 0x000000037c7c7220 */ /* 0x080fe20000410000 */
[----:B------:R-:W2:Y:S01]  /*1b330*/  MUFU.EX2 R134, R134 ;  /* 0x0000008600867308 */ /* 0x000ea20000000800 */
[----:B---3--:R-:W-:Y:S01]  /*1b340*/  F2FP.BF16.PACK_AB R4, R144, R146 ;  /* 0x000000929004723e */ /* 0x008fe200000010ff */
[-C--:B------:R-:W-:Y:S02]  /*1b350*/  FMUL.FTZ R125, R125, R3.reuse ;  /* 0x000000037d7d7220 */ /* 0x080fe40000410000 */
[-C--:B------:R-:W-:Y:S02]  /*1b360*/  FMUL.FTZ R112, R112, R3.reuse ;  /* 0x0000000370707220 */ /* 0x080fe40000410000 */
[-C--:B------:R-:W-:Y:S02]  /*1b370*/  FMUL.FTZ R113, R113, R3.reuse ;  /* 0x0000000371717220 */ /* 0x080fe40000410000 */
[----:B------:R-:W-:Y:S01]  /*1b380*/  MUFU.EX2 R133, R133 ;  /* 0x0000008500857308 */ /* 0x000fe20000000800 */
[----:B------:R-:W-:-:S02]  /*1b390*/  FMUL.FTZ R108, R108, R3 ;  /* 0x000000036c6c7220 */ /* 0x000fc40000410000 */
[-C--:B------:R-:W-:Y:S02]  /*1b3a0*/  FMUL.FTZ R109, R109, R3.reuse ;  /* 0x000000036d6d7220 */ /* 0x080fe40000410000 */
[-C--:B------:R-:W-:Y:S02]  /*1b3b0*/  FMUL.FTZ R36, R36, R3.reuse ;  /* 0x0000000324247220 */ /* 0x080fe40000410000 */
[----:B------:R-:W-:Y:S01]  /*1b3c0*/  FMUL.FTZ R37, R37, R3 ;  /* 0x0000000325257220 */ /* 0x000fe20000410000 */
[----:B------:R-:W3:Y:S01]  /*1b3d0*/  MUFU.EX2 R2, R2 ;  /* 0x0000000200027308 */ /* 0x000ee20000000800 */
[----:B--2---:R-:W-:Y:S01]  /*1b3e0*/  F2FP.BF16.PACK_AB R6, R134, R145 ;  /* 0x000000918606723e */ /* 0x004fe200000010ff */
[-C--:B------:R-:W-:Y:S02]  /*1b3f0*/  FMUL.FTZ R40, R40, R3.reuse ;  /* 0x0000000328287220 */ /* 0x080fe40000410000 */
[-C--:B------:R-:W-:Y:S02]  /*1b400*/  FMUL.FTZ R41, R41, R3.reuse ;  /* 0x0000000329297220 */ /* 0x080fe40000410000 */
[----:B------:R-:W-:-:S02]  /*1b410*/  FMUL.FTZ R104, R104, R3 ;  /* 0x0000000368687220 */ /* 0x000fc40000410000 */
[----:B------:R-:W-:Y:S01]  /*1b420*/  MUFU.EX2 R0, R0 ;  /* 0x0000000000007308 */ /* 0x000fe20000000800 */
[-C--:B------:R-:W-:Y:S02]  /*1b430*/  FMUL.FTZ R105, R105, R3.reuse ;  /* 0x0000000369697220 */ /* 0x080fe40000410000 */
[-C--:B------:R-:W-:Y:S02]  /*1b440*/  FMUL.FTZ R100, R100, R3.reuse ;  /* 0x0000000364647220 */ /* 0x080fe40000410000 */
[-C--:B------:R-:W-:Y:S02]  /*1b450*/  FMUL.FTZ R101, R101, R3.reuse ;  /* 0x0000000365657220 */ /* 0x080fe40000410000 */
[----:B------:R-:W-:Y:S01]  /*1b460*/  FMUL.FTZ R44, R44, R3 ;  /* 0x000000032c2c7220 */ /* 0x000fe20000410000 */
[----:B------:R-:W2:Y:S01]  /*1b470*/  MUFU.EX2 R149, R149 ;  /* 0x0000009500957308 */ /* 0x000ea20000000800 */
        /* <DEDUP_REMOVED lines=9> */
[----:B--2---:R-:W-:Y:S01]  /*1b510*/  F2FP.BF16.PACK_AB R7, R149, R0 ;  /* 0x000000009507723e */ /* 0x004fe200000010ff */
        /* <DEDUP_REMOVED lines=301> */
.L_x_6615:
[----:B------:R-:W-:Y:S05]  /*1c7f0*/  @!P5 BRA `(.L_x_6624) ;  /* 0x00004c500000d947 */ /* 0x000fea0003800000 */
[----:B------:R-:W-:Y:S02]  /*1c800*/  MOV R0, R3 ;  /* 0x0000000300007202 */ /* 0x000fe40000000f00 */
[----:B------:R-:W-:-:S02]  /*1c810*/  MOV R2, R132 ;  /* 0x0000008400027202 */ /* 0x000fc40000000f00 */
.L_x_6633:
        /* <DEDUP_REMOVED lines=76> */
.L_x_6626:
[----:B------:R-:W-:Y:S02]  /*1cce0*/  ULDC.64 UR4, c[0x0][0x118] ;  /* 0x0000460000047ab9 */ /* 0x000fe40000000a00 */
[----:B------:R-:W2:Y:S02]  /*1ccf0*/  LD.E R10, [R132.64+0x40] ;  /* 0x00004004840a7980 */ /* 0x000ea4000c101900 */
[----:B--2---:R-:W-:Y:S04]  /*1cd00*/  LEA R10, -R10, RZ, 0x6 ;  /* 0x000000ff0a0a7211 */ /* 0x004fe800078e31ff */
[----:B------:R-:W-:Y:S02]  /*1cd10*/  SHF.R.S32.HI R6, RZ, 0x1f, R10 ;  /* 0x0000001fff067819 */ /* 0x000fe4000001140a */
.L_x_6627:
[----:B------:R-:W-:Y:S05]  /*1cd20*/  BSYNC B0 ;  /* 0x0000000000007941 */ /* 0x000fea0003800000 */
.L_x_6625:
        /* <DEDUP_REMOVED lines=274> */
[-C--:B------:R-:W-:Y:S03]  /*1de50*/  FMUL.FTZ R5, R18, R3.reuse ;  /* 0x0000000312057220 */ /* 0x080fe60000410000 */
        /* <DEDUP_REMOVED lines=9> */
[-C--:B------:R-:W-:Y:S01]  /*1def0*/  FMUL.FTZ R23, R26, R3.reuse ;  /* 0x000000031a177220 */ /* 0x080fe20000410000 */
[C---:B---3--:R-:W-:Y:S08]  /*1df00*/  HMMA.16816.F32.BF16 R28, R176.reuse, R8, R28 ;  /* 0x00000008b01c723c */ /* 0x048ff0000004181c */
[----:B------:R-:W3:Y:S01]  /*1df10*/  MUFU.TANH R13, R13 ;  /* 0x0000000d000d7308 */ /* 0x000ee20000002400 */
[-C--:B------:R-:W-:Y:S01]  /*1df20*/  FMUL.FTZ R9, R27, R3.reuse ;  /* 0x000000031b097220 */ /* 0x080fe20000410000 */
[----:B------:R-:W-:Y:S08]  /*1df30*/  HMMA.16816.F32.BF16 R32, R176, R10, R32 ;  /* 0x0000000ab020723c */ /* 0x000ff00000041820 */
[----:B------:R-:W1:Y:S06]  /*1df40*/  MUFU.TANH R15, R15 ;  /* 0x0000000f000f7308 */ /* 0x000e6c0000002400 */
[-C--:B------:R-:W-:Y:S04]  /*1df50*/  FMUL.FTZ R243, R28, R3.reuse ;  /* 0x000000031cf37220 */ /* 0x080fe80000410000 */
[----:B------:R-:W1:Y:S01]  /*1df60*/  MUFU.TANH R183, R183 ;  /* 0x000000b700b77308 */ /* 0x000e620000002400 */
[-C--:B------:R-:W-:Y:S02]  /*1df70*/  FMUL.FTZ R179, R29, R3.reuse ;  /* 0x000000031db37220 */ /* 0x080fe40000410000 */
[-C--:B------:R-:W-:Y:S02]  /*1df80*/  FMUL.FTZ R29, R30, R3.reuse ;  /* 0x000000031e1d7220 */ /* 0x080fe40000410000 */
[-C--:B------:R-:W-:Y:S02]  /*1df90*/  FMUL.FTZ R27, R31, R3.reuse ;  /* 0x000000031f1b7220 */ /* 0x080fe40000410000 */
        /* <DEDUP_REMOVED lines=48> */
[----:B------:R-:W-:Y:S06]  /*1e2a0*/  IMAD.HI.U32 R137, R137, R139, R136 ;  /* 0x0000008b89897227 */ /* 0x000fec00078e0088 */
[C---:B------:R-:W-:Y:S04]  /*1e2b0*/  IMAD.HI.U32 R10, R137.reuse, R6, RZ ;  /* 0x00000006890a7227 */ /* 0x040fe800078e00ff */
[----:B------:R-:W-:Y:S02]  /*1e2c0*/  IMAD.HI.U32 R14, R137, R8, RZ ;  /* 0x00000008890e7227 */ /* 0x000fe400078e00ff */
[----:B------:R-:W2:Y:S02]  /*1e2d0*/  LD.E.64 R136, [R132.64+0x38] ;  /* 0x0000380484887980 */ /* 0x000ea4000c101b00 */
        /* <DEDUP_REMOVED lines=40> */
.L_x_6631:
[----:B------:R-:W-:Y:S02]  /*1e560*/  ULDC.64 UR4, c[0x0][0x118] ;  /* 0x0000460000047ab9 */ /* 0x000fe40000000a00 */
[----:B------:R-:W2:Y:S02]  /*1e570*/  LD.E R34, [R132.64+0x38] ;  /* 0x0000380484227980 */ /* 0x000ea4000c101900 */
[----:B--2---:R-:W-:Y:S04]  /*1e580*/  LEA R34, -R34, RZ, 0x6 ;  /* 0x000000ff22227211 */ /* 0x004fe800078e31ff */
[----:B------:R-:W-:Y:S02]  /*1e590*/  SHF.R.S32.HI R6, RZ, 0x1f, R34 ;  /* 0x0000001fff067819 */ /* 0x000fe40000011422 */
.L_x_6632:
[----:B------:R-:W-:Y:S05]  /*1e5a0*/  BSYNC B0 ;  /* 0x0000000000007941 */ /* 0x000fea0003800000 */
.L_x_6630:
        /* <DEDUP_REMOVED lines=90> */
.L_x_6629:
[----:B--234-:R-:W-:Y:S05]  /*1eb50*/  BSYNC B1 ;  /* 0x0000000000017941 */ /* 0x01cfea0003800000 */
.L_x_6628:
[----:B------:R-:W2:Y:S01]  /*1eb60*/  S2R R4, SR_TID.X ;  /* 0x0000000000047919 */ /* 0x000ea20000002100 */
[----:B------:R-:W-:Y:S07]  /*1eb70*/  ULDC.64 UR4, c[0x0][0x118] ;  /* 0x0000460000047ab9 */ /* 0x000fee0000000a00 */
[----:B------:R3:W4:Y:S01]  /*1eb80*/  LD.E R133, [R132.64+0xdc] ;  /* 0x0000dc0484857980 */ /* 0x000722000c101900 */
[----:B--2---:R-:W-:Y:S05]  /*1eb90*/  IMAD.SHL.U32 R4, R4, 0x2, RZ ;  /* 0x0000000204047824 */ /* 0x004fea00078e00ff */
[----:B------:R-:W-:Y:S05]  /*1eba0*/  LOP3.LUT R4, R4, 0x6, RZ, 0xc0, !PT ;  /* 0x0000000604047812 */ /* 0x000fea00078ec0ff */
[----:B------:R-:W-:Y:S05]  /*1ebb0*/  IMAD R4, R223, 0x40, R4 ;  /* 0x00000040df047824 */ /* 0x000fea00078e0204 */
[----:B------:R-:W-:Y:S02]  /*1ebc0*/  IADD3 R6, R230, -R4, RZ ;  /* 0x80000004e6067210 */ /* 0x000fe40007ffe0ff */
[C---:B------:R-:W-:Y:S02]  /*1ebd0*/  IADD3 R26, R4.reuse, 0x1, RZ ;  /* 0x00000001041a7810 */ /* 0x040fe40007ffe0ff */
[----:B------:R-:W-:Y:S01]  /*1ebe0*/  IABS R24, R6 ;  /* 0x0000000600187213 */ /* 0x000fe20000000000 */
[C---:B------:R-:W-:Y:S01]  /*1ebf0*/  IMAD.IADD R6, R227.reuse, 0x1, -R4 ;  /* 0x00000001e3067824 */ /* 0x040fe200078e0a04 */
[C---:B------:R-:W-:Y:S02]  /*1ec00*/  IADD3 R22, R4.reuse, 0x8, RZ ;  /* 0x0000000804167810 */ /* 0x040fe40007ffe0ff */
[----:B------:R-:W-:Y:S02]  /*1ec10*/  IADD3 R20, R4, 0x9, RZ ;  /* 0x0000000904147810 */ /* 0x000fe40007ffe0ff */
[----:B------:R-:W-:Y:S01]  /*1ec20*/  IABS R14, R6 ;  /* 0x00000006000e7213 */ /* 0x000fe20000000000 */
[----:B------:R-:W-:Y:S01]  /*1ec30*/  IMAD.IADD R6, R230, 0x1, -R26 ;  /* 0x00000001e6067824 */ /* 0x000fe200078e0a1a */
[C---:B------:R-:W-:Y:S01]  /*1ec40*/  IADD3 R8, R4.reuse, 0x10, RZ ;  /* 0x0000001004087810 */ /* 0x040fe20007ffe0ff */
[C---:B------:R-:W-:Y:S01]  /*1ec50*/  IMAD.IADD R16, R227.reuse, 0x1, -R22 ;  /* 0x00000001e3107824 */ /* 0x040fe200078e0a16 */
[----:B------:R-:W-:Y:S01]  /*1ec60*/  IADD3 R138, R4, 0x11, RZ ;  /* 0x00000011048a7810 */ /* 0x000fe20007ffe0ff */
[----:B------:R-:W2:Y:S01]  /*1ec70*/  I2F R24, R24 ;  /* 0x0000001800187306 */ /* 0x000ea20000201400 */
[----:B------:R-:W-:Y:S01]  /*1ec80*/  IABS R11, R6 ;  /* 0x00000006000b7213 */ /* 0x000fe20000000000 */
[C---:B------:R-:W-:Y:S01]  /*1ec90*/  IMAD.IADD R32, R227.reuse, 0x1, -R8 ;  /* 0x00000001e3207824 */ /* 0x040fe200078e0a08 */
[----:B------:R-:W-:Y:S02]  /*1eca0*/  IADD3 R6, R230, -R22, RZ ;  /* 0x80000016e6067210 */ /* 0x000fe40007ffe0ff */
[----:B------:R-:W-:Y:S02]  /*1ecb0*/  IADD3 R137, R4, 0x18, RZ ;  /* 0x0000001804897810 */ /* 0x000fe40007ffe0ff */
[----:B------:R-:W-:Y:S01]  /*1ecc0*/  IABS R139, R6 ;  /* 0x00000006008b7213 */ /* 0x000fe20000000000 */
[----:B------:R-:W-:Y:S01]  /*1ecd0*/  IMAD.IADD R6, R230, 0x1, -R20 ;  /* 0x00000001e6067824 */ /* 0x000fe200078e0a14 */
[----:B------:R-:W-:Y:S01]  /*1ece0*/  IADD3 R136, R4, 0x19, RZ ;  /* 0x0000001904887810 */ /* 0x000fe20007ffe0ff */
[----:B------:R-:W5:Y:S01]  /*1ecf0*/  I2F R14, R14 ;  /* 0x0000000e000e7306 */ /* 0x000f620000201400 */
[-C--:B------:R-:W-:Y:S01]  /*1ed00*/  ISETP.GE.AND P3, PT, R26, R229.reuse, PT ;  /* 0x000000e51a00720c */ /* 0x080fe20003f66270 */
[C---:B------:R-:W-:Y:S01]  /*1ed10*/  IMAD.IADD R143, R227.reuse, 0x1, -R137 ;  /* 0x00000001e38f7824 */ /* 0x040fe200078e0a89 */
[----:B------:R-:W-:Y:S02]  /*1ed20*/  IABS R12, R6 ;  /* 0x00000006000c7213 */ /* 0x000fe40000000000 */
[----:B------:R-:W-:Y:S02]  /*1ed30*/  IADD3 R6, R230, -R8, RZ ;  /* 0x80000008e6067210 */ /* 0x000fe40007ffe0ff */
[----:B------:R-:W-:Y:S02]  /*1ed40*/  ISETP.GE.AND P6, PT, R4, R226, PT ;  /* 0x000000e20400720c */ /* 0x000fe40003fc6270 */
[----:B------:R-:W-:Y:S01]  /*1ed50*/  IABS R141, R6 ;  /* 0x00000006008d7213 */ /* 0x000fe20000000000 */
[----:B------:R-:W1:Y:S01]  /*1ed60*/  I2F R11, R11 ;  /* 0x0000000b000b7306 */ /* 0x000e620000201400 */
[----:B------:R-:W-:Y:S01]  /*1ed70*/  IMAD.IADD R6, R230, 0x1, -R138 ;  /* 0x00000001e6067824 */ /* 0x000fe200078e0a8a */
[----:B------:R-:W-:Y:S02]  /*1ed80*/  ISETP.GE.OR P3, PT, R26, R228, !P3 ;  /* 0x000000e41a00720c */ /* 0x000fe40005f66670 */
[----:B------:R-:W-:Y:S01]  /*1ed90*/  ISETP.GE.AND P1, PT, R22, R229, PT ;  /* 0x000000e51600720c */ /* 0x000fe20003f26270 */
[----:B-12---:R-:W-:Y:S01]  /*1eda0*/  FFMA.FTZ R157, -R224, R24, R157 ;  /* 0x00000018e09d7223 */ /* 0x006fe2000001019d */
[----:B------:R-:W-:Y:S02]  /*1edb0*/  IABS R140, R6 ;  /* 0x00000006008c7213 */ /* 0x000fe40000000000 */
[----:B------:R-:W-:Y:S02]  /*1edc0*/  IADD3 R6, R230, -R137, RZ ;  /* 0x80000089e6067210 */ /* 0x000fe40007ffe0ff */
[----:B------:R-:W1:Y:S01]  /*1edd0*/  I2F R12, R12 ;  /* 0x0000000c000c7306 */ /* 0x000e620000201400 */
[----:B------:R-:W-:Y:S02]  /*1ede0*/  ISETP.GE.OR P6, PT, R4, R225, !P6 ;  /* 0x000000e10400720c */ /* 0x000fe400077c6670 */
[----:B------:R-:W-:Y:S01]  /*1edf0*/  IABS R30, R6 ;  /* 0x00000006001e7213 */ /* 0x000fe20000000000 */
[----:B------:R-:W-:Y:S01]  /*1ee00*/  IMAD.IADD R6, R227, 0x1, -R26 ;  /* 0x00000001e3067824 */ /* 0x000fe200078e0a1a */
[----:B------:R-:W-:Y:S01]  /*1ee10*/  ISETP.GE.AND P2, PT, R20, R229, PT ;  /* 0x000000e51400720c */ /* 0x000fe20003f46270 */
[----:B-----5:R-:W-:Y:S01]  /*1ee20*/  FFMA.FTZ R161, -R224, R14, R161 ;  /* 0x0000000ee0a17223 */ /* 0x020fe200000101a1 */
[----:B------:R-:W-:Y:S02]  /*1ee30*/  ISETP.GE.OR P1, PT, R22, R228, !P1 ;  /* 0x000000e41600720c */ /* 0x000fe40004f26670 */
[----:B------:R-:W-:Y:S01]  /*1ee40*/  IABS R10, R6 ;  /* 0x00000006000a7213 */ /* 0x000fe20000000000 */
[----:B------:R-:W2:Y:S01]  /*1ee50*/  I2F R139, R139 ;  /* 0x0000008b008b7306 */ /* 0x000ea20000201400 */
[----:B------:R-:W-:Y:S02]  /*1ee60*/  IADD3 R6, R230, -R136, RZ ;  /* 0x80000088e6067210 */ /* 0x000fe40007ffe0ff */
[----:B------:R-:W-:Y:S01]  /*1ee70*/  ISETP.GE.OR P2, PT, R20, R228, !P2 ;  /* 0x000000e41400720c */ /* 0x000fe20005746670 */
[----:B------:R-:W-:Y:S01]  /*1ee80*/  FFMA.FTZ R159, -R224, R11, R159 ;  /* 0x0000000be09f7223 */ /* 0x000fe2000001019f */
[----:B------:R-:W-:Y:S02]  /*1ee90*/  IABS R18, R6 ;  /* 0x0000000600127213 */ /* 0x000fe40000000000 */
[----:B------:R-:W-:Y:S02]  /*1eea0*/  IABS R6, R16 ;  /* 0x0000001000067213 */ /* 0x000fe40000000000 */
[----:B------:R-:W-:Y:S01]  /*1eeb0*/  IADD3 R16, R4, 0x20, RZ ;  /* 0x0000002004107810 */ /* 0x000fe20007ffe0ff */
[----:B------:R-:W5:Y:S01]  /*1eec0*/  I2F R141, R141 ;  /* 0x0000008d008d7306 */ /* 0x000f620000201400 */
[----:B------:R-:W-:Y:S02]  /*1eed0*/  FSEL R14, R159, -INF , !P3 ;  /* 0xff8000009f0e7808 */ /* 0x000fe40005800000 */
[----:B------:R-:W-:Y:S01]  /*1eee0*/  FSEL R11, R161, -INF , !P6 ;  /* 0xff800000a10b7808 */ /* 0x000fe20007000000 */
[----:B-1----:R-:W-:Y:S01]  /*1eef0*/  FFMA.FTZ R173, -R224, R12, R173 ;  /* 0x0000000ce0ad7223 */ /* 0x002fe200000101ad */
[C---:B------:R-:W-:Y:S02]  /*1ef00*/  ISETP.GE.AND P6, PT, R8.reuse, R229, PT ;  /* 0x000000e50800720c */ /* 0x040fe40003fc6270 */
[-C--:B------:R-:W-:Y:S02]  /*1ef10*/  ISETP.GE.AND P3, PT, R8, R226.reuse, PT ;  /* 0x000000e20800720c */ /* 0x080fe40003f66270 */
[----:B------:R-:W-:Y:S01]  /*1ef20*/  ISETP.GE.AND P5, PT, R22, R226, PT ;  /* 0x000000e21600720c */ /* 0x000fe20003fa6270 */
[----:B------:R-:W1:Y:S01]  /*1ef30*/  I2F R30, R30 ;  /* 0x0000001e001e7306 */ /* 0x000e620000201400 */
[----:B------:R-:W-:Y:S02]  /*1ef40*/  IADD3 R28, R230, -R16, RZ ;  /* 0x80000010e61c7210 */ /* 0x000fe40007ffe0ff */
[----:B------:R-:W-:Y:S01]  /*1ef50*/  ISETP.GE.OR P3, PT, R8, R225, !P3 ;  /* 0x000000e10800720c */ /* 0x000fe20005f66670 */
[----:B--2---:R-:W-:Y:S01]  /*1ef60*/  FFMA.FTZ R167, -R224, R139, R167 ;  /* 0x0000008be0a77223 */ /* 0x004fe200000101a7 */
[----:B------:R-:W-:Y:S02]  /*1ef70*/  ISETP.GE.OR P5, PT, R22, R225, !P5 ;  /* 0x000000e11600720c */ /* 0x000fe40006fa6670 */
[----:B------:R-:W-:Y:S01]  /*1ef80*/  IABS R22, R32 ;  /* 0x0000002000167213 */ /* 0x000fe20000000000 */
[----:B------:R-:W-:Y:S01]  /*1ef90*/  IMAD.IADD R32, R227, 0x1, -R138 ;  /* 0x00000001e3207824 */ /* 0x000fe200078e0a8a */
[----:B------:R-:W-:Y:S01]  /*1efa0*/  FSEL R12, R167, -INF , !P1 ;  /* 0xff800000a70c7808 */ /* 0x000fe20004800000 */
[----:B------:R-:W2:Y:S01]  /*1efb0*/  I2F R18, R18 ;  /* 0x0000001200127306 */ /* 0x000ea20000201400 */
[----:B------:R-:W-:Y:S02]  /*1efc0*/  ISETP.GE.OR P6, PT, R8, R228, !P6 ;  /* 0x000000e40800720c */ /* 0x000fe400077c6670 */
[----:B------:R-:W-:Y:S01]  /*1efd0*/  FSEL R8, R173, -INF , !P2 ;  /* 0xff800000ad087808 */ /* 0x000fe20005000000 */
[----:B-----5:R-:W-:Y:S01]  /*1efe0*/  FFMA.FTZ R175, -R224, R141, R175 ;  /* 0x0000008de0af7223 */ /* 0x020fe200000101af */
[C---:B------:R-:W-:Y:S02]  /*1eff0*/  ISETP.GE.AND P1, PT, R138.reuse, R229, PT ;  /* 0x000000e58a00720c */ /* 0x040fe40003f26270 */
[C---:B------:R-:W-:Y:S02]  /*1f000*/  ISETP.GE.AND P2, PT, R138.reuse, R226, PT ;  /* 0x000000e28a00720c */ /* 0x040fe40003f46270 */
[----:B------:R-:W-:Y:S01]  /*1f010*/  IABS R134, R28 ;  /* 0x0000001c00867213 */ /* 0x000fe20000000000 */
[----:B------:R-:W5:Y:S01]  /*1f020*/  I2F R6, R6 ;  /* 0x0000000600067306 */ /* 0x000f620000201400 */
[----:B------:R-:W-:Y:S01]  /*1f030*/  IABS R143, R143 ;  /* 0x0000008f008f7213 */ /* 0x000fe20000000000 */
[----:B------:R-:W-:Y:S01]  /*1f040*/  IMAD.IADD R28, R227, 0x1, -R20 ;  /* 0x00000001e31c7824 */ /* 0x000fe200078e0a14 */
[----:B------:R-:W-:Y:S01]  /*1f050*/  ISETP.GE.OR P1, PT, R138, R228, !P1 ;  /* 0x000000e48a00720c */ /* 0x000fe20004f26670 */
[----:B-1----:R-:W-:Y:S01]  /*1f060*/  FFMA.FTZ R183, -R224, R30, R183 ;  /* 0x0000001ee0b77223 */ /* 0x002fe200000101b7 */
[----:B------:R-:W-:Y:S02]  /*1f070*/  ISETP.GE.OR P2, PT, R138, R225, !P2 ;  /* 0x000000e18a00720c */ /* 0x000fe40005746670 */
[----:B------:R-:W-:Y:S02]  /*1f080*/  FSEL R174, R175, -INF , !P6 ;  /* 0xff800000afae7808 */ /* 0x000fe40007000000 */
[CC--:B------:R-:W-:Y:S01]  /*1f090*/  ISETP.GE.AND P6, PT, R137.reuse, R229.reuse, PT ;  /* 0x000000e58900720c */ /* 0x0c0fe20003fc6270 */
[----:B------:R-:W1:Y:S01]  /*1f0a0*/  I2F R34, R22 ;  /* 0x0000001600227306 */ /* 0x000e620000201400 */
[----:B------:R-:W-:Y:S02]  /*1f0b0*/  IABS R35, R28 ;  /* 0x0000001c00237213 */ /* 0x000fe40000000000 */
[----:B------:R-:W-:Y:S01]  /*1f0c0*/  ISETP.GE.OR P6, PT, R137, R228, !P6 ;  /* 0x000000e48900720c */ /* 0x000fe200077c6670 */
[----:B--2---:R-:W-:Y:S01]  /*1f0d0*/  FFMA.FTZ R237, -R224, R18, R237 ;  /* 0x00000012e0ed7223 */ /* 0x004fe200000101ed */
[----:B------:R-:W-:Y:S02]  /*1f0e0*/  IADD3 R28, R4, 0x21, RZ ;  /* 0x00000021041c7810 */ /* 0x000fe40007ffe0ff */
[----:B------:R-:W-:Y:S02]  /*1f0f0*/  FSEL R162, R183, -INF , !P6 ;  /* 0xff800000b7a27808 */ /* 0x000fe40007000000 */
[----:B------:R-:W-:Y:S01]  /*1f100*/  ISETP.GE.AND P6, PT, R136, R229, PT ;  /* 0x000000e58800720c */ /* 0x000fe20003fc6270 */
[----:B------:R-:W2:Y:S01]  /*1f110*/  I2F R138, R143 ;  /* 0x0000008f008a7306 */ /* 0x000ea20000201400 */
[----:B------:R-:W-:Y:S02]  /*1f120*/  IADD3 R31, R230, -R28, RZ ;  /* 0x8000001ce61f7210 */ /* 0x000fe40007ffe0ff */
[----:B------:R-:W-:Y:S01]  /*1f130*/  ISETP.GE.OR P6, PT, R136, R228, !P6 ;  /* 0x000000e48800720c */ /* 0x000fe200077c6670 */
[----:B-----5:R-:W-:Y:S01]  /*1f140*/  FFMA.FTZ R171, -R224, R6, R171 ;  /* 0x00000006e0ab7223 */ /* 0x020fe200000101ab */
[----:B------:R-:W-:Y:S02]  /*1f150*/  ISETP.GE.AND P0, PT, R26, R226, PT ;  /* 0x000000e21a00720c */ /* 0x000fe40003f06270 */
[----:B------:R-:W-:Y:S02]  /*1f160*/  IADD3 R6, R4, 0x38, RZ ;  /* 0x0000003804067810 */ /* 0x000fe40007ffe0ff */
[----:B------:R-:W-:Y:S01]  /*1f170*/  IABS R31, R31 ;  /* 0x0000001f001f7213 */ /* 0x000fe20000000000 */
[----:B------:R-:W5:Y:S01]  /*1f180*/  I2F R134, R134 ;  /* 0x0000008600867306 */ /* 0x000f620000201400 */
[----:B------:R-:W-:Y:S02]  /*1f190*/  FSEL R161, R237, -INF , !P6 ;  /* 0xff800000eda17808 */ /* 0x000fe40007000000 */
[----:B------:R-:W-:Y:S01]  /*1f1a0*/  ISETP.GE.AND P6, PT, R16, R229, PT ;  /* 0x000000e51000720c */ /* 0x000fe20003fc6270 */
[----:B-1----:R-:W-:Y:S01]  /*1f1b0*/  FFMA.FTZ R13, -R224, R34, R13 ;  /* 0x00000022e00d7223 */ /* 0x002fe2000001010d */
[----:B------:R-:W-:Y:S02]  /*1f1c0*/  IADD3 R22, R4, 0x29, RZ ;  /* 0x0000002904167810 */ /* 0x000fe40007ffe0ff */
[----:B------:R-:W-:Y:S02]  /*1f1d0*/  ISETP.GE.OR P0, PT, R26, R225, !P0 ;  /* 0x000000e11a00720c */ /* 0x000fe40004706670 */
[----:B------:R-:W-:Y:S01]  /*1f1e0*/  ISETP.GE.OR P6, PT, R16, R228, !P6 ;  /* 0x000000e41000720c */ /* 0x000fe200077c6670 */
[----:B------:R-:W1:Y:S01]  /*1f1f0*/  I2F R140, R140 ;  /* 0x0000008c008c7306 */ /* 0x000e620000201400 */
[----:B------:R-:W-:Y:S02]  /*1f200*/  IADD3 R142, R230, -R22, RZ ;  /* 0x80000016e68e7210 */ /* 0x000fe40007ffe0ff */
[----:B------:R-:W-:Y:S01]  /*1f210*/  IADD3 R24, R4, 0x28, RZ ;  /* 0x0000002804187810 */ /* 0x000fe20007ffe0ff */
[----:B--2---:R-:W-:Y:S01]  /*1f220*/  FFMA.FTZ R5, -R224, R138, R5 ;  /* 0x0000008ae0057223 */ /* 0x004fe20000010105 */
[----:B------:R-:W-:Y:S02]  /*1f230*/  IADD3 R143, R230, -R6, RZ ;  /* 0x80000006e68f7210 */ /* 0x000fe40007ffe0ff */
[----:B------:R-:W-:Y:S02]  /*1f240*/  IABS R142, R142 ;  /* 0x0000008e008e7213 */ /* 0x000fe40000000000 */
[----:B------:R-:W-:Y:S01]  /*1f250*/  IABS R143, R143 ;  /* 0x0000008f008f7213 */ /* 0x000fe20000000000 */
[----:B------:R-:W2:Y:S01]  /*1f260*/  I2F R26, R31 ;  /* 0x0000001f001a7306 */ /* 0x000ea20000201400 */
[-C--:B------:R-:W-:Y:S02]  /*1f270*/  ISETP.GE.AND P4, PT, R4, R229.reuse, PT ;  /* 0x000000e50400720c */ /* 0x080fe40003f86270 */
[----:B---3--:R-:W-:Y:S01]  /*1f280*/  IADD3 R132, R230, -R24, RZ ;  /* 0x80000018e6847210 */ /* 0x008fe20007ffe0ff */
[----:B-----5:R-:W-:Y:S01]  /*1f290*/  FFMA.FTZ R19, -R224, R134, R19 ;  /* 0x00000086e0137223 */ /* 0x020fe20000010113 */
[----:B------:R-:W-:Y:S02]  /*1f2a0*/  ISETP.GE.OR P4, PT, R4, R228, !P4 ;  /* 0x000000e40400720c */ /* 0x000fe40006786670 */
[----:B------:R-:W-:Y:S02]  /*1f2b0*/  IABS R132, R132 ;  /* 0x0000008400847213 */ /* 0x000fe40000000000 */
[----:B------:R-:W-:Y:S01]  /*1f2c0*/  FSEL R160, R19, -INF , !P6 ;  /* 0xff80000013a07808 */ /* 0x000fe20007000000 */
[----:B------:R-:W3:Y:S01]  /*1f2d0*/  I2F R139, R142 ;  /* 0x0000008e008b7306 */ /* 0x000ee20000201400 */
[----:B------:R-:W-:Y:S02]  /*1f2e0*/  ISETP.GE.AND P6, PT, R28, R229, PT ;  /* 0x000000e51c00720c */ /* 0x000fe40003fc6270 */
[----:B------:R-:W-:Y:S01]  /*1f2f0*/  IADD3 R30, R4, 0x31, RZ ;  /* 0x00000031041e7810 */ /* 0x000fe20007ffe0ff */
[----:B-1----:R-:W-:Y:S01]  /*1f300*/  FFMA.FTZ R181, -R224, R140, R181 ;  /* 0x0000008ce0b57223 */ /* 0x002fe200000101b5 */
[----:B------:R-:W-:Y:S01]  /*1f310*/  ISETP.GE.OR P6, PT, R28, R228, !P6 ;  /* 0x000000e41c00720c */ /* 0x000fe200077c6670 */
[----:B------:R-:W-:Y:S01]  /*1f320*/  IMAD.IADD R140, R227, 0x1, -R136 ;  /* 0x00000001e38c7824 */ /* 0x000fe200078e0a88 */
[----:B------:R-:W-:Y:S02]  /*1f330*/  IABS R32, R32 ;  /* 0x0000002000207213 */ /* 0x000fe40000000000 */
[----:B------:R-:W-:Y:S01]  /*1f340*/  FSEL R18, R171, -INF , !P5 ;  /* 0xff800000ab127808 */ /* 0x000fe20006800000 */
[----:B------:R-:W1:Y:S01]  /*1f350*/  I2F R19, R143 ;  /* 0x0000008f00137306 */ /* 0x000e620000201400 */
[----:B------:R-:W-:Y:S02]  /*1f360*/  IABS R140, R140 ;  /* 0x0000008c008c7213 */ /* 0x000fe40000000000 */
[----:B------:R-:W-:Y:S01]  /*1f370*/  ISETP.GE.AND P5, PT, R16, R226, PT ;  /* 0x000000e21000720c */ /* 0x000fe20003fa6270 */
[----:B--2---:R-:W-:Y:S01]  /*1f380*/  FFMA.FTZ R239, -R224, R26, R239 ;  /* 0x0000001ae0ef7223 */ /* 0x004fe200000101ef */
[----:B------:R-:W-:Y:S02]  /*1f390*/  FSEL R31, R157, -INF , !P4 ;  /* 0xff8000009d1f7808 */ /* 0x000fe40006000000 */
[C---:B------:R-:W-:Y:S02]  /*1f3a0*/  ISETP.GE.AND P4, PT, R20.reuse, R226, PT ;  /* 0x000000e21400720c */ /* 0x040fe40003f86270 */
[----:B------:R-:W-:Y:S01]  /*1f3b0*/  FSEL R159, R239, -INF , !P6 ;  /* 0xff800000ef9f7808 */ /* 0x000fe20007000000 */
[----:B------:R-:W2:Y:S01]  /*1f3c0*/  I2F R10, R10 ;  /* 0x0000000a000a7306 */ /* 0x000ea20000201400 */
[----:B------:R-:W-:Y:S02]  /*1f3d0*/  ISETP.GE.OR P4, PT, R20, R225, !P4 ;  /* 0x000000e11400720c */ /* 0x000fe40006786670 */
[----:B------:R-:W-:Y:S01]  /*1f3e0*/  IADD3 R20, R4, 0x30, RZ ;  /* 0x0000003004147810 */ /* 0x000fe20007ffe0ff */
[----:B---3--:R-:W-:Y:S01]  /*1f3f0*/  FFMA.FTZ R25, -R224, R139, R25 ;  /* 0x0000008be0197223 */ /* 0x008fe20000010119 */
[----:B------:R-:W-:Y:S02]  /*1f400*/  ISETP.GE.AND P6, PT, R24, R229, PT ;  /* 0x000000e51800720c */ /* 0x000fe40003fc6270 */
[C---:B------:R-:W-:Y:S02]  /*1f410*/  IADD3 R144, R230.reuse, -R20, RZ ;  /* 0x80000014e6907210 */ /* 0x040fe40007ffe0ff */
[----:B------:R-:W-:Y:S01]  /*1f420*/  IADD3 R142, R230, -R30, RZ ;  /* 0x8000001ee68e7210 */ /* 0x000fe20007ffe0ff */
[----:B------:R-:W3:Y:S01]  /*1f430*/  I2F R132, R132 ;  /* 0x0000008400847306 */ /* 0x000ee20000201400 */
[----:B------:R-:W-:Y:S02]  /*1f440*/  ISETP.GE.OR P6, PT, R24, R228, !P6 ;  /* 0x000000e41800720c */ /* 0x000fe400077c6670 */
[----:B------:R-:W-:Y:S01]  /*1f450*/  IABS R144, R144 ;  /* 0x0000009000907213 */ /* 0x000fe20000000000 */
[----:B-1----:R-:W-:Y:S01]  /*1f460*/  FFMA.FTZ R245, -R224, R19, R245 ;  /* 0x00000013e0f57223 */ /* 0x002fe200000101f5 */
[----:B------:R-:W-:Y:S02]  /*1f470*/  FSEL R143, R13, -INF , !P3 ;  /* 0xff8000000d8f7808 */ /* 0x000fe40005800000 */
[C---:B------:R-:W-:Y:S02]  /*1f480*/  ISETP.GE.AND P3, PT, R24.reuse, R226, PT ;  /* 0x000000e21800720c */ /* 0x040fe40003f66270 */
[----:B------:R-:W-:Y:S01]  /*1f490*/  IABS R142, R142 ;  /* 0x0000008e008e7213 */ /* 0x000fe20000000000 */
[----:B------:R-:W1:Y:S01]  /*1f4a0*/  I2F R140, R140 ;  /* 0x0000008c008c7306 */ /* 0x000e620000201400 */
[-C--:B------:R-:W-:Y:S01]  /*1f4b0*/  ISETP.GE.OR P3, PT, R24, R225.reuse, !P3 ;  /* 0x000000e11800720c */ /* 0x080fe20005f66670 */
[----:B------:R-:W-:Y:S01]  /*1f4c0*/  IMAD.IADD R24, R227, 0x1, -R24 ;  /* 0x00000001e3187824 */ /* 0x000fe200078e0a18 */
[----:B------:R-:W-:Y:S01]  /*1f4d0*/  FMNMX.FTZ R19, R31, R2, !PT ;  /* 0x000000021f137209 */ /* 0x000fe20007810000 */
[----:B--2---:R-:W-:Y:S01]  /*1f4e0*/  FFMA.FTZ R10, -R224, R10, R163 ;  /* 0x0000000ae00a7223 */ /* 0x004fe200000101a3 */
[----:B------:R-:W-:Y:S02]  /*1f4f0*/  FSEL R163, R181, -INF , !P1 ;  /* 0xff800000b5a37808 */ /* 0x000fe40004800000 */
[C---:B------:R-:W-:Y:S02]  /*1f500*/  ISETP.GE.AND P1, PT, R137.reuse, R226, PT ;  /* 0x000000e28900720c */ /* 0x040fe40003f26270 */
[----:B------:R-:W-:Y:S01]  /*1f510*/  FSEL R10, R10, -INF , !P0 ;  /* 0xff8000000a0a7808 */ /* 0x000fe20004000000 */
[----:B------:R-:W2:Y:S01]  /*1f520*/  I2F R35, R35 ;  /* 0x0000002300237306 */ /* 0x000ea20000201400 */
[----:B------:R-:W-:Y:S02]  /*1f530*/  ISETP.GE.OR P1, PT, R137, R225, !P1 ;  /* 0x000000e18900720c */ /* 0x000fe40004f26670 */
[----:B------:R-:W-:Y:S01]  /*1f540*/  IABS R24, R24 ;  /* 0x0000001800187213 */ /* 0x000fe20000000000 */
[----:B---3--:R-:W-:Y:S01]  /*1f550*/  FFMA.FTZ R241, -R224, R132, R241 ;  /* 0x00000084e0f17223 */ /* 0x008fe200000101f1 */
[----:B------:R-:W-:Y:S02]  /*1f560*/  ISETP.GE.AND P0, PT, R136, R226, PT ;  /* 0x000000e28800720c */ /* 0x000fe40003f06270 */
[----:B------:R-:W-:Y:S02]  /*1f570*/  FMNMX.FTZ R19, R14, R19, !PT ;  /* 0x000000130e137209 */ /* 0x000fe40007810000 */
[----:B------:R-:W-:Y:S01]  /*1f580*/  ISETP.GE.OR P0, PT, R136, R225, !P0 ;  /* 0x000000e18800720c */ /* 0x000fe20004706670 */
[----:B------:R-:W3:Y:S01]  /*1f590*/  I2F R32, R32 ;  /* 0x0000002000207306 */ /* 0x000ee20000201400 */
[----:B------:R-:W-:Y:S01]  /*1f5a0*/  IMAD.IADD R136, R227, 0x1, -R16 ;  /* 0x00000001e3887824 */ /* 0x000fe200078e0a10 */
[----:B------:R-:W-:Y:S01]  /*1f5b0*/  FSEL R158, R241, -INF , !P6 ;  /* 0xff800000f19e7808 */ /* 0x000fe20007000000 */
[----:B-1----:R-:W-:Y:S01]  /*1f5c0*/  FFMA.FTZ R17, -R224, R140, R17 ;  /* 0x0000008ce0117223 */ /* 0x002fe20000010111 */
[----:B------:R-:W-:Y:S02]  /*1f5d0*/  ISETP.GE.AND P6, PT, R22, R229, PT ;  /* 0x000000e51600720c */ /* 0x000fe40003fc6270 */
[----:B------:R-:W-:Y:S02]  /*1f5e0*/  IABS R136, R136 ;  /* 0x0000008800887213 */ /* 0x000fe40000000000 */
[----:B------:R-:W-:Y:S02]  /*1f5f0*/  FSEL R140, R17, -INF , !P0 ;  /* 0xff800000118c7808 */ /* 0x000fe40004000000 */
[----:B------:R-:W1:Y:S01]  /*1f600*/  I2F R141, R144 ;  /* 0x00000090008d7306 */ /* 0x000e620000201400 */
[----:B------:R-:W-:Y:S02]  /*1f610*/  FMNMX.FTZ R17, R12, R19, !PT ;  /* 0x000000130c117209 */ /* 0x000fe40007810000 */
[-C--:B------:R-:W-:Y:S01]  /*1f620*/  ISETP.GE.OR P6, PT, R22, R228.reuse, !P6 ;  /* 0x000000e41600720c */ /* 0x080fe200077c6670 */
[----:B--2---:R-:W-:Y:S01]  /*1f630*/  FFMA.FTZ R169, -R224, R35, R169 ;  /* 0x00000023e0a97223 */ /* 0x004fe200000101a9 */
[----:B------:R-:W-:Y:S01]  /*1f640*/  FMNMX.FTZ R17, R8, R17, !PT ;  /* 0x0000001108117209 */ /* 0x000fe20007810000 */
[----:B------:R-:W-:Y:S01]  /*1f650*/  IMAD.IADD R35, R227, 0x1, -R28 ;  /* 0x00000001e3237824 */ /* 0x000fe200078e0a1c */
[----:B------:R-:W-:Y:S02]  /*1f660*/  FSEL R157, R25, -INF , !P6 ;  /* 0xff800000199d7808 */ /* 0x000fe40007000000 */
[C---:B------:R-:W-:Y:S01]  /*1f670*/  ISETP.GE.AND P6, PT, R20.reuse, R229, PT ;  /* 0x000000e51400720c */ /* 0x040fe20003fc6270 */
[----:B------:R-:W2:Y:S01]  /*1f680*/  I2F R137, R142 ;  /* 0x0000008e00897306 */ /* 0x000ea20000201400 */
[----:B------:R-:W-:Y:S02]  /*1f690*/  IABS R35, R35 ;  /* 0x0000002300237213 */ /* 0x000fe40000000000 */
[----:B------:R-:W-:Y:S01]  /*1f6a0*/  ISETP.GE.OR P6, PT, R20, R228, !P6 ;  /* 0x000000e41400720c */ /* 0x000fe200077c6670 */
[----:B---3--:R-:W-:Y:S01]  /*1f6b0*/  FFMA.FTZ R15, -R224, R32, R15 ;  /* 0x00000020e00f7223 */ /* 0x008fe2000001010f */
[----:B------:R-:W-:Y:S02]  /*1f6c0*/  IADD3 R4, R4, 0x39, RZ ;  /* 0x0000003904047810 */ /* 0x000fe40007ffe0ff */
[----:B------:R-:W-:Y:S02]  /*1f6d0*/  ISETP.GE.OR P5, PT, R16, R225, !P5 ;  /* 0x000000e11000720c */ /* 0x000fe40006fa6670 */
[----:B------:R-:W-:Y:S01]  /*1f6e0*/  IADD3 R26, R230, -R4, RZ ;  /* 0x80000004e61a7210 */ /* 0x000fe20007ffe0ff */
[----:B------:R-:W3:Y:S01]  /*1f6f0*/  I2F R13, R24 ;  /* 0x00000018000d7306 */ /* 0x000ee20000201400 */
[----:B------:R-:W-:Y:S02]  /*1f700*/  FSEL R16, R169, -INF , !P4 ;  /* 0xff800000a9107808 */ /* 0x000fe40006000000 */
[----:B------:R-:W-:Y:S01]  /*1f710*/  IADD3 R19, R227, -R30, RZ ;  /* 0x8000001ee3137210 */ /* 0x000fe20007ffe0ff */
[----:B-1----:R-:W-:Y:S01]  /*1f720*/  FFMA.FTZ R243, -R224, R141, R243 ;  /* 0x0000008de0f37223 */ /* 0x002fe200000101f3 */
[----:B------:R-:W-:Y:S02]  /*1f730*/  FSEL R141, R5, -INF , !P1 ;  /* 0xff800000058d7808 */ /* 0x000fe40004800000 */
[C---:B------:R-:W-:Y:S02]  /*1f740*/  ISETP.GE.AND P1, PT, R20.reuse, R226, PT ;  /* 0x000000e21400720c */ /* 0x040fe40003f26270 */
[----:B------:R-:W-:Y:S01]  /*1f750*/  IABS R26, R26 ;  /* 0x0000001a001a7213 */ /* 0x000fe20000000000 */
[----:B------:R-:W1:Y:S01]  /*1f760*/  I2F R136, R136 ;  /* 0x0000008800887306 */ /* 0x000e620000201400 */
[----:B------:R-:W-:Y:S02]  /*1f770*/  ISETP.GE.OR P1, PT, R20, R225, !P1 ;  /* 0x000000e11400720c */ /* 0x000fe40004f26670 */
[----:B------:R-:W-:Y:S01]  /*1f780*/  IABS R19, R19 ;  /* 0x0000001300137213 */ /* 0x000fe20000000000 */
[----:B--2---:R-:W-:Y:S01]  /*1f790*/  FFMA.FTZ R179, -R224, R137, R179 ;  /* 0x00000089e0b37223 */ /* 0x004fe200000101b3 */
[----:B------:R-:W-:Y:S01]  /*1f7a0*/  FSEL R142, R15, -INF , !P2 ;  /* 0xff8000000f8e7808 */ /* 0x000fe20005000000 */
[C---:B------:R-:W-:Y:S01]  /*1f7b0*/  IMAD.IADD R15, R227.reuse, 0x1, -R20 ;  /* 0x00000001e30f7824 */ /* 0x040fe200078e0a14 */
[----:B------:R-:W-:Y:S02]  /*1f7c0*/  ISETP.GE.AND P2, PT, R22, R226, PT ;  /* 0x000000e21600720c */ /* 0x000fe40003f46270 */
[----:B------:R-:W-:Y:S01]  /*1f7d0*/  FMNMX.FTZ R20, R174, R17, !PT ;  /* 0x00000011ae147209 */ /* 0x000fe20007810000 */
[----:B------:R-:W2:Y:S01]  /*1f7e0*/  I2F R35, R35 ;  /* 0x0000002300237306 */ /* 0x000ea20000201400 */
[----:B------:R-:W-:Y:S02]  /*1f7f0*/  ISETP.GE.OR P2, PT, R22, R225, !P2 ;  /* 0x000000e11600720c */ /* 0x000fe40005746670 */
[----:B------:R-:W-:Y:S01]  /*1f800*/  IADD3 R22, R227, -R22, RZ ;  /* 0x80000016e3167210 */ /* 0x000fe20007ffe0ff */
[----:B---3--:R-:W-:Y:S01]  /*1f810*/  FFMA.FTZ R23, -R224, R13, R23 ;  /* 0x0000000de0177223 */ /* 0x008fe20000010117 */
[----:B------:R-:W-:Y:S02]  /*1f820*/  FMNMX.FTZ R13, R11, R0, !PT ;  /* 0x000000000b0d7209 */ /* 0x000fe40007810000 */
[----:B------:R-:W-:Y:S02]  /*1f830*/  FMNMX.FTZ R17, R163, R20, !PT ;  /* 0x00000014a3117209 */ /* 0x000fe40007810000 */
[----:B------:R-:W-:Y:S01]  /*1f840*/  FMNMX.FTZ R13, R10, R13, !PT ;  /* 0x0000000d0a0d7209 */ /* 0x000fe20007810000 */
[----:B------:R-:W3:Y:S01]  /*1f850*/  I2F R26, R26 ;  /* 0x0000001a001a7306 */ /* 0x000ee20000201400 */
[----:B------:R-:W-:Y:S02]  /*1f860*/  IABS R5, R22 ;  /* 0x0000001600057213 */ /* 0x000fe40000000000 */
[----:B------:R-:W-:Y:S01]  /*1f870*/  FMNMX.FTZ R20, R162, R17, !PT ;  /* 0x00000011a2147209 */ /* 0x000fe20007810000 */
[----:B-1----:R-:W-:Y:S01]  /*1f880*/  FFMA.FTZ R21, -R224, R136, R21 ;  /* 0x00000088e0157223 */ /* 0x002fe20000010115 */
[----:B------:R-:W-:Y:S01]  /*1f890*/  FMNMX.FTZ R13, R18, R13, !PT ;  /* 0x0000000d120d7209 */ /* 0x000fe20007810000 */
[----:B------:R-:W-:Y:S01]  /*1f8a0*/  IMAD.IADD R17, R227, 0x1, -R6 ;  /* 0x00000001e3117824 */ /* 0x000fe200078e0a06 */
[----:B------:R-:W-:Y:S02]  /*1f8b0*/  IABS R15, R15 ;  /* 0x0000000f000f7213 */ /* 0x000fe40000000000 */
[----:B------:R-:W-:Y:S01]  /*1f8c0*/  FMNMX.FTZ R25, R161, R20, !PT ;  /* 0x00000014a1197209 */ /* 0x000fe20007810000 */
[----:B------:R-:W1:Y:S01]  /*1f8d0*/  I2F R5, R5 ;  /* 0x0000000500057306 */ /* 0x000e620000201400 */
[----:B------:R-:W-:Y:S02]  /*1f8e0*/  FMNMX.FTZ R20, R16, R13, !PT ;  /* 0x0000000d10147209 */ /* 0x000fe40007810000 */
[----:B------:R-:W-:Y:S01]  /*1f8f0*/  FSEL R156, R21, -INF , !P5 ;  /* 0xff800000159c7808 */ /* 0x000fe20006800000 */
[----:B--2---:R-:W-:Y:S01]  /*1f900*/  FFMA.FTZ R7, -R224, R35, R7 ;  /* 0x00000023e0077223 */ /* 0x004fe20000010107 */
[----:B------:R-:W-:Y:S02]  /*1f910*/  FMNMX.FTZ R21, R143, R20, !PT ;  /* 0x000000148f157209 */ /* 0x000fe40007810000 */
[----:B------:R-:W-:Y:S02]  /*1f920*/  IABS R17, R17 ;  /* 0x0000001100117213 */ /* 0x000fe40000000000 */
[----:B------:R-:W-:Y:S01]  /*1f930*/  IADD3 R13, R227, -R4, RZ ;  /* 0x80000004e30d7210 */ /* 0x000fe20007ffe0ff */
[----:B------:R-:W2:Y:S01]  /*1f940*/  I2F R15, R15 ;  /* 0x0000000f000f7306 */ /* 0x000ea20000201400 */
[----:B------:R-:W-:Y:S02]  /*1f950*/  FMNMX.FTZ R22, R160, R25, !PT ;  /* 0x00000019a0167209 */ /* 0x000fe40007810000 */
[----:B------:R-:W-:Y:S01]  /*1f960*/  FMNMX.FTZ R20, R142, R21, !PT ;  /* 0x000000158e147209 */ /* 0x000fe20007810000 */
[----:B---3--:R-:W-:Y:S01]  /*1f970*/  FFMA.FTZ R177, -R224, R26, R177 ;  /* 0x0000001ae0b17223 */ /* 0x008fe200000101b1 */
[----:B------:R-:W-:Y:S02]  /*1f980*/  IABS R13, R13 ;  /* 0x0000000d000d7213 */ /* 0x000fe40000000000 */
[----:B------:R-:W-:Y:S02]  /*1f990*/  ISETP.GE.AND P4, PT, R28, R226, PT ;  /* 0x000000e21c00720c */ /* 0x000fe40003f86270 */
[----:B------:R-:W-:Y:S01]  /*1f9a0*/  FSEL R152, R243, -INF , !P6 ;  /* 0xff800000f3987808 */ /* 0x000fe20007000000 */
[----:B------:R-:W3:Y:S01]  /*1f9b0*/  I2F R19, R19 ;  /* 0x0000001300137306 */ /* 0x000ee20000201400 */
[----:B------:R-:W-:Y:S02]  /*1f9c0*/  ISETP.GE.AND P6, PT, R30, R229, PT ;  /* 0x000000e51e00720c */ /* 0x000fe40003fc6270 */
[----:B------:R-:W-:Y:S01]  /*1f9d0*/  FMNMX.FTZ R25, R159, R22, !PT ;  /* 0x000000169f197209 */ /* 0x000fe20007810000 */
[----:B-1----:R-:W-:Y:S01]  /*1f9e0*/  FFMA.FTZ R9, -R224, R5, R9 ;  /* 0x00000005e0097223 */ /* 0x002fe20000010109 */
[----:B------:R-:W-:Y:S02]  /*1f9f0*/  FMNMX.FTZ R21, R141, R20, !PT ;  /* 0x000000148d157209 */ /* 0x000fe40007810000 */
[----:B------:R-:W-:Y:S02]  /*1fa00*/  ISETP.GE.OR P4, PT, R28, R225, !P4 ;  /* 0x000000e11c00720c */ /* 0x000fe40006786670 */
[----:B------:R-:W-:Y:S01]  /*1fa10*/  ISETP.GE.OR P6, PT, R30, R228, !P6 ;  /* 0x000000e41e00720c */ /* 0x000fe200077c6670 */
[----:B------:R-:W1:Y:S01]  /*1fa20*/  I2F R17, R17 ;  /* 0x0000001100117306 */ /* 0x000e620000201400 */
[----:B------:R-:W-:Y:S02]  /*1fa30*/  FMNMX.FTZ R22, R158, R25, !PT ;  /* 0x000000199e167209 */ /* 0x000fe40007810000 */
[----:B------:R-:W-:Y:S01]  /*1fa40*/  FMNMX.FTZ R21, R140, R21, !PT ;  /* 0x000000158c157209 */ /* 0x000fe20007810000 */
[----:B--2---:R-:W-:Y:S01]  /*1fa50*/  FFMA.FTZ R29, -R224, R15, R29 ;  /* 0x0000000fe01d7223 */ /* 0x004fe2000001011d */
[----:B------:R-:W-:Y:S02]  /*1fa60*/  FSEL R151, R179, -INF , !P6 ;  /* 0xff800000b3977808 */ /* 0x000fe40007000000 */
[----:B------:R-:W-:Y:S02]  /*1fa70*/  FMNMX.FTZ R25, R157, R22, !PT ;  /* 0x000000169d197209 */ /* 0x000fe40007810000 */
[----:B------:R-:W-:Y:S01]  /*1fa80*/  FSEL R155, R7, -INF , !P4 ;  /* 0xff800000079b7808 */ /* 0x000fe20006000000 */
[----:B------:R-:W2:Y:S01]  /*1fa90*/  I2F R13, R13 ;  /* 0x0000000d000d7306 */ /* 0x000ea20000201400 */
[----:B------:R-:W-:Y:S02]  /*1faa0*/  FMNMX.FTZ R22, R156, R21, !PT ;  /* 0x000000159c167209 */ /* 0x000fe40007810000 */
[----:B------:R-:W-:Y:S01]  /*1fab0*/  ISETP.GE.AND P6, PT, R6, R229, PT ;  /* 0x000000e50600720c */ /* 0x000fe20003fc6270 */
[----:B---3--:R-:W-:Y:S01]  /*1fac0*/  FFMA.FTZ R27, -R224, R19, R27 ;  /* 0x00000013e01b7223 */ /* 0x008fe2000001011b */
[----:B------:R-:W-:Y:S02]  /*1fad0*/  FMNMX.FTZ R20, R152, R25, !PT ;  /* 0x0000001998147209 */ /* 0x000fe40007810000 */
[----:B------:R-:W-:Y:S02]  /*1fae0*/  FSEL R154, R23, -INF , !P3 ;  /* 0xff800000179a7808 */ /* 0x000fe40005800000 */
[----:B------:R-:W-:Y:S02]  /*1faf0*/  FMNMX.FTZ R21, R155, R22, !PT ;  /* 0x000000169b157209 */ /* 0x000fe40007810000 */
[----:B------:R-:W-:Y:S02]  /*1fb00*/  ISETP.GE.OR P6, PT, R6, R228, !P6 ;  /* 0x000000e40600720c */ /* 0x000fe400077c6670 */
[----:B------:R-:W-:Y:S01]  /*1fb10*/  ISETP.GE.AND P5, PT, R4, R229, PT ;  /* 0x000000e50400720c */ /* 0x000fe20003fa6270 */
[----:B-1----:R-:W-:Y:S01]  /*1fb20*/  FFMA.FTZ R33, -R224, R17, R33 ;  /* 0x00000011e0217223 */ /* 0x002fe20000010121 */
[----:B------:R-:W-:Y:S02]  /*1fb30*/  ISETP.GE.AND P0, PT, R30, R226, PT ;  /* 0x000000e21e00720c */ /* 0x000fe40003f06270 */
[----:B------:R-:W-:Y:S02]  /*1fb40*/  FSEL R149, R245, -INF , !P6 ;  /* 0xff800000f5957808 */ /* 0x000fe40007000000 */
[----:B------:R-:W-:Y:S02]  /*1fb50*/  FMNMX.FTZ R20, R151, R20, !PT ;  /* 0x0000001497147209 */ /* 0x000fe40007810000 */
[----:B------:R-:W-:Y:S02]  /*1fb60*/  FSEL R153, R9, -INF , !P2 ;  /* 0xff80000009997808 */ /* 0x000fe40005000000 */
[----:B------:R-:W-:Y:S01]  /*1fb70*/  FMNMX.FTZ R22, R154, R21, !PT ;  /* 0x000000159a167209 */ /* 0x000fe20007810000 */
[----:B--2---:R-:W-:Y:S01]  /*1fb80*/  FFMA.FTZ R3, -R224, R13, R3 ;  /* 0x0000000de0037223 */ /* 0x004fe20000010103 */
[----:B------:R-:W-:Y:S02]  /*1fb90*/  ISETP.GE.OR P5, PT, R4, R228, !P5 ;  /* 0x000000e40400720c */ /* 0x000fe40006fa6670 */
[----:B------:R-:W-:Y:S02]  /*1fba0*/  ISETP.GE.OR P0, PT, R30, R225, !P0 ;  /* 0x000000e11e00720c */ /* 0x000fe40004706670 */
[----:B------:R-:W-:Y:S02]  /*1fbb0*/  FSEL R148, R177, -INF , !P5 ;  /* 0xff800000b1947808 */ /* 0x000fe40006800000 */
[----:B------:R-:W-:Y:S02]  /*1fbc0*/  FMNMX.FTZ R7, R149, R20, !PT ;  /* 0x0000001495077209 */ /* 0x000fe40007810000 */
[----:B------:R-:W-:Y:S02]  /*1fbd0*/  FSEL R147, R29, -INF , !P1 ;  /* 0xff8000001d937808 */ /* 0x000fe40004800000 */
[----:B------:R-:W-:Y:S02]  /*1fbe0*/  FMNMX.FTZ R22, R153, R22, !PT ;  /* 0x0000001699167209 */ /* 0x000fe40007810000 */
[----:B------:R-:W-:Y:S02]  /*1fbf0*/  ISETP.GE.AND P3, PT, R6, R226, PT ;  /* 0x000000e20600720c */ /* 0x000fe40003f66270 */
[----:B------:R-:W-:Y:S02]  /*1fc00*/  FMNMX.FTZ R5, R148, R7, !PT ;  /* 0x0000000794057209 */ /* 0x000fe40007810000 */
[----:B------:R-:W-:Y:S02]  /*1fc10*/  FSEL R146, R27, -INF , !P0 ;  /* 0xff8000001b927808 */ /* 0x000fe40004000000 */
[----:B------:R-:W-:Y:S01]  /*1fc20*/  FMNMX.FTZ R7, R147, R22, !PT ;  /* 0x0000001693077209 */ /* 0x000fe20007810000 */
[----:B------:R-:W1:Y:S01]  /*1fc30*/  SHFL.BFLY PT, R20, R5, 0x2, 0x1f ;  /* 0x0c401f0005147f89 */ /* 0x000e6200000e0000 */
[----:B------:R-:W-:Y:S02]  /*1fc40*/  ISETP.GE.OR P3, PT, R6, R225, !P3 ;  /* 0x000000e10600720c */ /* 0x000fe40005f66670 */
[----:B------:R-:W-:Y:S02]  /*1fc50*/  ISETP.GE.AND P1, PT, R4, R226, PT ;  /* 0x000000e20400720c */ /* 0x000fe40003f26270 */
[----:B------:R-:W-:Y:S02]  /*1fc60*/  FSEL R145, R33, -INF , !P3 ;  /* 0xff80000021917808 */ /* 0x000fe40005800000 */
[----:B------:R-:W-:Y:S02]  /*1fc70*/  FMNMX.FTZ R22, R146, R7, !PT ;  /* 0x0000000792167209 */ /* 0x000fe40007810000 */
[----:B------:R-:W-:Y:S04]  /*1fc80*/  ISETP.GE.OR P1, PT, R4, R225, !P1 ;  /* 0x000000e10400720c */ /* 0x000fe80004f26670 */
[----:B------:R-:W-:Y:S02]  /*1fc90*/  FSEL R134, R3, -INF , !P1 ;  /* 0xff80000003867808 */ /* 0x000fe40004800000 */
[----:B------:R-:W-:Y:S04]  /*1fca0*/  FMNMX.FTZ R3, R145, R22, !PT ;  /* 0x0000001691037209 */ /* 0x000fe80007810000 */
[----:B------:R-:W-:Y:S05]  /*1fcb0*/  FMNMX.FTZ R6, R134, R3, !PT ;  /* 0x0000000386067209 */ /* 0x000fea0007810000 */
[----:B------:R-:W2:Y:S01]  /*1fcc0*/  SHFL.BFLY PT, R3, R6, 0x2, 0x1f ;  /* 0x0c401f0006037f89 */ /* 0x000ea200000e0000 */
[----:B-1----:R-:W-:Y:S07]  /*1fcd0*/  FMNMX.FTZ R5, R5, R20, !PT ;  /* 0x0000001405057209 */ /* 0x002fee0007810000 */
[----:B------:R-:W1:Y:S08]  /*1fce0*/  SHFL.BFLY PT, R132, R5, 0x1, 0x1f ;  /* 0x0c201f0005847f89 */ /* 0x000e7000000e0000 */
[----:B------:R-:W-:Y:S01]  /*1fcf0*/  LDSM.16.MT88.4 R20, [R204+0xc000] ;  /* 0x00c00000cc14783b */ /* 0x000fe20000004200 */
        /* <DEDUP_REMOVED lines=9> */
[----:B------:R-:W1:Y:S01]  /*1fd90*/  LDSM.16.MT88.4 R12, [R205+0xc000] ;  /* 0x00c00000cd0c783b */ /* 0x000e620000004200 */
[----:B------:R-:W-:Y:S01]  /*1fda0*/  FFMA.FTZ R167, R31, R133, -R150 ;  /* 0x000000851fa77223 */ /* 0x000fe20000010896 */
[----:B--2---:R-:W-:Y:S01]  /*1fdb0*/  FMNMX.FTZ R3, R4, R3, !PT ;  /* 0x0000000304037209 */ /* 0x004fe20007810000 */
[----:B------:R-:W-:Y:S01]  /*1fdc0*/  FADD.FTZ R4, -R5, R2 ;  /* 0x0000000205047221 */ /* 0x000fe20000010100 */
[----:B------:R-:W-:Y:S01]  /*1fdd0*/  MUFU.EX2 R166, R166 ;  /* 0x000000a600a67308 */ /* 0x000fe20000000800 */
[--C-:B------:R-:W-:Y:S01]  /*1fde0*/  FFMA.FTZ R172, R8, R133, -R150.reuse ;  /* 0x0000008508ac7223 */ /* 0x100fe20000010896 */
[----:B------:R-:W-:Y:S01]  /*1fdf0*/  FSETP.NEU.FTZ.AND P0, PT, R3, -INF , PT ;  /* 0xff8000000300780b */ /* 0x000fe20003f1d000 */
[C---:B------:R-:W-:Y:S01]  /*1fe00*/  FMUL.FTZ R144, R133.reuse, R3 ;  /* 0x0000000385907220 */ /* 0x040fe20000410000 */
[----:B------:R-:W2:Y:S01]  /*1fe10*/  LDSM.16.MT88.4 R28, [R203+0xc000] ;  /* 0x00c00000cb1c783b */ /* 0x000ea20000004200 */
[----:B------:R-:W-:Y:S01]  /*1fe20*/  FMUL.FTZ R2, R133, R4 ;  /* 0x0000000485027220 */ /* 0x000fe20000410000 */
[----:B------:R-:W-:Y:S01]  /*1fe30*/  FSEL R5, R3, RZ, P0 ;  /* 0x000000ff03057208 */ /* 0x000fe20000000000 */
[-CC-:B------:R-:W-:Y:S01]  /*1fe40*/  FFMA.FTZ R175, R163, R133.reuse, -R150.reuse ;  /* 0x00000085a3af7223 */ /* 0x180fe20000010896 */
[----:B------:R-:W-:Y:S01]  /*1fe50*/  FSEL R144, R144, RZ, P0 ;  /* 0x000000ff90907208 */ /* 0x000fe20000000000 */
[-C--:B------:R-:W-:Y:S01]  /*1fe60*/  FFMA.FTZ R176, R162, R133.reuse, -R150 ;  /* 0x00000085a2b07223 */ /* 0x080fe20000010896 */
[----:B------:R-:W3:Y:S01]  /*1fe70*/  MUFU.EX2 R167, R167 ;  /* 0x000000a700a77308 */ /* 0x000ee20000000800 */
[----:B------:R-:W-:Y:S01]  /*1fe80*/  FADD.FTZ R4, -R5, R0 ;  /* 0x0000000005047221 */ /* 0x000fe20000010100 */
[----:B------:R-:W-:Y:S01]  /*1fe90*/  ISETP.GT.AND P0, PT, R223, R210, PT ;  /* 0x000000d2df00720c */ /* 0x000fe20003f04270 */
[-CC-:B------:R-:W-:Y:S02]  /*1fea0*/  FFMA.FTZ R171, R11, R133.reuse, -R144.reuse ;  /* 0x000000850bab7223 */ /* 0x180fe40000010890 */
[-CC-:B------:R-:W-:Y:S02]  /*1feb0*/  FFMA.FTZ R170, R10, R133.reuse, -R144.reuse ;  /* 0x000000850aaa7223 */ /* 0x180fe40000010890 */
[-CC-:B------:R-:W-:Y:S02]  /*1fec0*/  FFMA.FTZ R169, R18, R133.reuse, -R144.reuse ;  /* 0x0000008512a97223 */ /* 0x180fe40000010890 */
[-C--:B------:R-:W-:Y:S01]  /*1fed0*/  FFMA.FTZ R168, R16, R133.reuse, -R144 ;  /* 0x0000008510a87223 */ /* 0x080fe20000010890 */
[----:B------:R-:W4:Y:S01]  /*1fee0*/  MUFU.EX2 R2, R2 ;  /* 0x0000000200027308 */ /* 0x000f220000000800 */
[----:B------:R-:W-:Y:S02]  /*1fef0*/  FMUL.FTZ R0, R133, R4 ;  /* 0x0000000485007220 */ /* 0x000fe40000410000 */
[-C--:B------:R-:W-:Y:S02]  /*1ff00*/  FFMA.FTZ R177, R161, R133.reuse, -R150 ;  /* 0x00000085a1b17223 */ /* 0x080fe40000010896 */
[-CC-:B------:R-:W-:Y:S02]  /*1ff10*/  FFMA.FTZ R178, R143, R133.reuse, -R144.reuse ;  /* 0x000000858fb27223 */ /* 0x180fe40000010890 */
[-CC-:B------:R-:W-:Y:S02]  /*1ff20*/  FFMA.FTZ R179, R142, R133.reuse, -R144.reuse ;  /* 0x000000858eb37223 */ /* 0x180fe40000010890 */
[-CC-:B------:R-:W-:Y:S01]  /*1ff30*/  FFMA.FTZ R180, R141, R133.reuse, -R144.reuse ;  /* 0x000000858db47223 */ /* 0x180fe20000010890 */
[----:B------:R-:W5:Y:S01]  /*1ff40*/  MUFU.EX2 R0, R0 ;  /* 0x0000000000007308 */ /* 0x000f620000000800 */
[----:B------:R-:W-:Y:S02]  /*1ff50*/  FFMA.FTZ R181, R140, R133, -R144 ;  /* 0x000000858cb57223 */ /* 0x000fe40000010890 */
[----:B------:R-:W-:Y:S01]  /*1ff60*/  LDSM.16.MT88.4 R140, [R203+0xe800] ;  /* 0x00e80000cb8c783b */ /* 0x000fe20000004200 */
[----:B---3--:R-:W-:Y:S01]  /*1ff70*/  F2FP.BF16.PACK_AB R136, R166, R167 ;  /* 0x000000a7a688723e */ /* 0x008fe200000010ff */
[-CC-:B------:R-:W-:Y:S02]  /*1ff80*/  FFMA.FTZ R182, R160, R133.reuse, -R150.reuse ;  /* 0x00000085a0b67223 */ /* 0x180fe40000010896 */
[-CC-:B------:R-:W-:Y:S02]  /*1ff90*/  FFMA.FTZ R183, R159, R133.reuse, -R150.reuse ;  /* 0x000000859fb77223 */ /* 0x180fe40000010896 */
[-CC-:B------:R-:W-:Y:S01]  /*1ffa0*/  FFMA.FTZ R232, R158, R133.reuse, -R150.reuse ;  /* 0x000000859ee87223 */ /* 0x180fe20000010896 */
[----:B------:R-:W-:Y:S01]  /*1ffb0*/  MUFU.EX2 R173, R173 ;  /* 0x000000ad00ad7308 */ /* 0x000fe20000000800 */
[----:B------:R-:W-:Y:S01]  /*1ffc0*/  LDSM.16.MT88.4 R160, [R205+0x11800] ;  /* 0x01180000cda0783b */ /* 0x000fe20000004200 */
[----:B------:R-:W-:Y:S02]  /*1ffd0*/  FFMA.FTZ R235, R157, R133, -R150 ;  /* 0x000000859deb7223 */ /* 0x000fe40000010896 */
[C---:B----4-:R-:W-:Y:S02]  /*1ffe0*/  FMUL.FTZ R4, R2.reuse, R128 ;  /* 0x0000008002047220 */ /* 0x050fe40000410000 */
[C---:B------:R-:W-:Y:S02]  /*1fff0*/  FMUL.FTZ R5, R2.reuse, R129 ;  /* 0x0000008102057220 */ /* 0x040fe40000410000 */
[C---:B------:R-:W-:Y:S02]  /*20000*/  FMUL.FTZ R8, R2.reuse, R124 ;  /* 0x0000007c02087220 */ /* 0x040fe40000410000 */
[----:B------:R-:W3:Y:S01]  /*20010*/  MUFU.EX2 R172, R172 ;  /* 0x000000ac00ac7308 */ /* 0x000ee20000000800 */
[C---:B------:R-:W-:Y:S02]  /*20020*/  FMUL.FTZ R9, R2.reuse, R125 ;  /* 0x0000007d02097220 */ /* 0x040fe40000410000 */
[----:B------:R-:W-:Y:S02]  /*20030*/  FMUL.FTZ R16, R2, R116 ;  /* 0x0000007402107220 */ /* 0x000fe40000410000 */
[C---:B-----5:R-:W-:Y:S02]  /*20040*/  FMUL.FTZ R6, R0.reuse, R130 ;  /* 0x0000008200067220 */ /* 0x060fe40000410000 */
        /* <DEDUP_REMOVED lines=9> */
[----:B------:R-:W4:Y:S01]  /*200e0*/  MUFU.EX2 R170, R170 ;  /* 0x000000aa00aa7308 */ /* 0x000f220000000800 */
[----:B------:R-:W-:Y:S01]  /*200f0*/  LDSM.16.MT88.4 R116, [R203+0xc800] ;  /* 0x00c80000cb74783b */ /* 0x000fe20000004200 */
[----:B------:R-:W-:Y:S01]  /*20100*/  FMUL.FTZ R25, R2, R109 ;  /* 0x0000006d02197220 */ /* 0x000fe20000410000 */
[----:B---3--:R-:W-:Y:S01]  /*20110*/  F2FP.BF16.PACK_AB R138, R172, R173 ;  /* 0x000000adac8a723e */ /* 0x008fe200000010ff */
        /* <DEDUP_REMOVED lines=9> */
[----:B------:R-:W3:Y:S01]  /*201b0*/  MUFU.EX2 R168, R168 ;  /* 0x000000a800a87308 */ /* 0x000ee20000000800 */
[-CC-:B------:R-:W-:Y:S02]  /*201c0*/  FFMA.FTZ R234, R156, R133.reuse, -R144.reuse ;  /* 0x000000859cea7223 */ /* 0x180fe40000010890 */
[--C-:B------:R-:W-:Y:S01]  /*201d0*/  FFMA.FTZ R237, R155, R133, -R144.reuse ;  /* 0x000000859bed7223 */ /* 0x100fe20000010890 */
[----:B----4-:R-:W-:Y:S01]  /*201e0*/  F2FP.BF16.PACK_AB R137, R170, R171 ;  /* 0x000000abaa89723e */ /* 0x010fe200000010ff */
        /* <DEDUP_REMOVED lines=14> */
[----:B---3--:R-:W-:Y:S01]  /*202d0*/  F2FP.BF16.PACK_AB R139, R168, R169 ;  /* 0x000000a9a88b723e */ /* 0x008fe200000010ff */
[C---:B------:R-:W-:Y:S02]  /*202e0*/  FMUL.FTZ R36, R2.reuse, R36 ;  /* 0x0000002402247220 */ /* 0x040fe40000410000 */
[----:B------:R-:W-:Y:S02]  /*202f0*/  FMUL.FTZ R37, R2, R37 ;  /* 0x0000002502257220 */ /* 0x000fe40000410000 */
[C---:B------:R-:W-:Y:S02]  /*20300*/  FMUL.FTZ R38, R0.reuse, R38 ;  /* 0x0000002600267220 */ /* 0x040fe40000410000 */
[C---:B-1----:R-:W-:Y:S01]  /*20310*/  HMMA.16816.F32.BF16 R4, R136.reuse, R12, R4 ;  /* 0x0000000c8804723c */ /* 0x042fe20000041804 */
        /* <DEDUP_REMOVED lines=29> */
[----:B------:R-:W3:Y:S01]  /*204f0*/  LDSM.16.MT88.4 R112, [R205+0xe000] ;  /* 0x00e00000cd70783b */ /* 0x000ee20000004200 */
[----:B------:R-:W-:Y:S02]  /*20500*/  FMUL.FTZ R51, R0, R51 ;  /* 0x0000003300337220 */ /* 0x000fe40000410000 */
[C---:B------:R-:W-:Y:S02]  /*20510*/  FMUL.FTZ R52, R2.reuse, R52 ;  /* 0x0000003402347220 */ /* 0x040fe40000410000 */
[C---:B--2---:R-:W-:Y:S01]  /*20520*/  HMMA.16816.F32.BF16 R20, R136.reuse, R28, R20 ;  /* 0x0000001c8814723c */ /* 0x044fe20000041814 */
        /* <DEDUP_REMOVED lines=12> */
[----:B------:R-:W2:Y:S01]  /*205f0*/  LDSM.16.MT88.4 R104, [R204+0xe000] ;  /* 0x00e00000cc68783b */ /* 0x000ea20000004200 */
        /* <DEDUP_REMOVED lines=13> */
[C---:B---3--:R-:W-:Y:S01]  /*206d0*/  HMMA.16816.F32.BF16 R36, R136.reuse, R112, R36 ;  /* 0x000000708824723c */ /* 0x048fe20000041824 */
        /* <DEDUP_REMOVED lines=10> */
[C---:B--2---:R-:W-:Y:S03]  /*20780*/  HMMA.16816.F32.BF16 R44, R136.reuse, R104, R44 ;  /* 0x00000068882c723c */ /* 0x044fe6000004182c */
        /* <DEDUP_REMOVED lines=204> */
.L_x_6624:
        /* <DEDUP_REMOVED lines=11> */
.L_x_6647:
[----:B--23--:R-:W-:Y:S01]  /*21500*/  FADD.FTZ R233, R6, R233 ;  /* 0x000000e906e97221 */ /* 0x00cfe20000010000 */
[----:B------:R-:W-:Y:S05]  /*21510*/  BRA.DIV ~URZ, `(.L_x_6635) ;  /* 0x00001be27f007947 */ /* 0x000fea000b800000 */
[----:B------:R-:W2:Y:S04]  /*21520*/  SHFL.BFLY PT, R0, R231, 0x2, 0x1f ;  /* 0x0c401f00e7007f89 */ /* 0x000ea800000e0000 */
[----:B------:R-:W3:Y:S01]  /*21530*/  SHFL.BFLY PT, R10, R233, 0x1, 0x1f ;  /* 0x0c201f00e90a7f89 */ /* 0x000ee200000e0000 */
[----:B--2---:R-:W-:Y:S02]  /*21540*/  FADD.FTZ R7, R0, R231 ;  /* 0x000000e700077221 */ /* 0x004fe40000010000 */
[----:B---3--:R-:W-:-:S03]  /*21550*/  FADD.FTZ R10, R233, R10 ;  /* 0x0000000ae90a7221 */ /* 0x008fc60000010000 */
[----:B------:R2:W3:Y:S04]  /*21560*/  SHFL.BFLY PT, R6, R7, 0x1, 0x1f ;  /* 0x0c201f0007067f89 */ /* 0x0004e800000e0000 */
.L_x_6648:
        /* <DEDUP_REMOVED lines=266> */
.L_x_6637:
[----:B------:R-:W-:Y:S02]  /*22610*/  ULDC.64 UR4, c[0x0][0x118] ;  /* 0x0000460000047ab9 */ /* 0x000fe40000000a00 */
[----:B------:R-:W2:Y:S04]  /*22620*/  LD.E R2, [R8.64+0x60] ;  /* 0x0000600408027980 */ /* 0x000ea8000c101900 */
[----:B------:R-:W3:Y:S01]  /*22630*/  LD.E R10, [R8.64+0xb4] ;  /* 0x0000b404080a7980 */ /* 0x000ee2000c101900 */
[----:B--2---:R-:W-:-:S04]  /*22640*/  IMAD R213, R2, R213, R216 ;  /* 0x000000d502d57224 */ /* 0x004fc800078e02d8 */
[----:B---3--:R-:W-:Y:S02]  /*22650*/  IMAD R10, R10, R213, RZ ;  /* 0x000000d50a0a7224 */ /* 0x008fe400078e02ff */
.L_x_6638:
[----:B------:R-:W-:Y:S05]  /*22660*/  BSYNC B0 ;  /* 0x0000000000007941 */ /* 0x000fea0003800000 */
.L_x_6636:
        /* <DEDUP_REMOVED lines=48> */
.L_x_6640:
[----:B---34-:R-:W-:Y:S05]  /*22970*/  BSYNC B0 ;  /* 0x0000000000007941 */ /* 0x018fea0003800000 */
.L_x_6639:
        /* <DEDUP_REMOVED lines=45> */
.L_x_6642:
[----:B-1----:R-:W-:Y:S05]  /*22c50*/  BSYNC B0 ;  /* 0x0000000000007941 */ /* 0x002fea0003800000 */
.L_x_6641:
        /* <DEDUP_REMOVED lines=21> */
.L_x_6644:
[----:B------:R-:W-:Y:S05]  /*22db0*/  BSYNC B0 ;  /* 0x0000000000007941 */ /* 0x000fea0003800000 */
.L_x_6643:
        /* <DEDUP_REMOVED lines=21> */
.L_x_6646:
[----:B------:R-:W-:Y:S05]  /*22f10*/  BSYNC B0 ;  /* 0x0000000000007941 */ /* 0x000fea0003800000 */
.L_x_6645:
[----:B------:R-:W-:-:S04]  /*22f20*/  IADD3 R0, R15, 0x30, RZ ;  /* 0x000000300f007810 */ /* 0x000fc80007ffe0ff */
[----:B------:R-:W-:Y:S01]  /*22f30*/  ISETP.GE.AND P0, PT, R0, R215, PT ;  /* 0x000000d70000720c */ /* 0x000fe20003f06270 */
[----:B------:R-:W-:-:S12]  /*22f40*/  IMAD.MOV.U32 R215, RZ, RZ, 0x0 ;  /* 0x00000000ffd77424 */ /* 0x000fd800078e00ff */
[----:B------:R-:W-:Y:S05]  /*22f50*/  @P0 RET.REL.NODEC R214 `(_ZN5flash24flash_fwd_splitkv_kernelI23Flash_fwd_kernel_traitsILi192ELi64ELi64ELi4ELb0ELb0EN7cutlass10bfloat16_tE19Flash_kernel_traitsILi192ELi64ELi64ELi4ES3_EELb0ELb1ELb1ELb0ELb0ELb1ELb0ELb1EEEvNS_16Flash_fwd_paramsE) ;  /* 0xfffdd0a0d6000950 */ /* 0x000fea0003c3ffff */
        /* <DEDUP_REMOVED lines=17> */
[----:B------:R-:W-:Y:S05]  /*23070*/  @P0 RET.REL.NODEC R214 `(_ZN5flash24flash_fwd_splitkv_kernelI23Flash_fwd_kernel_traitsILi192ELi64ELi64ELi4ELb0ELb0EN7cutlass10bfloat16_tE19Flash_kernel_traitsILi192ELi64ELi64ELi4ES3_EELb0ELb1ELb1ELb0ELb0ELb1ELb0ELb1EEEvNS_16Flash_fwd_paramsE) ;  /* 0xfffdcf80d6000950 */ /* 0x000fea0003c3ffff */
[----:B------:R-:W-:Y:S01]  /*23080*/  MOV R215, 0x0 ;  /* 0x0000000000d77802 */ /* 0x000fe20000000f00 */
[----:B------:R-:W-:-:S02]  /*23090*/  ULDC.64 UR4, c[0x0][0x118] ;  /* 0x0000460000047ab9 */ /* 0x000fc40000000a00 */
[----:B------:R3:W-:Y:S01]  /*230a0*/  ST.E.128 [R2.64+0x100], R60 ;  /* 0x0001003c02007985 */ /* 0x0007e2000c101d04 */
[----:B------:R-:W-:Y:S05]  /*230b0*/  RET.REL.NODEC R214 `(_ZN5flash24flash_fwd_splitkv_kernelI23Flash_fwd_kernel_traitsILi192ELi64ELi64ELi4ELb0ELb0EN7cutlass10bfloat16_tE19Flash_kernel_traitsILi192ELi64ELi64ELi4ES3_EELb0ELb1ELb1ELb0ELb0ELb1ELb0ELb1EEEvNS_16Flash_fwd_paramsE) ;  /* 0xfffdcf40d6007950 */ /* 0x000fea0003c3ffff */
.L_x_6634:
[----:B------:R-:W-:Y:S02]  /*230c0*/  MOV R6, 0x2 ;  /* 0x0000000200067802 */ /* 0x000fe40000000f00 */
[----:B------:R-:W-:Y:S02]  /*230d0*/  MOV R4, 0x230f0 ;  /* 0x000230f000047802 */ /* 0x000fe40000000f00 */
[----:B-1---5:R-:W-:Y:S05]  /*230e0*/  CALL.REL.NOINC `($__internal_29_$__cuda_sm70_shflsync_bfly_p) ;  /* 0x000000f000007944 */ /* 0x022fea0003c00000 */
[----:B-12---:R-:W-:Y:S05]  /*230f0*/  BRA `(.L_x_6647) ;  /* 0xffffe40000007947 */ /* 0x006fea000383ffff */
.L_x_6635:
[----:B------:R-:W-:Y:S02]  /*23100*/  MOV R6, 0x1 ;  /* 0x0000000100067802 */ /* 0x000fe40000000f00 */
[----:B------:R-:W-:Y:S02]  /*23110*/  MOV R4, 0x23130 ;  /* 0x0002313000047802 */ /* 0x000fe40000000f00 */
[----:B-1---5:R-:W-:Y:S05]  /*23120*/  CALL.REL.NOINC `($__internal_29_$__cuda_sm70_shflsync_bfly_p) ;  /* 0x000000b000007944 */ /* 0x022fea0003c00000 */
[----:B--2---:R-:W-:Y:S01]  /*23130*/  FADD.FTZ R10, R233, R6 ;  /* 0x00000006e90a7221 */ /* 0x004fe20000010000 */
[----:B-1----:R-:W-:Y:S02]  /*23140*/  MOV R233, R231 ;  /* 0x000000e700e97202 */ /* 0x002fe40000000f00 */
[----:B------:R-:W-:Y:S02]  /*23150*/  MOV R6, 0x2 ;  /* 0x0000000200067802 */ /* 0x000fe40000000f00 */
[----:B------:R-:W-:-:S02]  /*23160*/  MOV R4, 0x23180 ;  /* 0x0002318000047802 */ /* 0x000fc40000000f00 */
[----:B------:R-:W-:Y:S05]  /*23170*/  CALL.REL.NOINC `($__internal_29_$__cuda_sm70_shflsync_bfly_p) ;  /* 0x0000006000007944 */ /* 0x000fea0003c00000 */
[----:B--2---:R-:W-:Y:S01]  /*23180*/  FADD.FTZ R7, R231, R6 ;  /* 0x00000006e7077221 */ /* 0x004fe20000010000 */
[----:B------:R-:W-:-:S02]  /*23190*/  MOV R6, 0x1 ;  /* 0x0000000100067802 */ /* 0x000fc40000000f00 */
[----:B------:R-:W-:Y:S02]  /*231a0*/  MOV R4, 0x231d0 ;  /* 0x000231d000047802 */ /* 0x000fe40000000f00 */
[----:B-1----:R-:W-:Y:S02]  /*231b0*/  MOV R233, R7 ;  /* 0x0000000700e97202 */ /* 0x002fe40000000f00 */
[----:B------:R-:W-:Y:S05]  /*231c0*/  CALL.REL.NOINC `($__internal_29_$__cuda_sm70_shflsync_bfly_p) ;  /* 0x0000001000007944 */ /* 0x000fea0003c00000 */
[----:B-12---:R-:W-:Y:S05]  /*231d0*/  BRA `(.L_x_6648) ;  /* 0xffffe39000007947 */ /* 0x006fea000383ffff */
        .weak           $__internal_29_$__cuda_sm70_shflsync_bfly_p
        .type           $__internal_29_$__cuda_sm70_shflsync_bfly_p,@function
        .size           $__internal_29_$__cuda_sm70_shflsync_bfly_p,(.L_x_7813 - $__internal_29_$__cuda_sm70_shflsync_bfly_p)
$__internal_29_$__cuda_sm70_shflsync_bfly_p:
[----:B------:R-:W-:Y:S01]  /*231e0*/  MOV R12, R4 ;  /* 0x00000004000c7202 */ /* 0x000fe20000000f00 */
[----:B------:R-:W-:Y:S04]  /*231f0*/  WARPSYNC R0 ;  /* 0x0000000000007348 */ /* 0x000fe80003800000 */
[----:B------:R-:W-:Y:S01]  /*23200*/  MOV R13, 0x0 ;  /* 0x00000000000d7802 */ /* 0x000fe20000000f00 */
[----:B------:R1:W2:Y:S03]  /*23210*/  SHFL.BFLY PT, R6, R233, R6, R5 ;  /* 0x0c000006e9067389 */ /* 0x0002a600000e0005 */
[----:B------:R-:W-:Y:S05]  /*23220*/  RET.REL.NODEC R12 `(_ZN5flash24flash_fwd_splitkv_kernelI23Flash_fwd_kernel_traitsILi192ELi64ELi64ELi4ELb0ELb0EN7cutlass10bfloat16_tE19Flash_kernel_traitsILi192ELi64ELi64ELi4ES3_EELb0ELb1ELb1ELb0ELb0ELb1ELb0ELb1EEEvNS_16Flash_fwd_paramsE) ;  /* 0xfffdcdd00c007950 */ /* 0x000fea0003c3ffff */
.L_x_6649:
        /* <DEDUP_REMOVED lines=13> */
.L_x_7813:


//--------------------- .text._ZN5flash24flash_fwd_splitkv_kernelI23Flash_fwd_kernel_traitsILi192ELi64ELi64ELi4ELb0ELb0EN7cutlass10bfloat16_tE19Flash_kernel_traitsILi192ELi64ELi64ELi4ES3_EELb0ELb1ELb0ELb0ELb1ELb0ELb1ELb0EEEvNS_16Flash_fwd_paramsE --------------------------
	.section	.text._ZN5flash24flash_fwd_splitkv_kernelI23Flash_fwd_kernel_traitsILi192ELi64ELi64ELi4ELb0ELb0EN7cutlass10bfloat16_tE19Flash_kernel_traitsILi192ELi64ELi64ELi4ES3_EELb0ELb1ELb0ELb0ELb1ELb0ELb1ELb0EEEvNS_16Flash_fwd_paramsE,"ax",@progbits
	.sectioninfo	@"SHI_REGISTERS=238"
	.align	128
        .global         _ZN5flash24flash_fwd_splitkv_kernelI23Flash_fwd_kernel_traitsILi192ELi64ELi64ELi4ELb0ELb0EN7cutlass10bfloat16_tE19Flash_kernel_traitsILi192ELi64ELi64ELi4ES3_EELb0ELb1ELb0ELb0ELb1ELb0ELb1ELb0EEEvNS_16Flash_fwd_paramsE
        .type           _ZN5flash24flash_fwd_splitkv_kernelI23Flash_fwd_kernel_traitsILi192ELi64ELi64ELi4ELb0ELb0EN7cutlass10bfloat16_tE19Flash_kernel_traitsILi192ELi64ELi64ELi4ES3_EELb0ELb1ELb0ELb0ELb1ELb0ELb1ELb0EEEvNS_16Flash_fwd_paramsE,@function
        .size           _ZN5flash24flash_fwd_splitkv_kernelI23Flash_fwd_kernel_traitsILi192ELi64ELi64ELi4ELb0ELb0EN7cutlass10bfloat16_tE19Flash_kernel_traitsILi192ELi64ELi64ELi4ES3_EELb0ELb1ELb0ELb0ELb1ELb0ELb1ELb0EEEvNS_16Flash_fwd_paramsE,(.L_x_7876 - _ZN5flash24flash_fwd_splitkv_kernelI23Flash_fwd_kernel_traitsILi192ELi64ELi64ELi4ELb0ELb0EN7cutlass10bfloat16_tE19Flash_kernel_traitsILi192ELi64ELi64ELi4ES3_EELb0ELb1ELb0ELb0ELb1ELb0ELb1ELb0EEEvNS_16Flash_fwd_paramsE)
        .other          _ZN5flash24flash_fwd_splitkv_kernelI23Flash_fwd_kernel_traitsILi192ELi64ELi64ELi4ELb0ELb0EN7cutlass10bfloat16_tE19Flash_kernel_traitsILi192ELi64ELi64ELi4ES3_EELb0ELb1ELb0ELb0ELb1ELb0ELb1ELb0EEEvNS_16Flash_fwd_paramsE,@"STO_CUDA_ENTRY STV_DEFAULT"
_ZN5flash24flash_fwd_splitkv_kernelI23Flash_fwd_kernel_traitsILi192ELi64ELi64ELi4ELb0ELb0EN7cutlass10bfloat16_tE19Flash_kernel_traitsILi192ELi64ELi64ELi4ES3_EELb0ELb1ELb0ELb0ELb1ELb0ELb1ELb0EEEvNS_16Flash_fwd_paramsE:
.text._ZN5flash24flash_fwd_splitkv_kernelI23Flash_fwd_kernel_traitsILi192ELi64ELi64ELi4ELb0ELb0EN7cutlass10bfloat16_tE19Flash_kernel_traitsILi192ELi64ELi64ELi4ES3_EELb0ELb1ELb0ELb0ELb1ELb0ELb1ELb0EEEvNS_16Flash_fwd_paramsE:
[----:B------:R-:W-:Y:S02]  /*0000*/  MOV R1, c[0x0][0x28] ;  /* 0x00000a0000017a02 */ /* 0x000fe40000000f00 */
[----:B------:R-:W1:Y:S01]  /*0010*/  I2F.U32.RP R6, c[0x0][0x1c0] ;  /* 0x0000700000067b06 */ /* 0x000e620000209000 */
[----:B------:R-:W2:Y:S01]  /*0020*/  S2R R0, SR_CTAID.Z ;  /* 0x0000000000007919 */ /* 0x000ea20000002700 */
[----:B------:R-:W-:Y:S01]  /*0030*/  ISETP.NE.U32.AND P1, PT, RZ, c[0x0][0x1c0], PT ;  /* 0x00007000ff007a0c */ /* 0x000fe20003f25070 */
[----:B------:R-:W-:Y:S01]  /*0040*/  IMAD.MOV.U32 R9, RZ, RZ, -0x1 ;  /* 0xffffffffff097424 */ /* 0x000fe200078e00ff */
[----:B------:R-:W-:-:S04]  /*0050*/  ULDC.64 UR10, c[0x0][0x118] ;  /* 0x00004600000a7ab9 */ /* 0x000fc80000000a00 */
[----:B-1----:R-:W1:Y:S02]  /*0060*/  MUFU.RCP R4, R6 ;  /* 0x0000000600047308 */ /* 0x002e640000001000 */
[----:B-1----:R-:W-:-:S06]  /*0070*/  IADD3 R4, R4, 0xffffffe, RZ ;  /* 0x0ffffffe04047810 */ /* 0x002fcc0007ffe0ff */
[----:B------:R-:W1:Y:S02]  /*0080*/  F2I.FTZ.U32.TRUNC.NTZ R3, R4 ;  /* 0x0000000400037305 */ /* 0x000e64000021f000 */
[----:B-1----:R-:W-:-:S04]  /*0090*/  IMAD.MOV R2, RZ, RZ, -R3 ;  /* 0x000000ffff027224 */ /* 0x002fc800078e0a03 */
[----:B------:R-:W-:Y:S02]  /*00a0*/  IMAD R5, R2, c[0x0][0x1c0], RZ ;  /* 0x0000700002057a24 */ /* 0x000fe400078e02ff */
[----:B------:R-:W-:-:S04]  /*00b0*/  IMAD.MOV.U32 R2, RZ, RZ, RZ ;  /* 0x000000ffff027224 */ /* 0x000fc800078e00ff */
[----:B------:R-:W-:Y:S02]  /*00c0*/  IMAD.HI.U32 R5, R3, R5, R2 ;  /* 0x0000000503057227 */ /* 0x000fe400078e0002 */
[----:B------:R-:W1:Y:S04]  /*00d0*/  LDC.U8 R2, c[0x0][0x312] ;  /* 0x0000c480ff027b82 */ /* 0x000e680000000000 */
[----:B--2---:R-:W-:-:S04]  /*00e0*/  IMAD.HI.U32 R200, R5, R0, RZ ;  /* 0x0000000005c87227 */ /* 0x004fc800078e00ff */
[----:B------:R-:W-:-:S04]  /*00f0*/  IMAD.MOV R3, RZ, RZ, -R200 ;  /* 0x000000ffff037224 */ /* 0x000fc800078e0ac8 */
[----:B------:R-:W-:-:S05]  /*0100*/  IMAD R3, R3, c[0x0][0x1c0], R0 ;  /* 0x0000700003037a24 */ /* 0x000fca00078e0200 */
[----:B------:R-:W-:Y:S02]  /*0110*/  ISETP.GE.U32.AND P2, PT, R3, c[0x0][0x1c0], PT ;  /* 0x0000700003007a0c */ /* 0x000fe40003f46070 */
[----:B-1----:R-:W-:-:S11]  /*0120*/  ISETP.NE.AND P3, PT, R2, RZ, PT ;  /* 0x000000ff0200720c */ /* 0x002fd60003f65270 */
[----:B------:R-:W-:Y:S02]  /*0130*/  @P2 IADD3 R3, R3, -c[0x0][0x1c0], RZ ;  /* 0x8000700003032a10 */ /* 0x000fe40007ffe0ff */
[----:B------:R-:W-:Y:S02]  /*0140*/  @P2 IADD3 R200, R200, 0x1, RZ ;  /* 0x00000001c8c82810 */ /* 0x000fe40007ffe0ff */
[----:B------:R-:W-:Y:S01]  /*0150*/  ISETP.GE.U32.AND P0, PT, R3, c[0x0][0x1c0], PT ;  /* 0x0000700003007a0c */ /* 0x000fe20003f06070 */
[----:B------:R-:W-:Y:S01]  /*0160*/  IMAD.MOV.U32 R3, RZ, RZ, 0x4 ;  /* 0x00000004ff037424 */ /* 0x000fe200078e00ff */
        /* <DEDUP_REMOVED lines=31> */
.L_x_6650:
[----:B-1-34-:R-:W-:Y:S02]  /*0360*/  MOV R0, c[0x0][0x218] ;  /* 0x0000860000007a02 */ /* 0x01afe40000000f00 */
.L_x_6651:
[----:B------:R-:W-:-:S04]  /*0370*/  ISETP.NE.U32.AND P2, PT, RZ, c[0x0][0x258], PT ;  /* 0x00009600ff007a0c */ /* 0x000fc80003f45070 */
[----:B------:R-:W-:-:S13]  /*0380*/  ISETP.NE.AND.EX P2, PT, RZ, c[0x0][0x25c], PT, P2 ;  /* 0x00009700ff007a0c */ /* 0x000fda0003f45320 */
[----:B------:R-:W-:-:S06]  /*0390*/  @P2 IMAD.WIDE R12, R200, R3, c[0x0][0x258] ;  /* 0x00009600c80c2625 */ /* 0x000fcc00078e0203 */
        /* <DEDUP_REMOVED lines=10> */
[----:B------:R-:W-:Y:S01]  /*0440*/  IMAD.MOV.U32 R11, RZ, RZ, c[0x0][0x218] ;  /* 0x00008600ff0b7624 */ /* 0x000fe200078e00ff */
[----:B------:R-:W-:Y:S02]  /*0450*/  IADD3 R15, R6, 0x3f, RZ ;  /* 0x0000003f060f7810 */ /* 0x000fe40007ffe0ff */
[----:B------:R-:W1:Y:S02]  /*0460*/  I2F.RP R0, R8 ;  /* 0x0000000800007306 */ /* 0x000e640000209400 */
[----:B------:R-:W-:-:S04]  /*0470*/  IADD3 R11, R11, 0x3f, RZ ;  /* 0x0000003f0b0b7810 */ /* 0x000fc80007ffe0ff */
[----:B------:R-:W-:-:S04]  /*0480*/  SHF.R.S32.HI R10, RZ, 0x1f, R11 ;  /* 0x0000001fff0a7819 */ /* 0x000fc8000001140b */
[----:B------:R-:W-:-:S04]  /*0490*/  LEA.HI R10, R10, R11, RZ, 0x6 ;  /* 0x0000000b0a0a7211 */ /* 0x000fc800078f30ff */
        /* <DEDUP_REMOVED lines=11> */
[----:B------:R-:W-:-:S06]  /*0550*/  IMAD.HI.U32 R13, R13, R4, R12 ;  /* 0x000000040d0d7227 */ /* 0x000fcc00078e000c */
[----:B------:R-:W-:Y:S01]  /*0560*/  IMAD.HI.U32 R4, R13, R0, RZ ;  /* 0x000000000d047227 */ /* 0x000fe200078e00ff */
[----:B------:R-:W-:-:S03]  /*0570*/  IADD3 R13, R6, R89, -R88 ;  /* 0x00000059060d7210 */ /* 0x000fc60007ffe858 */
[----:B------:R-:W-:Y:S01]  /*0580*/  IMAD.MOV R11, RZ, RZ, -R4 ;  /* 0x000000ffff0b7224 */ /* 0x000fe200078e0a04 */
[----:B------:R-:W-:-:S03]  /*0590*/  IADD3 R13, R13, -c[0x0][0x2e4], RZ ;  /* 0x8000b9000d0d7a10 */ /* 0x000fc60007ffe0ff */
[----:B------:R-:W-:-:S05]  /*05a0*/  IMAD R11, R8, R11, R0 ;  /* 0x0000000b080b7224 */ /* 0x000fca00078e0200 */
[----:B------:R-:W-:-:S13]  /*05b0*/  ISETP.GT.U32.AND P1, PT, R8, R11, PT ;  /* 0x0000000b0800720c */ /* 0x000fda0003f24070 */
[----:B------:R-:W-:Y:S01]  /*05c0*/  @!P1 IMAD.IADD R11, R11, 0x1, -R8 ;  /* 0x000000010b0b9824 */ /* 0x000fe200078e0a08 */
[----:B------:R-:W-:Y:S02]  /*05d0*/  @!P1 IADD3 R4, R4, 0x1, RZ ;  /* 0x0000000104049810 */ /* 0x000fe40007ffe0ff */
[----:B------:R-:W-:Y:S02]  /*05e0*/  ISETP.NE.AND P1, PT, RZ, c[0x0][0x10], PT ;  /* 0x00000400ff007a0c */ /* 0x000fe40003f25270 */
[----:B------:R-:W-:Y:S02]  /*05f0*/  ISETP.GE.U32.AND P2, PT, R11, R8, PT ;  /* 0x000000080b00720c */ /* 0x000fe40003f46070 */
[----:B------:R-:W-:Y:S02]  /*0600*/  IADD3 R11, -R88, 0x7f, R89 ;  /* 0x0000007f580b7810 */ /* 0x000fe40007ffe159 */
[----:B------:R-:W-:Y:S02]  /*0610*/  SHF.R.S32.HI R8, RZ, 0x1f, R13 ;  /* 0x0000001fff087819 */ /* 0x000fe4000001140d */
[----:B------:R-:W-:-:S02]  /*0620*/  IADD3 R11, R11, c[0x0][0x2e8], R6 ;  /* 0x0000ba000b0b7a10 */ /* 0x000fc40007ffe006 */
[----:B------:R-:W-:Y:S02]  /*0630*/  LEA.HI R8, R8, R13, RZ, 0x6 ;  /* 0x0000000d08087211 */ /* 0x000fe400078f30ff */
[----:B------:R-:W-:Y:S02]  /*0640*/  SHF.R.S32.HI R0, RZ, 0x1f, R11 ;  /* 0x0000001fff007819 */ /* 0x000fe4000001140b */
[----:B------:R-:W-:Y:S02]  /*0650*/  SHF.R.S32.HI R13, RZ, 0x6, R8 ;  /* 0x00000006ff0d7819 */ /* 0x000fe40000011408 */
[----:B------:R-:W-:Y:S02]  /*0660*/  @P2 IADD3 R4, R4, 0x1, RZ ;  /* 0x0000000104042810 */ /* 0x000fe40007ffe0ff */
[----:B------:R-:W-:-:S03]  /*0670*/  LEA.HI R0, R0, R11, RZ, 0x6 ;  /* 0x0000000b00007211 */ /* 0x000fc600078f30ff */
[----:B------:R-:W-:Y:S01]  /*0680*/  IMAD.MOV.U32 R10, RZ, RZ, R4 ;  /* 0x000000ffff0a7224 */ /* 0x000fe200078e0004 */
[----:B------:R-:W-:Y:S02]  /*0690*/  SHF.R.S32.HI R4, RZ, 0x1f, R15 ;  /* 0x0000001fff047819 */ /* 0x000fe4000001140f */
[----:B------:R-:W-:Y:S01]  /*06a0*/  SHF.R.S32.HI R0, RZ, 0x6, R0 ;  /* 0x00000006ff007819 */ /* 0x000fe20000011400 */
[----:B------:R-:W-:Y:S01]  /*06b0*/  @!P0 IMAD.MOV R10, RZ, RZ, -R10 ;  /* 0x000000ffff0a8224 */ /* 0x000fe200078e0a0a */
[----:B------:R-:W-:Y:S02]  /*06c0*/  @!P1 LOP3.LUT R10, RZ, c[0x0][0x10], RZ, 0x33, !PT ;  /* 0x00000400ff0a9a12 */ /* 0x000fe400078e33ff */
[----:B------:R-:W-:-:S03]  /*06d0*/  LEA.HI R4, R4, R15, RZ, 0x6 ;  /* 0x0000000f04047211 */ /* 0x000fc600078f30ff */
[----:B------:R-:W-:Y:S01]  /*06e0*/  IMAD R196, R10, R7, RZ ;  /* 0x000000070ac47224 */ /* 0x000fe200078e02ff */
[----:B------:R-:W-:-:S03]  /*06f0*/  SHF.R.S32.HI R4, RZ, 0x6, R4 ;  /* 0x00000006ff047819 */ /* 0x000fc60000011404 */
[----:B------:R-:W-:Y:S01]  /*0700*/  IMAD.IADD R11, R10, 0x1, R196 ;  /* 0x000000010a0b7824 */ /* 0x000fe200078e02c4 */
[----:B------:R-:W-:-:S04]  /*0710*/  IMNMX R196, R196, R13, !PT ;  /* 0x0000000dc4c47217 */ /* 0x000fc80007800200 */
[----:B------:R-:W-:-:S04]  /*0720*/  IMNMX R11, R4, R11, PT ;  /* 0x0000000b040b7217 */ /* 0x000fc80003800200 */
        /* <DEDUP_REMOVED lines=11> */
[C---:B------:R-:W-:Y:S02]  /*07e0*/  IADD3 R8, R0.reuse, 0x18, RZ ;  /* 0x0000001800087810 */ /* 0x040fe40007ffe0ff */
[----:B------:R-:W-:Y:S01]  /*07f0*/  IADD3 R10, R0, 0x38, RZ ;  /* 0x00000038000a7810 */ /* 0x000fe20007ffe0ff */
[----:B------:R-:W-:Y:S02]  /*0800*/  IMAD.SHL.U32 R6, R3, 0x4, RZ ;  /* 0x0000000403067824 */ /* 0x000fe400078e00ff */
[--C-:B------:R-:W-:Y:S02]  /*0810*/  IMAD R3, R2, c[0x0][0x214], R89.reuse ;  /* 0x0000850002037a24 */ /* 0x100fe400078e0259 */
[----:B------:R-:W-:Y:S01]  /*0820*/  IMAD.IADD R89, R88, 0x1, -R89 ;  /* 0x0000000158597824 */ /* 0x000fe200078e0a59 */
[----:B------:R-:W-:Y:S01]  /*0830*/  SHF.R.S32.HI R7, RZ, 0x1f, R6 ;  /* 0x0000001fff077819 */ /* 0x000fe20000011406 */
[----:B------:R-:W-:Y:S01]  /*0840*/  IMAD R4, R3, c[0x0][0x22c], RZ ;  /* 0x00008b0003047a24 */ /* 0x000fe200078e02ff */
[----:B------:R-:W-:-:S02]  /*0850*/  SHF.R.S32.HI R5, RZ, 0x1f, R3 ;  /* 0x0000001fff057819 */ /* 0x000fc40000011403 */
[C---:B------:R-:W-:Y:S01]  /*0860*/  ISETP.GE.AND P3, PT, R0.reuse, R89, PT ;  /* 0x000000590000720c */ /* 0x040fe20003f66270 */
        /* <DEDUP_REMOVED lines=71> */
.L_x_6652:
[----:B------:R-:W-:Y:S01]  /*0ce0*/  ISETP.NE.U32.AND P1, PT, RZ, c[0x0][0x2c0], PT ;  /* 0x0000b000ff007a0c */ /* 0x000fe20003f25070 */
        /* <DEDUP_REMOVED lines=15> */
[----:B------:R-:W-:Y:S02]  /*0de0*/  @P1 SHF.L.U64.HI R7, R10, 0x2, R7 ;  /* 0x000000020a071819 */ /* 0x000fe40000010207 */
[----:B------:R1:W2:Y:S02]  /*0df0*/  R2UR UR6, R3 ;  /* 0x00000000030673c2 */ /* 0x0002a400000e0000 */
[----:B------:R-:W-:-:S02]  /*0e00*/  @P1 IADD3.X R205, R7, c[0x0][0x2c4], RZ, P0, !PT ;  /* 0x0000b10007cd1a10 */ /* 0x000fc400007fe4ff */
[----:B------:R-:W-:-:S04]  /*0e10*/  @P1 ISETP.NE.U32.AND P0, PT, R204, RZ, PT ;  /* 0x000000ffcc00120c */ /* 0x000fc80003f05070 */
[----:B------:R-:W-:-:S13]  /*0e20*/  @P1 ISETP.NE.AND.EX P3, PT, R205, RZ, PT, P0 ;  /* 0x000000ffcd00120c */ /* 0x000fda0003f65300 */
[----:B-12---:R-:W-:Y:S05]  /*0e30*/  @!P3 BRA `(.L_x_6653) ;  /* 0x000004900000b947 */ /* 0x006fea0003800000 */
[----:B------:R-:W1:Y:S01]  /*0e40*/  I2F.RP R7, UR6 ;  /* 0x0000000600077d06 */ /* 0x000e620008209400 */
[----:B------:R-:W-:-:S04]  /*0e50*/  LEA R3, R135, 0xffffffc0, 0x6 ;  /* 0xffffffc087037811 */ /* 0x000fc800078e30ff */
[----:B-----5:R-:W-:-:S03]  /*0e60*/  IABS R0, R3 ;  /* 0x0000000300007213 */ /* 0x020fc60000000000 */
[----:B-1----:R-:W1:Y:S02]  /*0e70*/  MUFU.RCP R4, R7 ;  /* 0x0000000700047308 */ /* 0x002e640000001000 */
[----:B-1----:R-:W-:-:S06]  /*0e80*/  IADD3 R4, R4, 0xffffffe, RZ ;  /* 0x0ffffffe04047810 */ /* 0x002fcc0007ffe0ff */
[----:B------:R-:W1:Y:S02]  /*0e90*/  F2I.FTZ.U32.TRUNC.NTZ R5, R4 ;  /* 0x0000000400057305 */ /* 0x000e64000021f000 */
[----:B-1----:R-:W-:Y:S02]  /*0ea0*/  IMAD.MOV R2, RZ, RZ, -R5 ;  /* 0x000000ffff027224 */ /* 0x002fe400078e0a05 */
[----:B------:R-:W-:Y:S02]  /*0eb0*/  IMAD.MOV.U32 R4, RZ, RZ, RZ ;  /* 0x000000ffff047224 */ /* 0x000fe400078e00ff */
[----:B------:R-:W-:-:S04]  /*0ec0*/  IMAD R2, R2, UR6, RZ ;  /* 0x0000000602027c24 */ /* 0x000fc8000f8e02ff */
[----:B------:R-:W-:Y:S01]  /*0ed0*/  IMAD.HI.U32 R2, R5, R2, R4 ;  /* 0x0000000205027227 */ /* 0x000fe200078e0004 */
[----:B------:R-:W-:-:S05]  /*0ee0*/  MOV R5, R0 ;  /* 0x0000000000057202 */ /* 0x000fca0000000f00 */
[----:B------:R-:W-:-:S04]  /*0ef0*/  IMAD.HI.U32 R2, R2, R5, RZ ;  /* 0x0000000502027227 */ /* 0x000fc800078e00ff */
[----:B------:R-:W-:-:S04]  /*0f00*/  IMAD.MOV R0, RZ, RZ, -R2 ;  /* 0x000000ffff007224 */ /* 0x000fc800078e0a02 */
[----:B------:R-:W-:-:S05]  /*0f10*/  IMAD R0, R0, UR6, R5 ;  /* 0x0000000600007c24 */ /* 0x000fca000f8e0205 */
[----:B------:R-:W-:-:S13]  /*0f20*/  ISETP.LT.U32.AND P1, PT, R0, UR6, PT ;  /* 0x0000000600007c0c */ /* 0x000fda000bf21070 */
[----:B------:R-:W-:Y:S02]  /*0f30*/  @!P1 IADD3 R0, R0, -UR6, RZ ;  /* 0x8000000600009c10 */ /* 0x000fe4000fffe0ff */
[----:B------:R-:W-:Y:S02]  /*0f40*/  @!P1 IADD3 R2, R2, 0x1, RZ ;  /* 0x0000000102029810 */ /* 0x000fe40007ffe0ff */
[----:B------:R-:W-:Y:S02]  /*0f50*/  ISETP.GE.U32.AND P2, PT, R0, UR6, PT ;  /* 0x0000000600007c0c */ /* 0x000fe4000bf46070 */
[----:B------:R-:W-:Y:S02]  /*0f60*/  LOP3.LUT R0, R3, c[0x0][0x2d0], RZ, 0x3c, !PT ;  /* 0x0000b40003007a12 */ /* 0x000fe400078e3cff */
[----:B------:R-:W-:Y:S02]  /*0f70*/  ISETP.NE.AND P1, PT, RZ, c[0x0][0x2d0], PT ;  /* 0x0000b400ff007a0c */ /* 0x000fe40003f25270 */
[----:B------:R-:W-:-:S07]  /*0f80*/  ISETP.GE.AND P0, PT, R0, RZ, PT ;  /* 0x000000ff0000720c */ /* 0x000fce0003f06270 */
[----:B------:R-:W-:-:S04]  /*0f90*/  @P2 IADD3 R2, R2, 0x1, RZ ;  /* 0x0000000102022810 */ /* 0x000fc80007ffe0ff */
[----:B------:R-:W-:-:S05]  /*0fa0*/  MOV R5, R2 ;  /* 0x0000000200057202 */ /* 0x000fca0000000f00 */
[----:B------:R-:W-:Y:S01]  /*0fb0*/  @!P0 IMAD.MOV R5, RZ, RZ, -R5 ;  /* 0x000000ffff058224 */ /* 0x000fe200078e0a05 */
[----:B------:R-:W-:-:S05]  /*0fc0*/  @!P1 LOP3.LUT R5, RZ, c[0x0][0x2d0], RZ, 0x33, !PT ;  /* 0x0000b400ff059a12 */ /* 0x000fca00078e33ff */
[----:B------:R-:W-:-:S06]  /*0fd0*/  IMAD.WIDE R12, R5, 0x4, R204 ;  /* 0x00000004050c7825 */ /* 0x000fcc00078e02cc */
[----:B------:R1:W2:Y:S01]  /*0fe0*/  LDG.E R12, [R12.64] ;  /* 0x0000000a0c0c7981 */ /* 0x0002a2000c1e1900 */
[----:B------:R-:W-:-:S04]  /*0ff0*/  IABS R0, c[0x0][0x1c8] ;  /* 0x0000720000007a13 */ /* 0x000fc80000000000 */
[----:B------:R-:W3:Y:S08]  /*1000*/  I2F.RP R7, R0 ;  /* 0x0000000000077306 */ /* 0x000ef00000209400 */
[----:B---3--:R-:W3:Y:S02]  /*1010*/  MUFU.RCP R10, R7 ;  /* 0x00000007000a7308 */ /* 0x008ee40000001000 */
[----:B---3--:R-:W-:-:S06]  /*1020*/  IADD3 R10, R10, 0xffffffe, RZ ;  /* 0x0ffffffe0a0a7810 */ /* 0x008fcc0007ffe0ff */
[----:B------:R-:W3:Y:S02]  /*1030*/  F2I.FTZ.U32.TRUNC.NTZ R11, R10 ;  /* 0x0000000a000b7305 */ /* 0x000ee4000021f000 */
[----:B---3--:R-:W-:Y:S01]  /*1040*/  IADD3 R2, RZ, -R11, RZ ;  /* 0x8000000bff027210 */ /* 0x008fe20007ffe0ff */
        /* <DEDUP_REMOVED lines=20> */
[----:B-1----:R-:W-:-:S08]  /*1190*/  IMAD R13, R3, c[0x0][0x19c], R0 ;  /* 0x00006700030d7a24 */ /* 0x002fd000078e0200 */
[----:B------:R-:W-:Y:S02]  /*11a0*/  @!P1 LOP3.LUT R8, RZ, c[0x0][0x1c8], RZ, 0x33, !PT ;  /* 0x00007200ff089a12 */ /* 0x000fe400078e33ff */
[----:B--2---:R-:W-:Y:S01]  /*11b0*/  SHF.R.S32.HI R5, RZ, 0x1f, R12 ;  /* 0x0000001fff057819 */ /* 0x004fe2000001140c */
[----:B------:R-:W-:-:S04]  /*11c0*/  IMAD.WIDE.U32 R14, R12, c[0x0][0x180], RZ ;  /* 0x000060000c0e7a25 */ /* 0x000fc800078e00ff */
[C---:B------:R-:W-:Y:S02]  /*11d0*/  IMAD R7, R5.reuse, c[0x0][0x180], RZ ;  /* 0x0000600005077a24 */ /* 0x040fe400078e02ff */
[----:B------:R-:W-:Y:S02]  /*11e0*/  IMAD R5, R5, c[0x0][0x188], RZ ;  /* 0x0000620005057a24 */ /* 0x000fe400078e02ff */
[C---:B------:R-:W-:Y:S01]  /*11f0*/  IMAD R2, R12.reuse, c[0x0][0x184], R7 ;  /* 0x000061000c027a24 */ /* 0x040fe200078e0207 */
[----:B------:R-:W-:Y:S01]  /*1200*/  SHF.R.S32.HI R7, RZ, 0x1f, R8 ;  /* 0x0000001fff077819 */ /* 0x000fe20000011408 */
[----:B------:R-:W-:-:S03]  /*1210*/  IMAD R5, R12, c[0x0][0x18c], R5 ;  /* 0x000063000c057a24 */ /* 0x000fc600078e0205 */
[----:B------:R-:W-:-:S05]  /*1220*/  IADD3 R15, R15, R2, RZ ;  /* 0x000000020f0f7210 */ /* 0x000fca0007ffe0ff */
[----:B------:R-:W-:-:S04]  /*1230*/  IMAD.WIDE.U32 R30, R3, c[0x0][0x198], R14 ;  /* 0x00006600031e7a25 */ /* 0x000fc800078e000e */
[----:B------:R-:W-:Y:S02]  /*1240*/  IMAD.IADD R31, R31, 0x1, R13 ;  /* 0x000000011f1f7824 */ /* 0x000fe400078e020d */
[----:B------:R-:W-:Y:S02]  /*1250*/  IMAD R15, R7, c[0x0][0x1b0], RZ ;  /* 0x00006c00070f7a24 */ /* 0x000fe400078e02ff */
[----:B------:R-:W-:-:S04]  /*1260*/  IMAD.WIDE.U32 R12, R12, c[0x0][0x188], RZ ;  /* 0x000062000c0c7a25 */ /* 0x000fc800078e00ff */
[C---:B------:R-:W-:Y:S01]  /*1270*/  IMAD R4, R8.reuse, c[0x0][0x1b4], R15 ;  /* 0x00006d0008047a24 */ /* 0x040fe200078e020f */
[----:B------:R-:W-:Y:S01]  /*1280*/  MOV R18, R12 ;  /* 0x0000000c00127202 */ /* 0x000fe20000000f00 */
[----:B------:R-:W-:-:S04]  /*1290*/  IMAD.WIDE.U32 R30, R8, c[0x0][0x1b0], R30 ;  /* 0x00006c00081e7a25 */ /* 0x000fc800078e001e */
[----:B------:R-:W-:Y:S01]  /*12a0*/  IMAD.IADD R5, R13, 0x1, R5 ;  /* 0x000000010d057824 */ /* 0x000fe200078e0205 */
[----:B------:R-:W-:Y:S01]  /*12b0*/  IADD3 R4, R31, R4, RZ ;  /* 0x000000041f047210 */ /* 0x000fe20007ffe0ff */
[----:B------:R-:W-:Y:S05]  /*12c0*/  BRA `(.L_x_6654) ;  /* 0x0000046000007947 */ /* 0x000fea0003800000 */
.L_x_6653:
[----:B------:R-:W-:-:S13]  /*12d0*/  ISETP.NE.AND P4, PT, R5, -0x1, PT ;  /* 0xffffffff0500780c */ /* 0x000fda0003f85270 */
        /* <DEDUP_REMOVED lines=14> */
.L_x_6655:
[----:B------:R-:W-:Y:S01]  /*13c0*/  IABS R8, c[0x0][0x1c8] ;  /* 0x0000720000087a13 */ /* 0x000fe20000000000 */
[----:B------:R-:W-:-:S03]  /*13d0*/  @P4 IMAD.IADD R5, R2, 0x1, R5 ;  /* 0x0000000102054824 */ /* 0x000fc600078e0205 */
[----:B------:R-:W1:Y:S08]  /*13e0*/  I2F.RP R14, R8 ;  /* 0x00000008000e7306 */ /* 0x000e700000209400 */
[----:B-1----:R-:W1:Y:S02]  /*13f0*/  MUFU.RCP R12, R14 ;  /* 0x0000000e000c7308 */ /* 0x002e640000001000 */
[----:B-1----:R-:W-:-:S06]  /*1400*/  IADD3 R12, R12, 0xffffffe, RZ ;  /* 0x0ffffffe0c0c7810 */ /* 0x002fcc0007ffe0ff */
[----:B------:R-:W1:Y:S02]  /*1410*/  F2I.FTZ.U32.TRUNC.NTZ R13, R12 ;  /* 0x0000000c000d7305 */ /* 0x000e64000021f000 */
[----:B-1----:R-:W-:Y:S02]  /*1420*/  IMAD.MOV R3, RZ, RZ, -R13 ;  /* 0x000000ffff037224 */ /* 0x002fe400078e0a0d */
[----:B------:R-:W-:Y:S02]  /*1430*/  IMAD.MOV.U32 R12, RZ, RZ, RZ ;  /* 0x000000ffff0c7224 */ /* 0x000fe400078e00ff */
[----:B------:R-:W-:Y:S01]  /*1440*/  IMAD R4, R3, R8, RZ ;  /* 0x0000000803047224 */ /* 0x000fe200078e02ff */
[----:B------:R-:W-:-:S03]  /*1450*/  IABS R3, R19 ;  /* 0x0000001300037213 */ /* 0x000fc60000000000 */
[----:B------:R-:W-:Y:S01]  /*1460*/  IMAD.HI.U32 R4, R13, R4, R12 ;  /* 0x000000040d047227 */ /* 0x000fe200078e000c */
[----:B------:R-:W-:Y:S02]  /*1470*/  MOV R11, R3 ;  /* 0x00000003000b7202 */ /* 0x000fe40000000f00 */
[----:B------:R-:W-:Y:S01]  /*1480*/  MOV R13, R7 ;  /* 0x00000007000d7202 */ /* 0x000fe20000000f00 */
[----:B------:R-:W-:Y:S02]  /*1490*/  IMAD.MOV.U32 R12, RZ, RZ, R10 ;  /* 0x000000ffff0c7224 */ /* 0x000fe400078e000a */
        /* <DEDUP_REMOVED lines=14> */
[----:B------:R-:W-:Y:S02]  /*1580*/  IMAD.MOV.U32 R30, RZ, RZ, R12 ;  /* 0x000000ffff1e7224 */ /* 0x000fe400078e000c */
[----:B------:R-:W-:Y:S02]  /*1590*/  IMAD.MOV.U32 R8, RZ, RZ, R4 ;  /* 0x000000ffff087224 */ /* 0x000fe400078e0004 */
[----:B------:R-:W-:-:S03]  /*15a0*/  IMAD R4, R11, c[0x0][0x198], RZ ;  /* 0x000066000b047a24 */ /* 0x000fc600078e02ff */
[----:B------:R-:W-:Y:S01]  /*15b0*/  @!P1 IADD3 R8, -R8, RZ, RZ ;  /* 0x000000ff08089210 */ /* 0x000fe20007ffe1ff */
[----:B------:R-:W-:Y:S01]  /*15c0*/  IMAD R15, R3, c[0x0][0x19c], R4 ;  /* 0x00006700030f7a24 */ /* 0x000fe200078e0204 */
[----:B------:R-:W-:-:S04]  /*15d0*/  @!P0 LOP3.LUT R8, RZ, c[0x0][0x1c8], RZ, 0x33, !PT ;  /* 0x00007200ff088a12 */ /* 0x000fc800078e33ff */
[----:B------:R-:W-:Y:S02]  /*15e0*/  SHF.R.S32.HI R7, RZ, 0x1f, R8 ;  /* 0x0000001fff077819 */ /* 0x000fe40000011408 */
[----:B------:R-:W-:Y:S01]  /*15f0*/  IADD3 R31, R13, R15, RZ ;  /* 0x0000000f0d1f7210 */ /* 0x000fe20007ffe0ff */
[----:B------:R-:W-:-:S04]  /*1600*/  @P4 IMAD.WIDE.U32 R14, R5, c[0x0][0x1a0], RZ ;  /* 0x00006800050e4a25 */ /* 0x000fc800078e00ff */
[----:B------:R-:W-:Y:S01]  /*1610*/  IMAD R13, R7, c[0x0][0x1b0], RZ ;  /* 0x00006c00070d7a24 */ /* 0x000fe200078e02ff */
[----:B------:R-:W-:Y:S01]  /*1620*/  @P4 MOV R18, R14 ;  /* 0x0000000e00124202 */ /* 0x000fe20000000f00 */
[----:B------:R-:W-:-:S04]  /*1630*/  IMAD.WIDE.U32 R30, R8, c[0x0][0x1b0], R30 ;  /* 0x00006c00081e7a25 */ /* 0x000fc800078e001e */
[----:B------:R-:W-:Y:S02]  /*1640*/  IMAD R4, R8, c[0x0][0x1b4], R13 ;  /* 0x00006d0008047a24 */ /* 0x000fe400078e020d */
[----:B------:R-:W-:Y:S02]  /*1650*/  @P4 IMAD R5, R5, c[0x0][0x1a4], R15 ;  /* 0x0000690005054a24 */ /* 0x000fe400078e020f */
        /* <DEDUP_REMOVED lines=13> */
.L_x_6654:
[----:B------:R-:W-:Y:S01]  /*1730*/  ISETP.NE.AND P0, PT, R9, -0x1, PT ;  /* 0xffffffff0900780c */ /* 0x000fe20003f05270 */
[----:B------:R-:W-:Y:S01]  /*1740*/  IMAD.IADD R195, R88, 0x1, -R89 ;  /* 0x0000000158c37824 */ /* 0x000fe200078e0a59 */
[----:B------:R-:W-:Y:S01]  /*1750*/  SHF.R.S32.HI R87, RZ, 0x1f, R84 ;  /* 0x0000001fff577819 */ /* 0x000fe20000011454 */
[----:B------:R-:W-:Y:S01]  /*1760*/  ULDC UR8, c[0x0][0x198] ;  /* 0x0000660000087ab9 */ /* 0x000fe20000000800 */
[----:B------:R-:W-:Y:S01]  /*1770*/  SHF.R.S32.HI R2, RZ, 0x1f, R19 ;  /* 0x0000001fff027819 */ /* 0x000fe20000011413 */
[----:B------:R-:W-:Y:S01]  /*1780*/  UIMAD.WIDE.U32 UR4, UR8, 0x20, URZ ;  /* 0x00000020080478a5 */ /* 0x000fe2000f8e003f */
[----:B------:R-:W-:Y:S01]  /*1790*/  LEA.HI R13, R87, R84, RZ, 0x3 ;  /* 0x00000054570d7211 */ /* 0x000fe200078f18ff */
[----:B------:R-:W-:Y:S01]  /*17a0*/  IMAD R7, R7, c[0x0][0x1b8], RZ ;  /* 0x00006e0007077a24 */ /* 0x000fe200078e02ff */
[----:B------:R-:W-:Y:S01]  /*17b0*/  IADD3 R201, R135, -0x1, RZ ;  /* 0xffffffff87c97810 */ /* 0x000fe20007ffe0ff */
[----:B------:R-:W-:Y:S01]  /*17c0*/  IMAD R2, R2, c[0x0][0x1a8], RZ ;  /* 0x00006a0002027a24 */ /* 0x000fe200078e02ff */
[----:B------:R-:W-:Y:S01]  /*17d0*/  SHF.R.S32.HI R16, RZ, 0x3, R13 ;  /* 0x00000003ff107819 */ /* 0x000fe2000001140d */
[----:B------:R-:W-:Y:S01]  /*17e0*/  IMAD R7, R8, c[0x0][0x1bc], R7 ;  /* 0x00006f0008077a24 */ /* 0x000fe200078e0207 */
[----:B------:R-:W-:Y:S01]  /*17f0*/  LOP3.LUT R13, R13, 0xfffffff8, RZ, 0xc0, !PT ;  /* 0xfffffff80d0d7812 */ /* 0x000fe200078ec0ff */
[----:B------:R-:W-:Y:S01]  /*1800*/  @P0 IMAD.WIDE.U32 R24, R9, c[0x0][0x190], RZ ;  /* 0x0000640009180a25 */ /* 0x000fe200078e00ff */
[----:B------:R-:W-:-:S02]  /*1810*/  @!P0 SHF.R.S32.HI R15, RZ, 0x1f, R200 ;  /* 0x0000001fff0f8819 */ /* 0x000fc400000114c8 */
[----:B------:R-:W-:Y:S01]  /*1820*/  IADD3 R14, R16, 0x10, RZ ;  /* 0x00000010100e7810 */ /* 0x000fe20007ffe0ff */
[----:B------:R-:W-:Y:S01]  /*1830*/  @!P0 IMAD.WIDE.U32 R20, R200, c[0x0][0x178], RZ ;  /* 0x00005e00c8148a25 */ /* 0x000fe200078e00ff */
[C---:B------:R-:W-:Y:S02]  /*1840*/  IADD3 R10, R16.reuse, 0x30, RZ ;  /* 0x00000030100a7810 */ /* 0x040fe40007ffe0ff */
[----:B------:R-:W-:Y:S01]  /*1850*/  SHF.R.S32.HI R17, RZ, 0x1f, R16 ;  /* 0x0000001fff117819 */ /* 0x000fe20000011410 */
[----:B------:R-:W-:Y:S01]  /*1860*/  @!P0 IMAD R15, R15, c[0x0][0x178], RZ ;  /* 0x00005e000f0f8a24 */ /* 0x000fe200078e02ff */
[C---:B------:R-:W-:Y:S01]  /*1870*/  IADD3 R12, R16.reuse, 0x20, RZ ;  /* 0x00000020100c7810 */ /* 0x040fe20007ffe0ff */
[----:B------:R-:W-:Y:S01]  /*1880*/  @P0 IMAD R9, R9, c[0x0][0x194], R25 ;  /* 0x0000650009090a24 */ /* 0x000fe200078e0219 */
[-C--:B------:R-:W-:Y:S01]  /*1890*/  ISETP.GE.AND P6, PT, R16, R195.reuse, PT ;  /* 0x000000c31000720c */ /* 0x080fe20003fc6270 */
[----:B-----5:R-:W-:Y:S01]  /*18a0*/  @!P0 IMAD R0, R200, c[0x0][0x17c], R15 ;  /* 0x00005f00c8008a24 */ /* 0x020fe200078e020f */
[-C--:B------:R-:W-:Y:S01]  /*18b0*/  ISETP.GE.AND P5, PT, R12, R195.reuse, PT ;  /* 0x000000c30c00720c */ /* 0x080fe20003fa6270 */
[----:B------:R-:W-:Y:S01]  /*18c0*/  @!P0 IMAD.MOV.U32 R24, RZ, RZ, R20 ;  /* 0x000000ffff188224 */ /* 0x000fe200078e0014 */
[----:B------:R-:W-:Y:S01]  /*18d0*/  LEA.HI R15, R87, R84, RZ, 0x6 ;  /* 0x00000054570f7211 */ /* 0x000fe200078f30ff */
[----:B------:R-:W-:Y:S01]  /*18e0*/  @!P0 IMAD.IADD R9, R21, 0x1, R0 ;  /* 0x0000000115098824 */ /* 0x000fe200078e0200 */
[----:B------:R-:W-:Y:S01]  /*18f0*/  ISETP.GE.AND P0, PT, R14, R195, PT ;  /* 0x000000c30e00720c */ /* 0x000fe20003f06270 */
[----:B------:R-:W-:-:S02]  /*1900*/  IMAD.IADD R0, R84, 0x1, -R13 ;  /* 0x0000000154007824 */ /* 0x000fc400078e0a0d */
[----:B------:R-:W-:Y:S02]  /*1910*/  IMAD.SHL.U32 R13, R16, 0x40, RZ ;  /* 0x00000040100d7824 */ /* 0x000fe400078e00ff */
[----:B------:R-:W-:Y:S02]  /*1920*/  IMAD.SHL.U32 R22, R0, 0x8, RZ ;  /* 0x0000000800167824 */ /* 0x000fe400078e00ff */
[----:B------:R-:W-:Y:S01]  /*1930*/  IMAD.WIDE R32, R33, 0x40, R16 ;  /* 0x0000004021207825 */ /* 0x000fe200078e0210 */
[----:B------:R-:W-:Y:S02]  /*1940*/  LOP3.LUT R13, R13, 0x1c0, RZ, 0xc0, !PT ;  /* 0x000001c00d0d7812 */ /* 0x000fe400078ec0ff */
[----:B------:R-:W-:Y:S01]  /*1950*/  IADD3 R24, P4, R22, R24, RZ ;  /* 0x0000001816187210 */ /* 0x000fe20007f9e0ff */
[----:B------:R-:W-:Y:S01]  /*1960*/  IMAD R2, R19, c[0x0][0x1ac], R2 ;  /* 0x00006b0013027a24 */ /* 0x000fe200078e0202 */
[----:B------:R-:W-:Y:S01]  /*1970*/  SHF.R.S32.HI R20, RZ, 0x1f, R22 ;  /* 0x0000001fff147819 */ /* 0x000fe20000011416 */
[----:B------:R-:W-:Y:S01]  /*1980*/  IMAD.SHL.U32 R210, R84, 0x2, RZ ;  /* 0x0000000254d27824 */ /* 0x000fe200078e00ff */
[----:B------:R-:W-:-:S02]  /*1990*/  IADD3 R18, P1, R22, R18, RZ ;  /* 0x0000001216127210 */ /* 0x000fc40007f3e0ff */
[----:B------:R-:W-:Y:S01]  /*19a0*/  IADD3 R30, P2, R22, R30, RZ ;  /* 0x0000001e161e7210 */ /* 0x000fe20007f5e0ff */
[----:B------:R-:W-:Y:S01]  /*19b0*/  IMAD.X R25, R20, 0x1, R9, P4 ;  /* 0x0000000114197824 */ /* 0x000fe200020e0609 */
[----:B------:R-:W-:Y:S02]  /*19c0*/  ISETP.GE.AND P4, PT, R10, R195, PT ;  /* 0x000000c30a00720c */ /* 0x000fe40003f86270 */
[----:B------:R-:W-:Y:S01]  /*19d0*/  LOP3.LUT R22, R13, 0x38, R22, 0xf8, !PT ;  /* 0x000000380d167812 */ /* 0x000fe200078ef816 */
[----:B------:R-:W-:Y:S01]  /*19e0*/  IMAD.WIDE.U32 R34, R19, c[0x0][0x1a8], R24 ;  /* 0x00006a0013227a25 */ /* 0x000fe200078e0018 */
[----:B------:R-:W-:Y:S02]  /*19f0*/  SHF.R.U32.HI R13, RZ, 0x3, R13 ;  /* 0x00000003ff0d7819 */ /* 0x000fe4000001160d */
[----:B------:R-:W-:Y:S01]  /*1a00*/  LOP3.LUT R210, R210, 0x6, RZ, 0xc0, !PT ;  /* 0x00000006d2d27812 */ /* 0x000fe200078ec0ff */
[----:B------:R-:W-:Y:S01]  /*1a10*/  IMAD.X R19, R20, 0x1, R5, P1 ;  /* 0x0000000114137824 */ /* 0x000fe200008e0605 */
[----:B------:R-:W-:Y:S01]  /*1a20*/  @!P0 IADD3 R26, P1, R32, 0x10, RZ ;  /* 0x00000010201a8810 */ /* 0x000fe20007f3e0ff */
[----:B------:R-:W-:Y:S01]  /*1a30*/  IMAD.X R31, R20, 0x1, R4, P2 ;  /* 0x00000001141f7824 */ /* 0x000fe200010e0604 */
[----:B------:R-:W-:Y:S01]  /*1a40*/  LOP3.LUT R13, R22, R13, RZ, 0x3c, !PT ;  /* 0x0000000d160d7212 */ /* 0x000fe200078e3cff */
[----:B------:R-:W-:Y:S01]  /*1a50*/  IMAD.SHL.U32 R22, R15, 0x8, RZ ;  /* 0x000000080f167824 */ /* 0x000fe200078e00ff */
[C---:B------:R-:W-:Y:S01]  /*1a60*/  @!P5 IADD3 R20, P2, R32.reuse, 0x20, RZ ;  /* 0x000000202014d810 */ /* 0x040fe20007f5e0ff */
[----:B------:R-:W-:Y:S01]  /*1a70*/  @!P0 IMAD.X R9, RZ, RZ, R33, P1 ;  /* 0x000000ffff098224 */ /* 0x000fe200008e0621 */
[----:B------:R-:W-:Y:S01]  /*1a80*/  @!P4 IADD3 R15, P1, R32, 0x30, RZ ;  /* 0x00000030200fc810 */ /* 0x000fe20007f3e0ff */
[----:B------:R-:W-:Y:S01]  /*1a90*/  @!P6 IMAD R5, R33, c[0x0][0x190], RZ ;  /* 0x000064002105ea24 */ /* 0x000fe200078e02ff */
[----:B------:R-:W-:Y:S01]  /*1aa0*/  LOP3.LUT R203, R13, 0xfffffe00, R22, 0xf8, !PT ;  /* 0xfffffe000dcb7812 */ /* 0x000fe200078ef816 */
[----:B------:R-:W-:-:S02]  /*1ab0*/  IMAD.IADD R35, R35, 0x1, R2 ;  /* 0x0000000123237824 */ /* 0x000fc400078e0202 */
[----:B------:R-:W-:Y:S01]  /*1ac0*/  @!P4 IMAD.X R13, RZ, RZ, R33, P1 ;  /* 0x000000ffff0dc224 */ /* 0x000fe200008e0621 */
[----:B------:R-:W-:Y:S01]  /*1ad0*/  IADD3 R144, P1, R16, R3, RZ ;  /* 0x0000000310907210 */ /* 0x000fe20007f3e0ff */
[----:B------:R-:W-:Y:S02]  /*1ae0*/  @!P6 IMAD R5, R32, c[0x0][0x194], R5 ;  /* 0x000065002005ea24 */ /* 0x000fe400078e0205 */
[----:B------:R-:W-:Y:S02]  /*1af0*/  @!P5 IMAD.X R21, RZ, RZ, R33, P2 ;  /* 0x000000ffff15d224 */ /* 0x000fe400010e0621 */
[----:B------:R-:W-:Y:S02]  /*1b00*/  @!P0 IMAD R9, R9, c[0x0][0x190], RZ ;  /* 0x0000640009098a24 */ /* 0x000fe400078e02ff */
[----:B------:R-:W-:Y:S02]  /*1b10*/  @!P0 IMAD.MOV.U32 R22, RZ, RZ, R34 ;  /* 0x000000ffff168224 */ /* 0x000fe400078e0022 */
[----:B------:R-:W-:-:S02]  /*1b20*/  @!P0 IMAD.MOV.U32 R23, RZ, RZ, R35 ;  /* 0x000000ffff178224 */ /* 0x000fc400078e0023 */
[----:B------:R-:W-:-:S04]  /*1b30*/  @!P6 IMAD.WIDE.U32 R32, R32, c[0x0][0x190], R34 ;  /* 0x000064002020ea25 */ /* 0x000fc800078e0022 */
[C---:B------:R-:W-:Y:S02]  /*1b40*/  @!P0 IMAD R9, R26.reuse, c[0x0][0x194], R9 ;  /* 0x000065001a098a24 */ /* 0x040fe400078e0209 */
[----:B------:R-:W-:-:S04]  /*1b50*/  @!P0 IMAD.WIDE.U32 R26, R26, c[0x0][0x190], R22 ;  /* 0x000064001a1a8a25 */ /* 0x000fc800078e0016 */
[----:B------:R-:W-:Y:S01]  /*1b60*/  IMAD.X R4, R17, 0x1, R11, P1 ;  /* 0x0000000111047824 */ /* 0x000fe200008e060b */
[C---:B------:R-:W-:Y:S01]  /*1b70*/  @!P6 LEA R22, P1, R32.reuse, c[0x0][0x160], 0x1 ;  /* 0x000058002016ea11 */ /* 0x040fe200078208ff */
[----:B------:R-:W-:Y:S02]  /*1b80*/  @!P6 IMAD.IADD R5, R33, 0x1, R5 ;  /* 0x000000012105e824 */ /* 0x000fe400078e0205 */
[----:B------:R-:W-:Y:S02]  /*1b90*/  IMAD.SHL.U32 R3, R201, 0x40, RZ ;  /* 0x00000040c9037824 */ /* 0x000fe400078e00ff */
[----:B------:R-:W-:Y:S01]  /*1ba0*/  @!P5 IMAD.MOV.U32 R28, RZ, RZ, R34 ;  /* 0x000000ffff1cd224 */ /* 0x000fe200078e0022 */
[----:B------:R-:W-:Y:S01]  /*1bb0*/  @!P6 LEA.HI.X R23, R32, c[0x0][0x164], R5, 0x1, P1 ;  /* 0x000059002017ea11 */ /* 0x000fe200008f0c05 */
[----:B------:R-:W-:Y:S02]  /*1bc0*/  @!P5 IMAD.MOV.U32 R29, RZ, RZ, R35 ;  /* 0x000000ffff1dd224 */ /* 0x000fe400078e0023 */
[----:B------:R-:W-:-:S02]  /*1bd0*/  @!P5 IMAD R21, R21, c[0x0][0x190], RZ ;  /* 0x000064001515da24 */ /* 0x000fc400078e02ff */
[----:B------:R-:W-:Y:S01]  /*1be0*/  @!P4 IMAD.MOV.U32 R24, RZ, RZ, R34 ;  /* 0x000000ffff18c224 */ /* 0x000fe200078e0022 */
[----:B------:R-:W-:Y:S01]  /*1bf0*/  @!P0 LEA R34, P2, R26, c[0x0][0x160], 0x1 ;  /* 0x000058001a228a11 */ /* 0x000fe200078408ff */
[----:B------:R-:W-:Y:S02]  /*1c00*/  @!P0 IMAD.IADD R9, R27, 0x1, R9 ;  /* 0x000000011b098824 */ /* 0x000fe400078e0209 */
[----:B------:R-:W-:Y:S02]  /*1c10*/  IMAD.IADD R5, R6, 0x1, -R3 ;  /* 0x0000000106057824 */ /* 0x000fe400078e0a03 */
[C---:B------:R-:W-:Y:S02]  /*1c20*/  @!P5 IMAD R2, R20.reuse, c[0x0][0x194], R21 ;  /* 0x000065001402da24 */ /* 0x040fe400078e0215 */
[----:B------:R-:W-:-:S04]  /*1c30*/  @!P5 IMAD.WIDE.U32 R28, R20, c[0x0][0x190], R28 ;  /* 0x00006400141cda25 */ /* 0x000fc800078e001c */
[----:B------:R-:W-:Y:S01]  /*1c40*/  @!P4 IMAD.MOV.U32 R25, RZ, RZ, R35 ;  /* 0x000000ffff19c224 */ /* 0x000fe200078e0023 */
[----:B------:R-:W-:Y:S01]  /*1c50*/  @!P0 LEA.HI.X R35, R26, c[0x0][0x164], R9, 0x1, P2 ;  /* 0x000059001a238a11 */ /* 0x000fe200010f0c09 */
[----:B------:R-:W-:Y:S01]  /*1c60*/  @!P4 IMAD R20, R13, c[0x0][0x190], RZ ;  /* 0x000064000d14ca24 */ /* 0x000fe200078e02ff */
[----:B------:R-:W-:Y:S01]  /*1c70*/  ISETP.GE.AND P2, PT, R14, R5, PT ;  /* 0x000000050e00720c */ /* 0x000fe20003f46270 */
[----:B------:R-:W-:Y:S01]  /*1c80*/  IMAD.SHL.U32 R203, R203, 0x2, RZ ;  /* 0x00000002cbcb7824 */ /* 0x000fe200078e00ff */
[C---:B------:R-:W-:Y:S01]  /*1c90*/  @!P5 LEA R32, P1, R28.reuse, c[0x0][0x160], 0x1 ;  /* 0x000058001c20da11 */ /* 0x040fe200078208ff */
[----:B------:R-:W-:Y:S01]  /*1ca0*/  @!P5 IMAD.IADD R2, R29, 0x1, R2 ;  /* 0x000000011d02d824 */ /* 0x000fe200078e0202 */
[----:B------:R-:W-:Y:S01]  /*1cb0*/  LEA.HI R13, R87, R84, RZ, 0x4 ;  /* 0x00000054570d7211 */ /* 0x000fe200078f20ff */
[C---:B------:R-:W-:Y:S01]  /*1cc0*/  @!P4 IMAD R20, R15.reuse, c[0x0][0x194], R20 ;  /* 0x000065000f14ca24 */ /* 0x040fe200078e0214 */
[----:B------:R-:W-:Y:S01]  /*1cd0*/  @!PT LDS RZ, [RZ] ;  /* 0x00000000fffff984 */ /* 0x000fe20000000800 */
[----:B------:R-:W-:Y:S01]  /*1ce0*/  @!PT LDS RZ, [RZ] ;  /* 0x00000000fffff984 */ /* 0x000fe20000000800 */
[----:B------:R-:W-:Y:S01]  /*1cf0*/  @!PT LDS RZ, [RZ] ;  /* 0x00000000fffff984 */ /* 0x000fe20000000800 */
[----:B------:R1:W-:Y:S01]  /*1d00*/  @!P6 LDGSTS.E.BYPASS.LTC128B.128 [R203], [R22.64] ;  /* 0x0000000016cbefae */ /* 0x0003e2000b901d4a */
[----:B------:R-:W-:Y:S01]  /*1d10*/  @!P4 IMAD.WIDE.U32 R24, R15, c[0x0][0x190], R24 ;  /* 0x000064000f18ca25 */ /* 0x000fe200078e0018 */
[----:B------:R-:W-:-:S02]  /*1d20*/  @!P5 LEA.HI.X R33, R28, c[0x0][0x164], R2, 0x1, P1 ;  /* 0x000059001c21da11 */ /* 0x000fc400008f0c02 */
[----:B------:R1:W-:Y:S01]  /*1d30*/  @!P6 LDGSTS.E.BYPASS.LTC128B.128 [R203+0x2000], [R22.64+0x80] ;  /* 0x0200008016cbefae */ /* 0x0003e2000b901d4a */
[----:B------:R-:W-:Y:S01]  /*1d40*/  IMAD R11, R17, c[0x0][0x198], RZ ;  /* 0x00006600110b7a24 */ /* 0x000fe200078e02ff */
[----:B------:R-:W-:Y:S01]  /*1d50*/  @!P4 LEA R26, P1, R24, c[0x0][0x160], 0x1 ;  /* 0x00005800181aca11 */ /* 0x000fe200078208ff */
[C---:B------:R-:W-:Y:S01]  /*1d60*/  IMAD.WIDE.U32 R30, R16.reuse, c[0x0][0x198], R30 ;  /* 0x00006600101e7a25 */ /* 0x040fe200078e001e */
[----:B------:R1:W-:Y:S01]  /*1d70*/  @!P6 LDGSTS.E.BYPASS.LTC128B.128 [R203+0x4000], [R22.64+0x100] ;  /* 0x0400010016cbefae */ /* 0x0003e2000b901d4a */
[CC--:B------:R-:W-:Y:S02]  /*1d80*/  ISETP.GE.AND P6, PT, R16.reuse, R5.reuse, PT ;  /* 0x000000051000720c */ /* 0x0c0fe40003fc6270 */
[----:B------:R-:W-:Y:S01]  /*1d90*/  @!P4 IMAD.IADD R20, R25, 0x1, R20 ;  /* 0x000000011914c824 */ /* 0x000fe200078e0214 */
[----:B------:R2:W-:Y:S01]  /*1da0*/  @!P0 LDGSTS.E.BYPASS.LTC128B.128 [R203+0x800], [R34.64] ;  /* 0x0080000022cb8fae */ /* 0x0005e2000b901d4a */
[----:B------:R-:W-:Y:S01]  /*1db0*/  IMAD R11, R16, c[0x0][0x19c], R11 ;  /* 0x00006700100b7a24 */ /* 0x000fe200078e020b */
[----:B------:R-:W-:Y:S01]  /*1dc0*/  LEA.HI R87, R87, R84, RZ, 0x5 ;  /* 0x0000005457577211 */ /* 0x000fe200078f28ff */
[----:B------:R-:W-:Y:S01]  /*1dd0*/  IMAD.MOV.U32 R2, RZ, RZ, R30 ;  /* 0x000000ffff027224 */ /* 0x000fe200078e001e */
[----:B------:R2:W-:Y:S01]  /*1de0*/  @!P0 LDGSTS.E.BYPASS.LTC128B.128 [R203+0x2800], [R34.64+0x80] ;  /* 0x0280008022cb8fae */ /* 0x0005e2000b901d4a */
[----:B------:R-:W-:Y:S01]  /*1df0*/  IMAD.U32 R9, RZ, RZ, UR8 ;  /* 0x00000008ff097e24 */ /* 0x000fe2000f8e00ff */
[----:B------:R-:W-:Y:S01]  /*1e00*/  @!P4 LEA.HI.X R27, R24, c[0x0][0x164], R20, 0x1, P1 ;  /* 0x00005900181bca11 */ /* 0x000fe200008f0c14 */
[----:B------:R-:W-:Y:S01]  /*1e10*/  IMAD.IADD R133, R31, 0x1, R11 ;  /* 0x000000011f857824 */ /* 0x000fe200078e020b */
[----:B------:R2:W-:Y:S01]  /*1e20*/  @!P0 LDGSTS.E.BYPASS.LTC128B.128 [R203+0x4800], [R34.64+0x100] ;  /* 0x0480010022cb8fae */ /* 0x0005e2000b901d4a */
[----:B------:R-:W-:Y:S01]  /*1e30*/  ISETP.GE.AND P0, PT, R12, R5, PT ;  /* 0x000000050c00720c */ /* 0x000fe20003f06270 */
[----:B------:R-:W-:Y:S01]  /*1e40*/  IMAD.MOV.U32 R11, RZ, RZ, c[0x0][0x19c] ;  /* 0x00006700ff0b7624 */ /* 0x000fe200078e00ff */
[----:B------:R-:W-:Y:S01]  /*1e50*/  @!P2 LEA R9, P1, R9, R2, 0x4 ;  /* 0x000000020909a211 */ /* 0x000fe200078220ff */
[----:B------:R-:W-:Y:S01]  /*1e60*/  IMAD.U32 R20, RZ, RZ, UR8 ;  /* 0x00000008ff147e24 */ /* 0x000fe2000f8e00ff */
[----:B------:R2:W-:Y:S01]  /*1e70*/  @!P5 LDGSTS.E.BYPASS.LTC128B.128 [R203+0x1000], [R32.64] ;  /* 0x0100000020cbdfae */ /* 0x0005e2000b901d4a */
[----:B------:R-:W-:Y:S01]  /*1e80*/  IMAD.WIDE.U32 R18, R8, c[0x0][0x1b8], R18 ;  /* 0x00006e0008127a25 */ /* 0x000fe200078e0012 */
[----:B------:R-:W-:-:S02]  /*1e90*/  SHF.R.S32.HI R86, RZ, 0x5, R87 ;  /* 0x00000005ff567819 */ /* 0x000fc40000011457 */
[----:B------:R-:W-:Y:S01]  /*1ea0*/  @!P2 LEA.HI.X R20, R20, R133, R11, 0x4, P1 ;  /* 0x000000851414a211 */ /* 0x000fe200008f240b */
[----:B------:R2:W-:Y:S01]  /*1eb0*/  @!P5 LDGSTS.E.BYPASS.LTC128B.128 [R203+0x3000], [R32.64+0x80] ;  /* 0x0300008020cbdfae */ /* 0x0005e2000b901d4a */
[----:B------:R-:W-:Y:S01]  /*1ec0*/  @!P2 LEA R24, P1, R9, c[0x0][0x168], 0x1 ;  /* 0x00005a000918aa11 */ /* 0x000fe200078208ff */
[----:B------:R-:W-:Y:S01]  /*1ed0*/  IMAD.SHL.U32 R8, R0, 0x40, RZ ;  /* 0x0000004000087824 */ /* 0x000fe200078e00ff */
[----:B------:R-:W-:Y:S01]  /*1ee0*/  LOP3.LUT R87, R87, 0xffffffe0, RZ, 0xc0, !PT ;  /* 0xffffffe057577812 */ /* 0x000fe200078ec0ff */
[----:B------:R2:W-:Y:S01]  /*1ef0*/  @!P5 LDGSTS.E.BYPASS.LTC128B.128 [R203+0x5000], [R32.64+0x100] ;  /* 0x0500010020cbdfae */ /* 0x0005e2000b901d4a */
[----:B------:R-:W-:Y:S01]  /*1f00*/  @!P2 LEA.HI.X R25, R9, c[0x0][0x16c], R20, 0x1, P1 ;  /* 0x00005b000919aa11 */ /* 0x000fe200008f0c14 */
[----:B------:R-:W-:Y:S01]  /*1f10*/  IMAD.SHL.U32 R20, R11, 0x20, RZ ;  /* 0x000000200b147824 */ /* 0x000fe200078e00ff */
[----:B------:R-:W-:Y:S01]  /*1f20*/  @!P0 IADD3 R9, P1, R2, UR4, RZ ;  /* 0x0000000402098c10 */ /* 0x000fe2000ff3e0ff */
[----:B------:R3:W-:Y:S01]  /*1f30*/  @!P4 LDGSTS.E.BYPASS.LTC128B.128 [R203+0x1800], [R26.64] ;  /* 0x018000001acbcfae */ /* 0x0007e2000b901d4a */
[----:B------:R-:W-:Y:S01]  /*1f40*/  ISETP.GE.AND P5, PT, R14, R5, PT ;  /* 0x000000050e00720c */ /* 0x000fe20003fa6270 */
[----:B------:R-:W-:Y:S01]  /*1f50*/  IMAD.IADD R19, R19, 0x1, R7 ;  /* 0x0000000113137824 */ /* 0x000fe200078e0207 */
[----:B------:R-:W-:Y:S01]  /*1f60*/  @!P0 IADD3.X R20, R133, UR5, R20, P1, !PT ;  /* 0x0000000585148c10 */ /* 0x000fe20008ffe414 */
[----:B------:R3:W-:Y:S01]  /*1f70*/  @!P4 LDGSTS.E.BYPASS.LTC128B.128 [R203+0x3800], [R26.64+0x80] ;  /* 0x038000801acbcfae */ /* 0x0007e2000b901d4a */
[----:B-1----:R-:W-:-:S03]  /*1f80*/  @!P0 LEA R22, P1, R9, c[0x0][0x168], 0x1 ;  /* 0x00005a0009168a11 */ /* 0x002fc600078208ff */
[----:B------:R3:W-:Y:S01]  /*1f90*/  @!P4 LDGSTS.E.BYPASS.LTC128B.128 [R203+0x5800], [R26.64+0x100] ;  /* 0x058001001acbcfae */ /* 0x0007e2000b901d4a */
[----:B------:R-:W-:Y:S02]  /*1fa0*/  @!P6 LEA R28, P4, R2, c[0x0][0x168], 0x1 ;  /* 0x00005a00021cea11 */ /* 0x000fe400078808ff */
[----:B------:R-:W-:Y:S02]  /*1fb0*/  @!P0 LEA.HI.X R23, R9, c[0x0][0x16c], R20, 0x1, P1 ;  /* 0x00005b0009178a11 */ /* 0x000fe400008f0c14 */
[-C--:B------:R-:W-:Y:S02]  /*1fc0*/  ISETP.GE.AND P1, PT, R10, R5.reuse, PT ;  /* 0x000000050a00720c */ /* 0x080fe40003f26270 */
[----:B------:R-:W-:Y:S02]  /*1fd0*/  @!P6 LEA.HI.X R29, R2, c[0x0][0x16c], R133, 0x1, P4 ;  /* 0x00005b00021dea11 */ /* 0x000fe400020f0c85 */
[----:B------:R-:W-:Y:S02]  /*1fe0*/  ISETP.GE.AND P4, PT, R12, R5, PT ;  /* 0x000000050c00720c */ /* 0x000fe40003f86270 */
[----:B------:R-:W-:Y:S01]  /*1ff0*/  SHF.R.S32.HI R9, RZ, 0x4, R13 ;  /* 0x00000004ff097819 */ /* 0x000fe2000001140d */
[----:B------:R1:W-:Y:S01]  /*2000*/  @!P6 LDGSTS.E.BYPASS.LTC128B.128 [R203+0x6000], [R28.64] ;  /* 0x060000001ccbefae */ /* 0x0003e2000b901d4a */
[----:B------:R-:W-:-:S02]  /*2010*/  LOP3.LUT R13, R13, 0xfffffff0, RZ, 0xc0, !PT ;  /* 0xfffffff00d0d7812 */ /* 0x000fc400078ec0ff */
[----:B------:R-:W-:Y:S01]  /*2020*/  LEA.HI R12, R9, R9, RZ, 0x1 ;  /* 0x00000009090c7211 */ /* 0x000fe200078f08ff */
[----:B------:R1:W-:Y:S02]  /*2030*/  @!P6 LDGSTS.E.BYPASS.LTC128B.128 [R203+0x8000], [R28.64+0x80] ;  /* 0x080000801ccbefae */ /* 0x0003e4000b901d4a */
[----:B------:R-:W-:Y:S01]  /*2040*/  @!P1 IMAD.MOV.U32 R132, RZ, RZ, R2 ;  /* 0x000000ffff849224 */ /* 0x000fe200078e0002 */
[----:B------:R-:W-:Y:S01]  /*2050*/  LOP3.LUT R12, R12, 0xfffffffe, RZ, 0xc0, !PT ;  /* 0xfffffffe0c0c7812 */ /* 0x000fe200078ec0ff */
[----:B------:R1:W-:Y:S01]  /*2060*/  @!P6 LDGSTS.E.BYPASS.LTC128B.128 [R203+0xa000], [R28.64+0x100] ;  /* 0x0a0001001ccbefae */ /* 0x0003e2000b901d4a */
[----:B------:R-:W-:Y:S01]  /*2070*/  ISETP.GE.AND P6, PT, R16, R5, PT ;  /* 0x000000051000720c */ /* 0x000fe20003fc6270 */
[----:B------:R-:W-:Y:S02]  /*2080*/  @!P1 IMAD R11, R11, 0x30, RZ ;  /* 0x000000300b0b9824 */ /* 0x000fe400078e02ff */
[----:B------:R3:W-:Y:S01]  /*2090*/  @!P2 LDGSTS.E.BYPASS.LTC128B.128 [R203+0x6800], [R24.64] ;  /* 0x0680000018cbafae */ /* 0x0007e2000b901d4a */
[----:B------:R-:W-:-:S02]  /*20a0*/  IMAD.IADD R13, R84, 0x1, -R13 ;  /* 0x00000001540d7824 */ /* 0x000fc400078e0a0d */
[----:B------:R-:W-:Y:S01]  /*20b0*/  IMAD.SHL.U32 R16, R16, 0x8, RZ ;  /* 0x0000000810107824 */ /* 0x000fe200078e00ff */
[----:B------:R3:W-:Y:S01]  /*20c0*/  @!P2 LDGSTS.E.BYPASS.LTC128B.128 [R203+0x8800], [R24.64+0x80] ;  /* 0x0880008018cbafae */ /* 0x0007e2000b901d4a */
[----:B------:R-:W-:-:S03]  /*20d0*/  IMAD.IADD R9, R9, 0x1, -R12 ;  /* 0x0000000109097824 */ /* 0x000fc600078e0a0c */
[----:B------:R3:W-:Y:S01]  /*20e0*/  @!P2 LDGSTS.E.BYPASS.LTC128B.128 [R203+0xa800], [R24.64+0x100] ;  /* 0x0a80010018cbafae */ /* 0x0007e2000b901d4a */
[----:B------:R-:W-:Y:S01]  /*20f0*/  ISETP.GE.AND P2, PT, R10, R5, PT ;  /* 0x000000050a00720c */ /* 0x000fe20003f46270 */
[----:B------:R-:W-:Y:S01]  /*2100*/  IMAD.U32 R5, RZ, RZ, UR8 ;  /* 0x00000008ff057e24 */ /* 0x000fe2000f8e00ff */
[----:B------:R-:W-:Y:S01]  /*2110*/  SHF.R.S32.HI R10, RZ, 0x1f, R13 ;  /* 0x0000001fff0a7819 */ /* 0x000fe2000001140d */
[----:B------:R4:W-:Y:S02]  /*2120*/  @!P0 LDGSTS.E.BYPASS.LTC128B.128 [R203+0x7000], [R22.64] ;  /* 0x0700000016cb8fae */ /* 0x0009e4000b901d4a */
[----:B------:R-:W-:Y:S01]  /*2130*/  @!P1 IMAD.WIDE.U32 R14, R5, 0x30, R132 ;  /* 0x00000030050e9825 */ /* 0x000fe200078e0084 */
[----:B------:R-:W-:Y:S01]  /*2140*/  LOP3.LUT R5, R8, 0x1c0, RZ, 0xc0, !PT ;  /* 0x000001c008057812 */ /* 0x000fe200078ec0ff */
[----:B------:R4:W-:Y:S01]  /*2150*/  @!P0 LDGSTS.E.BYPASS.LTC128B.128 [R203+0x9000], [R22.64+0x80] ;  /* 0x0900008016cb8fae */ /* 0x0009e2000b901d4a */
[----:B------:R-:W-:Y:S01]  /*2160*/  LEA.HI R8, R10, R13, RZ, 0x3 ;  /* 0x0000000d0a087211 */ /* 0x000fe200078f18ff */
[----:B------:R-:W-:Y:S01]  /*2170*/  @!P1 IMAD.IADD R11, R15, 0x1, R11 ;  /* 0x000000010f0b9824 */ /* 0x000fe200078e020b */
[----:B------:R-:W-:Y:S01]  /*2180*/  LOP3.LUT R16, R5, 0x8, R16, 0xf8, !PT ;  /* 0x0000000805107812 */ /* 0x000fe200078ef810 */
[----:B------:R4:W-:Y:S01]  /*2190*/  @!P0 LDGSTS.E.BYPASS.LTC128B.128 [R203+0xb000], [R22.64+0x100] ;  /* 0x0b00010016cb8fae */ /* 0x0009e2000b901d4a */
[----:B------:R-:W-:Y:S01]  /*21a0*/  @!P1 LEA R20, P0, R14, c[0x0][0x168], 0x1 ;  /* 0x00005a000e149a11 */ /* 0x000fe200078008ff */
[C---:B------:R-:W-:Y:S01]  /*21b0*/  IMAD.SHL.U32 R85, R8.reuse, 0x40, RZ ;  /* 0x0000004008557824 */ /* 0x040fe200078e00ff */
[----:B------:R-:W-:-:S02]  /*21c0*/  LOP3.LUT R10, R8, 0xfffffff8, RZ, 0xc0, !PT ;  /* 0xfffffff8080a7812 */ /* 0x000fc400078ec0ff */
[----:B------:R-:W-:Y:S01]  /*21d0*/  @!P1 LEA.HI.X R21, R14, c[0x0][0x16c], R11, 0x1, P0 ;  /* 0x00005b000e159a11 */ /* 0x000fe200000f0c0b */
[----:B------:R-:W-:Y:S01]  /*21e0*/  @!P4 IMAD.MOV.U32 R11, RZ, RZ, c[0x0][0x1a0] ;  /* 0x00006800ff0bc624 */ /* 0x000fe200078e00ff */
[----:B------:R-:W-:Y:S01]  /*21f0*/  SHF.R.U32.HI R5, RZ, 0x3, R5 ;  /* 0x00000003ff057819 */ /* 0x000fe20000011605 */
[----:B------:R-:W-:Y:S01]  /*2200*/  IMAD.IADD R7, R13, 0x1, -R10 ;  /* 0x000000010d077824 */ /* 0x000fe200078e0a0a */
[----:B------:R-:W-:Y:S01]  /*2210*/  LOP3.LUT R85, R85, 0xfffffe00, RZ, 0xc0, !PT ;  /* 0xfffffe0055557812 */ /* 0x000fe200078ec0ff */
[----:B------:R4:W-:Y:S01]  /*2220*/  @!P1 LDGSTS.E.BYPASS.LTC128B.128 [R203+0x7800], [R20.64] ;  /* 0x0780000014cb9fae */ /* 0x0009e2000b901d4a */
[----:B------:R-:W-:Y:S01]  /*2230*/  IMAD R13, R4, c[0x0][0x1a0], RZ ;  /* 0x00006800040d7a24 */ /* 0x000fe200078e02ff */
[----:B------:R-:W-:Y:S01]  /*2240*/  LOP3.LUT R16, R16, R5, RZ, 0x3c, !PT ;  /* 0x0000000510107212 */ /* 0x000fe200078e3cff */
[----:B------:R-:W-:Y:S01]  /*2250*/  IMAD.SHL.U32 R4, R7, 0x40, RZ ;  /* 0x0000004007047824 */ /* 0x000fe200078e00ff */
[----:B------:R4:W-:Y:S01]  /*2260*/  @!P1 LDGSTS.E.BYPASS.LTC128B.128 [R203+0x9800], [R20.64+0x80] ;  /* 0x0980008014cb9fae */ /* 0x0009e2000b901d4a */
[----:B------:R-:W-:-:S02]  /*2270*/  IMAD R13, R144, c[0x0][0x1a4], R13 ;  /* 0x00006900900d7a24 */ /* 0x000fc400078e020d */
[----:B------:R-:W-:Y:S01]  /*2280*/  IMAD.WIDE.U32 R144, R144, c[0x0][0x1a0], R18 ;  /* 0x0000680090907a25 */ /* 0x000fe200078e0012 */
[----:B------:R4:W-:Y:S01]  /*2290*/  @!P1 LDGSTS.E.BYPASS.LTC128B.128 [R203+0xb800], [R20.64+0x100] ;  /* 0x0b80010014cb9fae */ /* 0x0009e2000b901d4a */
[----:B------:R-:W-:Y:S02]  /*22a0*/  LOP3.LUT R4, R4, 0x1c0, RZ, 0xc0, !PT ;  /* 0x000001c004047812 */ /* 0x000fe400078ec0ff */
[----:B------:R-:W-:Y:S01]  /*22b0*/  IMAD.IADD R134, R145, 0x1, R13 ;  /* 0x0000000191867824 */ /* 0x000fe200078e020d */
[----:B------:R-:W0:Y:S01]  /*22c0*/  LDGDEPBAR ;  /* 0x00000000000079af */ /* 0x000e220000000000 */
[C---:B------:R-:W-:Y:S01]  /*22d0*/  LEA R198, P0, R144.reuse, c[0x0][0x170], 0x1 ;  /* 0x00005c0090c67a11 */ /* 0x040fe200078008ff */
[----:B------:R-:W-:Y:S02]  /*22e0*/  IMAD.MOV.U32 R5, RZ, RZ, 0x20 ;  /* 0x00000020ff057424 */ /* 0x000fe400078e00ff */
[C---:B------:R-:W-:Y:S01]  /*22f0*/  IMAD R193, R9.reuse, 0x200, R16 ;  /* 0x0000020009c17824 */ /* 0x040fe200078e0210 */
[----:B------:R-:W-:Y:S01]  /*2300*/  LEA.HI.X R197, R144, c[0x0][0x174], R134, 0x1, P0 ;  /* 0x00005d0090c57a11 */ /* 0x000fe200000f0c86 */
[----:B------:R-:W-:-:S02]  /*2310*/  IMAD.SHL.U32 R9, R9, 0x8, RZ ;  /* 0x0000000809097824 */ /* 0x000fc400078e00ff */
[----:B------:R-:W-:Y:S02]  /*2320*/  @!P2 IMAD.MOV.U32 R18, RZ, RZ, c[0x0][0x1a0] ;  /* 0x00006800ff12a624 */ /* 0x000fe400078e00ff */
[C---:B------:R-:W-:Y:S01]  /*2330*/  IMAD.WIDE.U32 R14, R5.reuse, c[0x0][0x1a0], RZ ;  /* 0x00006800050e7a25 */ /* 0x040fe200078e00ff */
[----:B------:R-:W-:Y:S02]  /*2340*/  LOP3.LUT R9, R4, 0x8, R9, 0xf8, !PT ;  /* 0x0000000804097812 */ /* 0x000fe400078ef809 */
[----:B------:R-:W-:Y:S01]  /*2350*/  SHF.R.U32.HI R4, RZ, 0x3, R4 ;  /* 0x00000003ff047819 */ /* 0x000fe20000011604 */
[----:B------:R-:W-:Y:S01]  /*2360*/  @!P2 IMAD.MOV.U32 R199, RZ, RZ, R197 ;  /* 0x000000ffffc7a224 */ /* 0x000fe200078e00c5 */
[----:B------:R-:W-:Y:S01]  /*2370*/  @!P5 IADD3 R16, P1, R198, R14, RZ ;  /* 0x0000000ec610d210 */ /* 0x000fe20007f3e0ff */
[----:B------:R-:W-:Y:S01]  /*2380*/  IMAD R12, R5, c[0x0][0x1a4], RZ ;  /* 0x00006900050c7a24 */ /* 0x000fe200078e02ff */
[----:B------:R-:W-:Y:S01]  /*2390*/  LOP3.LUT R4, R9, R4, RZ, 0x3c, !PT ;  /* 0x0000000409047212 */ /* 0x000fe200078e3cff */
[----:B------:R-:W-:Y:S01]  /*23a0*/  @!P2 IMAD.WIDE.U32 R18, R18, 0x60, R198 ;  /* 0x000000601212a825 */ /* 0x000fe200078e00c6 */
[----:B------:R-:W-:-:S02]  /*23b0*/  @!P4 LEA R14, P0, R11, R198, 0x6 ;  /* 0x000000c60b0ec211 */ /* 0x000fc400078030ff */
[----:B------:R-:W-:Y:S01]  /*23c0*/  @!P5 IADD3.X R17, R197, R15, R12, P1, !PT ;  /* 0x0000000fc511d210 */ /* 0x000fe20000ffe40c */
[----:B------:R-:W-:Y:S01]  /*23d0*/  @!P6 IMAD.MOV.U32 R199, RZ, RZ, R197 ;  /* 0x000000ffffc7e224 */ /* 0x000fe200078e00c5 */
[----:B------:R-:W-:-:S04]  /*23e0*/  DEPBAR.LE SB0, 0x0 ;  /* 0x000080000000791a */ /* 0x000fc80000000000 */
[----:B------:R-:W-:Y:S01]  /*23f0*/  BAR.SYNC.DEFER_BLOCKING 0x0 ;  /* 0x0000000000007b1d */ /* 0x000fe20000010000 */
[----:B------:R-:W-:Y:S02]  /*2400*/  @!P4 IMAD.MOV.U32 R10, RZ, RZ, c[0x0][0x1a4] ;  /* 0x00006900ff0ac624 */ /* 0x000fe400078e00ff */
[----:B------:R-:W-:Y:S02]  /*2410*/  @!P2 IMAD.MOV.U32 R9, RZ, RZ, c[0x0][0x1a4] ;  /* 0x00006900ff09a624 */ /* 0x000fe400078e00ff */
        /* <DEDUP_REMOVED lines=50> */
[----:B----4-:R-:W3:Y:S01]  /*2740*/  LDSM.16.M88.4 R20, [R193+0x6000] ;  /* 0x00600000c114783b */ /* 0x010ee20000000200 */
[----:B------:R-:W-:Y:S02]  /*2750*/  SEL R7, R7, 0xfffffff0, !P1 ;  /* 0xfffffff007077807 */ /* 0x000fe40004800000 */
[----:B------:R-:W-:Y:S01]  /*2760*/  R2P PR, R0, 0x6 ;  /* 0x0000000600007804 */ /* 0x000fe20000000000 */
[----:B------:R-:W4:Y:S01]  /*2770*/  LDSM.16.M88.4 R76, [R193+0x7000] ;  /* 0x00700000c14c783b */ /* 0x000f220000000200 */
        /* <DEDUP_REMOVED lines=13> */
[----:B------:R-:W1:Y:S01]  /*2850*/  LDSM.16.M88.4 R60, [R191+0x1000] ;  /* 0x00100000bf3c783b */ /* 0x000e620000000200 */
[C---:B------:R-:W-:Y:S02]  /*2860*/  IADD3 R181, R191.reuse, 0x1800, RZ ;  /* 0x00001800bfb57810 */ /* 0x040fe40007ffe0ff */
[----:B------:R-:W-:Y:S01]  /*2870*/  IADD3 R179, R191, 0x2000, RZ ;  /* 0x00002000bfb37810 */ /* 0x000fe20007ffe0ff */
[----:B------:R-:W1:Y:S01]  /*2880*/  LDSM.16.M88.4 R64, [R191+0x800] ;  /* 0x00080000bf40783b */ /* 0x000e620000000200 */
[----:B------:R-:W-:Y:S01]  /*2890*/  IMAD.IADD R187, R193, 0x1, R0 ;  /* 0x00000001c1bb7824 */ /* 0x000fe200078e0200 */
[C---:B------:R-:W-:Y:S01]  /*28a0*/  IADD3 R178, R191.reuse, 0x2800, RZ ;  /* 0x00002800bfb27810 */ /* 0x040fe20007ffe0ff */
[----:B------:R-:W-:Y:S01]  /*28b0*/  IMAD.IADD R180, R0, 0x1, R191 ;  /* 0x0000000100b47824 */ /* 0x000fe200078e02bf */
[----:B------:R-:W-:Y:S01]  /*28c0*/  LDSM.16.M88.4 R40, [R190] ;  /* 0x00000000be28783b */ /* 0x000fe20000000200 */
[----:B------:R-:W-:Y:S01]  /*28d0*/  IMAD.IADD R0, R84, 0x1, -R87 ;  /* 0x0000000154007824 */ /* 0x000fe200078e0a57 */
[----:B------:R-:W-:-:S02]  /*28e0*/  IADD3 R177, R191, 0x3000, RZ ;  /* 0x00003000bfb17810 */ /* 0x000fc40007ffe0ff */
[----:B------:R-:W1:Y:S01]  /*28f0*/  LDSM.16.M88.4 R36, [R187+0x6000] ;  /* 0x00600000bb24783b */ /* 0x000e620000000200 */
[C---:B------:R-:W-:Y:S01]  /*2900*/  IADD3 R176, R191.reuse, 0x3800, RZ ;  /* 0x00003800bfb07810 */ /* 0x040fe20007ffe0ff */
[C---:B---3--:R-:W-:Y:S02]  /*2910*/  HMMA.16816.F32.BF16 R24, R44.reuse, R20, RZ ;  /* 0x000000142c18723c */ /* 0x048fe400000418ff */
[----:B------:R-:W3:Y:S01]  /*2920*/  LDSM.16.M88.4 R52, [R191+0x1800] ;  /* 0x00180000bf34783b */ /* 0x000ee20000000200 */
[C---:B------:R-:W-:Y:S02]  /*2930*/  IADD3 R175, R191.reuse, 0x4000, RZ ;  /* 0x00004000bfaf7810 */ /* 0x040fe40007ffe0ff */
[C---:B------:R-:W-:Y:S01]  /*2940*/  IADD3 R174, R191.reuse, 0x4800, RZ ;  /* 0x00004800bfae7810 */ /* 0x040fe20007ffe0ff */
[----:B------:R-:W3:Y:S01]  /*2950*/  LDSM.16.M88.4 R28, [R187+0x7000] ;  /* 0x00700000bb1c783b */ /* 0x000ee20000000200 */
[C---:B------:R-:W-:Y:S01]  /*2960*/  IADD3 R173, R191.reuse, 0x5000, RZ ;  /* 0x00005000bfad7810 */ /* 0x040fe20007ffe0ff */
[----:B------:R-:W-:Y:S02]  /*2970*/  HMMA.16816.F32.BF16 R20, R44, R22, RZ ;  /* 0x000000162c14723c */ /* 0x000fe400000418ff */
[----:B--2---:R-:W2:Y:S01]  /*2980*/  LDSM.16.M88.4 R32, [R187+0x6800] ;  /* 0x00680000bb20783b */ /* 0x004ea20000000200 */
[----:B------:R-:W-:-:S03]  /*2990*/  IADD3 R172, R191, 0x5800, RZ ;  /* 0x00005800bfac7810 */ /* 0x000fc60007ffe0ff */
[----:B------:R-:W-:Y:S02]  /*29a0*/  LDSM.16.M88.4 R80, [R187+0x7800] ;  /* 0x00780000bb50783b */ /* 0x000fe40000000200 */
[C---:B----4-:R-:W-:Y:S02]  /*29b0*/  HMMA.16816.F32.BF16 R8, R44.reuse, R76, RZ ;  /* 0x0000004c2c08723c */ /* 0x050fe400000418ff */
        /* <DEDUP_REMOVED lines=10> */
[C---:B------:R-:W-:Y:S08]  /*2a60*/  HMMA.16816.F32.BF16 R8, R56.reuse, R60, R8 ;  /* 0x0000003c3808723c */ /* 0x040ff00000041808 */
[C---:B------:R-:W-:Y:S01]  /*2a70*/  HMMA.16816.F32.BF16 R76, R56.reuse, R62, R76 ;  /* 0x0000003e384c723c */ /* 0x040fe2000004184c */
[----:B------:R-:W4:Y:S07]  /*2a80*/  LDSM.16.M88.4 R60, [R180+0x1000] ;  /* 0x00100000b43c783b */ /* 0x000f2e0000000200 */
[C---:B------:R-:W-:Y:S08]  /*2a90*/  HMMA.16816.F32.BF16 R16, R56.reuse, R64, R16 ;  /* 0x000000403810723c */ /* 0x040ff00000041810 */
[----:B------:R-:W-:Y:S01]  /*2aa0*/  HMMA.16816.F32.BF16 R12, R56, R66, R12 ;  /* 0x00000042380c723c */ /* 0x000fe2000004180c */
[----:B------:R-:W1:Y:S07]  /*2ab0*/  LDSM.16.M88.4 R64, [R180+0x800] ;  /* 0x00080000b440783b */ /* 0x000e6e0000000200 */
[----:B------:R-:W-:Y:S08]  /*2ac0*/  HMMA.16816.F32.BF16 R24, R40, R36, R24 ;  /* 0x000000242818723c */ /* 0x000ff00000041818 */
[C---:B---3--:R-:W-:Y:S08]  /*2ad0*/  HMMA.16816.F32.BF16 R48, R56.reuse, R52, R48 ;  /* 0x000000343830723c */ /* 0x048ff00000041830 */
[----:B------:R-:W-:Y:S01]  /*2ae0*/  HMMA.16816.F32.BF16 R44, R56, R54, R44 ;  /* 0x00000036382c723c */ /* 0x000fe2000004182c */
[----:B------:R-:W-:Y:S07]  /*2af0*/  LDSM.16.M88.4 R56, [R180+0x1800] ;  /* 0x00180000b438783b */ /* 0x000fee0000000200 */
[C---:B------:R-:W-:Y:S01]  /*2b00*/  HMMA.16816.F32.BF16 R20, R40.reuse, R38, R20 ;  /* 0x000000262814723c */ /* 0x040fe20000041814 */
[----:B------:R-:W-:Y:S07]  /*2b10*/  LDSM.16.M88.4 R36, [R194+0x2000] ;  /* 0x00200000c224783b */ /* 0x000fee0000000200 */
[C---:B------:R-:W-:Y:S01]  /*2b20*/  HMMA.16816.F32.BF16 R52, R40.reuse, R28, R8 ;  /* 0x0000001c2834723c */ /* 0x040fe20000041808 */
[----:B------:R-:W-:Y:S07]  /*2b30*/  LDSM.16.M88.4 R8, [R193+0x8800] ;  /* 0x00880000c108783b */ /* 0x000fee0000000200 */
[C---:B------:R-:W-:Y:S01]  /*2b40*/  HMMA.16816.F32.BF16 R76, R40.reuse, R30, R76 ;  /* 0x0000001e284c723c */ /* 0x040fe2000004184c */
[----:B------:R-:W-:Y:S07]  /*2b50*/  LDSM.16.M88.4 R28, [R193+0x9000] ;  /* 0x00900000c11c783b */ /* 0x000fee0000000200 */
[C---:B--2---:R-:W-:Y:S08]  /*2b60*/  HMMA.16816.F32.BF16 R16, R40.reuse, R32, R16 ;  /* 0x000000202810723c */ /* 0x044ff00000041810 */
[----:B------:R-:W-:Y:S01]  /*2b70*/  HMMA.16816.F32.BF16 R12, R40, R34, R12 ;  /* 0x00000022280c723c */ /* 0x000fe2000004180c */
[----:B------:R-:W2:Y:S07]  /*2b80*/  LDSM.16.M88.4 R32, [R193+0x8000] ;  /* 0x00800000c120783b */ /* 0x000eae0000000200 */
[C---:B-1----:R-:W-:Y:S08]  /*2b90*/  HMMA.16816.F32.BF16 R24, R72.reuse, R68, R24 ;  /* 0x000000444818723c */ /* 0x042ff00000041818 */
[----:B------:R-:W-:Y:S08]  /*2ba0*/  HMMA.16816.F32.BF16 R20, R72, R70, R20 ;  /* 0x000000464814723c */ /* 0x000ff00000041814 */
[----:B------:R-:W-:Y:S08]  /*2bb0*/  HMMA.16816.F32.BF16 R48, R40, R80, R48 ;  /* 0x000000502830723c */ /* 0x000ff00000041830 */
[C---:B----4-:R-:W-:Y:S01]  /*2bc0*/  HMMA.16816.F32.BF16 R68, R72.reuse, R60, R52 ;  /* 0x0000003c4844723c */ /* 0x050fe20000041834 */
        /* <DEDUP_REMOVED lines=95> */
[C---:B------:R-:W-:Y:S01]  /*31c0*/  IADD3 R206, R0.reuse, 0x8, RZ ;  /* 0x0000000800ce7810 */ /* 0x040fe20007ffe0ff */
[----:B------:R-:W-:-:S04]  /*31d0*/  IMAD.IADD R207, R0, 0x1, R33 ;  /* 0x0000000100cf7824 */ /* 0x000fc800078e0221 */
[----:B------:R-:W-:Y:S01]  /*31e0*/  IMAD.IADD R33, R33, 0x1, R206 ;  /* 0x0000000121217824 */ /* 0x000fe200078e02ce */
[----:B------:R-:W-:Y:S01]  /*31f0*/  HMMA.16816.F32.BF16 R20, R8, R34, R20 ;  /* 0x000000220814723c */ /* 0x000fe20000041814 */
[----:B------:R-:W-:-:S03]  /*3200*/  IMNMX R207, R207, R6, PT ;  /* 0x00000006cfcf7217 */ /* 0x000fc60003800200 */
[----:B------:R-:W-:-:S03]  /*3210*/  IMNMX R202, R33, R6, PT ;  /* 0x0000000621ca7217 */ /* 0x000fc60003800200 */
[----:B------:R-:W-:Y:S01]  /*3220*/  IADD3 R35, R6, -c[0x0][0x2e4], -R88 ;  /* 0x8000b90006237a10 */ /* 0x000fe20007ffe858 */
[C---:B------:R-:W-:Y:S04]  /*3230*/  HMMA.16816.F32.BF16 R16, R8.reuse, R72, R16 ;  /* 0x000000480810723c */ /* 0x040fe80000041810 */
[----:B------:R-:W-:Y:S01]  /*3240*/  IMAD.IADD R208, R0, 0x1, R35 ;  /* 0x0000000100d07824 */ /* 0x000fe200078e0223 */
[----:B------:R-:W-:Y:S01]  /*3250*/  LOP3.LUT R0, R4, R85, RZ, 0xfc, !PT ;  /* 0x0000005504007212 */ /* 0x000fe200078efcff */
[----:B------:R-:W-:Y:S02]  /*3260*/  IMAD.IADD R206, R35, 0x1, R206 ;  /* 0x0000000123ce7824 */ /* 0x000fe400078e02ce */
[----:B------:R-:W-:Y:S01]  /*3270*/  HMMA.16816.F32.BF16 R12, R8, R74, R12 ;  /* 0x0000004a080c723c */ /* 0x000fe2000004180c */
[----:B------:R-:W3:Y:S01]  /*3280*/  LDSM.16.M88.4 R32, [R180+0x5000] ;  /* 0x00500000b420783b */ /* 0x000ee20000000200 */
[----:B------:R-:W-:-:S02]  /*3290*/  IMNMX R208, RZ, R208, !PT ;  /* 0x000000d0ffd07217 */ /* 0x000fc40007800200 */
        /* <DEDUP_REMOVED lines=133> */
[----:B------:R-:W1:Y:S01]  /*3af0*/  I2F.RP R9, UR6 ;  /* 0x0000000600097d06 */ /* 0x000e620008209400 */
        /* <DEDUP_REMOVED lines=12> */
[----:B------:R-:W-:-:S04]  /*3bc0*/  IMAD R15, R15, UR6, RZ ;  /* 0x000000060f0f7c24 */ /* 0x000fc8000f8e02ff */
[----:B------:R-:W-:-:S06]  /*3bd0*/  IMAD.HI.U32 R15, R25, R15, R24 ;  /* 0x0000000f190f7227 */ /* 0x000fcc00078e0018 */
[----:B------:R-:W-:-:S04]  /*3be0*/  IMAD.HI.U32 R20, R15, R12, RZ ;  /* 0x0000000c0f147227 */ /* 0x000fc800078e00ff */
[----:B------:R-:W-:-:S04]  /*3bf0*/  IMAD.HI.U32 R15, R15, R10, RZ ;  /* 0x0000000a0f0f7227 */ /* 0x000fc800078e00ff */
[----:B------:R-:W-:Y:S02]  /*3c00*/  IMAD.MOV R9, RZ, RZ, -R15 ;  /* 0x000000ffff097224 */ /* 0x000fe400078e0a0f */
[----:B------:R-:W-:Y:S02]  /*3c10*/  IMAD.MOV R11, RZ, RZ, -R20 ;  /* 0x000000ffff0b7224 */ /* 0x000fe400078e0a14 */
[----:B------:R-:W-:Y:S02]  /*3c20*/  IMAD R9, R9, UR6, R10 ;  /* 0x0000000609097c24 */ /* 0x000fe4000f8e020a */
[----:B------:R-:W-:-:S03]  /*3c30*/  IMAD R11, R11, UR6, R12 ;  /* 0x000000060b0b7c24 */ /* 0x000fc6000f8e020c */
[----:B------:R-:W-:Y:S02]  /*3c40*/  ISETP.LT.U32.AND P1, PT, R9, UR6, PT ;  /* 0x0000000609007c0c */ /* 0x000fe4000bf21070 */
[----:B------:R-:W-:-:S11]  /*3c50*/  ISETP.LT.U32.AND P4, PT, R11, UR6, PT ;  /* 0x000000060b007c0c */ /* 0x000fd6000bf81070 */
[----:B------:R-:W-:Y:S02]  /*3c60*/  @!P1 IADD3 R9, R9, -UR6, RZ ;  /* 0x8000000609099c10 */ /* 0x000fe4000fffe0ff */
[----:B------:R-:W-:Y:S02]  /*3c70*/  @!P4 IADD3 R11, R11, -UR6, RZ ;  /* 0x800000060b0bcc10 */ /* 0x000fe4000fffe0ff */
[----:B------:R-:W-:Y:S02]  /*3c80*/  ISETP.GE.U32.AND P5, PT, R9, UR6, PT ;  /* 0x0000000609007c0c */ /* 0x000fe4000bfa6070 */
[----:B------:R-:W-:Y:S02]  /*3c90*/  ISETP.GE.U32.AND P6, PT, R11, UR6, PT ;  /* 0x000000060b007c0c */ /* 0x000fe4000bfc6070 */
[----:B------:R-:W-:Y:S02]  /*3ca0*/  @!P1 IADD3 R15, R15, 0x1, RZ ;  /* 0x000000010f0f9810 */ /* 0x000fe40007ffe0ff */
        /* <DEDUP_REMOVED lines=13> */
[----:B------:R-:W-:Y:S01]  /*3d80*/  MOV R10, 0x40 ;  /* 0x00000040000a7802 */ /* 0x000fe20000000f00 */
[----:B------:R-:W-:-:S04]  /*3d90*/  IMAD.IADD R3, R3, 0x1, -R9 ;  /* 0x0000000103037824 */ /* 0x000fc800078e0a09 */
        /* <DEDUP_REMOVED lines=8> */
[----:B------:R-:W-:-:S03]  /*3e20*/  SHF.R.S32.HI R9, RZ, 0x1f, R11 ;  /* 0x0000001fff097819 */ /* 0x000fc6000001140b */
[----:B------:R-:W-:Y:S02]  /*3e30*/  IMAD.MOV.U32 R3, RZ, RZ, R24 ;  /* 0x000000ffff037224 */ /* 0x000fe400078e0018 */
[----:B------:R-:W-:-:S04]  /*3e40*/  IMAD R10, R9, c[0x0][0x180], RZ ;  /* 0x00006000090a7a24 */ /* 0x000fc800078e02ff */
[----:B------:R-:W-:-:S05]  /*3e50*/  IMAD R10, R11, c[0x0][0x184], R10 ;  /* 0x000061000b0a7a24 */ /* 0x000fca00078e020a */
[----:B------:R-:W-:Y:S01]  /*3e60*/  IADD3 R10, R25, R10, RZ ;  /* 0x0000000a190a7210 */ /* 0x000fe20007ffe0ff */
[----:B------:R-:W-:Y:S05]  /*3e70*/  BRA `(.L_x_6658) ;  /* 0x0000004000007947 */ /* 0x000fea0003800000 */
.L_x_6657:
[----:B------:R-:W-:-:S04]  /*3e80*/  ULEA UR4, -UR8, URZ, 0x6 ;  /* 0x0000003f08047291 */ /* 0x000fc8000f8e313f */
[----:B------:R-:W-:Y:S02]  /*3e90*/  USHF.R.S32.HI UR5, URZ, 0x1f, UR4 ;  /* 0x0000001f3f057899 */ /* 0x000fe40008011404 */
[----:B------:R-:W-:-:S04]  /*3ea0*/  MOV R3, UR4 ;  /* 0x0000000400037c02 */ /* 0x000fc80008000f00 */
[----:B------:R-:W-:Y:S02]  /*3eb0*/  MOV R10, UR5 ;  /* 0x00000005000a7c02 */ /* 0x000fe40008000f00 */
.L_x_6658:
        /* <DEDUP_REMOVED lines=30> */
.L_x_6656:
        /* <DEDUP_REMOVED lines=309> */
[----:B------:R-:W1:Y:S01]  /*53f0*/  I2F.RP R8, UR6 ;  /* 0x0000000600087d06 */ /* 0x000e620008209400 */
[----:B------:R-:W-:-:S05]  /*5400*/  IMAD.SHL.U32 R5, R201, 0x40, RZ ;  /* 0x00000040c9057824 */ /* 0x000fca00078e00ff */
[----:B------:R-:W-:Y:S02]  /*5410*/  IADD3 R6, R5, 0x40, RZ ;  /* 0x0000004005067810 */ /* 0x000fe40007ffe0ff */
[----:B------:R-:W-:Y:S02]  /*5420*/  IABS R0, R5 ;  /* 0x0000000500007213 */ /* 0x000fe40000000000 */
[----:B------:R-:W-:Y:S02]  /*5430*/  IABS R4, R6 ;  /* 0x0000000600047213 */ /* 0x000fe40000000000 */
[----:B------:R-:W2:Y:S01]  /*5440*/  R2UR UR7, R0 ;  /* 0x00000000000773c2 */ /* 0x000ea200000e0000 */
[----:B-1----:R-:W1:Y:S07]  /*5450*/  MUFU.RCP R7, R8 ;  /* 0x0000000800077308 */ /* 0x002e6e0000001000 */
[----:B------:R-:W3:Y:S01]  /*5460*/  R2UR UR12, R4 ;  /* 0x00000000040c73c2 */ /* 0x000ee200000e0000 */
[----:B-1----:R-:W-:-:S06]  /*5470*/  IADD3 R7, R7, 0xffffffe, RZ ;  /* 0x0ffffffe07077810 */ /* 0x002fcc0007ffe0ff */
[----:B------:R-:W1:Y:S02]  /*5480*/  F2I.FTZ.U32.TRUNC.NTZ R7, R7 ;  /* 0x0000000700077305 */ /* 0x000e64000021f000 */
[----:B-1----:R-:W1:Y:S02]  /*5490*/  R2UR UR5, R7 ;  /* 0x00000000070573c2 */ /* 0x002e6400000e0000 */
[----:B-1----:R-:W-:-:S04]  /*54a0*/  UIADD3 UR4, URZ, -UR5, URZ ;  /* 0x800000053f047290 */ /* 0x002fc8000fffe03f */
[----:B------:R-:W-:-:S03]  /*54b0*/  UIMAD UR9, UR4, UR6, URZ ;  /* 0x00000006040972a4 */ /* 0x000fc6000f8e023f */
[----:B------:R-:W-:Y:S02]  /*54c0*/  UMOV UR4, URZ ;  /* 0x0000003f00047c82 */ /* 0x000fe40008000000 */
[----:B------:R-:W-:Y:S02]  /*54d0*/  UIMAD.WIDE.U32 UR16, UR5, UR9, UR4 ;  /* 0x00000009051072a5 */ /* 0x000fe4000f8e0004 */
[----:B------:R-:W1:Y:S02]  /*54e0*/  R2UR UR4, R5 ;  /* 0x00000000050473c2 */ /* 0x000e6400000e0000 */
[----:B---3--:R-:W-:Y:S02]  /*54f0*/  UIMAD.WIDE.U32 UR14, UR17, UR12, URZ ;  /* 0x0000000c110e72a5 */ /* 0x008fe4000f8e003f */
[----:B--2---:R-:W-:Y:S02]  /*5500*/  UIMAD.WIDE.U32 UR16, UR17, UR7, URZ ;  /* 0x00000007111072a5 */ /* 0x004fe4000f8e003f */
[----:B------:R-:W-:-:S04]  /*5510*/  UIADD3 UR9, -UR15, URZ, URZ ;  /* 0x0000003f0f097290 */ /* 0x000fc8000fffe13f */
[----:B------:R-:W-:Y:S02]  /*5520*/  UIMAD UR12, UR6, UR9, UR12 ;  /* 0x00000009060c72a4 */ /* 0x000fe4000f8e020c */
[----:B------:R-:W-:Y:S02]  /*5530*/  UMOV UR13, UR17 ;  /* 0x00000011000d7c82 */ /* 0x000fe40008000000 */
[----:B------:R-:W-:Y:S02]  /*5540*/  UIADD3 UR5, -UR13, URZ, URZ ;  /* 0x0000003f0d057290 */ /* 0x000fe4000fffe13f */
[----:B------:R-:W-:Y:S01]  /*5550*/  UISETP.GT.U32.AND UP2, UPT, UR6, UR12, UPT ;  /* 0x0000000c0600728c */ /* 0x000fe2000bf44070 */
[----:B------:R-:W2:Y:S01]  /*5560*/  R2UR UR9, R6 ;  /* 0x00000000060973c2 */ /* 0x000ea200000e0000 */
[----:B------:R-:W-:-:S03]  /*5570*/  UIMAD UR7, UR6, UR5, UR7 ;  /* 0x00000005060772a4 */ /* 0x000fc6000f8e0207 */
[----:B------:R-:W-:Y:S02]  /*5580*/  ULDC UR5, c[0x0][0x2d0] ;  /* 0x0000b40000057ab9 */ /* 0x000fe40000000800 */
[----:B------:R-:W-:Y:S02]  /*5590*/  UISETP.GT.U32.AND UP1, UPT, UR6, UR7, UPT ;  /* 0x000000070600728c */ /* 0x000fe4000bf24070 */
[----:B-1----:R-:W-:Y:S02]  /*55a0*/  ULOP3.LUT UR4, UR4, UR5, URZ, 0x3c, !UPT ;  /* 0x0000000504047292 */ /* 0x002fe4000f8e3c3f */
[----:B------:R-:W-:Y:S02]  /*55b0*/  @!UP2 UIADD3 UR12, UR12, -UR6, URZ ;  /* 0x800000060c0ca290 */ /* 0x000fe4000fffe03f */
[----:B------:R-:W-:Y:S02]  /*55c0*/  UISETP.GE.AND UP0, UPT, UR4, URZ, UPT ;  /* 0x0000003f0400728c */ /* 0x000fe4000bf06270 */
[----:B------:R-:W-:-:S02]  /*55d0*/  UISETP.GE.U32.AND UP4, UPT, UR12, UR6, UPT ;  /* 0x000000060c00728c */ /* 0x000fc4000bf86070 */
[----:B------:R-:W-:Y:S02]  /*55e0*/  @!UP2 UIADD3 UR15, UR15, 0x1, URZ ;  /* 0x000000010f0fa890 */ /* 0x000fe4000fffe03f */
[----:B------:R-:W-:Y:S02]  /*55f0*/  @!UP1 UIADD3 UR7, UR7, -UR6, URZ ;  /* 0x8000000607079290 */ /* 0x000fe4000fffe03f */
[----:B------:R-:W-:Y:S02]  /*5600*/  @!UP1 UIADD3 UR13, UR13, 0x1, URZ ;  /* 0x000000010d0d9890 */ /* 0x000fe4000fffe03f */
[----:B------:R-:W-:Y:S02]  /*5610*/  UISETP.GE.U32.AND UP3, UPT, UR7, UR6, UPT ;  /* 0x000000060700728c */ /* 0x000fe4000bf66070 */
[----:B--2---:R-:W-:Y:S02]  /*5620*/  ULOP3.LUT UR9, UR9, UR5, URZ, 0x3c, !UPT ;  /* 0x0000000509097292 */ /* 0x004fe4000f8e3c3f */
[----:B------:R-:W-:-:S02]  /*5630*/  @UP4 UIADD3 UR15, UR15, 0x1, URZ ;  /* 0x000000010f0f4890 */ /* 0x000fc4000fffe03f */
[----:B------:R-:W-:-:S03]  /*5640*/  UISETP.GE.AND UP1, UPT, UR9, URZ, UPT ;  /* 0x0000003f0900728c */ /* 0x000fc6000bf26270 */
[----:B------:R-:W-:Y:S02]  /*5650*/  ULDC UR9, c[0x0][0x2d0] ;  /* 0x0000b40000097ab9 */ /* 0x000fe40000000800 */
[----:B------:R-:W-:Y:S02]  /*5660*/  @UP3 UIADD3 UR13, UR13, 0x1, URZ ;  /* 0x000000010d0d3890 */ /* 0x000fe4000fffe03f */
[----:B------:R-:W-:Y:S02]  /*5670*/  UISETP.NE.AND UP2, UPT, URZ, UR9, UPT ;  /* 0x000000093f00728c */ /* 0x000fe4000bf45270 */
[----:B------:R-:W-:Y:S02]  /*5680*/  ULOP3.LUT UR4, URZ, UR9, URZ, 0x33, !UPT ;  /* 0x000000093f047292 */ /* 0x000fe4000f8e333f */
[----:B------:R-:W-:Y:S02]  /*5690*/  @!UP1 UIADD3 UR15, -UR15, URZ, URZ ;  /* 0x0000003f0f0f9290 */ /* 0x000fe4000fffe13f */
[----:B------:R-:W-:-:S02]  /*56a0*/  @!UP0 UIADD3 UR13, -UR13, URZ, URZ ;  /* 0x0000003f0d0d8290 */ /* 0x000fc4000fffe13f */
[----:B------:R-:W-:Y:S02]  /*56b0*/  USEL UR5, UR4, UR15, !UP2 ;  /* 0x0000000f04057287 */ /* 0x000fe4000d000000 */
        /* <DEDUP_REMOVED lines=26> */
.L_x_6660:
[----:B------:R-:W-:Y:S02]  /*5860*/  ULDC UR14, c[0x0][0x1a0] ;  /* 0x00006800000e7ab9 */ /* 0x000fe40000000800 */
[----:B------:R-:W-:-:S04]  /*5870*/  ULEA UR14, -UR14, URZ, 0x6 ;  /* 0x0000003f0e0e7291 */ /* 0x000fc8000f8e313f */
[----:B------:R-:W-:-:S04]  /*5880*/  USHF.R.S32.HI UR12, URZ, 0x1f, UR14 ;  /* 0x0000001f3f0c7899 */ /* 0x000fc8000801140e */
.L_x_6661:
[----:B------:R-:W-:Y:S01]  /*5890*/  IMAD.U32 R5, RZ, RZ, UR14 ;  /* 0x0000000eff057e24 */ /* 0x000fe2000f8e00ff */
[----:B------:R-:W-:Y:S01]  /*58a0*/  ULDC.64 UR4, c[0x0][0x1a0] ;  /* 0x0000680000047ab9 */ /* 0x000fe20000000a00 */
[----:B------:R-:W-:Y:S01]  /*58b0*/  IMAD.U32 R0, RZ, RZ, UR12 ;  /* 0x0000000cff007e24 */ /* 0x000fe2000f8e00ff */
[----:B------:R-:W-:Y:S01]  /*58c0*/  IADD3 R7, P0, R144, UR14, RZ ;  /* 0x0000000e90077c10 */ /* 0x000fe2000ff1e0ff */
[----:B------:R-:W-:Y:S01]  /*58d0*/  ULEA UR7, UP0, UR4, UR14, 0x4 ;  /* 0x0000000e04077291 */ /* 0x000fe2000f80203f */
[C---:B------:R-:W-:Y:S01]  /*58e0*/  LEA R198, P1, R5.reuse, R198, 0x1 ;  /* 0x000000c605c67211 */ /* 0x040fe200078208ff */
        /* <DEDUP_REMOVED lines=312> */
[----:B------:R-:W1:Y:S01]  /*6c70*/  I2F.RP R7, UR6 ;  /* 0x0000000600077d06 */ /* 0x000e620008209400 */
        /* <DEDUP_REMOVED lines=8> */
[----:B------:R-:W-:Y:S02]  /*6d00*/  LOP3.LUT R6, RZ, c[0x0][0x2d0], RZ, 0x33, !PT ;  /* 0x0000b400ff067a12 */ /* 0x000fe400078e33ff */
[----:B-1----:R-:W-:-:S04]  /*6d10*/  IADD3 R14, R14, 0xffffffe, RZ ;  /* 0x0ffffffe0e0e7810 */ /* 0x002fc80007ffe0ff */
[----:B------:R-:W1:Y:S02]  /*6d20*/  F2I.FTZ.U32.TRUNC.NTZ R15, R14 ;  /* 0x0000000e000f7305 */ /* 0x000e64000021f000 */
[----:B-1----:R-:W-:Y:S02]  /*6d30*/  IMAD.MOV R11, RZ, RZ, -R15 ;  /* 0x000000ffff0b7224 */ /* 0x002fe400078e0a0f */
[----:B------:R-:W-:Y:S02]  /*6d40*/  IMAD.MOV.U32 R14, RZ, RZ, RZ ;  /* 0x000000ffff0e7224 */ /* 0x000fe400078e00ff */
[----:B------:R-:W-:-:S04]  /*6d50*/  IMAD R11, R11, UR6, RZ ;  /* 0x000000060b0b7c24 */ /* 0x000fc8000f8e02ff */
[----:B------:R-:W-:-:S06]  /*6d60*/  IMAD.HI.U32 R11, R15, R11, R14 ;  /* 0x0000000b0f0b7227 */ /* 0x000fcc00078e000e */
[----:B------:R-:W-:-:S04]  /*6d70*/  IMAD.HI.U32 R13, R11, R10, RZ ;  /* 0x0000000a0b0d7227 */ /* 0x000fc800078e00ff */
[----:B------:R-:W-:-:S04]  /*6d80*/  IMAD.HI.U32 R11, R11, R8, RZ ;  /* 0x000000080b0b7227 */ /* 0x000fc800078e00ff */
[----:B------:R-:W-:Y:S01]  /*6d90*/  IMAD.MOV R9, RZ, RZ, -R13 ;  /* 0x000000ffff097224 */ /* 0x000fe200078e0a0d */
[----:B------:R-:W-:-:S03]  /*6da0*/  IADD3 R7, -R11, RZ, RZ ;  /* 0x000000ff0b077210 */ /* 0x000fc60007ffe1ff */
        /* <DEDUP_REMOVED lines=9> */
[----:B------:R-:W-:-:S02]  /*6e40*/  ISETP.GE.AND P0, PT, R12, RZ, PT ;  /* 0x000000ff0c00720c */ /* 0x000fc40003f06270 */
[----:B------:R-:W-:Y:S02]  /*6e50*/  @!P1 IADD3 R11, R11, 0x1, RZ ;  /* 0x000000010b0b9810 */ /* 0x000fe40007ffe0ff */
[----:B------:R-:W-:-:S03]  /*6e60*/  ISETP.NE.AND P1, PT, RZ, c[0x0][0x2d0], PT ;  /* 0x0000b400ff007a0c */ /* 0x000fc60003f25270 */
        /* <DEDUP_REMOVED lines=24> */
[----:B------:R-:W-:Y:S05]  /*6ff0*/  BRA `(.L_x_6664) ;  /* 0x0000004000007947 */ /* 0x000fea0003800000 */
.L_x_6663:
[----:B------:R-:W-:-:S04]  /*7000*/  ULEA UR5, -UR8, URZ, 0x6 ;  /* 0x0000003f08057291 */ /* 0x000fc8000f8e313f */
[----:B------:R-:W-:Y:S02]  /*7010*/  USHF.R.S32.HI UR4, URZ, 0x1f, UR5 ;  /* 0x0000001f3f047899 */ /* 0x000fe40008011405 */
[----:B------:R-:W-:-:S04]  /*7020*/  MOV R8, UR5 ;  /* 0x0000000500087c02 */ /* 0x000fc80008000f00 */
[----:B------:R-:W-:Y:S02]  /*7030*/  MOV R6, UR4 ;  /* 0x0000000400067c02 */ /* 0x000fe40008000f00 */
.L_x_6664:
        /* <DEDUP_REMOVED lines=29> */
.L_x_6662:
        /* <DEDUP_REMOVED lines=409> */
.L_x_6659:
        /* <DEDUP_REMOVED lines=16> */
.L_x_6669:
        /* <DEDUP_REMOVED lines=65> */
.L_x_6666:
        /* <DEDUP_REMOVED lines=248> */
.L_x_6668:
        /* <DEDUP_REMOVED lines=24> */
.L_x_6667:
        /* <DEDUP_REMOVED lines=522> */
.L_x_6665:
[----:B------:R-:W1:Y:S01]  /*c250*/  SHFL.BFLY PT, R0, R215, 0x2, 0x1f ;  /* 0x0c401f00d7007f89 */ /* 0x000e6200000e0000 */
[----:B------:R-:W-:Y:S01]  /*c260*/  MOV R7, 0x3f800000 ;  /* 0x3f80000000077802 */ /* 0x000fe20000000f00 */
[----:B------:R-:W-:Y:S01]  /*c270*/  BSSY B0, `(.L_x_6670) ;  /* 0x0000112000007945 */ /* 0x000fe20003800000 */
[----:B------:R-:W-:Y:S01]  /*c280*/  MOV R6, 0x3f800000 ;  /* 0x3f80000000067802 */ /* 0x000fe20000000f00 */
[----:B------:R-:W2:Y:S04]  /*c290*/  SHFL.BFLY PT, R2, R217, 0x2, 0x1f ;  /* 0x0c401f00d9027f89 */ /* 0x000ea800000e0000 */
        /* <DEDUP_REMOVED lines=17> */
[----:B------:R-:W-:Y:S02]  /*c3b0*/  LOP3.LUT R17, R8, 0x1ffffffc, RZ, 0xc0, !PT ;  /* 0x1ffffffc08117812 */ /* 0x000fe400078ec0ff */
[----:B------:R-:W-:Y:S02]  /*c3c0*/  IADD3 R5, R10, -R5, RZ ;  /* 0x800000050a057210 */ /* 0x000fe40007ffe0ff */
[----:B------:R-:W1:Y:S01]  /*c3d0*/  S2R R10, SR_TID.X ;  /* 0x00000000000a7919 */ /* 0x000e620000002100 */
[----:B------:R-:W-:Y:S01]  /*c3e0*/  IADD3 R14, -R17, R0, RZ ;  /* 0x00000000110e7210 */ /* 0x000fe20007ffe1ff */
[----:B------:R-:W2:Y:S01]  /*c3f0*/  @P3 MUFU.RCP R6, R2 ;  /* 0x0000000200063308 */ /* 0x000ea20000001000 */
[----:B------:R-:W-:-:S02]  /*c400*/  LOP3.LUT R16, R5, 0x1, RZ, 0xc0, !PT ;  /* 0x0000000105107812 */ /* 0x000fc400078ec0ff */
[----:B------:R-:W-:Y:S02]  /*c410*/  SHF.L.U32 R19, R5, 0x6, RZ ;  /* 0x0000000605137819 */ /* 0x000fe400000006ff */
[----:B------:R-:W-:Y:S02]  /*c420*/  ISETP.NE.U32.AND P0, PT, R16, 0x1, PT ;  /* 0x000000011000780c */ /* 0x000fe40003f05070 */
[----:B------:R-:W-:Y:S01]  /*c430*/  LOP3.LUT R19, R19, 0x1c0, RZ, 0xc0, !PT ;  /* 0x000001c013137812 */ /* 0x000fe200078ec0ff */
[----:B------:R-:W3:Y:S01]  /*c440*/  @P4 MUFU.RCP R7, R4 ;  /* 0x0000000400074308 */ /* 0x000ee20000001000 */
[----:B------:R-:W-:Y:S02]  /*c450*/  R2P PR, R5, 0x6 ;  /* 0x0000000605007804 */ /* 0x000fe40000000000 */
[----:B------:R-:W-:Y:S01]  /*c460*/  LEA.HI R19, R19, R19, RZ, 0x1d ;  /* 0x0000001313137211 */ /* 0x000fe200078fe8ff */
[----:B--2---:R-:W-:-:S04]  /*c470*/  FMUL.FTZ R131, R6, R131 ;  /* 0x0000008306837220 */ /* 0x004fc80000410000 */
[----:B------:R-:W2:Y:S01]  /*c480*/  @P4 MUFU.LG2 R4, R4 ;  /* 0x0000000400044308 */ /* 0x000ea20000000c00 */
[C---:B------:R-:W-:Y:S02]  /*c490*/  FMUL.FTZ R130, R6.reuse, R130 ;  /* 0x0000008206827220 */ /* 0x040fe40000410000 */
[C---:B------:R-:W-:Y:S01]  /*c4a0*/  FMUL.FTZ R127, R6.reuse, R127 ;  /* 0x0000007f067f7220 */ /* 0x040fe20000410000 */
[----:B-1----:R-:W-:Y:S01]  /*c4b0*/  SHF.R.S32.HI R11, RZ, 0x1f, R10 ;  /* 0x0000001fff0b7819 */ /* 0x002fe2000001140a */
[----:B------:R-:W-:Y:S02]  /*c4c0*/  FMUL.FTZ R126, R6, R126 ;  /* 0x0000007e067e7220 */ /* 0x000fe40000410000 */
[----:B---3--:R-:W-:Y:S01]  /*c4d0*/  FMUL.FTZ R128, R7, R128 ;  /* 0x0000008007807220 */ /* 0x008fe20000410000 */
[-C--:B------:R-:W-:Y:S01]  /*c4e0*/  LEA.HI R13, R11, R10.reuse, RZ, 0x4 ;  /* 0x0000000a0b0d7211 */ /* 0x080fe200078f20ff */
[----:B------:R-:W-:Y:S01]  /*c4f0*/  FMUL.FTZ R129, R7, R129 ;  /* 0x0000008107817220 */ /* 0x000fe20000410000 */
[----:B------:R-:W-:Y:S01]  /*c500*/  LEA.HI R11, R11, R10, RZ, 0x5 ;  /* 0x0000000a0b0b7211 */ /* 0x000fe200078f28ff */
[----:B------:R-:W-:Y:S01]  /*c510*/  FMUL.FTZ R124, R7, R124 ;  /* 0x0000007c077c7220 */ /* 0x000fe20000410000 */
[----:B------:R-:W-:Y:S01]  /*c520*/  LOP3.LUT R15, R13, 0xfffffff0, RZ, 0xc0, !PT ;  /* 0xfffffff00d0f7812 */ /* 0x000fe200078ec0ff */
[C---:B------:R-:W-:Y:S01]  /*c530*/  FMUL.FTZ R125, R7.reuse, R125 ;  /* 0x0000007d077d7220 */ /* 0x040fe20000410000 */
[----:B------:R-:W-:Y:S01]  /*c540*/  SHF.R.S32.HI R12, RZ, 0x4, R13 ;  /* 0x00000004ff0c7819 */ /* 0x000fe2000001140d */
[----:B------:R-:W-:Y:S01]  /*c550*/  FMUL.FTZ R120, R7, R120 ;  /* 0x0000007807787220 */ /* 0x000fe20000410000 */
[----:B------:R-:W-:Y:S01]  /*c560*/  IADD3 R8, -R15, R10, RZ ;  /* 0x0000000a0f087210 */ /* 0x000fe20007ffe1ff */
[----:B------:R-:W-:Y:S01]  /*c570*/  FMUL.FTZ R121, R7, R121 ;  /* 0x0000007907797220 */ /* 0x000fe20000410000 */
[----:B------:R-:W-:Y:S01]  /*c580*/  SHF.L.U32 R15, R12, 0x6, RZ ;  /* 0x000000060c0f7819 */ /* 0x000fe200000006ff */
[----:B------:R-:W-:Y:S01]  /*c590*/  FMUL.FTZ R123, R6, R123 ;  /* 0x0000007b067b7220 */ /* 0x000fe20000410000 */
[----:B------:R-:W-:Y:S01]  /*c5a0*/  LEA.HI R17, R8, R8, RZ, 0x1 ;  /* 0x0000000808117211 */ /* 0x000fe200078f08ff */
[C---:B------:R-:W-:Y:S01]  /*c5b0*/  FMUL.FTZ R122, R6.reuse, R122 ;  /* 0x0000007a067a7220 */ /* 0x040fe20000410000 */
[----:B------:R-:W-:Y:S01]  /*c5c0*/  LOP3.LUT R15, R15, 0x1c0, RZ, 0xc0, !PT ;  /* 0x000001c00f0f7812 */ /* 0x000fe200078ec0ff */
[----:B------:R-:W-:Y:S01]  /*c5d0*/  FMUL.FTZ R116, R7, R116 ;  /* 0x0000007407747220 */ /* 0x000fe20000410000 */
[----:B------:R-:W-:Y:S01]  /*c5e0*/  SHF.L.U32 R16, R17, 0x2, RZ ;  /* 0x0000000211107819 */ /* 0x000fe200000006ff */
[----:B------:R-:W-:Y:S01]  /*c5f0*/  FMUL.FTZ R117, R7, R117 ;  /* 0x0000007507757220 */ /* 0x000fe20000410000 */
[----:B------:R-:W-:Y:S01]  /*c600*/  SHF.R.S32.HI R13, RZ, 0x5, R9 ;  /* 0x00000005ff0d7819 */ /* 0x000fe20000011409 */
[C---:B------:R-:W-:Y:S01]  /*c610*/  FMUL.FTZ R119, R6.reuse, R119 ;  /* 0x0000007706777220 */ /* 0x040fe20000410000 */
[----:B------:R-:W-:Y:S01]  /*c620*/  LOP3.LUT R16, R15, 0x38, R16, 0xf8, !PT ;  /* 0x000000380f107812 */ /* 0x000fe200078ef810 */
[C---:B------:R-:W-:Y:S01]  /*c630*/  FMUL.FTZ R118, R6.reuse, R118 ;  /* 0x0000007606767220 */ /* 0x040fe20000410000 */
[----:B------:R-:W-:Y:S01]  /*c640*/  LEA R14, R13, R14, 0x9 ;  /* 0x0000000e0d0e7211 */ /* 0x000fe200078e48ff */
[C---:B------:R-:W-:Y:S01]  /*c650*/  FMUL.FTZ R112, R7.reuse, R112 ;  /* 0x0000007007707220 */ /* 0x040fe20000410000 */
[----:B------:R-:W-:Y:S01]  /*c660*/  SHF.R.U32.HI R15, RZ, 0x3, R15 ;  /* 0x00000003ff0f7819 */ /* 0x000fe2000001160f */
[----:B------:R-:W-:Y:S01]  /*c670*/  FMUL.FTZ R113, R7, R113 ;  /* 0x0000007107717220 */ /* 0x000fe20000410000 */
[----:B------:R-:W-:Y:S01]  /*c680*/  LOP3.LUT R17, R17, 0xffffffe, RZ, 0xc0, !PT ;  /* 0x0ffffffe11117812 */ /* 0x000fe200078ec0ff */
[----:B------:R-:W-:Y:S01]  /*c690*/  FMUL.FTZ R115, R6, R115 ;  /* 0x0000007306737220 */ /* 0x000fe20000410000 */
[----:B------:R-:W-:Y:S01]  /*c6a0*/  LEA R14, R14, R19, 0x1 ;  /* 0x000000130e0e7211 */ /* 0x000fe200078e08ff */
[----:B------:R-:W-:Y:S01]  /*c6b0*/  FMUL.FTZ R114, R6, R114 ;  /* 0x0000007206727220 */ /* 0x000fe20000410000 */
[----:B------:R-:W-:Y:S01]  /*c6c0*/  LOP3.LUT R15, R16, R15, RZ, 0x3c, !PT ;  /* 0x0000000f100f7212 */ /* 0x000fe200078e3cff */
[C---:B------:R-:W-:Y:S01]  /*c6d0*/  FMUL.FTZ R108, R7.reuse, R108 ;  /* 0x0000006c076c7220 */ /* 0x040fe20000410000 */
[----:B------:R-:W-:Y:S01]  /*c6e0*/  IADD3 R16, R8, -R17, RZ ;  /* 0x8000001108107210 */ /* 0x000fe20007ffe0ff */
[C---:B------:R-:W-:Y:S01]  /*c6f0*/  FMUL.FTZ R109, R7.reuse, R109 ;  /* 0x0000006d076d7220 */ /* 0x040fe20000410000 */
[----:B------:R-:W-:Y:S01]  /*c700*/  STS.64 [R14.X4], R128 ;  /* 0x000000800e007388 */ /* 0x000fe20000004a00 */
[----:B------:R-:W-:Y:S01]  /*c710*/  FMUL.FTZ R111, R6, R111 ;  /* 0x0000006f066f7220 */ /* 0x000fe20000410000 */
[----:B------:R-:W-:Y:S01]  /*c720*/  LEA R5, R16, R15, 0x2 ;  /* 0x0000000f10057211 */ /* 0x000fe200078e10ff */
[C---:B------:R-:W-:Y:S01]  /*c730*/  FMUL.FTZ R110, R6.reuse, R110 ;  /* 0x0000006e066e7220 */ /* 0x040fe20000410000 */
[----:B------:R-:W-:Y:S01]  /*c740*/  MOV R15, 0x80 ;  /* 0x00000080000f7802 */ /* 0x000fe20000000f00 */
[C---:B------:R-:W-:Y:S01]  /*c750*/  FMUL.FTZ R104, R7.reuse, R104 ;  /* 0x0000006807687220 */ /* 0x040fe20000410000 */
[----:B------:R-:W-:Y:S01]  /*c760*/  STS.64 [R14.X4+0x800], R130 ;  /* 0x000800820e007388 */ /* 0x000fe20000004a00 */
[----:B------:R-:W-:Y:S01]  /*c770*/  FMUL.FTZ R105, R7, R105 ;  /* 0x0000006907697220 */ /* 0x000fe20000410000 */
[----:B------:R-:W-:Y:S01]  /*c780*/  SEL R15, R15, 0xffffff80, !P2 ;  /* 0xffffff800f0f7807 */ /* 0x000fe20005000000 */
[C---:B------:R-:W-:Y:S01]  /*c790*/  FMUL.FTZ R107, R6.reuse, R107 ;  /* 0x0000006b066b7220 */ /* 0x040fe20000410000 */
[----:B------:R-:W-:Y:S01]  /*c7a0*/  LOP3.LUT R9, R9, 0xffffffe0, RZ, 0xc0, !PT ;  /* 0xffffffe009097812 */ /* 0x000fe200078ec0ff */
        /* <DEDUP_REMOVED lines=8> */
[----:B------:R-:W-:-:S02]  /*c830*/  FMUL.FTZ R102, R6, R102 ;  /* 0x0000006606667220 */ /* 0x000fc40000410000 */
[C---:B------:R-:W-:Y:S01]  /*c840*/  FMUL.FTZ R36, R7.reuse, R36 ;  /* 0x0000002407247220 */ /* 0x040fe20000410000 */
[----:B------:R-:W-:Y:S01]  /*c850*/  SHF.R.S32.HI R0, RZ, 0x1f, R11 ;  /* 0x0000001fff007819 */ /* 0x000fe2000001140b */
[C---:B------:R-:W-:Y:S02]  /*c860*/  FMUL.FTZ R37, R7.reuse, R37 ;  /* 0x0000002507257220 */ /* 0x040fe40000410000 */
[----:B------:R-:W-:Y:S01]  /*c870*/  FMUL.FTZ R39, R6, R39 ;  /* 0x0000002706277220 */ /* 0x000fe20000410000 */
[----:B------:R-:W-:Y:S01]  /*c880*/  LEA.HI R0, R0, R11, RZ, 0x2 ;  /* 0x0000000b00007211 */ /* 0x000fe200078f10ff */
        /* <DEDUP_REMOVED lines=58> */
[----:B------:R-:W-:Y:S01]  /*cc30*/  FMUL.FTZ R97, R7, R97 ;  /* 0x0000006107617220 */ /* 0x000fe20000410000 */
[----:B------:R-:W-:Y:S01]  /*cc40*/  MOV R7, 0x40 ;  /* 0x0000004000077802 */ /* 0x000fe20000000f00 */
[C---:B------:R-:W-:Y:S02]  /*cc50*/  FMUL.FTZ R99, R6.reuse, R99 ;  /* 0x0000006306637220 */ /* 0x040fe40000410000 */
[----:B------:R-:W-:Y:S01]  /*cc60*/  FMUL.FTZ R98, R6, R98 ;  /* 0x0000006206627220 */ /* 0x000fe20000410000 */
[----:B------:R-:W-:Y:S01]  /*cc70*/  SHF.L.U32 R6, R14, 0x2, RZ ;  /* 0x000000020e067819 */ /* 0x000fe200000006ff */
[----:B--2---:R-:W-:Y:S01]  /*cc80*/  @P4 FMUL.FTZ R11, R4, 0.69314718246459960938 ;  /* 0x3f317218040b4820 */ /* 0x004fe20000410000 */
[----:B------:R-:W-:Y:S01]  /*cc90*/  SEL R7, R7, 0xffffffc0, !P1 ;  /* 0xffffffc007077807 */ /* 0x000fe20004800000 */
[----:B-1----:R-:W-:Y:S01]  /*cca0*/  @P3 FMUL.FTZ R2, R2, 0.69314718246459960938 ;  /* 0x3f31721802023820 */ /* 0x002fe20000410000 */
[----:B------:R-:W-:-:S02]  /*ccb0*/  IADD3 R17, R6, -0x20, RZ ;  /* 0xffffffe006117810 */ /* 0x000fc40007ffe0ff */
[C---:B------:R-:W-:Y:S02]  /*ccc0*/  @P0 IADD3 R17, R6.reuse, 0x20, RZ ;  /* 0x0000002006110810 */ /* 0x040fe40007ffe0ff */
[C---:B------:R-:W-:Y:S02]  /*ccd0*/  IADD3 R16, R6.reuse, R7, RZ ;  /* 0x0000000706107210 */ /* 0x040fe40007ffe0ff */
[----:B------:R-:W-:Y:S01]  /*cce0*/  IADD3 R18, R7, R17, RZ ;  /* 0x0000001107127210 */ /* 0x000fe20007ffe0ff */
[----:B------:R-:W-:Y:S01]  /*ccf0*/  STS.64 [R17], R124 ;  /* 0x0000007c11007388 */ /* 0x000fe20000000a00 */
[----:B------:R-:W-:Y:S02]  /*cd00*/  IADD3 R19, R6, R15, RZ ;  /* 0x0000000f06137210 */ /* 0x000fe40007ffe0ff */
[----:B------:R-:W-:Y:S01]  /*cd10*/  IADD3 R20, R15, R17, RZ ;  /* 0x000000110f147210 */ /* 0x000fe20007ffe0ff */
[----:B------:R-:W-:Y:S01]  /*cd20*/  STS.64 [R17+0x800], R126 ;  /* 0x0008007e11007388 */ /* 0x000fe20000000a00 */
[----:B------:R-:W-:-:S02]  /*cd30*/  IADD3 R21, R16, R15, RZ ;  /* 0x0000000f10157210 */ /* 0x000fc40007ffe0ff */
[----:B------:R-:W-:Y:S01]  /*cd40*/  IADD3 R15, R18, R15, RZ ;  /* 0x0000000f120f7210 */ /* 0x000fe20007ffe0ff */
[----:B------:R-:W-:Y:S01]  /*cd50*/  STS.64 [R16], R120 ;  /* 0x0000007810007388 */ /* 0x000fe20000000a00 */
[----:B------:R-:W-:Y:S02]  /*cd60*/  LOP3.LUT P0, RZ, R9, 0x3, RZ, 0xc0, !PT ;  /* 0x0000000309ff7812 */ /* 0x000fe4000780c0ff */
[----:B------:R-:W-:Y:S01]  /*cd70*/  MOV R9, 0xff800000 ;  /* 0xff80000000097802 */ /* 0x000fe20000000f00 */
[----:B------:R-:W-:Y:S01]  /*cd80*/  STS.64 [R16+0x800], R122 ;  /* 0x0008007a10007388 */ /* 0x000fe20000000a00 */
[----:B------:R-:W-:-:S03]  /*cd90*/  @P3 FFMA.FTZ R9, R3, c[0x0][0x238], R2 ;  /* 0x00008e0003093a23 */ /* 0x000fc60000010002 */
        /* <DEDUP_REMOVED lines=37> */
[----:B------:R-:W-:Y:S04]  /*cff0*/  STS.64 [R19+0x8000], R84 ;  /* 0x0080005413007388 */ /* 0x000fe80000000a00 */
[----:B------:R-:W-:Y:S04]  /*d000*/  STS.64 [R19+0x8800], R86 ;  /* 0x0088005613007388 */ /* 0x000fe80000000a00 */
[----:B------:R-:W-:Y:S04]  /*d010*/  STS.64 [R20+0x8000], R88 ;  /* 0x0080005814007388 */ /* 0x000fe80000000a00 */
[----:B------:R-:W-:Y:S04]  /*d020*/  STS.64 [R20+0x8800], R90 ;  /* 0x0088005a14007388 */ /* 0x000fe80000000a00 */
[----:B-1----:R-:W1:Y:S04]  /*d030*/  S2R R14, SR_CTAID.X ;  /* 0x00000000000e7919 */ /* 0x002e680000002500 */
[----:B------:R-:W-:Y:S04]  /*d040*/  STS.64 [R21+0x8000], R92 ;  /* 0x0080005c15007388 */ /* 0x000fe80000000a00 */
[----:B------:R-:W-:Y:S04]  /*d050*/  STS.64 [R21+0x8800], R94 ;  /* 0x0088005e15007388 */ /* 0x000fe80000000a00 */
[----:B------:R3:W-:Y:S04]  /*d060*/  STS.64 [R15+0x8000], R96 ;  /* 0x008000600f007388 */ /* 0x0007e80000000a00 */
[----:B------:R4:W-:Y:S04]  /*d070*/  STS.64 [R15+0x8800], R98 ;  /* 0x008800620f007388 */ /* 0x0009e80000000a00 */
[----:B------:R-:W-:Y:S01]  /*d080*/  BAR.SYNC.DEFER_BLOCKING 0x0 ;  /* 0x0000000000007b1d */ /* 0x000fe20000010000 */
[----:B---3--:R-:W-:-:S02]  /*d090*/  SHF.R.S32.HI R96, RZ, 0x1f, R13 ;  /* 0x0000001fff607819 */ /* 0x008fc4000001140d */
[----:B----4-:R-:W-:-:S03]  /*d0a0*/  IADD3 R15, -R200, RZ, RZ ;  /* 0x000000ffc80f7210 */ /* 0x010fc60007ffe1ff */
[----:B------:R-:W3:Y:S01]  /*d0b0*/  LDS.128 R112, [R5.X4] ;  /* 0x0000000005707984 */ /* 0x000ee20000004c00 */
[----:B------:R-:W-:Y:S01]  /*d0c0*/  LEA.HI R96, R96, R13, RZ, 0x2 ;  /* 0x0000000d60607211 */ /* 0x000fe200078f10ff */
[----:B--2---:R-:W-:-:S03]  /*d0d0*/  IMAD R6, R15, c[0x0][0x1c0], R6 ;  /* 0x000070000f067a24 */ /* 0x004fc600078e0206 */
[----:B------:R-:W-:Y:S01]  /*d0e0*/  LOP3.LUT R96, R96, 0xffffffc, RZ, 0xc0, !PT ;  /* 0x0ffffffc60607812 */ /* 0x000fe200078ec0ff */
[----:B------:R-:W2:Y:S01]  /*d0f0*/  LDS.128 R108, [R5.X4+0x800] ;  /* 0x00080000056c7984 */ /* 0x000ea20000004c00 */
[----:B------:R-:W-:Y:S02]  /*d100*/  IMAD R6, R7, c[0x0][0x1c0], R6 ;  /* 0x0000700007067a24 */ /* 0x000fe400078e0206 */
[----:B------:R-:W-:Y:S01]  /*d110*/  IADD3 R96, R13, -R96, RZ ;  /* 0x800000600d607210 */ /* 0x000fe20007ffe0ff */
[----:B------:R-:W4:Y:S01]  /*d120*/  LDS.128 R104, [R5.X4+0x1000] ;  /* 0x0010000005687984 */ /* 0x000f220000004c00 */
[----:B-1----:R-:W-:Y:S02]  /*d130*/  SHF.L.U32 R7, R14, 0x6, RZ ;  /* 0x000000060e077819 */ /* 0x002fe400000006ff */
[----:B------:R-:W-:Y:S01]  /*d140*/  SHF.R.S32.HI R13, RZ, 0x2, R0 ;  /* 0x00000002ff0d7819 */ /* 0x000fe20000011400 */
[----:B------:R-:W1:Y:S02]  /*d150*/  LDS.128 R100, [R5.X4+0x1800] ;  /* 0x0018000005647984 */ /* 0x000e640000004c00 */
[----:B------:R-:W-:Y:S01]  /*d160*/  IMAD R6, R6, c[0x0][0x214], R7 ;  /* 0x0000850006067a24 */ /* 0x000fe200078e0207 */
[----:B------:R-:W-:Y:S01]  /*d170*/  LEA R13, R96, R13, 0x4 ;  /* 0x0000000d600d7211 */ /* 0x000fe200078e20ff */
        /* <DEDUP_REMOVED lines=33> */
.L_x_6671:
[----:B--234-:R-:W-:Y:S05]  /*d390*/  BSYNC B0 ;  /* 0x0000000000007941 */ /* 0x01cfea0003800000 */
.L_x_6670:
        /* <DEDUP_REMOVED lines=50> */
.L_x_6672:
        /* <DEDUP_REMOVED lines=12> */
.L_x_7876:


//--------------------- .text._ZN5flash24flash_fwd_splitkv_kernelI23Flash_fwd_kernel_traitsILi192ELi64ELi64ELi4ELb0ELb0EN7cutlass10bfloat16_tE19Flash_kernel_traitsILi192ELi64ELi64ELi4ES3_EELb0ELb1ELb0ELb0ELb1ELb1ELb1ELb0EEEvNS_16Flash_fwd_paramsE --------------------------
	.section	.text._ZN5flash24flash_fwd_splitkv_kernelI23Flash_fwd_kernel_traitsILi192ELi64ELi64ELi4ELb0ELb0EN7cutlass10bfloat16_tE19Flash_kernel_traitsILi192ELi64ELi64ELi4ES3_EELb0ELb1ELb0ELb0ELb1ELb1ELb1ELb0EEEvNS_16Flash_fwd_paramsE,"ax",@progbits
	.sectioninfo	@"SHI_REGISTERS=255"
	.align	128
        .global         _ZN5flash24flash_fwd_splitkv_kernelI23Flash_fwd_kernel_traitsILi192ELi64ELi64ELi4ELb0ELb0EN7cutlass10bfloat16_tE19Flash_kernel_traitsILi192ELi64ELi64ELi4ES3_EELb0ELb1ELb0ELb0ELb1ELb1ELb1ELb0EEEvNS_16Flash_fwd_paramsE
        .type           _ZN5flash24flash_fwd_splitkv_kernelI23Flash_fwd_kernel_traitsILi192ELi64ELi64ELi4ELb0ELb0EN7cutlass10bfloat16_tE19Flash_kernel_traitsILi192ELi64ELi64ELi4ES3_EELb0ELb1ELb0ELb0ELb1ELb1ELb1ELb0EEEvNS_16Flash_fwd_paramsE,@function
        .size           _ZN5flash24flash_fwd_splitkv_kernelI23Flash_fwd_kernel_traitsILi192ELi64ELi64ELi4ELb0ELb0EN7cutlass10bfloat16_tE19Flash_kernel_traitsILi192ELi64ELi64ELi4ES3_EELb0ELb1ELb0ELb0ELb1ELb1ELb1ELb0EEEvNS_16Flash_fwd_paramsE,(.L_x_7877 - _ZN5flash24flash_fwd_splitkv_kernelI23Flash_fwd_kernel_traitsILi192ELi64ELi64ELi4ELb0ELb0EN7cutlass10bfloat16_tE19Flash_kernel_traitsILi192ELi64ELi64ELi4ES3_EELb0ELb1ELb0ELb0ELb1ELb1ELb1ELb0EEEvNS_16Flash_fwd_paramsE)
        .other          _ZN5flash24flash_fwd_splitkv_kernelI23Flash_fwd_kernel_traitsILi192ELi64ELi64ELi4ELb0ELb0EN7cutlass10bfloat16_tE19Flash_kernel_traitsILi192ELi64ELi64ELi4ES3_EELb0ELb1ELb0ELb0ELb1ELb1ELb1ELb0EEEvNS_16Flash_fwd_paramsE,@"STO_CUDA_ENTRY STV_DEFAULT"
_ZN5flash24flash_fwd_splitkv_kernelI23Flash_fwd_kernel_traitsILi192ELi64ELi64ELi4ELb0ELb0EN7cutlass10bfloat16_tE19Flash_kernel_traitsILi192ELi64ELi64ELi4ES3_EELb0ELb1ELb0ELb0ELb1ELb1ELb1ELb0EEEvNS_16Flash_fwd_paramsE:
.text._ZN5flash24flash_fwd_splitkv_kernelI23Flash_fwd_kernel_traitsILi192ELi64ELi64ELi4ELb0ELb0EN7cutlass10bfloat16_tE19Flash_kernel_traitsILi192ELi64ELi64ELi4ES3_EELb0ELb1ELb0ELb0ELb1ELb1ELb1ELb0EEEvNS_16Flash_fwd_paramsE:
        /* <DEDUP_REMOVED lines=54> */
.L_x_6673:
[----:B-1-34-:R-:W-:Y:S02]  /*0360*/  MOV R0, c[0x0][0x218] ;  /* 0x0000860000007a02 */ /* 0x01afe40000000f00 */
.L_x_6674:
        /* <DEDUP_REMOVED lines=151> */
.L_x_6675:
        /* <DEDUP_REMOVED lines=95> */
.L_x_6676:
        /* <DEDUP_REMOVED lines=15> */
.L_x_6678:
        /* <DEDUP_REMOVED lines=55> */
.L_x_6677:
        /* <DEDUP_REMOVED lines=190> */
[----:B------:R-:W-:Y:S01]  /*2310*/  IMAD.SHL.U32 R9, R9, 0x8, RZ ;  /* 0x0000000809097824 */ /* 0x000fe200078e00ff */
[----:B------:R-:W-:Y:S01]  /*2320*/  @!P4 LEA R16, P0, R11, R206, 0x6 ;  /* 0x000000ce0b10c211 */ /* 0x000fe200078030ff */
[----:B------:R-:W-:-:S02]  /*2330*/  @!P2 IMAD.MOV.U32 R18, RZ, RZ, c[0x0][0x1a0] ;  /* 0x00006800ff12a624 */ /* 0x000fc400078e00ff */
[C---:B------:R-:W-:Y:S01]  /*2340*/  IMAD.WIDE.U32 R14, R5.reuse, c[0x0][0x1a0], RZ ;  /* 0x00006800050e7a25 */ /* 0x040fe200078e00ff */
[----:B------:R-:W-:Y:S02]  /*2350*/  LOP3.LUT R9, R4, 0x8, R9, 0xf8, !PT ;  /* 0x0000000804097812 */ /* 0x000fe400078ef809 */
[----:B------:R-:W-:Y:S01]  /*2360*/  SHF.R.U32.HI R4, RZ, 0x3, R4 ;  /* 0x00000003ff047819 */ /* 0x000fe20000011604 */
[----:B------:R-:W-:Y:S01]  /*2370*/  @!P2 IMAD.MOV.U32 R207, RZ, RZ, R205 ;  /* 0x000000ffffcfa224 */ /* 0x000fe200078e00cd */
[----:B------:R-:W-:Y:S01]  /*2380*/  @!P5 IADD3 R14, P1, R206, R14, RZ ;  /* 0x0000000ece0ed210 */ /* 0x000fe20007f3e0ff */
[----:B------:R-:W-:Y:S01]  /*2390*/  IMAD R12, R5, c[0x0][0x1a4], RZ ;  /* 0x00006900050c7a24 */ /* 0x000fe200078e02ff */
[----:B------:R-:W-:Y:S01]  /*23a0*/  LOP3.LUT R4, R9, R4, RZ, 0x3c, !PT ;  /* 0x0000000409047212 */ /* 0x000fe200078e3cff */
[----:B------:R-:W-:-:S03]  /*23b0*/  @!P2 IMAD.WIDE.U32 R18, R18, 0x60, R206 ;  /* 0x000000601212a825 */ /* 0x000fc600078e00ce */
        /* <DEDUP_REMOVED lines=56> */
[----:B---3--:R-:W1:Y:S01]  /*2740*/  LDSM.16.M88.4 R24, [R201+0x6000] ;  /* 0x00600000c918783b */ /* 0x008e620000000200 */
        /* <DEDUP_REMOVED lines=135> */
[C---:B------:R-:W-:Y:S01]  /*2fc0*/  HMMA.16816.F32.BF16 R44, R80.reuse, R14, R44 ;  /* 0x0000000e502c723c */ /* 0x040fe2000004182c */
        /* <DEDUP_REMOVED lines=10> */
[----:B------:R-:W-:Y:S07]  /*3070*/  LDSM.16.M88.4 R32, [R195+0xa800] ;  /* 0x00a80000c320783b */ /* 0x000fee0000000200 */
[----:B------:R-:W-:Y:S08]  /*3080*/  HMMA.16816.F32.BF16 R56, R72, R68, R56 ;  /* 0x000000444838723c */ /* 0x000ff00000041838 */
[C---:B------:R-:W-:Y:S08]  /*3090*/  HMMA.16816.F32.BF16 R28, R8.reuse, R20, R28 ;  /* 0x00000014081c723c */ /* 0x040ff0000004181c */
[----:B------:R-:W-:Y:S01]  /*30a0*/  HMMA.16816.F32.BF16 R24, R8, R22, R24 ;  /* 0x000000160818723c */ /* 0x000fe20000041818 */
[----:B------:R-:W2:Y:S07]  /*30b0*/  LDSM.16.M88.4 R20, [R199+0x5800] ;  /* 0x00580000c714783b */ /* 0x000eae0000000200 */
[----:B------:R-:W-:Y:S08]  /*30c0*/  HMMA.16816.F32.BF16 R52, R72, R70, R52 ;  /* 0x000000464834723c */ /* 0x000ff00000041834 */
[----:B------:R-:W-:Y:S01]  /*30d0*/  HMMA.16816.F32.BF16 R76, R80, R86, R76 ;  /* 0x00000056504c723c */ /* 0x000fe2000004184c */
[----:B------:R-:W-:-:S02]  /*30e0*/  FMUL.FTZ R28, R28, c[0x0][0x2ec] ;  /* 0x0000bb001c1c7a20 */ /* 0x000fc40000410000 */
[----:B------:R-:W-:Y:S02]  /*30f0*/  FMUL.FTZ R29, R29, c[0x0][0x2ec] ;  /* 0x0000bb001d1d7a20 */ /* 0x000fe40000410000 */
[----:B------:R-:W4:Y:S03]  /*3100*/  MUFU.TANH R68, R28 ;  /* 0x0000001c00447308 */ /* 0x000f260000002400 */
[----:B------:R-:W-:Y:S01]  /*3110*/  HMMA.16816.F32.BF16 R40, R72, R60, R40 ;  /* 0x0000003c4828723c */ /* 0x000fe20000041828 */
[----:B------:R-:W-:Y:S02]  /*3120*/  FMUL.FTZ R25, R25, c[0x0][0x2ec] ;  /* 0x0000bb0019197a20 */ /* 0x000fe40000410000 */
[----:B------:R-:W-:Y:S02]  /*3130*/  FMUL.FTZ R24, R24, c[0x0][0x2ec] ;  /* 0x0000bb0018187a20 */ /* 0x000fe40000410000 */
[----:B------:R2:W-:Y:S01]  /*3140*/  MUFU.TANH R69, R29 ;  /* 0x0000001d00457308 */ /* 0x0005e20000002400 */
[----:B------:R-:W-:-:S02]  /*3150*/  FMUL.FTZ R26, R26, c[0x0][0x2ec] ;  /* 0x0000bb001a1a7a20 */ /* 0x000fc40000410000 */
[----:B-1----:R-:W-:Y:S01]  /*3160*/  HMMA.16816.F32.BF16 R56, R16, R36, R56 ;  /* 0x000000241038723c */ /* 0x002fe20000041838 */
[----:B------:R-:W-:-:S07]  /*3170*/  FMUL.FTZ R27, R27, c[0x0][0x2ec] ;  /* 0x0000bb001b1b7a20 */ /* 0x000fce0000410000 */
[C---:B---3--:R-:W-:Y:S07]  /*3180*/  HMMA.16816.F32.BF16 R48, R16.reuse, R64, R48 ;  /* 0x000000401030723c */ /* 0x048fee0000041830 */
[----:B------:R-:W-:Y:S01]  /*3190*/  FMUL.FTZ R64, R30, c[0x0][0x2ec] ;  /* 0x0000bb001e407a20 */ /* 0x000fe20000410000 */
[----:B------:R-:W-:Y:S01]  /*31a0*/  HMMA.16816.F32.BF16 R52, R16, R38, R52 ;  /* 0x000000261034723c */ /* 0x000fe20000041834 */
[----:B------:R-:W-:Y:S01]  /*31b0*/  FMUL.FTZ R65, R31, c[0x0][0x2ec] ;  /* 0x0000bb001f417a20 */ /* 0x000fe20000410000 */
[----:B------:R-:W-:Y:S03]  /*31c0*/  LDSM.16.M88.4 R36, [R188+0x4800] ;  /* 0x00480000bc24783b */ /* 0x000fe60000000200 */
[----:B------:R-:W1:Y:S01]  /*31d0*/  MUFU.TANH R64, R64 ;  /* 0x0000004000407308 */ /* 0x000e620000002400 */
[----:B--2---:R-:W2:Y:S02]  /*31e0*/  LDSM.16.M88.4 R28, [R195+0xb800] ;  /* 0x00b80000c31c783b */ /* 0x004ea40000000200 */
[----:B------:R-:W-:Y:S02]  /*31f0*/  HMMA.16816.F32.BF16 R76, R72, R62, R76 ;  /* 0x0000003e484c723c */ /* 0x000fe4000004184c */
[----:B------:R-:W3:Y:S03]  /*3200*/  LDSM.16.M88.4 R60, [R195+0xb000] ;  /* 0x00b00000c33c783b */ /* 0x000ee60000000200 */
[----:B------:R-:W1:Y:S03]  /*3210*/  MUFU.TANH R65, R65 ;  /* 0x0000004100417308 */ /* 0x000e660000002400 */
[----:B------:R-:W-:Y:S07]  /*3220*/  HMMA.16816.F32.BF16 R40, R16, R20, R40 ;  /* 0x000000141028723c */ /* 0x000fee0000041828 */
[----:B------:R-:W-:Y:S01]  /*3230*/  SHF.R.S32.HI R21, RZ, 0x1f, R0 ;  /* 0x0000001fff157819 */ /* 0x000fe20000011400 */
[----:B------:R-:W-:Y:S03]  /*3240*/  HMMA.16816.F32.BF16 R56, R12, R32, R56 ;  /* 0x000000200c38723c */ /* 0x000fe60000041838 */
[----:B------:R-:W-:-:S04]  /*3250*/  LEA.HI R0, R21, R0, RZ, 0x2 ;  /* 0x0000000015007211 */ /* 0x000fc800078f10ff */
[----:B------:R-:W-:Y:S01]  /*3260*/  SHF.R.S32.HI R21, RZ, 0x2, R0 ;  /* 0x00000002ff157819 */ /* 0x000fe20000011400 */
[----:B------:R-:W-:Y:S01]  /*3270*/  HMMA.16816.F32.BF16 R52, R12, R34, R52 ;  /* 0x000000220c34723c */ /* 0x000fe20000041834 */
[C-C-:B------:R-:W-:Y:S01]  /*3280*/  IADD3 R0, R6.reuse, 0x1, -R92.reuse ;  /* 0x0000000106007810 */ /* 0x140fe20007ffe85c */
[----:B------:R-:W1:Y:S01]  /*3290*/  LDSM.16.M88.4 R32, [R188+0x5000] ;  /* 0x00500000bc20783b */ /* 0x000e620000000200 */
[----:B------:R-:W-:Y:S01]  /*32a0*/  IADD3 R92, R6, -c[0x0][0x2e4], -R92 ;  /* 0x8000b900065c7a10 */ /* 0x000fe20007ffe85c */
[----:B------:R-:W-:Y:S01]  /*32b0*/  IMAD.IADD R90, R21, 0x1, R90 ;  /* 0x00000001155a7824 */ /* 0x000fe200078e025a */
[----:B------:R-:W-:-:S03]  /*32c0*/  IADD3 R0, R0, c[0x0][0x2e8], RZ ;  /* 0x0000ba0000007a10 */ /* 0x000fc60007ffe0ff */
[----:B------:R-:W-:Y:S01]  /*32d0*/  HMMA.16816.F32.BF16 R44, R16, R66, R44 ;  /* 0x00000042102c723c */ /* 0x000fe2000004182c */
[C---:B------:R-:W-:Y:S01]  /*32e0*/  IADD3 R21, R90.reuse, 0x8, RZ ;  /* 0x000000085a157810 */ /* 0x040fe20007ffe0ff */
[C---:B------:R-:W-:Y:S01]  /*32f0*/  IMAD.IADD R215, R90.reuse, 0x1, R0 ;  /* 0x000000015ad77824 */ /* 0x040fe200078e0200 */
[----:B------:R-:W-:Y:S01]  /*3300*/  MUFU.TANH R66, R24 ;  /* 0x0000001800427308 */ /* 0x000fe20000002400 */
[----:B------:R-:W-:Y:S02]  /*3310*/  IMAD.IADD R216, R90, 0x1, R92 ;  /* 0x000000015ad87824 */ /* 0x000fe400078e025c */
[--C-:B------:R-:W-:Y:S01]  /*3320*/  IMAD.IADD R214, R92, 0x1, R21.reuse ;  /* 0x000000015cd67824 */ /* 0x100fe200078e0215 */
[----:B------:R-:W-:Y:S01]  /*3330*/  IMNMX R215, R215, R6, PT ;  /* 0x00000006d7d77217 */ /* 0x000fe20003800200 */
[----:B--2---:R-:W-:Y:S01]  /*3340*/  HMMA.16816.F32.BF16 R40, R12, R28, R40 ;  /* 0x0000001c0c28723c */ /* 0x004fe20000041828 */
[----:B------:R-:W-:Y:S01]  /*3350*/  IMAD.IADD R21, R0, 0x1, R21 ;  /* 0x0000000100157824 */ /* 0x000fe200078e0215 */
[----:B------:R-:W-:-:S02]  /*3360*/  IMNMX R216, RZ, R216, !PT ;  /* 0x000000d8ffd87217 */ /* 0x000fc40007800200 */
[----:B------:R-:W-:Y:S02]  /*3370*/  IMNMX R214, RZ, R214, !PT ;  /* 0x000000d6ffd67217 */ /* 0x000fe40007800200 */
[----:B------:R-:W-:Y:S01]  /*3380*/  IMNMX R210, R21, R6, PT ;  /* 0x0000000615d27217 */ /* 0x000fe20003800200 */
[----:B------:R-:W-:Y:S01]  /*3390*/  IMAD.IADD R29, R3, 0x1, R218 ;  /* 0x00000001031d7824 */ /* 0x000fe200078e02da */
[----:B------:R-:W-:Y:S01]  /*33a0*/  HMMA.16816.F32.BF16 R56, R8, R36, R56 ;  /* 0x000000240838723c */ /* 0x000fe20000041838 */
[----:B------:R2:W1:Y:S01]  /*33b0*/  MUFU.TANH R36, R25 ;  /* 0x0000001900247308 */ /* 0x0004620000002400 */
[----:B------:R-:W-:Y:S02]  /*33c0*/  LOP3.LUT R0, R4, R89, RZ, 0xfc, !PT ;  /* 0x0000005904007212 */ /* 0x000fe400078efcff */
[C---:B------:R-:W-:Y:S02]  /*33d0*/  IADD3 R21, R29.reuse, 0x8, RZ ;  /* 0x000000081d157810 */ /* 0x040fe40007ffe0ff */
[----:B------:R-:W-:-:S02]  /*33e0*/  ISETP.GE.AND P6, PT, R29, R215, PT ;  /* 0x000000d71d00720c */ /* 0x000fc40003fc6270 */
[----:B---3--:R-:W-:Y:S01]  /*33f0*/  HMMA.16816.F32.BF16 R48, R12, R60, R48 ;  /* 0x0000003c0c30723c */ /* 0x008fe20000041830 */
[----:B------:R-:W3:Y:S01]  /*3400*/  MUFU.TANH R37, R26 ;  /* 0x0000001a00257308 */ /* 0x000ee20000002400 */
[C---:B------:R-:W-:Y:S02]  /*3410*/  ISETP.GE.AND P0, PT, R21.reuse, R215, PT ;  /* 0x000000d71500720c */ /* 0x040fe40003f06270 */
[-C--:B------:R-:W-:Y:S02]  /*3420*/  ISETP.GE.AND P5, PT, R21, R210.reuse, PT ;  /* 0x000000d21500720c */ /* 0x080fe40003fa6270 */
[C---:B------:R-:W-:Y:S02]  /*3430*/  ISETP.GE.AND P4, PT, R29.reuse, R210, PT ;  /* 0x000000d21d00720c */ /* 0x040fe40003f86270 */
[----:B------:R-:W-:Y:S01]  /*3440*/  HMMA.16816.F32.BF16 R76, R16, R22, R76 ;  /* 0x00000016104c723c */ /* 0x000fe2000004184c */
[C---:B--2---:R-:W-:Y:S01]  /*3450*/  IADD3 R25, R29.reuse, 0x1, RZ ;  /* 0x000000011d197810 */ /* 0x044fe20007ffe0ff */
[----:B------:R2:W1:Y:S01]  /*3460*/  MUFU.TANH R60, R27 ;  /* 0x0000001b003c7308 */ /* 0x0004620000002400 */
[----:B------:R-:W-:-:S02]  /*3470*/  ISETP.LT.OR P6, PT, R29, R216, P6 ;  /* 0x000000d81d00720c */ /* 0x000fc400037c1670 */
[C---:B------:R-:W-:Y:S02]  /*3480*/  ISETP.GE.AND P2, PT, R25.reuse, R215, PT ;  /* 0x000000d71900720c */ /* 0x040fe40003f46270 */
[C---:B------:R-:W-:Y:S01]  /*3490*/  ISETP.GE.AND P1, PT, R25.reuse, R210, PT ;  /* 0x000000d21900720c */ /* 0x040fe20003f26270 */
[----:B------:R-:W-:Y:S01]  /*34a0*/  HMMA.16816.F32.BF16 R52, R8, R38, R52 ;  /* 0x000000260834723c */ /* 0x000fe20000041834 */
[----:B------:R-:W-:Y:S01]  /*34b0*/  ISETP.LT.OR P2, PT, R25, R216, P2 ;  /* 0x000000d81900720c */ /* 0x000fe20001741670 */
[----:B------:R-:W-:Y:S01]  /*34c0*/  FMUL.FTZ R28, R59, c[0x0][0x2ec] ;  /* 0x0000bb003b1c7a20 */ /* 0x000fe20000410000 */
[----:B------:R-:W-:Y:S02]  /*34d0*/  ISETP.LT.OR P1, PT, R25, R214, P1 ;  /* 0x000000d61900720c */ /* 0x000fe40000f21670 */
[C---:B------:R-:W-:Y:S02]  /*34e0*/  ISETP.LT.OR P0, PT, R21.reuse, R216, P0 ;  /* 0x000000d81500720c */ /* 0x040fe40000701670 */
[----:B------:R-:W-:Y:S01]  /*34f0*/  FMUL.FTZ R38, R56, c[0x0][0x2ec] ;  /* 0x0000bb0038267a20 */ /* 0x000fe20000410000 */
[----:B------:R-:W-:Y:S01]  /*3500*/  HMMA.16816.F32.BF16 R44, R12, R62, R44 ;  /* 0x0000003e0c2c723c */ /* 0x000fe2000004182c */
[----:B------:R-:W-:Y:S01]  /*3510*/  FMUL.FTZ R56, R58, c[0x0][0x2ec] ;  /* 0x0000bb003a387a20 */ /* 0x000fe20000410000 */
[----:B--2---:R-:W2:Y:S01]  /*3520*/  LDSM.16.M88.4 R24, [R188+0x5800] ;  /* 0x00580000bc18783b */ /* 0x004ea20000000200 */
[-C--:B------:R-:W-:Y:S01]  /*3530*/  ISETP.LT.OR P5, PT, R21, R214.reuse, P5 ;  /* 0x000000d61500720c */ /* 0x080fe20002fa1670 */
[----:B------:R-:W-:Y:S01]  /*3540*/  MUFU.TANH R28, R28 ;  /* 0x0000001c001c7308 */ /* 0x000fe20000002400 */
[----:B------:R-:W-:Y:S01]  /*3550*/  ISETP.LT.OR P4, PT, R29, R214, P4 ;  /* 0x000000d61d00720c */ /* 0x000fe20002781670 */
[----:B------:R-:W-:Y:S01]  /*3560*/  FMUL.FTZ R39, R57, c[0x0][0x2ec] ;  /* 0x0000bb0039277a20 */ /* 0x000fe20000410000 */
[----:B----4-:R-:W-:Y:S01]  /*3570*/  FSEL R21, R68, -INF , !P6 ;  /* 0xff80000044157808 */ /* 0x010fe20007000000 */
[----:B-1----:R-:W-:Y:S01]  /*3580*/  HMMA.16816.F32.BF16 R48, R8, R32, R48 ;  /* 0x000000200830723c */ /* 0x002fe20000041830 */
[----:B------:R-:W-:Y:S01]  /*3590*/  FSEL R64, R64, -INF , !P4 ;  /* 0xff80000040407808 */ /* 0x000fe20006000000 */
[----:B------:R-:W-:-:S04]  /*35a0*/  DEPBAR.LE SB0, 0x0 ;  /* 0x000080000000791a */ /* 0x000fc80000000000 */
[----:B------:R-:W1:Y:S01]  /*35b0*/  MUFU.TANH R56, R56 ;  /* 0x0000003800387308 */ /* 0x000e620000002400 */
[----:B------:R-:W-:Y:S01]  /*35c0*/  IADD3 R33, R29, 0x10, RZ ;  /* 0x000000101d217810 */ /* 0x000fe20007ffe0ff */
[----:B------:R-:W-:Y:S01]  /*35d0*/  HMMA.16816.F32.BF16 R76, R12, R30, R76 ;  /* 0x0000001e0c4c723c */ /* 0x000fe2000004184c */
[----:B------:R-:W-:Y:S01]  /*35e0*/  FMUL.FTZ R32, R53, c[0x0][0x2ec] ;  /* 0x0000bb0035207a20 */ /* 0x000fe20000410000 */
[----:B------:R-:W-:Y:S01]  /*35f0*/  IADD3 R53, R29, 0x9, RZ ;  /* 0x000000091d357810 */ /* 0x000fe20007ffe0ff */
[----:B------:R-:W-:Y:S01]  /*3600*/  FMUL.FTZ R52, R52, c[0x0][0x2ec] ;  /* 0x0000bb0034347a20 */ /* 0x000fe20000410000 */
[----:B------:R-:W-:Y:S02]  /*3610*/  FSEL R20, R65, -INF , !P1 ;  /* 0xff80000041147808 */ /* 0x000fe40004800000 */
[-C--:B------:R-:W-:Y:S01]  /*3620*/  ISETP.GE.AND P6, PT, R53, R215.reuse, PT ;  /* 0x000000d73500720c */ /* 0x080fe20003fc6270 */
[----:B------:R-:W4:Y:S01]  /*3630*/  MUFU.TANH R38, R38 ;  /* 0x0000002600267308 */ /* 0x000f220000002400 */
[----:B------:R-:W-:Y:S01]  /*3640*/  HMMA.16816.F32.BF16 R44, R8, R34, R44 ;  /* 0x00000022082c723c */ /* 0x000fe2000004182c */
[----:B------:R-:W-:-:S02]  /*3650*/  ISETP.GE.AND P4, PT, R33, R215, PT ;  /* 0x000000d72100720c */ /* 0x000fc40003f86270 */
[----:B------:R-:W-:Y:S02]  /*3660*/  ISETP.GE.AND P1, PT, R33, R210, PT ;  /* 0x000000d22100720c */ /* 0x000fe40003f26270 */
[-C--:B------:R-:W-:Y:S02]  /*3670*/  ISETP.LT.OR P6, PT, R53, R216.reuse, P6 ;  /* 0x000000d83500720c */ /* 0x080fe400037c1670 */
[----:B------:R-:W-:Y:S01]  /*3680*/  FMUL.FTZ R35, R54, c[0x0][0x2ec] ;  /* 0x0000bb0036237a20 */ /* 0x000fe20000410000 */
[----:B------:R-:W-:Y:S01]  /*3690*/  IADD3 R19, R29, 0x11, RZ ;  /* 0x000000111d137810 */ /* 0x000fe20007ffe0ff */
[----:B------:R-:W1:Y:S01]  /*36a0*/  MUFU.TANH R52, R52 ;  /* 0x0000003400347308 */ /* 0x000e620000002400 */
[C---:B------:R-:W-:Y:S01]  /*36b0*/  ISETP.LT.OR P4, PT, R33.reuse, R216, P4 ;  /* 0x000000d82100720c */ /* 0x040fe20002781670 */
[----:B------:R-:W-:Y:S01]  /*36c0*/  FMUL.FTZ R48, R48, c[0x0][0x2ec] ;  /* 0x0000bb0030307a20 */ /* 0x000fe20000410000 */
[----:B------:R-:W-:Y:S01]  /*36d0*/  ISETP.LT.OR P1, PT, R33, R214, P1 ;  /* 0x000000d62100720c */ /* 0x000fe20000f21670 */
[----:B------:R-:W-:Y:S01]  /*36e0*/  FMUL.FTZ R34, R55, c[0x0][0x2ec] ;  /* 0x0000bb0037227a20 */ /* 0x000fe20000410000 */
[----:B------:R-:W-:Y:S01]  /*36f0*/  FSEL R69, R69, -INF , !P2 ;  /* 0xff80000045457808 */ /* 0x000fe20005000000 */
[----:B------:R-:W-:Y:S01]  /*3700*/  FMUL.FTZ R49, R49, c[0x0][0x2ec] ;  /* 0x0000bb0031317a20 */ /* 0x000fe20000410000 */
[----:B------:R-:W-:Y:S01]  /*3710*/  FSEL R33, R36, -INF , !P6 ;  /* 0xff80000024217808 */ /* 0x000fe20007000000 */
[----:B------:R-:W1:Y:S01]  /*3720*/  MUFU.TANH R35, R35 ;  /* 0x0000002300237308 */ /* 0x000e620000002400 */
[-C--:B------:R-:W-:Y:S01]  /*3730*/  ISETP.GE.AND P2, PT, R53, R210.reuse, PT ;  /* 0x000000d23500720c */ /* 0x080fe20003f46270 */
[C---:B--2---:R-:W-:Y:S01]  /*3740*/  HMMA.16816.F32.BF16 R40, R8.reuse, R24, R40 ;  /* 0x000000180828723c */ /* 0x044fe20000041828 */
[----:B------:R-:W-:Y:S01]  /*3750*/  ISETP.GE.AND P6, PT, R19, R210, PT ;  /* 0x000000d21300720c */ /* 0x000fe20003fc6270 */
[----:B------:R-:W-:Y:S01]  /*3760*/  FMUL.FTZ R50, R50, c[0x0][0x2ec] ;  /* 0x0000bb0032327a20 */ /* 0x000fe20000410000 */
[-C--:B------:R-:W-:Y:S01]  /*3770*/  ISETP.LT.OR P2, PT, R53, R214.reuse, P2 ;  /* 0x000000d63500720c */ /* 0x080fe20001741670 */
[----:B------:R-:W-:Y:S01]  /*3780*/  FMUL.FTZ R51, R51, c[0x0][0x2ec] ;  /* 0x0000bb0033337a20 */ /* 0x000fe20000410000 */
[----:B------:R-:W-:Y:S01]  /*3790*/  ISETP.LT.OR P6, PT, R19, R214, P6 ;  /* 0x000000d61300720c */ /* 0x000fe200037c1670 */
[----:B------:R-:W2:Y:S01]  /*37a0*/  MUFU.TANH R39, R39 ;  /* 0x0000002700277308 */ /* 0x000ea20000002400 */
[C---:B------:R-:W-:Y:S01]  /*37b0*/  IADD3 R17, R29.reuse, 0x18, RZ ;  /* 0x000000181d117810 */ /* 0x040fe20007ffe0ff */
[----:B------:R-:W-:Y:S01]  /*37c0*/  HMMA.16816.F32.BF16 R76, R8, R26, R76 ;  /* 0x0000001a084c723c */ /* 0x000fe2000004184c */
[----:B------:R-:W-:Y:S01]  /*37d0*/  IADD3 R25, R29, 0x20, RZ ;  /* 0x000000201d197810 */ /* 0x000fe20007ffe0ff */
[----:B------:R-:W-:Y:S01]  /*37e0*/  FMUL.FTZ R44, R44, c[0x0][0x2ec] ;  /* 0x0000bb002c2c7a20 */ /* 0x000fe20000410000 */
[----:B---3--:R-:W-:Y:S01]  /*37f0*/  FSEL R6, R37, -INF , !P5 ;  /* 0xff80000025067808 */ /* 0x008fe20006800000 */
[----:B------:R-:W-:Y:S01]  /*3800*/  FMUL.FTZ R45, R45, c[0x0][0x2ec] ;  /* 0x0000bb002d2d7a20 */ /* 0x000fe20000410000 */
[----:B------:R-:W-:Y:S01]  /*3810*/  FSEL R4, R60, -INF , !P2 ;  /* 0xff8000003c047808 */ /* 0x000fe20005000000 */
[----:B------:R-:W3:Y:S01]  /*3820*/  MUFU.TANH R32, R32 ;  /* 0x0000002000207308 */ /* 0x000ee20000002400 */
[----:B-1----:R-:W-:Y:S01]  /*3830*/  FSEL R18, R56, -INF , !P1 ;  /* 0xff80000038127808 */ /* 0x002fe20004800000 */
[----:B------:R-:W-:Y:S01]  /*3840*/  FMUL.FTZ R46, R46, c[0x0][0x2ec] ;  /* 0x0000bb002e2e7a20 */ /* 0x000fe20000410000 */
[----:B------:R-:W-:Y:S01]  /*3850*/  FSEL R16, R28, -INF , !P6 ;  /* 0xff8000001c107808 */ /* 0x000fe20007000000 */
[----:B------:R-:W-:Y:S01]  /*3860*/  FMUL.FTZ R47, R47, c[0x0][0x2ec] ;  /* 0x0000bb002f2f7a20 */ /* 0x000fe20000410000 */
[----:B------:R-:W-:-:S02]  /*3870*/  ISETP.GE.AND P5, PT, R17, R215, PT ;  /* 0x000000d71100720c */ /* 0x000fc40003fa6270 */
[-C--:B------:R-:W-:Y:S01]  /*3880*/  ISETP.GE.AND P2, PT, R17, R210.reuse, PT ;  /* 0x000000d21100720c */ /* 0x080fe20003f46270 */
[----:B------:R-:W1:Y:S01]  /*3890*/  MUFU.TANH R163, R48 ;  /* 0x0000003000a37308 */ /* 0x000e620000002400 */
        /* <DEDUP_REMOVED lines=10> */
[----:B------:R-:W-:Y:S01]  /*3940*/  ISETP.LT.OR P2, PT, R17, R214, P2 ;  /* 0x000000d61100720c */ /* 0x000fe20001741670 */
[----:B------:R-:W-:Y:S01]  /*3950*/  FMUL.FTZ R76, R76, c[0x0][0x2ec] ;  /* 0x0000bb004c4c7a20 */ /* 0x000fe20000410000 */
[----:B------:R-:W-:Y:S01]  /*3960*/  IADD3 R37, R29, 0x19, RZ ;  /* 0x000000191d257810 */ /* 0x000fe20007ffe0ff */
[----:B------:R-:W-:Y:S01]  /*3970*/  FMUL.FTZ R77, R77, c[0x0][0x2ec] ;  /* 0x0000bb004d4d7a20 */ /* 0x000fe20000410000 */
[C---:B------:R-:W-:Y:S01]  /*3980*/  ISETP.LT.OR P1, PT, R25.reuse, R216, P1 ;  /* 0x000000d81900720c */ /* 0x040fe20000f21670 */
[----:B------:R-:W1:Y:S01]  /*3990*/  MUFU.TANH R171, R49 ;  /* 0x0000003100ab7308 */ /* 0x000e620000002400 */
[----:B------:R-:W-:Y:S01]  /*39a0*/  ISETP.LT.OR P6, PT, R25, R214, P6 ;  /* 0x000000d61900720c */ /* 0x000fe200037c1670 */
[----:B------:R-:W-:Y:S01]  /*39b0*/  FMUL.FTZ R78, R78, c[0x0][0x2ec] ;  /* 0x0000bb004e4e7a20 */ /* 0x000fe20000410000 */
[----:B------:R-:W-:Y:S01]  /*39c0*/  IADD3 R25, R29, 0x21, RZ ;  /* 0x000000211d197810 */ /* 0x000fe20007ffe0ff */
[----:B------:R-:W-:Y:S01]  /*39d0*/  FMUL.FTZ R79, R79, c[0x0][0x2ec] ;  /* 0x0000bb004f4f7a20 */ /* 0x000fe20000410000 */
[----:B------:R-:W-:-:S02]  /*39e0*/  ISETP.LT.OR P0, PT, R19, R216, P0 ;  /* 0x000000d81300720c */ /* 0x000fc40000701670 */
[----:B----4-:R-:W-:Y:S01]  /*39f0*/  FSEL R19, R38, -INF , !P4 ;  /* 0xff80000026137808 */ /* 0x010fe20006000000 */
[----:B------:R-:W4:Y:S01]  /*3a00*/  MUFU.TANH R169, R44 ;  /* 0x0000002c00a97308 */ /* 0x000f220000002400 */
[-C--:B------:R-:W-:Y:S02]  /*3a10*/  ISETP.GE.AND P4, PT, R37, R215.reuse, PT ;  /* 0x000000d72500720c */ /* 0x080fe40003f86270 */
[----:B------:R-:W-:Y:S02]  /*3a20*/  FSEL R15, R52, -INF , !P5 ;  /* 0xff800000340f7808 */ /* 0x000fe40006800000 */
[----:B------:R-:W-:Y:S02]  /*3a30*/  FSEL R14, R35, -INF , !P2 ;  /* 0xff800000230e7808 */ /* 0x000fe40005000000 */
[C---:B------:R-:W-:Y:S01]  /*3a40*/  ISETP.GE.AND P5, PT, R25.reuse, R215, PT ;  /* 0x000000d71900720c */ /* 0x040fe20003fa6270 */
[----:B------:R-:W1:Y:S01]  /*3a50*/  MUFU.TANH R166, R50 ;  /* 0x0000003200a67308 */ /* 0x000e620000002400 */
[----:B------:R-:W-:-:S02]  /*3a60*/  ISETP.GE.AND P2, PT, R25, R210, PT ;  /* 0x000000d21900720c */ /* 0x000fc40003f46270 */
[----:B------:R-:W-:Y:S02]  /*3a70*/  ISETP.LT.OR P4, PT, R37, R216, P4 ;  /* 0x000000d82500720c */ /* 0x000fe40002781670 */
[----:B--2---:R-:W-:Y:S02]  /*3a80*/  FSEL R17, R39, -INF , !P0 ;  /* 0xff80000027117808 */ /* 0x004fe40004000000 */
[----:B------:R-:W-:Y:S01]  /*3a90*/  ISETP.GE.AND P0, PT, R37, R210, PT ;  /* 0x000000d22500720c */ /* 0x000fe20003f06270 */
[----:B------:R-:W2:Y:S01]  /*3aa0*/  MUFU.TANH R176, R51 ;  /* 0x0000003300b07308 */ /* 0x000ea20000002400 */
[----:B------:R-:W-:Y:S02]  /*3ab0*/  IADD3 R31, R29, 0x28, RZ ;  /* 0x000000281d1f7810 */ /* 0x000fe40007ffe0ff */
[C---:B------:R-:W-:Y:S02]  /*3ac0*/  ISETP.LT.OR P5, PT, R25.reuse, R216, P5 ;  /* 0x000000d81900720c */ /* 0x040fe40002fa1670 */
[----:B------:R-:W-:-:S02]  /*3ad0*/  ISETP.LT.OR P2, PT, R25, R214, P2 ;  /* 0x000000d61900720c */ /* 0x000fc40001741670 */
[----:B------:R-:W-:Y:S01]  /*3ae0*/  IADD3 R25, R29, 0x29, RZ ;  /* 0x000000291d197810 */ /* 0x000fe20007ffe0ff */
[----:B------:R-:W2:Y:S01]  /*3af0*/  MUFU.TANH R165, R45 ;  /* 0x0000002d00a57308 */ /* 0x000ea20000002400 */
[----:B---3--:R-:W-:Y:S02]  /*3b00*/  FSEL R13, R32, -INF , !P4 ;  /* 0xff800000200d7808 */ /* 0x008fe40006000000 */
[----:B------:R-:W-:Y:S02]  /*3b10*/  ISETP.LT.OR P0, PT, R37, R214, P0 ;  /* 0x000000d62500720c */ /* 0x000fe40000701670 */
[-C--:B------:R-:W-:Y:S02]  /*3b20*/  ISETP.GE.AND P4, PT, R31, R215.reuse, PT ;  /* 0x000000d71f00720c */ /* 0x080fe40003f86270 */
[----:B-1----:R-:W-:Y:S01]  /*3b30*/  FSEL R163, R163, -INF , !P1 ;  /* 0xff800000a3a37808 */ /* 0x002fe20004800000 */
[----:B------:R-:W1:Y:S01]  /*3b40*/  MUFU.TANH R170, R46 ;  /* 0x0000002e00aa7308 */ /* 0x000e620000002400 */
[----:B------:R-:W-:-:S02]  /*3b50*/  ISETP.GE.AND P1, PT, R25, R215, PT ;  /* 0x000000d71900720c */ /* 0x000fc40003f26270 */
[----:B------:R-:W-:Y:S02]  /*3b60*/  FSEL R12, R34, -INF , !P0 ;  /* 0xff800000220c7808 */ /* 0x000fe40004000000 */
[C---:B------:R-:W-:Y:S02]  /*3b70*/  ISETP.LT.OR P4, PT, R31.reuse, R216, P4 ;  /* 0x000000d81f00720c */ /* 0x040fe40002781670 */
[----:B------:R-:W-:Y:S01]  /*3b80*/  ISETP.GE.AND P0, PT, R31, R210, PT ;  /* 0x000000d21f00720c */ /* 0x000fe20003f06270 */
[----:B------:R-:W3:Y:S01]  /*3b90*/  MUFU.TANH R174, R47 ;  /* 0x0000002f00ae7308 */ /* 0x000ee20000002400 */
[----:B------:R-:W-:Y:S02]  /*3ba0*/  ISETP.LT.OR P1, PT, R25, R216, P1 ;  /* 0x000000d81900720c */ /* 0x000fe40000f21670 */
[C---:B------:R-:W-:Y:S02]  /*3bb0*/  IADD3 R9, R29.reuse, 0x30, RZ ;  /* 0x000000301d097810 */ /* 0x040fe40007ffe0ff */
[----:B------:R-:W-:-:S02]  /*3bc0*/  IADD3 R11, R29, 0x31, RZ ;  /* 0x000000311d0b7810 */ /* 0x000fc40007ffe0ff */
[----:B------:R-:W-:Y:S01]  /*3bd0*/  FSEL R171, R171, -INF , !P5 ;  /* 0xff800000abab7808 */ /* 0x000fe20006800000 */
[----:B------:R-:W1:Y:S01]  /*3be0*/  MUFU.TANH R175, R40 ;  /* 0x0000002800af7308 */ /* 0x000e620000002400 */
[----:B----4-:R-:W-:Y:S02]  /*3bf0*/  FSEL R169, R169, -INF , !P4 ;  /* 0xff800000a9a97808 */ /* 0x010fe40006000000 */
[----:B------:R-:W-:Y:S02]  /*3c00*/  ISETP.LT.OR P0, PT, R31, R214, P0 ;  /* 0x000000d61f00720c */ /* 0x000fe40000701670 */
[----:B------:R-:W-:Y:S02]  /*3c10*/  FSEL R166, R166, -INF , !P6 ;  /* 0xff800000a6a67808 */ /* 0x000fe40007000000 */
[----:B------:R-:W-:Y:S01]  /*3c20*/  ISETP.GE.AND P5, PT, R9, R215, PT ;  /* 0x000000d70900720c */ /* 0x000fe20003fa6270 */
[----:B------:R-:W-:Y:S01]  /*3c30*/  MUFU.TANH R173, R41 ;  /* 0x0000002900ad7308 */ /* 0x000fe20000002400 */
[----:B--2---:R-:W-:-:S02]  /*3c40*/  FSEL R176, R176, -INF , !P2 ;  /* 0xff800000b0b07808 */ /* 0x004fc40005000000 */
[-C--:B------:R-:W-:Y:S02]  /*3c50*/  ISETP.GE.AND P4, PT, R9, R210.reuse, PT ;  /* 0x000000d20900720c */ /* 0x080fe40003f86270 */
[----:B------:R-:W-:Y:S02]  /*3c60*/  FSEL R165, R165, -INF , !P1 ;  /* 0xff800000a5a57808 */ /* 0x000fe40004800000 */
[----:B------:R-:W-:Y:S01]  /*3c70*/  ISETP.GE.AND P6, PT, R25, R210, PT ;  /* 0x000000d21900720c */ /* 0x000fe20003fc6270 */
[----:B------:R-:W2:Y:S01]  /*3c80*/  MUFU.TANH R168, R42 ;  /* 0x0000002a00a87308 */ /* 0x000ea20000002400 */
[----:B------:R-:W-:Y:S02]  /*3c90*/  ISETP.GE.AND P2, PT, R11, R215, PT ;  /* 0x000000d70b00720c */ /* 0x000fe40003f46270 */
[----:B------:R-:W-:Y:S02]  /*3ca0*/  ISETP.GT.AND P1, PT, R209, R204, PT ;  /* 0x000000ccd100720c */ /* 0x000fe40003f24270 */
[----:B------:R-:W-:-:S02]  /*3cb0*/  ISETP.LT.OR P5, PT, R9, R216, P5 ;  /* 0x000000d80900720c */ /* 0x000fc40002fa1670 */
[----:B-1----:R-:W-:Y:S01]  /*3cc0*/  FSEL R170, R170, -INF , !P0 ;  /* 0xff800000aaaa7808 */ /* 0x002fe20004000000 */
[----:B------:R-:W1:Y:S01]  /*3cd0*/  MUFU.TANH R142, R43 ;  /* 0x0000002b008e7308 */ /* 0x000e620000002400 */
[-C--:B------:R-:W-:Y:S02]  /*3ce0*/  ISETP.LT.OR P4, PT, R9, R214.reuse, P4 ;  /* 0x000000d60900720c */ /* 0x080fe40002781670 */
[----:B------:R-:W-:Y:S02]  /*3cf0*/  ISETP.LT.OR P6, PT, R25, R214, P6 ;  /* 0x000000d61900720c */ /* 0x000fe400037c1670 */
[C---:B------:R-:W-:Y:S02]  /*3d00*/  ISETP.GE.AND P0, PT, R11.reuse, R210, PT ;  /* 0x000000d20b00720c */ /* 0x040fe40003f06270 */
[----:B------:R-:W-:Y:S01]  /*3d10*/  ISETP.LT.OR P2, PT, R11, R216, P2 ;  /* 0x000000d80b00720c */ /* 0x000fe20001741670 */
[----:B------:R-:W4:Y:S01]  /*3d20*/  MUFU.TANH R143, R76 ;  /* 0x0000004c008f7308 */ /* 0x000f220000002400 */
[----:B------:R-:W-:-:S02]  /*3d30*/  IADD3 R9, R29, 0x38, RZ ;  /* 0x000000381d097810 */ /* 0x000fc40007ffe0ff */
[----:B------:R-:W-:Y:S02]  /*3d40*/  IADD3 R29, R29, 0x39, RZ ;  /* 0x000000391d1d7810 */ /* 0x000fe40007ffe0ff */
[----:B------:R-:W-:Y:S02]  /*3d50*/  ISETP.LT.OR P0, PT, R11, R214, P0 ;  /* 0x000000d60b00720c */ /* 0x000fe40000701670 */
[----:B---3--:R-:W-:Y:S01]  /*3d60*/  FSEL R174, R174, -INF , !P6 ;  /* 0xff800000aeae7808 */ /* 0x008fe20007000000 */
[----:B------:R-:W-:Y:S01]  /*3d70*/  MUFU.TANH R141, R77 ;  /* 0x0000004d008d7308 */ /* 0x000fe20000002400 */
[----:B------:R-:W-:Y:S02]  /*3d80*/  FSEL R175, R175, -INF , !P5 ;  /* 0xff800000afaf7808 */ /* 0x000fe40006800000 */
[----:B--2---:R-:W-:Y:S02]  /*3d90*/  FSEL R168, R168, -INF , !P4 ;  /* 0xff800000a8a87808 */ /* 0x004fe40006000000 */
[----:B------:R-:W-:Y:S01]  /*3da0*/  FSEL R173, R173, -INF , !P2 ;  /* 0xff800000adad7808 */ /* 0x000fe20005000000 */
[----:B------:R-:W-:Y:S01]  /*3db0*/  BAR.SYNC.DEFER_BLOCKING 0x0 ;  /* 0x0000000000007b1d */ /* 0x000fe20000010000 */
[----:B------:R-:W-:-:S02]  /*3dc0*/  ISETP.GE.AND P6, PT, R9, R215, PT ;  /* 0x000000d70900720c */ /* 0x000fc40003fc6270 */
[----:B------:R-:W-:Y:S02]  /*3dd0*/  ISETP.GE.AND P5, PT, R29, R215, PT ;  /* 0x000000d71d00720c */ /* 0x000fe40003fa6270 */
[-C--:B------:R-:W-:Y:S01]  /*3de0*/  ISETP.GE.AND P4, PT, R9, R210.reuse, PT ;  /* 0x000000d20900720c */ /* 0x080fe20003f86270 */
[----:B------:R-:W2:Y:S01]  /*3df0*/  MUFU.TANH R140, R78 ;  /* 0x0000004e008c7308 */ /* 0x000ea20000002400 */
[----:B------:R-:W-:Y:S02]  /*3e00*/  ISETP.GE.AND P2, PT, R29, R210, PT ;  /* 0x000000d21d00720c */ /* 0x000fe40003f46270 */
[----:B-1----:R-:W-:Y:S02]  /*3e10*/  FSEL R142, R142, -INF , !P0 ;  /* 0xff8000008e8e7808 */ /* 0x002fe40004000000 */
[C---:B------:R-:W-:Y:S02]  /*3e20*/  ISETP.LT.OR P6, PT, R9.reuse, R216, P6 ;  /* 0x000000d80900720c */ /* 0x040fe400037c1670 */
[----:B------:R-:W-:Y:S01]  /*3e30*/  ISETP.LT.OR P4, PT, R9, R214, P4 ;  /* 0x000000d60900720c */ /* 0x000fe20002781670 */
[----:B------:R-:W1:Y:S01]  /*3e40*/  MUFU.TANH R164, R79 ;  /* 0x0000004f00a47308 */ /* 0x000e620000002400 */
[----:B------:R-:W-:-:S02]  /*3e50*/  ISETP.LT.OR P5, PT, R29, R216, P5 ;  /* 0x000000d81d00720c */ /* 0x000fc40002fa1670 */
[----:B------:R-:W-:Y:S02]  /*3e60*/  ISETP.LT.OR P2, PT, R29, R214, P2 ;  /* 0x000000d61d00720c */ /* 0x000fe40001741670 */
[C---:B------:R-:W-:Y:S02]  /*3e70*/  @!P1 LEA R220, P0, R2.reuse, c[0x0][0x168], 0x1 ;  /* 0x00005a0002dc9a11 */ /* 0x040fe400078008ff */
[----:B----4-:R-:W-:Y:S02]  /*3e80*/  FSEL R143, R143, -INF , !P6 ;  /* 0xff8000008f8f7808 */ /* 0x010fe40007000000 */
[----:B------:R-:W-:Y:S02]  /*3e90*/  @!P1 LEA.HI.X R221, R2, c[0x0][0x16c], R133, 0x1, P0 ;  /* 0x00005b0002dd9a11 */ /* 0x000fe400000f0c85 */
[----:B--2---:R-:W-:Y:S02]  /*3ea0*/  FSEL R140, R140, -INF , !P4 ;  /* 0xff8000008c8c7808 */ /* 0x004fe40006000000 */
[----:B------:R-:W-:-:S02]  /*3eb0*/  FSEL R141, R141, -INF , !P5 ;  /* 0xff8000008d8d7808 */ /* 0x000fc40006800000 */
[----:B-1----:R-:W-:Y:S01]  /*3ec0*/  FSEL R164, R164, -INF , !P2 ;  /* 0xff800000a4a47808 */ /* 0x002fe20005000000 */
[----:B------:R-:W-:Y:S05]  /*3ed0*/  @!P1 BRA `(.L_x_6679) ;  /* 0x000005c000009947 */ /* 0x000fea0003800000 */
[----:B------:R-:W-:Y:S05]  /*3ee0*/  @!P3 BRA `(.L_x_6680) ;  /* 0x000003900000b947 */ /* 0x000fea0003800000 */
[----:B------:R-:W1:Y:S01]  /*3ef0*/  I2F.RP R8, UR6 ;  /* 0x0000000600087d06 */ /* 0x000e620008209400 */
[C---:B------:R-:W-:Y:S02]  /*3f00*/  IADD3 R24, R3.reuse, -0x40, RZ ;  /* 0xffffffc003187810 */ /* 0x040fe40007ffe0ff */
[----:B------:R-:W-:Y:S02]  /*3f10*/  IABS R11, R3 ;  /* 0x00000003000b7213 */ /* 0x000fe40000000000 */
[----:B------:R-:W-:Y:S02]  /*3f20*/  IABS R9, R24 ;  /* 0x0000001800097213 */ /* 0x000fe40000000000 */
[----:B------:R-:W-:Y:S02]  /*3f30*/  LOP3.LUT R3, R3, c[0x0][0x2d0], RZ, 0x3c, !PT ;  /* 0x0000b40003037a12 */ /* 0x000fe400078e3cff */
[----:B------:R-:W-:-:S02]  /*3f40*/  LOP3.LUT R24, R24, c[0x0][0x2d0], RZ, 0x3c, !PT ;  /* 0x0000b40018187a12 */ /* 0x000fc400078e3cff */
        /* <DEDUP_REMOVED lines=51> */
.L_x_6680:
[----:B------:R-:W-:-:S04]  /*4280*/  ULEA UR4, -UR8, URZ, 0x6 ;  /* 0x0000003f08047291 */ /* 0x000fc8000f8e313f */
[----:B------:R-:W-:Y:S02]  /*4290*/  USHF.R.S32.HI UR5, URZ, 0x1f, UR4 ;  /* 0x0000001f3f057899 */ /* 0x000fe40008011404 */
[----:B------:R-:W-:-:S04]  /*42a0*/  MOV R3, UR4 ;  /* 0x0000000400037c02 */ /* 0x000fc80008000f00 */
[----:B------:R-:W-:Y:S02]  /*42b0*/  MOV R8, UR5 ;  /* 0x0000000500087c02 */ /* 0x000fe40008000f00 */
.L_x_6681:
        /* <DEDUP_REMOVED lines=30> */
.L_x_6679:
        /* <DEDUP_REMOVED lines=380> */
.L_x_6683:
[----:B------:R-:W-:Y:S02]  /*5c60*/  ULDC UR14, c[0x0][0x1a0] ;  /* 0x00006800000e7ab9 */ /* 0x000fe40000000800 */
[----:B------:R-:W-:-:S04]  /*5c70*/  ULEA UR14, -UR14, URZ, 0x6 ;  /* 0x0000003f0e0e7291 */ /* 0x000fc8000f8e313f */
[----:B------:R-:W-:-:S04]  /*5c80*/  USHF.R.S32.HI UR12, URZ, 0x1f, UR14 ;  /* 0x0000001f3f0c7899 */ /* 0x000fc8000801140e */
.L_x_6684:
        /* <DEDUP_REMOVED lines=179> */
[----:B------:R-:W-:Y:S02]  /*67c0*/  FMUL.FTZ R134, R13, c[0x0][0x2ec] ;  /* 0x0000bb000d867a20 */ /* 0x000fe40000410000 */
[----:B------:R-:W-:Y:S02]  /*67d0*/  FMUL.FTZ R135, R14, c[0x0][0x2ec] ;  /* 0x0000bb000e877a20 */ /* 0x000fe40000410000 */
[----:B------:R-:W-:Y:S01]  /*67e0*/  FMUL.FTZ R140, R15, c[0x0][0x2ec] ;  /* 0x0000bb000f8c7a20 */ /* 0x000fe20000410000 */
[----:B------:R-:W-:Y:S01]  /*67f0*/  HMMA.16816.F32.BF16 R24, R8, R6, R24 ;  /* 0x000000060818723c */ /* 0x000fe20000041818 */
[----:B------:R-:W1:Y:S01]  /*6800*/  LDSM.16.M88.4 R12, [R180] ;  /* 0x00000000b40c783b */ /* 0x000e620000000200 */
[----:B------:R-:W5:Y:S03]  /*6810*/  MUFU.TANH R0, R0 ;  /* 0x0000000000007308 */ /* 0x000f660000002400 */
[----:B------:R-:W1:Y:S03]  /*6820*/  LDSM.16.M88.4 R4, [R195+0xb000] ;  /* 0x00b00000c304783b */ /* 0x000e660000000200 */
[----:B--2---:R-:W-:Y:S02]  /*6830*/  HMMA.16816.F32.BF16 R32, R160, R16, R32 ;  /* 0x00000010a020723c */ /* 0x004fe40000041820 */
[----:B------:R-:W2:Y:S06]  /*6840*/  MUFU.TANH R135, R135 ;  /* 0x0000008700877308 */ /* 0x000eac0000002400 */
[----:B------:R-:W-:Y:S02]  /*6850*/  HMMA.16816.F32.BF16 R144, R20, R142, R144 ;  /* 0x0000008e1490723c */ /* 0x000fe40000041890 */
[----:B------:R-:W1:Y:S06]  /*6860*/  MUFU.TANH R134, R134 ;  /* 0x0000008600867308 */ /* 0x000e6c0000002400 */
[----:B---3--:R-:W-:Y:S01]  /*6870*/  HMMA.16816.F32.BF16 R156, R28, R164, R156 ;  /* 0x000000a41c9c723c */ /* 0x008fe2000004189c */
[----:B------:R-:W-:Y:S01]  /*6880*/  FMUL.FTZ R24, R24, c[0x0][0x2ec] ;  /* 0x0000bb0018187a20 */ /* 0x000fe20000410000 */
[----:B------:R-:W-:Y:S01]  /*6890*/  MUFU.TANH R140, R140 ;  /* 0x0000008c008c7308 */ /* 0x000fe20000002400 */
[----:B------:R-:W-:-:S05]  /*68a0*/  FMUL.FTZ R142, R27, c[0x0][0x2ec] ;  /* 0x0000bb001b8e7a20 */ /* 0x000fca0000410000 */
[----:B----4-:R-:W-:Y:S02]  /*68b0*/  HMMA.16816.F32.BF16 R148, R8, R136, R148 ;  /* 0x000000880894723c */ /* 0x010fe40000041894 */
[----:B------:R3:W4:Y:S05]  /*68c0*/  MUFU.TANH R141, R24 ;  /* 0x00000018008d7308 */ /* 0x00072a0000002400 */
[----:B------:R-:W-:Y:S01]  /*68d0*/  FMUL.FTZ R136, R25, c[0x0][0x2ec] ;  /* 0x0000bb0019887a20 */ /* 0x000fe20000410000 */
[----:B------:R-:W-:Y:S01]  /*68e0*/  HMMA.16816.F32.BF16 R152, R28, R166, R152 ;  /* 0x000000a61c98723c */ /* 0x000fe20000041898 */
[----:B------:R-:W-:Y:S01]  /*68f0*/  FMUL.FTZ R137, R26, c[0x0][0x2ec] ;  /* 0x0000bb001a897a20 */ /* 0x000fe20000410000 */
[----:B------:R-:W-:Y:S06]  /*6900*/  MUFU.TANH R142, R142 ;  /* 0x0000008e008e7308 */ /* 0x000fec0000002400 */
[----:B------:R-:W-:Y:S01]  /*6910*/  HMMA.16816.F32.BF16 R168, R160, R18, R168 ;  /* 0x00000012a0a8723c */ /* 0x000fe200000418a8 */
[----:B------:R-:W-:Y:S01]  /*6920*/  LDSM.16.M88.4 R16, [R188+0x5000] ;  /* 0x00500000bc10783b */ /* 0x000fe20000000200 */
[----:B------:R-:W2:Y:S03]  /*6930*/  MUFU.TANH R137, R137 ;  /* 0x0000008900897308 */ /* 0x000ea60000002400 */
[----:B---3--:R-:W3:Y:S03]  /*6940*/  LDSM.16.M88.4 R24, [R195+0xb800] ;  /* 0x00b80000c318783b */ /* 0x008ee60000000200 */
[----:B-1----:R-:W-:Y:S02]  /*6950*/  HMMA.16816.F32.BF16 R32, R28, R12, R32 ;  /* 0x0000000c1c20723c */ /* 0x002fe40000041820 */
[----:B------:R-:W1:Y:S05]  /*6960*/  MUFU.TANH R136, R136 ;  /* 0x0000008800887308 */ /* 0x000e6a0000002400 */
        /* <DEDUP_REMOVED lines=14> */
[----:B------:R-:W1:Y:S01]  /*6a50*/  LDSM.16.M88.4 R4, [R188+0x5800] ;  /* 0x00580000bc04783b */ /* 0x000e620000000200 */
[----:B------:R-:W-:Y:S01]  /*6a60*/  ISETP.LT.OR P0, PT, R13, R214, P0 ;  /* 0x000000d60d00720c */ /* 0x000fe20000701670 */
[----:B------:R-:W-:-:S04]  /*6a70*/  DEPBAR.LE SB0, 0x0 ;  /* 0x000080000000791a */ /* 0x000fc80000000000 */
[----:B------:R-:W-:Y:S01]  /*6a80*/  HMMA.16816.F32.BF16 R144, R8, R138, R144 ;  /* 0x0000008a0890723c */ /* 0x000fe20000041890 */
[----:B------:R-:W-:Y:S01]  /*6a90*/  FMUL.FTZ R14, R151, c[0x0][0x2ec] ;  /* 0x0000bb00970e7a20 */ /* 0x000fe20000410000 */
[----:B-----5:R-:W-:Y:S02]  /*6aa0*/  FSEL R0, R0, -INF , !P5 ;  /* 0xff80000000007808 */ /* 0x020fe40006800000 */
[----:B--2---:R-:W-:Y:S02]  /*6ab0*/  FSEL R135, R135, -INF , !P0 ;  /* 0xff80000087877808 */ /* 0x004fe40004000000 */
[----:B------:R-:W-:Y:S01]  /*6ac0*/  FSEL R134, R134, -INF , !P4 ;  /* 0xff80000086867808 */ /* 0x000fe20006000000 */
[----:B------:R-:W-:Y:S01]  /*6ad0*/  FMUL.FTZ R138, R148, c[0x0][0x2ec] ;  /* 0x0000bb00948a7a20 */ /* 0x000fe20000410000 */
[----:B---3--:R-:W-:Y:S01]  /*6ae0*/  HMMA.16816.F32.BF16 R32, R20, R24, R32 ;  /* 0x000000181420723c */ /* 0x008fe20000041820 */
[----:B------:R-:W-:Y:S01]  /*6af0*/  FMUL.FTZ R139, R149, c[0x0][0x2ec] ;  /* 0x0000bb00958b7a20 */ /* 0x000fe20000410000 */
[----:B------:R-:W-:Y:S01]  /*6b00*/  MUFU.TANH R14, R14 ;  /* 0x0000000e000e7308 */ /* 0x000fe20000002400 */
[----:B------:R-:W-:-:S05]  /*6b10*/  IADD3 R31, R13, 0x21, RZ ;  /* 0x000000210d1f7810 */ /* 0x000fca0007ffe0ff */
[C---:B------:R-:W-:Y:S02]  /*6b20*/  HMMA.16816.F32.BF16 R156, R8.reuse, R16, R156 ;  /* 0x00000010089c723c */ /* 0x040fe4000004189c */
[----:B------:R-:W2:Y:S05]  /*6b30*/  MUFU.TANH R138, R138 ;  /* 0x0000008a008a7308 */ /* 0x000eaa0000002400 */
[----:B------:R-:W-:Y:S01]  /*6b40*/  IADD3 R17, R13, 0x9, RZ ;  /* 0x000000090d117810 */ /* 0x000fe20007ffe0ff */
[----:B------:R-:W-:Y:S01]  /*6b50*/  HMMA.16816.F32.BF16 R152, R8, R18, R152 ;  /* 0x000000120898723c */ /* 0x000fe20000041898 */
[----:B------:R-:W-:Y:S01]  /*6b60*/  FMUL.FTZ R16, R145, c[0x0][0x2ec] ;  /* 0x0000bb0091107a20 */ /* 0x000fe20000410000 */
[----:B------:R-:W3:Y:S01]  /*6b70*/  MUFU.TANH R139, R139 ;  /* 0x0000008b008b7308 */ /* 0x000ee20000002400 */
[-C--:B------:R-:W-:Y:S01]  /*6b80*/  ISETP.GE.AND P5, PT, R17, R215.reuse, PT ;  /* 0x000000d71100720c */ /* 0x080fe20003fa6270 */
[----:B------:R-:W-:Y:S01]  /*6b90*/  FMUL.FTZ R29, R147, c[0x0][0x2ec] ;  /* 0x0000bb00931d7a20 */ /* 0x000fe20000410000 */
[----:B------:R-:W-:Y:S01]  /*6ba0*/  ISETP.GE.AND P0, PT, R17, R210, PT ;  /* 0x000000d21100720c */ /* 0x000fe20003f06270 */
[----:B------:R-:W-:Y:S01]  /*6bb0*/  FMUL.FTZ R15, R144, c[0x0][0x2ec] ;  /* 0x0000bb00900f7a20 */ /* 0x000fe20000410000 */
[----:B------:R-:W-:Y:S01]  /*6bc0*/  IADD3 R19, R13, 0x8, RZ ;  /* 0x000000080d137810 */ /* 0x000fe20007ffe0ff */
[----:B------:R-:W-:Y:S01]  /*6bd0*/  HMMA.16816.F32.BF16 R168, R20, R26, R168 ;  /* 0x0000001a14a8723c */ /* 0x000fe200000418a8 */
[----:B------:R-:W-:Y:S01]  /*6be0*/  ISETP.LT.OR P5, PT, R17, R216, P5 ;  /* 0x000000d81100720c */ /* 0x000fe20002fa1670 */
[----:B------:R-:W5:Y:S01]  /*6bf0*/  MUFU.TANH R16, R16 ;  /* 0x0000001000107308 */ /* 0x000f620000002400 */
[C---:B------:R-:W-:Y:S01]  /*6c00*/  ISETP.GE.AND P6, PT, R19.reuse, R215, PT ;  /* 0x000000d71300720c */ /* 0x040fe20003fc6270 */
[----:B------:R-:W-:Y:S01]  /*6c10*/  FMUL.FTZ R28, R146, c[0x0][0x2ec] ;  /* 0x0000bb00921c7a20 */ /* 0x000fe20000410000 */
[----:B------:R-:W-:-:S02]  /*6c20*/  ISETP.GE.AND P1, PT, R19, R210, PT ;  /* 0x000000d21300720c */ /* 0x000fc40003f26270 */
[C---:B------:R-:W-:Y:S01]  /*6c30*/  ISETP.LT.OR P6, PT, R19.reuse, R216, P6 ;  /* 0x000000d81300720c */ /* 0x040fe200037c1670 */
[C---:B-1----:R-:W-:Y:S01]  /*6c40*/  HMMA.16816.F32.BF16 R32, R8.reuse, R4, R32 ;  /* 0x000000040820723c */ /* 0x042fe20000041820 */
[----:B------:R-:W-:Y:S01]  /*6c50*/  ISETP.LT.OR P1, PT, R19, R214, P1 ;  /* 0x000000d61300720c */ /* 0x000fe20000f21670 */
[----:B------:R-:W-:Y:S01]  /*6c60*/  FMUL.FTZ R156, R156, c[0x0][0x2ec] ;  /* 0x0000bb009c9c7a20 */ /* 0x000fe20000410000 */
[----:B------:R-:W-:Y:S01]  /*6c70*/  IADD3 R23, R13, 0x11, RZ ;  /* 0x000000110d177810 */ /* 0x000fe20007ffe0ff */
[----:B------:R-:W-:Y:S01]  /*6c80*/  FMUL.FTZ R158, R158, c[0x0][0x2ec] ;  /* 0x0000bb009e9e7a20 */ /* 0x000fe20000410000 */
[----:B----4-:R-:W-:Y:S01]  /*6c90*/  FSEL R18, R141, -INF , !P6 ;  /* 0xff8000008d127808 */ /* 0x010fe20007000000 */
[----:B------:R-:W1:Y:S01]  /*6ca0*/  MUFU.TANH R172, R156 ;  /* 0x0000009c00ac7308 */ /* 0x000e620000002400 */
[----:B------:R-:W-:Y:S01]  /*6cb0*/  FSEL R19, R137, -INF , !P1 ;  /* 0xff80000089137808 */ /* 0x000fe20004800000 */
[----:B------:R-:W-:Y:S01]  /*6cc0*/  FMUL.FTZ R152, R152, c[0x0][0x2ec] ;  /* 0x0000bb0098987a20 */ /* 0x000fe20000410000 */
[CC--:B------:R-:W-:Y:S01]  /*6cd0*/  ISETP.GE.AND P6, PT, R23.reuse, R215.reuse, PT ;  /* 0x000000d71700720c */ /* 0x0c0fe20003fc6270 */
[----:B------:R-:W-:Y:S01]  /*6ce0*/  FMUL.FTZ R154, R154, c[0x0][0x2ec] ;  /* 0x0000bb009a9a7a20 */ /* 0x000fe20000410000 */
[----:B------:R-:W-:Y:S01]  /*6cf0*/  ISETP.GE.AND P1, PT, R23, R210, PT ;  /* 0x000000d21700720c */ /* 0x000fe20003f26270 */
[----:B------:R-:W-:Y:S01]  /*6d00*/  FMUL.FTZ R157, R157, c[0x0][0x2ec] ;  /* 0x0000bb009d9d7a20 */ /* 0x000fe20000410000 */
[----:B------:R-:W-:Y:S01]  /*6d10*/  ISETP.LT.OR P0, PT, R17, R214, P0 ;  /* 0x000000d61100720c */ /* 0x000fe20000701670 */
[----:B------:R-:W4:Y:S01]  /*6d20*/  MUFU.TANH R173, R158 ;  /* 0x0000009e00ad7308 */ /* 0x000f220000002400 */
        /* <DEDUP_REMOVED lines=12> */
[----:B------:R-:W-:Y:S01]  /*6df0*/  FSEL R5, R142, -INF , !P0 ;  /* 0xff8000008e057808 */ /* 0x000fe20004000000 */
[----:B------:R-:W-:Y:S01]  /*6e00*/  FMUL.FTZ R32, R32, c[0x0][0x2ec] ;  /* 0x0000bb0020207a20 */ /* 0x000fe20000410000 */
[CC--:B------:R-:W-:Y:S01]  /*6e10*/  ISETP.GE.AND P4, PT, R21.reuse, R215.reuse, PT ;  /* 0x000000d71500720c */ /* 0x0c0fe20003f86270 */
[----:B------:R-:W1:Y:S01]  /*6e20*/  MUFU.TANH R15, R15 ;  /* 0x0000000f000f7308 */ /* 0x000e620000002400 */
[-C--:B------:R-:W-:Y:S01]  /*6e30*/  ISETP.GE.AND P2, PT, R21, R210.reuse, PT ;  /* 0x000000d21500720c */ /* 0x080fe20003f46270 */
[----:B------:R-:W-:Y:S01]  /*6e40*/  FMUL.FTZ R34, R34, c[0x0][0x2ec] ;  /* 0x0000bb0022227a20 */ /* 0x000fe20000410000 */
[----:B------:R-:W-:Y:S01]  /*6e50*/  ISETP.GE.AND P5, PT, R23, R215, PT ;  /* 0x000000d71700720c */ /* 0x000fe20003fa6270 */
[----:B------:R-:W-:Y:S01]  /*6e60*/  FMUL.FTZ R35, R35, c[0x0][0x2ec] ;  /* 0x0000bb0023237a20 */ /* 0x000fe20000410000 */
[----:B------:R-:W-:-:S02]  /*6e70*/  ISETP.GE.AND P0, PT, R23, R210, PT ;  /* 0x000000d21700720c */ /* 0x000fc40003f06270 */
[C---:B------:R-:W-:Y:S01]  /*6e80*/  ISETP.LT.OR P4, PT, R21.reuse, R216, P4 ;  /* 0x000000d81500720c */ /* 0x040fe20002781670 */
[----:B------:R-:W1:Y:S01]  /*6e90*/  MUFU.TANH R28, R28 ;  /* 0x0000001c001c7308 */ /* 0x000e620000002400 */
[----:B------:R-:W-:Y:S01]  /*6ea0*/  ISETP.LT.OR P2, PT, R21, R214, P2 ;  /* 0x000000d61500720c */ /* 0x000fe20001741670 */
[----:B------:R-:W-:Y:S01]  /*6eb0*/  FMUL.FTZ R136, R169, c[0x0][0x2ec] ;  /* 0x0000bb00a9887a20 */ /* 0x000fe20000410000 */
[C---:B------:R-:W-:Y:S01]  /*6ec0*/  ISETP.LT.OR P5, PT, R23.reuse, R216, P5 ;  /* 0x000000d81700720c */ /* 0x040fe20002fa1670 */
[----:B------:R-:W-:Y:S01]  /*6ed0*/  FMUL.FTZ R137, R170, c[0x0][0x2ec] ;  /* 0x0000bb00aa897a20 */ /* 0x000fe20000410000 */
[----:B------:R-:W-:Y:S01]  /*6ee0*/  ISETP.LT.OR P0, PT, R23, R214, P0 ;  /* 0x000000d61700720c */ /* 0x000fe20000701670 */
[----:B------:R-:W-:Y:S01]  /*6ef0*/  FMUL.FTZ R149, R171, c[0x0][0x2ec] ;  /* 0x0000bb00ab957a20 */ /* 0x000fe20000410000 */
[C---:B------:R-:W-:Y:S01]  /*6f00*/  IADD3 R21, R13.reuse, 0x19, RZ ;  /* 0x000000190d157810 */ /* 0x040fe20007ffe0ff */
[----:B------:R-:W1:Y:S01]  /*6f10*/  MUFU.TANH R166, R152 ;  /* 0x0000009800a67308 */ /* 0x000e620000002400 */
[----:B------:R-:W-:-:S02]  /*6f20*/  IADD3 R23, R13, 0x20, RZ ;  /* 0x000000200d177810 */ /* 0x000fc40007ffe0ff */
[----:B--2---:R-:W-:Y:S01]  /*6f30*/  FSEL R26, R138, -INF , !P4 ;  /* 0xff8000008a1a7808 */ /* 0x004fe20006000000 */
[----:B------:R-:W-:Y:S01]  /*6f40*/  FMUL.FTZ R138, R168, c[0x0][0x2ec] ;  /* 0x0000bb00a88a7a20 */ /* 0x000fe20000410000 */
[----:B---3--:R-:W-:Y:S02]  /*6f50*/  FSEL R24, R139, -INF , !P6 ;  /* 0xff8000008b187808 */ /* 0x008fe40007000000 */
[----:B------:R-:W-:Y:S01]  /*6f60*/  FSEL R25, R14, -INF , !P1 ;  /* 0xff8000000e197808 */ /* 0x000fe20004800000 */
[----:B------:R-:W2:Y:S01]  /*6f70*/  MUFU.TANH R165, R154 ;  /* 0x0000009a00a57308 */ /* 0x000ea20000002400 */
[-C--:B------:R-:W-:Y:S02]  /*6f80*/  ISETP.GE.AND P4, PT, R21, R215.reuse, PT ;  /* 0x000000d71500720c */ /* 0x080fe40003f86270 */
[C---:B------:R-:W-:Y:S02]  /*6f90*/  ISETP.GE.AND P6, PT, R23.reuse, R215, PT ;  /* 0x000000d71700720c */ /* 0x040fe40003fc6270 */
[----:B------:R-:W-:-:S02]  /*6fa0*/  ISETP.GE.AND P1, PT, R23, R210, PT ;  /* 0x000000d21700720c */ /* 0x000fc40003f26270 */
[-C--:B------:R-:W-:Y:S01]  /*6fb0*/  ISETP.LT.OR P4, PT, R21, R216.reuse, P4 ;  /* 0x000000d81500720c */ /* 0x080fe20002781670 */
[----:B------:R-:W3:Y:S01]  /*6fc0*/  MUFU.TANH R174, R157 ;  /* 0x0000009d00ae7308 */ /* 0x000ee20000002400 */
[C---:B------:R-:W-:Y:S02]  /*6fd0*/  ISETP.LT.OR P6, PT, R23.reuse, R216, P6 ;  /* 0x000000d81700720c */ /* 0x040fe400037c1670 */
[----:B------:R-:W-:Y:S02]  /*6fe0*/  ISETP.LT.OR P1, PT, R23, R214, P1 ;  /* 0x000000d61700720c */ /* 0x000fe40000f21670 */
[----:B------:R-:W-:Y:S02]  /*6ff0*/  FSEL R27, R12, -INF , !P2 ;  /* 0xff8000000c1b7808 */ /* 0x000fe40005000000 */
[C---:B------:R-:W-:Y:S01]  /*7000*/  IADD3 R9, R13.reuse, 0x28, RZ ;  /* 0x000000280d097810 */ /* 0x040fe20007ffe0ff */
[----:B------:R-:W2:Y:S01]  /*7010*/  MUFU.TANH R167, R159 ;  /* 0x0000009f00a77308 */ /* 0x000ea20000002400 */
[----:B------:R-:W-:-:S02]  /*7020*/  IADD3 R7, R13, 0x29, RZ ;  /* 0x000000290d077810 */ /* 0x000fc40007ffe0ff */
[----:B------:R-:W-:Y:S02]  /*7030*/  ISETP.GE.AND P2, PT, R21, R210, PT ;  /* 0x000000d21500720c */ /* 0x000fe40003f46270 */
[----:B-----5:R-:W-:Y:S02]  /*7040*/  FSEL R20, R16, -INF , !P4 ;  /* 0xff80000010147808 */ /* 0x020fe40006000000 */
[----:B-1----:R-:W-:Y:S01]  /*7050*/  FSEL R172, R172, -INF , !P6 ;  /* 0xff800000acac7808 */ /* 0x002fe20007000000 */
[----:B------:R-:W1:Y:S01]  /*7060*/  MUFU.TANH R152, R33 ;  /* 0x0000002100987308 */ /* 0x000e620000002400 */
[----:B----4-:R-:W-:Y:S02]  /*7070*/  FSEL R173, R173, -INF , !P1 ;  /* 0xff800000adad7808 */ /* 0x010fe40004800000 */
[-C--:B------:R-:W-:Y:S02]  /*7080*/  ISETP.GE.AND P4, PT, R9, R215.reuse, PT ;  /* 0x000000d70900720c */ /* 0x080fe40003f86270 */
[----:B------:R-:W-:-:S02]  /*7090*/  ISETP.GE.AND P6, PT, R7, R215, PT ;  /* 0x000000d70700720c */ /* 0x000fc40003fc6270 */
[----:B------:R-:W-:Y:S01]  /*70a0*/  ISETP.GE.AND P1, PT, R7, R210, PT ;  /* 0x000000d20700720c */ /* 0x000fe20003f26270 */
[----:B------:R-:W4:Y:S01]  /*70b0*/  MUFU.TANH R164, R153 ;  /* 0x0000009900a47308 */ /* 0x000f220000002400 */
[----:B------:R-:W-:Y:S02]  /*70c0*/  ISETP.LT.OR P2, PT, R21, R214, P2 ;  /* 0x000000d61500720c */ /* 0x000fe40001741670 */
[-C--:B------:R-:W-:Y:S02]  /*70d0*/  ISETP.LT.OR P4, PT, R9, R216.reuse, P4 ;  /* 0x000000d80900720c */ /* 0x080fe40002781670 */
[C---:B------:R-:W-:Y:S02]  /*70e0*/  ISETP.LT.OR P6, PT, R7.reuse, R216, P6 ;  /* 0x000000d80700720c */ /* 0x040fe400037c1670 */
[----:B------:R-:W-:Y:S01]  /*70f0*/  ISETP.LT.OR P1, PT, R7, R214, P1 ;  /* 0x000000d60700720c */ /* 0x000fe20000f21670 */
[----:B------:R-:W5:Y:S01]  /*7100*/  MUFU.TANH R163, R155 ;  /* 0x0000009b00a37308 */ /* 0x000f620000002400 */
[----:B------:R-:W-:-:S02]  /*7110*/  FSEL R23, R29, -INF , !P2 ;  /* 0xff8000001d177808 */ /* 0x000fc40005000000 */
[----:B------:R-:W-:Y:S02]  /*7120*/  IADD3 R7, R13, 0x31, RZ ;  /* 0x000000310d077810 */ /* 0x000fe40007ffe0ff */
[----:B------:R-:W-:Y:S02]  /*7130*/  FSEL R22, R15, -INF , !P5 ;  /* 0xff8000000f167808 */ /* 0x000fe40006800000 */
[----:B------:R-:W-:Y:S01]  /*7140*/  FSEL R21, R28, -INF , !P0 ;  /* 0xff8000001c157808 */ /* 0x000fe20004000000 */
[----:B------:R-:W1:Y:S01]  /*7150*/  MUFU.TANH R154, R32 ;  /* 0x00000020009a7308 */ /* 0x000e620000002400 */
[-C--:B------:R-:W-:Y:S02]  /*7160*/  ISETP.GE.AND P2, PT, R9, R210.reuse, PT ;  /* 0x000000d20900720c */ /* 0x080fe40003f46270 */
[C---:B------:R-:W-:Y:S02]  /*7170*/  ISETP.GE.AND P5, PT, R31.reuse, R215, PT ;  /* 0x000000d71f00720c */ /* 0x040fe40003fa6270 */
[----:B------:R-:W-:-:S02]  /*7180*/  ISETP.GE.AND P0, PT, R31, R210, PT ;  /* 0x000000d21f00720c */ /* 0x000fc40003f06270 */
[----:B------:R-:W-:Y:S01]  /*7190*/  FSEL R166, R166, -INF , !P4 ;  /* 0xff800000a6a67808 */ /* 0x000fe20006000000 */
[----:B------:R-:W1:Y:S01]  /*71a0*/  MUFU.TANH R151, R34 ;  /* 0x0000002200977308 */ /* 0x000e620000002400 */
[----:B------:R-:W-:Y:S02]  /*71b0*/  ISETP.GE.AND P4, PT, R7, R215, PT ;  /* 0x000000d70700720c */ /* 0x000fe40003f86270 */
[----:B------:R-:W-:Y:S02]  /*71c0*/  ISETP.LT.OR P2, PT, R9, R214, P2 ;  /* 0x000000d60900720c */ /* 0x000fe40001741670 */
[C---:B------:R-:W-:Y:S02]  /*71d0*/  ISETP.LT.OR P5, PT, R31.reuse, R216, P5 ;  /* 0x000000d81f00720c */ /* 0x040fe40002fa1670 */
[----:B------:R-:W-:Y:S01]  /*71e0*/  ISETP.LT.OR P0, PT, R31, R214, P0 ;  /* 0x000000d61f00720c */ /* 0x000fe20000701670 */
[----:B------:R-:W1:Y:S01]  /*71f0*/  MUFU.TANH R139, R35 ;  /* 0x00000023008b7308 */ /* 0x000e620000002400 */
[----:B------:R-:W-:-:S02]  /*7200*/  IADD3 R9, R13, 0x30, RZ ;  /* 0x000000300d097810 */ /* 0x000fc40007ffe0ff */
[----:B------:R-:W-:Y:S02]  /*7210*/  ISETP.LT.OR P4, PT, R7, R216, P4 ;  /* 0x000000d80700720c */ /* 0x000fe40002781670 */
[----:B--2---:R-:W-:Y:S02]  /*7220*/  FSEL R165, R165, -INF , !P2 ;  /* 0xff800000a5a57808 */ /* 0x004fe40005000000 */
[----:B---3--:R-:W-:Y:S01]  /*7230*/  FSEL R174, R174, -INF , !P5 ;  /* 0xff800000aeae7808 */ /* 0x008fe20006800000 */
[----:B------:R-:W2:Y:S01]  /*7240*/  MUFU.TANH R138, R138 ;  /* 0x0000008a008a7308 */ /* 0x000ea20000002400 */
[----:B------:R-:W-:Y:S02]  /*7250*/  FSEL R167, R167, -INF , !P0 ;  /* 0xff800000a7a77808 */ /* 0x000fe40004000000 */
[----:B------:R-:W-:Y:S02]  /*7260*/  ISETP.GE.AND P2, PT, R7, R210, PT ;  /* 0x000000d20700720c */ /* 0x000fe40003f46270 */
[----:B------:R-:W-:-:S02]  /*7270*/  ISETP.GE.AND P5, PT, R9, R215, PT ;  /* 0x000000d70900720c */ /* 0x000fc40003fa6270 */
[----:B------:R-:W-:Y:S01]  /*7280*/  ISETP.GE.AND P0, PT, R9, R210, PT ;  /* 0x000000d20900720c */ /* 0x000fe20003f06270 */
[----:B------:R-:W-:Y:S01]  /*7290*/  MUFU.TANH R136, R136 ;  /* 0x0000008800887308 */ /* 0x000fe20000002400 */
[----:B-1----:R-:W-:Y:S02]  /*72a0*/  FSEL R152, R152, -INF , !P4 ;  /* 0xff80000098987808 */ /* 0x002fe40006000000 */
[----:B------:R-:W-:Y:S01]  /*72b0*/  ISETP.GT.AND P4, PT, R209, R204, PT ;  /* 0x000000ccd100720c */ /* 0x000fe20003f84270 */
[----:B------:R-:W-:Y:S01]  /*72c0*/  BAR.SYNC.DEFER_BLOCKING 0x0 ;  /* 0x0000000000007b1d */ /* 0x000fe20000010000 */
[----:B------:R-:W-:Y:S02]  /*72d0*/  ISETP.LT.OR P2, PT, R7, R214, P2 ;  /* 0x000000d60700720c */ /* 0x000fe40001741670 */
[C---:B------:R-:W-:Y:S02]  /*72e0*/  ISETP.LT.OR P5, PT, R9.reuse, R216, P5 ;  /* 0x000000d80900720c */ /* 0x040fe40002fa1670 */
[----:B------:R-:W-:Y:S01]  /*72f0*/  ISETP.LT.OR P0, PT, R9, R214, P0 ;  /* 0x000000d60900720c */ /* 0x000fe20000701670 */
[----:B------:R-:W1:Y:S01]  /*7300*/  MUFU.TANH R137, R137 ;  /* 0x0000008900897308 */ /* 0x000e620000002400 */
[----:B------:R-:W-:-:S02]  /*7310*/  IADD3 R7, R13, 0x38, RZ ;  /* 0x000000380d077810 */ /* 0x000fc40007ffe0ff */
[----:B------:R-:W-:Y:S02]  /*7320*/  IADD3 R13, R13, 0x39, RZ ;  /* 0x000000390d0d7810 */ /* 0x000fe40007ffe0ff */
[----:B----4-:R-:W-:Y:S02]  /*7330*/  FSEL R164, R164, -INF , !P6 ;  /* 0xff800000a4a47808 */ /* 0x010fe40007000000 */
[----:B-----5:R-:W-:Y:S01]  /*7340*/  FSEL R163, R163, -INF , !P1 ;  /* 0xff800000a3a37808 */ /* 0x020fe20004800000 */
[----:B------:R-:W3:Y:S01]  /*7350*/  MUFU.TANH R149, R149 ;  /* 0x0000009500957308 */ /* 0x000ee20000002400 */
[----:B------:R-:W-:Y:S02]  /*7360*/  FSEL R154, R154, -INF , !P5 ;  /* 0xff8000009a9a7808 */ /* 0x000fe40006800000 */
[----:B------:R-:W-:Y:S02]  /*7370*/  FSEL R151, R151, -INF , !P0 ;  /* 0xff80000097977808 */ /* 0x000fe40004000000 */
[----:B------:R-:W-:-:S02]  /*7380*/  ISETP.GE.AND P6, PT, R7, R215, PT ;  /* 0x000000d70700720c */ /* 0x000fc40003fc6270 */
[-C--:B------:R-:W-:Y:S02]  /*7390*/  ISETP.GE.AND P1, PT, R7, R210.reuse, PT ;  /* 0x000000d20700720c */ /* 0x080fe40003f26270 */
[C---:B------:R-:W-:Y:S02]  /*73a0*/  ISETP.GE.AND P5, PT, R13.reuse, R215, PT ;  /* 0x000000d70d00720c */ /* 0x040fe40003fa6270 */
[----:B------:R-:W-:Y:S02]  /*73b0*/  ISETP.GE.AND P0, PT, R13, R210, PT ;  /* 0x000000d20d00720c */ /* 0x000fe40003f06270 */
[C---:B------:R-:W-:Y:S02]  /*73c0*/  ISETP.LT.OR P6, PT, R7.reuse, R216, P6 ;  /* 0x000000d80700720c */ /* 0x040fe400037c1670 */
[----:B------:R-:W-:Y:S02]  /*73d0*/  ISETP.LT.OR P1, PT, R7, R214, P1 ;  /* 0x000000d60700720c */ /* 0x000fe40000f21670 */
[----:B------:R-:W-:-:S02]  /*73e0*/  ISETP.LT.OR P5, PT, R13, R216, P5 ;  /* 0x000000d80d00720c */ /* 0x000fc40002fa1670 */
[----:B------:R-:W-:Y:S02]  /*73f0*/  ISETP.LT.OR P0, PT, R13, R214, P0 ;  /* 0x000000d60d00720c */ /* 0x000fe40000701670 */
[----:B------:R-:W-:Y:S02]  /*7400*/  FSEL R139, R139, -INF , !P2 ;  /* 0xff8000008b8b7808 */ /* 0x000fe40005000000 */
[----:B--2---:R-:W-:Y:S02]  /*7410*/  FSEL R138, R138, -INF , !P6 ;  /* 0xff8000008a8a7808 */ /* 0x004fe40007000000 */
[----:B-1----:R-:W-:Y:S02]  /*7420*/  FSEL R137, R137, -INF , !P1 ;  /* 0xff80000089897808 */ /* 0x002fe40004800000 */
[----:B------:R-:W-:Y:S02]  /*7430*/  FSEL R136, R136, -INF , !P5 ;  /* 0xff80000088887808 */ /* 0x000fe40006800000 */
[----:B---3--:R-:W-:Y:S01]  /*7440*/  FSEL R149, R149, -INF , !P0 ;  /* 0xff80000095957808 */ /* 0x008fe20004000000 */
        /* <DEDUP_REMOVED lines=59> */
.L_x_6686:
[----:B------:R-:W-:-:S04]  /*7800*/  ULEA UR5, -UR8, URZ, 0x6 ;  /* 0x0000003f08057291 */ /* 0x000fc8000f8e313f */
[----:B------:R-:W-:Y:S02]  /*7810*/  USHF.R.S32.HI UR4, URZ, 0x1f, UR5 ;  /* 0x0000001f3f047899 */ /* 0x000fe40008011405 */
[----:B------:R-:W-:-:S04]  /*7820*/  MOV R8, UR5 ;  /* 0x0000000500087c02 */ /* 0x000fc80008000f00 */
[----:B------:R-:W-:Y:S02]  /*7830*/  MOV R6, UR4 ;  /* 0x0000000400067c02 */ /* 0x000fe40008000f00 */
.L_x_6687:
        /* <DEDUP_REMOVED lines=29> */
.L_x_6685:
        /* <DEDUP_REMOVED lines=54> */
[----:B------:R-:W-:Y:S02]  /*7d70*/  FADD.FTZ R6, R3, -R6 ;  /* 0x8000000603067221 */ /* 0x000fe40000010000 */
[--C-:B------:R-:W-:Y:S01]  /*7d80*/  FFMA.FTZ R144, R0, c[0x0][0x23c], -R153.reuse ;  /* 0x00008f0000907a23 */ /* 0x100fe20000010899 */
[----:B------:R-:W-:Y:S01]  /*7d90*/  MUFU.EX2 R141, R141 ;  /* 0x0000008d008d7308 */ /* 0x000fe20000000800 */
[--C-:B------:R-:W-:Y:S02]  /*7da0*/  FFMA.FTZ R143, R134, c[0x0][0x23c], -R153.reuse ;  /* 0x00008f00868f7a23 */ /* 0x100fe40000010899 */
[----:B------:R-:W-:Y:S02]  /*7db0*/  FFMA.FTZ R142, R18, c[0x0][0x23c], -R153 ;  /* 0x00008f00128e7a23 */ /* 0x000fe40000010899 */
[--C-:B------:R-:W-:Y:S02]  /*7dc0*/  FFMA.FTZ R140, R135, c[0x0][0x23c], -R150.reuse ;  /* 0x00008f00878c7a23 */ /* 0x100fe40000010896 */
[--C-:B------:R-:W-:Y:S01]  /*7dd0*/  FFMA.FTZ R2, R17, c[0x0][0x23c], -R150.reuse ;  /* 0x00008f0011027a23 */ /* 0x100fe20000010896 */
[----:B------:R-:W-:Y:S01]  /*7de0*/  MUFU.EX2 R144, R144 ;  /* 0x0000009000907308 */ /* 0x000fe20000000800 */
[--C-:B------:R-:W-:Y:S01]  /*7df0*/  FFMA.FTZ R0, R19, c[0x0][0x23c], -R150.reuse ;  /* 0x00008f0013007a23 */ /* 0x100fe20000010896 */
[----:B------:R-:W-:Y:S01]  /*7e00*/  LDSM.16.MT88.4 R132, [R194+0xc800] ;  /* 0x00c80000c284783b */ /* 0x000fe20000004200 */
[----:B------:R-:W-:-:S02]  /*7e10*/  FFMA.FTZ R147, R5, c[0x0][0x23c], -R150 ;  /* 0x00008f0005937a23 */ /* 0x000fc40000010896 */
[----:B------:R-:W-:Y:S01]  /*7e20*/  FMUL.FTZ R148, R4, c[0x0][0x23c] ;  /* 0x00008f0004947a20 */ /* 0x000fe20000410000 */
[----:B------:R-:W1:Y:S01]  /*7e30*/  LDSM.16.MT88.4 R16, [R196+0xc000] ;  /* 0x00c00000c410783b */ /* 0x000e620000004200 */
        /* <DEDUP_REMOVED lines=342> */
.L_x_6682:
        /* <DEDUP_REMOVED lines=16> */
.L_x_6692:
        /* <DEDUP_REMOVED lines=65> */
.L_x_6689:
        /* <DEDUP_REMOVED lines=311> */
.L_x_6691:
        /* <DEDUP_REMOVED lines=24> */
.L_x_6690:
        /* <DEDUP_REMOVED lines=522> */
.L_x_6688:
        /* <DEDUP_REMOVED lines=276> */
.L_x_6694:
[----:B--234-:R-:W-:Y:S05]  /*df80*/  BSYNC B0 ;  /* 0x0000000000007941 */ /* 0x01cfea0003800000 */
.L_x_6693:
        /* <DEDUP_REMOVED lines=50> */
.L_x_6695:
        /* <DEDUP_REMOVED lines=13> */
.L_x_7877:


//--------------------- .text._ZN5flash24flash_fwd_splitkv_kernelI23Flash_fwd_kernel_traitsILi192ELi64ELi64ELi4ELb0ELb0EN7cutlass10bfloat16_tE19Flash_kernel_traitsILi192ELi64ELi64ELi4ES3_EELb0ELb1ELb1ELb0ELb0ELb0ELb1ELb0EEEvNS_16Flash_fwd_paramsE --------------------------
	.section	.text._ZN5flash24flash_fwd_splitkv_kernelI23Flash_fwd_kernel_traitsILi192ELi64ELi64ELi4ELb0ELb0EN7cutlass10bfloat16_tE19Flash_kernel_traitsILi192ELi64ELi64ELi4ES3_EELb0ELb1ELb1ELb0ELb0ELb0ELb1ELb0EEEvNS_16Flash_fwd_paramsE,"ax",@progbits
	.sectioninfo	@"SHI_REGISTERS=240"
	.align	128
        .global         _ZN5flash24flash_fwd_splitkv_kernelI23Flash_fwd_kernel_traitsILi192ELi64ELi64ELi4ELb0ELb0EN7cutlass10bfloat16_tE19Flash_kernel_traitsILi192ELi64ELi64ELi4ES3_EELb0ELb1ELb1ELb0ELb0ELb0ELb1ELb0EEEvNS_16Flash_fwd_paramsE
        .type           _ZN5flash24flash_fwd_splitkv_kernelI23Flash_fwd_kernel_traitsILi192ELi64ELi64ELi4ELb0ELb0EN7cutlass10bfloat16_tE19Flash_kernel_traitsILi192ELi64ELi64ELi4ES3_EELb0ELb1ELb1ELb0ELb0ELb0ELb1ELb0EEEvNS_16Flash_fwd_paramsE,@function
        .size           _ZN5flash24flash_fwd_splitkv_kernelI23Flash_fwd_kernel_traitsILi192ELi64ELi64ELi4ELb0ELb0EN7cutlass10bfloat16_tE19Flash_kernel_traitsILi192ELi64ELi64ELi4ES3_EELb0ELb1ELb1ELb0ELb0ELb0ELb1ELb0EEEvNS_16Flash_fwd_paramsE,(.L_x_7878 - _ZN5flash24flash_fwd_splitkv_kernelI23Flash_fwd_kernel_traitsILi192ELi64ELi64ELi4ELb0ELb0EN7cutlass10bfloat16_tE19Flash_kernel_traitsILi192ELi64ELi64ELi4ES3_EELb0ELb1ELb1ELb0ELb0ELb0ELb1ELb0EEEvNS_16Flash_fwd_paramsE)
        .other          _ZN5flash24flash_fwd_splitkv_kernelI23Flash_fwd_kernel_traitsILi192ELi64ELi64ELi4ELb0ELb0EN7cutlass10bfloat16_tE19Flash_kernel_traitsILi192ELi64ELi64ELi4ES3_EELb0ELb1ELb1ELb0ELb0ELb0ELb1ELb0EEEvNS_16Flash_fwd_paramsE,@"STO_CUDA_ENTRY STV_DEFAULT"
_ZN5flash24flash_fwd_splitkv_kernelI23Flash_fwd_kernel_traitsILi192ELi64ELi64ELi4ELb0ELb0EN7cutlass10bfloat16_tE19Flash_kernel_traitsILi192ELi64ELi64ELi4ES3_EELb0ELb1ELb1ELb0ELb0ELb0ELb1ELb0EEEvNS_16Flash_fwd_paramsE:
.text._ZN5flash24flash_fwd_splitkv_kernelI23Flash_fwd_kernel_traitsILi192ELi64ELi64ELi4ELb0ELb0EN7cutlass10bfloat16_tE19Flash_kernel_traitsILi192ELi64ELi64ELi4ES3_EELb0ELb1ELb1ELb0ELb0ELb0ELb1ELb0EEEvNS_16Flash_fwd_paramsE:
        /* <DEDUP_REMOVED lines=55> */
[----:B------:R-:W-:Y:S02]  /*0370*/  UMOV UR18, URZ ;  /* 0x0000003f00127c82 */ /* 0x000fe40008000000 */
        /* <DEDUP_REMOVED lines=21> */
.L_x_6696:
[----:B------:R-:W-:Y:S02]  /*04d0*/  ULDC UR7, c[0x0][0x218] ;  /* 0x0000860000077ab9 */ /* 0x000fe40000000800 */
.L_x_6697:
        /* <DEDUP_REMOVED lines=22> */
[----:B------:R-:W-:Y:S01]  /*0640*/  ULDC UR4, c[0x0][0x218] ;  /* 0x0000860000047ab9 */ /* 0x000fe20000000800 */
[----:B------:R-:W1:Y:S01]  /*0650*/  S2R R11, SR_TID.X ;  /* 0x00000000000b7919 */ /* 0x000e620000002100 */
[----:B------:R-:W-:Y:S01]  /*0660*/  UIADD3 UR4, UR4, 0x3f, URZ ;  /* 0x0000003f04047890 */ /* 0x000fe2000fffe03f */
[----:B------:R2:W3:Y:S01]  /*0670*/  R2UR UR8, R0 ;  /* 0x00000000000873c2 */ /* 0x0004e200000e0000 */
[----:B------:R-:W-:Y:S02]  /*0680*/  ULDC UR5, c[0x0][0x10] ;  /* 0x0000040000057ab9 */ /* 0x000fe40000000800 */
[----:B------:R-:W-:Y:S02]  /*0690*/  USHF.R.S32.HI UR9, URZ, 0x1f, UR4 ;  /* 0x0000001f3f097899 */ /* 0x000fe40008011404 */
[----:B------:R-:W-:Y:S02]  /*06a0*/  UMOV UR24, URZ ;  /* 0x0000003f00187c82 */ /* 0x000fe40008000000 */
[----:B------:R-:W-:-:S02]  /*06b0*/  ULEA.HI UR9, UR9, UR4, URZ, 0x6 ;  /* 0x0000000409097291 */ /* 0x000fc4000f8f303f */
[----:B------:R-:W-:Y:S02]  /*06c0*/  UIADD3 UR19, -UR14, 0x7f, UR12 ;  /* 0x0000007f0e137890 */ /* 0x000fe4000fffe10c */
[----:B------:R-:W-:-:S04]  /*06d0*/  ULEA.HI.SX32 UR9, UR9, UR5, 0x1a ;  /* 0x0000000509097291 */ /* 0x000fc8000f8fd23f */
[----:B------:R-:W-:-:S06]  /*06e0*/  UIADD3 UR9, UR9, -0x1, URZ ;  /* 0xffffffff09097890 */ /* 0x000fcc000fffe03f */
[----:B--2---:R-:W-:Y:S01]  /*06f0*/  IMAD.U32 R0, RZ, RZ, UR9 ;  /* 0x00000009ff007e24 */ /* 0x004fe2000f8e00ff */
[----:B---3--:R-:W2:Y:S01]  /*0700*/  I2F.RP R3, UR8 ;  /* 0x0000000800037d06 */ /* 0x008ea20008209400 */
[----:B------:R-:W-:-:S03]  /*0710*/  ULOP3.LUT UR9, UR9, UR5, URZ, 0x3c, !UPT ;  /* 0x0000000509097292 */ /* 0x000fc6000f8e3c3f */
[----:B------:R-:W-:-:S04]  /*0720*/  IABS R0, R0 ;  /* 0x0000000000007213 */ /* 0x000fc80000000000 */
[----:B------:R-:W3:Y:S01]  /*0730*/  R2UR UR7, R0 ;  /* 0x00000000000773c2 */ /* 0x000ee200000e0000 */
[----:B--2---:R-:W2:Y:S02]  /*0740*/  MUFU.RCP R2, R3 ;  /* 0x0000000300027308 */ /* 0x004ea40000001000 */
[----:B--2---:R-:W-:-:S06]  /*0750*/  IADD3 R2, R2, 0xffffffe, RZ ;  /* 0x0ffffffe02027810 */ /* 0x004fcc0007ffe0ff */
[----:B------:R-:W2:Y:S02]  /*0760*/  F2I.FTZ.U32.TRUNC.NTZ R2, R2 ;  /* 0x0000000200027305 */ /* 0x000ea4000021f000 */
[----:B--2---:R-:W2:Y:S02]  /*0770*/  R2UR UR25, R2 ;  /* 0x00000000021973c2 */ /* 0x004ea400000e0000 */
[----:B--2---:R-:W-:-:S04]  /*0780*/  UIADD3 UR4, URZ, -UR25, URZ ;  /* 0x800000193f047290 */ /* 0x004fc8000fffe03f */
[----:B------:R-:W-:-:S04]  /*0790*/  UIMAD UR4, UR4, UR8, URZ ;  /* 0x00000008040472a4 */ /* 0x000fc8000f8e023f */
[----:B------:R-:W-:-:S07]  /*07a0*/  UIMAD.WIDE.U32 UR24, UR25, UR4, UR24 ;  /* 0x00000004191872a5 */ /* 0x000fce000f8e0018 */
[----:B------:R-:W-:Y:S02]  /*07b0*/  UMOV UR17, UR25 ;  /* 0x0000001900117c82 */ /* 0x000fe40008000000 */
[----:B---3--:R-:W-:-:S07]  /*07c0*/  UIMAD.WIDE.U32 UR24, UR17, UR7, URZ ;  /* 0x00000007111872a5 */ /* 0x008fce000f8e003f */
[----:B------:R-:W-:Y:S02]  /*07d0*/  UMOV UR17, UR25 ;  /* 0x0000001900117c82 */ /* 0x000fe40008000000 */
[----:B------:R-:W-:-:S04]  /*07e0*/  UIADD3 UR4, -UR17, URZ, URZ ;  /* 0x0000003f11047290 */ /* 0x000fc8000fffe13f */
[----:B------:R-:W-:Y:S02]  /*07f0*/  UIMAD UR4, UR8, UR4, UR7 ;  /* 0x00000004080472a4 */ /* 0x000fe4000f8e0207 */
[----:B------:R-:W-:Y:S02]  /*0800*/  UIADD3 UR7, UR13, 0x3f, URZ ;  /* 0x0000003f0d077890 */ /* 0x000fe4000fffe03f */
[----:B------:R-:W-:-:S11]  /*0810*/  UISETP.GT.U32.AND UP0, UPT, UR8, UR4, UPT ;  /* 0x000000040800728c */ /* 0x000fd6000bf04070 */
[----:B------:R-:W-:Y:S02]  /*0820*/  @!UP0 UIADD3 UR4, UR4, -UR8, URZ ;  /* 0x8000000804048290 */ /* 0x000fe4000fffe03f */
[----:B------:R-:W-:Y:S02]  /*0830*/  @!UP0 UIADD3 UR17, UR17, 0x1, URZ ;  /* 0x0000000111118890 */ /* 0x000fe4000fffe03f */
[----:B------:R-:W-:Y:S02]  /*0840*/  UISETP.GE.U32.AND UP1, UPT, UR4, UR8, UPT ;  /* 0x000000080400728c */ /* 0x000fe4000bf26070 */
[----:B------:R-:W-:Y:S02]  /*0850*/  UISETP.GE.AND UP0, UPT, UR9, URZ, UPT ;  /* 0x0000003f0900728c */ /* 0x000fe4000bf06270 */
[----:B------:R-:W-:Y:S02]  /*0860*/  UIADD3 UR8, UR13, UR12, -UR14 ;  /* 0x0000000c0d087290 */ /* 0x000fe4000fffe80e */
[----:B------:R-:W-:-:S02]  /*0870*/  ULDC UR4, c[0x0][0x2e4] ;  /* 0x0000b90000047ab9 */ /* 0x000fc40000000800 */
[----:B------:R-:W-:Y:S02]  /*0880*/  UIADD3 UR4, UR8, -UR4, URZ ;  /* 0x8000000408047290 */ /* 0x000fe4000fffe03f */
[----:B------:R-:W-:Y:S02]  /*0890*/  USHF.R.S32.HI UR8, URZ, 0x1f, UR7 ;  /* 0x0000001f3f087899 */ /* 0x000fe40008011407 */
[----:B------:R-:W-:Y:S02]  /*08a0*/  @UP1 UIADD3 UR17, UR17, 0x1, URZ ;  /* 0x0000000111111890 */ /* 0x000fe4000fffe03f */
[----:B------:R-:W-:Y:S02]  /*08b0*/  UISETP.NE.AND UP1, UPT, URZ, UR5, UPT ;  /* 0x000000053f00728c */ /* 0x000fe4000bf25270 */
[----:B------:R-:W-:Y:S02]  /*08c0*/  @!UP0 UIADD3 UR17, -UR17, URZ, URZ ;  /* 0x0000003f11118290 */ /* 0x000fe4000fffe13f */
[----:B------:R-:W-:-:S02]  /*08d0*/  ULDC UR9, c[0x0][0x2e8] ;  /* 0x0000ba0000097ab9 */ /* 0x000fc40000000800 */
[----:B------:R-:W-:Y:S02]  /*08e0*/  UIADD3 UR9, UR19, UR9, UR13 ;  /* 0x0000000913097290 */ /* 0x000fe4000fffe00d */
[----:B------:R-:W-:Y:S02]  /*08f0*/  ULEA.HI UR8, UR8, UR7, URZ, 0x6 ;  /* 0x0000000708087291 */ /* 0x000fe4000f8f303f */
[----:B------:R-:W-:Y:S02]  /*0900*/  USHF.R.S32.HI UR7, URZ, 0x1f, UR9 ;  /* 0x0000001f3f077899 */ /* 0x000fe40008011409 */
[----:B------:R-:W-:Y:S02]  /*0910*/  @!UP1 ULOP3.LUT UR17, URZ, UR5, URZ, 0x33, !UPT ;  /* 0x000000053f119292 */ /* 0x000fe4000f8e333f */
[----:B------:R-:W-:Y:S02]  /*0920*/  USHF.R.S32.HI UR5, URZ, 0x1f, UR4 ;  /* 0x0000001f3f057899 */ /* 0x000fe40008011404 */
[----:B------:R-:W-:-:S02]  /*0930*/  UIMAD UR19, UR17, UR6, URZ ;  /* 0x00000006111372a4 */ /* 0x000fc4000f8e023f */
[----:B------:R-:W-:Y:S02]  /*0940*/  USHF.R.S32.HI UR8, URZ, 0x6, UR8 ;  /* 0x000000063f087899 */ /* 0x000fe40008011408 */
[----:B------:R-:W-:Y:S02]  /*0950*/  UIADD3 UR17, UR17, UR19, URZ ;  /* 0x0000001311117290 */ /* 0x000fe4000fffe03f */
[----:B------:R-:W-:Y:S02]  /*0960*/  ULEA.HI UR5, UR5, UR4, URZ, 0x6 ;  /* 0x0000000405057291 */ /* 0x000fe4000f8f303f */
[----:B------:R-:W-:Y:S02]  /*0970*/  ULEA.HI UR4, UR7, UR9, URZ, 0x6 ;  /* 0x0000000907047291 */ /* 0x000fe4000f8f303f */
[----:B------:R-:W-:Y:S02]  /*0980*/  UISETP.LT.AND UP0, UPT, UR8, UR17, UPT ;  /* 0x000000110800728c */ /* 0x000fe4000bf01270 */
[----:B------:R-:W-:-:S02]  /*0990*/  USHF.R.S32.HI UR5, URZ, 0x6, UR5 ;  /* 0x000000063f057899 */ /* 0x000fc40008011405 */
[----:B------:R-:W-:Y:S02]  /*09a0*/  USHF.R.S32.HI UR4, URZ, 0x6, UR4 ;  /* 0x000000063f047899 */ /* 0x000fe40008011404 */
[----:B------:R-:W-:Y:S02]  /*09b0*/  USEL UR8, UR8, UR17, UP0 ;  /* 0x0000001108087287 */ /* 0x000fe40008000000 */
[----:B------:R-:W-:Y:S02]  /*09c0*/  UISETP.LT.AND UP1, UPT, UR19, UR5, UPT ;  /* 0x000000051300728c */ /* 0x000fe4000bf21270 */
[----:B------:R-:W-:Y:S02]  /*09d0*/  UISETP.LT.AND UP0, UPT, UR8, UR4, UPT ;  /* 0x000000040800728c */ /* 0x000fe4000bf01270 */
[----:B------:R-:W-:Y:S02]  /*09e0*/  USEL UR19, UR19, UR5, !UP1 ;  /* 0x0000000513137287 */ /* 0x000fe4000c800000 */
[----:B------:R-:W-:-:S04]  /*09f0*/  USEL UR8, UR8, UR4, UP0 ;  /* 0x0000000408087287 */ /* 0x000fc80008000000 */
[----:B------:R-:W-:-:S06]  /*0a00*/  UISETP.GE.AND UP0, UPT, UR19, UR8, UPT ;  /* 0x000000081300728c */ /* 0x000fcc000bf06270 */
[----:B------:R-:W-:-:S13]  /*0a10*/  PLOP3.LUT P0, PT, PT, PT, UP0, 0x80, 0x0 ;  /* 0x000000000000781c */ /* 0x000fda0003f0f008 */
[----:B------:R-:W-:Y:S05]  /*0a20*/  @!P0 BRA `(.L_x_6698) ;  /* 0x000008e000008947 */ /* 0x000fea0003800000 */
[----:B-1----:R-:W-:Y:S01]  /*0a30*/  SHF.R.S32.HI R10, RZ, 0x1f, R11 ;  /* 0x0000001fff0a7819 */ /* 0x002fe2000001140b */
        /* <DEDUP_REMOVED lines=31> */
.L_x_6700:
[----:B------:R-:W-:Y:S05]  /*0c30*/  BSYNC B0 ;  /* 0x0000000000007941 */ /* 0x000fea0003800000 */
.L_x_6699:
        /* <DEDUP_REMOVED lines=10> */
.L_x_6702:
[----:B------:R-:W-:Y:S05]  /*0ce0*/  BSYNC B0 ;  /* 0x0000000000007941 */ /* 0x000fea0003800000 */
.L_x_6701:
        /* <DEDUP_REMOVED lines=10> */
.L_x_6704:
[----:B------:R-:W-:Y:S05]  /*0d90*/  BSYNC B0 ;  /* 0x0000000000007941 */ /* 0x000fea0003800000 */
.L_x_6703:
        /* <DEDUP_REMOVED lines=10> */
.L_x_6706:
[----:B------:R-:W-:Y:S05]  /*0e40*/  BSYNC B0 ;  /* 0x0000000000007941 */ /* 0x000fea0003800000 */
.L_x_6705:
        /* <DEDUP_REMOVED lines=10> */
.L_x_6708:
[----:B------:R-:W-:Y:S05]  /*0ef0*/  BSYNC B0 ;  /* 0x0000000000007941 */ /* 0x000fea0003800000 */
.L_x_6707:
        /* <DEDUP_REMOVED lines=10> */
.L_x_6710:
[----:B------:R-:W-:Y:S05]  /*0fa0*/  BSYNC B0 ;  /* 0x0000000000007941 */ /* 0x000fea0003800000 */
.L_x_6709:
        /* <DEDUP_REMOVED lines=10> */
.L_x_6712:
[----:B------:R-:W-:Y:S05]  /*1050*/  BSYNC B0 ;  /* 0x0000000000007941 */ /* 0x000fea0003800000 */
.L_x_6711:
        /* <DEDUP_REMOVED lines=10> */
.L_x_6714:
[----:B------:R-:W-:Y:S05]  /*1100*/  BSYNC B0 ;  /* 0x0000000000007941 */ /* 0x000fea0003800000 */
.L_x_6713:
        /* <DEDUP_REMOVED lines=32> */
.L_x_6698:
        /* <DEDUP_REMOVED lines=15> */
[----:B------:R-:W-:Y:S02]  /*1400*/  UMOV UR31, URZ ;  /* 0x0000003f001f7c82 */ /* 0x000fe40008000000 */
[----:B------:R-:W-:Y:S02]  /*1410*/  UPLOP3.LUT UP6, UPT, UPT, UPT, UPT, 0x40, 0x0 ;  /* 0x000000000000789c */ /* 0x000fe40003fce870 */
[----:B------:R-:W-:-:S03]  /*1420*/  UMOV UR17, UR27 ;  /* 0x0000001b00117c82 */ /* 0x000fc60008000000 */
[----:B------:R-:W-:Y:S02]  /*1430*/  @UP1 USHF.R.S32.HI UR9, URZ, 0x1f, UR27 ;  /* 0x0000001f3f091899 */ /* 0x000fe4000801141b */
[----:B------:R-:W-:Y:S02]  /*1440*/  @UP1 UIMAD.WIDE.U32 UR24, UR27, UR4, URZ ;  /* 0x000000041b1812a5 */ /* 0x000fe4000f8e003f */
[----:B------:R-:W-:Y:S02]  /*1450*/  @UP1 UIMAD UR9, UR9, UR4, URZ ;  /* 0x00000004090912a4 */ /* 0x000fe4000f8e023f */
[----:B------:R-:W-:Y:S02]  /*1460*/  @UP1 ULEA UR30, UP0, UR24, UR6, 0x2 ;  /* 0x00000006181e1291 */ /* 0x000fe4000f80103f */
[----:B------:R-:W-:-:S04]  /*1470*/  @UP1 UIMAD UR4, UR27, UR5, UR9 ;  /* 0x000000051b0412a4 */ /* 0x000fc8000f8e0209 */
[----:B------:R-:W-:-:S03]  /*1480*/  @UP1 UIADD3 UR4, UR25, UR4, URZ ;  /* 0x0000000419041290 */ /* 0x000fc6000fffe03f */
[----:B------:R1:W3:Y:S01]  /*1490*/  R2UR UR9, R0 ;  /* 0x00000000000973c2 */ /* 0x0002e200000e0000 */
        /* <DEDUP_REMOVED lines=9> */
[----:B------:R-:W-:-:S04]  /*1530*/  UMOV UR20, URZ ;  /* 0x0000003f00147c82 */ /* 0x000fc80008000000 */
        /* <DEDUP_REMOVED lines=9> */
[----:B------:R-:W-:-:S07]  /*15d0*/  UIMAD.WIDE.U32 UR20, UR21, UR4, UR20 ;  /* 0x00000004151472a5 */ /* 0x000fce000f8e0014 */
[----:B------:R-:W-:Y:S02]  /*15e0*/  UMOV UR7, UR21 ;  /* 0x0000001500077c82 */ /* 0x000fe40008000000 */
[----:B--2---:R-:W-:-:S03]  /*15f0*/  UIMAD.WIDE.U32 UR20, UR7, UR5, URZ ;  /* 0x00000005071472a5 */ /* 0x004fc6000f8e003f */
[----:B------:R-:W-:Y:S02]  /*1600*/  ULDC UR7, c[0x0][0x2d0] ;  /* 0x0000b40000077ab9 */ /* 0x000fe40000000800 */
        /* <DEDUP_REMOVED lines=16> */
[----:B------:R-:W-:Y:S01]  /*1710*/  IMAD.U32 R0, RZ, RZ, UR16 ;  /* 0x00000010ff007e24 */ /* 0x000fe2000f8e00ff */
[----:B------:R-:W-:Y:S01]  /*1720*/  ULDC UR23, c[0x0][0x1c8] ;  /* 0x0000720000177ab9 */ /* 0x000fe20000000800 */
[----:B------:R1:W2:Y:S01]  /*1730*/  LDG.E R2, [R8.64] ;  /* 0x0000000a08027981 */ /* 0x0002a2000c1e1900 */
[----:B------:R-:W3:Y:S01]  /*1740*/  I2F.RP R5, R4 ;  /* 0x0000000400057306 */ /* 0x000ee20000209400 */
[----:B------:R-:W-:Y:S01]  /*1750*/  ULOP3.LUT UR23, UR16, UR23, URZ, 0x3c, !UPT ;  /* 0x0000001710177292 */ /* 0x000fe2000f8e3c3f */
[----:B------:R-:W-:Y:S01]  /*1760*/  IABS R0, R0 ;  /* 0x0000000000007213 */ /* 0x000fe20000000000 */
[----:B------:R-:W-:-:S02]  /*1770*/  UIADD3 UR21, -UR21, URZ, URZ ;  /* 0x0000003f15157290 */ /* 0x000fc4000fffe13f */
[----:B------:R-:W-:Y:S02]  /*1780*/  ULDC.64 UR4, c[0x0][0x180] ;  /* 0x0000600000047ab9 */ /* 0x000fe40000000a00 */
[----:B------:R-:W-:Y:S01]  /*1790*/  ISETP.LE.AND P0, PT, RZ, UR23, PT ;  /* 0x00000017ff007c0c */ /* 0x000fe2000bf03270 */
[----:B------:R-:W-:-:S04]  /*17a0*/  UIMAD UR7, UR21, UR7, UR6 ;  /* 0x00000007150772a4 */ /* 0x000fc8000f8e0206 */
[----:B------:R-:W-:Y:S01]  /*17b0*/  USHF.R.S32.HI UR6, URZ, 0x1f, UR7 ;  /* 0x0000001f3f067899 */ /* 0x000fe20008011407 */
[----:B---3--:R-:W3:Y:S02]  /*17c0*/  MUFU.RCP R6, R5 ;  /* 0x0000000500067308 */ /* 0x008ee40000001000 */
[----:B---3--:R-:W-:-:S06]  /*17d0*/  IADD3 R6, R6, 0xffffffe, RZ ;  /* 0x0ffffffe06067810 */ /* 0x008fcc0007ffe0ff */
[----:B------:R-:W3:Y:S02]  /*17e0*/  F2I.FTZ.U32.TRUNC.NTZ R7, R6 ;  /* 0x0000000600077305 */ /* 0x000ee4000021f000 */
[----:B---3--:R-:W-:Y:S01]  /*17f0*/  IMAD.MOV R3, RZ, RZ, -R7 ;  /* 0x000000ffff037224 */ /* 0x008fe200078e0a07 */
[----:B------:R-:W-:-:S03]  /*1800*/  MOV R6, RZ ;  /* 0x000000ff00067202 */ /* 0x000fc60000000f00 */
[----:B------:R-:W-:-:S04]  /*1810*/  IMAD R3, R3, R4, RZ ;  /* 0x0000000403037224 */ /* 0x000fc800078e02ff */
[----:B------:R-:W-:-:S06]  /*1820*/  IMAD.HI.U32 R3, R7, R3, R6 ;  /* 0x0000000307037227 */ /* 0x000fcc00078e0006 */
[----:B-1----:R-:W-:-:S04]  /*1830*/  IMAD.HI.U32 R8, R3, R0, RZ ;  /* 0x0000000003087227 */ /* 0x002fc800078e00ff */
        /* <DEDUP_REMOVED lines=17> */
[----:B------:R-:W-:-:S03]  /*1950*/  UIMAD UR20, UR18, UR5, UR20 ;  /* 0x00000005121472a4 */ /* 0x000fc6000f8e0214 */
[----:B------:R-:W-:Y:S02]  /*1960*/  ULDC.64 UR4, c[0x0][0x198] ;  /* 0x0000660000047ab9 */ /* 0x000fe40000000a00 */
[----:B------:R-:W-:Y:S02]  /*1970*/  UIADD3 UR25, UR25, UR20, URZ ;  /* 0x0000001419197290 */ /* 0x000fe4000fffe03f */
[----:B------:R-:W-:Y:S02]  /*1980*/  UIMAD UR20, UR6, UR4, URZ ;  /* 0x00000004061472a4 */ /* 0x000fe4000f8e023f */
[----:B------:R-:W-:Y:S02]  /*1990*/  UIMAD.WIDE.U32 UR24, UR7, UR4, UR24 ;  /* 0x00000004071872a5 */ /* 0x000fe4000f8e0018 */
        /* <DEDUP_REMOVED lines=13> */
.L_x_6715:
        /* <DEDUP_REMOVED lines=19> */
.L_x_6717:
[----:B------:R-:W-:Y:S01]  /*1ba0*/  IABS R3, c[0x0][0x1c8] ;  /* 0x0000720000037a13 */ /* 0x000fe20000000000 */
[----:B------:R-:W-:Y:S01]  /*1bb0*/  IMAD.U32 R0, RZ, RZ, UR16 ;  /* 0x00000010ff007e24 */ /* 0x000fe2000f8e00ff */
[----:B------:R-:W-:Y:S02]  /*1bc0*/  ULDC UR4, c[0x0][0x1c8] ;  /* 0x0000720000047ab9 */ /* 0x000fe40000000800 */
[----:B------:R-:W1:Y:S01]  /*1bd0*/  I2F.RP R6, R3 ;  /* 0x0000000300067306 */ /* 0x000e620000209400 */
[----:B------:R-:W-:Y:S01]  /*1be0*/  ULOP3.LUT UR4, UR16, UR4, URZ, 0x3c, !UPT ;  /* 0x0000000410047292 */ /* 0x000fe2000f8e3c3f */
[----:B------:R-:W-:Y:S01]  /*1bf0*/  IABS R0, R0 ;  /* 0x0000000000007213 */ /* 0x000fe20000000000 */
[----:B------:R-:W-:Y:S02]  /*1c00*/  ULEA UR7, UR8, 0xffffffc0, 0x6 ;  /* 0xffffffc008077891 */ /* 0x000fe4000f8e303f */
[----:B------:R-:W-:Y:S02]  /*1c10*/  UMOV UR25, UR23 ;  /* 0x0000001700197c82 */ /* 0x000fe40008000000 */
[----:B------:R-:W-:Y:S01]  /*1c20*/  ISETP.LE.AND P2, PT, RZ, UR4, PT ;  /* 0x00000004ff007c0c */ /* 0x000fe2000bf43270 */
[----:B------:R-:W-:-:S02]  /*1c30*/  USHF.R.S32.HI UR6, URZ, 0x1f, UR7 ;  /* 0x0000001f3f067899 */ /* 0x000fc40008011407 */
[----:B------:R-:W-:Y:S02]  /*1c40*/  ULDC.64 UR4, c[0x0][0x198] ;  /* 0x0000660000047ab9 */ /* 0x000fe40000000a00 */
[----:B------:R-:W-:Y:S02]  /*1c50*/  UIMAD UR21, UR6, UR4, URZ ;  /* 0x00000004061572a4 */ /* 0x000fe4000f8e023f */
[----:B------:R-:W-:Y:S01]  /*1c60*/  UIMAD.WIDE.U32 UR24, UR7, UR4, UR24 ;  /* 0x00000004071872a5 */ /* 0x000fe2000f8e0018 */
[----:B-1----:R-:W1:Y:S01]  /*1c70*/  MUFU.RCP R4, R6 ;  /* 0x0000000600047308 */ /* 0x002e620000001000 */
[----:B------:R-:W-:Y:S02]  /*1c80*/  UIMAD UR4, UR7, UR5, UR21 ;  /* 0x00000005070472a4 */ /* 0x000fe4000f8e0215 */
[----:B------:R-:W-:Y:S02]  /*1c90*/  @UP0 UIADD3 UR20, UR18, UR20, URZ ;  /* 0x0000001412140290 */ /* 0x000fe4000fffe03f */
[----:B------:R-:W-:-:S06]  /*1ca0*/  UIADD3 UR4, UR25, UR4, URZ ;  /* 0x0000000419047290 */ /* 0x000fcc000fffe03f */
[----:B------:R-:W-:Y:S01]  /*1cb0*/  MOV R19, UR4 ;  /* 0x0000000400137c02 */ /* 0x000fe20008000f00 */
[----:B------:R-:W-:Y:S01]  /*1cc0*/  ULDC.64 UR4, c[0x0][0x1a0] ;  /* 0x0000680000047ab9 */ /* 0x000fe20000000a00 */
[----:B-1----:R-:W-:-:S04]  /*1cd0*/  IADD3 R4, R4, 0xffffffe, RZ ;  /* 0x0ffffffe04047810 */ /* 0x002fc80007ffe0ff */
[----:B------:R-:W1:Y:S02]  /*1ce0*/  F2I.FTZ.U32.TRUNC.NTZ R5, R4 ;  /* 0x0000000400057305 */ /* 0x000e64000021f000 */
[----:B-1----:R-:W-:Y:S01]  /*1cf0*/  IMAD.MOV R2, RZ, RZ, -R5 ;  /* 0x000000ffff027224 */ /* 0x002fe200078e0a05 */
[----:B------:R-:W-:-:S03]  /*1d00*/  MOV R4, RZ ;  /* 0x000000ff00047202 */ /* 0x000fc60000000f00 */
[----:B------:R-:W-:-:S04]  /*1d10*/  IMAD R2, R2, R3, RZ ;  /* 0x0000000302027224 */ /* 0x000fc800078e02ff */
[----:B------:R-:W-:-:S04]  /*1d20*/  IMAD.HI.U32 R5, R5, R2, R4 ;  /* 0x0000000205057227 */ /* 0x000fc800078e0004 */
[----:B------:R-:W-:-:S04]  /*1d30*/  IMAD.MOV.U32 R2, RZ, RZ, R0 ;  /* 0x000000ffff027224 */ /* 0x000fc800078e0000 */
        /* <DEDUP_REMOVED lines=10> */
[----:B------:R-:W-:Y:S01]  /*1de0*/  ISETP.NE.AND P1, PT, RZ, c[0x0][0x1c8], PT ;  /* 0x00007200ff007a0c */ /* 0x000fe20003f25270 */
[----:B------:R-:W-:-:S04]  /*1df0*/  @UP0 UIMAD.WIDE.U32 UR24, UR20, UR4, URZ ;  /* 0x00000004141802a5 */ /* 0x000fc8000f8e003f */
[----:B------:R-:W-:-:S06]  /*1e00*/  @UP0 UIMAD UR20, UR20, UR5, UR25 ;  /* 0x00000005141402a4 */ /* 0x000fcc000f8e0219 */
        /* <DEDUP_REMOVED lines=18> */
[----:B------:R-:W-:Y:S02]  /*1f30*/  UMOV UR20, UR24 ;  /* 0x0000001800147c82 */ /* 0x000fe40008000000 */
[----:B------:R-:W-:Y:S02]  /*1f40*/  UIMAD UR5, UR17, UR5, UR18 ;  /* 0x00000005110572a4 */ /* 0x000fe4000f8e0212 */
[----:B------:R-:W-:-:S04]  /*1f50*/  UIMAD.WIDE.U32 UR24, UR17, UR4, UR20 ;  /* 0x00000004111872a5 */ /* 0x000fc8000f8e0014 */
[----:B------:R-:W-:Y:S02]  /*1f60*/  UIADD3 UR20, UR25, UR5, URZ ;  /* 0x0000000519147290 */ /* 0x000fe4000fffe03f */
.L_x_6716:
[----:B------:R-:W-:Y:S01]  /*1f70*/  SHF.R.S32.HI R4, RZ, 0x1f, R11 ;  /* 0x0000001fff047819 */ /* 0x000fe2000001140b */
[----:B------:R-:W-:Y:S01]  /*1f80*/  UISETP.NE.AND UP0, UPT, UR15, -0x1, UPT ;  /* 0xffffffff0f00788c */ /* 0x000fe2000bf05270 */
[----:B------:R-:W1:Y:S01]  /*1f90*/  S2R R21, SR_CTAID.X ;  /* 0x0000000000157919 */ /* 0x000e620000002500 */
[----:B------:R-:W-:Y:S01]  /*1fa0*/  ULDC.64 UR4, c[0x0][0x190] ;  /* 0x0000640000047ab9 */ /* 0x000fe20000000a00 */
[CC--:B------:R-:W-:Y:S01]  /*1fb0*/  LEA.HI R2, R4.reuse, R11.reuse, RZ, 0x3 ;  /* 0x0000000b04027211 */ /* 0x0c0fe200078f18ff */
[----:B------:R-:W-:Y:S01]  /*1fc0*/  UIADD3 UR18, -UR12, UR14, URZ ;  /* 0x0000000e0c127290 */ /* 0x000fe2000fffe13f */
[----:B------:R-:W-:Y:S01]  /*1fd0*/  LEA.HI R0, R4, R11, RZ, 0x4 ;  /* 0x0000000b04007211 */ /* 0x000fe200078f20ff */
[----:B------:R-:W-:Y:S01]  /*1fe0*/  IMAD R7, R7, c[0x0][0x1b8], RZ ;  /* 0x00006e0007077a24 */ /* 0x000fe200078e02ff */
[----:B------:R-:W-:Y:S01]  /*1ff0*/  SHF.R.S32.HI R16, RZ, 0x3, R2 ;  /* 0x00000003ff107819 */ /* 0x000fe20000011402 */
[----:B------:R-:W-:Y:S01]  /*2000*/  USHF.R.S32.HI UR23, URZ, 0x1f, UR16 ;  /* 0x0000001f3f177899 */ /* 0x000fe20008011410 */
[----:B------:R-:W-:Y:S01]  /*2010*/  LOP3.LUT R2, R2, 0xfffffff8, RZ, 0xc0, !PT ;  /* 0xfffffff802027812 */ /* 0x000fe200078ec0ff */
[----:B------:R-:W-:Y:S01]  /*2020*/  BSSY B0, `(.L_x_6718) ;  /* 0x000006f000007945 */ /* 0x000fe20003800000 */
[----:B------:R-:W-:Y:S01]  /*2030*/  SHF.R.S32.HI R193, RZ, 0x4, R0 ;  /* 0x00000004ffc17819 */ /* 0x000fe20000011400 */
[----:B------:R-:W-:Y:S01]  /*2040*/  IMAD.SHL.U32 R196, R16, 0x40, RZ ;  /* 0x0000004010c47824 */ /* 0x000fe200078e00ff */
[----:B------:R-:W-:Y:S01]  /*2050*/  @UP0 UIMAD.WIDE.U32 UR28, UR15, UR4, URZ ;  /* 0x000000040f1c02a5 */ /* 0x000fe2000f8e003f */
[----:B------:R-:W-:Y:S01]  /*2060*/  IMAD.IADD R2, R11, 0x1, -R2 ;  /* 0x000000010b027824 */ /* 0x000fe200078e0a02 */
[----:B------:R-:W-:-:S02]  /*2070*/  LEA.HI R6, R0, R193, RZ, 0x1 ;  /* 0x000000c100067211 */ /* 0x000fc400078f08ff */
[----:B------:R-:W-:Y:S01]  /*2080*/  LOP3.LUT R196, R196, 0x1c0, RZ, 0xc0, !PT ;  /* 0x000001c0c4c47812 */ /* 0x000fe200078ec0ff */
[----:B------:R-:W-:Y:S01]  /*2090*/  IMAD.SHL.U32 R197, R2, 0x8, RZ ;  /* 0x0000000802c57824 */ /* 0x000fe200078e00ff */
[----:B------:R-:W-:Y:S01]  /*20a0*/  LOP3.LUT R0, R0, 0xfffffff0, RZ, 0xc0, !PT ;  /* 0xfffffff000007812 */ /* 0x000fe200078ec0ff */
[----:B------:R-:W-:Y:S01]  /*20b0*/  @UP0 UIMAD UR17, UR15, UR5, UR29 ;  /* 0x000000050f1102a4 */ /* 0x000fe2000f8e021d */
[----:B------:R-:W-:Y:S01]  /*20c0*/  SHF.R.S32.HI R17, RZ, 0x1f, R16 ;  /* 0x0000001fff117819 */ /* 0x000fe20000011410 */
[----:B------:R-:W-:Y:S01]  /*20d0*/  @!UP0 USHF.R.S32.HI UR15, URZ, 0x1f, UR27 ;  /* 0x0000001f3f0f8899 */ /* 0x000fe2000801141b */
[----:B------:R-:W-:Y:S01]  /*20e0*/  LOP3.LUT R5, R196, 0x38, R197, 0xf8, !PT ;  /* 0x00000038c4057812 */ /* 0x000fe200078ef8c5 */
[----:B------:R-:W-:Y:S01]  /*20f0*/  IMAD.IADD R0, R11, 0x1, -R0 ;  /* 0x000000010b007824 */ /* 0x000fe200078e0a00 */
[----:B------:R-:W-:Y:S01]  /*2100*/  SHF.R.U32.HI R196, RZ, 0x3, R196 ;  /* 0x00000003ffc47819 */ /* 0x000fe200000116c4 */
[----:B------:R-:W-:Y:S01]  /*2110*/  ULDC.64 UR4, c[0x0][0x178] ;  /* 0x00005e0000047ab9 */ /* 0x000fe20000000a00 */
[----:B------:R-:W-:Y:S01]  /*2120*/  IADD3 R12, P0, R197, UR24, RZ ;  /* 0x00000018c50c7c10 */ /* 0x000fe2000ff1e0ff */
[----:B------:R-:W-:Y:S01]  /*2130*/  @!UP0 UIMAD UR15, UR15, UR4, URZ ;  /* 0x000000040f0f82a4 */ /* 0x000fe2000f8e023f */
[----:B------:R-:W-:Y:S01]  /*2140*/  LOP3.LUT R196, R5, R196, RZ, 0x3c, !PT ;  /* 0x000000c405c47212 */ /* 0x000fe200078e3cff */
[----:B------:R-:W-:Y:S01]  /*2150*/  @!UP0 UIMAD.WIDE.U32 UR32, UR27, UR4, URZ ;  /* 0x000000041b2082a5 */ /* 0x000fe2000f8e003f */
[-C--:B------:R-:W-:Y:S01]  /*2160*/  LEA.HI R5, R4, R11.reuse, RZ, 0x6 ;  /* 0x0000000b04057211 */ /* 0x080fe200078f30ff */
[----:B------:R-:W-:Y:S01]  /*2170*/  @!UP0 UIMAD UR5, UR27, UR5, UR15 ;  /* 0x000000051b0582a4 */ /* 0x000fe2000f8e020f */
[----:B------:R-:W-:Y:S01]  /*2180*/  SHF.R.S32.HI R3, RZ, 0x1f, R0 ;  /* 0x0000001fff037819 */ /* 0x000fe20000011400 */
[----:B------:R-:W-:Y:S01]  /*2190*/  IMAD R133, R17, c[0x0][0x198], RZ ;  /* 0x0000660011857a24 */ /* 0x000fe200078e02ff */
[----:B------:R-:W-:Y:S01]  /*21a0*/  IADD3 R18, P1, R197, R18, RZ ;  /* 0x00000012c5127210 */ /* 0x000fe20007f3e0ff */
[----:B------:R-:W-:Y:S01]  /*21b0*/  IMAD.SHL.U32 R5, R5, 0x8, RZ ;  /* 0x0000000805057824 */ /* 0x000fe200078e00ff */
[----:B------:R-:W-:Y:S01]  /*21c0*/  LEA.HI R3, R3, R0, RZ, 0x3 ;  /* 0x0000000003037211 */ /* 0x000fe200078f18ff */
[----:B------:R-:W-:Y:S01]  /*21d0*/  @!UP0 UMOV UR28, UR32 ;  /* 0x00000020001c8c82 */ /* 0x000fe20008000000 */
[----:B------:R-:W-:Y:S01]  /*21e0*/  LOP3.LUT R6, R6, 0xfffffffe, RZ, 0xc0, !PT ;  /* 0xfffffffe06067812 */ /* 0x000fe200078ec0ff */
[----:B------:R-:W-:Y:S01]  /*21f0*/  @!UP0 UIADD3 UR17, UR33, UR5, URZ ;  /* 0x0000000521118290 */ /* 0x000fe2000fffe03f */
[----:B------:R-:W-:Y:S01]  /*2200*/  LOP3.LUT R9, R3, 0xfffffff8, RZ, 0xc0, !PT ;  /* 0xfffffff803097812 */ /* 0x000fe200078ec0ff */
[----:B------:R-:W-:Y:S01]  /*2210*/  IMAD R133, R16, c[0x0][0x19c], R133 ;  /* 0x0000670010857a24 */ /* 0x000fe200078e0285 */
[----:B------:R-:W-:Y:S01]  /*2220*/  LOP3.LUT R196, R196, 0xfffffe00, R5, 0xf8, !PT ;  /* 0xfffffe00c4c47812 */ /* 0x000fe200078ef805 */
[----:B------:R-:W-:Y:S01]  /*2230*/  IMAD.IADD R193, R193, 0x1, -R6 ;  /* 0x00000001c1c17824 */ /* 0x000fe200078e0a06 */
[----:B------:R-:W-:Y:S01]  /*2240*/  SHF.R.S32.HI R5, RZ, 0x1f, R197 ;  /* 0x0000001fff057819 */ /* 0x000fe200000114c5 */
[----:B------:R-:W-:Y:S01]  /*2250*/  IMAD.IADD R0, R0, 0x1, -R9 ;  /* 0x0000000100007824 */ /* 0x000fe200078e0a09 */
[----:B------:R-:W-:Y:S01]  /*2260*/  ULDC.64 UR4, c[0x0][0x1a8] ;  /* 0x00006a0000047ab9 */ /* 0x000fe20000000a00 */
[----:B------:R-:W-:Y:S01]  /*2270*/  IMAD R6, R8, c[0x0][0x1bc], R7 ;  /* 0x00006f0008067a24 */ /* 0x000fe200078e0207 */
[C---:B------:R-:W-:Y:S01]  /*2280*/  IADD3.X R13, R5.reuse, UR20, RZ, P0, !PT ;  /* 0x00000014050d7c10 */ /* 0x040fe200087fe4ff */
[----:B------:R-:W-:Y:S01]  /*2290*/  IMAD.X R19, R5, 0x1, R10, P1 ;  /* 0x0000000105137824 */ /* 0x000fe200008e060a */
[----:B------:R-:W-:Y:S01]  /*22a0*/  IADD3 R14, P0, R197, UR28, RZ ;  /* 0x0000001cc50e7c10 */ /* 0x000fe2000ff1e0ff */
[----:B------:R-:W-:Y:S01]  /*22b0*/  UIMAD UR4, UR23, UR4, URZ ;  /* 0x00000004170472a4 */ /* 0x000fe2000f8e023f */
[----:B------:R-:W-:Y:S01]  /*22c0*/  LEA.HI R89, R4, R11, RZ, 0x5 ;  /* 0x0000000b04597211 */ /* 0x000fe200078f28ff */
[----:B------:R-:W-:Y:S01]  /*22d0*/  IMAD.WIDE.U32 R134, R16, c[0x0][0x198], R18 ;  /* 0x0000660010867a25 */ /* 0x000fe200078e0012 */
[----:B------:R-:W-:Y:S01]  /*22e0*/  IADD3.X R15, R5, UR17, RZ, P0, !PT ;  /* 0x00000011050f7c10 */ /* 0x000fe200087fe4ff */
[----:B------:R-:W-:Y:S01]  /*22f0*/  UIMAD UR4, UR16, UR5, UR4 ;  /* 0x00000005100472a4 */ /* 0x000fe2000f8e0204 */
[C---:B------:R-:W-:Y:S01]  /*2300*/  R2P PR, R0.reuse, 0x6 ;  /* 0x0000000600007804 */ /* 0x040fe20000000000 */
[----:B------:R-:W-:Y:S01]  /*2310*/  IMAD.SHL.U32 R0, R0, 0x40, RZ ;  /* 0x0000004000007824 */ /* 0x000fe200078e00ff */
[----:B------:R-:W-:Y:S01]  /*2320*/  IADD3 R144, P0, R16, UR7, RZ ;  /* 0x0000000710907c10 */ /* 0x000fe2000ff1e0ff */
[----:B------:R-:W-:Y:S01]  /*2330*/  IMAD.IADD R133, R135, 0x1, R133 ;  /* 0x0000000187857824 */ /* 0x000fe200078e0285 */
[----:B------:R-:W-:Y:S01]  /*2340*/  IADD3 R4, R197, 0x40, RZ ;  /* 0x00000040c5047810 */ /* 0x000fe20007ffe0ff */
[----:B------:R-:W-:Y:S01]  /*2350*/  IMAD.SHL.U32 R5, R193, 0x8, RZ ;  /* 0x00000008c1057824 */ /* 0x000fe200078e00ff */
[----:B------:R-:W-:Y:S01]  /*2360*/  IADD3.X R135, R17, UR6, RZ, P0, !PT ;  /* 0x0000000611877c10 */ /* 0x000fe200087fe4ff */
[----:B------:R-:W-:Y:S01]  /*2370*/  IMAD.WIDE.U32 R8, R8, c[0x0][0x1b8], R12 ;  /* 0x00006e0008087a25 */ /* 0x000fe200078e000c */
[----:B------:R-:W-:-:S02]  /*2380*/  LOP3.LUT R0, R0, 0x1c0, RZ, 0xc0, !PT ;  /* 0x000001c000007812 */ /* 0x000fc400078ec0ff */
[----:B------:R-:W-:Y:S01]  /*2390*/  ISETP.GE.AND P0, PT, R16, UR18, PT ;  /* 0x0000001210007c0c */ /* 0x000fe2000bf06270 */
[----:B------:R-:W-:Y:S01]  /*23a0*/  IMAD.U32 R12, RZ, RZ, UR16 ;  /* 0x00000010ff0c7e24 */ /* 0x000fe2000f8e00ff */
[----:B------:R-:W-:Y:S01]  /*23b0*/  LOP3.LUT R5, R0, 0x8, R5, 0xf8, !PT ;  /* 0x0000000800057812 */ /* 0x000fe200078ef805 */
[----:B------:R-:W-:Y:S01]  /*23c0*/  IMAD.IADD R7, R9, 0x1, R6 ;  /* 0x0000000109077824 */ /* 0x000fe200078e0206 */
[----:B------:R-:W-:Y:S01]  /*23d0*/  SHF.R.U32.HI R0, RZ, 0x3, R0 ;  /* 0x00000003ff007819 */ /* 0x000fe20000011600 */
[----:B------:R-:W-:Y:S02]  /*23e0*/  IMAD R135, R135, c[0x0][0x1a0], RZ ;  /* 0x0000680087877a24 */ /* 0x000fe400078e02ff */
[----:B------:R-:W-:Y:S01]  /*23f0*/  IMAD.MOV.U32 R6, RZ, RZ, R8 ;  /* 0x000000ffff067224 */ /* 0x000fe200078e0008 */
[----:B------:R-:W-:Y:S01]  /*2400*/  LOP3.LUT R0, R5, R0, RZ, 0x3c, !PT ;  /* 0x0000000005007212 */ /* 0x000fe200078e3cff */
[----:B------:R-:W-:-:S04]  /*2410*/  IMAD.WIDE.U32 R12, R12, c[0x0][0x1a8], R14 ;  /* 0x00006a000c0c7a25 */ /* 0x000fc800078e000e */
[C---:B------:R-:W-:Y:S01]  /*2420*/  IMAD R135, R144.reuse, c[0x0][0x1a4], R135 ;  /* 0x0000690090877a24 */ /* 0x040fe200078e0287 */
[----:B------:R-:W-:Y:S01]  /*2430*/  IADD3 R19, R13, UR4, RZ ;  /* 0x000000040d137c10 */ /* 0x000fe2000fffe0ff */
[----:B------:R-:W-:Y:S02]  /*2440*/  IMAD.SHL.U32 R3, R3, 0x40, RZ ;  /* 0x0000004003037824 */ /* 0x000fe400078e00ff */
[----:B------:R-:W-:Y:S01]  /*2450*/  IMAD.WIDE.U32 R144, R144, c[0x0][0x1a0], R6 ;  /* 0x0000680090907a25 */ /* 0x000fe200078e0006 */
[----:B------:R-:W-:Y:S02]  /*2460*/  LOP3.LUT R6, R89, 0xffffffe0, RZ, 0xc0, !PT ;  /* 0xffffffe059067812 */ /* 0x000fe400078ec0ff */
[----:B------:R-:W-:Y:S01]  /*2470*/  LOP3.LUT R0, R0, 0xfffffe00, R3, 0xf8, !PT ;  /* 0xfffffe0000007812 */ /* 0x000fe200078ef803 */
[----:B------:R-:W-:Y:S01]  /*2480*/  IMAD.MOV.U32 R7, RZ, RZ, 0x10 ;  /* 0x00000010ff077424 */ /* 0x000fe200078e00ff */
[----:B------:R-:W-:Y:S01]  /*2490*/  SHF.R.S32.HI R89, RZ, 0x5, R89 ;  /* 0x00000005ff597819 */ /* 0x000fe20000011459 */
[----:B------:R-:W-:Y:S01]  /*24a0*/  IMAD.MOV.U32 R5, RZ, RZ, 0x20 ;  /* 0x00000020ff057424 */ /* 0x000fe200078e00ff */
[----:B------:R-:W-:Y:S01]  /*24b0*/  IADD3 R3, R197, 0x80, RZ ;  /* 0x00000080c5037810 */ /* 0x000fe20007ffe0ff */
[----:B-1----:R-:W-:Y:S01]  /*24c0*/  IMAD.WIDE R20, R21, 0x40, R16 ;  /* 0x0000004015147825 */ /* 0x002fe200078e0210 */
        /* <DEDUP_REMOVED lines=36> */
.L_x_6719:
[----:B------:R-:W-:Y:S05]  /*2710*/  BSYNC B0 ;  /* 0x0000000000007941 */ /* 0x000fea0003800000 */
.L_x_6718:
        /* <DEDUP_REMOVED lines=37> */
.L_x_6721:
[----:B------:R-:W-:Y:S05]  /*2970*/  BSYNC B0 ;  /* 0x0000000000007941 */ /* 0x000fea0003800000 */
.L_x_6720:
        /* <DEDUP_REMOVED lines=37> */
.L_x_6723:
[----:B------:R-:W-:Y:S05]  /*2bd0*/  BSYNC B0 ;  /* 0x0000000000007941 */ /* 0x000fea0003800000 */
.L_x_6722:
        /* <DEDUP_REMOVED lines=36> */
.L_x_6725:
[----:B------:R-:W-:Y:S05]  /*2e20*/  BSYNC B0 ;  /* 0x0000000000007941 */ /* 0x000fea0003800000 */
.L_x_6724:
        /* <DEDUP_REMOVED lines=31> */
.L_x_6727:
[----:B------:R-:W-:Y:S05]  /*3020*/  BSYNC B0 ;  /* 0x0000000000007941 */ /* 0x000fea0003800000 */
.L_x_6726:
        /* <DEDUP_REMOVED lines=33> */
.L_x_6729:
[----:B------:R-:W-:Y:S05]  /*3240*/  BSYNC B0 ;  /* 0x0000000000007941 */ /* 0x000fea0003800000 */
.L_x_6728:
        /* <DEDUP_REMOVED lines=32> */
.L_x_6731:
[----:B------:R-:W-:Y:S05]  /*3450*/  BSYNC B0 ;  /* 0x0000000000007941 */ /* 0x000fea0003800000 */
.L_x_6730:
        /* <DEDUP_REMOVED lines=33> */
.L_x_6733:
[----:B------:R-:W-:Y:S05]  /*3670*/  BSYNC B0 ;  /* 0x0000000000007941 */ /* 0x000fea0003800000 */
.L_x_6732:
        /* <DEDUP_REMOVED lines=36> */
[----:B---3--:R-:W-:Y:S01]  /*38c0*/  @!P2 IMAD.MOV.U32 R10, RZ, RZ, R212 ;  /* 0x000000ffff0aa224 */ /* 0x008fe200078e00d4 */
        /* <DEDUP_REMOVED lines=17> */
.L_x_6735:
[----:B------:R-:W-:Y:S05]  /*39e0*/  BSYNC B0 ;  /* 0x0000000000007941 */ /* 0x000fea0003800000 */
.L_x_6734:
        /* <DEDUP_REMOVED lines=12> */
[----:B---3--:R-:W-:Y:S01]  /*3ab0*/  IMAD.U32 R11, RZ, RZ, UR23 ;  /* 0x00000017ff0b7e24 */ /* 0x008fe2000f8e00ff */
        /* <DEDUP_REMOVED lines=30> */
.L_x_6737:
[----:B------:R-:W-:Y:S05]  /*3ca0*/  BSYNC B0 ;  /* 0x0000000000007941 */ /* 0x000fea0003800000 */
.L_x_6736:
        /* <DEDUP_REMOVED lines=11> */
[----:B-1-3--:R-:W-:-:S03]  /*3d60*/  IMAD.SHL.U32 R10, R8, 0x20, RZ ;  /* 0x00000020080a7824 */ /* 0x00afc600078e00ff */
        /* <DEDUP_REMOVED lines=23> */
.L_x_6739:
[----:B------:R-:W-:Y:S05]  /*3ee0*/  BSYNC B0 ;  /* 0x0000000000007941 */ /* 0x000fea0003800000 */
.L_x_6738:
        /* <DEDUP_REMOVED lines=8> */
[----:B---3--:R-:W-:Y:S02]  /*3f70*/  MOV R8, c[0x0][0x1a0] ;  /* 0x0000680000087a02 */ /* 0x008fe40000000f00 */
[----:B------:R-:W-:-:S07]  /*3f80*/  ISETP.GE.AND P0, PT, R3, c[0x0][0x220], PT ;  /* 0x0000880003007a0c */ /* 0x000fce0003f06270 */
[----:B-1----:R-:W-:Y:S01]  /*3f90*/  @!P2 MOV R10, c[0x0][0x1a4] ;  /* 0x00006900000aaa02 */ /* 0x002fe20000000f00 */
        /* <DEDUP_REMOVED lines=29> */
.L_x_6741:
[----:B------:R-:W-:Y:S05]  /*4170*/  BSYNC B0 ;  /* 0x0000000000007941 */ /* 0x000fea0003800000 */
.L_x_6740:
[C---:B---3--:R-:W-:Y:S01]  /*4180*/  IMAD.SHL.U32 R8, R2.reuse, 0x40, RZ ;  /* 0x0000004002087824 */ /* 0x048fe200078e00ff */
[----:B------:R-:W-:Y:S01]  /*4190*/  R2P PR, R2, 0x6 ;  /* 0x0000000602007804 */ /* 0x000fe20000000000 */
[----:B------:R-:W-:Y:S01]  /*41a0*/  IMAD.SHL.U32 R16, R16, 0x8, RZ ;  /* 0x0000000810107824 */ /* 0x000fe200078e00ff */
[----:B------:R-:W0:Y:S01]  /*41b0*/  LDGDEPBAR ;  /* 0x00000000000079af */ /* 0x000e220000000000 */
[C---:B------:R-:W-:Y:S01]  /*41c0*/  IMAD R194, R89.reuse, 0x400, R0 ;  /* 0x0000040059c27824 */ /* 0x040fe200078e0200 */
[----:B------:R-:W-:Y:S01]  /*41d0*/  LOP3.LUT R9, R8, 0x1c0, RZ, 0xc0, !PT ;  /* 0x000001c008097812 */ /* 0x000fe200078ec0ff */
[----:B------:R-:W-:Y:S01]  /*41e0*/  UISETP.GT.AND UP0, UPT, UR25, UR19, UPT ;  /* 0x000000131900728c */ /* 0x000fe2000bf04270 */
[----:B------:R-:W-:Y:S01]  /*41f0*/  LEA R89, R89, UR12, 0x4 ;  /* 0x0000000c59597c11 */ /* 0x000fe2000f8e20ff */
        /* <DEDUP_REMOVED lines=10> */
[----:B------:R-:W-:Y:S01]  /*42a0*/  IMAD.IADD R6, R6, 0x1, R89 ;  /* 0x0000000106067824 */ /* 0x000fe200078e0259 */
[----:B------:R-:W-:Y:S01]  /*42b0*/  PLOP3.LUT P4, PT, PT, PT, UP0, 0x80, 0x0 ;  /* 0x000000000000781c */ /* 0x000fe20003f8f008 */
[----:B------:R-:W-:Y:S01]  /*42c0*/  IMAD R193, R193, 0x200, R8 ;  /* 0x00000200c1c17824 */ /* 0x000fe200078e0208 */
[----:B------:R-:W-:Y:S01]  /*42d0*/  LDSM.16.M88.4 R48, [R190] ;  /* 0x00000000be30783b */ /* 0x000fe20000000200 */
[----:B------:R-:W-:Y:S01]  /*42e0*/  UIADD3 UR14, UR13, -UR14, URZ ;  /* 0x8000000e0d0e7290 */ /* 0x000fe2000fffe03f */
[----:B------:R-:W-:Y:S01]  /*42f0*/  IADD3 R198, R6, 0x8, RZ ;  /* 0x0000000806c67810 */ /* 0x000fe20007ffe0ff */
[----:B------:R-:W-:Y:S01]  /*4300*/  IMAD.SHL.U32 R193, R193, 0x2, RZ ;  /* 0x00000002c1c17824 */ /* 0x000fe200078e00ff */
[----:B------:R-:W-:Y:S01]  /*4310*/  LDSM.16.M88.4 R76, [R189] ;  /* 0x00000000bd4c783b */ /* 0x000fe20000000200 */
[----:B------:R-:W-:-:S02]  /*4320*/  ULDC UR4, c[0x0][0x2e8] ;  /* 0x0000ba0000047ab9 */ /* 0x000fc40000000800 */
[----:B------:R-:W-:Y:S01]  /*4330*/  UIADD3 UR4, UR5, UR4, URZ ;  /* 0x0000000405047290 */ /* 0x000fe2000fffe03f */
[----:B-1----:R-:W1:Y:S01]  /*4340*/  LDSM.16.M88.4 R24, [R193+0x6000] ;  /* 0x00600000c118783b */ /* 0x002e620000000200 */
[C---:B------:R-:W-:Y:S02]  /*4350*/  IADD3 R2, R193.reuse, 0x6000, RZ ;  /* 0x00006000c1027810 */ /* 0x040fe40007ffe0ff */
[----:B------:R-:W-:Y:S01]  /*4360*/  IADD3 R191, R193, 0x6020, RZ ;  /* 0x00006020c1bf7810 */ /* 0x000fe20007ffe0ff */
[----:B------:R-:W3:Y:S01]  /*4370*/  LDSM.16.M88.4 R16, [R193+0x6800] ;  /* 0x00680000c110783b */ /* 0x000ee20000000200 */
[----:B------:R-:W-:Y:S01]  /*4380*/  @P1 IADD3 R191, R2, -0x20, RZ ;  /* 0xffffffe002bf1810 */ /* 0x000fe20007ffe0ff */
[----:B------:R-:W-:Y:S01]  /*4390*/  IMAD.MOV.U32 R2, RZ, RZ, 0x40 ;  /* 0x00000040ff027424 */ /* 0x000fe200078e00ff */
[----:B------:R-:W-:Y:S01]  /*43a0*/  IADD3 R203, R6, UR14, RZ ;  /* 0x0000000e06cb7c10 */ /* 0x000fe2000fffe0ff */
[----:B------:R-:W5:Y:S01]  /*43b0*/  LDSM.16.M88.4 R8, [R193+0x7000] ;  /* 0x00700000c108783b */ /* 0x000f620000000200 */
[----:B------:R-:W-:-:S02]  /*43c0*/  IADD3 R200, R198, UR14, RZ ;  /* 0x0000000ec6c87c10 */ /* 0x000fc4000fffe0ff */
[----:B------:R-:W-:Y:S01]  /*43d0*/  SEL R2, R2, 0xffffffc0, !P2 ;  /* 0xffffffc002027807 */ /* 0x000fe20005000000 */
[----:B------:R-:W4:Y:S01]  /*43e0*/  LDSM.16.M88.4 R32, [R191] ;  /* 0x00000000bf20783b */ /* 0x000f220000000200 */
[----:B------:R-:W-:Y:S02]  /*43f0*/  IADD3 R201, R6, UR4, RZ ;  /* 0x0000000406c97c10 */ /* 0x000fe4000fffe0ff */
[----:B------:R-:W-:Y:S01]  /*4400*/  IADD3 R198, R198, UR4, RZ ;  /* 0x00000004c6c67c10 */ /* 0x000fe2000fffe0ff */
[----:B------:R-:W2:Y:S01]  /*4410*/  LDSM.16.M88.4 R36, [R193+0x7800] ;  /* 0x00780000c124783b */ /* 0x000ea20000000200 */
[----:B------:R-:W-:Y:S01]  /*4420*/  IMAD.IADD R187, R193, 0x1, R2 ;  /* 0x00000001c1bb7824 */ /* 0x000fe200078e0202 */
[----:B------:R-:W-:Y:S01]  /*4430*/  IADD3 R202, R203, -c[0x0][0x2e4], RZ ;  /* 0x8000b900cbca7a10 */ /* 0x000fe20007ffe0ff */
[----:B------:R-:W-:Y:S01]  /*4440*/  IMAD.IADD R180, R2, 0x1, R191 ;  /* 0x0000000102b47824 */ /* 0x000fe200078e02bf */
[----:B------:R-:W2:Y:S01]  /*4450*/  LDSM.16.M88.4 R64, [R191+0x800] ;  /* 0x00080000bf40783b */ /* 0x000ea20000000200 */
[----:B------:R-:W-:-:S02]  /*4460*/  IADD3 R199, R200, -c[0x0][0x2e4], RZ ;  /* 0x8000b900c8c77a10 */ /* 0x000fc40007ffe0ff */
[----:B------:R-:W-:Y:S01]  /*4470*/  IMNMX R201, R201, UR13, PT ;  /* 0x0000000dc9c97c17 */ /* 0x000fe2000b800200 */
[----:B------:R-:W2:Y:S01]  /*4480*/  LDSM.16.M88.4 R60, [R191+0x1000] ;  /* 0x00100000bf3c783b */ /* 0x000ea20000000200 */
[----:B------:R-:W-:Y:S02]  /*4490*/  IMNMX R198, R198, UR13, PT ;  /* 0x0000000dc6c67c17 */ /* 0x000fe4000b800200 */
[----:B------:R-:W-:Y:S01]  /*44a0*/  IMNMX R202, RZ, R202, !PT ;  /* 0x000000caffca7217 */ /* 0x000fe20007800200 */
[----:B------:R-:W2:Y:S01]  /*44b0*/  LDSM.16.M88.4 R44, [R187+0x6000] ;  /* 0x00600000bb2c783b */ /* 0x000ea20000000200 */
[----:B------:R-:W-:Y:S02]  /*44c0*/  IMNMX R199, RZ, R199, !PT ;  /* 0x000000c7ffc77217 */ /* 0x000fe40007800200 */
[C---:B------:R-:W-:Y:S01]  /*44d0*/  IADD3 R183, R191.reuse, 0x800, RZ ;  /* 0x00000800bfb77810 */ /* 0x040fe20007ffe0ff */
[----:B------:R-:W2:Y:S01]  /*44e0*/  LDSM.16.M88.4 R84, [R191+0x1800] ;  /* 0x00180000bf54783b */ /* 0x000ea20000000200 */
[----:B------:R-:W-:-:S02]  /*44f0*/  IADD3 R182, R191, 0x1000, RZ ;  /* 0x00001000bfb67810 */ /* 0x000fc40007ffe0ff */
[C---:B------:R-:W-:Y:S01]  /*4500*/  IADD3 R181, R191.reuse, 0x1800, RZ ;  /* 0x00001800bfb57810 */ /* 0x040fe20007ffe0ff */
[----:B------:R-:W2:Y:S01]  /*4510*/  LDSM.16.M88.4 R40, [R187+0x6800] ;  /* 0x00680000bb28783b */ /* 0x000ea20000000200 */
[C---:B------:R-:W-:Y:S02]  /*4520*/  IADD3 R179, R191.reuse, 0x2000, RZ ;  /* 0x00002000bfb37810 */ /* 0x040fe40007ffe0ff */
[C---:B------:R-:W-:Y:S01]  /*4530*/  IADD3 R178, R191.reuse, 0x2800, RZ ;  /* 0x00002800bfb27810 */ /* 0x040fe20007ffe0ff */
[----:B-1----:R-:W-:Y:S01]  /*4540*/  HMMA.16816.F32.BF16 R28, R52, R24, RZ ;  /* 0x00000018341c723c */ /* 0x002fe200000418ff */
[----:B------:R-:W-:Y:S01]  /*4550*/  LDSM.16.M88.4 R72, [R180] ;  /* 0x00000000b448783b */ /* 0x000fe20000000200 */
[C---:B------:R-:W-:Y:S02]  /*4560*/  IADD3 R177, R191.reuse, 0x3000, RZ ;  /* 0x00003000bfb17810 */ /* 0x040fe40007ffe0ff */
[C---:B------:R-:W-:Y:S01]  /*4570*/  IADD3 R176, R191.reuse, 0x3800, RZ ;  /* 0x00003800bfb07810 */ /* 0x040fe20007ffe0ff */
[----:B------:R-:W-:Y:S01]  /*4580*/  LDSM.16.M88.4 R68, [R180+0x800] ;  /* 0x00080000b444783b */ /* 0x000fe20000000200 */
[----:B------:R-:W-:-:S02]  /*4590*/  IADD3 R175, R191, 0x4000, RZ ;  /* 0x00004000bfaf7810 */ /* 0x000fc40007ffe0ff */
[----:B------:R-:W-:Y:S01]  /*45a0*/  HMMA.16816.F32.BF16 R24, R52, R26, RZ ;  /* 0x0000001a3418723c */ /* 0x000fe200000418ff */
[C---:B------:R-:W-:Y:S02]  /*45b0*/  IADD3 R174, R191.reuse, 0x4800, RZ ;  /* 0x00004800bfae7810 */ /* 0x040fe40007ffe0ff */
[C---:B------:R-:W-:Y:S02]  /*45c0*/  IADD3 R173, R191.reuse, 0x5000, RZ ;  /* 0x00005000bfad7810 */ /* 0x040fe40007ffe0ff */
[----:B------:R-:W-:-:S03]  /*45d0*/  IADD3 R172, R191, 0x5800, RZ ;  /* 0x00005800bfac7810 */ /* 0x000fc60007ffe0ff */
[C---:B---3--:R-:W-:Y:S08]  /*45e0*/  HMMA.16816.F32.BF16 R20, R52.reuse, R16, RZ ;  /* 0x000000103414723c */ /* 0x048ff000000418ff */
[C---:B------:R-:W-:Y:S08]  /*45f0*/  HMMA.16816.F32.BF16 R16, R52.reuse, R18, RZ ;  /* 0x000000123410723c */ /* 0x040ff000000418ff */
[C---:B-----5:R-:W-:Y:S08]  /*4600*/  HMMA.16816.F32.BF16 R12, R52.reuse, R8, RZ ;  /* 0x00000008340c723c */ /* 0x060ff000000418ff */
[----:B------:R-:W-:Y:S08]  /*4610*/  HMMA.16816.F32.BF16 R8, R52, R10, RZ ;  /* 0x0000000a3408723c */ /* 0x000ff000000418ff */
[C---:B----4-:R-:W-:Y:S08]  /*4620*/  HMMA.16816.F32.BF16 R28, R56.reuse, R32, R28 ;  /* 0x00000020381c723c */ /* 0x050ff0000004181c */
        /* <DEDUP_REMOVED lines=142> */
[----:B------:R-:W-:Y:S02]  /*4f10*/  MOV R2, UR12 ;  /* 0x0000000c00027c02 */ /* 0x000fe40008000f00 */
        /* <DEDUP_REMOVED lines=23> */
[----:B------:R-:W-:Y:S02]  /*5090*/  @!UP2 UIADD3 UR17, UR17, 0x1, URZ ;  /* 0x000000011111a890 */ /* 0x000fe4000fffe03f */
[----:B------:R-:W-:-:S02]  /*50a0*/  UISETP.GE.U32.AND UP4, UPT, UR6, UR9, UPT ;  /* 0x000000090600728c */ /* 0x000fc4000bf86070 */
[----:B------:R-:W-:Y:S02]  /*50b0*/  UISETP.NE.AND UP2, UPT, URZ, UR4, UPT ;  /* 0x000000043f00728c */ /* 0x000fe4000bf45270 */
[----:B------:R-:W-:Y:S02]  /*50c0*/  @!UP0 UIADD3 UR5, UR5, -UR9, URZ ;  /* 0x8000000905058290 */ /* 0x000fe4000fffe03f */
[----:B------:R-:W-:Y:S02]  /*50d0*/  @!UP0 UIADD3 UR13, UR13, 0x1, URZ ;  /* 0x000000010d0d8890 */ /* 0x000fe4000fffe03f */
[----:B------:R-:W-:Y:S02]  /*50e0*/  UISETP.GE.U32.AND UP3, UPT, UR5, UR9, UPT ;  /* 0x000000090500728c */ /* 0x000fe4000bf66070 */
[----:B------:R-:W-:Y:S02]  /*50f0*/  ULOP3.LUT UR5, UR15, UR4, URZ, 0x3c, !UPT ;  /* 0x000000040f057292 */ /* 0x000fe4000f8e3c3f */
[----:B------:R-:W-:-:S02]  /*5100*/  UISETP.GE.AND UP0, UPT, UR12, URZ, UPT ;  /* 0x0000003f0c00728c */ /* 0x000fc4000bf06270 */
[----:B------:R-:W-:Y:S02]  /*5110*/  UISETP.GE.AND UP1, UPT, UR5, URZ, UPT ;  /* 0x0000003f0500728c */ /* 0x000fe4000bf26270 */
[----:B------:R-:W-:Y:S02]  /*5120*/  @UP4 UIADD3 UR17, UR17, 0x1, URZ ;  /* 0x0000000111114890 */ /* 0x000fe4000fffe03f */
[----:B------:R-:W-:Y:S02]  /*5130*/  ULOP3.LUT UR5, URZ, UR4, URZ, 0x33, !UPT ;  /* 0x000000043f057292 */ /* 0x000fe4000f8e333f */
[----:B------:R-:W-:-:S04]  /*5140*/  @UP3 UIADD3 UR13, UR13, 0x1, URZ ;  /* 0x000000010d0d3890 */ /* 0x000fc8000fffe03f */
[----:B------:R-:W-:Y:S02]  /*5150*/  @!UP0 UIADD3 UR13, -UR13, URZ, URZ ;  /* 0x0000003f0d0d8290 */ /* 0x000fe4000fffe13f */
[----:B------:R-:W-:-:S04]  /*5160*/  @!UP1 UIADD3 UR17, -UR17, URZ, URZ ;  /* 0x0000003f11119290 */ /* 0x000fc8000fffe13f */
[----:B------:R-:W-:Y:S02]  /*5170*/  USEL UR17, UR5, UR17, !UP2 ;  /* 0x0000001105117287 */ /* 0x000fe4000d000000 */
[----:B------:R-:W-:Y:S02]  /*5180*/  USEL UR5, UR5, UR13, !UP2 ;  /* 0x0000000d05057287 */ /* 0x000fe4000d000000 */
[----:B------:R-:W-:Y:S02]  /*5190*/  UIMAD.WIDE UR6, UR17, 0x4, UR30 ;  /* 0x00000004110678a5 */ /* 0x000fe4000f8e021e */
[----:B------:R-:W-:-:S04]  /*51a0*/  UIMAD.WIDE UR12, UR5, 0x4, UR30 ;  /* 0x00000004050c78a5 */ /* 0x000fc8000f8e021e */
[----:B------:R-:W-:Y:S01]  /*51b0*/  MOV R9, UR7 ;  /* 0x0000000700097c02 */ /* 0x000fe20008000f00 */
[----:B------:R-:W-:Y:S01]  /*51c0*/  IMAD.U32 R8, RZ, RZ, UR6 ;  /* 0x00000006ff087e24 */ /* 0x000fe2000f8e00ff */
[----:B------:R-:W-:Y:S01]  /*51d0*/  MOV R11, UR13 ;  /* 0x0000000d000b7c02 */ /* 0x000fe20008000f00 */
[----:B------:R-:W-:-:S03]  /*51e0*/  IMAD.U32 R10, RZ, RZ, UR12 ;  /* 0x0000000cff0a7e24 */ /* 0x000fc6000f8e00ff */
[----:B------:R1:W2:Y:S04]  /*51f0*/  LDG.E R9, [R8.64] ;  /* 0x0000000a08097981 */ /* 0x0002a8000c1e1900 */
        /* <DEDUP_REMOVED lines=9> */
[----:B-1----:R-:W-:-:S03]  /*5290*/  MOV R8, UR12 ;  /* 0x0000000c00087c02 */ /* 0x002fc60008000f00 */
[----:B------:R-:W-:Y:S02]  /*52a0*/  UIADD3 UR5, UR13, UR5, URZ ;  /* 0x000000050d057290 */ /* 0x000fe4000fffe03f */
[----:B---3--:R-:W-:-:S04]  /*52b0*/  IMAD.MOV.U32 R10, RZ, RZ, R8 ;  /* 0x000000ffff0a7224 */ /* 0x008fc800078e0008 */
[----:B------:R-:W-:Y:S01]  /*52c0*/  MOV R11, UR5 ;  /* 0x00000005000b7c02 */ /* 0x000fe20008000f00 */
[----:B--2---:R-:W-:Y:S02]  /*52d0*/  IMAD.IADD R6, R6, 0x1, -R9 ;  /* 0x0000000106067824 */ /* 0x004fe400078e0a09 */
[----:B------:R-:W-:Y:S02]  /*52e0*/  IMAD.U32 R9, RZ, RZ, UR13 ;  /* 0x0000000dff097e24 */ /* 0x000fe4000f8e00ff */
[----:B------:R-:W-:Y:S01]  /*52f0*/  IMAD.WIDE.U32 R10, R6, c[0x0][0x180], R10 ;  /* 0x00006000060a7a25 */ /* 0x000fe200078e000a */
[----:B------:R-:W-:-:S05]  /*5300*/  SHF.R.S32.HI R2, RZ, 0x1f, R6 ;  /* 0x0000001fff027819 */ /* 0x000fca0000011406 */
[----:B------:R-:W-:-:S04]  /*5310*/  IMAD R9, R2, c[0x0][0x180], RZ ;  /* 0x0000600002097a24 */ /* 0x000fc800078e02ff */
[----:B------:R-:W-:Y:S02]  /*5320*/  IMAD R2, R6, c[0x0][0x184], R9 ;  /* 0x0000610006027a24 */ /* 0x000fe400078e0209 */
[----:B------:R-:W-:-:S03]  /*5330*/  IMAD.MOV.U32 R9, RZ, RZ, R10 ;  /* 0x000000ffff097224 */ /* 0x000fc600078e000a */
[----:B------:R-:W-:Y:S01]  /*5340*/  IADD3 R2, R11, R2, RZ ;  /* 0x000000020b027210 */ /* 0x000fe20007ffe0ff */
[----:B------:R-:W-:Y:S05]  /*5350*/  BRA `(.L_x_6744) ;  /* 0x0000004000007947 */ /* 0x000fea0003800000 */
.L_x_6743:
[----:B------:R-:W-:-:S04]  /*5360*/  ULEA UR6, -UR6, URZ, 0x6 ;  /* 0x0000003f06067291 */ /* 0x000fc8000f8e313f */
[----:B------:R-:W-:Y:S02]  /*5370*/  USHF.R.S32.HI UR4, URZ, 0x1f, UR6 ;  /* 0x0000001f3f047899 */ /* 0x000fe40008011406 */
[----:B------:R-:W-:-:S04]  /*5380*/  MOV R9, UR6 ;  /* 0x0000000600097c02 */ /* 0x000fc80008000f00 */
[----:B------:R-:W-:Y:S02]  /*5390*/  MOV R2, UR4 ;  /* 0x0000000400027c02 */ /* 0x000fe40008000f00 */
.L_x_6744:
        /* <DEDUP_REMOVED lines=9> */
[----:B------:R-:W-:Y:S01]  /*5430*/  @!P3 IMAD.X R3, R2, 0x1, R133, P0 ;  /* 0x000000010203b824 */ /* 0x000fe200000e0685 */
[----:B------:R-:W-:Y:S02]  /*5440*/  @!P2 IADD3 R8, P0, R9, R134, RZ ;  /* 0x000000860908a210 */ /* 0x000fe40007f1e0ff */
        /* <DEDUP_REMOVED lines=45> */
[C---:B------:R-:W-:Y:S01]  /*5720*/  @!P5 LEA R38, P1, R17.reuse, c[0x0][0x168], 0x1 ;  /* 0x00005a001126da11 */ /* 0x040fe200078208ff */
[----:B------:R-:W-:Y:S01]  /*5730*/  @!PT LDS RZ, [RZ] ;  /* 0x00000000fffff984 */ /* 0x000fe20000000800 */
[----:B------:R-:W-:Y:S01]  /*5740*/  @!PT LDS RZ, [RZ] ;  /* 0x00000000fffff984 */ /* 0x000fe20000000800 */
[----:B------:R-:W-:Y:S01]  /*5750*/  @!PT LDS RZ, [RZ] ;  /* 0x00000000fffff984 */ /* 0x000fe20000000800 */
[----:B------:R1:W-:Y:S02]  /*5760*/  @!P3 LDGSTS.E.BYPASS.LTC128B.128 [R196+0x8800], [R32.64+0x80] ;  /* 0x0880008020c4bfae */ /* 0x0003e4000b901d4a */
[----:B------:R-:W-:Y:S01]  /*5770*/  @!P3 IMAD.X R3, R6, 0x1, R133, P0 ;  /* 0x000000010603b824 */ /* 0x000fe200000e0685 */
[C---:B------:R-:W-:Y:S01]  /*5780*/  @!P3 LEA R16, P0, R4.reuse, c[0x0][0x168], 0x1 ;  /* 0x00005a000410ba11 */ /* 0x040fe200078008ff */
        /* <DEDUP_REMOVED lines=56> */
.L_x_6746:
[----:B------:R-:W-:Y:S05]  /*5b10*/  BSYNC B0 ;  /* 0x0000000000007941 */ /* 0x000fea0003800000 */
.L_x_6745:
[----:B------:R-:W0:Y:S01]  /*5b20*/  LDGDEPBAR ;  /* 0x00000000000079af */ /* 0x000e220000000000 */
[----:B------:R-:W-:-:S04]  /*5b30*/  IADD3 R134, P0, R9, R134, RZ ;  /* 0x0000008609867210 */ /* 0x000fc80007f1e0ff */
[----:B------:R-:W-:Y:S02]  /*5b40*/  IADD3.X R133, R2, R133, RZ, P0, !PT ;  /* 0x0000008502857210 */ /* 0x000fe400007fe4ff */
.L_x_6742:
[----:B------:R-:W-:Y:S01]  /*5b50*/  IADD3 R51, R195, UR15, RZ ;  /* 0x0000000fc3337c10 */ /* 0x000fe2000fffe0ff */
[----:B------:R-:W-:-:S03]  /*5b60*/  IMAD.SHL.U32 R188, R0, 0x2, RZ ;  /* 0x0000000200bc7824 */ /* 0x000fc600078e00ff */
[----:B-1----:R-:W-:Y:S01]  /*5b70*/  IADD3 R34, R51, 0x1, RZ ;  /* 0x0000000133227810 */ /* 0x002fe20007ffe0ff */
[----:B------:R-:W-:Y:S01]  /*5b80*/  IMAD.IADD R49, R203, 0x1, -R51 ;  /* 0x00000001cb317824 */ /* 0x000fe200078e0a33 */
[----:B--2---:R-:W-:Y:S01]  /*5b90*/  IADD3 R11, R51, 0x20, RZ ;  /* 0x00000020330b7810 */ /* 0x004fe20007ffe0ff */
[----:B------:R-:W-:Y:S01]  /*5ba0*/  IMAD R186, R7, 0x2, R188 ;  /* 0x0000000207ba7824 */ /* 0x000fe200078e02bc */
[----:B------:R-:W-:Y:S01]  /*5bb0*/  IADD3 R9, R51, 0x28, RZ ;  /* 0x0000002833097810 */ /* 0x000fe20007ffe0ff */
[----:B------:R-:W-:Y:S01]  /*5bc0*/  IMAD.IADD R50, R203, 0x1, -R34 ;  /* 0x00000001cb327824 */ /* 0x000fe200078e0a22 */
        /* <DEDUP_REMOVED lines=10> */
[----:B------:R-:W-:Y:S01]  /*5c70*/  IABS R50, R50 ;  /* 0x0000003200327213 */ /* 0x000fe20000000000 */
[----:B------:R-:W-:Y:S01]  /*5c80*/  IMAD R185, R5, 0x2, R188 ;  /* 0x0000000205b97824 */ /* 0x000fe200078e02bc */
[----:B------:R-:W-:Y:S01]  /*5c90*/  IADD3 R6, R51, 0x30, RZ ;  /* 0x0000003033067810 */ /* 0x000fe20007ffe0ff */
[C---:B------:R-:W-:Y:S01]  /*5ca0*/  IMAD.IADD R43, R203.reuse, 0x1, -R17 ;  /* 0x00000001cb2b7824 */ /* 0x040fe200078e0a11 */
[----:B------:R-:W-:Y:S01]  /*5cb0*/  IABS R41, R41 ;  /* 0x0000002900297213 */ /* 0x000fe20000000000 */
[----:B------:R-:W1:Y:S01]  /*5cc0*/  I2F R49, R49 ;  /* 0x0000003100317306 */ /* 0x000e620000201400 */
[----:B------:R-:W-:Y:S01]  /*5cd0*/  IABS R39, R39 ;  /* 0x0000002700277213 */ /* 0x000fe20000000000 */
[----:B------:R-:W-:Y:S01]  /*5ce0*/  IMAD.IADD R37, R203, 0x1, -R6 ;  /* 0x00000001cb257824 */ /* 0x000fe200078e0a06 */
[----:B------:R-:W-:Y:S01]  /*5cf0*/  IADD3 R16, R51, 0x19, RZ ;  /* 0x0000001933107810 */ /* 0x000fe20007ffe0ff */
[----:B------:R-:W-:Y:S01]  /*5d00*/  IMAD R184, R5, 0x2, R186 ;  /* 0x0000000205b87824 */ /* 0x000fe200078e02ba */
[----:B------:R-:W-:Y:S01]  /*5d10*/  IABS R47, R47 ;  /* 0x0000002f002f7213 */ /* 0x000fe20000000000 */
[----:B------:R-:W-:Y:S01]  /*5d20*/  LDSM.16.MT88.4 R124, [R188+0xc000] ;  /* 0x00c00000bc7c783b */ /* 0x000fe20000004200 */
[----:B------:R-:W-:Y:S01]  /*5d30*/  IABS R48, R48 ;  /* 0x0000003000307213 */ /* 0x000fe20000000000 */
[----:B------:R-:W2:Y:S01]  /*5d40*/  I2F R50, R50 ;  /* 0x0000003200327306 */ /* 0x000ea20000201400 */
[----:B------:R-:W-:Y:S01]  /*5d50*/  IABS R46, R46 ;  /* 0x0000002e002e7213 */ /* 0x000fe20000000000 */
[----:B------:R-:W-:Y:S01]  /*5d60*/  IMAD.IADD R44, R203, 0x1, -R16 ;  /* 0x00000001cb2c7824 */ /* 0x000fe200078e0a10 */
[----:B------:R-:W-:Y:S01]  /*5d70*/  IABS R43, R43 ;  /* 0x0000002b002b7213 */ /* 0x000fe20000000000 */
[----:B------:R-:W-:Y:S01]  /*5d80*/  LDSM.16.MT88.4 R116, [R186+0xc000] ;  /* 0x00c00000ba74783b */ /* 0x000fe20000004200 */
[----:B------:R-:W-:-:S02]  /*5d90*/  IABS R37, R37 ;  /* 0x0000002500257213 */ /* 0x000fc40000000000 */
[C---:B------:R-:W-:Y:S01]  /*5da0*/  IADD3 R32, R51.reuse, 0x10, RZ ;  /* 0x0000001033207810 */ /* 0x040fe20007ffe0ff */
[----:B------:R-:W3:Y:S01]  /*5db0*/  I2F R41, R41 ;  /* 0x0000002900297306 */ /* 0x000ee20000201400 */
[----:B------:R-:W-:Y:S01]  /*5dc0*/  IADD3 R10, R51, 0x21, RZ ;  /* 0x00000021330a7810 */ /* 0x000fe20007ffe0ff */
[----:B-1----:R-:W-:Y:S01]  /*5dd0*/  FFMA.FTZ R28, R49, -UR24, R28 ;  /* 0x80000018311c7c23 */ /* 0x002fe2000801001c */
[----:B------:R-:W-:Y:S01]  /*5de0*/  IABS R44, R44 ;  /* 0x0000002c002c7213 */ /* 0x000fe20000000000 */
[----:B------:R-:W-:Y:S01]  /*5df0*/  IMAD.IADD R45, R203, 0x1, -R32 ;  /* 0x00000001cb2d7824 */ /* 0x000fe200078e0a20 */
[-C--:B------:R-:W-:Y:S01]  /*5e00*/  ISETP.GE.AND P0, PT, R51, R201.reuse, PT ;  /* 0x000000c93300720c */ /* 0x080fe20003f06270 */
[----:B------:R-:W-:Y:S01]  /*5e10*/  IMAD.IADD R42, R203, 0x1, -R10 ;  /* 0x00000001cb2a7824 */ /* 0x000fe200078e0a0a */
[C---:B------:R-:W-:Y:S01]  /*5e20*/  IADD3 R2, R51.reuse, 0x39, RZ ;  /* 0x0000003933027810 */ /* 0x040fe20007ffe0ff */
[----:B------:R-:W1:Y:S01]  /*5e30*/  I2F R39, R39 ;  /* 0x0000002700277306 */ /* 0x000e620000201400 */
[----:B------:R-:W-:Y:S01]  /*5e40*/  ISETP.GE.AND P6, PT, R34, R201, PT ;  /* 0x000000c92200720c */ /* 0x000fe20003fc6270 */
[----:B--2---:R-:W-:Y:S01]  /*5e50*/  FFMA.FTZ R29, R50, -UR24, R29 ;  /* 0x80000018321d7c23 */ /* 0x004fe2000801001d */
[-C--:B------:R-:W-:Y:S01]  /*5e60*/  ISETP.LT.OR P0, PT, R51, R202.reuse, P0 ;  /* 0x000000ca3300720c */ /* 0x080fe20000701670 */
[----:B------:R-:W-:Y:S01]  /*5e70*/  IMAD.IADD R35, R203, 0x1, -R2 ;  /* 0x00000001cb237824 */ /* 0x000fe200078e0a02 */
[----:B------:R-:W-:Y:S01]  /*5e80*/  IABS R45, R45 ;  /* 0x0000002d002d7213 */ /* 0x000fe20000000000 */
[----:B------:R-:W-:Y:S01]  /*5e90*/  LDSM.16.MT88.4 R108, [R185+0xc000] ;  /* 0x00c00000b96c783b */ /* 0x000fe20000004200 */
[----:B------:R-:W-:Y:S01]  /*5ea0*/  IADD3 R8, R51, 0x29, RZ ;  /* 0x0000002933087810 */ /* 0x000fe20007ffe0ff */
[----:B------:R-:W2:Y:S01]  /*5eb0*/  I2F R47, R47 ;  /* 0x0000002f002f7306 */ /* 0x000ea20000201400 */
[----:B------:R-:W-:Y:S01]  /*5ec0*/  ISETP.LT.OR P6, PT, R34, R202, P6 ;  /* 0x000000ca2200720c */ /* 0x000fe200037c1670 */
[----:B---3--:R-:W-:Y:S01]  /*5ed0*/  FFMA.FTZ R41, R41, -UR24, R12 ;  /* 0x8000001829297c23 */ /* 0x008fe2000801000c */
        /* <DEDUP_REMOVED lines=39> */
[----:B------:R-:W-:Y:S02]  /*6150*/  IADD3 R3, R51, 0x38, RZ ;  /* 0x0000003833037810 */ /* 0x000fe40007ffe0ff */
[----:B------:R-:W3:Y:S01]  /*6160*/  I2F R42, R42 ;  /* 0x0000002a002a7306 */ /* 0x000ee20000201400 */
[----:B-1----:R-:W-:Y:S01]  /*6170*/  FFMA.FTZ R44, R44, -UR24, R57 ;  /* 0x800000182c2c7c23 */ /* 0x002fe20008010039 */
[----:B------:R-:W-:Y:S01]  /*6180*/  ISETP.LT.OR P3, PT, R16, R202, P3 ;  /* 0x000000ca1000720c */ /* 0x000fe20001f61670 */
[----:B------:R-:W-:Y:S01]  /*6190*/  IMAD.IADD R36, R203, 0x1, -R3 ;  /* 0x00000001cb247824 */ /* 0x000fe200078e0a03 */
[----:B------:R-:W-:Y:S01]  /*61a0*/  ISETP.LT.OR P2, PT, R51, R199, P2 ;  /* 0x000000c73300720c */ /* 0x000fe20001741670 */
[C---:B------:R-:W-:Y:S01]  /*61b0*/  IMAD.IADD R51, R200.reuse, 0x1, -R51 ;  /* 0x00000001c8337824 */ /* 0x040fe200078e0a33 */
[----:B------:R-:W-:Y:S02]  /*61c0*/  IABS R24, R24 ;  /* 0x0000001800187213 */ /* 0x000fe40000000000 */
[----:B------:R1:W4:Y:S01]  /*61d0*/  I2F R50, R35 ;  /* 0x0000002300327306 */ /* 0x0003220000201400 */
[----:B--2---:R-:W-:Y:S01]  /*61e0*/  FFMA.FTZ R20, R45, -UR24, R20 ;  /* 0x800000182d147c23 */ /* 0x004fe20008010014 */
[----:B------:R-:W-:Y:S01]  /*61f0*/  IABS R45, R51 ;  /* 0x00000033002d7213 */ /* 0x000fe20000000000 */
[----:B------:R-:W-:Y:S01]  /*6200*/  IMAD.MOV.U32 R28, RZ, RZ, R24 ;  /* 0x000000ffff1c7224 */ /* 0x000fe200078e0018 */
[----:B------:R-:W-:Y:S01]  /*6210*/  IABS R36, R36 ;  /* 0x0000002400247213 */ /* 0x000fe20000000000 */
[----:B------:R-:W-:Y:S01]  /*6220*/  IMAD.IADD R24, R200, 0x1, -R18 ;  /* 0x00000001c8187824 */ /* 0x000fe200078e0a12 */
        /* <DEDUP_REMOVED lines=18> */
[----:B------:R-:W-:Y:S02]  /*6350*/  ISETP.GE.AND P3, PT, R10, R201, PT ;  /* 0x000000c90a00720c */ /* 0x000fe40003f66270 */
        /* <DEDUP_REMOVED lines=8> */
[-C--:B------:R-:W-:Y:S01]  /*63e0*/  ISETP.GE.AND P3, PT, R8, R201.reuse, PT ;  /* 0x000000c90800720c */ /* 0x080fe20003f66270 */
        /* <DEDUP_REMOVED lines=16> */
[-C--:B------:R-:W-:Y:S01]  /*64f0*/  ISETP.GE.AND P5, PT, R6, R201.reuse, PT ;  /* 0x000000c90600720c */ /* 0x080fe20003fa6270 */
[----:B------:R-:W-:Y:S01]  /*6500*/  I2F R41, R41 ;  /* 0x0000002900297306 */ /* 0x000fe20000201400 */
[----:B------:R-:W-:Y:S01]  /*6510*/  IABS R24, R24 ;  /* 0x0000001800187213 */ /* 0x000fe20000000000 */
[----:B--2---:R-:W-:Y:S01]  /*6520*/  FFMA.FTZ R31, R20, -UR24, R31 ;  /* 0x80000018141f7c23 */ /* 0x004fe2000801001f */
[----:B------:R-:W-:Y:S01]  /*6530*/  FSEL R211, R38, -INF , !P3 ;  /* 0xff80000026d37808 */ /* 0x000fe20005800000 */
[----:B------:R-:W-:Y:S01]  /*6540*/  IMAD.IADD R20, R200, 0x1, -R9 ;  /* 0x00000001c8147824 */ /* 0x000fe200078e0a09 */
[----:B------:R-:W-:Y:S02]  /*6550*/  ISETP.GE.AND P3, PT, R2, R201, PT ;  /* 0x000000c90200720c */ /* 0x000fe40003f66270 */
[----:B------:R-:W-:Y:S01]  /*6560*/  ISETP.LT.OR P1, PT, R34, R199, P1 ;  /* 0x000000c72200720c */ /* 0x000fe20000f21670 */
[----:B------:R-:W-:Y:S01]  /*6570*/  IMAD.IADD R34, R200, 0x1, -R16 ;  /* 0x00000001c8227824 */ /* 0x000fe200078e0a10 */
[-C--:B------:R-:W-:Y:S01]  /*6580*/  ISETP.LT.OR P5, PT, R6, R202.reuse, P5 ;  /* 0x000000ca0600720c */ /* 0x080fe20002fa1670 */
        /* <DEDUP_REMOVED lines=34> */
[----:B------:R-:W-:Y:S02]  /*67b0*/  ISETP.GE.AND P6, PT, R10, R198, PT ;  /* 0x000000c60a00720c */ /* 0x000fe40003fc6270 */
        /* <DEDUP_REMOVED lines=146> */
[----:B------:R-:W-:Y:S02]  /*70e0*/  FFMA.FTZ R204, R205, c[0x0][0x23c], -R162 ;  /* 0x00008f00cdcc7a23 */ /* 0x000fe400000108a2 */
[--C-:B------:R-:W-:Y:S02]  /*70f0*/  FFMA.FTZ R168, R215, c[0x0][0x23c], -R140.reuse ;  /* 0x00008f00d7a87a23 */ /* 0x100fe4000001088c */
[--C-:B------:R-:W-:Y:S01]  /*7100*/  FFMA.FTZ R211, R211, c[0x0][0x23c], -R140.reuse ;  /* 0x00008f00d3d37a23 */ /* 0x100fe2000001088c */
[----:B------:R-:W4:Y:S01]  /*7110*/  MUFU.EX2 R148, R148 ;  /* 0x0000009400947308 */ /* 0x000f220000000800 */
        /* <DEDUP_REMOVED lines=211> */
[----:B------:R-:W-:-:S04]  /*7e50*/  MOV R0, UR4 ;  /* 0x0000000400007c02 */ /* 0x000fc80008000f00 */
        /* <DEDUP_REMOVED lines=63> */
[----:B------:R-:W-:-:S03]  /*8250*/  SHF.R.S32.HI R0, RZ, 0x1f, R2 ;  /* 0x0000001fff007819 */ /* 0x000fc60000011402 */
[----:B------:R-:W-:Y:S02]  /*8260*/  IMAD.MOV.U32 R11, RZ, RZ, R6 ;  /* 0x000000ffff0b7224 */ /* 0x000fe400078e0006 */
[----:B------:R-:W-:-:S04]  /*8270*/  IMAD R5, R0, c[0x0][0x188], RZ ;  /* 0x0000620000057a24 */ /* 0x000fc800078e02ff */
[----:B------:R-:W-:-:S05]  /*8280*/  IMAD R0, R2, c[0x0][0x18c], R5 ;  /* 0x0000630002007a24 */ /* 0x000fca00078e0205 */
[----:B------:R-:W-:Y:S01]  /*8290*/  IADD3 R0, R7, R0, RZ ;  /* 0x0000000007007210 */ /* 0x000fe20007ffe0ff */
[----:B------:R-:W-:Y:S05]  /*82a0*/  BRA `(.L_x_6749) ;  /* 0x0000003000007947 */ /* 0x000fea0003800000 */
.L_x_6748:
[----:B------:R-:W-:-:S05]  /*82b0*/  IMAD.MOV.U32 R11, RZ, RZ, c[0x0][0x1a0] ;  /* 0x00006800ff0b7624 */ /* 0x000fca00078e00ff */
[----:B------:R-:W-:-:S04]  /*82c0*/  LEA R11, -R11, RZ, 0x6 ;  /* 0x000000ff0b0b7211 */ /* 0x000fc800078e31ff */
[----:B------:R-:W-:Y:S02]  /*82d0*/  SHF.R.S32.HI R0, RZ, 0x1f, R11 ;  /* 0x0000001fff007819 */ /* 0x000fe4000001140b */
.L_x_6749:
[C---:B------:R-:W-:Y:S01]  /*82e0*/  IADD3 R2, R197.reuse, 0x40, RZ ;  /* 0x00000040c5027810 */ /* 0x040fe20007ffe0ff */
[----:B------:R-:W-:Y:S01]  /*82f0*/  UISETP.GT.AND UP0, UPT, UR25, UR19, UPT ;  /* 0x000000131900728c */ /* 0x000fe2000bf04270 */
[C---:B------:R-:W-:Y:S02]  /*8300*/  IADD3 R4, R197.reuse, 0x80, RZ ;  /* 0x00000080c5047810 */ /* 0x040fe40007ffe0ff */
[----:B------:R-:W-:Y:S02]  /*8310*/  ISETP.GE.AND P2, PT, R2, c[0x0][0x220], PT ;  /* 0x0000880002007a0c */ /* 0x000fe40003f46270 */
[----:B------:R-:W-:Y:S02]  /*8320*/  ISETP.GE.AND P1, PT, R4, c[0x0][0x220], PT ;  /* 0x0000880004007a0c */ /* 0x000fe40003f26270 */
[----:B------:R-:W-:Y:S02]  /*8330*/  ISETP.GE.AND P3, PT, R197, c[0x0][0x220], PT ;  /* 0x00008800c5007a0c */ /* 0x000fe40003f66270 */
[----:B------:R-:W-:-:S02]  /*8340*/  LEA R204, P6, R11, R212, 0x1 ;  /* 0x000000d40bcc7211 */ /* 0x000fc400078c08ff */
[C---:B------:R-:W-:Y:S02]  /*8350*/  IADD3 R5, P0, R11.reuse, UR23, RZ ;  /* 0x000000170b057c10 */ /* 0x040fe4000ff1e0ff */
[----:B------:R-:W-:-:S03]  /*8360*/  LEA.HI.X R205, R11, R213, R0, 0x1, P6 ;  /* 0x000000d50bcd7211 */ /* 0x000fc600030f0c00 */
[CC--:B------:R-:W-:Y:S02]  /*8370*/  @!P2 IADD3 R9, P5, R11.reuse, R144.reuse, RZ ;  /* 0x000000900b09a210 */ /* 0x0c0fe40007fbe0ff */
[----:B------:R-:W-:Y:S02]  /*8380*/  @!P1 IADD3 R7, P4, R11, R144, RZ ;  /* 0x000000900b079210 */ /* 0x000fe40007f9e0ff */
[----:B------:R-:W-:Y:S01]  /*8390*/  @P3 STS.128 [R196+0xc000], RZ ;  /* 0x00c000ffc4003388 */ /* 0x000fe20000000c00 */
[C-C-:B------:R-:W-:Y:S01]  /*83a0*/  @!P2 IMAD.X R4, R0.reuse, 0x1, R135.reuse, P5 ;  /* 0x000000010004a824 */ /* 0x140fe200028e0687 */
[----:B------:R-:W-:Y:S01]  /*83b0*/  @!P2 LEA R18, P5, R9, c[0x0][0x170], 0x1 ;  /* 0x00005c000912aa11 */ /* 0x000fe200078a08ff */
[C---:B------:R-:W-:Y:S01]  /*83c0*/  @!P1 IMAD.X R2, R0.reuse, 0x1, R135, P4 ;  /* 0x0000000100029824 */ /* 0x040fe200020e0687 */
[----:B------:R-:W-:Y:S01]  /*83d0*/  @!P1 LEA R12, P4, R7, c[0x0][0x170], 0x1 ;  /* 0x00005c00070c9a11 */ /* 0x000fe200078808ff */
[----:B------:R-:W-:Y:S01]  /*83e0*/  @!PT LDS RZ, [RZ] ;  /* 0x00000000fffff984 */ /* 0x000fe20000000800 */
[----:B------:R-:W-:Y:S01]  /*83f0*/  @!PT LDS RZ, [RZ] ;  /* 0x00000000fffff984 */ /* 0x000fe20000000800 */
[----:B------:R-:W-:Y:S01]  /*8400*/  @!PT LDS RZ, [RZ] ;  /* 0x00000000fffff984 */ /* 0x000fe20000000800 */
[----:B------:R1:W-:Y:S01]  /*8410*/  @!P3 LDGSTS.E.BYPASS.LTC128B.128 [R196+0xc000], [R204.64] ;  /* 0x0c000000ccc4bfae */ /* 0x0003e2000b901d46 */
[----:B------:R-:W-:-:S02]  /*8420*/  IADD3.X R0, R0, UR22, RZ, P0, !PT ;  /* 0x0000001600007c10 */ /* 0x000fc400087fe4ff */
[----:B------:R-:W-:Y:S01]  /*8430*/  @!P3 LEA R16, P0, R5, R212, 0x1 ;  /* 0x000000d40510b211 */ /* 0x000fe200078008ff */
[----:B------:R-:W-:Y:S01]  /*8440*/  @P2 STS.128 [R196+0xe000], RZ ;  /* 0x00e000ffc4002388 */ /* 0x000fe20000000c00 */
[----:B------:R-:W-:Y:S02]  /*8450*/  @!P2 LEA.HI.X R19, R9, c[0x0][0x174], R4, 0x1, P5 ;  /* 0x00005d000913aa11 */ /* 0x000fe400028f0c04 */
[----:B------:R-:W-:Y:S02]  /*8460*/  @!P1 LEA.HI.X R13, R7, c[0x0][0x174], R2, 0x1, P4 ;  /* 0x00005d00070d9a11 */ /* 0x000fe400020f0c02 */
[C---:B------:R-:W-:Y:S01]  /*8470*/  IADD3 R7, P4, R5.reuse, UR23, RZ ;  /* 0x0000001705077c10 */ /* 0x040fe2000ff9e0ff */
[----:B------:R-:W-:Y:S01]  /*8480*/  @!PT LDS RZ, [RZ] ;  /* 0x00000000fffff984 */ /* 0x000fe20000000800 */
[----:B------:R-:W-:Y:S01]  /*8490*/  @!PT LDS RZ, [RZ] ;  /* 0x00000000fffff984 */ /* 0x000fe20000000800 */
[----:B------:R-:W-:Y:S01]  /*84a0*/  @!PT LDS RZ, [RZ] ;  /* 0x00000000fffff984 */ /* 0x000fe20000000800 */
[----:B------:R2:W-:Y:S01]  /*84b0*/  @!P2 LDGSTS.E.BYPASS.LTC128B.128 [R196+0xe000], [R18.64+0x80] ;  /* 0x0e00008012c4afae */ /* 0x0005e2000b901d46 */
[C---:B------:R-:W-:Y:S02]  /*84c0*/  @!P3 LEA.HI.X R17, R5.reuse, R213, R0, 0x1, P0 ;  /* 0x000000d50511b211 */ /* 0x040fe400000f0c00 */
[CC--:B------:R-:W-:Y:S01]  /*84d0*/  @!P2 IADD3 R9, P5, R5.reuse, R144.reuse, RZ ;  /* 0x000000900509a210 */ /* 0x0c0fe20007fbe0ff */
[----:B------:R-:W-:Y:S01]  /*84e0*/  @P1 STS.128 [R196+0x10000], RZ ;  /* 0x010000ffc4001388 */ /* 0x000fe20000000c00 */
[----:B------:R-:W-:-:S02]  /*84f0*/  @!P1 IADD3 R5, P0, R5, R144, RZ ;  /* 0x0000009005059210 */ /* 0x000fc40007f1e0ff */
[C---:B------:R-:W-:Y:S01]  /*8500*/  IADD3.X R2, R0.reuse, UR22, RZ, P4, !PT ;  /* 0x0000001600027c10 */ /* 0x040fe2000a7fe4ff */
[C-C-:B------:R-:W-:Y:S01]  /*8510*/  @!P2 IMAD.X R4, R0.reuse, 0x1, R135.reuse, P5 ;  /* 0x000000010004a824 */ /* 0x140fe200028e0687 */
[----:B------:R-:W-:Y:S01]  /*8520*/  @!P2 IADD3 R11, P4, R7, R144, RZ ;  /* 0x00000090070ba210 */ /* 0x000fe20007f9e0ff */
[--C-:B------:R-:W-:Y:S01]  /*8530*/  @!P1 IMAD.X R0, R0, 0x1, R135.reuse, P0 ;  /* 0x0000000100009824 */ /* 0x100fe200000e0687 */
[----:B------:R-:W-:Y:S01]  /*8540*/  @!P2 LEA R14, P5, R9, c[0x0][0x170], 0x1 ;  /* 0x00005c00090eaa11 */ /* 0x000fe200078a08ff */
[----:B------:R-:W-:Y:S01]  /*8550*/  @!PT LDS RZ, [RZ] ;  /* 0x00000000fffff984 */ /* 0x000fe20000000800 */
[----:B------:R-:W-:Y:S01]  /*8560*/  @!PT LDS RZ, [RZ] ;  /* 0x00000000fffff984 */ /* 0x000fe20000000800 */
[----:B------:R-:W-:Y:S01]  /*8570*/  @!PT LDS RZ, [RZ] ;  /* 0x00000000fffff984 */ /* 0x000fe20000000800 */
[----:B------:R3:W-:Y:S01]  /*8580*/  @!P1 LDGSTS.E.BYPASS.LTC128B.128 [R196+0x10000], [R12.64+0x100] ;  /* 0x100001000cc49fae */ /* 0x0007e2000b901d46 */
[----:B------:R-:W-:Y:S01]  /*8590*/  @!P1 LEA R8, P0, R5, c[0x0][0x170], 0x1 ;  /* 0x00005c0005089a11 */ /* 0x000fe200078008ff */
[----:B------:R-:W-:Y:S01]  /*85a0*/  @!P2 IMAD.X R6, R2, 0x1, R135, P4 ;  /* 0x000000010206a824 */ /* 0x000fe200020e0687 */
[----:B------:R-:W-:Y:S01]  /*85b0*/  @!P2 LEA.HI.X R15, R9, c[0x0][0x174], R4, 0x1, P5 ;  /* 0x00005d00090faa11 */ /* 0x000fe200028f0c04 */
[----:B------:R-:W-:Y:S01]  /*85c0*/  @P3 STS.128 [R196+0xc800], RZ ;  /* 0x00c800ffc4003388 */ /* 0x000fe20000000c00 */
[----:B------:R-:W-:-:S02]  /*85d0*/  @!P2 LEA R10, P4, R11, c[0x0][0x170], 0x1 ;  /* 0x00005c000b0aaa11 */ /* 0x000fc400078808ff */
[----:B------:R-:W-:Y:S01]  /*85e0*/  @!P1 LEA.HI.X R9, R5, c[0x0][0x174], R0, 0x1, P0 ;  /* 0x00005d0005099a11 */ /* 0x000fe200000f0c00 */
[----:B------:R-:W-:Y:S01]  /*85f0*/  @!PT LDS RZ, [RZ] ;  /* 0x00000000fffff984 */ /* 0x000fe20000000800 */
[----:B------:R-:W-:Y:S01]  /*8600*/  @!PT LDS RZ, [RZ] ;  /* 0x00000000fffff984 */ /* 0x000fe20000000800 */
[----:B------:R-:W-:Y:S01]  /*8610*/  @!PT LDS RZ, [RZ] ;  /* 0x00000000fffff984 */ /* 0x000fe20000000800 */
[----:B------:R2:W-:Y:S01]  /*8620*/  @!P3 LDGSTS.E.BYPASS.LTC128B.128 [R196+0xc800], [R16.64] ;  /* 0x0c80000010c4bfae */ /* 0x0005e2000b901d46 */
[C---:B------:R-:W-:Y:S02]  /*8630*/  @!P3 LEA R20, P5, R7.reuse, R212, 0x1 ;  /* 0x000000d40714b211 */ /* 0x040fe400078a08ff */
[----:B------:R-:W-:Y:S01]  /*8640*/  IADD3 R5, P0, R7, UR23, RZ ;  /* 0x0000001707057c10 */ /* 0x000fe2000ff1e0ff */
[----:B------:R-:W-:Y:S01]  /*8650*/  @P2 STS.128 [R196+0xe800], RZ ;  /* 0x00e800ffc4002388 */ /* 0x000fe20000000c00 */
[----:B------:R-:W-:Y:S02]  /*8660*/  @!P2 LEA.HI.X R11, R11, c[0x0][0x174], R6, 0x1, P4 ;  /* 0x00005d000b0baa11 */ /* 0x000fe400020f0c06 */
[C---:B------:R-:W-:Y:S01]  /*8670*/  @!P3 LEA.HI.X R21, R7.reuse, R213, R2, 0x1, P5 ;  /* 0x000000d50715b211 */ /* 0x040fe200028f0c02 */
[----:B------:R-:W-:Y:S01]  /*8680*/  @!PT LDS RZ, [RZ] ;  /* 0x00000000fffff984 */ /* 0x000fe20000000800 */
[----:B------:R-:W-:Y:S01]  /*8690*/  @!PT LDS RZ, [RZ] ;  /* 0x00000000fffff984 */ /* 0x000fe20000000800 */
[----:B------:R-:W-:Y:S01]  /*86a0*/  @!PT LDS RZ, [RZ] ;  /* 0x00000000fffff984 */ /* 0x000fe20000000800 */
[----:B------:R3:W-:Y:S01]  /*86b0*/  @!P2 LDGSTS.E.BYPASS.LTC128B.128 [R196+0xe800], [R14.64+0x80] ;  /* 0x0e8000800ec4afae */ /* 0x0007e2000b901d46 */
[----:B------:R-:W-:-:S02]  /*86c0*/  @!P1 IADD3 R0, P4, R7, R144, RZ ;  /* 0x0000009007009210 */ /* 0x000fc40007f9e0ff */
[C---:B------:R-:W-:Y:S01]  /*86d0*/  @!P3 LEA R22, P6, R5.reuse, R212, 0x1 ;  /* 0x000000d40516b211 */ /* 0x040fe200078c08ff */
[----:B------:R-:W-:Y:S01]  /*86e0*/  @P1 STS.128 [R196+0x10800], RZ ;  /* 0x010800ffc4001388 */ /* 0x000fe20000000c00 */
[C---:B------:R-:W-:Y:S02]  /*86f0*/  IADD3.X R4, R2.reuse, UR22, RZ, P0, !PT ;  /* 0x0000001602047c10 */ /* 0x040fe400087fe4ff */
[CC--:B------:R-:W-:Y:S01]  /*8700*/  @!P2 IADD3 R6, P5, R5.reuse, R144.reuse, RZ ;  /* 0x000000900506a210 */ /* 0x0c0fe20007fbe0ff */
[----:B------:R-:W-:Y:S01]  /*8710*/  @!PT LDS RZ, [RZ] ;  /* 0x00000000fffff984 */ /* 0x000fe20000000800 */
[----:B------:R-:W-:Y:S01]  /*8720*/  @!PT LDS RZ, [RZ] ;  /* 0x00000000fffff984 */ /* 0x000fe20000000800 */
[----:B------:R-:W-:Y:S01]  /*8730*/  @!PT LDS RZ, [RZ] ;  /* 0x00000000fffff984 */ /* 0x000fe20000000800 */
[----:B------:R4:W-:Y:S01]  /*8740*/  @!P1 LDGSTS.E.BYPASS.LTC128B.128 [R196+0x10800], [R8.64+0x100] ;  /* 0x1080010008c49fae */ /* 0x0009e2000b901d46 */
[C---:B------:R-:W-:Y:S02]  /*8750*/  @!P1 IADD3 R144, P0, R5.reuse, R144, RZ ;  /* 0x0000009005909210 */ /* 0x040fe40007f1e0ff */
[----:B------:R-:W-:Y:S01]  /*8760*/  @!P3 LEA.HI.X R23, R5, R213, R4, 0x1, P6 ;  /* 0x000000d50517b211 */ /* 0x000fe200030f0c04 */
[--C-:B------:R-:W-:Y:S01]  /*8770*/  @!P1 IMAD.X R5, R2, 0x1, R135.reuse, P4 ;  /* 0x0000000102059824 */ /* 0x100fe200020e0687 */
        /* <DEDUP_REMOVED lines=9> */
[----:B------:R-:W-:-:S02]  /*8810*/  @!P1 LEA R28, P0, R144, c[0x0][0x170], 0x1 ;  /* 0x00005c00901c9a11 */ /* 0x000fc400078008ff */
[----:B------:R-:W-:Y:S01]  /*8820*/  @!P1 LEA.HI.X R5, R0, c[0x0][0x174], R5, 0x1, P4 ;  /* 0x00005d0000059a11 */ /* 0x000fe200020f0c05 */
[----:B------:R-:W-:Y:S01]  /*8830*/  @P2 STS.128 [R196+0xf000], RZ ;  /* 0x00f000ffc4002388 */ /* 0x000fe20000000c00 */
[----:B------:R-:W-:Y:S01]  /*8840*/  @!P2 LEA.HI.X R31, R6, c[0x0][0x174], R7, 0x1, P5 ;  /* 0x00005d00061faa11 */ /* 0x000fe200028f0c07 */
[----:B------:R-:W-:Y:S01]  /*8850*/  IMAD.U32 R0, RZ, RZ, UR25 ;  /* 0x00000019ff007e24 */ /* 0x000fe2000f8e00ff */
[----:B------:R-:W-:Y:S01]  /*8860*/  @!P1 LEA.HI.X R29, R144, c[0x0][0x174], R135, 0x1, P0 ;  /* 0x00005d00901d9a11 */ /* 0x000fe200000f0c87 */
[----:B------:R-:W-:Y:S01]  /*8870*/  @!PT LDS RZ, [RZ] ;  /* 0x00000000fffff984 */ /* 0x000fe20000000800 */
[----:B------:R-:W-:Y:S01]  /*8880*/  @!PT LDS RZ, [RZ] ;  /* 0x00000000fffff984 */ /* 0x000fe20000000800 */
[----:B------:R-:W-:Y:S01]  /*8890*/  @!PT LDS RZ, [RZ] ;  /* 0x00000000fffff984 */ /* 0x000fe20000000800 */
[----:B------:R4:W-:Y:S02]  /*88a0*/  @!P2 LDGSTS.E.BYPASS.LTC128B.128 [R196+0xf000], [R10.64+0x80] ;  /* 0x0f0000800ac4afae */ /* 0x0009e4000b901d46 */
[----:B------:R-:W-:Y:S02]  /*88b0*/  IMAD R0, R0, 0x40, R195 ;  /* 0x0000004000007824 */ /* 0x000fe400078e02c3 */
[----:B------:R-:W-:Y:S02]  /*88c0*/  @P1 STS.128 [R196+0x11000], RZ ;  /* 0x011000ffc4001388 */ /* 0x000fe40000000c00 */
[----:B------:R-:W-:Y:S01]  /*88d0*/  IMAD.IADD R2, R203, 0x1, -R0 ;  /* 0x00000001cb027824 */ /* 0x000fe200078e0a00 */
[C---:B------:R-:W-:Y:S01]  /*88e0*/  ISETP.GE.AND P4, PT, R0.reuse, R201, PT ;  /* 0x000000c90000720c */ /* 0x040fe20003f86270 */
[----:B------:R-:W-:Y:S01]  /*88f0*/  @!PT LDS RZ, [RZ] ;  /* 0x00000000fffff984 */ /* 0x000fe20000000800 */
[----:B------:R-:W-:Y:S01]  /*8900*/  @!PT LDS RZ, [RZ] ;  /* 0x00000000fffff984 */ /* 0x000fe20000000800 */
[----:B------:R-:W-:Y:S01]  /*8910*/  @!PT LDS RZ, [RZ] ;  /* 0x00000000fffff984 */ /* 0x000fe20000000800 */
[----:B------:R1:W-:Y:S01]  /*8920*/  @!P1 LDGSTS.E.BYPASS.LTC128B.128 [R196+0x11000], [R4.64+0x100] ;  /* 0x1100010004c49fae */ /* 0x0003e2000b901d46 */
[----:B------:R-:W-:-:S02]  /*8930*/  ISETP.GE.AND P5, PT, R0, R198, PT ;  /* 0x000000c60000720c */ /* 0x000fc40003fa6270 */
[----:B------:R-:W-:Y:S01]  /*8940*/  IABS R2, R2 ;  /* 0x0000000200027213 */ /* 0x000fe20000000000 */
[----:B------:R-:W-:Y:S01]  /*8950*/  @P3 STS.128 [R196+0xd800], RZ ;  /* 0x00d800ffc4003388 */ /* 0x000fe20000000c00 */
[C---:B------:R-:W-:Y:S02]  /*8960*/  ISETP.LT.OR P4, PT, R0.reuse, R202, P4 ;  /* 0x000000ca0000720c */ /* 0x040fe40002781670 */
[----:B------:R-:W-:Y:S01]  /*8970*/  ISETP.LT.OR P5, PT, R0, R199, P5 ;  /* 0x000000c70000720c */ /* 0x000fe20002fa1670 */
        /* <DEDUP_REMOVED lines=16> */
[----:B------:R-:W2:Y:S04]  /*8a80*/  LDSM.16.M88.4 R32, [R193+0x6800] ;  /* 0x00680000c120783b */ /* 0x000ea80000000200 */
[----:B------:R-:W2:Y:S04]  /*8a90*/  LDSM.16.M88.4 R24, [R193+0x7000] ;  /* 0x00700000c118783b */ /* 0x000ea80000000200 */
[----:B----4-:R-:W4:Y:S04]  /*8aa0*/  LDSM.16.M88.4 R8, [R193+0x7800] ;  /* 0x00780000c108783b */ /* 0x010f280000000200 */
[----:B------:R-:W-:Y:S04]  /*8ab0*/  LDSM.16.M88.4 R156, [R192] ;  /* 0x00000000c09c783b */ /* 0x000fe80000000200 */
[----:B-1----:R-:W1:Y:S04]  /*8ac0*/  LDSM.16.M88.4 R4, [R191] ;  /* 0x00000000bf04783b */ /* 0x002e680000000200 */
[----:B------:R-:W1:Y:S04]  /*8ad0*/  LDSM.16.M88.4 R144, [R183] ;  /* 0x00000000b790783b */ /* 0x000e680000000200 */
[----:B-----5:R-:W5:Y:S04]  /*8ae0*/  LDSM.16.M88.4 R20, [R182] ;  /* 0x00000000b614783b */ /* 0x020f680000000200 */
[----:B------:R-:W1:Y:S04]  /*8af0*/  LDSM.16.M88.4 R216, [R181] ;  /* 0x00000000b5d8783b */ /* 0x000e680000000200 */
[----:B------:R-:W-:Y:S01]  /*8b00*/  LDSM.16.M88.4 R148, [R187+0x6000] ;  /* 0x00600000bb94783b */ /* 0x000fe20000000200 */
[C---:B---3--:R-:W-:Y:S03]  /*8b10*/  HMMA.16816.F32.BF16 R12, R160.reuse, R140, RZ ;  /* 0x0000008ca00c723c */ /* 0x048fe600000418ff */
[----:B--2---:R-:W-:Y:S04]  /*8b20*/  LDSM.16.M88.4 R16, [R187+0x6800] ;  /* 0x00680000bb10783b */ /* 0x004fe80000000200 */
        /* <DEDUP_REMOVED lines=9> */
[C---:B----4-:R-:W-:Y:S08]  /*8bc0*/  HMMA.16816.F32.BF16 R164, R160.reuse, R8, RZ ;  /* 0x00000008a0a4723c */ /* 0x050ff000000418ff */
[----:B------:R-:W-:Y:S01]  /*8bd0*/  HMMA.16816.F32.BF16 R160, R160, R10, RZ ;  /* 0x0000000aa0a0723c */ /* 0x000fe200000418ff */
[----:B------:R-:W2:Y:S07]  /*8be0*/  LDSM.16.M88.4 R8, [R190] ;  /* 0x00000000be08783b */ /* 0x000eae0000000200 */
[C---:B-1----:R-:W-:Y:S08]  /*8bf0*/  HMMA.16816.F32.BF16 R12, R156.reuse, R4, R12 ;  /* 0x000000049c0c723c */ /* 0x042ff0000004180c */
[C---:B------:R-:W-:Y:S01]  /*8c00*/  HMMA.16816.F32.BF16 R140, R156.reuse, R6, R140 ;  /* 0x000000069c8c723c */ /* 0x040fe2000004188c */
[----:B------:R-:W1:Y:S07]  /*8c10*/  LDSM.16.M88.4 R4, [R187+0x7000] ;  /* 0x00700000bb04783b */ /* 0x000e6e0000000200 */
[C---:B------:R-:W-:Y:S08]  /*8c20*/  HMMA.16816.F32.BF16 R136, R156.reuse, R144, R136 ;  /* 0x000000909c88723c */ /* 0x040ff00000041888 */
[C---:B------:R-:W-:Y:S01]  /*8c30*/  HMMA.16816.F32.BF16 R32, R156.reuse, R146, R32 ;  /* 0x000000929c20723c */ /* 0x040fe20000041820 */
[----:B------:R-:W3:Y:S07]  /*8c40*/  LDSM.16.M88.4 R144, [R180+0x800] ;  /* 0x00080000b490783b */ /* 0x000eee0000000200 */
[C---:B-----5:R-:W-:Y:S08]  /*8c50*/  HMMA.16816.F32.BF16 R28, R156.reuse, R20, R28 ;  /* 0x000000149c1c723c */ /* 0x060ff0000004181c */
[C---:B------:R-:W-:Y:S01]  /*8c60*/  HMMA.16816.F32.BF16 R24, R156.reuse, R22, R24 ;  /* 0x000000169c18723c */ /* 0x040fe20000041818 */
[----:B------:R-:W4:Y:S07]  /*8c70*/  LDSM.16.M88.4 R20, [R180+0x1000] ;  /* 0x00100000b414783b */ /* 0x000f2e0000000200 */
[C---:B------:R-:W-:Y:S08]  /*8c80*/  HMMA.16816.F32.BF16 R164, R156.reuse, R216, R164 ;  /* 0x000000d89ca4723c */ /* 0x040ff000000418a4 */
[----:B------:R-:W-:Y:S01]  /*8c90*/  HMMA.16816.F32.BF16 R160, R156, R218, R160 ;  /* 0x000000da9ca0723c */ /* 0x000fe200000418a0 */
[----:B------:R-:W5:Y:S04]  /*8ca0*/  LDSM.16.M88.4 R156, [R180+0x1800] ;  /* 0x00180000b49c783b */ /* 0x000f680000000200 */
[----:B------:R-:W-:Y:S03]  /*8cb0*/  LDSM.16.M88.4 R216, [R175] ;  /* 0x00000000afd8783b */ /* 0x000fe60000000200 */
[C---:B--2---:R-:W-:Y:S08]  /*8cc0*/  HMMA.16816.F32.BF16 R12, R8.reuse, R148, R12 ;  /* 0x00000094080c723c */ /* 0x044ff0000004180c */
        /* <DEDUP_REMOVED lines=10> */
[----:B------:R-:W2:Y:S04]  /*8d70*/  LDSM.16.M88.4 R8, [R193+0x9000] ;  /* 0x00900000c108783b */ /* 0x000ea80000000200 */
[----:B------:R-:W-:Y:S03]  /*8d80*/  LDSM.16.M88.4 R212, [R194+0x4000] ;  /* 0x00400000c2d4783b */ /* 0x000fe60000000200 */
        /* <DEDUP_REMOVED lines=9> */
[C---:B-----5:R-:W-:Y:S08]  /*8e20*/  HMMA.16816.F32.BF16 R164, R152.reuse, R156, R164 ;  /* 0x0000009c98a4723c */ /* 0x060ff000000418a4 */
[----:B------:R-:W-:Y:S01]  /*8e30*/  HMMA.16816.F32.BF16 R160, R152, R158, R160 ;  /* 0x0000009e98a0723c */ /* 0x000fe200000418a0 */
[----:B------:R-:W5:Y:S04]  /*8e40*/  LDSM.16.M88.4 R152, [R177] ;  /* 0x00000000b198783b */ /* 0x000f680000000200 */
[----:B------:R-:W3:Y:S03]  /*8e50*/  LDSM.16.M88.4 R156, [R178] ;  /* 0x00000000b29c783b */ /* 0x000ee60000000200 */
[C---:B-1----:R-:W-:Y:S08]  /*8e60*/  HMMA.16816.F32.BF16 R12, R4.reuse, R148, R12 ;  /* 0x00000094040c723c */ /* 0x042ff0000004180c */
[C---:B------:R-:W-:Y:S01]  /*8e70*/  HMMA.16816.F32.BF16 R140, R4.reuse, R150, R140 ;  /* 0x00000096048c723c */ /* 0x040fe2000004188c */
[----:B------:R-:W1:Y:S07]  /*8e80*/  LDSM.16.M88.4 R148, [R176] ;  /* 0x00000000b094783b */ /* 0x000e6e0000000200 */
        /* <DEDUP_REMOVED lines=9> */
[----:B------:R-:W1:Y:S03]  /*8f20*/  LDSM.16.M88.4 R144, [R187+0x9000] ;  /* 0x00900000bb90783b */ /* 0x000e660000000200 */
[C---:B----4-:R-:W-:Y:S08]  /*8f30*/  HMMA.16816.F32.BF16 R12, R20.reuse, R168, R12 ;  /* 0x000000a8140c723c */ /* 0x050ff0000004180c */
[C---:B------:R-:W-:Y:S01]  /*8f40*/  HMMA.16816.F32.BF16 R140, R20.reuse, R170, R140 ;  /* 0x000000aa148c723c */ /* 0x040fe2000004188c */
[----:B------:R-:W-:Y:S07]  /*8f50*/  LDSM.16.M88.4 R168, [R193+0xb800] ;  /* 0x00b80000c1a8783b */ /* 0x000fee0000000200 */
[C---:B-----5:R-:W-:Y:S08]  /*8f60*/  HMMA.16816.F32.BF16 R28, R20.reuse, R152, R28 ;  /* 0x00000098141c723c */ /* 0x060ff0000004181c */
[C---:B------:R-:W-:Y:S01]  /*8f70*/  HMMA.16816.F32.BF16 R24, R20.reuse, R154, R24 ;  /* 0x0000009a1418723c */ /* 0x040fe20000041818 */
[----:B------:R-:W4:Y:S07]  /*8f80*/  LDSM.16.M88.4 R152, [R187+0x9800] ;  /* 0x00980000bb98783b */ /* 0x000f2e0000000200 */
[C---:B------:R-:W-:Y:S08]  /*8f90*/  HMMA.16816.F32.BF16 R136, R20.reuse, R156, R136 ;  /* 0x0000009c1488723c */ /* 0x040ff00000041888 */
[C---:B------:R-:W-:Y:S01]  /*8fa0*/  HMMA.16816.F32.BF16 R32, R20.reuse, R158, R32 ;  /* 0x0000009e1420723c */ /* 0x040fe20000041820 */
[----:B------:R-:W-:Y:S07]  /*8fb0*/  LDSM.16.M88.4 R156, [R192+0x4000] ;  /* 0x00400000c09c783b */ /* 0x000fee0000000200 */
[C---:B-1----:R-:W-:Y:S08]  /*8fc0*/  HMMA.16816.F32.BF16 R164, R20.reuse, R148, R164 ;  /* 0x0000009414a4723c */ /* 0x042ff000000418a4 */
[----:B------:R-:W-:Y:S01]  /*8fd0*/  HMMA.16816.F32.BF16 R160, R20, R150, R160 ;  /* 0x0000009614a0723c */ /* 0x000fe200000418a0 */
[----:B------:R-:W-:Y:S04]  /*8fe0*/  LDSM.16.M88.4 R20, [R189+0x2000] ;  /* 0x00200000bd14783b */ /* 0x000fe80000000200 */
[----:B------:R-:W-:Y:S03]  /*8ff0*/  LDSM.16.M88.4 R148, [R180+0x2800] ;  /* 0x00280000b494783b */ /* 0x000fe60000000200 */
[C---:B--2---:R-:W-:Y:S08]  /*9000*/  HMMA.16816.F32.BF16 R12, R16.reuse, R8, R12 ;  /* 0x00000008100c723c */ /* 0x044ff0000004180c */
[C---:B------:R-:W-:Y:S01]  /*9010*/  HMMA.16816.F32.BF16 R140, R16.reuse, R10, R140 ;  /* 0x0000000a108c723c */ /* 0x040fe2000004188c */
[----:B------:R-:W1:Y:S07]  /*9020*/  LDSM.16.M88.4 R8, [R180+0x2000] ;  /* 0x00200000b408783b */ /* 0x000e6e0000000200 */
[C---:B---3--:R-:W-:Y:S08]  /*9030*/  HMMA.16816.F32.BF16 R136, R16.reuse, R4, R136 ;  /* 0x000000041088723c */ /* 0x048ff00000041888 */
[C---:B------:R-:W-:Y:S01]  /*9040*/  HMMA.16816.F32.BF16 R32, R16.reuse, R6, R32 ;  /* 0x000000061020723c */ /* 0x040fe20000041820 */
[----:B------:R-:W2:Y:S07]  /*9050*/  LDSM.16.M88.4 R4, [R180+0x3000] ;  /* 0x00300000b404783b */ /* 0x000eae0000000200 */
[C---:B------:R-:W-:Y:S08]  /*9060*/  HMMA.16816.F32.BF16 R28, R16.reuse, R144, R28 ;  /* 0x00000090101c723c */ /* 0x040ff0000004181c */
[C---:B------:R-:W-:Y:S01]  /*9070*/  HMMA.16816.F32.BF16 R24, R16.reuse, R146, R24 ;  /* 0x000000921018723c */ /* 0x040fe20000041818 */
[----:B------:R-:W-:Y:S07]  /*9080*/  LDSM.16.M88.4 R144, [R180+0x3800] ;  /* 0x00380000b490783b */ /* 0x000fee0000000200 */
[C---:B----4-:R-:W-:Y:S08]  /*9090*/  HMMA.16816.F32.BF16 R164, R16.reuse, R152, R164 ;  /* 0x0000009810a4723c */ /* 0x050ff000000418a4 */
[----:B------:R-:W-:Y:S01]  /*90a0*/  HMMA.16816.F32.BF16 R160, R16, R154, R160 ;  /* 0x0000009a10a0723c */ /* 0x000fe200000418a0 */
[----:B------:R-:W3:Y:S04]  /*90b0*/  LDSM.16.M88.4 R16, [R193+0xa000] ;  /* 0x00a00000c110783b */ /* 0x000ee80000000200 */
[----:B------:R-:W-:Y:S03]  /*90c0*/  LDSM.16.M88.4 R152, [R174] ;  /* 0x00000000ae98783b */ /* 0x000fe60000000200 */
[C---:B-1----:R-:W-:Y:S08]  /*90d0*/  HMMA.16816.F32.BF16 R12, R20.reuse, R8, R12 ;  /* 0x00000008140c723c */ /* 0x042ff0000004180c */
[C---:B------:R-:W-:Y:S01]  /*90e0*/  HMMA.16816.F32.BF16 R140, R20.reuse, R10, R140 ;  /* 0x0000000a148c723c */ /* 0x040fe2000004188c */
[----:B------:R-:W1:Y:S07]  /*90f0*/  LDSM.16.M88.4 R8, [R193+0xa800] ;  /* 0x00a80000c108783b */ /* 0x000e6e0000000200 */
[C---:B--2---:R-:W-:Y:S08]  /*9100*/  HMMA.16816.F32.BF16 R28, R20.reuse, R4, R28 ;  /* 0x00000004141c723c */ /* 0x044ff0000004181c */
[C---:B------:R-:W-:Y:S01]  /*9110*/  HMMA.16816.F32.BF16 R24, R20.reuse, R6, R24 ;  /* 0x000000061418723c */ /* 0x040fe20000041818 */
[----:B------:R-:W2:Y:S07]  /*9120*/  LDSM.16.M88.4 R4, [R193+0xb000] ;  /* 0x00b00000c104783b */ /* 0x000eae0000000200 */
[----:B------:R-:W-:Y:S08]  /*9130*/  HMMA.16816.F32.BF16 R136, R20, R148, R136 ;  /* 0x000000941488723c */ /* 0x000ff00000041888 */
[----:B---3--:R-:W-:Y:S08]  /*9140*/  HMMA.16816.F32.BF16 R12, R212, R16, R12 ;  /* 0x00000010d40c723c */ /* 0x008ff0000004180c */
[C---:B------:R-:W-:Y:S01]  /*9150*/  HMMA.16816.F32.BF16 R32, R20.reuse, R150, R32 ;  /* 0x000000961420723c */ /* 0x040fe20000041820 */
[----:B------:R-:W-:Y:S07]  /*9160*/  LDSM.16.M88.4 R148, [R173] ;  /* 0x00000000ad94783b */ /* 0x000fee0000000200 */
[C---:B------:R-:W-:Y:S08]  /*9170*/  HMMA.16816.F32.BF16 R164, R20.reuse, R144, R164 ;  /* 0x0000009014a4723c */ /* 0x040ff000000418a4 */
[----:B------:R-:W-:Y:S01]  /*9180*/  HMMA.16816.F32.BF16 R160, R20, R146, R160 ;  /* 0x0000009214a0723c */ /* 0x000fe200000418a0 */
[----:B------:R-:W-:Y:S04]  /*9190*/  LDSM.16.M88.4 R20, [R190+0x4000] ;  /* 0x00400000be14783b */ /* 0x000fe80000000200 */
[----:B------:R-:W-:Y:S03]  /*91a0*/  LDSM.16.M88.4 R144, [R172] ;  /* 0x00000000ac90783b */ /* 0x000fe60000000200 */
[----:B------:R-:W-:Y:S01]  /*91b0*/  HMMA.16816.F32.BF16 R140, R212, R18, R140 ;  /* 0x00000012d48c723c */ /* 0x000fe2000004188c */
[----:B------:R-:W3:Y:S07]  /*91c0*/  LDSM.16.M88.4 R16, [R187+0xa000] ;  /* 0x00a00000bb10783b */ /* 0x000eee0000000200 */
[----:B------:R-:W-:Y:S08]  /*91d0*/  HMMA.16816.F32.BF16 R12, R156, R216, R12 ;  /* 0x000000d89c0c723c */ /* 0x000ff0000004180c */
[C---:B-1----:R-:W-:Y:S08]  /*91e0*/  HMMA.16816.F32.BF16 R136, R212.reuse, R8, R136 ;  /* 0x00000008d488723c */ /* 0x042ff00000041888 */
[C---:B------:R-:W-:Y:S01]  /*91f0*/  HMMA.16816.F32.BF16 R32, R212.reuse, R10, R32 ;  /* 0x0000000ad420723c */ /* 0x040fe20000041820 */
[----:B------:R-:W-:Y:S07]  /*9200*/  LDSM.16.M88.4 R8, [R189+0x4000] ;  /* 0x00400000bd08783b */ /* 0x000fee0000000200 */
[C---:B--2---:R-:W-:Y:S08]  /*9210*/  HMMA.16816.F32.BF16 R28, R212.reuse, R4, R28 ;  /* 0x00000004d41c723c */ /* 0x044ff0000004181c */
[----:B------:R-:W-:Y:S01]  /*9220*/  HMMA.16816.F32.BF16 R24, R212, R6, R24 ;  /* 0x00000006d418723c */ /* 0x000fe20000041818 */
[----:B------:R-:W1:Y:S07]  /*9230*/  LDSM.16.M88.4 R4, [R180+0x4000] ;  /* 0x00400000b404783b */ /* 0x000e6e0000000200 */
[----:B---3--:R-:W-:Y:S08]  /*9240*/  HMMA.16816.F32.BF16 R12, R20, R16, R12 ;  /* 0x00000010140c723c */ /* 0x008ff0000004180c */
        /* <DEDUP_REMOVED lines=35> */
[C---:B--2---:R-:W-:Y:S01]  /*9480*/  HMMA.16816.F32.BF16 R136, R20.reuse, R152, R136 ;  /* 0x000000981488723c */ /* 0x044fe20000041888 */
[----:B------:R-:W-:Y:S01]  /*9490*/  FSEL R2, R2, -INF , !P5 ;  /* 0xff80000002027808 */ /* 0x000fe20006800000 */
[----:B------:R-:W2:Y:S01]  /*94a0*/  LDSM.16.M88.4 R16, [R187+0xb000] ;  /* 0x00b00000bb10783b */ /* 0x000ea20000000200 */
[C---:B------:R-:W-:Y:S01]  /*94b0*/  ISETP.GE.AND P5, PT, R12.reuse, R198, PT ;  /* 0x000000c60c00720c */ /* 0x040fe20003fa6270 */
[----:B------:R-:W-:Y:S01]  /*94c0*/  IMAD.MOV.U32 R212, RZ, RZ, R204 ;  /* 0x000000ffffd47224 */ /* 0x000fe200078e00cc */
[----:B------:R-:W-:Y:S01]  /*94d0*/  IABS R135, R135 ;  /* 0x0000008700877213 */ /* 0x000fe20000000000 */
[----:B------:R-:W-:Y:S01]  /*94e0*/  IMAD.MOV.U32 R213, RZ, RZ, R205 ;  /* 0x000000ffffd57224 */ /* 0x000fe200078e00cd */
[----:B------:R-:W4:Y:S01]  /*94f0*/  I2F R14, R14 ;  /* 0x0000000e000e7306 */ /* 0x000f220000201400 */
[C---:B------:R-:W-:Y:S01]  /*9500*/  ISETP.LT.OR P4, PT, R12.reuse, R202, P4 ;  /* 0x000000ca0c00720c */ /* 0x040fe20002781670 */
[----:B------:R-:W-:Y:S01]  /*9510*/  HMMA.16816.F32.BF16 R32, R20, R154, R32 ;  /* 0x0000009a1420723c */ /* 0x000fe20000041820 */
[----:B------:R-:W-:-:S02]  /*9520*/  ISETP.LT.OR P5, PT, R12, R199, P5 ;  /* 0x000000c70c00720c */ /* 0x000fc40002fa1670 */
[----:B------:R-:W-:Y:S01]  /*9530*/  IADD3 R12, R0, 0x9, RZ ;  /* 0x00000009000c7810 */ /* 0x000fe20007ffe0ff */
[----:B---3--:R-:W-:Y:S02]  /*9540*/  FFMA.FTZ R148, R148, -UR24, R13 ;  /* 0x8000001894947c23 */ /* 0x008fe4000801000d */
[----:B------:R-:W3:Y:S01]  /*9550*/  I2F R135, R135 ;  /* 0x0000008700877306 */ /* 0x000ee20000201400 */
[----:B------:R-:W-:Y:S01]  /*9560*/  IMAD.MOV.U32 R13, RZ, RZ, R145 ;  /* 0x000000ffff0d7224 */ /* 0x000fe200078e0091 */
[C---:B------:R-:W-:Y:S01]  /*9570*/  HMMA.16816.F32.BF16 R160, R156.reuse, R146, R160 ;  /* 0x000000929ca0723c */ /* 0x040fe200000418a0 */
[----:B------:R-:W-:Y:S02]  /*9580*/  FSEL R148, R148, -INF , !P6 ;  /* 0xff80000094947808 */ /* 0x000fe40007000000 */
[----:B------:R-:W-:Y:S01]  /*9590*/  ISETP.GE.AND P6, PT, R12, R201, PT ;  /* 0x000000c90c00720c */ /* 0x000fe20003fc6270 */
[----:B----4-:R-:W-:Y:S02]  /*95a0*/  FFMA.FTZ R15, R14, -UR24, R15 ;  /* 0x800000180e0f7c23 */ /* 0x010fe4000801000f */
[----:B------:R-:W4:Y:S01]  /*95b0*/  I2F R13, R13 ;  /* 0x0000000d000d7306 */ /* 0x000f220000201400 */
[--C-:B------:R-:W-:Y:S01]  /*95c0*/  IMAD.IADD R14, R203, 0x1, -R12.reuse ;  /* 0x00000001cb0e7824 */ /* 0x100fe200078e0a0c */
[----:B------:R-:W-:Y:S01]  /*95d0*/  ISETP.LT.OR P6, PT, R12, R202, P6 ;  /* 0x000000ca0c00720c */ /* 0x000fe200037c1670 */
[----:B------:R-:W-:Y:S01]  /*95e0*/  HMMA.16816.F32.BF16 R24, R156, R150, R24 ;  /* 0x000000969c18723c */ /* 0x000fe20000041818 */
[----:B------:R-:W-:Y:S01]  /*95f0*/  FSEL R147, R15, -INF , !P0 ;  /* 0xff8000000f937808 */ /* 0x000fe20004000000 */
[----:B------:R-:W-:Y:S01]  /*9600*/  IMAD.IADD R15, R200, 0x1, -R12 ;  /* 0x00000001c80f7824 */ /* 0x000fe200078e0a0c */
[----:B------:R-:W-:-:S02]  /*9610*/  ISETP.GE.AND P0, PT, R12, R198, PT ;  /* 0x000000c60c00720c */ /* 0x000fc40003f06270 */
[----:B------:R-:W-:Y:S01]  /*9620*/  IABS R14, R14 ;  /* 0x0000000e000e7213 */ /* 0x000fe20000000000 */
[----:B---3--:R-:W-:Y:S01]  /*9630*/  FFMA.FTZ R140, R135, -UR24, R140 ;  /* 0x80000018878c7c23 */ /* 0x008fe2000801008c */
[----:B------:R-:W-:Y:S02]  /*9640*/  ISETP.LT.OR P0, PT, R12, R199, P0 ;  /* 0x000000c70c00720c */ /* 0x000fe40000701670 */
        /* <DEDUP_REMOVED lines=14> */
[----:B------:R-:W-:Y:S01]  /*9730*/  ISETP.GE.AND P5, PT, R12, R198, PT ;  /* 0x000000c60c00720c */ /* 0x000fe20003fa6270 */
        /* <DEDUP_REMOVED lines=37> */
[C---:B------:R-:W-:Y:S01]  /*9990*/  ISETP.LT.OR P4, PT, R4.reuse, R202, P4 ;  /* 0x000000ca0400720c */ /* 0x040fe20002781670 */
        /* <DEDUP_REMOVED lines=38> */
[C---:B------:R-:W-:Y:S02]  /*9c00*/  ISETP.GE.AND P0, PT, R12.reuse, R198, PT ;  /* 0x000000c60c00720c */ /* 0x040fe40003f06270 */
        /* <DEDUP_REMOVED lines=26> */
[----:B------:R-:W-:Y:S02]  /*9db0*/  ISETP.GE.AND P5, PT, R4, R198, PT ;  /* 0x000000c60400720c */ /* 0x000fe40003fa6270 */
        /* <DEDUP_REMOVED lines=24> */
[----:B------:R-:W-:Y:S01]  /*9f40*/  ISETP.GE.AND P6, PT, R28, R201, PT ;  /* 0x000000c91c00720c */ /* 0x000fe20003fc6270 */
[----:B------:R-:W-:Y:S01]  /*9f50*/  IMAD.MOV.U32 R13, RZ, RZ, R20 ;  /* 0x000000ffff0d7224 */ /* 0x000fe200078e0014 */
[----:B------:R-:W-:Y:S01]  /*9f60*/  IABS R20, R21 ;  /* 0x0000001500147213 */ /* 0x000fe20000000000 */
[----:B------:R-:W-:Y:S01]  /*9f70*/  IMAD.IADD R9, R203, 0x1, -R0 ;  /* 0x00000001cb097824 */ /* 0x000fe200078e0a00 */
[----:B------:R-:W-:Y:S01]  /*9f80*/  FSEL R170, R19, -INF , !P4 ;  /* 0xff80000013aa7808 */ /* 0x000fe20006000000 */
[C---:B------:R-:W-:Y:S01]  /*9f90*/  IMAD.IADD R19, R200.reuse, 0x1, -R6 ;  /* 0x00000001c8137824 */ /* 0x040fe200078e0a06 */
        /* <DEDUP_REMOVED lines=33> */
[-C--:B------:R-:W-:Y:S02]  /*a1b0*/  ISETP.GE.AND P5, PT, R12, R198.reuse, PT ;  /* 0x000000c60c00720c */ /* 0x080fe40003fa6270 */
        /* <DEDUP_REMOVED lines=78> */
[----:B------:R-:W-:Y:S01]  /*a6a0*/  MOV R4, UR12 ;  /* 0x0000000c00047c02 */ /* 0x000fe20008000f00 */
[----:B------:R-:W-:Y:S02]  /*a6b0*/  IMAD.U32 R7, RZ, RZ, UR9 ;  /* 0x00000009ff077e24 */ /* 0x000fe4000f8e00ff */
        /* <DEDUP_REMOVED lines=22> */
.L_x_6751:
[----:B------:R-:W-:Y:S02]  /*a820*/  ULDC UR10, c[0x0][0x198] ;  /* 0x00006600000a7ab9 */ /* 0x000fe40000000800 */
[----:B------:R-:W-:-:S04]  /*a830*/  ULEA UR10, -UR10, URZ, 0x6 ;  /* 0x0000003f0a0a7291 */ /* 0x000fc8000f8e313f */
[----:B------:R-:W-:Y:S02]  /*a840*/  USHF.R.S32.HI UR8, URZ, 0x1f, UR10 ;  /* 0x0000001f3f087899 */ /* 0x000fe4000801140a */
.L_x_6752:
        /* <DEDUP_REMOVED lines=122> */
.L_x_6754:
[----:B------:R-:W-:Y:S05]  /*aff0*/  BSYNC B0 ;  /* 0x0000000000007941 */ /* 0x000fea0003800000 */
.L_x_6753:
[----:B------:R-:W0:Y:S01]  /*b000*/  LDGDEPBAR ;  /* 0x00000000000079af */ /* 0x000e220000000000 */
[----:B--2---:R-:W-:Y:S01]  /*b010*/  IMAD.U32 R5, RZ, RZ, UR10 ;  /* 0x0000000aff057e24 */ /* 0x004fe2000f8e00ff */
[----:B------:R-:W-:Y:S01]  /*b020*/  MOV R0, UR8 ;  /* 0x0000000800007c02 */ /* 0x000fe20008000f00 */
[----:B------:R-:W-:-:S03]  /*b030*/  IMAD.U32 R4, RZ, RZ, UR10 ;  /* 0x0000000aff047e24 */ /* 0x000fc6000f8e00ff */
[----:B------:R-:W-:-:S04]  /*b040*/  LEA R206, P0, R5, R206, 0x1 ;  /* 0x000000ce05ce7211 */ /* 0x000fc800078008ff */
[----:B------:R-:W-:Y:S02]  /*b050*/  LEA.HI.X R207, R4, R207, R0, 0x1, P0 ;  /* 0x000000cf04cf7211 */ /* 0x000fe400000f0c00 */
.L_x_6750:
        /* <DEDUP_REMOVED lines=409> */
.L_x_6747:
        /* <DEDUP_REMOVED lines=45> */
.L_x_6759:
        /* <DEDUP_REMOVED lines=57> */
[----:B------:R-:W-:Y:S05]  /*d050*/  ULDC.64 UR4, c[0x0][0x1a0] ;  /* 0x0000680000047ab9 */ /* 0x000fea0000000a00 */
[----:B------:R-:W2:Y:S01]  /*d060*/  LDG.E R11, [R10.64] ;  /* 0x0000001c0a0b7981 */ /* 0x000ea2000c1e1900 */
[----:B------:R-:W-:Y:S01]  /*d070*/  USHF.R.S32.HI UR26, URZ, 0x1f, UR32 ;  /* 0x0000001f3f1a7899 */ /* 0x000fe20008011420 */
[----:B----4-:R-:W-:Y:S01]  /*d080*/  MOV R13, UR33 ;  /* 0x00000021000d7c02 */ /* 0x010fe20008000f00 */
[----:B------:R-:W-:Y:S02]  /*d090*/  UIMAD.WIDE.U32 UR34, UR32, UR4, URZ ;  /* 0x00000004202272a5 */ /* 0x000fe4000f8e003f */
[----:B------:R-:W-:Y:S02]  /*d0a0*/  UIMAD UR26, UR26, UR4, URZ ;  /* 0x000000041a1a72a4 */ /* 0x000fe4000f8e023f */
[----:B------:R-:W2:Y:S02]  /*d0b0*/  LDG.E R4, [R12.64] ;  /* 0x0000001c0c047981 */ /* 0x000ea4000c1e1900 */
[----:B------:R-:W-:Y:S01]  /*d0c0*/  IMAD.U32 R7, RZ, RZ, UR35 ;  /* 0x00000023ff077e24 */ /* 0x000fe2000f8e00ff */
[----:B------:R-:W-:Y:S01]  /*d0d0*/  UIMAD UR26, UR32, UR5, UR26 ;  /* 0x00000005201a72a4 */ /* 0x000fe2000f8e021a */
[----:B------:R-:W-:Y:S03]  /*d0e0*/  MOV R6, UR34 ;  /* 0x0000002200067c02 */ /* 0x000fe60008000f00 */
[----:B------:R-:W-:Y:S06]  /*d0f0*/  UIADD3 UR26, UR35, UR26, URZ ;  /* 0x0000001a231a7290 */ /* 0x000fec000fffe03f */
[----:B------:R-:W-:Y:S01]  /*d100*/  MOV R7, UR26 ;  /* 0x0000001a00077c02 */ /* 0x000fe20008000f00 */
[----:B--2---:R-:W-:Y:S04]  /*d110*/  IMAD.IADD R4, R4, 0x1, -R11 ;  /* 0x0000000104047824 */ /* 0x004fe800078e0a0b */
[C---:B------:R-:W-:Y:S01]  /*d120*/  IMAD.WIDE.U32 R6, R4.reuse, c[0x0][0x188], R6 ;  /* 0x0000620004067a25 */ /* 0x040fe200078e0006 */
[----:B------:R-:W-:Y:S03]  /*d130*/  SHF.R.S32.HI R3, RZ, 0x1f, R4 ;  /* 0x0000001fff037819 */ /* 0x000fe60000011404 */
[----:B------:R-:W-:Y:S02]  /*d140*/  IMAD.MOV.U32 R210, RZ, RZ, R6 ;  /* 0x000000ffffd27224 */ /* 0x000fe400078e0006 */
[----:B------:R-:W-:Y:S04]  /*d150*/  IMAD R3, R3, c[0x0][0x188], RZ ;  /* 0x0000620003037a24 */ /* 0x000fe800078e02ff */
[----:B------:R-:W-:Y:S05]  /*d160*/  IMAD R3, R4, c[0x0][0x18c], R3 ;  /* 0x0000630004037a24 */ /* 0x000fea00078e0203 */
[----:B------:R-:W-:Y:S02]  /*d170*/  IADD3 R208, R7, R3, RZ ;  /* 0x0000000307d07210 */ /* 0x000fe40007ffe0ff */
.L_x_6756:
[C---:B------:R-:W-:Y:S01]  /*d180*/  ISETP.GE.AND P5, PT, R197.reuse, c[0x0][0x220], PT ;  /* 0x00008800c5007a0c */ /* 0x040fe20003fa6270 */
[----:B------:R-:W-:Y:S01]  /*d190*/  UISETP.GT.AND UP2, UPT, UR25, UR19, UPT ;  /* 0x000000131900728c */ /* 0x000fe2000bf44270 */
[C---:B------:R-:W-:Y:S02]  /*d1a0*/  IADD3 R216, R197.reuse, 0x40, RZ ;  /* 0x00000040c5d87810 */ /* 0x040fe40007ffe0ff */
[-C--:B------:R-:W-:Y:S02]  /*d1b0*/  LEA R214, P0, R210, R212.reuse, 0x1 ;  /* 0x000000d4d2d67211 */ /* 0x080fe400078008ff */
[----:B------:R-:W-:Y:S02]  /*d1c0*/  ISETP.GE.AND P4, PT, R216, c[0x0][0x220], PT ;  /* 0x00008800d8007a0c */ /* 0x000fe40003f86270 */
[CC--:B------:R-:W-:Y:S02]  /*d1d0*/  LEA.HI.X R215, R210.reuse, R213.reuse, R208, 0x1, P0 ;  /* 0x000000d5d2d77211 */ /* 0x0c0fe400000f0cd0 */
[----:B------:R-:W-:Y:S03]  /*d1e0*/  IADD3 R3, R197, 0x80, RZ ;  /* 0x00000080c5037810 */ /* 0x000fe60007ffe0ff */
[----:B------:R-:W-:Y:S01]  /*d1f0*/  @P5 STS.128 [R196+0xc000], RZ ;  /* 0x00c000ffc4005388 */ /* 0x000fe20000000c00 */
[----:B------:R-:W-:Y:S02]  /*d200*/  ISETP.GE.AND P3, PT, R3, c[0x0][0x220], PT ;  /* 0x0000880003007a0c */ /* 0x000fe40003f66270 */
[----:B------:R-:W-:Y:S01]  /*d210*/  IADD3 R3, P0, R210, UR23, RZ ;  /* 0x00000017d2037c10 */ /* 0x000fe2000ff1e0ff */
[----:B------:R-:W-:Y:S01]  /*d220*/  @!PT LDS RZ, [RZ] ;  /* 0x00000000fffff984 */ /* 0x000fe20000000800 */
[----:B------:R-:W-:Y:S01]  /*d230*/  @!PT LDS RZ, [RZ] ;  /* 0x00000000fffff984 */ /* 0x000fe20000000800 */
[----:B------:R-:W-:Y:S01]  /*d240*/  @!PT LDS RZ, [RZ] ;  /* 0x00000000fffff984 */ /* 0x000fe20000000800 */
[----:B------:R1:W-:Y:S03]  /*d250*/  @!P5 LDGSTS.E.BYPASS.LTC128B.128 [R196+0xc000], [R214.64] ;  /* 0x0c000000d6c4dfae */ /* 0x0003e6000b901d5c */
[CC--:B------:R-:W-:Y:S01]  /*d260*/  @!P5 LEA R230, P6, R3.reuse, R212.reuse, 0x1 ;  /* 0x000000d403e6d211 */ /* 0x0c0fe200078c08ff */
[----:B------:R-:W-:Y:S01]  /*d270*/  @P4 STS.128 [R196+0xe000], RZ ;  /* 0x00e000ffc4004388 */ /* 0x000fe20000000c00 */
[----:B------:R-:W-:Y:S02]  /*d280*/  IADD3.X R210, R208, UR22, RZ, P0, !PT ;  /* 0x00000016d0d27c10 */ /* 0x000fe400087fe4ff */
[CC--:B------:R-:W-:Y:S01]  /*d290*/  @!P4 LEA R224, P1, R3.reuse, R212.reuse, 0x1 ;  /* 0x000000d403e0c211 */ /* 0x0c0fe200078208ff */
[----:B------:R-:W-:Y:S01]  /*d2a0*/  @!PT LDS RZ, [RZ] ;  /* 0x00000000fffff984 */ /* 0x000fe20000000800 */
[----:B------:R-:W-:Y:S01]  /*d2b0*/  @!PT LDS RZ, [RZ] ;  /* 0x00000000fffff984 */ /* 0x000fe20000000800 */
[----:B------:R-:W-:Y:S01]  /*d2c0*/  @!PT LDS RZ, [RZ] ;  /* 0x00000000fffff984 */ /* 0x000fe20000000800 */
[----:B------:R1:W-:Y:S01]  /*d2d0*/  @!P4 LDGSTS.E.BYPASS.LTC128B.128 [R196+0xe000], [R214.64+0x80] ;  /* 0x0e000080d6c4cfae */ /* 0x0003e2000b901d5c */
[CCC-:B------:R-:W-:Y:S02]  /*d2e0*/  @!P5 LEA.HI.X R231, R3.reuse, R213.reuse, R210.reuse, 0x1, P6 ;  /* 0x000000d503e7d211 */ /* 0x1c0fe400030f0cd2 */
[CCC-:B------:R-:W-:Y:S01]  /*d2f0*/  @!P4 LEA.HI.X R225, R3.reuse, R213.reuse, R210.reuse, 0x1, P1 ;  /* 0x000000d503e1c211 */ /* 0x1c0fe200008f0cd2 */
[----:B------:R-:W-:Y:S01]  /*d300*/  @P3 STS.128 [R196+0x10000], RZ ;  /* 0x010000ffc4003388 */ /* 0x000fe20000000c00 */
[CC--:B------:R-:W-:Y:S02]  /*d310*/  @!P3 LEA R222, P0, R3.reuse, R212.reuse, 0x1 ;  /* 0x000000d403deb211 */ /* 0x0c0fe400078008ff */
[C---:B------:R-:W-:Y:S01]  /*d320*/  IADD3 R217, P2, R3.reuse, UR23, RZ ;  /* 0x0000001703d97c10 */ /* 0x040fe2000ff5e0ff */
[----:B------:R-:W-:Y:S01]  /*d330*/  @!PT LDS RZ, [RZ] ;  /* 0x00000000fffff984 */ /* 0x000fe20000000800 */
[----:B------:R-:W-:Y:S01]  /*d340*/  @!PT LDS RZ, [RZ] ;  /* 0x00000000fffff984 */ /* 0x000fe20000000800 */
[----:B------:R-:W-:Y:S01]  /*d350*/  @!PT LDS RZ, [RZ] ;  /* 0x00000000fffff984 */ /* 0x000fe20000000800 */
[----:B------:R1:W-:Y:S01]  /*d360*/  @!P3 LDGSTS.E.BYPASS.LTC128B.128 [R196+0x10000], [R214.64+0x100] ;  /* 0x10000100d6c4bfae */ /* 0x0003e2000b901d5c */
[-C--:B------:R-:W-:Y:S02]  /*d370*/  @!P3 LEA.HI.X R223, R3, R213.reuse, R210, 0x1, P0 ;  /* 0x000000d503dfb211 */ /* 0x080fe400000f0cd2 */
[CC--:B------:R-:W-:Y:S01]  /*d380*/  @!P5 LEA R228, P1, R217.reuse, R212.reuse, 0x1 ;  /* 0x000000d4d9e4d211 */ /* 0x0c0fe200078208ff */
[----:B------:R-:W-:Y:S01]  /*d390*/  @P5 STS.128 [R196+0xc800], RZ ;  /* 0x00c800ffc4005388 */ /* 0x000fe20000000c00 */
[----:B------:R-:W-:Y:S02]  /*d3a0*/  IADD3.X R210, R210, UR22, RZ, P2, !PT ;  /* 0x00000016d2d27c10 */ /* 0x000fe400097fe4ff */
[CC--:B------:R-:W-:Y:S01]  /*d3b0*/  @!P4 LEA R220, P0, R217.reuse, R212.reuse, 0x1 ;  /* 0x000000d4d9dcc211 */ /* 0x0c0fe200078008ff */
[----:B------:R-:W-:Y:S01]  /*d3c0*/  @!PT LDS RZ, [RZ] ;  /* 0x00000000fffff984 */ /* 0x000fe20000000800 */
[----:B------:R-:W-:Y:S01]  /*d3d0*/  @!PT LDS RZ, [RZ] ;  /* 0x00000000fffff984 */ /* 0x000fe20000000800 */
[----:B------:R-:W-:Y:S01]  /*d3e0*/  @!PT LDS RZ, [RZ] ;  /* 0x00000000fffff984 */ /* 0x000fe20000000800 */
[----:B------:R1:W-:Y:S01]  /*d3f0*/  @!P5 LDGSTS.E.BYPASS.LTC128B.128 [R196+0xc800], [R230.64] ;  /* 0x0c800000e6c4dfae */ /* 0x0003e2000b901d5c */
        /* <DEDUP_REMOVED lines=10> */
[----:B------:R-:W-:Y:S01]  /*d4a0*/  IADD3.X R208, R210, UR22, RZ, P6, !PT ;  /* 0x00000016d2d07c10 */ /* 0x000fe2000b7fe4ff */
[----:B------:R-:W-:Y:S01]  /*d4b0*/  @P3 STS.128 [R196+0x10800], RZ ;  /* 0x010800ffc4003388 */ /* 0x000fe20000000c00 */
[CC--:B------:R-:W-:Y:S02]  /*d4c0*/  @!P5 LEA R226, P6, R3.reuse, R212.reuse, 0x1 ;  /* 0x000000d403e2d211 */ /* 0x0c0fe400078c08ff */
        /* <DEDUP_REMOVED lines=8> */
[C---:B------:R-:W-:Y:S03]  /*d550*/  @!P3 LEA R212, P0, R3.reuse, R212, 0x1 ;  /* 0x000000d403d4b211 */ /* 0x040fe600078008ff */
[----:B------:R-:W-:Y:S01]  /*d560*/  @!PT LDS RZ, [RZ] ;  /* 0x00000000fffff984 */ /* 0x000fe20000000800 */
[----:B------:R-:W-:Y:S01]  /*d570*/  @!PT LDS RZ, [RZ] ;  /* 0x00000000fffff984 */ /* 0x000fe20000000800 */
[----:B------:R-:W-:Y:S01]  /*d580*/  @!PT LDS RZ, [RZ] ;  /* 0x00000000fffff984 */ /* 0x000fe20000000800 */
[----:B------:R1:W-:Y:S01]  /*d590*/  @!P5 LDGSTS.E.BYPASS.LTC128B.128 [R196+0xd000], [R228.64] ;  /* 0x0d000000e4c4dfae */ /* 0x0003e2000b901d5c */
[----:B------:R-:W-:Y:S02]  /*d5a0*/  @!P3 LEA.HI.X R213, R3, R213, R208, 0x1, P0 ;  /* 0x000000d503d5b211 */ /* 0x000fe400000f0cd0 */
[----:B------:R-:W-:Y:S01]  /*d5b0*/  PLOP3.LUT P0, PT, PT, PT, UP2, 0x80, 0x0 ;  /* 0x000000000000781c */ /* 0x000fe20003f0f028 */
        /* <DEDUP_REMOVED lines=234> */
[----:B-1----:R-:W-:Y:S02]  /*e460*/  MOV R140, UR4 ;  /* 0x00000004008c7c02 */ /* 0x002fe40008000f00 */
[----:B--2---:R-:W-:Y:S01]  /*e470*/  MOV R138, UR32 ;  /* 0x00000020008a7c02 */ /* 0x004fe20008000f00 */
[----:B------:R-:W-:Y:S04]  /*e480*/  UIADD3 UR32, UR37, -UR35, URZ ;  /* 0x8000002325207290 */ /* 0x000fe8000fffe03f */
[----:B------:R-:W-:Y:S01]  /*e490*/  UIMAD UR32, UR32, UR6, -UR9 ;  /* 0x00000006202072a4 */ /* 0x000fe2000f8e0a09 */
[----:B---3--:R-:W-:Y:S01]  /*e4a0*/  IMAD.U32 R141, RZ, RZ, UR5 ;  /* 0x00000005ff8d7e24 */ /* 0x008fe2000f8e00ff */
[----:B------:R-:W-:Y:S04]  /*e4b0*/  ULDC.64 UR4, c[0x0][0x198] ;  /* 0x0000660000047ab9 */ /* 0x000fe80000000a00 */
[----:B------:R-:W2:Y:S02]  /*e4c0*/  LDG.E R3, [R140.64] ;  /* 0x0000001c8c037981 */ /* 0x000ea4000c1e1900 */
[----:B------:R-:W-:Y:S01]  /*e4d0*/  USHF.R.S32.HI UR26, URZ, 0x1f, UR32 ;  /* 0x0000001f3f1a7899 */ /* 0x000fe20008011420 */
[----:B----4-:R-:W-:Y:S01]  /*e4e0*/  IMAD.U32 R139, RZ, RZ, UR33 ;  /* 0x00000021ff8b7e24 */ /* 0x010fe2000f8e00ff */
[----:B------:R-:W-:Y:S02]  /*e4f0*/  UIMAD.WIDE.U32 UR34, UR32, UR4, URZ ;  /* 0x00000004202272a5 */ /* 0x000fe4000f8e003f */
[----:B------:R-:W-:Y:S02]  /*e500*/  UIMAD UR26, UR26, UR4, URZ ;  /* 0x000000041a1a72a4 */ /* 0x000fe4000f8e023f */
[----:B------:R-:W2:Y:S02]  /*e510*/  LDG.E R138, [R138.64] ;  /* 0x0000001c8a8a7981 */ /* 0x000ea4000c1e1900 */
[----:B------:R-:W-:Y:S01]  /*e520*/  IMAD.U32 R132, RZ, RZ, UR34 ;  /* 0x00000022ff847e24 */ /* 0x000fe2000f8e00ff */
[----:B------:R-:W-:Y:S01]  /*e530*/  UIMAD UR26, UR32, UR5, UR26 ;  /* 0x00000005201a72a4 */ /* 0x000fe2000f8e021a */
[----:B------:R-:W-:Y:S03]  /*e540*/  MOV R133, UR35 ;  /* 0x0000002300857c02 */ /* 0x000fe60008000f00 */
[----:B------:R-:W-:Y:S06]  /*e550*/  UIADD3 UR26, UR35, UR26, URZ ;  /* 0x0000001a231a7290 */ /* 0x000fec000fffe03f */
[----:B------:R-:W-:Y:S01]  /*e560*/  IMAD.U32 R133, RZ, RZ, UR26 ;  /* 0x0000001aff857e24 */ /* 0x000fe2000f8e00ff */
[----:B--2---:R-:W-:Y:S04]  /*e570*/  IADD3 R134, -R3, R138, RZ ;  /* 0x0000008a03867210 */ /* 0x004fe80007ffe1ff */
[----:B------:R-:W-:Y:S01]  /*e580*/  SHF.R.S32.HI R3, RZ, 0x1f, R134 ;  /* 0x0000001fff037819 */ /* 0x000fe20000011486 */
[C---:B------:R-:W-:Y:S04]  /*e590*/  IMAD.WIDE.U32 R132, R134.reuse, c[0x0][0x180], R132 ;  /* 0x0000600086847a25 */ /* 0x040fe800078e0084 */
[----:B------:R-:W-:Y:S04]  /*e5a0*/  IMAD R3, R3, c[0x0][0x180], RZ ;  /* 0x0000600003037a24 */ /* 0x000fe800078e02ff */
[----:B------:R-:W-:Y:S05]  /*e5b0*/  IMAD R3, R134, c[0x0][0x184], R3 ;  /* 0x0000610086037a24 */ /* 0x000fea00078e0203 */
[----:B------:R-:W-:Y:S02]  /*e5c0*/  IADD3 R134, R133, R3, RZ ;  /* 0x0000000385867210 */ /* 0x000fe40007ffe0ff */
.L_x_6758:
        /* <DEDUP_REMOVED lines=89> */
.L_x_6757:
[----:B------:R-:W-:Y:S01]  /*eb60*/  IMAD.U32 R132, RZ, RZ, UR25 ;  /* 0x00000019ff847e24 */ /* 0x000fe2000f8e00ff */
[----:B------:R-:W-:Y:S03]  /*eb70*/  UISETP.GT.AND UP2, UPT, UR25, UR19, UPT ;  /* 0x000000131900728c */ /* 0x000fe6000bf44270 */
[----:B------:R-:W-:Y:S05]  /*eb80*/  IMAD R3, R132, 0x40, R195 ;  /* 0x0000004084037824 */ /* 0x000fea00078e02c3 */
[----:B------:R-:W-:Y:S02]  /*eb90*/  IADD3 R132, R203, -R3, RZ ;  /* 0x80000003cb847210 */ /* 0x000fe40007ffe0ff */
[C---:B-1----:R-:W-:Y:S02]  /*eba0*/  IADD3 R141, R3.reuse, 0x1, RZ ;  /* 0x00000001038d7810 */ /* 0x042fe40007ffe0ff */
[----:B------:R-:W-:Y:S01]  /*ebb0*/  IABS R133, R132 ;  /* 0x0000008400857213 */ /* 0x000fe20000000000 */
[C---:B------:R-:W-:Y:S01]  /*ebc0*/  IMAD.IADD R132, R200.reuse, 0x1, -R3 ;  /* 0x00000001c8847824 */ /* 0x040fe200078e0a03 */
[C---:B------:R-:W-:Y:S02]  /*ebd0*/  IADD3 R137, R3.reuse, 0x8, RZ ;  /* 0x0000000803897810 */ /* 0x040fe40007ffe0ff */
[----:B------:R-:W-:Y:S02]  /*ebe0*/  IADD3 R150, R3, 0x9, RZ ;  /* 0x0000000903967810 */ /* 0x000fe40007ffe0ff */
[----:B------:R-:W-:Y:S01]  /*ebf0*/  IABS R135, R132 ;  /* 0x0000008400877213 */ /* 0x000fe20000000000 */
[--C-:B------:R-:W-:Y:S01]  /*ec00*/  IMAD.IADD R132, R203, 0x1, -R141.reuse ;  /* 0x00000001cb847824 */ /* 0x100fe200078e0a8d */
[C---:B------:R-:W-:Y:S01]  /*ec10*/  IADD3 R136, R3.reuse, 0x10, RZ ;  /* 0x0000001003887810 */ /* 0x040fe20007ffe0ff */
[----:B------:R-:W-:Y:S01]  /*ec20*/  I2F R133, R133 ;  /* 0x0000008500857306 */ /* 0x000fe20000201400 */
[----:B------:R-:W-:Y:S02]  /*ec30*/  IADD3 R156, R3, 0x11, RZ ;  /* 0x00000011039c7810 */ /* 0x000fe40007ffe0ff */
[----:B------:R-:W-:Y:S02]  /*ec40*/  IABS R134, R132 ;  /* 0x0000008400867213 */ /* 0x000fe40000000000 */
[----:B------:R-:W-:Y:S02]  /*ec50*/  IADD3 R132, R203, -R137, RZ ;  /* 0x80000089cb847210 */ /* 0x000fe40007ffe0ff */
[----:B------:R-:W-:Y:S02]  /*ec60*/  IADD3 R152, R3, 0x18, RZ ;  /* 0x0000001803987810 */ /* 0x000fe40007ffe0ff */
[----:B------:R-:W-:Y:S01]  /*ec70*/  IABS R157, R132 ;  /* 0x00000084009d7213 */ /* 0x000fe20000000000 */
[----:B------:R-:W-:Y:S01]  /*ec80*/  IMAD.IADD R132, R203, 0x1, -R150 ;  /* 0x00000001cb847824 */ /* 0x000fe200078e0a96 */
        /* <DEDUP_REMOVED lines=8> */
[----:B------:R-:W-:Y:S01]  /*ed10*/  I2F R135, R135 ;  /* 0x0000008700877306 */ /* 0x000fe20000201400 */
[C---:B------:R-:W-:Y:S02]  /*ed20*/  ISETP.GE.AND P4, PT, R141.reuse, R202, PT ;  /* 0x000000ca8d00720c */ /* 0x040fe40003f86270 */
[----:B------:R-:W-:Y:S02]  /*ed30*/  ISETP.GE.AND P0, PT, R141, R199, PT ;  /* 0x000000c78d00720c */ /* 0x000fe40003f06270 */
[----:B------:R-:W-:Y:S02]  /*ed40*/  IABS R154, R132 ;  /* 0x00000084009a7213 */ /* 0x000fe40000000000 */
[----:B------:R-:W-:Y:S02]  /*ed50*/  IADD3 R132, R203, -R152, RZ ;  /* 0x80000098cb847210 */ /* 0x000fe40007ffe0ff */
[C---:B------:R-:W-:Y:S01]  /*ed60*/  ISETP.GE.OR P4, PT, R141.reuse, R201, !P4 ;  /* 0x000000c98d00720c */ /* 0x040fe20006786670 */
        /* <DEDUP_REMOVED lines=10> */
[C---:B------:R-:W-:Y:S01]  /*ee10*/  IMAD.IADD R132, R200.reuse, 0x1, -R137 ;  /* 0x00000001c8847824 */ /* 0x040fe200078e0a89 */
        /* <DEDUP_REMOVED lines=9> */
[----:B------:R-:W-:Y:S01]  /*eeb0*/  ISETP.GE.OR P2, PT, R137, R201, !P2 ;  /* 0x000000c98900720c */ /* 0x000fe20005746670 */
        /* <DEDUP_REMOVED lines=42> */
[----:B------:R-:W-:Y:S01]  /*f160*/  ISETP.GE.OR P4, PT, R136, R198, !P4 ;  /* 0x000000c68800720c */ /* 0x000fe20006786670 */
[----:B------:R-:W-:Y:S01]  /*f170*/  FFMA.FTZ R10, R149, -UR24, R10 ;  /* 0x80000018950a7c23 */ /* 0x000fe2000801000a */
[----:B------:R-:W-:Y:S01]  /*f180*/  FSEL R136, R9, -INF , !P3 ;  /* 0xff80000009887808 */ /* 0x000fe20005800000 */
[----:B------:R-:W-:Y:S01]  /*f190*/  FFMA.FTZ R21, R144, -UR24, R21 ;  /* 0x8000001890157c23 */ /* 0x000fe20008010015 */
[----:B------:R-:W-:Y:S01]  /*f1a0*/  FSEL R138, R8, -INF , !P2 ;  /* 0xff800000088a7808 */ /* 0x000fe20005000000 */
[----:B------:R-:W1:Y:S01]  /*f1b0*/  I2F R9, R5 ;  /* 0x0000000500097306 */ /* 0x000e620000201400 */
[C---:B------:R-:W-:Y:S01]  /*f1c0*/  IMAD.IADD R8, R203.reuse, 0x1, -R6 ;  /* 0x00000001cb087824 */ /* 0x040fe200078e0a06 */
        /* <DEDUP_REMOVED lines=12> */
[-C--:B------:R-:W-:Y:S02]  /*f290*/  ISETP.GE.AND P2, PT, R156, R202.reuse, PT ;  /* 0x000000ca9c00720c */ /* 0x080fe40003f46270 */
[-C--:B------:R-:W-:Y:S01]  /*f2a0*/  ISETP.GE.OR P1, PT, R152, R201.reuse, !P1 ;  /* 0x000000c99800720c */ /* 0x080fe20004f26670 */
[----:B------:R3:W4:Y:S01]  /*f2b0*/  I2F R150, R4 ;  /* 0x0000000400967306 */ /* 0x0007220000201400 */
[----:B------:R-:W-:Y:S01]  /*f2c0*/  IMAD.IADD R143, R203, 0x1, -R133 ;  /* 0x00000001cb8f7824 */ /* 0x000fe200078e0a85 */
[----:B------:R-:W-:Y:S01]  /*f2d0*/  ISETP.GE.OR P2, PT, R156, R201, !P2 ;  /* 0x000000c99c00720c */ /* 0x000fe20005746670 */
[----:B-1----:R-:W-:Y:S01]  /*f2e0*/  FFMA.FTZ R18, R9, -UR24, R18 ;  /* 0x8000001809127c23 */ /* 0x002fe20008010012 */
[----:B------:R-:W-:Y:S02]  /*f2f0*/  FSEL R142, R16, -INF , !P1 ;  /* 0xff800000108e7808 */ /* 0x000fe40004800000 */
[C---:B------:R-:W-:Y:S02]  /*f300*/  IADD3 R5, R200.reuse, -R147, RZ ;  /* 0x80000093c8057210 */ /* 0x040fe40007ffe0ff */
[-C--:B------:R-:W-:Y:S02]  /*f310*/  ISETP.GE.AND P1, PT, R151, R202.reuse, PT ;  /* 0x000000ca9700720c */ /* 0x080fe40003f26270 */
[----:B------:R-:W-:Y:S02]  /*f320*/  FSEL R162, R13, -INF , !P2 ;  /* 0xff8000000da27808 */ /* 0x000fe40005000000 */
[----:B------:R-:W-:Y:S02]  /*f330*/  ISETP.GE.OR P1, PT, R151, R201, !P1 ;  /* 0x000000c99700720c */ /* 0x000fe40004f26670 */
        /* <DEDUP_REMOVED lines=9> */
[-C--:B------:R-:W-:Y:S02]  /*f3d0*/  ISETP.GE.OR P1, PT, R147, R201.reuse, !P1 ;  /* 0x000000c99300720c */ /* 0x080fe40004f26670 */
        /* <DEDUP_REMOVED lines=18> */
[-C--:B------:R-:W-:Y:S01]  /*f500*/  ISETP.GE.OR P4, PT, R133, R198.reuse, !P4 ;  /* 0x000000c68500720c */ /* 0x080fe20006786670 */
[----:B--2---:R-:W-:Y:S01]  /*f510*/  FFMA.FTZ R22, R13, -UR24, R22 ;  /* 0x800000180d167c23 */ /* 0x004fe20008010016 */
[----:B------:R-:W-:Y:S02]  /*f520*/  IADD3 R133, R200, -R133, RZ ;  /* 0x80000085c8857210 */ /* 0x000fe40007ffe0ff */
[C---:B------:R-:W-:Y:S02]  /*f530*/  ISETP.GE.AND P3, PT, R156.reuse, R199, PT ;  /* 0x000000c79c00720c */ /* 0x040fe40003f66270 */
        /* <DEDUP_REMOVED lines=24> */
[----:B------:R-:W-:Y:S01]  /*f6c0*/  ISETP.GE.AND P2, PT, R6, R199, PT ;  /* 0x000000c70600720c */ /* 0x000fe20003f46270 */
[----:B---3--:R-:W-:Y:S01]  /*f6d0*/  FFMA.FTZ R26, R13, -UR24, R26 ;  /* 0x800000180d1a7c23 */ /* 0x008fe2000801001a */
[----:B------:R-:W-:Y:S01]  /*f6e0*/  FMNMX.FTZ R12, R7, R12, !PT ;  /* 0x0000000c070c7209 */ /* 0x000fe20007810000 */
[----:B------:R-:W-:Y:S01]  /*f6f0*/  IMAD.IADD R13, R200, 0x1, -R4 ;  /* 0x00000001c80d7824 */ /* 0x000fe200078e0a04 */
[C---:B------:R-:W-:Y:S02]  /*f700*/  ISETP.GE.OR P1, PT, R6.reuse, R201, !P1 ;  /* 0x000000c90600720c */ /* 0x040fe40004f26670 */
[----:B------:R-:W-:Y:S02]  /*f710*/  ISETP.GE.OR P2, PT, R6, R198, !P2 ;  /* 0x000000c60600720c */ /* 0x000fe40005746670 */
[----:B------:R-:W-:Y:S02]  /*f720*/  ISETP.GE.AND P0, PT, R151, R199, PT ;  /* 0x000000c79700720c */ /* 0x000fe40003f06270 */
[C---:B------:R-:W-:Y:S01]  /*f730*/  IADD3 R9, R200.reuse, -R6, RZ ;  /* 0x80000006c8097210 */ /* 0x040fe20007ffe0ff */
        /* <DEDUP_REMOVED lines=464> */
.L_x_6755:
        /* <DEDUP_REMOVED lines=102> */
[C---:B------:R-:W-:Y:S01]  /*11aa0*/  FMUL.FTZ R106, R6.reuse, R106 ;  /* 0x0000006a066a7220 */ /* 0x040fe20000410000 */
[----:B------:R-:W-:Y:S01]  /*11ab0*/  IADD3 R11, -R11, R10, RZ ;  /* 0x0000000a0b0b7210 */ /* 0x000fe20007ffe1ff */
        /* <DEDUP_REMOVED lines=179> */
.L_x_6761:
[----:B--234-:R-:W-:Y:S05]  /*125f0*/  BSYNC B0 ;  /* 0x0000000000007941 */ /* 0x01cfea0003800000 */
.L_x_6760:
        /* <DEDUP_REMOVED lines=20> */
.L_x_6763:
[----:B------:R-:W-:Y:S05]  /*12740*/  BSYNC B0 ;  /* 0x0000000000007941 */ /* 0x000fea0003800000 */
.L_x_6762:
        /* <DEDUP_REMOVED lines=11> */
.L_x_6765:
[----:B------:R-:W-:Y:S05]  /*12800*/  BSYNC B0 ;  /* 0x0000000000007941 */ /* 0x000fea0003800000 */
.L_x_6764:
        /* <DEDUP_REMOVED lines=11> */
.L_x_6767:
[----:B------:R-:W-:Y:S05]  /*128c0*/  BSYNC B0 ;  /* 0x0000000000007941 */ /* 0x000fea0003800000 */
.L_x_6766:
        /* <DEDUP_REMOVED lines=11> */
.L_x_6769:
[----:B------:R-:W-:Y:S05]  /*12980*/  BSYNC B0 ;  /* 0x0000000000007941 */ /* 0x000fea0003800000 */
.L_x_6768:
        /* <DEDUP_REMOVED lines=11> */
.L_x_6771:
[----:B------:R-:W-:Y:S05]  /*12a40*/  BSYNC B0 ;  /* 0x0000000000007941 */ /* 0x000fea0003800000 */
.L_x_6770:
        /* <DEDUP_REMOVED lines=11> */
.L_x_6773:
[----:B------:R-:W-:Y:S05]  /*12b00*/  BSYNC B0 ;  /* 0x0000000000007941 */ /* 0x000fea0003800000 */
.L_x_6772:
        /* <DEDUP_REMOVED lines=11> */
.L_x_6775:
[----:B------:R-:W-:Y:S05]  /*12bc0*/  BSYNC B0 ;  /* 0x0000000000007941 */ /* 0x000fea0003800000 */
.L_x_6774:
        /* <DEDUP_REMOVED lines=12> */
.L_x_6776:
        /* <DEDUP_REMOVED lines=15> */
.L_x_7878:


//--------------------- .text._ZN5flash24flash_fwd_splitkv_kernelI23Flash_fwd_kernel_traitsILi192ELi64ELi64ELi4ELb0ELb0EN7cutlass10bfloat16_tE19Flash_kernel_traitsILi192ELi64ELi64ELi4ES3_EELb0ELb1ELb1ELb0ELb0ELb1ELb1ELb0EEEvNS_16Flash_fwd_paramsE --------------------------
	.section	.text._ZN5flash24flash_fwd_splitkv_kernelI23Flash_fwd_kernel_traitsILi192ELi64ELi64ELi4ELb0ELb0EN7cutlass10bfloat16_tE19Flash_kernel_traitsILi192ELi64ELi64ELi4ES3_EELb0ELb1ELb1ELb0ELb0ELb1ELb1ELb0EEEvNS_16Flash_fwd_paramsE,"ax",@progbits
	.sectioninfo	@"SHI_REGISTERS=255"
	.align	128
        .global         _ZN5flash24flash_fwd_splitkv_kernelI23Flash_fwd_kernel_traitsILi192ELi64ELi64ELi4ELb0ELb0EN7cutlass10bfloat16_tE19Flash_kernel_traitsILi192ELi64ELi64ELi4ES3_EELb0ELb1ELb1ELb0ELb0ELb1ELb1ELb0EEEvNS_16Flash_fwd_paramsE
        .type           _ZN5flash24flash_fwd_splitkv_kernelI23Flash_fwd_kernel_traitsILi192ELi64ELi64ELi4ELb0ELb0EN7cutlass10bfloat16_tE19Flash_kernel_traitsILi192ELi64ELi64ELi4ES3_EELb0ELb1ELb1ELb0ELb0ELb1ELb1ELb0EEEvNS_16Flash_fwd_paramsE,@function
        .size           _ZN5flash24flash_fwd_splitkv_kernelI23Flash_fwd_kernel_traitsILi192ELi64ELi64ELi4ELb0ELb0EN7cutlass10bfloat16_tE19Flash_kernel_traitsILi192ELi64ELi64ELi4ES3_EELb0ELb1ELb1ELb0ELb0ELb1ELb1ELb0EEEvNS_16Flash_fwd_paramsE,(.L_x_7879 - _ZN5flash24flash_fwd_splitkv_kernelI23Flash_fwd_kernel_traitsILi192ELi64ELi64ELi4ELb0ELb0EN7cutlass10bfloat16_tE19Flash_kernel_traitsILi192ELi64ELi64ELi4ES3_EELb0ELb1ELb1ELb0ELb0ELb1ELb1ELb0EEEvNS_16Flash_fwd_paramsE)
        .other          _ZN5flash24flash_fwd_splitkv_kernelI23Flash_fwd_kernel_traitsILi192ELi64ELi64ELi4ELb0ELb0EN7cutlass10bfloat16_tE19Flash_kernel_traitsILi192ELi64ELi64ELi4ES3_EELb0ELb1ELb1ELb0ELb0ELb1ELb1ELb0EEEvNS_16Flash_fwd_paramsE,@"STO_CUDA_ENTRY STV_DEFAULT"
_ZN5flash24flash_fwd_splitkv_kernelI23Flash_fwd_kernel_traitsILi192ELi64ELi64ELi4ELb0ELb0EN7cutlass10bfloat16_tE19Flash_kernel_traitsILi192ELi64ELi64ELi4ES3_EELb0ELb1ELb1ELb0ELb0ELb1ELb1ELb0EEEvNS_16Flash_fwd_paramsE:
.text._ZN5flash24flash_fwd_splitkv_kernelI23Flash_fwd_kernel_traitsILi192ELi64ELi64ELi4ELb0ELb0EN7cutlass10bfloat16_tE19Flash_kernel_traitsILi192ELi64ELi64ELi4ES3_EELb0ELb1ELb1ELb0ELb0ELb1ELb1ELb0EEEvNS_16Flash_fwd_paramsE:
        /* <DEDUP_REMOVED lines=77> */
.L_x_6777:
[----:B------:R-:W-:Y:S02]  /*04d0*/  ULDC UR7, c[0x0][0x218] ;  /* 0x0000860000077ab9 */ /* 0x000fe40000000800 */
.L_x_6778:
        /* <DEDUP_REMOVED lines=117> */
.L_x_6781:
[----:B------:R-:W-:Y:S05]  /*0c30*/  BSYNC B0 ;  /* 0x0000000000007941 */ /* 0x000fea0003800000 */
.L_x_6780:
        /* <DEDUP_REMOVED lines=10> */
.L_x_6783:
[----:B------:R-:W-:Y:S05]  /*0ce0*/  BSYNC B0 ;  /* 0x0000000000007941 */ /* 0x000fea0003800000 */
.L_x_6782:
        /* <DEDUP_REMOVED lines=10> */
.L_x_6785:
[----:B------:R-:W-:Y:S05]  /*0d90*/  BSYNC B0 ;  /* 0x0000000000007941 */ /* 0x000fea0003800000 */
.L_x_6784:
        /* <DEDUP_REMOVED lines=10> */
.L_x_6787:
[----:B------:R-:W-:Y:S05]  /*0e40*/  BSYNC B0 ;  /* 0x0000000000007941 */ /* 0x000fea0003800000 */
.L_x_6786:
        /* <DEDUP_REMOVED lines=10> */
.L_x_6789:
[----:B------:R-:W-:Y:S05]  /*0ef0*/  BSYNC B0 ;  /* 0x0000000000007941 */ /* 0x000fea0003800000 */
.L_x_6788:
        /* <DEDUP_REMOVED lines=10> */
.L_x_6791:
[----:B------:R-:W-:Y:S05]  /*0fa0*/  BSYNC B0 ;  /* 0x0000000000007941 */ /* 0x000fea0003800000 */
.L_x_6790:
        /* <DEDUP_REMOVED lines=10> */
.L_x_6793:
[----:B------:R-:W-:Y:S05]  /*1050*/  BSYNC B0 ;  /* 0x0000000000007941 */ /* 0x000fea0003800000 */
.L_x_6792:
        /* <DEDUP_REMOVED lines=10> */
.L_x_6795:
[----:B------:R-:W-:Y:S05]  /*1100*/  BSYNC B0 ;  /* 0x0000000000007941 */ /* 0x000fea0003800000 */
.L_x_6794:
        /* <DEDUP_REMOVED lines=32> */
.L_x_6779:
        /* <DEDUP_REMOVED lines=118> */
.L_x_6796:
        /* <DEDUP_REMOVED lines=19> */
.L_x_6798:
        /* <DEDUP_REMOVED lines=61> */
.L_x_6797:
        /* <DEDUP_REMOVED lines=122> */
.L_x_6800:
[----:B------:R-:W-:Y:S05]  /*2710*/  BSYNC B0 ;  /* 0x0000000000007941 */ /* 0x000fea0003800000 */
.L_x_6799:
        /* <DEDUP_REMOVED lines=37> */
.L_x_6802:
[----:B------:R-:W-:Y:S05]  /*2970*/  BSYNC B0 ;  /* 0x0000000000007941 */ /* 0x000fea0003800000 */
.L_x_6801:
        /* <DEDUP_REMOVED lines=37> */
.L_x_6804:
[----:B------:R-:W-:Y:S05]  /*2bd0*/  BSYNC B0 ;  /* 0x0000000000007941 */ /* 0x000fea0003800000 */
.L_x_6803:
        /* <DEDUP_REMOVED lines=36> */
.L_x_6806:
[----:B------:R-:W-:Y:S05]  /*2e20*/  BSYNC B0 ;  /* 0x0000000000007941 */ /* 0x000fea0003800000 */
.L_x_6805:
        /* <DEDUP_REMOVED lines=31> */
.L_x_6808:
[----:B------:R-:W-:Y:S05]  /*3020*/  BSYNC B0 ;  /* 0x0000000000007941 */ /* 0x000fea0003800000 */
.L_x_6807:
        /* <DEDUP_REMOVED lines=33> */
.L_x_6810:
[----:B------:R-:W-:Y:S05]  /*3240*/  BSYNC B0 ;  /* 0x0000000000007941 */ /* 0x000fea0003800000 */
.L_x_6809:
        /* <DEDUP_REMOVED lines=32> */
.L_x_6812:
[----:B------:R-:W-:Y:S05]  /*3450*/  BSYNC B0 ;  /* 0x0000000000007941 */ /* 0x000fea0003800000 */
.L_x_6811:
        /* <DEDUP_REMOVED lines=33> */
.L_x_6814:
[----:B------:R-:W-:Y:S05]  /*3670*/  BSYNC B0 ;  /* 0x0000000000007941 */ /* 0x000fea0003800000 */
.L_x_6813:
        /* <DEDUP_REMOVED lines=54> */
.L_x_6816:
[----:B------:R-:W-:Y:S05]  /*39e0*/  BSYNC B0 ;  /* 0x0000000000007941 */ /* 0x000fea0003800000 */
.L_x_6815:
        /* <DEDUP_REMOVED lines=43> */
.L_x_6818:
[----:B------:R-:W-:Y:S05]  /*3ca0*/  BSYNC B0 ;  /* 0x0000000000007941 */ /* 0x000fea0003800000 */
.L_x_6817:
        /* <DEDUP_REMOVED lines=35> */
.L_x_6820:
[----:B------:R-:W-:Y:S05]  /*3ee0*/  BSYNC B0 ;  /* 0x0000000000007941 */ /* 0x000fea0003800000 */
.L_x_6819:
        /* <DEDUP_REMOVED lines=40> */
.L_x_6822:
[----:B------:R-:W-:Y:S05]  /*4170*/  BSYNC B0 ;  /* 0x0000000000007941 */ /* 0x000fea0003800000 */
.L_x_6821:
[----:B---3--:R-:W-:Y:S01]  /*4180*/  IMAD.SHL.U32 R8, R2, 0x40, RZ ;  /* 0x0000004002087824 */ /* 0x008fe200078e00ff */
[----:B------:R-:W-:Y:S01]  /*4190*/  SHF.L.U32 R16, R16, 0x3, RZ ;  /* 0x0000000310107819 */ /* 0x000fe200000006ff */
[C---:B------:R-:W-:Y:S01]  /*41a0*/  IMAD R202, R93.reuse, 0x400, R0 ;  /* 0x000004005dca7824 */ /* 0x040fe200078e0200 */
[----:B------:R-:W-:Y:S01]  /*41b0*/  R2P PR, R2, 0x6 ;  /* 0x0000000602007804 */ /* 0x000fe20000000000 */
[----:B------:R-:W0:Y:S01]  /*41c0*/  LDGDEPBAR ;  /* 0x00000000000079af */ /* 0x000e220000000000 */
[----:B------:R-:W-:Y:S01]  /*41d0*/  LOP3.LUT R9, R8, 0x1c0, RZ, 0xc0, !PT ;  /* 0x000001c008097812 */ /* 0x000fe200078ec0ff */
        /* <DEDUP_REMOVED lines=8> */
[----:B------:R-:W-:Y:S01]  /*4260*/  UIADD3 UR4, UR13, -UR14, URZ ;  /* 0x8000000e0d047290 */ /* 0x000fe2000fffe03f */
[----:B------:R-:W-:Y:S01]  /*4270*/  LOP3.LUT R8, R8, R9, RZ, 0x3c, !PT ;  /* 0x0000000908087212 */ /* 0x000fe200078e3cff */
[----:B------:R-:W-:Y:S01]  /*4280*/  LDSM.16.M88.4 R36, [R200] ;  /* 0x00000000c824783b */ /* 0x000fe20000000200 */
[----:B------:R-:W-:Y:S01]  /*4290*/  IMAD R197, R5, 0x2, R200 ;  /* 0x0000000205c57824 */ /* 0x000fe200078e02c8 */
[----:B------:R-:W-:Y:S01]  /*42a0*/  UIADD3 UR14, UR13, 0x1, -UR14 ;  /* 0x000000010d0e7890 */ /* 0x000fe2000fffe80e */
[----:B------:R-:W-:Y:S01]  /*42b0*/  LEA R201, R201, R8, 0x9 ;  /* 0x00000008c9c97211 */ /* 0x000fe200078e48ff */
[----:B------:R-:W-:Y:S01]  /*42c0*/  IMAD.IADD R211, R6, 0x1, R211 ;  /* 0x0000000106d37824 */ /* 0x000fe200078e02d3 */
[----:B-1----:R-:W-:Y:S01]  /*42d0*/  LDSM.16.M88.4 R8, [R198] ;  /* 0x00000000c608783b */ /* 0x002fe20000000200 */
[----:B------:R-:W-:Y:S01]  /*42e0*/  ULDC UR5, c[0x0][0x2e8] ;  /* 0x0000ba0000057ab9 */ /* 0x000fe20000000800 */
[----:B------:R-:W-:Y:S01]  /*42f0*/  SHF.L.U32 R201, R201, 0x1, RZ ;  /* 0x00000001c9c97819 */ /* 0x000fe200000006ff */
[----:B------:R-:W-:Y:S01]  /*4300*/  UIADD3 UR5, UR14, UR5, URZ ;  /* 0x000000050e057290 */ /* 0x000fe2000fffe03f */
[----:B------:R-:W-:Y:S01]  /*4310*/  LDSM.16.M88.4 R80, [R197+0x2000] ;  /* 0x00200000c550783b */ /* 0x000fe20000000200 */
[----:B------:R-:W-:-:S02]  /*4320*/  PLOP3.LUT P4, PT, PT, PT, UP0, 0x80, 0x0 ;  /* 0x000000000000781c */ /* 0x000fc40003f8f008 */
[C---:B------:R-:W-:Y:S01]  /*4330*/  IADD3 R2, R201.reuse, 0x6000, RZ ;  /* 0x00006000c9027810 */ /* 0x040fe20007ffe0ff */
[----:B------:R-:W1:Y:S01]  /*4340*/  LDSM.16.M88.4 R16, [R201+0x6000] ;  /* 0x00600000c910783b */ /* 0x000e620000000200 */
[----:B------:R-:W-:Y:S02]  /*4350*/  IADD3 R199, R201, 0x6020, RZ ;  /* 0x00006020c9c77810 */ /* 0x000fe40007ffe0ff */
[----:B------:R-:W-:Y:S01]  /*4360*/  @P1 IADD3 R199, R2, -0x20, RZ ;  /* 0xffffffe002c71810 */ /* 0x000fe20007ffe0ff */
[----:B------:R-:W3:Y:S01]  /*4370*/  LDSM.16.M88.4 R44, [R201+0x6800] ;  /* 0x00680000c92c783b */ /* 0x000ee20000000200 */
[----:B------:R-:W-:Y:S02]  /*4380*/  MOV R2, 0x40 ;  /* 0x0000004000027802 */ /* 0x000fe40000000f00 */
[----:B------:R-:W-:Y:S01]  /*4390*/  IADD3 R206, R211, 0x8, RZ ;  /* 0x00000008d3ce7810 */ /* 0x000fe20007ffe0ff */
[----:B------:R-:W5:Y:S01]  /*43a0*/  LDSM.16.M88.4 R64, [R201+0x7000] ;  /* 0x00700000c940783b */ /* 0x000f620000000200 */
[----:B------:R-:W-:-:S02]  /*43b0*/  SEL R2, R2, 0xffffffc0, !P2 ;  /* 0xffffffc002027807 */ /* 0x000fc40005000000 */
[----:B------:R-:W-:Y:S01]  /*43c0*/  IADD3 R209, R211, UR5, RZ ;  /* 0x00000005d3d17c10 */ /* 0x000fe2000fffe0ff */
[----:B------:R-:W4:Y:S01]  /*43d0*/  LDSM.16.M88.4 R52, [R199] ;  /* 0x00000000c734783b */ /* 0x000f220000000200 */
[----:B------:R-:W-:Y:S02]  /*43e0*/  IADD3 R195, R201, R2, RZ ;  /* 0x00000002c9c37210 */ /* 0x000fe40007ffe0ff */
[----:B------:R-:W-:Y:S01]  /*43f0*/  IADD3 R188, R2, R199, RZ ;  /* 0x000000c702bc7210 */ /* 0x000fe20007ffe0ff */
[----:B------:R-:W2:Y:S01]  /*4400*/  LDSM.16.M88.4 R72, [R201+0x7800] ;  /* 0x00780000c948783b */ /* 0x000ea20000000200 */
[----:B------:R-:W-:Y:S02]  /*4410*/  IADD3 R211, R211, UR4, RZ ;  /* 0x00000004d3d37c10 */ /* 0x000fe4000fffe0ff */
[C---:B------:R-:W-:Y:S01]  /*4420*/  IADD3 R208, R206.reuse, UR4, RZ ;  /* 0x00000004ced07c10 */ /* 0x040fe2000fffe0ff */
[----:B------:R-:W2:Y:S01]  /*4430*/  LDSM.16.M88.4 R12, [R199+0x800] ;  /* 0x00080000c70c783b */ /* 0x000ea20000000200 */
[----:B------:R-:W-:-:S02]  /*4440*/  IADD3 R206, R206, UR5, RZ ;  /* 0x00000005cece7c10 */ /* 0x000fc4000fffe0ff */
[----:B------:R-:W-:Y:S01]  /*4450*/  IADD3 R210, R211, -c[0x0][0x2e4], RZ ;  /* 0x8000b900d3d27a10 */ /* 0x000fe20007ffe0ff */
[----:B------:R-:W2:Y:S01]  /*4460*/  LDSM.16.M88.4 R48, [R199+0x1000] ;  /* 0x00100000c730783b */ /* 0x000ea20000000200 */
[----:B------:R-:W-:Y:S02]  /*4470*/  IADD3 R207, R208, -c[0x0][0x2e4], RZ ;  /* 0x8000b900d0cf7a10 */ /* 0x000fe40007ffe0ff */
[----:B------:R-:W-:Y:S01]  /*4480*/  IMNMX R209, R209, UR13, PT ;  /* 0x0000000dd1d17c17 */ /* 0x000fe2000b800200 */
[----:B------:R-:W2:Y:S01]  /*4490*/  LDSM.16.M88.4 R24, [R195+0x6000] ;  /* 0x00600000c318783b */ /* 0x000ea20000000200 */
[----:B------:R-:W-:Y:S02]  /*44a0*/  IMNMX R206, R206, UR13, PT ;  /* 0x0000000dcece7c17 */ /* 0x000fe4000b800200 */
[----:B------:R-:W-:Y:S01]  /*44b0*/  IMNMX R210, RZ, R210, !PT ;  /* 0x000000d2ffd27217 */ /* 0x000fe20007800200 */
[----:B------:R-:W2:Y:S01]  /*44c0*/  LDSM.16.M88.4 R40, [R199+0x1800] ;  /* 0x00180000c728783b */ /* 0x000ea20000000200 */
[----:B------:R-:W-:-:S02]  /*44d0*/  IMNMX R207, RZ, R207, !PT ;  /* 0x000000cfffcf7217 */ /* 0x000fc40007800200 */
[C---:B------:R-:W-:Y:S01]  /*44e0*/  IADD3 R191, R199.reuse, 0x800, RZ ;  /* 0x00000800c7bf7810 */ /* 0x040fe20007ffe0ff */
[----:B------:R-:W2:Y:S01]  /*44f0*/  LDSM.16.M88.4 R28, [R195+0x6800] ;  /* 0x00680000c31c783b */ /* 0x000ea20000000200 */
[C---:B------:R-:W-:Y:S02]  /*4500*/  IADD3 R190, R199.reuse, 0x1000, RZ ;  /* 0x00001000c7be7810 */ /* 0x040fe40007ffe0ff */
[C---:B------:R-:W-:Y:S01]  /*4510*/  IADD3 R189, R199.reuse, 0x1800, RZ ;  /* 0x00001800c7bd7810 */ /* 0x040fe20007ffe0ff */
[----:B-1----:R-:W-:Y:S01]  /*4520*/  HMMA.16816.F32.BF16 R20, R56, R16, RZ ;  /* 0x000000103814723c */ /* 0x002fe200000418ff */
[----:B------:R-:W-:Y:S01]  /*4530*/  LDSM.16.M88.4 R76, [R199+0x2000] ;  /* 0x00200000c74c783b */ /* 0x000fe20000000200 */
[C---:B------:R-:W-:Y:S02]  /*4540*/  IADD3 R187, R199.reuse, 0x2000, RZ ;  /* 0x00002000c7bb7810 */ /* 0x040fe40007ffe0ff */
[C---:B------:R-:W-:Y:S01]  /*4550*/  IADD3 R186, R199.reuse, 0x2800, RZ ;  /* 0x00002800c7ba7810 */ /* 0x040fe20007ffe0ff */
[----:B------:R-:W-:Y:S01]  /*4560*/  LDSM.16.M88.4 R88, [R188+0x2800] ;  /* 0x00280000bc58783b */ /* 0x000fe20000000200 */
[----:B------:R-:W-:-:S02]  /*4570*/  IADD3 R185, R199, 0x3000, RZ ;  /* 0x00003000c7b97810 */ /* 0x000fc40007ffe0ff */
[C---:B------:R-:W-:Y:S01]  /*4580*/  HMMA.16816.F32.BF16 R16, R56.reuse, R18, RZ ;  /* 0x000000123810723c */ /* 0x040fe200000418ff */
[----:B------:R-:W-:Y:S01]  /*4590*/  LDSM.16.M88.4 R84, [R201+0xa800] ;  /* 0x00a80000c954783b */ /* 0x000fe20000000200 */
[C---:B------:R-:W-:Y:S02]  /*45a0*/  IADD3 R184, R199.reuse, 0x3800, RZ ;  /* 0x00003800c7b87810 */ /* 0x040fe40007ffe0ff */
[C---:B------:R-:W-:Y:S02]  /*45b0*/  IADD3 R183, R199.reuse, 0x4000, RZ ;  /* 0x00004000c7b77810 */ /* 0x040fe40007ffe0ff */
[C---:B------:R-:W-:Y:S02]  /*45c0*/  IADD3 R182, R199.reuse, 0x4800, RZ ;  /* 0x00004800c7b67810 */ /* 0x040fe40007ffe0ff */
[----:B---3--:R-:W-:Y:S01]  /*45d0*/  HMMA.16816.F32.BF16 R32, R56, R44, RZ ;  /* 0x0000002c3820723c */ /* 0x008fe200000418ff */
[C---:B------:R-:W-:Y:S02]  /*45e0*/  IADD3 R181, R199.reuse, 0x5000, RZ ;  /* 0x00005000c7b57810 */ /* 0x040fe40007ffe0ff */
[----:B------:R-:W-:-:S05]  /*45f0*/  IADD3 R180, R199, 0x5800, RZ ;  /* 0x00005800c7b47810 */ /* 0x000fca0007ffe0ff */
        /* <DEDUP_REMOVED lines=222> */
[----:B----4-:R-:W-:Y:S02]  /*53e0*/  UIMAD.WIDE.U32 UR28, UR29, UR5, URZ ;  /* 0x000000051d1c72a5 */ /* 0x010fe4000f8e003f */
        /* <DEDUP_REMOVED lines=43> */
[----:B---3--:R-:W-:Y:S01]  /*56a0*/  MOV R39, UR13 ;  /* 0x0000000d00277c02 */ /* 0x008fe20008000f00 */
[----:B------:R-:W-:-:S04]  /*56b0*/  IMAD.U32 R38, RZ, RZ, UR12 ;  /* 0x0000000cff267e24 */ /* 0x000fc8000f8e00ff */
[----:B------:R-:W-:Y:S01]  /*56c0*/  IMAD.U32 R39, RZ, RZ, UR5 ;  /* 0x00000005ff277e24 */ /* 0x000fe2000f8e00ff */
[----:B--2---:R-:W-:-:S04]  /*56d0*/  IADD3 R11, -R30, R11, RZ ;  /* 0x0000000b1e0b7210 */ /* 0x004fc80007ffe1ff */
[----:B------:R-:W-:Y:S01]  /*56e0*/  SHF.R.S32.HI R30, RZ, 0x1f, R11 ;  /* 0x0000001fff1e7819 */ /* 0x000fe2000001140b */
[----:B------:R-:W-:-:S04]  /*56f0*/  IMAD.WIDE.U32 R38, R11, c[0x0][0x180], R38 ;  /* 0x000060000b267a25 */ /* 0x000fc800078e0026 */
[----:B------:R-:W-:-:S04]  /*5700*/  IMAD R30, R30, c[0x0][0x180], RZ ;  /* 0x000060001e1e7a24 */ /* 0x000fc800078e02ff */
[----:B------:R-:W-:Y:S01]  /*5710*/  IMAD R30, R11, c[0x0][0x184], R30 ;  /* 0x000061000b1e7a24 */ /* 0x000fe200078e021e */
[----:B------:R-:W-:-:S04]  /*5720*/  MOV R11, R38 ;  /* 0x00000026000b7202 */ /* 0x000fc80000000f00 */
[----:B------:R-:W-:Y:S01]  /*5730*/  IADD3 R30, R39, R30, RZ ;  /* 0x0000001e271e7210 */ /* 0x000fe20007ffe0ff */
[----:B------:R-:W-:Y:S05]  /*5740*/  BRA `(.L_x_6825) ;  /* 0x0000004000007947 */ /* 0x000fea0003800000 */
.L_x_6824:
[----:B------:R-:W-:-:S04]  /*5750*/  ULEA UR6, -UR6, URZ, 0x6 ;  /* 0x0000003f06067291 */ /* 0x000fc8000f8e313f */
[----:B------:R-:W-:Y:S02]  /*5760*/  USHF.R.S32.HI UR4, URZ, 0x1f, UR6 ;  /* 0x0000001f3f047899 */ /* 0x000fe40008011406 */
[----:B------:R-:W-:-:S04]  /*5770*/  MOV R11, UR6 ;  /* 0x00000006000b7c02 */ /* 0x000fc80008000f00 */
[----:B------:R-:W-:Y:S02]  /*5780*/  MOV R30, UR4 ;  /* 0x00000004001e7c02 */ /* 0x000fe40008000f00 */
.L_x_6825:
        /* <DEDUP_REMOVED lines=119> */
.L_x_6827:
[----:B------:R-:W-:Y:S05]  /*5f00*/  BSYNC B0 ;  /* 0x0000000000007941 */ /* 0x000fea0003800000 */
.L_x_6826:
[----:B------:R-:W0:Y:S01]  /*5f10*/  LDGDEPBAR ;  /* 0x00000000000079af */ /* 0x000e220000000000 */
[----:B------:R-:W-:-:S04]  /*5f20*/  IADD3 R134, P0, R11, R134, RZ ;  /* 0x000000860b867210 */ /* 0x000fc80007f1e0ff */
[----:B------:R-:W-:Y:S02]  /*5f30*/  IADD3.X R133, R30, R133, RZ, P0, !PT ;  /* 0x000000851e857210 */ /* 0x000fe400007fe4ff */
.L_x_6823:
[----:B--234-:R-:W-:Y:S01]  /*5f40*/  IADD3 R65, R203, UR15, RZ ;  /* 0x0000000fcb417c10 */ /* 0x01cfe2000fffe0ff */
[----:B------:R-:W-:-:S03]  /*5f50*/  IMAD.SHL.U32 R196, R0, 0x2, RZ ;  /* 0x0000000200c47824 */ /* 0x000fc600078e00ff */
[----:B------:R-:W-:Y:S01]  /*5f60*/  IADD3 R46, R65, 0x1, RZ ;  /* 0x00000001412e7810 */ /* 0x000fe20007ffe0ff */
[----:B------:R-:W-:Y:S01]  /*5f70*/  IMAD.IADD R63, R211, 0x1, -R65 ;  /* 0x00000001d33f7824 */ /* 0x000fe200078e0a41 */
[----:B------:R-:W-:Y:S01]  /*5f80*/  IADD3 R15, R65, 0x19, RZ ;  /* 0x00000019410f7810 */ /* 0x000fe20007ffe0ff */
[----:B------:R-:W-:Y:S01]  /*5f90*/  IMAD R194, R7, 0x2, R196 ;  /* 0x0000000207c27824 */ /* 0x000fe200078e02c4 */
        /* <DEDUP_REMOVED lines=8> */
[----:B------:R-:W-:Y:S01]  /*6020*/  IADD3 R39, R65, 0x20, RZ ;  /* 0x0000002041277810 */ /* 0x000fe20007ffe0ff */
[----:B------:R-:W-:Y:S01]  /*6030*/  IMAD R193, R5, 0x2, R196 ;  /* 0x0000000205c17824 */ /* 0x000fe200078e02c4 */
[----:B------:R-:W-:Y:S01]  /*6040*/  IABS R61, R61 ;  /* 0x0000003d003d7213 */ /* 0x000fe20000000000 */
[----:B------:R-:W-:Y:S01]  /*6050*/  IMAD.IADD R64, R211, 0x1, -R40 ;  /* 0x00000001d3407824 */ /* 0x000fe200078e0a28 */
[----:B------:R-:W-:Y:S01]  /*6060*/  IADD3 R13, R65, 0x28, RZ ;  /* 0x00000028410d7810 */ /* 0x000fe20007ffe0ff */
[C---:B------:R-:W-:Y:S01]  /*6070*/  IMAD.IADD R60, R211.reuse, 0x1, -R39 ;  /* 0x00000001d33c7824 */ /* 0x040fe200078e0a27 */
[----:B------:R-:W-:Y:S01]  /*6080*/  IABS R62, R62 ;  /* 0x0000003e003e7213 */ /* 0x000fe20000000000 */
[----:B------:R-:W2:Y:S01]  /*6090*/  I2F R63, R63 ;  /* 0x0000003f003f7306 */ /* 0x000ea20000201400 */
[----:B------:R-:W-:Y:S01]  /*60a0*/  IABS R68, R68 ;  /* 0x0000004400447213 */ /* 0x000fe20000000000 */
[----:B------:R-:W-:Y:S01]  /*60b0*/  IMAD.IADD R56, R211, 0x1, -R13 ;  /* 0x00000001d3387824 */ /* 0x000fe200078e0a0d */
[----:B------:R-:W-:Y:S01]  /*60c0*/  IABS R66, R66 ;  /* 0x0000004200427213 */ /* 0x000fe20000000000 */
[----:B------:R-:W-:Y:S01]  /*60d0*/  IMAD R192, R5, 0x2, R194 ;  /* 0x0000000205c07824 */ /* 0x000fe200078e02c2 */
[----:B------:R-:W-:Y:S01]  /*60e0*/  IABS R64, R64 ;  /* 0x0000004000407213 */ /* 0x000fe20000000000 */
[----:B------:R-:W-:Y:S01]  /*60f0*/  LDSM.16.MT88.4 R124, [R196+0xc000] ;  /* 0x00c00000c47c783b */ /* 0x000fe20000004200 */
[----:B------:R-:W-:Y:S01]  /*6100*/  IABS R60, R60 ;  /* 0x0000003c003c7213 */ /* 0x000fe20000000000 */
[----:B------:R-:W3:Y:S01]  /*6110*/  I2F R61, R61 ;  /* 0x0000003d003d7306 */ /* 0x000ee20000201400 */
[----:B------:R-:W-:Y:S01]  /*6120*/  IADD3 R41, R65, 0x10, RZ ;  /* 0x0000001041297810 */ /* 0x000fe20007ffe0ff */
[----:B------:R-:W-:Y:S01]  /*6130*/  LDSM.16.MT88.4 R116, [R194+0xc000] ;  /* 0x00c00000c274783b */ /* 0x000fe20000004200 */
[----:B------:R-:W-:-:S02]  /*6140*/  IABS R56, R56 ;  /* 0x0000003800387213 */ /* 0x000fc40000000000 */
[----:B------:R-:W-:Y:S01]  /*6150*/  IADD3 R38, R65, 0x21, RZ ;  /* 0x0000002141267810 */ /* 0x000fe20007ffe0ff */
[----:B------:R-:W-:Y:S01]  /*6160*/  IMAD.IADD R57, R211, 0x1, -R41 ;  /* 0x00000001d3397824 */ /* 0x000fe200078e0a29 */
[-C--:B------:R-:W-:Y:S01]  /*6170*/  ISETP.GE.AND P0, PT, R65, R209.reuse, PT ;  /* 0x000000d14100720c */ /* 0x080fe20003f06270 */
[----:B------:R-:W4:Y:S01]  /*6180*/  I2F R62, R62 ;  /* 0x0000003e003e7306 */ /* 0x000f220000201400 */
[C---:B------:R-:W-:Y:S01]  /*6190*/  ISETP.GE.AND P6, PT, R46.reuse, R209, PT ;  /* 0x000000d12e00720c */ /* 0x040fe20003fc6270 */
[----:B------:R-:W-:Y:S01]  /*61a0*/  IMAD.IADD R58, R211, 0x1, -R38 ;  /* 0x00000001d33a7824 */ /* 0x000fe200078e0a26 */
[----:B------:R-:W-:Y:S01]  /*61b0*/  IABS R57, R57 ;  /* 0x0000003900397213 */ /* 0x000fe20000000000 */
[----:B--2---:R-:W-:Y:S01]  /*61c0*/  FFMA.FTZ R2, R63, -UR24, R2 ;  /* 0x800000183f027c23 */ /* 0x004fe20008010002 */
[-C--:B------:R-:W-:Y:S01]  /*61d0*/  ISETP.LT.OR P0, PT, R65, R210.reuse, P0 ;  /* 0x000000d24100720c */ /* 0x080fe20000701670 */
[----:B------:R-:W-:Y:S01]  /*61e0*/  LDSM.16.MT88.4 R108, [R193+0xc000] ;  /* 0x00c00000c16c783b */ /* 0x000fe20000004200 */
[----:B------:R-:W-:Y:S01]  /*61f0*/  ISETP.LT.OR P6, PT, R46, R210, P6 ;  /* 0x000000d22e00720c */ /* 0x000fe200037c1670 */
[----:B------:R-:W2:Y:S01]  /*6200*/  I2F R68, R68 ;  /* 0x0000004400447306 */ /* 0x000ea20000201400 */
[----:B---3--:R-:W-:Y:S01]  /*6210*/  FFMA.FTZ R48, R61, -UR24, R48 ;  /* 0x800000183d307c23 */ /* 0x008fe20008010030 */
[----:B------:R-:W-:Y:S01]  /*6220*/  IABS R58, R58 ;  /* 0x0000003a003a7213 */ /* 0x000fe20000000000 */
[----:B------:R-:W-:Y:S01]  /*6230*/  LDSM.16.MT88.4 R100, [R192+0xc000] ;  /* 0x00c00000c064783b */ /* 0x000fe20000004200 */
[----:B------:R-:W-:-:S02]  /*6240*/  IADD3 R11, R65, 0x29, RZ ;  /* 0x00000029410b7810 */ /* 0x000fc40007ffe0ff */
[-C--:B------:R-:W-:Y:S01]  /*6250*/  ISETP.GE.AND P3, PT, R44, R209.reuse, PT ;  /* 0x000000d12c00720c */ /* 0x080fe20003f66270 */
[----:B------:R-:W-:Y:S01]  /*6260*/  LDSM.16.MT88.4 R72, [R196+0x10000] ;  /* 0x01000000c448783b */ /* 0x000fe20000004200 */
[----:B------:R-:W3:Y:S01]  /*6270*/  I2F R66, R66 ;  /* 0x0000004200427306 */ /* 0x000ee20000201400 */
[----:B-1--4-:R-:W-:Y:S01]  /*6280*/  FFMA.FTZ R62, R62, -UR24, R35 ;  /* 0x800000183e3e7c23 */ /* 0x012fe20008010023 */
[----:B------:R-:W-:Y:S01]  /*6290*/  FSEL R2, R2, -INF , !P0 ;  /* 0xff80000002027808 */ /* 0x000fe20004000000 */
[----:B------:R-:W-:Y:S01]  /*62a0*/  IMAD.IADD R55, R211, 0x1, -R11 ;  /* 0x00000001d3377824 */ /* 0x000fe200078e0a0b */
[-C--:B------:R-:W-:Y:S01]  /*62b0*/  ISETP.GE.AND P0, PT, R29, R209.reuse, PT ;  /* 0x000000d11d00720c */ /* 0x080fe20003f06270 */
[----:B------:R-:W-:Y:S01]  /*62c0*/  LDSM.16.MT88.4 R80, [R194+0x10000] ;  /* 0x01000000c250783b */ /* 0x000fe20000004200 */
[----:B------:R-:W-:Y:S02]  /*62d0*/  FSEL R35, R48, -INF , !P6 ;  /* 0xff80000030237808 */ /* 0x000fe40007000000 */
[----:B------:R-:W1:Y:S01]  /*62e0*/  I2F R64, R64 ;  /* 0x0000004000407306 */ /* 0x000e620000201400 */
[----:B------:R-:W-:Y:S01]  /*62f0*/  IADD3 R43, R65, 0x9, RZ ;  /* 0x00000009412b7810 */ /* 0x000fe20007ffe0ff */
[----:B--2---:R-:W-:Y:S01]  /*6300*/  FFMA.FTZ R49, R68, -UR24, R49 ;  /* 0x8000001844317c23 */ /* 0x004fe20008010031 */
[----:B------:R-:W-:Y:S01]  /*6310*/  ISETP.GE.AND P6, PT, R40, R209, PT ;  /* 0x000000d12800720c */ /* 0x000fe20003fc6270 */
[----:B------:R-:W-:Y:S01]  /*6320*/  LDSM.16.MT88.4 R88, [R193+0x10000] ;  /* 0x01000000c158783b */ /* 0x000fe20000004200 */
[-C--:B------:R-:W-:Y:S01]  /*6330*/  ISETP.LT.OR P3, PT, R44, R210.reuse, P3 ;  /* 0x000000d22c00720c */ /* 0x080fe20001f61670 */
[----:B------:R-:W-:Y:S01]  /*6340*/  IMAD.IADD R59, R211, 0x1, -R43 ;  /* 0x00000001d33b7824 */ /* 0x000fe200078e0a2b */
[-C--:B------:R-:W-:Y:S01]  /*6350*/  ISETP.LT.OR P0, PT, R29, R210.reuse, P0 ;  /* 0x000000d21d00720c */ /* 0x080fe20000701670 */
[----:B------:R-:W2:Y:S01]  /*6360*/  I2F R60, R60 ;  /* 0x0000003c003c7306 */ /* 0x000ea20000201400 */
[----:B---3--:R-:W-:Y:S01]  /*6370*/  FFMA.FTZ R66, R66, -UR24, R33 ;  /* 0x8000001842427c23 */ /* 0x008fe20008010021 */
[----:B------:R-:W-:Y:S01]  /*6380*/  IADD3 R37, R65, 0x30, RZ ;  /* 0x0000003041257810 */ /* 0x000fe20007ffe0ff */
[----:B------:R-:W-:Y:S01]  /*6390*/  LDSM.16.MT88.4 R136, [R194+0xc800] ;  /* 0x00c80000c288783b */ /* 0x000fe20000004200 */
[----:B------:R-:W-:-:S02]  /*63a0*/  ISETP.LT.OR P6, PT, R40, R210, P6 ;  /* 0x000000d22800720c */ /* 0x000fc400037c1670 */
[----:B------:R-:W-:Y:S01]  /*63b0*/  IADD3 R30, R65, 0x31, RZ ;  /* 0x00000031411e7810 */ /* 0x000fe20007ffe0ff */
[C---:B------:R-:W-:Y:S01]  /*63c0*/  IMAD.IADD R54, R211.reuse, 0x1, -R37 ;  /* 0x00000001d3367824 */ /* 0x040fe200078e0a25 */
[----:B------:R-:W3:Y:S01]  /*63d0*/  I2F R56, R56 ;  /* 0x0000003800387306 */ /* 0x000ee20000201400 */
[----:B-1----:R-:W-:Y:S01]  /*63e0*/  FFMA.FTZ R64, R64, -UR24, R21 ;  /* 0x8000001840407c23 */ /* 0x002fe20008010015 */
[----:B------:R-:W-:Y:S01]  /*63f0*/  IABS R55, R55 ;  /* 0x0000003700377213 */ /* 0x000fe20000000000 */
[----:B------:R-:W-:Y:S01]  /*6400*/  IMAD.IADD R53, R211, 0x1, -R30 ;  /* 0x00000001d3357824 */ /* 0x000fe200078e0a1e */
[----:B------:R-:W-:Y:S02]  /*6410*/  FSEL R33, R49, -INF , !P3 ;  /* 0xff80000031217808 */ /* 0x000fe40005800000 */
[----:B------:R-:W-:Y:S02]  /*6420*/  ISETP.GE.AND P3, PT, R15, R209, PT ;  /* 0x000000d10f00720c */ /* 0x000fe40003f66270 */
[----:B------:R-:W1:Y:S01]  /*6430*/  I2F R57, R57 ;  /* 0x0000003900397306 */ /* 0x000e620000201400 */
[----:B--2---:R-:W-:Y:S01]  /*6440*/  FFMA.FTZ R60, R60, -UR24, R17 ;  /* 0x800000183c3c7c23 */ /* 0x004fe20008010011 */
[----:B------:R-:W-:Y:S01]  /*6450*/  FSEL R21, R66, -INF , !P0 ;  /* 0xff80000042157808 */ /* 0x000fe20004000000 */
[----:B------:R-:W-:Y:S01]  /*6460*/  IMAD.IADD R17, R208, 0x1, -R44 ;  /* 0x00000001d0117824 */ /* 0x000fe200078e0a2c */
[----:B------:R-:W-:-:S02]  /*6470*/  ISETP.GE.AND P0, PT, R44, R206, PT ;  /* 0x000000ce2c00720c */ /* 0x000fc40003f06270 */
[C---:B------:R-:W-:Y:S02]  /*6480*/  ISETP.GE.AND P1, PT, R43.reuse, R209, PT ;  /* 0x000000d12b00720c */ /* 0x040fe40003f26270 */
[----:B------:R-:W2:Y:S01]  /*6490*/  I2F R58, R58 ;  /* 0x0000003a003a7306 */ /* 0x000ea20000201400 */
[----:B---3--:R-:W-:Y:S01]  /*64a0*/  FFMA.FTZ R56, R56, -UR24, R19 ;  /* 0x8000001838387c23 */ /* 0x008fe20008010013 */
[----:B------:R-:W-:Y:S02]  /*64b0*/  FSEL R19, R64, -INF , !P6 ;  /* 0xff80000040137808 */ /* 0x000fe40007000000 */
[----:B------:R-:W-:Y:S02]  /*64c0*/  ISETP.GE.AND P6, PT, R43, R206, PT ;  /* 0x000000ce2b00720c */ /* 0x000fe40003fc6270 */
[----:B------:R-:W-:Y:S02]  /*64d0*/  IABS R17, R17 ;  /* 0x0000001100117213 */ /* 0x000fe40000000000 */
[----:B------:R-:W-:Y:S01]  /*64e0*/  IABS R59, R59 ;  /* 0x0000003b003b7213 */ /* 0x000fe20000000000 */
[----:B------:R-:W3:Y:S01]  /*64f0*/  I2F R55, R55 ;  /* 0x0000003700377306 */ /* 0x000ee20000201400 */
[----:B------:R-:W-:Y:S01]  /*6500*/  ISETP.GE.AND P5, PT, R41, R209, PT ;  /* 0x000000d12900720c */ /* 0x000fe20003fa6270 */
[----:B-1----:R-:W-:Y:S01]  /*6510*/  FFMA.FTZ R32, R57, -UR24, R32 ;  /* 0x8000001839207c23 */ /* 0x002fe20008010020 */
[----:B------:R-:W-:-:S02]  /*6520*/  ISETP.LT.OR P3, PT, R15, R210, P3 ;  /* 0x000000d20f00720c */ /* 0x000fc40001f61670 */
[-C--:B------:R-:W-:Y:S01]  /*6530*/  ISETP.LT.OR P0, PT, R44, R207.reuse, P0 ;  /* 0x000000cf2c00720c */ /* 0x080fe20000701670 */
[----:B------:R-:W-:Y:S01]  /*6540*/  IMAD.IADD R44, R208, 0x1, -R43 ;  /* 0x00000001d02c7824 */ /* 0x000fe200078e0a2b */
[C---:B------:R-:W-:Y:S01]  /*6550*/  ISETP.LT.OR P1, PT, R43.reuse, R210, P1 ;  /* 0x000000d22b00720c */ /* 0x040fe20000f21670 */
[----:B------:R-:W1:Y:S01]  /*6560*/  I2F R59, R59 ;  /* 0x0000003b003b7306 */ /* 0x000e620000201400 */
[----:B------:R-:W-:Y:S01]  /*6570*/  ISETP.LT.OR P6, PT, R43, R207, P6 ;  /* 0x000000cf2b00720c */ /* 0x000fe200037c1670 */
[----:B------:R-:W-:Y:S01]  /*6580*/  IMAD.MOV.U32 R43, RZ, RZ, R17 ;  /* 0x000000ffff2b7224 */ /* 0x000fe200078e0011 */
[----:B------:R-:W-:Y:S01]  /*6590*/  IABS R54, R54 ;  /* 0x0000003600367213 */ /* 0x000fe20000000000 */
[----:B--2---:R-:W-:Y:S01]  /*65a0*/  FFMA.FTZ R58, R58, -UR24, R23 ;  /* 0x800000183a3a7c23 */ /* 0x004fe20008010017 */
[----:B------:R-:W-:Y:S02]  /*65b0*/  IABS R53, R53 ;  /* 0x0000003500357213 */ /* 0x000fe40000000000 */
[----:B------:R-:W-:Y:S01]  /*65c0*/  ISETP.LT.OR P5, PT, R41, R210, P5 ;  /* 0x000000d22900720c */ /* 0x000fe20002fa1670 */
[----:B---3--:R-:W-:Y:S01]  /*65d0*/  FFMA.FTZ R28, R55, -UR24, R28 ;  /* 0x80000018371c7c23 */ /* 0x008fe2000801001c */
[----:B------:R-:W-:Y:S01]  /*65e0*/  FSEL R17, R62, -INF , !P3 ;  /* 0xff8000003e117808 */ /* 0x000fe20005800000 */
[----:B------:R-:W2:Y:S01]  /*65f0*/  I2F R54, R54 ;  /* 0x0000003600367306 */ /* 0x000ea20000201400 */
[----:B------:R-:W-:Y:S01]  /*6600*/  IADD3 R3, R65, 0x39, RZ ;  /* 0x0000003941037810 */ /* 0x000fe20007ffe0ff */
[----:B------:R-:W-:Y:S01]  /*6610*/  IMAD.IADD R55, R208, 0x1, -R41 ;  /* 0x00000001d0377824 */ /* 0x000fe200078e0a29 */
[----:B------:R-:W-:-:S02]  /*6620*/  ISETP.GE.AND P3, PT, R38, R209, PT ;  /* 0x000000d12600720c */ /* 0x000fc40003f66270 */
[----:B------:R-:W-:Y:S01]  /*6630*/  IADD3 R4, R65, 0x38, RZ ;  /* 0x0000003841047810 */ /* 0x000fe20007ffe0ff */
[----:B------:R-:W-:Y:S01]  /*6640*/  IMAD.IADD R51, R211, 0x1, -R3 ;  /* 0x00000001d3337824 */ /* 0x000fe200078e0a03 */
[----:B------:R-:W-:Y:S01]  /*6650*/  FSEL R23, R32, -INF , !P5 ;  /* 0xff80000020177808 */ /* 0x000fe20006800000 */
[----:B------:R-:W3:Y:S01]  /*6660*/  I2F R53, R53 ;  /* 0x0000003500357306 */ /* 0x000ee20000201400 */
[-C--:B------:R-:W-:Y:S01]  /*6670*/  ISETP.GE.AND P5, PT, R39, R209.reuse, PT ;  /* 0x000000d12700720c */ /* 0x080fe20003fa6270 */
[----:B------:R-:W-:Y:S01]  /*6680*/  IMAD.IADD R52, R211, 0x1, -R4 ;  /* 0x00000001d3347824 */ /* 0x000fe200078e0a04 */
[-C--:B------:R-:W-:Y:S01]  /*6690*/  ISETP.LT.OR P3, PT, R38, R210.reuse, P3 ;  /* 0x000000d22600720c */ /* 0x080fe20001f61670 */
[----:B------:R-:W-:Y:S01]  /*66a0*/  IMAD.IADD R32, R208, 0x1, -R46 ;  /* 0x00000001d0207824 */ /* 0x000fe200078e0a2e */
[----:B------:R-:W-:Y:S01]  /*66b0*/  ISETP.LT.OR P5, PT, R39, R210, P5 ;  /* 0x000000d22700720c */ /* 0x000fe20002fa1670 */
[----:B-1----:R-:W-:Y:S01]  /*66c0*/  FFMA.FTZ R50, R59, -UR24, R50 ;  /* 0x800000183b327c23 */ /* 0x002fe20008010032 */
[----:B------:R-:W-:Y:S01]  /*66d0*/  FSEL R163, R58, -INF , !P3 ;  /* 0xff8000003aa37808 */ /* 0x000fe20005800000 */
[----:B--2---:R-:W-:Y:S01]  /*66e0*/  FFMA.FTZ R54, R54, -UR24, R31 ;  /* 0x8000001836367c23 */ /* 0x004fe2000801001f */
[----:B------:R-:W-:Y:S01]  /*66f0*/  ISETP.GE.AND P3, PT, R11, R209, PT ;  /* 0x000000d10b00720c */ /* 0x000fe20003f66270 */
[----:B------:R-:W1:Y:S01]  /*6700*/  I2F R43, R43 ;  /* 0x0000002b002b7306 */ /* 0x000e620000201400 */
[----:B------:R-:W-:-:S02]  /*6710*/  IABS R51, R51 ;  /* 0x0000003300337213 */ /* 0x000fc40000000000 */
[----:B------:R-:W-:Y:S02]  /*6720*/  IABS R52, R52 ;  /* 0x0000003400347213 */ /* 0x000fe40000000000 */
[----:B------:R-:W-:Y:S01]  /*6730*/  FSEL R223, R60, -INF , !P5 ;  /* 0xff8000003cdf7808 */ /* 0x000fe20006800000 */
[----:B---3--:R-:W-:Y:S01]  /*6740*/  FFMA.FTZ R42, R53, -UR24, R42 ;  /* 0x80000018352a7c23 */ /* 0x008fe2000801002a */
[----:B------:R-:W-:Y:S01]  /*6750*/  ISETP.GE.AND P5, PT, R13, R209, PT ;  /* 0x000000d10d00720c */ /* 0x000fe20003fa6270 */
[----:B------:R2:W3:Y:S01]  /*6760*/  I2F R70, R51 ;  /* 0x0000003300467306 */ /* 0x0004e20000201400 */
[----:B------:R-:W-:Y:S02]  /*6770*/  ISETP.LT.OR P3, PT, R11, R210, P3 ;  /* 0x000000d20b00720c */ /* 0x000fe40001f61670 */
[----:B------:R-:W-:Y:S02]  /*6780*/  IABS R32, R32 ;  /* 0x0000002000207213 */ /* 0x000fe40000000000 */
[----:B------:R-:W-:-:S02]  /*6790*/  ISETP.LT.OR P5, PT, R13, R210, P5 ;  /* 0x000000d20d00720c */ /* 0x000fc40002fa1670 */
[----:B------:R-:W-:Y:S01]  /*67a0*/  FSEL R165, R28, -INF , !P3 ;  /* 0xff8000001ca57808 */ /* 0x000fe20005800000 */
[----:B------:R-:W4:Y:S01]  /*67b0*/  I2F R52, R52 ;  /* 0x0000003400347306 */ /* 0x000f220000201400 */
[-C--:B------:R-:W-:Y:S01]  /*67c0*/  ISETP.GE.AND P2, PT, R65, R206.reuse, PT ;  /* 0x000000ce4100720c */ /* 0x080fe20003f46270 */
[----:B-1----:R-:W-:Y:S01]  /*67d0*/  FFMA.FTZ R26, R43, -UR24, R26 ;  /* 0x800000182b1a7c23 */ /* 0x002fe2000801001a */
[----:B------:R-:W-:Y:S01]  /*67e0*/  ISETP.GE.AND P3, PT, R30, R209, PT ;  /* 0x000000d11e00720c */ /* 0x000fe20003f66270 */
[----:B------:R-:W-:Y:S01]  /*67f0*/  IMAD.IADD R43, R208, 0x1, -R37 ;  /* 0x00000001d02b7824 */ /* 0x000fe200078e0a25 */
[----:B------:R-:W-:Y:S02]  /*6800*/  FSEL R31, R50, -INF , !P1 ;  /* 0xff800000321f7808 */ /* 0x000fe40004800000 */
[----:B------:R-:W-:Y:S01]  /*6810*/  FSEL R219, R56, -INF , !P5 ;  /* 0xff80000038db7808 */ /* 0x000fe20006800000 */
[----:B------:R-:W1:Y:S01]  /*6820*/  I2F R32, R32 ;  /* 0x0000002000207306 */ /* 0x000e620000201400 */
[----:B------:R-:W-:Y:S01]  /*6830*/  ISETP.LT.OR P2, PT, R65, R207, P2 ;  /* 0x000000cf4100720c */ /* 0x000fe20001741670 */
[----:B------:R-:W-:Y:S01]  /*6840*/  IMAD.IADD R65, R208, 0x1, -R65 ;  /* 0x00000001d0417824 */ /* 0x000fe200078e0a41 */
[----:B------:R-:W-:Y:S01]  /*6850*/  ISETP.GE.AND P1, PT, R46, R206, PT ;  /* 0x000000ce2e00720c */ /* 0x000fe20003f26270 */
[----:B--2---:R-:W-:Y:S01]  /*6860*/  IMAD.IADD R51, R208, 0x1, -R29 ;  /* 0x00000001d0337824 */ /* 0x004fe200078e0a1d */
[C---:B------:R-:W-:Y:S01]  /*6870*/  ISETP.GE.AND P5, PT, R37.reuse, R209, PT ;  /* 0x000000d12500720c */ /* 0x040fe20003fa6270 */
[----:B---3--:R-:W-:Y:S01]  /*6880*/  FFMA.FTZ R47, R70, -UR24, R47 ;  /* 0x80000018462f7c23 */ /* 0x008fe2000801002f */
[-C--:B------:R-:W-:Y:S01]  /*6890*/  ISETP.LT.OR P3, PT, R30, R210.reuse, P3 ;  /* 0x000000d21e00720c */ /* 0x080fe20001f61670 */
[----:B----4-:R-:W-:Y:S01]  /*68a0*/  FFMA.FTZ R45, R52, -UR24, R45 ;  /* 0x80000018342d7c23 */ /* 0x010fe2000801002d */
[----:B------:R-:W-:Y:S01]  /*68b0*/  IABS R55, R55 ;  /* 0x0000003700377213 */ /* 0x000fe20000000000 */
[----:B------:R-:W-:Y:S01]  /*68c0*/  LDSM.16.MT88.4 R56, [R193+0xe000] ;  /* 0x00e00000c138783b */ /* 0x000fe20000004200 */
[----:B------:R-:W-:Y:S01]  /*68d0*/  ISETP.LT.OR P1, PT, R46, R207, P1 ;  /* 0x000000cf2e00720c */ /* 0x000fe20000f21670 */
[----:B------:R-:W-:Y:S01]  /*68e0*/  IMAD.IADD R46, R208, 0x1, -R40 ;  /* 0x00000001d02e7824 */ /* 0x000fe200078e0a28 */
[----:B------:R-:W-:-:S02]  /*68f0*/  ISETP.LT.OR P5, PT, R37, R210, P5 ;  /* 0x000000d22500720c */ /* 0x000fc40002fa1670 */
[----:B------:R-:W-:Y:S01]  /*6900*/  FSEL R179, R42, -INF , !P3 ;  /* 0xff8000002ab37808 */ /* 0x000fe20005800000 */
[----:B------:R-:W-:Y:S01]  /*6910*/  I2F R55, R55 ;  /* 0x0000003700377306 */ /* 0x000fe20000201400 */
[C---:B------:R-:W-:Y:S01]  /*6920*/  ISETP.GE.AND P3, PT, R3.reuse, R209, PT ;  /* 0x000000d10300720c */ /* 0x040fe20003f66270 */
[----:B-1----:R-:W-:Y:S01]  /*6930*/  FFMA.FTZ R25, R32, -UR24, R25 ;  /* 0x8000001820197c23 */ /* 0x002fe20008010019 */
[----:B------:R-:W-:Y:S01]  /*6940*/  IABS R49, R65 ;  /* 0x0000004100317213 */ /* 0x000fe20000000000 */
[----:B------:R-:W-:Y:S01]  /*6950*/  IMAD.IADD R32, R208, 0x1, -R13 ;  /* 0x00000001d0207824 */ /* 0x000fe200078e0a0d */
[----:B------:R-:W-:Y:S01]  /*6960*/  FSEL R213, R54, -INF , !P5 ;  /* 0xff80000036d57808 */ /* 0x000fe20006800000 */
[----:B------:R-:W-:Y:S01]  /*6970*/  LDSM.16.MT88.4 R64, [R192+0xe000] ;  /* 0x00e00000c040783b */ /* 0x000fe20000004200 */
[----:B------:R-:W-:Y:S02]  /*6980*/  IABS R51, R51 ;  /* 0x0000003300337213 */ /* 0x000fe40000000000 */
[----:B------:R-:W-:Y:S01]  /*6990*/  ISETP.GE.AND P5, PT, R4, R209, PT ;  /* 0x000000d10400720c */ /* 0x000fe20003fa6270 */
[----:B------:R-:W1:Y:S01]  /*69a0*/  I2F R49, R49 ;  /* 0x0000003100317306 */ /* 0x000e620000201400 */
[----:B------:R-:W-:-:S02]  /*69b0*/  ISETP.LT.OR P3, PT, R3, R210, P3 ;  /* 0x000000d20300720c */ /* 0x000fc40001f61670 */
[----:B------:R-:W-:Y:S01]  /*69c0*/  IABS R28, R46 ;  /* 0x0000002e001c7213 */ /* 0x000fe20000000000 */
[----:B------:R-:W-:Y:S01]  /*69d0*/  IMAD.IADD R46, R208, 0x1, -R15 ;  /* 0x00000001d02e7824 */ /* 0x000fe200078e0a0f */
[----:B------:R-:W-:Y:S02]  /*69e0*/  ISETP.LT.OR P5, PT, R4, R210, P5 ;  /* 0x000000d20400720c */ /* 0x000fe40002fa1670 */
[----:B------:R-:W-:Y:S01]  /*69f0*/  FSEL R175, R47, -INF , !P3 ;  /* 0xff8000002faf7808 */ /* 0x000fe20005800000 */
[----:B------:R-:W2:Y:S01]  /*6a00*/  I2F R51, R51 ;  /* 0x0000003300337306 */ /* 0x000ea20000201400 */
[----:B------:R-:W-:Y:S01]  /*6a10*/  ISETP.GE.AND P3, PT, R29, R206, PT ;  /* 0x000000ce1d00720c */ /* 0x000fe20003f66270 */
[----:B------:R-:W-:Y:S01]  /*6a20*/  IMAD.MOV.U32 R53, RZ, RZ, R28 ;  /* 0x000000ffff357224 */ /* 0x000fe200078e001c */
[----:B------:R-:W-:Y:S01]  /*6a30*/  IABS R46, R46 ;  /* 0x0000002e002e7213 */ /* 0x000fe20000000000 */
[----:B------:R-:W-:Y:S01]  /*6a40*/  IMAD.IADD R28, R208, 0x1, -R39 ;  /* 0x00000001d01c7824 */ /* 0x000fe200078e0a27 */
[----:B------:R-:W-:-:S02]  /*6a50*/  FSEL R177, R45, -INF , !P5 ;  /* 0xff8000002db17808 */ /* 0x000fc40006800000 */
[----:B------:R-:W-:Y:S01]  /*6a60*/  IABS R44, R44 ;  /* 0x0000002c002c7213 */ /* 0x000fe20000000000 */
[----:B------:R-:W3:Y:S01]  /*6a70*/  I2F R53, R53 ;  /* 0x0000003500357306 */ /* 0x000ee20000201400 */
[-C--:B------:R-:W-:Y:S01]  /*6a80*/  ISETP.GE.AND P5, PT, R41, R206.reuse, PT ;  /* 0x000000ce2900720c */ /* 0x080fe20003fa6270 */
[----:B------:R-:W-:Y:S01]  /*6a90*/  IMAD.MOV.U32 R42, RZ, RZ, R46 ;  /* 0x000000ffff2a7224 */ /* 0x000fe200078e002e */
[-C--:B------:R-:W-:Y:S01]  /*6aa0*/  ISETP.LT.OR P3, PT, R29, R207.reuse, P3 ;  /* 0x000000cf1d00720c */ /* 0x080fe20001f61670 */
[----:B-1----:R-:W-:Y:S01]  /*6ab0*/  FFMA.FTZ R24, R49, -UR24, R24 ;  /* 0x8000001831187c23 */ /* 0x002fe20008010018 */
[----:B------:R-:W-:Y:S02]  /*6ac0*/  FSEL R29, R25, -INF , !P1 ;  /* 0xff800000191d7808 */ /* 0x000fe40004800000 */
[----:B------:R-:W-:Y:S01]  /*6ad0*/  ISETP.GE.AND P1, PT, R15, R206, PT ;  /* 0x000000ce0f00720c */ /* 0x000fe20003f26270 */
[----:B------:R-:W1:Y:S01]  /*6ae0*/  I2F R44, R44 ;  /* 0x0000002c002c7306 */ /* 0x000e620000201400 */
[-C--:B------:R-:W-:Y:S01]  /*6af0*/  ISETP.LT.OR P5, PT, R41, R207.reuse, P5 ;  /* 0x000000cf2900720c */ /* 0x080fe20002fa1670 */
[C---:B------:R-:W-:Y:S01]  /*6b00*/  IMAD.IADD R41, R208.reuse, 0x1, -R38 ;  /* 0x00000001d0297824 */ /* 0x040fe200078e0a26 */
[----:B------:R-:W-:Y:S01]  /*6b10*/  IABS R32, R32 ;  /* 0x0000002000207213 */ /* 0x000fe20000000000 */
[----:B--2---:R-:W-:Y:S01]  /*6b20*/  FFMA.FTZ R34, R51, -UR24, R34 ;  /* 0x8000001833227c23 */ /* 0x004fe20008010022 */
[----:B------:R-:W-:Y:S01]  /*6b30*/  ISETP.LT.OR P1, PT, R15, R207, P1 ;  /* 0x000000cf0f00720c */ /* 0x000fe20000f21670 */
[----:B------:R-:W-:Y:S01]  /*6b40*/  FFMA.FTZ R15, R55, -UR24, R20 ;  /* 0x80000018370f7c23 */ /* 0x000fe20008010014 */
[----:B------:R-:W-:Y:S01]  /*6b50*/  IABS R28, R28 ;  /* 0x0000001c001c7213 */ /* 0x000fe20000000000 */
[----:B------:R-:W2:Y:S01]  /*6b60*/  I2F R45, R42 ;  /* 0x0000002a002d7306 */ /* 0x000ea20000201400 */
[----:B------:R-:W-:Y:S01]  /*6b70*/  IABS R46, R41 ;  /* 0x00000029002e7213 */ /* 0x000fe20000000000 */
[----:B---3--:R-:W-:Y:S01]  /*6b80*/  FFMA.FTZ R22, R53, -UR24, R22 ;  /* 0x8000001835167c23 */ /* 0x008fe20008010016 */
[----:B------:R-:W-:Y:S01]  /*6b90*/  FSEL R15, R15, -INF , !P5 ;  /* 0xff8000000f0f7808 */ /* 0x000fe20006800000 */
[----:B------:R-:W-:Y:S01]  /*6ba0*/  IMAD.IADD R20, R208, 0x1, -R11 ;  /* 0x00000001d0147824 */ /* 0x000fe200078e0a0b */
[CC--:B------:R-:W-:Y:S01]  /*6bb0*/  ISETP.GE.AND P5, PT, R13.reuse, R206.reuse, PT ;  /* 0x000000ce0d00720c */ /* 0x0c0fe20003fa6270 */
[----:B------:R-:W-:Y:S01]  /*6bc0*/  LDSM.16.MT88.4 R48, [R194+0xe000] ;  /* 0x00e00000c230783b */ /* 0x000fe20000004200 */
[----:B------:R-:W-:Y:S01]  /*6bd0*/  FSEL R24, R24, -INF , !P2 ;  /* 0xff80000018187808 */ /* 0x000fe20005000000 */
[----:B------:R-:W3:Y:S01]  /*6be0*/  I2F R41, R28 ;  /* 0x0000001c00297306 */ /* 0x000ee20000201400 */
[----:B------:R-:W-:Y:S01]  /*6bf0*/  ISETP.GE.AND P2, PT, R40, R206, PT ;  /* 0x000000ce2800720c */ /* 0x000fe20003f46270 */
[----:B-1----:R-:W-:Y:S01]  /*6c00*/  FFMA.FTZ R25, R44, -UR24, R27 ;  /* 0x800000182c197c23 */ /* 0x002fe2000801001b */
[----:B------:R-:W-:-:S02]  /*6c10*/  ISETP.LT.OR P5, PT, R13, R207, P5 ;  /* 0x000000cf0d00720c */ /* 0x000fc40002fa1670 */
[----:B------:R-:W-:Y:S02]  /*6c20*/  FSEL R13, R34, -INF , !P3 ;  /* 0xff800000220d7808 */ /* 0x000fe40005800000 */
[-C--:B------:R-:W-:Y:S01]  /*6c30*/  ISETP.GE.AND P3, PT, R11, R206.reuse, PT ;  /* 0x000000ce0b00720c */ /* 0x080fe20003f66270 */
[----:B------:R-:W1:Y:S01]  /*6c40*/  I2F R32, R32 ;  /* 0x0000002000207306 */ /* 0x000e620000201400 */
[-C--:B------:R-:W-:Y:S01]  /*6c50*/  ISETP.LT.OR P2, PT, R40, R207.reuse, P2 ;  /* 0x000000cf2800720c */ /* 0x080fe20001741670 */
[----:B--2---:R-:W-:Y:S01]  /*6c60*/  FFMA.FTZ R16, R45, -UR24, R16 ;  /* 0x800000182d107c23 */ /* 0x004fe20008010010 */
[----:B------:R-:W-:Y:S02]  /*6c70*/  FSEL R27, R26, -INF , !P0 ;  /* 0xff8000001a1b7808 */ /* 0x000fe40004000000 */
[----:B------:R-:W-:Y:S02]  /*6c80*/  ISETP.LT.OR P3, PT, R11, R207, P3 ;  /* 0x000000cf0b00720c */ /* 0x000fe40001f61670 */
[----:B------:R-:W-:Y:S01]  /*6c90*/  ISETP.GE.AND P0, PT, R39, R206, PT ;  /* 0x000000ce2700720c */ /* 0x000fe20003f06270 */
[----:B---3--:R-:W-:Y:S01]  /*6ca0*/  FFMA.FTZ R36, R41, -UR24, R36 ;  /* 0x8000001829247c23 */ /* 0x008fe20008010024 */
[----:B------:R-:W-:Y:S01]  /*6cb0*/  FSEL R11, R22, -INF , !P2 ;  /* 0xff800000160b7808 */ /* 0x000fe20005000000 */
[----:B------:R-:W2:Y:S01]  /*6cc0*/  I2F R47, R46 ;  /* 0x0000002e002f7306 */ /* 0x000ea20000201400 */
[----:B------:R-:W-:Y:S01]  /*6cd0*/  FMNMX.FTZ R22, R2, R35, !PT ;  /* 0x0000002302167209 */ /* 0x000fe20007810000 */
[C---:B------:R-:W-:Y:S01]  /*6ce0*/  IMAD.IADD R41, R208.reuse, 0x1, -R30 ;  /* 0x00000001d0297824 */ /* 0x040fe200078e0a1e */
[----:B------:R-:W-:Y:S01]  /*6cf0*/  ISETP.LT.OR P0, PT, R39, R207, P0 ;  /* 0x000000cf2700720c */ /* 0x000fe20000701670 */
[----:B------:R-:W-:Y:S01]  /*6d00*/  IMAD.IADD R39, R208, 0x1, -R3 ;  /* 0x00000001d0277824 */ /* 0x000fe200078e0a03 */
[----:B------:R-:W-:Y:S01]  /*6d10*/  IABS R45, R20 ;  /* 0x00000014002d7213 */ /* 0x000fe20000000000 */
[----:B-1----:R-:W-:Y:S01]  /*6d20*/  FFMA.FTZ R32, R32, -UR24, R9 ;  /* 0x8000001820207c23 */ /* 0x002fe20008010009 */
[----:B------:R-:W-:-:S02]  /*6d30*/  FSEL R9, R16, -INF , !P1 ;  /* 0xff80000010097808 */ /* 0x000fc40004800000 */
[----:B------:R-:W-:Y:S02]  /*6d40*/  FMNMX.FTZ R16, R33, R22, !PT ;  /* 0x0000001621107209 */ /* 0x000fe40007810000 */
[----:B------:R-:W-:Y:S01]  /*6d50*/  FMNMX.FTZ R20, R24, R29, !PT ;  /* 0x0000001d18147209 */ /* 0x000fe20007810000 */
[----:B------:R-:W1:Y:S01]  /*6d60*/  I2F R45, R45 ;  /* 0x0000002d002d7306 */ /* 0x000e620000201400 */
[----:B------:R-:W-:Y:S02]  /*6d70*/  ISETP.GE.AND P2, PT, R37, R206, PT ;  /* 0x000000ce2500720c */ /* 0x000fe40003f46270 */
[----:B------:R-:W-:Y:S01]  /*6d80*/  FSEL R217, R36, -INF , !P0 ;  /* 0xff80000024d97808 */ /* 0x000fe20004000000 */
[----:B--2---:R-:W-:Y:S01]  /*6d90*/  FFMA.FTZ R18, R47, -UR24, R18 ;  /* 0x800000182f127c23 */ /* 0x004fe20008010012 */
[----:B------:R-:W-:Y:S02]  /*6da0*/  FMNMX.FTZ R16, R31, R16, !PT ;  /* 0x000000101f107209 */ /* 0x000fe40007810000 */
[----:B------:R-:W-:-:S02]  /*6db0*/  ISETP.GE.AND P0, PT, R4, R206, PT ;  /* 0x000000ce0400720c */ /* 0x000fc40003f06270 */
[----:B------:R-:W-:Y:S02]  /*6dc0*/  FSEL R25, R25, -INF , !P6 ;  /* 0xff80000019197808 */ /* 0x000fe40007000000 */
[----:B------:R-:W-:Y:S02]  /*6dd0*/  FMNMX.FTZ R20, R27, R20, !PT ;  /* 0x000000141b147209 */ /* 0x000fe40007810000 */
[-C--:B------:R-:W-:Y:S01]  /*6de0*/  ISETP.LT.OR P2, PT, R37, R207.reuse, P2 ;  /* 0x000000cf2500720c */ /* 0x080fe20001741670 */
[----:B------:R-:W-:Y:S01]  /*6df0*/  IMAD.IADD R37, R208, 0x1, -R4 ;  /* 0x00000001d0257824 */ /* 0x000fe200078e0a04 */
[----:B------:R-:W-:Y:S01]  /*6e00*/  FMNMX.FTZ R16, R23, R16, !PT ;  /* 0x0000001017107209 */ /* 0x000fe20007810000 */
[----:B-1----:R-:W-:Y:S01]  /*6e10*/  FFMA.FTZ R8, R45, -UR24, R8 ;  /* 0x800000182d087c23 */ /* 0x002fe20008010008 */
[----:B------:R-:W-:Y:S02]  /*6e20*/  ISETP.LT.OR P0, PT, R4, R207, P0 ;  /* 0x000000cf0400720c */ /* 0x000fe40000701670 */
[----:B------:R-:W-:-:S02]  /*6e30*/  FMNMX.FTZ R4, R25, R20, !PT ;  /* 0x0000001419047209 */ /* 0x000fc40007810000 */
[----:B------:R-:W-:Y:S02]  /*6e40*/  FMNMX.FTZ R16, R21, R16, !PT ;  /* 0x0000001015107209 */ /* 0x000fe40007810000 */
[----:B------:R-:W-:Y:S02]  /*6e50*/  FMNMX.FTZ R4, R15, R4, !PT ;  /* 0x000000040f047209 */ /* 0x000fe40007810000 */
[----:B------:R-:W-:Y:S02]  /*6e60*/  IABS R43, R43 ;  /* 0x0000002b002b7213 */ /* 0x000fe40000000000 */
[----:B------:R-:W-:Y:S02]  /*6e70*/  FMNMX.FTZ R16, R19, R16, !PT ;  /* 0x0000001013107209 */ /* 0x000fe40007810000 */
[----:B------:R-:W-:Y:S02]  /*6e80*/  FMNMX.FTZ R4, R13, R4, !PT ;  /* 0x000000040d047209 */ /* 0x000fe40007810000 */
[----:B------:R-:W-:Y:S01]  /*6e90*/  IABS R41, R41 ;  /* 0x0000002900297213 */ /* 0x000fe20000000000 */
[----:B------:R-:W1:Y:S01]  /*6ea0*/  I2F R43, R43 ;  /* 0x0000002b002b7306 */ /* 0x000e620000201400 */
[----:B------:R-:W-:-:S02]  /*6eb0*/  FMNMX.FTZ R16, R17, R16, !PT ;  /* 0x0000001011107209 */ /* 0x000fc40007810000 */
[C---:B------:R-:W-:Y:S02]  /*6ec0*/  ISETP.GE.AND P6, PT, R38.reuse, R206, PT ;  /* 0x000000ce2600720c */ /* 0x040fe40003fc6270 */
[----:B------:R-:W-:Y:S02]  /*6ed0*/  FMNMX.FTZ R4, R11, R4, !PT ;  /* 0x000000040b047209 */ /* 0x000fe40007810000 */
[----:B------:R-:W-:Y:S01]  /*6ee0*/  IABS R37, R37 ;  /* 0x0000002500257213 */ /* 0x000fe20000000000 */
[----:B------:R-:W2:Y:S01]  /*6ef0*/  I2F R41, R41 ;  /* 0x0000002900297306 */ /* 0x000ea20000201400 */
[----:B------:R-:W-:Y:S02]  /*6f00*/  FMNMX.FTZ R16, R223, R16, !PT ;  /* 0x00000010df107209 */ /* 0x000fe40007810000 */
[----:B------:R-:W-:Y:S02]  /*6f10*/  ISETP.LT.OR P6, PT, R38, R207, P6 ;  /* 0x000000cf2600720c */ /* 0x000fe400037c1670 */
[----:B------:R-:W-:-:S02]  /*6f20*/  IABS R39, R39 ;  /* 0x0000002700277213 */ /* 0x000fc40000000000 */
[----:B------:R-:W-:Y:S01]  /*6f30*/  FMNMX.FTZ R4, R9, R4, !PT ;  /* 0x0000000409047209 */ /* 0x000fe20007810000 */
[----:B------:R-:W3:Y:S01]  /*6f40*/  I2F R37, R37 ;  /* 0x0000002500257306 */ /* 0x000ee20000201400 */
[----:B------:R-:W-:Y:S01]  /*6f50*/  FMNMX.FTZ R16, R163, R16, !PT ;  /* 0x00000010a3107209 */ /* 0x000fe20007810000 */
[----:B-1----:R-:W-:Y:S01]  /*6f60*/  FFMA.FTZ R12, R43, -UR24, R12 ;  /* 0x800000182b0c7c23 */ /* 0x002fe2000801000c */
[----:B------:R-:W-:Y:S02]  /*6f70*/  FSEL R169, R18, -INF , !P6 ;  /* 0xff80000012a97808 */ /* 0x000fe40007000000 */
[----:B------:R-:W-:Y:S02]  /*6f80*/  FMNMX.FTZ R4, R217, R4, !PT ;  /* 0x00000004d9047209 */ /* 0x000fe40007810000 */
[----:B------:R-:W-:Y:S01]  /*6f90*/  FMNMX.FTZ R16, R219, R16, !PT ;  /* 0x00000010db107209 */ /* 0x000fe20007810000 */
[----:B------:R-:W1:Y:S01]  /*6fa0*/  I2F R39, R39 ;  /* 0x0000002700277306 */ /* 0x000e620000201400 */
[----:B------:R-:W-:Y:S01]  /*6fb0*/  FSEL R215, R32, -INF , !P5 ;  /* 0xff80000020d77808 */ /* 0x000fe20006800000 */
[----:B--2---:R-:W-:Y:S01]  /*6fc0*/  FFMA.FTZ R10, R41, -UR24, R10 ;  /* 0x80000018290a7c23 */ /* 0x004fe2000801000a */
[----:B------:R-:W-:-:S02]  /*6fd0*/  FMNMX.FTZ R4, R169, R4, !PT ;  /* 0x00000004a9047209 */ /* 0x000fc40007810000 */
[----:B------:R-:W-:Y:S02]  /*6fe0*/  FMNMX.FTZ R16, R165, R16, !PT ;  /* 0x00000010a5107209 */ /* 0x000fe40007810000 */
[----:B------:R-:W-:Y:S01]  /*6ff0*/  FSEL R171, R8, -INF , !P3 ;  /* 0xff80000008ab7808 */ /* 0x000fe20005800000 */
[----:B---3--:R-:W-:Y:S01]  /*7000*/  FFMA.FTZ R14, R37, -UR24, R14 ;  /* 0x80000018250e7c23 */ /* 0x008fe2000801000e */
[C---:B------:R-:W-:Y:S02]  /*7010*/  ISETP.GE.AND P1, PT, R30.reuse, R206, PT ;  /* 0x000000ce1e00720c */ /* 0x040fe40003f26270 */
[----:B------:R-:W-:Y:S02]  /*7020*/  FMNMX.FTZ R8, R215, R4, !PT ;  /* 0x00000004d7087209 */ /* 0x000fe40007810000 */
[----:B------:R-:W-:Y:S02]  /*7030*/  FMNMX.FTZ R16, R213, R16, !PT ;  /* 0x00000010d5107209 */ /* 0x000fe40007810000 */
[----:B------:R-:W-:Y:S01]  /*7040*/  ISETP.LT.OR P1, PT, R30, R207, P1 ;  /* 0x000000cf1e00720c */ /* 0x000fe20000f21670 */
[----:B-1----:R-:W-:Y:S01]  /*7050*/  FFMA.FTZ R6, R39, -UR24, R6 ;  /* 0x8000001827067c23 */ /* 0x002fe20008010006 */
[----:B------:R-:W-:-:S02]  /*7060*/  FSEL R173, R12, -INF , !P2 ;  /* 0xff8000000cad7808 */ /* 0x000fc40005000000 */
[----:B------:R-:W-:Y:S02]  /*7070*/  FMNMX.FTZ R8, R171, R8, !PT ;  /* 0x00000008ab087209 */ /* 0x000fe40007810000 */
[----:B------:R-:W-:Y:S02]  /*7080*/  FMNMX.FTZ R16, R179, R16, !PT ;  /* 0x00000010b3107209 */ /* 0x000fe40007810000 */
        /* <DEDUP_REMOVED lines=19> */
[C---:B------:R-:W-:Y:S01]  /*71c0*/  FSETP.NEU.FTZ.AND P0, PT, R132.reuse, -INF , PT ;  /* 0xff8000008400780b */ /* 0x040fe20003f1d000 */
[----:B------:R-:W-:Y:S01]  /*71d0*/  FMUL.FTZ R140, R132, c[0x0][0x23c] ;  /* 0x00008f00848c7a20 */ /* 0x000fe20000410000 */
[----:B--2---:R-:W-:-:S04]  /*71e0*/  FMNMX.FTZ R3, R4, R3, !PT ;  /* 0x0000000304037209 */ /* 0x004fc80007810000 */
[----:B------:R-:W-:Y:S01]  /*71f0*/  FSEL R140, R140, RZ, P0 ;  /* 0x000000ff8c8c7208 */ /* 0x000fe20000000000 */
[----:B------:R-:W2:Y:S01]  /*7200*/  LDSM.16.MT88.4 R4, [R192+0x10000] ;  /* 0x01000000c004783b */ /* 0x000ea20000004200 */
        /* <DEDUP_REMOVED lines=15> */
[----:B------:R-:W3:Y:S01]  /*7300*/  MUFU.EX2 R156, R156 ;  /* 0x0000009c009c7308 */ /* 0x000ee20000000800 */
[--C-:B------:R-:W-:Y:S01]  /*7310*/  FFMA.FTZ R147, R11, c[0x0][0x23c], -R162.reuse ;  /* 0x00008f000b937a23 */ /* 0x100fe200000108a2 */
[----:B------:R-:W-:Y:S01]  /*7320*/  LDSM.16.MT88.4 R24, [R194+0xe800] ;  /* 0x00e80000c218783b */ /* 0x000fe20000004200 */
[----:B------:R-:W-:Y:S02]  /*7330*/  FFMA.FTZ R0, R9, c[0x0][0x23c], -R162 ;  /* 0x00008f0009007a23 */ /* 0x000fe400000108a2 */
[--C-:B------:R-:W-:Y:S01]  /*7340*/  FFMA.FTZ R153, R23, c[0x0][0x23c], -R140.reuse ;  /* 0x00008f0017997a23 */ /* 0x100fe2000001088c */
[----:B------:R-:W4:Y:S01]  /*7350*/  LDSM.16.MT88.4 R8, [R196+0xe800] ;  /* 0x00e80000c408783b */ /* 0x000f220000004200 */
[--C-:B------:R-:W-:Y:S01]  /*7360*/  FFMA.FTZ R150, R21, c[0x0][0x23c], -R140.reuse ;  /* 0x00008f0015967a23 */ /* 0x100fe2000001088c */
[----:B------:R-:W-:Y:S01]  /*7370*/  MUFU.EX2 R155, R155 ;  /* 0x0000009b009b7308 */ /* 0x000fe20000000800 */
[--C-:B------:R-:W-:Y:S01]  /*7380*/  FFMA.FTZ R149, R19, c[0x0][0x23c], -R140.reuse ;  /* 0x00008f0013957a23 */ /* 0x100fe2000001088c */
[----:B------:R-:W5:Y:S01]  /*7390*/  LDSM.16.MT88.4 R20, [R196+0xc800] ;  /* 0x00c80000c414783b */ /* 0x000f620000004200 */
[----:B------:R-:W-:-:S02]  /*73a0*/  FFMA.FTZ R146, R17, c[0x0][0x23c], -R140 ;  /* 0x00008f0011927a23 */ /* 0x000fc4000001088c */
[--C-:B------:R-:W-:Y:S01]  /*73b0*/  FFMA.FTZ R151, R15, c[0x0][0x23c], -R162.reuse ;  /* 0x00008f000f977a23 */ /* 0x100fe200000108a2 */
[----:B------:R-:W1:Y:S01]  /*73c0*/  LDSM.16.MT88.4 R16, [R193+0xe800] ;  /* 0x00e80000c110783b */ /* 0x000e620000004200 */
[----:B------:R-:W-:Y:S01]  /*73d0*/  FFMA.FTZ R2, R13, c[0x0][0x23c], -R162 ;  /* 0x00008f000d027a23 */ /* 0x000fe200000108a2 */
[----:B------:R-:W2:Y:S01]  /*73e0*/  MUFU.EX2 R152, R152 ;  /* 0x0000009800987308 */ /* 0x000ea20000000800 */
[----:B---3--:R-:W-:Y:S01]  /*73f0*/  F2FP.BF16.PACK_AB R96, R156, R161 ;  /* 0x000000a19c60723e */ /* 0x008fe200000010ff */
[----:B------:R-:W3:Y:S01]  /*7400*/  LDSM.16.MT88.4 R12, [R192+0xe800] ;  /* 0x00e80000c00c783b */ /* 0x000ee20000004200 */
        /* <DEDUP_REMOVED lines=9> */
[----:B--2---:R-:W-:Y:S01]  /*74a0*/  F2FP.BF16.PACK_AB R98, R152, R155 ;  /* 0x0000009b9862723e */ /* 0x004fe200000010ff */
        /* <DEDUP_REMOVED lines=9> */
[----:B------:R-:W2:Y:S01]  /*7540*/  MUFU.EX2 R148, R148 ;  /* 0x0000009400947308 */ /* 0x000ea20000000800 */
        /* <DEDUP_REMOVED lines=9> */
[----:B--2---:R-:W-:Y:S01]  /*75e0*/  F2FP.BF16.PACK_AB R99, R148, R159 ;  /* 0x0000009f9463723e */ /* 0x004fe200000010ff */
[----:B------:R-:W2:Y:S01]  /*75f0*/  MUFU.EX2 R150, R150 ;  /* 0x0000009600967308 */ /* 0x000ea20000000800 */
[----:B------:R-:W-:-:S04]  /*7600*/  FADD.FTZ R159, R159, R154 ;  /* 0x0000009a9f9f7221 */ /* 0x000fc80000010000 */
        /* <DEDUP_REMOVED lines=54> */
[----:B----4-:R-:W-:-:S03]  /*7970*/  F2FP.BF16.PACK_AB R7, R0, R147 ;  /* 0x000000930007723e */ /* 0x010fc600000010ff */
[----:B------:R-:W-:-:S04]  /*7980*/  FADD.FTZ R147, R147, R2 ;  /* 0x0000000293937221 */ /* 0x000fc80000010000 */
[----:B------:R-:W-:Y:S01]  /*7990*/  HMMA.16816.F32.BF16 R36, R4, R8, R36 ;  /* 0x000000080424723c */ /* 0x000fe20000041824 */
[----:B------:R-:W-:-:S07]  /*79a0*/  FADD.FTZ R147, R0, R147 ;  /* 0x0000009300937221 */ /* 0x000fce0000010000 */
[C---:B------:R-:W-:Y:S01]  /*79b0*/  HMMA.16816.F32.BF16 R40, R4.reuse, R10, R40 ;  /* 0x0000000a0428723c */ /* 0x040fe20000041828 */
[----:B------:R-:W1:Y:S07]  /*79c0*/  LDSM.16.MT88.4 R8, [R194+0x10800] ;  /* 0x01080000c208783b */ /* 0x000e6e0000004200 */
[C---:B-----5:R-:W-:Y:S08]  /*79d0*/  HMMA.16816.F32.BF16 R128, R4.reuse, R20, R128 ;  /* 0x000000140480723c */ /* 0x060ff00000041880 */
        /* <DEDUP_REMOVED lines=26> */
[C---:B----4-:R-:W-:Y:S08]  /*7b80*/  HMMA.16816.F32.BF16 R84, R4.reuse, R16, R84 ;  /* 0x000000100454723c */ /* 0x050ff00000041854 */
[C---:B------:R-:W-:Y:S01]  /*7b90*/  HMMA.16816.F32.BF16 R88, R4.reuse, R18, R88 ;  /* 0x000000120458723c */ /* 0x040fe20000041858 */
[----:B------:R-:W2:Y:S07]  /*7ba0*/  LDSM.16.MT88.4 R16, [R194+0xd000] ;  /* 0x00d00000c210783b */ /* 0x000eae0000004200 */
[C---:B---3--:R-:W-:Y:S08]  /*7bb0*/  HMMA.16816.F32.BF16 R92, R4.reuse, R12, R92 ;  /* 0x0000000c045c723c */ /* 0x048ff0000004185c */
        /* <DEDUP_REMOVED lines=175> */
.L_x_6829:
[----:B------:R-:W-:-:S05]  /*86b0*/  IMAD.MOV.U32 R11, RZ, RZ, c[0x0][0x1a0] ;  /* 0x00006800ff0b7624 */ /* 0x000fca00078e00ff */
[----:B------:R-:W-:-:S04]  /*86c0*/  LEA R11, -R11, RZ, 0x6 ;  /* 0x000000ff0b0b7211 */ /* 0x000fc800078e31ff */
[----:B------:R-:W-:Y:S02]  /*86d0*/  SHF.R.S32.HI R0, RZ, 0x1f, R11 ;  /* 0x0000001fff007819 */ /* 0x000fe4000001140b */
.L_x_6830:
        /* <DEDUP_REMOVED lines=53> */
[C---:B------:R-:W-:Y:S02]  /*8a30*/  IADD3 R5, P0, R7.reuse, UR23, RZ ;  /* 0x0000001707057c10 */ /* 0x040fe4000ff1e0ff */
[----:B------:R-:W-:Y:S01]  /*8a40*/  @!P3 LEA R20, P5, R7, R220, 0x1 ;  /* 0x000000dc0714b211 */ /* 0x000fe200078a08ff */
[----:B------:R-:W-:Y:S01]  /*8a50*/  @P2 STS.128 [R204+0xe800], RZ ;  /* 0x00e800ffcc002388 */ /* 0x000fe20000000c00 */
[----:B------:R-:W-:Y:S02]  /*8a60*/  @!P2 LEA.HI.X R11, R11, c[0x0][0x174], R6, 0x1, P4 ;  /* 0x00005d000b0baa11 */ /* 0x000fe400020f0c06 */
[----:B------:R-:W-:Y:S01]  /*8a70*/  @!P1 IADD3 R0, P4, R7, R144, RZ ;  /* 0x0000009007009210 */ /* 0x000fe20007f9e0ff */
[----:B------:R-:W-:Y:S01]  /*8a80*/  @!PT LDS RZ, [RZ] ;  /* 0x00000000fffff984 */ /* 0x000fe20000000800 */
[----:B------:R-:W-:Y:S01]  /*8a90*/  @!PT LDS RZ, [RZ] ;  /* 0x00000000fffff984 */ /* 0x000fe20000000800 */
[----:B------:R-:W-:Y:S01]  /*8aa0*/  @!PT LDS RZ, [RZ] ;  /* 0x00000000fffff984 */ /* 0x000fe20000000800 */
[----:B------:R3:W-:Y:S01]  /*8ab0*/  @!P2 LDGSTS.E.BYPASS.LTC128B.128 [R204+0xe800], [R14.64+0x80] ;  /* 0x0e8000800eccafae */ /* 0x0007e2000b901d46 */
[----:B------:R-:W-:-:S02]  /*8ac0*/  @!P3 LEA R24, P6, R5, R220, 0x1 ;  /* 0x000000dc0518b211 */ /* 0x000fc400078c08ff */
[C---:B------:R-:W-:Y:S01]  /*8ad0*/  IADD3.X R4, R2.reuse, UR22, RZ, P0, !PT ;  /* 0x0000001602047c10 */ /* 0x040fe200087fe4ff */
[----:B------:R-:W-:Y:S01]  /*8ae0*/  @P1 STS.128 [R204+0x10800], RZ ;  /* 0x010800ffcc001388 */ /* 0x000fe20000000c00 */
[-C--:B------:R-:W-:Y:S02]  /*8af0*/  @!P3 LEA.HI.X R21, R7, R221.reuse, R2, 0x1, P5 ;  /* 0x000000dd0715b211 */ /* 0x080fe400028f0c02 */
        /* <DEDUP_REMOVED lines=8> */
[----:B------:R-:W-:Y:S01]  /*8b80*/  @!P1 LEA R26, P4, R0, c[0x0][0x170], 0x1 ;  /* 0x00005c00001a9a11 */ /* 0x000fe200078808ff */
[----:B------:R-:W-:Y:S01]  /*8b90*/  @!P2 IMAD.X R7, R4, 0x1, R135, P5 ;  /* 0x000000010407a824 */ /* 0x000fe200028e0687 */
[----:B------:R-:W-:Y:S01]  /*8ba0*/  @!P2 LEA R32, P5, R6, c[0x0][0x170], 0x1 ;  /* 0x00005c000620aa11 */ /* 0x000fe200078a08ff */
[----:B------:R-:W-:Y:S01]  /*8bb0*/  @P3 STS.128 [R204+0xd000], RZ ;  /* 0x00d000ffcc003388 */ /* 0x000fe20000000c00 */
[----:B------:R-:W-:Y:S01]  /*8bc0*/  @!P1 LEA.HI.X R27, R0, c[0x0][0x174], R5, 0x1, P4 ;  /* 0x00005d00001b9a11 */ /* 0x000fe200020f0c05 */
[----:B------:R-:W-:Y:S01]  /*8bd0*/  @!P1 IMAD.X R135, R4, 0x1, R135, P0 ;  /* 0x0000000104879824 */ /* 0x000fe200000e0687 */
[----:B------:R-:W-:Y:S01]  /*8be0*/  @!P1 LEA R4, P0, R144, c[0x0][0x170], 0x1 ;  /* 0x00005c0090049a11 */ /* 0x000fe200078008ff */
[----:B------:R-:W-:Y:S01]  /*8bf0*/  @!PT LDS RZ, [RZ] ;  /* 0x00000000fffff984 */ /* 0x000fe20000000800 */
[----:B------:R-:W-:Y:S01]  /*8c00*/  @!PT LDS RZ, [RZ] ;  /* 0x00000000fffff984 */ /* 0x000fe20000000800 */
[----:B------:R-:W-:Y:S01]  /*8c10*/  @!PT LDS RZ, [RZ] ;  /* 0x00000000fffff984 */ /* 0x000fe20000000800 */
[----:B------:R5:W-:Y:S01]  /*8c20*/  @!P3 LDGSTS.E.BYPASS.LTC128B.128 [R204+0xd000], [R20.64] ;  /* 0x0d00000014ccbfae */ /* 0x000be2000b901d46 */
        /* <DEDUP_REMOVED lines=8> */
[----:B------:R4:W-:Y:S02]  /*8cb0*/  @!P2 LDGSTS.E.BYPASS.LTC128B.128 [R204+0xf000], [R10.64+0x80] ;  /* 0x0f0000800accafae */ /* 0x0009e4000b901d46 */
[C---:B------:R-:W-:Y:S01]  /*8cc0*/  IMAD.IADD R2, R211.reuse, 0x1, -R0 ;  /* 0x00000001d3027824 */ /* 0x040fe200078e0a00 */
[C---:B------:R-:W-:Y:S01]  /*8cd0*/  IADD3 R216, R0.reuse, 0x19, RZ ;  /* 0x0000001900d87810 */ /* 0x040fe20007ffe0ff */
[----:B------:R-:W-:Y:S01]  /*8ce0*/  @P1 STS.128 [R204+0x11000], RZ ;  /* 0x011000ffcc001388 */ /* 0x000fe20000000c00 */
[C---:B------:R-:W-:Y:S02]  /*8cf0*/  IADD3 R223, R0.reuse, 0x20, RZ ;  /* 0x0000002000df7810 */ /* 0x040fe40007ffe0ff */
[----:B------:R-:W-:Y:S01]  /*8d00*/  IABS R2, R2 ;  /* 0x0000000200027213 */ /* 0x000fe20000000000 */
[----:B------:R-:W-:Y:S01]  /*8d10*/  @!PT LDS RZ, [RZ] ;  /* 0x00000000fffff984 */ /* 0x000fe20000000800 */
[----:B------:R-:W-:Y:S01]  /*8d20*/  @!PT LDS RZ, [RZ] ;  /* 0x00000000fffff984 */ /* 0x000fe20000000800 */
[----:B------:R-:W-:Y:S01]  /*8d30*/  @!PT LDS RZ, [RZ] ;  /* 0x00000000fffff984 */ /* 0x000fe20000000800 */
[----:B------:R1:W-:Y:S01]  /*8d40*/  @!P1 LDGSTS.E.BYPASS.LTC128B.128 [R204+0x11000], [R26.64+0x100] ;  /* 0x110001001acc9fae */ /* 0x0003e2000b901d46 */
[C---:B------:R-:W-:Y:S01]  /*8d50*/  IADD3 R226, R0.reuse, 0x28, RZ ;  /* 0x0000002800e27810 */ /* 0x040fe20007ffe0ff */
[----:B------:R-:W-:Y:S01]  /*8d60*/  IMAD.IADD R225, R211, 0x1, -R223 ;  /* 0x00000001d3e17824 */ /* 0x000fe200078e0adf */
[C---:B------:R-:W-:Y:S01]  /*8d70*/  IADD3 R228, R0.reuse, 0x29, RZ ;  /* 0x0000002900e47810 */ /* 0x040fe20007ffe0ff */
[----:B------:R-:W-:Y:S01]  /*8d80*/  @P3 STS.128 [R204+0xd800], RZ ;  /* 0x00d800ffcc003388 */ /* 0x000fe20000000c00 */
[----:B------:R-:W-:Y:S01]  /*8d90*/  IMAD.MOV.U32 R135, RZ, RZ, R2 ;  /* 0x000000ffff877224 */ /* 0x000fe200078e0002 */
[----:B------:R-:W-:-:S02]  /*8da0*/  IADD3 R2, R0, 0x1, RZ ;  /* 0x0000000100027810 */ /* 0x000fc40007ffe0ff */
[----:B------:R-:W-:Y:S01]  /*8db0*/  @!PT LDS RZ, [RZ] ;  /* 0x00000000fffff984 */ /* 0x000fe20000000800 */
[----:B------:R-:W-:Y:S01]  /*8dc0*/  @!PT LDS RZ, [RZ] ;  /* 0x00000000fffff984 */ /* 0x000fe20000000800 */
[----:B------:R-:W-:Y:S01]  /*8dd0*/  @!PT LDS RZ, [RZ] ;  /* 0x00000000fffff984 */ /* 0x000fe20000000800 */
[----:B------:R1:W-:Y:S01]  /*8de0*/  @!P3 LDGSTS.E.BYPASS.LTC128B.128 [R204+0xd800], [R24.64] ;  /* 0x0d80000018ccbfae */ /* 0x0003e2000b901d46 */
[----:B------:R-:W-:Y:S01]  /*8df0*/  IMAD.IADD R233, R208, 0x1, -R228 ;  /* 0x00000001d0e97824 */ /* 0x000fe200078e0ae4 */
[C---:B------:R-:W-:Y:S01]  /*8e00*/  ISETP.GE.AND P4, PT, R0.reuse, R209, PT ;  /* 0x000000d10000720c */ /* 0x040fe20003f86270 */
[----:B------:R-:W-:Y:S01]  /*8e10*/  I2F R135, R135 ;  /* 0x0000008700877306 */ /* 0x000fe20000201400 */
[----:B------:R-:W-:Y:S01]  /*8e20*/  @P2 STS.128 [R204+0xf800], RZ ;  /* 0x00f800ffcc002388 */ /* 0x000fe20000000c00 */
[C---:B------:R-:W-:Y:S02]  /*8e30*/  ISETP.GE.AND P5, PT, R0.reuse, R206, PT ;  /* 0x000000ce0000720c */ /* 0x040fe40003fa6270 */
[----:B------:R-:W-:Y:S01]  /*8e40*/  IABS R233, R233 ;  /* 0x000000e900e97213 */ /* 0x000fe20000000000 */
[----:B------:R-:W-:Y:S01]  /*8e50*/  @!PT LDS RZ, [RZ] ;  /* 0x00000000fffff984 */ /* 0x000fe20000000800 */
[----:B------:R-:W-:Y:S01]  /*8e60*/  @!PT LDS RZ, [RZ] ;  /* 0x00000000fffff984 */ /* 0x000fe20000000800 */
[----:B------:R-:W-:Y:S01]  /*8e70*/  @!PT LDS RZ, [RZ] ;  /* 0x00000000fffff984 */ /* 0x000fe20000000800 */
[----:B------:R1:W-:Y:S01]  /*8e80*/  @!P2 LDGSTS.E.BYPASS.LTC128B.128 [R204+0xf800], [R32.64+0x80] ;  /* 0x0f80008020ccafae */ /* 0x0003e2000b901d46 */
[C---:B------:R-:W-:Y:S02]  /*8e90*/  IADD3 R222, R0.reuse, 0x21, RZ ;  /* 0x0000002100de7810 */ /* 0x040fe40007ffe0ff */
[C---:B------:R-:W-:Y:S01]  /*8ea0*/  ISETP.LT.OR P4, PT, R0.reuse, R210, P4 ;  /* 0x000000d20000720c */ /* 0x040fe20002781670 */
[----:B------:R-:W-:Y:S01]  /*8eb0*/  @P1 STS.128 [R204+0x11800], RZ ;  /* 0x011800ffcc001388 */ /* 0x000fe20000000c00 */
[----:B------:R-:W-:Y:S01]  /*8ec0*/  ISETP.LT.OR P5, PT, R0, R207, P5 ;  /* 0x000000cf0000720c */ /* 0x000fe20002fa1670 */
[--C-:B------:R-:W-:Y:S01]  /*8ed0*/  IMAD.IADD R227, R211, 0x1, -R222.reuse ;  /* 0x00000001d3e37824 */ /* 0x100fe200078e0ade */
[C---:B------:R-:W-:Y:S01]  /*8ee0*/  ISETP.GE.AND P6, PT, R2.reuse, R209, PT ;  /* 0x000000d10200720c */ /* 0x040fe20003fc6270 */
[----:B------:R-:W-:Y:S01]  /*8ef0*/  @!PT LDS RZ, [RZ] ;  /* 0x00000000fffff984 */ /* 0x000fe20000000800 */
[----:B------:R-:W-:Y:S01]  /*8f00*/  @!PT LDS RZ, [RZ] ;  /* 0x00000000fffff984 */ /* 0x000fe20000000800 */
[----:B------:R-:W-:Y:S01]  /*8f10*/  @!PT LDS RZ, [RZ] ;  /* 0x00000000fffff984 */ /* 0x000fe20000000800 */
[----:B------:R1:W-:Y:S01]  /*8f20*/  @!P1 LDGSTS.E.BYPASS.LTC128B.128 [R204+0x11800], [R4.64+0x100] ;  /* 0x1180010004cc9fae */ /* 0x0003e2000b901d46 */
[----:B------:R-:W-:Y:S01]  /*8f30*/  ISETP.GE.AND P0, PT, R2, R206, PT ;  /* 0x000000ce0200720c */ /* 0x000fe20003f06270 */
[----:B------:R-:W-:Y:S01]  /*8f40*/  IMAD.IADD R230, R208, 0x1, -R222 ;  /* 0x00000001d0e67824 */ /* 0x000fe200078e0ade */
[C---:B------:R-:W-:Y:S01]  /*8f50*/  ISETP.LT.OR P6, PT, R2.reuse, R210, P6 ;  /* 0x000000d20200720c */ /* 0x040fe200037c1670 */
[----:B------:R-:W-:Y:S01]  /*8f60*/  LDSM.16.M88.4 R164, [R202] ;  /* 0x00000000caa4783b */ /* 0x000fe20000000200 */
[----:B------:R-:W-:-:S02]  /*8f70*/  ISETP.LT.OR P0, PT, R2, R207, P0 ;  /* 0x000000cf0200720c */ /* 0x000fc40000701670 */
[----:B------:R-:W-:Y:S01]  /*8f80*/  IABS R225, R225 ;  /* 0x000000e100e17213 */ /* 0x000fe20000000000 */
[----:B------:R-:W1:Y:S01]  /*8f90*/  LDSM.16.M88.4 R28, [R201+0x6800] ;  /* 0x00680000c91c783b */ /* 0x000e620000000200 */
[----:B------:R-:W-:Y:S02]  /*8fa0*/  IABS R227, R227 ;  /* 0x000000e300e37213 */ /* 0x000fe40000000000 */
[----:B------:R-:W-:Y:S01]  /*8fb0*/  IABS R230, R230 ;  /* 0x000000e600e67213 */ /* 0x000fe20000000000 */
[----:B------:R-:W1:Y:S01]  /*8fc0*/  LDSM.16.M88.4 R136, [R201+0x6000] ;  /* 0x00600000c988783b */ /* 0x000e620000000200 */
[----:B------:R-:W-:Y:S03]  /*8fd0*/  I2F R225, R225 ;  /* 0x000000e100e17306 */ /* 0x000fe60000201400 */
[----:B-----5:R-:W5:Y:S04]  /*8fe0*/  LDSM.16.M88.4 R20, [R201+0x7000] ;  /* 0x00700000c914783b */ /* 0x020f680000000200 */
[----:B------:R-:W-:Y:S01]  /*8ff0*/  LDSM.16.M88.4 R176, [R200] ;  /* 0x00000000c8b0783b */ /* 0x000fe20000000200 */
[----:B------:R-:W-:Y:S03]  /*9000*/  I2F R227, R227 ;  /* 0x000000e300e37306 */ /* 0x000fe60000201400 */
[----:B----4-:R-:W4:Y:S04]  /*9010*/  LDSM.16.M88.4 R8, [R191] ;  /* 0x00000000bf08783b */ /* 0x010f280000000200 */
[----:B--2---:R-:W2:Y:S01]  /*9020*/  LDSM.16.M88.4 R16, [R201+0x7800] ;  /* 0x00780000c910783b */ /* 0x004ea20000000200 */
[----:B------:R-:W-:Y:S03]  /*9030*/  I2F R230, R230 ;  /* 0x000000e600e67306 */ /* 0x000fe60000201400 */
[----:B---3--:R-:W3:Y:S04]  /*9040*/  LDSM.16.M88.4 R12, [R199] ;  /* 0x00000000c70c783b */ /* 0x008ee80000000200 */
[----:B-1----:R-:W1:Y:S04]  /*9050*/  LDSM.16.M88.4 R4, [R190] ;  /* 0x00000000be04783b */ /* 0x002e680000000200 */
[----:B------:R-:W-:Y:S04]  /*9060*/  LDSM.16.M88.4 R160, [R198] ;  /* 0x00000000c6a0783b */ /* 0x000fe80000000200 */
[----:B------:R-:W1:Y:S01]  /*9070*/  LDSM.16.M88.4 R152, [R195+0x6800] ;  /* 0x00680000c398783b */ /* 0x000e620000000200 */
[C---:B------:R-:W-:Y:S03]  /*9080*/  HMMA.16816.F32.BF16 R32, R164.reuse, R28, RZ ;  /* 0x0000001ca420723c */ /* 0x040fe600000418ff */
[----:B------:R-:W1:Y:S04]  /*9090*/  LDSM.16.M88.4 R172, [R189] ;  /* 0x00000000bdac783b */ /* 0x000e680000000200 */
[----:B------:R-:W1:Y:S01]  /*90a0*/  LDSM.16.M88.4 R156, [R195+0x6000] ;  /* 0x00600000c39c783b */ /* 0x000e620000000200 */
[C---:B------:R-:W-:Y:S03]  /*90b0*/  HMMA.16816.F32.BF16 R28, R164.reuse, R30, RZ ;  /* 0x0000001ea41c723c */ /* 0x040fe600000418ff */
[----:B------:R-:W1:Y:S04]  /*90c0*/  LDSM.16.M88.4 R148, [R195+0x7000] ;  /* 0x00700000c394783b */ /* 0x000e680000000200 */
[----:B------:R-:W-:Y:S01]  /*90d0*/  LDSM.16.M88.4 R144, [R195+0x7800] ;  /* 0x00780000c390783b */ /* 0x000fe20000000200 */
[C---:B------:R-:W-:Y:S03]  /*90e0*/  HMMA.16816.F32.BF16 R140, R164.reuse, R136, RZ ;  /* 0x00000088a48c723c */ /* 0x040fe600000418ff */
[----:B------:R-:W0:Y:S05]  /*90f0*/  LDGDEPBAR ;  /* 0x00000000000079af */ /* 0x000e2a0000000000 */
[C---:B-----5:R-:W-:Y:S08]  /*9100*/  HMMA.16816.F32.BF16 R24, R164.reuse, R20, RZ ;  /* 0x00000014a418723c */ /* 0x060ff000000418ff */
[C---:B------:R-:W-:Y:S08]  /*9110*/  HMMA.16816.F32.BF16 R136, R164.reuse, R138, RZ ;  /* 0x0000008aa488723c */ /* 0x040ff000000418ff */
[----:B------:R-:W-:Y:S08]  /*9120*/  HMMA.16816.F32.BF16 R20, R164, R22, RZ ;  /* 0x00000016a414723c */ /* 0x000ff000000418ff */
[C---:B----4-:R-:W-:Y:S08]  /*9130*/  HMMA.16816.F32.BF16 R32, R176.reuse, R8, R32 ;  /* 0x00000008b020723c */ /* 0x050ff00000041820 */
[----:B------:R-:W-:Y:S01]  /*9140*/  HMMA.16816.F32.BF16 R28, R176, R10, R28 ;  /* 0x0000000ab01c723c */ /* 0x000fe2000004181c */
[----:B------:R-:W-:Y:S07]  /*9150*/  LDSM.16.M88.4 R8, [R188+0x800] ;  /* 0x00080000bc08783b */ /* 0x000fee0000000200 */
[C---:B--2---:R-:W-:Y:S08]  /*9160*/  HMMA.16816.F32.BF16 R168, R164.reuse, R16, RZ ;  /* 0x00000010a4a8723c */ /* 0x044ff000000418ff */
[----:B------:R-:W-:Y:S01]  /*9170*/  HMMA.16816.F32.BF16 R164, R164, R18, RZ ;  /* 0x00000012a4a4723c */ /* 0x000fe200000418ff */
[----:B------:R-:W2:Y:S07]  /*9180*/  LDSM.16.M88.4 R16, [R197] ;  /* 0x00000000c510783b */ /* 0x000eae0000000200 */
[C---:B---3--:R-:W-:Y:S08]  /*9190*/  HMMA.16816.F32.BF16 R140, R176.reuse, R12, R140 ;  /* 0x0000000cb08c723c */ /* 0x048ff0000004188c */
[C---:B------:R-:W-:Y:S01]  /*91a0*/  HMMA.16816.F32.BF16 R136, R176.reuse, R14, R136 ;  /* 0x0000000eb088723c */ /* 0x040fe20000041888 */
[----:B------:R-:W3:Y:S07]  /*91b0*/  LDSM.16.M88.4 R12, [R188] ;  /* 0x00000000bc0c783b */ /* 0x000eee0000000200 */
[C---:B-1----:R-:W-:Y:S08]  /*91c0*/  HMMA.16816.F32.BF16 R24, R176.reuse, R4, R24 ;  /* 0x00000004b018723c */ /* 0x042ff00000041818 */
[----:B------:R-:W-:Y:S01]  /*91d0*/  HMMA.16816.F32.BF16 R20, R176, R6, R20 ;  /* 0x00000006b014723c */ /* 0x000fe20000041814 */
[----:B------:R-:W1:Y:S07]  /*91e0*/  LDSM.16.M88.4 R4, [R188+0x1000] ;  /* 0x00100000bc04783b */ /* 0x000e6e0000000200 */
[C---:B------:R-:W-:Y:S08]  /*91f0*/  HMMA.16816.F32.BF16 R32, R160.reuse, R152, R32 ;  /* 0x00000098a020723c */ /* 0x040ff00000041820 */
[----:B------:R-:W-:Y:S01]  /*9200*/  HMMA.16816.F32.BF16 R28, R160, R154, R28 ;  /* 0x0000009aa01c723c */ /* 0x000fe2000004181c */
[----:B------:R-:W4:Y:S07]  /*9210*/  LDSM.16.M88.4 R152, [R188+0x1800] ;  /* 0x00180000bc98783b */ /* 0x000f2e0000000200 */
[C---:B------:R-:W-:Y:S08]  /*9220*/  HMMA.16816.F32.BF16 R168, R176.reuse, R172, R168 ;  /* 0x000000acb0a8723c */ /* 0x040ff000000418a8 */
[----:B------:R-:W-:Y:S01]  /*9230*/  HMMA.16816.F32.BF16 R164, R176, R174, R164 ;  /* 0x000000aeb0a4723c */ /* 0x000fe200000418a4 */
[----:B------:R-:W-:Y:S06]  /*9240*/  LDSM.16.M88.4 R172, [R184] ;  /* 0x00000000b8ac783b */ /* 0x000fec0000000200 */
[C---:B------:R-:W-:Y:S01]  /*9250*/  IADD3 R178, R0.reuse, 0x18, RZ ;  /* 0x0000001800b27810 */ /* 0x040fe20007ffe0ff */
[C---:B------:R-:W-:Y:S08]  /*9260*/  HMMA.16816.F32.BF16 R140, R160.reuse, R156, R140 ;  /* 0x0000009ca08c723c */ /* 0x040ff0000004188c */
[C---:B------:R-:W-:Y:S01]  /*9270*/  HMMA.16816.F32.BF16 R136, R160.reuse, R158, R136 ;  /* 0x0000009ea088723c */ /* 0x040fe20000041888 */
[----:B------:R-:W-:Y:S07]  /*9280*/  LDSM.16.M88.4 R156, [R202+0x2000] ;  /* 0x00200000ca9c783b */ /* 0x000fee0000000200 */
[C---:B------:R-:W-:Y:S08]  /*9290*/  HMMA.16816.F32.BF16 R24, R160.reuse, R148, R24 ;  /* 0x00000094a018723c */ /* 0x040ff00000041818 */
[----:B------:R-:W-:Y:S01]  /*92a0*/  HMMA.16816.F32.BF16 R20, R160, R150, R20 ;  /* 0x00000096a014723c */ /* 0x000fe20000041814 */
[----:B------:R-:W5:Y:S07]  /*92b0*/  LDSM.16.M88.4 R148, [R201+0x8000] ;  /* 0x00800000c994783b */ /* 0x000f6e0000000200 */
[C---:B--2---:R-:W-:Y:S08]  /*92c0*/  HMMA.16816.F32.BF16 R32, R16.reuse, R8, R32 ;  /* 0x000000081020723c */ /* 0x044ff00000041820 */
[----:B------:R-:W-:Y:S01]  /*92d0*/  HMMA.16816.F32.BF16 R28, R16, R10, R28 ;  /* 0x0000000a101c723c */ /* 0x000fe2000004181c */
[----:B------:R-:W2:Y:S07]  /*92e0*/  LDSM.16.M88.4 R8, [R201+0x8800] ;  /* 0x00880000c908783b */ /* 0x000eae0000000200 */
[C---:B------:R-:W-:Y:S08]  /*92f0*/  HMMA.16816.F32.BF16 R168, R160.reuse, R144, R168 ;  /* 0x00000090a0a8723c */ /* 0x040ff000000418a8 */
[----:B------:R-:W-:Y:S01]  /*9300*/  HMMA.16816.F32.BF16 R164, R160, R146, R164 ;  /* 0x00000092a0a4723c */ /* 0x000fe200000418a4 */
[----:B------:R-:W-:Y:S04]  /*9310*/  LDSM.16.M88.4 R144, [R200+0x2000] ;  /* 0x00200000c890783b */ /* 0x000fe80000000200 */
[----:B------:R-:W-:Y:S03]  /*9320*/  LDSM.16.M88.4 R160, [R201+0x9800] ;  /* 0x00980000c9a0783b */ /* 0x000fe60000000200 */
[C---:B---3--:R-:W-:Y:S08]  /*9330*/  HMMA.16816.F32.BF16 R140, R16.reuse, R12, R140 ;  /* 0x0000000c108c723c */ /* 0x048ff0000004188c */
[C---:B------:R-:W-:Y:S01]  /*9340*/  HMMA.16816.F32.BF16 R136, R16.reuse, R14, R136 ;  /* 0x0000000e1088723c */ /* 0x040fe20000041888 */
[----:B------:R-:W-:Y:S07]  /*9350*/  LDSM.16.M88.4 R12, [R187] ;  /* 0x00000000bb0c783b */ /* 0x000fee0000000200 */
[C---:B-1----:R-:W-:Y:S08]  /*9360*/  HMMA.16816.F32.BF16 R24, R16.reuse, R4, R24 ;  /* 0x000000041018723c */ /* 0x042ff00000041818 */
[C---:B------:R-:W-:Y:S01]  /*9370*/  HMMA.16816.F32.BF16 R20, R16.reuse, R6, R20 ;  /* 0x000000061014723c */ /* 0x040fe20000041814 */
[----:B------:R-:W1:Y:S07]  /*9380*/  LDSM.16.M88.4 R4, [R201+0x9000] ;  /* 0x00900000c904783b */ /* 0x000e6e0000000200 */
[C---:B----4-:R-:W-:Y:S08]  /*9390*/  HMMA.16816.F32.BF16 R168, R16.reuse, R152, R168 ;  /* 0x0000009810a8723c */ /* 0x050ff000000418a8 */
[----:B------:R-:W-:Y:S01]  /*93a0*/  HMMA.16816.F32.BF16 R164, R16, R154, R164 ;  /* 0x0000009a10a4723c */ /* 0x000fe200000418a4 */
[----:B------:R-:W3:Y:S04]  /*93b0*/  LDSM.16.M88.4 R16, [R185] ;  /* 0x00000000b910783b */ /* 0x000ee80000000200 */
[----:B------:R-:W4:Y:S03]  /*93c0*/  LDSM.16.M88.4 R152, [R186] ;  /* 0x00000000ba98783b */ /* 0x000f260000000200 */
[C---:B-----5:R-:W-:Y:S08]  /*93d0*/  HMMA.16816.F32.BF16 R140, R156.reuse, R148, R140 ;  /* 0x000000949c8c723c */ /* 0x060ff0000004188c */
[C---:B------:R-:W-:Y:S08]  /*93e0*/  HMMA.16816.F32.BF16 R136, R156.reuse, R150, R136 ;  /* 0x000000969c88723c */ /* 0x040ff00000041888 */
[C---:B--2---:R-:W-:Y:S08]  /*93f0*/  HMMA.16816.F32.BF16 R32, R156.reuse, R8, R32 ;  /* 0x000000089c20723c */ /* 0x044ff00000041820 */
[C---:B------:R-:W-:Y:S01]  /*9400*/  HMMA.16816.F32.BF16 R148, R156.reuse, R10, R28 ;  /* 0x0000000a9c94723c */ /* 0x040fe2000004181c */
[----:B------:R-:W-:Y:S04]  /*9410*/  LDSM.16.M88.4 R28, [R198+0x2000] ;  /* 0x00200000c61c783b */ /* 0x000fe80000000200 */
[----:B------:R-:W2:Y:S03]  /*9420*/  LDSM.16.M88.4 R8, [R195+0x8000] ;  /* 0x00800000c308783b */ /* 0x000ea60000000200 */
[----:B-1----:R-:W-:Y:S08]  /*9430*/  HMMA.16816.F32.BF16 R24, R156, R4, R24 ;  /* 0x000000049c18723c */ /* 0x002ff00000041818 */
[C---:B------:R-:W-:Y:S08]  /*9440*/  HMMA.16816.F32.BF16 R140, R144.reuse, R12, R140 ;  /* 0x0000000c908c723c */ /* 0x040ff0000004188c */
[----:B------:R-:W-:Y:S01]  /*9450*/  HMMA.16816.F32.BF16 R136, R144, R14, R136 ;  /* 0x0000000e9088723c */ /* 0x000fe20000041888 */
[----:B------:R-:W1:Y:S07]  /*9460*/  LDSM.16.M88.4 R12, [R195+0x9000] ;  /* 0x00900000c30c783b */ /* 0x000e6e0000000200 */
[C---:B------:R-:W-:Y:S01]  /*9470*/  HMMA.16816.F32.BF16 R20, R156.reuse, R6, R20 ;  /* 0x000000069c14723c */ /* 0x040fe20000041814 */
[----:B------:R-:W5:Y:S07]  /*9480*/  LDSM.16.M88.4 R4, [R195+0x8800] ;  /* 0x00880000c304783b */ /* 0x000f6e0000000200 */
[C---:B------:R-:W-:Y:S08]  /*9490*/  HMMA.16816.F32.BF16 R168, R156.reuse, R160, R168 ;  /* 0x000000a09ca8723c */ /* 0x040ff000000418a8 */
[----:B------:R-:W-:Y:S01]  /*94a0*/  HMMA.16816.F32.BF16 R164, R156, R162, R164 ;  /* 0x000000a29ca4723c */ /* 0x000fe200000418a4 */
[----:B------:R-:W1:Y:S07]  /*94b0*/  LDSM.16.M88.4 R160, [R195+0x9800] ;  /* 0x00980000c3a0783b */ /* 0x000e6e0000000200 */
[C---:B---3--:R-:W-:Y:S01]  /*94c0*/  HMMA.16816.F32.BF16 R156, R144.reuse, R16, R24 ;  /* 0x00000010909c723c */ /* 0x048fe20000041818 */
[----:B------:R-:W-:Y:S07]  /*94d0*/  LDSM.16.M88.4 R24, [R188+0x2000] ;  /* 0x00200000bc18783b */ /* 0x000fee0000000200 */
[C---:B----4-:R-:W-:Y:S08]  /*94e0*/  HMMA.16816.F32.BF16 R32, R144.reuse, R152, R32 ;  /* 0x000000989020723c */ /* 0x050ff00000041820 */
[----:B------:R-:W-:Y:S01]  /*94f0*/  HMMA.16816.F32.BF16 R148, R144, R154, R148 ;  /* 0x0000009a9094723c */ /* 0x000fe20000041894 */
[----:B------:R-:W-:Y:S07]  /*9500*/  LDSM.16.M88.4 R152, [R197+0x2000] ;  /* 0x00200000c598783b */ /* 0x000fee0000000200 */
[C---:B--2---:R-:W-:Y:S08]  /*9510*/  HMMA.16816.F32.BF16 R140, R28.reuse, R8, R140 ;  /* 0x000000081c8c723c */ /* 0x044ff0000004188c */
[----:B------:R-:W-:Y:S01]  /*9520*/  HMMA.16816.F32.BF16 R136, R28, R10, R136 ;  /* 0x0000000a1c88723c */ /* 0x000fe20000041888 */
[----:B------:R-:W2:Y:S07]  /*9530*/  LDSM.16.M88.4 R8, [R188+0x3000] ;  /* 0x00300000bc08783b */ /* 0x000eae0000000200 */
[C---:B------:R-:W-:Y:S01]  /*9540*/  HMMA.16816.F32.BF16 R20, R144.reuse, R18, R20 ;  /* 0x000000129014723c */ /* 0x040fe20000041814 */
[----:B------:R-:W3:Y:S07]  /*9550*/  LDSM.16.M88.4 R16, [R188+0x2800] ;  /* 0x00280000bc10783b */ /* 0x000eee0000000200 */
[C---:B------:R-:W-:Y:S07]  /*9560*/  HMMA.16816.F32.BF16 R168, R144.reuse, R172, R168 ;  /* 0x000000ac90a8723c */ /* 0x040fee00000418a8 */
[C---:B------:R-:W-:Y:S01]  /*9570*/  IADD3 R172, R0.reuse, 0x10, RZ ;  /* 0x0000001000ac7810 */ /* 0x040fe20007ffe0ff */
[----:B------:R-:W-:Y:S01]  /*9580*/  HMMA.16816.F32.BF16 R164, R144, R174, R164 ;  /* 0x000000ae90a4723c */ /* 0x000fe200000418a4 */
[----:B------:R-:W-:Y:S06]  /*9590*/  LDSM.16.M88.4 R144, [R197+0x4000] ;  /* 0x00400000c590783b */ /* 0x000fec0000000200 */
[----:B------:R-:W-:Y:S01]  /*95a0*/  IADD3 R174, R0, 0x11, RZ ;  /* 0x0000001100ae7810 */ /* 0x000fe20007ffe0ff */
[----:B-1----:R-:W-:Y:S01]  /*95b0*/  HMMA.16816.F32.BF16 R156, R28, R12, R156 ;  /* 0x0000000c1c9c723c */ /* 0x002fe2000004189c */
[----:B------:R-:W-:-:S05]  /*95c0*/  IMAD.IADD R175, R208, 0x1, -R172 ;  /* 0x00000001d0af7824 */ /* 0x000fca00078e0aac */
[----:B------:R-:W-:Y:S02]  /*95d0*/  IABS R175, R175 ;  /* 0x000000af00af7213 */ /* 0x000fe40000000000 */
[C---:B-----5:R-:W-:Y:S04]  /*95e0*/  HMMA.16816.F32.BF16 R32, R28.reuse, R4, R32 ;  /* 0x000000041c20723c */ /* 0x060fe80000041820 */
[----:B------:R-:W-:Y:S04]  /*95f0*/  I2F R175, R175 ;  /* 0x000000af00af7306 */ /* 0x000fe80000201400 */
[C---:B------:R-:W-:Y:S01]  /*9600*/  HMMA.16816.F32.BF16 R148, R28.reuse, R6, R148 ;  /* 0x000000061c94723c */ /* 0x040fe20000041894 */
[----:B------:R-:W1:Y:S07]  /*9610*/  LDSM.16.M88.4 R4, [R188+0x3800] ;  /* 0x00380000bc04783b */ /* 0x000e6e0000000200 */
[C---:B------:R-:W-:Y:S01]  /*9620*/  HMMA.16816.F32.BF16 R20, R28.reuse, R14, R20 ;  /* 0x0000000e1c14723c */ /* 0x040fe20000041814 */
[----:B------:R-:W-:Y:S07]  /*9630*/  LDSM.16.M88.4 R12, [R201+0xa000] ;  /* 0x00a00000c90c783b */ /* 0x000fee0000000200 */
[C---:B------:R-:W-:Y:S08]  /*9640*/  HMMA.16816.F32.BF16 R168, R28.reuse, R160, R168 ;  /* 0x000000a01ca8723c */ /* 0x040ff000000418a8 */
[----:B------:R-:W-:Y:S07]  /*9650*/  HMMA.16816.F32.BF16 R164, R28, R162, R164 ;  /* 0x000000a21ca4723c */ /* 0x000fee00000418a4 */
[----:B------:R-:W-:Y:S01]  /*9660*/  IADD3 R162, R0, 0x8, RZ ;  /* 0x0000000800a27810 */ /* 0x000fe20007ffe0ff */
[----:B--2---:R-:W-:Y:S01]  /*9670*/  HMMA.16816.F32.BF16 R156, R152, R8, R156 ;  /* 0x00000008989c723c */ /* 0x004fe2000004189c */
[----:B------:R-:W-:-:S02]  /*9680*/  IMAD.IADD R28, R211, 0x1, -R174 ;  /* 0x00000001d31c7824 */ /* 0x000fc400078e0aae */
[----:B------:R-:W-:-:S03]  /*9690*/  IMAD.IADD R29, R211, 0x1, -R178 ;  /* 0x00000001d31d7824 */ /* 0x000fc600078e0ab2 */
[----:B------:R-:W-:Y:S01]  /*96a0*/  IABS R28, R28 ;  /* 0x0000001c001c7213 */ /* 0x000fe20000000000 */
[--C-:B------:R-:W-:Y:S01]  /*96b0*/  IMAD.IADD R8, R211, 0x1, -R2.reuse ;  /* 0x00000001d3087824 */ /* 0x100fe200078e0a02 */
[----:B------:R-:W-:Y:S01]  /*96c0*/  HMMA.16816.F32.BF16 R140, R152, R24, R140 ;  /* 0x00000018988c723c */ /* 0x000fe2000004188c */
[----:B------:R-:W-:Y:S02]  /*96d0*/  IMAD.IADD R9, R208, 0x1, -R2 ;  /* 0x00000001d0097824 */ /* 0x000fe400078e0a02 */
[----:B------:R-:W-:Y:S01]  /*96e0*/  IMAD.MOV.U32 R176, RZ, RZ, R28 ;  /* 0x000000ffffb07224 */ /* 0x000fe200078e001c */
[----:B------:R-:W-:-:S04]  /*96f0*/  IABS R8, R8 ;  /* 0x0000000800087213 */ /* 0x000fc80000000000 */
[C---:B------:R-:W-:Y:S01]  /*9700*/  HMMA.16816.F32.BF16 R136, R152.reuse, R26, R136 ;  /* 0x0000001a9888723c */ /* 0x040fe20000041888 */
[----:B------:R-:W2:Y:S01]  /*9710*/  LDSM.16.M88.4 R24, [R202+0x4000] ;  /* 0x00400000ca18783b */ /* 0x000ea20000000200 */
[----:B------:R-:W-:Y:S01]  /*9720*/  IMAD.MOV.U32 R161, RZ, RZ, R8 ;  /* 0x000000ffffa17224 */ /* 0x000fe200078e0008 */
[----:B------:R-:W-:Y:S01]  /*9730*/  IABS R8, R9 ;  /* 0x0000000900087213 */ /* 0x000fe20000000000 */
[----:B------:R-:W-:Y:S04]  /*9740*/  I2F R176, R176 ;  /* 0x000000b000b07306 */ /* 0x000fe80000201400 */
[C---:B---3--:R-:W-:Y:S01]  /*9750*/  HMMA.16816.F32.BF16 R32, R152.reuse, R16, R32 ;  /* 0x000000109820723c */ /* 0x048fe20000041820 */
[----:B------:R-:W-:Y:S02]  /*9760*/  IMAD.MOV.U32 R163, RZ, RZ, R8 ;  /* 0x000000ffffa37224 */ /* 0x000fe400078e0008 */
[C---:B------:R-:W-:Y:S01]  /*9770*/  IMAD.IADD R8, R208.reuse, 0x1, -R162 ;  /* 0x00000001d0087824 */ /* 0x040fe200078e0aa2 */
[----:B------:R-:W-:Y:S03]  /*9780*/  I2F R161, R161 ;  /* 0x000000a100a17306 */ /* 0x000fe60000201400 */
[----:B------:R-:W-:Y:S01]  /*9790*/  IMAD.IADD R16, R208, 0x1, -R0 ;  /* 0x00000001d0107824 */ /* 0x000fe200078e0a00 */
[----:B------:R-:W-:Y:S01]  /*97a0*/  HMMA.16816.F32.BF16 R148, R152, R18, R148 ;  /* 0x000000129894723c */ /* 0x000fe20000041894 */
[----:B------:R-:W-:-:S03]  /*97b0*/  IABS R8, R8 ;  /* 0x0000000800087213 */ /* 0x000fc60000000000 */
[----:B------:R-:W-:Y:S01]  /*97c0*/  IABS R16, R16 ;  /* 0x0000001000107213 */ /* 0x000fe20000000000 */
[----:B------:R-:W-:Y:S03]  /*97d0*/  I2F R163, R163 ;  /* 0x000000a300a37306 */ /* 0x000fe60000201400 */
[C---:B------:R-:W-:Y:S01]  /*97e0*/  HMMA.16816.F32.BF16 R20, R152.reuse, R10, R20 ;  /* 0x0000000a9814723c */ /* 0x040fe20000041814 */
[----:B------:R-:W-:Y:S02]  /*97f0*/  IMAD.MOV.U32 R160, RZ, RZ, R16 ;  /* 0x000000ffffa07224 */ /* 0x000fe400078e0010 */
[----:B------:R-:W3:Y:S04]  /*9800*/  LDSM.16.M88.4 R16, [R201+0xa800] ;  /* 0x00a80000c910783b */ /* 0x000ee80000000200 */
[----:B------:R-:W-:Y:S01]  /*9810*/  I2F R160, R160 ;  /* 0x000000a000a07306 */ /* 0x000fe20000201400 */
[C---:B-1----:R-:W-:Y:S07]  /*9820*/  HMMA.16816.F32.BF16 R168, R152.reuse, R4, R168 ;  /* 0x0000000498a8723c */ /* 0x042fee00000418a8 */
[----:B------:R-:W-:Y:S01]  /*9830*/  IMAD.IADD R4, R211, 0x1, -R162 ;  /* 0x00000001d3047824 */ /* 0x000fe200078e0aa2 */
[----:B------:R-:W-:Y:S04]  /*9840*/  HMMA.16816.F32.BF16 R164, R152, R6, R164 ;  /* 0x0000000698a4723c */ /* 0x000fe800000418a4 */
[----:B------:R-:W-:-:S03]  /*9850*/  IABS R4, R4 ;  /* 0x0000000400047213 */ /* 0x000fc60000000000 */
[----:B------:R-:W-:Y:S01]  /*9860*/  IADD3 R152, R0, 0x9, RZ ;  /* 0x0000000900987810 */ /* 0x000fe20007ffe0ff */
[----:B------:R-:W-:Y:S01]  /*9870*/  IMAD.MOV.U32 R154, RZ, RZ, R8 ;  /* 0x000000ffff9a7224 */ /* 0x000fe200078e0008 */
[C---:B--2---:R-:W-:Y:S01]  /*9880*/  HMMA.16816.F32.BF16 R140, R24.reuse, R12, R140 ;  /* 0x0000000c188c723c */ /* 0x044fe2000004188c */
[----:B------:R-:W-:Y:S02]  /*9890*/  IMAD.MOV.U32 R153, RZ, RZ, R4 ;  /* 0x000000ffff997224 */ /* 0x000fe400078e0004 */
[C-C-:B------:R-:W-:Y:S01]  /*98a0*/  IMAD.IADD R9, R211.reuse, 0x1, -R152.reuse ;  /* 0x00000001d3097824 */ /* 0x140fe200078e0a98 */
[----:B------:R-:W1:Y:S01]  /*98b0*/  LDSM.16.M88.4 R4, [R201+0xb000] ;  /* 0x00b00000c904783b */ /* 0x000e620000000200 */
[----:B------:R-:W-:Y:S02]  /*98c0*/  I2F R154, R154 ;  /* 0x0000009a009a7306 */ /* 0x000fe40000201400 */
[C---:B------:R-:W-:Y:S01]  /*98d0*/  IMAD.IADD R12, R208.reuse, 0x1, -R152 ;  /* 0x00000001d00c7824 */ /* 0x040fe200078e0a98 */
[----:B------:R-:W-:Y:S01]  /*98e0*/  IABS R8, R9 ;  /* 0x0000000900087213 */ /* 0x000fe20000000000 */
[----:B------:R-:W-:Y:S01]  /*98f0*/  IMAD.IADD R13, R211, 0x1, -R172 ;  /* 0x00000001d30d7824 */ /* 0x000fe200078e0aac */
[C---:B------:R-:W-:Y:S02]  /*9900*/  HMMA.16816.F32.BF16 R136, R24.reuse, R14, R136 ;  /* 0x0000000e1888723c */ /* 0x040fe40000041888 */
[----:B------:R-:W-:Y:S01]  /*9910*/  IABS R12, R12 ;  /* 0x0000000c000c7213 */ /* 0x000fe20000000000 */
[----:B------:R-:W-:Y:S01]  /*9920*/  IMAD.MOV.U32 R155, RZ, RZ, R8 ;  /* 0x000000ffff9b7224 */ /* 0x000fe200078e0008 */
[----:B------:R-:W-:Y:S01]  /*9930*/  IABS R177, R13 ;  /* 0x0000000d00b17213 */ /* 0x000fe20000000000 */
[----:B------:R-:W2:Y:S01]  /*9940*/  LDSM.16.M88.4 R8, [R201+0xb800] ;  /* 0x00b80000c908783b */ /* 0x000ea20000000200 */
[----:B------:R4:W-:Y:S02]  /*9950*/  I2F R173, R12 ;  /* 0x0000000c00ad7306 */ /* 0x0009e40000201400 */
[C---:B---3--:R-:W-:Y:S06]  /*9960*/  HMMA.16816.F32.BF16 R32, R24.reuse, R16, R32 ;  /* 0x000000101820723c */ /* 0x048fec0000041820 */
[----:B------:R-:W-:Y:S02]  /*9970*/  I2F R153, R153 ;  /* 0x0000009900997306 */ /* 0x000fe40000201400 */
[C---:B------:R-:W-:Y:S01]  /*9980*/  HMMA.16816.F32.BF16 R148, R24.reuse, R18, R148 ;  /* 0x000000121894723c */ /* 0x040fe20000041894 */
[----:B------:R-:W-:Y:S04]  /*9990*/  LDSM.16.M88.4 R16, [R200+0x4000] ;  /* 0x00400000c810783b */ /* 0x000fe80000000200 */
[----:B----4-:R-:W3:Y:S01]  /*99a0*/  LDSM.16.M88.4 R12, [R183] ;  /* 0x00000000b70c783b */ /* 0x010ee20000000200 */
[----:B------:R-:W-:Y:S08]  /*99b0*/  I2F R177, R177 ;  /* 0x000000b100b17306 */ /* 0x000ff00000201400 */
[----:B------:R-:W-:Y:S01]  /*99c0*/  I2F R155, R155 ;  /* 0x0000009b009b7306 */ /* 0x000fe20000201400 */
[C---:B-1----:R-:W-:Y:S07]  /*99d0*/  HMMA.16816.F32.BF16 R156, R24.reuse, R4, R156 ;  /* 0x00000004189c723c */ /* 0x042fee000004189c */
[----:B------:R-:W-:Y:S01]  /*99e0*/  IMAD.IADD R4, R208, 0x1, -R174 ;  /* 0x00000001d0047824 */ /* 0x000fe200078e0aae */
[----:B------:R-:W-:Y:S04]  /*99f0*/  HMMA.16816.F32.BF16 R20, R24, R6, R20 ;  /* 0x000000061814723c */ /* 0x000fe80000041814 */
[----:B------:R-:W-:-:S02]  /*9a00*/  IABS R28, R4 ;  /* 0x00000004001c7213 */ /* 0x000fc40000000000 */
[----:B------:R-:W1:Y:S02]  /*9a10*/  LDSM.16.M88.4 R4, [R182] ;  /* 0x00000000b604783b */ /* 0x000e640000000200 */
[----:B--2---:R-:W-:Y:S01]  /*9a20*/  HMMA.16816.F32.BF16 R168, R24, R8, R168 ;  /* 0x0000000818a8723c */ /* 0x004fe200000418a8 */
[----:B------:R-:W-:Y:S01]  /*9a30*/  IMAD.MOV.U32 R179, RZ, RZ, R28 ;  /* 0x000000ffffb37224 */ /* 0x000fe200078e001c */
[----:B------:R-:W-:-:S04]  /*9a40*/  IABS R28, R29 ;  /* 0x0000001d001c7213 */ /* 0x000fc80000000000 */
[----:B------:R2:W-:Y:S01]  /*9a50*/  I2F R218, R28 ;  /* 0x0000001c00da7306 */ /* 0x0005e20000201400 */
[C---:B------:R-:W-:Y:S01]  /*9a60*/  IMAD.IADD R8, R208.reuse, 0x1, -R178 ;  /* 0x00000001d0087824 */ /* 0x040fe200078e0ab2 */
[----:B------:R-:W-:Y:S04]  /*9a70*/  HMMA.16816.F32.BF16 R164, R24, R10, R164 ;  /* 0x0000000a18a4723c */ /* 0x000fe800000418a4 */
[----:B------:R-:W-:Y:S02]  /*9a80*/  IABS R8, R8 ;  /* 0x0000000800087213 */ /* 0x000fe40000000000 */
[----:B------:R-:W-:Y:S01]  /*9a90*/  I2F R179, R179 ;  /* 0x000000b300b37306 */ /* 0x000fe20000201400 */
[--C-:B------:R-:W-:Y:S01]  /*9aa0*/  IMAD.IADD R24, R208, 0x1, -R216.reuse ;  /* 0x00000001d0187824 */ /* 0x100fe200078e0ad8 */
[----:B---3--:R-:W-:Y:S01]  /*9ab0*/  HMMA.16816.F32.BF16 R140, R16, R12, R140 ;  /* 0x0000000c108c723c */ /* 0x008fe2000004188c */
[----:B------:R-:W-:-:S03]  /*9ac0*/  IMAD.IADD R25, R211, 0x1, -R216 ;  /* 0x00000001d3197824 */ /* 0x000fc600078e0ad8 */
[----:B------:R-:W-:Y:S01]  /*9ad0*/  IABS R224, R24 ;  /* 0x0000001800e07213 */ /* 0x000fe20000000000 */
[----:B------:R-:W-:Y:S01]  /*9ae0*/  IMAD.IADD R24, R208, 0x1, -R223 ;  /* 0x00000001d0187824 */ /* 0x000fe200078e0adf */
[----:B------:R3:W-:Y:S01]  /*9af0*/  I2F R221, R8 ;  /* 0x0000000800dd7306 */ /* 0x0007e20000201400 */
[----:B------:R-:W-:Y:S01]  /*9b00*/  IABS R25, R25 ;  /* 0x0000001900197213 */ /* 0x000fe20000000000 */
[----:B------:R-:W-:Y:S01]  /*9b10*/  HMMA.16816.F32.BF16 R136, R16, R14, R136 ;  /* 0x0000000e1088723c */ /* 0x000fe20000041888 */
[----:B------:R-:W4:Y:S01]  /*9b20*/  LDSM.16.M88.4 R12, [R180] ;  /* 0x00000000b40c783b */ /* 0x000f220000000200 */
[----:B------:R-:W-:Y:S01]  /*9b30*/  IABS R229, R24 ;  /* 0x0000001800e57213 */ /* 0x000fe20000000000 */
[----:B--2---:R-:W-:-:S03]  /*9b40*/  IMAD.IADD R28, R211, 0x1, -R226 ;  /* 0x00000001d31c7824 */ /* 0x004fc600078e0ae2 */
[----:B------:R2:W-:Y:S02]  /*9b50*/  I2F R220, R25 ;  /* 0x0000001900dc7306 */ /* 0x0005e40000201400 */
[----:B------:R-:W-:Y:S02]  /*9b60*/  IABS R231, R28 ;  /* 0x0000001c00e77213 */ /* 0x000fe40000000000 */
[----:B------:R-:W-:Y:S04]  /*9b70*/  LDSM.16.M88.4 R28, [R195+0xa800] ;  /* 0x00a80000c31c783b */ /* 0x000fe80000000200 */
[----:B---3--:R-:W3:Y:S01]  /*9b80*/  LDSM.16.M88.4 R8, [R181] ;  /* 0x00000000b508783b */ /* 0x008ee20000000200 */
[C---:B-1----:R-:W-:Y:S01]  /*9b90*/  HMMA.16816.F32.BF16 R32, R16.reuse, R4, R32 ;  /* 0x000000041020723c */ /* 0x042fe20000041820 */
[----:B------:R-:W-:Y:S02]  /*9ba0*/  I2F R229, R229 ;  /* 0x000000e500e57306 */ /* 0x000fe40000201400 */
[----:B--2---:R-:W-:Y:S05]  /*9bb0*/  LDSM.16.M88.4 R24, [R198+0x4000] ;  /* 0x00400000c618783b */ /* 0x004fea0000000200 */
[C---:B------:R-:W-:Y:S01]  /*9bc0*/  HMMA.16816.F32.BF16 R148, R16.reuse, R6, R148 ;  /* 0x000000061094723c */ /* 0x040fe20000041894 */
[----:B------:R-:W-:Y:S01]  /*9bd0*/  I2F R231, R231 ;  /* 0x000000e700e77306 */ /* 0x000fe20000201400 */
[----:B------:R-:W1:Y:S07]  /*9be0*/  LDSM.16.M88.4 R4, [R195+0xa000] ;  /* 0x00a00000c304783b */ /* 0x000e6e0000000200 */
[----:B------:R-:W-:Y:S01]  /*9bf0*/  I2F R224, R224 ;  /* 0x000000e000e07306 */ /* 0x000fe20000201400 */
[C---:B----4-:R-:W-:Y:S07]  /*9c00*/  HMMA.16816.F32.BF16 R168, R16.reuse, R12, R168 ;  /* 0x0000000c10a8723c */ /* 0x050fee00000418a8 */
[----:B------:R-:W-:Y:S01]  /*9c10*/  IADD3 R12, R0, 0x30, RZ ;  /* 0x00000030000c7810 */ /* 0x000fe20007ffe0ff */
[C---:B------:R-:W-:Y:S01]  /*9c20*/  HMMA.16816.F32.BF16 R164, R16.reuse, R14, R164 ;  /* 0x0000000e10a4723c */ /* 0x040fe200000418a4 */
[----:B------:R-:W-:Y:S06]  /*9c30*/  I2F R14, R233 ;  /* 0x000000e9000e7306 */ /* 0x000fec0000201400 */
[----:B------:R-:W-:Y:S01]  /*9c40*/  IMAD.IADD R15, R211, 0x1, -R12 ;  /* 0x00000001d30f7824 */ /* 0x000fe200078e0a0c */
[----:B---3--:R-:W-:Y:S04]  /*9c50*/  HMMA.16816.F32.BF16 R156, R16, R8, R156 ;  /* 0x00000008109c723c */ /* 0x008fe8000004189c */
[----:B------:R-:W-:-:S03]  /*9c60*/  IABS R15, R15 ;  /* 0x0000000f000f7213 */ /* 0x000fc60000000000 */
[----:B------:R-:W-:Y:S01]  /*9c70*/  IMAD.IADD R8, R208, 0x1, -R226 ;  /* 0x00000001d0087824 */ /* 0x000fe200078e0ae2 */
[----:B------:R-:W-:Y:S04]  /*9c80*/  HMMA.16816.F32.BF16 R20, R16, R10, R20 ;  /* 0x0000000a1014723c */ /* 0x000fe80000041814 */
[----:B------:R-:W-:Y:S01]  /*9c90*/  IABS R232, R8 ;  /* 0x0000000800e87213 */ /* 0x000fe20000000000 */
[----:B------:R-:W-:Y:S02]  /*9ca0*/  IMAD.IADD R8, R211, 0x1, -R228 ;  /* 0x00000001d3087824 */ /* 0x000fe400078e0ae4 */
[----:B------:R-:W-:Y:S01]  /*9cb0*/  IMAD.MOV.U32 R16, RZ, RZ, R15 ;  /* 0x000000ffff107224 */ /* 0x000fe200078e000f */
[----:B-1----:R-:W-:Y:S01]  /*9cc0*/  HMMA.16816.F32.BF16 R140, R24, R4, R140 ;  /* 0x00000004188c723c */ /* 0x002fe2000004188c */
[----:B------:R-:W-:Y:S01]  /*9cd0*/  IADD3 R15, R0, 0x31, RZ ;  /* 0x00000031000f7810 */ /* 0x000fe20007ffe0ff */
[----:B------:R-:W-:Y:S01]  /*9ce0*/  I2F R232, R232 ;  /* 0x000000e800e87306 */ /* 0x000fe20000201400 */
[----:B------:R-:W-:-:S02]  /*9cf0*/  IABS R8, R8 ;  /* 0x0000000800087213 */ /* 0x000fc40000000000 */
[----:B------:R-:W-:Y:S02]  /*9d00*/  IADD3 R18, R0, 0x38, RZ ;  /* 0x0000003800127810 */ /* 0x000fe40007ffe0ff */
[----:B------:R-:W-:Y:S01]  /*9d10*/  IMAD.IADD R4, R208, 0x1, -R12 ;  /* 0x00000001d0047824 */ /* 0x000fe200078e0a0c */
[----:B------:R-:W-:Y:S01]  /*9d20*/  HMMA.16816.F32.BF16 R136, R24, R6, R136 ;  /* 0x000000061888723c */ /* 0x000fe20000041888 */
[----:B------:R-:W-:Y:S01]  /*9d30*/  IMAD.MOV.U32 R13, RZ, RZ, R8 ;  /* 0x000000ffff0d7224 */ /* 0x000fe200078e0008 */
[----:B------:R-:W-:Y:S01]  /*9d40*/  I2F R16, R16 ;  /* 0x0000001000107306 */ /* 0x000fe20000201400 */
[----:B------:R-:W1:Y:S01]  /*9d50*/  LDSM.16.M88.4 R8, [R188+0x4000] ;  /* 0x00400000bc08783b */ /* 0x000e620000000200 */
[----:B------:R-:W-:Y:S01]  /*9d60*/  IABS R4, R4 ;  /* 0x0000000400047213 */ /* 0x000fe20000000000 */
[----:B------:R-:W-:-:S03]  /*9d70*/  IMAD.IADD R5, R211, 0x1, -R15 ;  /* 0x00000001d3057824 */ /* 0x000fc600078e0a0f */
[C---:B------:R-:W-:Y:S01]  /*9d80*/  HMMA.16816.F32.BF16 R32, R24.reuse, R28, R32 ;  /* 0x0000001c1820723c */ /* 0x040fe20000041820 */
[----:B------:R-:W-:Y:S01]  /*9d90*/  IMAD.MOV.U32 R17, RZ, RZ, R4 ;  /* 0x000000ffff117224 */ /* 0x000fe200078e0004 */
[----:B------:R-:W-:Y:S01]  /*9da0*/  IABS R4, R5 ;  /* 0x0000000500047213 */ /* 0x000fe20000000000 */
[C---:B------:R-:W-:Y:S01]  /*9db0*/  IMAD.IADD R5, R208.reuse, 0x1, -R15 ;  /* 0x00000001d0057824 */ /* 0x040fe200078e0a0f */
[----:B------:R-:W-:Y:S03]  /*9dc0*/  I2F R13, R13 ;  /* 0x0000000d000d7306 */ /* 0x000fe60000201400 */
[----:B------:R-:W-:Y:S01]  /*9dd0*/  IMAD.MOV.U32 R19, RZ, RZ, R4 ;  /* 0x000000ffff137224 */ /* 0x000fe200078e0004 */
[----:B------:R-:W-:Y:S01]  /*9de0*/  IABS R4, R5 ;  /* 0x0000000500047213 */ /* 0x000fe20000000000 */
[--C-:B------:R-:W-:Y:S01]  /*9df0*/  IMAD.IADD R5, R211, 0x1, -R18.reuse ;  /* 0x00000001d3057824 */ /* 0x100fe200078e0a12 */
[----:B------:R-:W-:Y:S01]  /*9e00*/  HMMA.16816.F32.BF16 R148, R24, R30, R148 ;  /* 0x0000001e1894723c */ /* 0x000fe20000041894 */
[----:B------:R-:W-:Y:S01]  /*9e10*/  IMAD.IADD R28, R208, 0x1, -R18 ;  /* 0x00000001d01c7824 */ /* 0x000fe200078e0a12 */
[----:B------:R-:W-:Y:S01]  /*9e20*/  I2F R17, R17 ;  /* 0x0000001100117306 */ /* 0x000fe20000201400 */
[----:B------:R-:W-:Y:S01]  /*9e30*/  IMAD.MOV.U32 R29, RZ, RZ, R4 ;  /* 0x000000ffff1d7224 */ /* 0x000fe200078e0004 */
[----:B------:R-:W-:-:S02]  /*9e40*/  IABS R4, R5 ;  /* 0x0000000500047213 */ /* 0x000fc40000000000 */
[----:B------:R-:W-:Y:S02]  /*9e50*/  IABS R28, R28 ;  /* 0x0000001c001c7213 */ /* 0x000fe40000000000 */
[----:B------:R-:W-:Y:S01]  /*9e60*/  IADD3 R30, R0, 0x39, RZ ;  /* 0x00000039001e7810 */ /* 0x000fe20007ffe0ff */
[----:B------:R-:W-:Y:S01]  /*9e70*/  IMAD.MOV.U32 R31, RZ, RZ, R4 ;  /* 0x000000ffff1f7224 */ /* 0x000fe200078e0004 */
[----:B------:R-:W-:Y:S01]  /*9e80*/  I2F R19, R19 ;  /* 0x0000001300137306 */ /* 0x000fe20000201400 */
[----:B------:R-:W2:Y:S01]  /*9e90*/  LDSM.16.M88.4 R4, [R195+0xb000] ;  /* 0x00b00000c304783b */ /* 0x000ea20000000200 */
[----:B------:R-:W-:Y:S02]  /*9ea0*/  IMAD.MOV.U32 R234, RZ, RZ, R28 ;  /* 0x000000ffffea7224 */ /* 0x000fe400078e001c */
[--C-:B------:R-:W-:Y:S02]  /*9eb0*/  IMAD.IADD R28, R208, 0x1, -R30.reuse ;  /* 0x00000001d01c7824 */ /* 0x100fe400078e0a1e */
[----:B------:R-:W-:-:S02]  /*9ec0*/  IMAD.IADD R235, R211, 0x1, -R30 ;  /* 0x00000001d3eb7824 */ /* 0x000fc400078e0a1e */
[----:B------:R-:W-:Y:S01]  /*9ed0*/  I2F R31, R31 ;  /* 0x0000001f001f7306 */ /* 0x000fe20000201400 */
[----:B------:R-:W-:Y:S02]  /*9ee0*/  IABS R28, R28 ;  /* 0x0000001c001c7213 */ /* 0x000fe40000000000 */
[----:B------:R-:W-:Y:S01]  /*9ef0*/  IABS R235, R235 ;  /* 0x000000eb00eb7213 */ /* 0x000fe20000000000 */
[C---:B-1----:R-:W-:Y:S04]  /*9f00*/  HMMA.16816.F32.BF16 R140, R144.reuse, R8, R140 ;  /* 0x00000008908c723c */ /* 0x042fe8000004188c */
[----:B------:R-:W-:Y:S04]  /*9f10*/  I2F R233, R28 ;  /* 0x0000001c00e97306 */ /* 0x000fe80000201400 */
[----:B------:R-:W-:Y:S01]  /*9f20*/  HMMA.16816.F32.BF16 R136, R144, R10, R136 ;  /* 0x0000000a9088723c */ /* 0x000fe20000041888 */
[----:B------:R-:W1:Y:S03]  /*9f30*/  LDSM.16.M88.4 R8, [R188+0x4800] ;  /* 0x00480000bc08783b */ /* 0x000e660000000200 */
[----:B------:R-:W-:Y:S08]  /*9f40*/  I2F R29, R29 ;  /* 0x0000001d001d7306 */ /* 0x000ff00000201400 */
[----:B------:R-:W-:Y:S04]  /*9f50*/  I2F R234, R234 ;  /* 0x000000ea00ea7306 */ /* 0x000fe80000201400 */
[----:B------:R-:W-:Y:S01]  /*9f60*/  FMUL.FTZ R237, R141, c[0x0][0x2ec] ;  /* 0x0000bb008ded7a20 */ /* 0x000fe20000410000 */
[----:B--2---:R-:W-:Y:S01]  /*9f70*/  HMMA.16816.F32.BF16 R156, R24, R4, R156 ;  /* 0x00000004189c723c */ /* 0x004fe2000004189c */
[----:B------:R-:W-:-:S02]  /*9f80*/  FMUL.FTZ R140, R140, c[0x0][0x2ec] ;  /* 0x0000bb008c8c7a20 */ /* 0x000fc40000410000 */
[----:B------:R-:W2:Y:S01]  /*9f90*/  MUFU.TANH R28, R237 ;  /* 0x000000ed001c7308 */ /* 0x000ea20000002400 */
[----:B------:R-:W-:Y:S02]  /*9fa0*/  FMUL.FTZ R141, R142, c[0x0][0x2ec] ;  /* 0x0000bb008e8d7a20 */ /* 0x000fe40000410000 */
[----:B------:R-:W-:Y:S02]  /*9fb0*/  FMUL.FTZ R142, R143, c[0x0][0x2ec] ;  /* 0x0000bb008f8e7a20 */ /* 0x000fe40000410000 */
[----:B------:R-:W-:Y:S01]  /*9fc0*/  FMUL.FTZ R236, R136, c[0x0][0x2ec] ;  /* 0x0000bb0088ec7a20 */ /* 0x000fe20000410000 */
[----:B------:R-:W-:Y:S01]  /*9fd0*/  HMMA.16816.F32.BF16 R20, R24, R6, R20 ;  /* 0x000000061814723c */ /* 0x000fe20000041814 */
[----:B------:R-:W3:Y:S01]  /*9fe0*/  LDSM.16.M88.4 R4, [R195+0xb800] ;  /* 0x00b80000c304783b */ /* 0x000ee20000000200 */
[----:B------:R-:W-:Y:S01]  /*9ff0*/  MUFU.TANH R140, R140 ;  /* 0x0000008c008c7308 */ /* 0x000fe20000002400 */
[----:B------:R-:W-:Y:S02]  /*a000*/  FMUL.FTZ R143, R138, c[0x0][0x2ec] ;  /* 0x0000bb008a8f7a20 */ /* 0x000fe40000410000 */
[----:B------:R-:W-:-:S02]  /*a010*/  FMUL.FTZ R136, R137, c[0x0][0x2ec] ;  /* 0x0000bb0089887a20 */ /* 0x000fc40000410000 */
[----:B------:R-:W-:-:S03]  /*a020*/  FMUL.FTZ R138, R139, c[0x0][0x2ec] ;  /* 0x0000bb008b8a7a20 */ /* 0x000fc60000410000 */
[----:B------:R-:W4:Y:S01]  /*a030*/  MUFU.TANH R141, R141 ;  /* 0x0000008d008d7308 */ /* 0x000f220000002400 */
[----:B--2---:R-:W-:Y:S01]  /*a040*/  FFMA.FTZ R28, R161, -UR24, R28 ;  /* 0x80000018a11c7c23 */ /* 0x004fe2000801001c */
[C---:B-1----:R-:W-:Y:S06]  /*a050*/  HMMA.16816.F32.BF16 R32, R144.reuse, R8, R32 ;  /* 0x000000089020723c */ /* 0x042fec0000041820 */
[----:B------:R-:W1:Y:S02]  /*a060*/  MUFU.TANH R236, R236 ;  /* 0x000000ec00ec7308 */ /* 0x000e640000002400 */
[----:B------:R-:W-:Y:S01]  /*a070*/  HMMA.16816.F32.BF16 R148, R144, R10, R148 ;  /* 0x0000000a9094723c */ /* 0x000fe20000041894 */
[----:B------:R-:W2:Y:S05]  /*a080*/  LDSM.16.M88.4 R8, [R188+0x5000] ;  /* 0x00500000bc08783b */ /* 0x000eaa0000000200 */
[----:B------:R-:W5:Y:S01]  /*a090*/  MUFU.TANH R143, R143 ;  /* 0x0000008f008f7308 */ /* 0x000f620000002400 */
[----:B----4-:R-:W-:-:S05]  /*a0a0*/  FFMA.FTZ R0, R160, -UR24, R141 ;  /* 0x80000018a0007c23 */ /* 0x010fca000801008d */
[----:B------:R-:W-:Y:S02]  /*a0b0*/  FSEL R0, R0, -INF , !P5 ;  /* 0xff80000000007808 */ /* 0x000fe40006800000 */
[----:B------:R-:W4:Y:S01]  /*a0c0*/  MUFU.TANH R136, R136 ;  /* 0x0000008800887308 */ /* 0x000f220000002400 */
[----:B------:R-:W-:Y:S01]  /*a0d0*/  ISETP.GE.AND P5, PT, R162, R206, PT ;  /* 0x000000cea200720c */ /* 0x000fe20003fa6270 */
[----:B-1----:R-:W-:Y:S02]  /*a0e0*/  FFMA.FTZ R2, R153, -UR24, R236 ;  /* 0x8000001899027c23 */ /* 0x002fe400080100ec */
[----:B------:R-:W-:Y:S01]  /*a0f0*/  FMUL.FTZ R238, R32, c[0x0][0x2ec] ;  /* 0x0000bb0020ee7a20 */ /* 0x000fe20000410000 */
[----:B------:R-:W-:Y:S01]  /*a100*/  ISETP.LT.OR P5, PT, R162, R207, P5 ;  /* 0x000000cfa200720c */ /* 0x000fe20002fa1670 */
[----:B---3--:R-:W-:Y:S01]  /*a110*/  HMMA.16816.F32.BF16 R168, R24, R4, R168 ;  /* 0x0000000418a8723c */ /* 0x008fe200000418a8 */
[----:B------:R-:W-:Y:S01]  /*a120*/  FMUL.FTZ R34, R34, c[0x0][0x2ec] ;  /* 0x0000bb0022227a20 */ /* 0x000fe20000410000 */
[----:B------:R-:W1:Y:S01]  /*a130*/  MUFU.TANH R142, R142 ;  /* 0x0000008e008e7308 */ /* 0x000e620000002400 */
[----:B------:R-:W-:-:S02]  /*a140*/  FMUL.FTZ R32, R35, c[0x0][0x2ec] ;  /* 0x0000bb0023207a20 */ /* 0x000fc40000410000 */
[----:B------:R-:W-:Y:S02]  /*a150*/  FMUL.FTZ R33, R33, c[0x0][0x2ec] ;  /* 0x0000bb0021217a20 */ /* 0x000fe40000410000 */
[----:B------:R-:W-:Y:S01]  /*a160*/  FFMA.FTZ R4, R135, -UR24, R140 ;  /* 0x8000001887047c23 */ /* 0x000fe2000801008c */
[----:B------:R-:W-:Y:S01]  /*a170*/  HMMA.16816.F32.BF16 R164, R24, R6, R164 ;  /* 0x0000000618a4723c */ /* 0x000fe200000418a4 */
[----:B------:R-:W-:Y:S01]  /*a180*/  FMUL.FTZ R137, R148, c[0x0][0x2ec] ;  /* 0x0000bb0094897a20 */ /* 0x000fe20000410000 */
[----:B------:R-:W3:Y:S01]  /*a190*/  MUFU.TANH R238, R238 ;  /* 0x000000ee00ee7308 */ /* 0x000ee20000002400 */
[----:B------:R-:W-:Y:S01]  /*a1a0*/  FMUL.FTZ R140, R150, c[0x0][0x2ec] ;  /* 0x0000bb00968c7a20 */ /* 0x000fe20000410000 */
[----:B------:R-:W-:Y:S01]  /*a1b0*/  FSEL R4, R4, -INF , !P4 ;  /* 0xff80000004047808 */ /* 0x000fe20006000000 */
[----:B-----5:R-:W-:Y:S01]  /*a1c0*/  FFMA.FTZ R5, R154, -UR24, R143 ;  /* 0x800000189a057c23 */ /* 0x020fe2000801008f */
[----:B------:R-:W-:Y:S01]  /*a1d0*/  ISETP.GE.AND P4, PT, R162, R209, PT ;  /* 0x000000d1a200720c */ /* 0x000fe20003f86270 */
[----:B----4-:R-:W-:-:S02]  /*a1e0*/  FFMA.FTZ R6, R155, -UR24, R136 ;  /* 0x800000189b067c23 */ /* 0x010fc40008010088 */
[----:B------:R-:W-:Y:S01]  /*a1f0*/  FMUL.FTZ R135, R149, c[0x0][0x2ec] ;  /* 0x0000bb0095877a20 */ /* 0x000fe20000410000 */
[----:B------:R4:W5:Y:S01]  /*a200*/  MUFU.TANH R240, R34 ;  /* 0x0000002200f07308 */ /* 0x0009620000002400 */
[----:B------:R-:W-:Y:S01]  /*a210*/  ISETP.LT.OR P4, PT, R162, R210, P4 ;  /* 0x000000d2a200720c */ /* 0x000fe20002781670 */
[----:B-1----:R-:W-:Y:S01]  /*a220*/  FFMA.FTZ R35, R163, -UR24, R142 ;  /* 0x80000018a3237c23 */ /* 0x002fe2000801008e */
[----:B------:R-:W-:Y:S01]  /*a230*/  FSEL R5, R5, -INF , !P5 ;  /* 0xff80000005057808 */ /* 0x000fe20006800000 */
[----:B------:R-:W-:Y:S01]  /*a240*/  FMUL.FTZ R139, R151, c[0x0][0x2ec] ;  /* 0x0000bb00978b7a20 */ /* 0x000fe20000410000 */
[----:B--2---:R-:W-:Y:S01]  /*a250*/  HMMA.16816.F32.BF16 R156, R144, R8, R156 ;  /* 0x00000008909c723c */ /* 0x004fe2000004189c */
[----:B------:R-:W-:Y:S02]  /*a260*/  FSEL R2, R2, -INF , !P4 ;  /* 0xff80000002027808 */ /* 0x000fe40006000000 */
[----:B------:R-:W1:Y:S01]  /*a270*/  MUFU.TANH R32, R32 ;  /* 0x0000002000207308 */ /* 0x000e620000002400 */
[----:B------:R-:W-:-:S02]  /*a280*/  ISETP.GE.AND P4, PT, R172, R209, PT ;  /* 0x000000d1ac00720c */ /* 0x000fc40003f86270 */
[C---:B------:R-:W-:Y:S02]  /*a290*/  ISETP.GE.AND P5, PT, R172.reuse, R206, PT ;  /* 0x000000ceac00720c */ /* 0x040fe40003fa6270 */
[----:B------:R-:W-:Y:S01]  /*a2a0*/  HMMA.16816.F32.BF16 R20, R144, R10, R20 ;  /* 0x0000000a9014723c */ /* 0x000fe20000041814 */
[----:B------:R-:W2:Y:S01]  /*a2b0*/  LDSM.16.M88.4 R8, [R188+0x5800] ;  /* 0x00580000bc08783b */ /* 0x000ea20000000200 */
[----:B------:R-:W-:Y:S01]  /*a2c0*/  ISETP.LT.OR P4, PT, R172, R210, P4 ;  /* 0x000000d2ac00720c */ /* 0x000fe20002781670 */
[----:B------:R-:W1:Y:S01]  /*a2d0*/  MUFU.TANH R137, R137 ;  /* 0x0000008900897308 */ /* 0x000e620000002400 */
[----:B----4-:R-:W-:Y:S01]  /*a2e0*/  FSEL R34, R28, -INF , !P6 ;  /* 0xff8000001c227808 */ /* 0x010fe20007000000 */
[----:B---3--:R-:W-:Y:S01]  /*a2f0*/  FFMA.FTZ R28, R177, -UR24, R238 ;  /* 0x80000018b11c7c23 */ /* 0x008fe200080100ee */
[----:B------:R-:W-:Y:S01]  /*a300*/  ISETP.LT.OR P5, PT, R172, R207, P5 ;  /* 0x000000cfac00720c */ /* 0x000fe20002fa1670 */
[----:B-----5:R-:W-:Y:S01]  /*a310*/  FFMA.FTZ R25, R175, -UR24, R240 ;  /* 0x80000018af197c23 */ /* 0x020fe200080100f0 */
[----:B------:R-:W-:Y:S01]  /*a320*/  FSEL R35, R35, -INF , !P0 ;  /* 0xff80000023237808 */ /* 0x000fe20004000000 */
[----:B------:R-:W-:-:S04]  /*a330*/  DEPBAR.LE SB0, 0x0 ;  /* 0x000080000000791a */ /* 0x000fc80000000000 */
[----:B------:R-:W3:Y:S01]  /*a340*/  MUFU.TANH R140, R140 ;  /* 0x0000008c008c7308 */ /* 0x000ee20000002400 */
[----:B------:R-:W-:Y:S01]  /*a350*/  FSEL R28, R28, -INF , !P4 ;  /* 0xff8000001c1c7808 */ /* 0x000fe20006000000 */
[----:B-1----:R-:W-:Y:S01]  /*a360*/  FFMA.FTZ R27, R179, -UR24, R32 ;  /* 0x80000018b31b7c23 */ /* 0x002fe20008010020 */
[----:B------:R-:W-:Y:S01]  /*a370*/  FSEL R25, R25, -INF , !P5 ;  /* 0xff80000019197808 */ /* 0x000fe20006800000 */
[----:B------:R-:W-:Y:S01]  /*a380*/  FMUL.FTZ R148, R156, c[0x0][0x2ec] ;  /* 0x0000bb009c947a20 */ /* 0x000fe20000410000 */
[----:B------:R-:W-:Y:S01]  /*a390*/  ISETP.GE.AND P4, PT, R178, R209, PT ;  /* 0x000000d1b200720c */ /* 0x000fe20003f86270 */
[----:B------:R-:W-:Y:S01]  /*a3a0*/  FMUL.FTZ R158, R158, c[0x0][0x2ec] ;  /* 0x0000bb009e9e7a20 */ /* 0x000fe20000410000 */
[----:B------:R-:W-:Y:S01]  /*a3b0*/  ISETP.GE.AND P5, PT, R178, R206, PT ;  /* 0x000000ceb200720c */ /* 0x000fe20003fa6270 */
[----:B------:R-:W1:Y:S01]  /*a3c0*/  MUFU.TANH R138, R138 ;  /* 0x0000008a008a7308 */ /* 0x000e620000002400 */
[----:B------:R-:W-:Y:S01]  /*a3d0*/  FFMA.FTZ R24, R218, -UR24, R137 ;  /* 0x80000018da187c23 */ /* 0x000fe20008010089 */
[----:B------:R-:W-:Y:S01]  /*a3e0*/  ISETP.LT.OR P4, PT, R178, R210, P4 ;  /* 0x000000d2b200720c */ /* 0x000fe20002781670 */
[----:B------:R-:W-:Y:S01]  /*a3f0*/  FMUL.FTZ R20, R20, c[0x0][0x2ec] ;  /* 0x0000bb0014147a20 */ /* 0x000fe20000410000 */
[----:B------:R-:W-:Y:S01]  /*a400*/  ISETP.LT.OR P5, PT, R178, R207, P5 ;  /* 0x000000cfb200720c */ /* 0x000fe20002fa1670 */
[----:B------:R-:W-:Y:S01]  /*a410*/  FMUL.FTZ R32, R21, c[0x0][0x2ec] ;  /* 0x0000bb0015207a20 */ /* 0x000fe20000410000 */
[C---:B------:R-:W-:Y:S01]  /*a420*/  ISETP.GE.AND P6, PT, R152.reuse, R209, PT ;  /* 0x000000d19800720c */ /* 0x040fe20003fc6270 */
[----:B------:R-:W-:Y:S01]  /*a430*/  FMUL.FTZ R142, R157, c[0x0][0x2ec] ;  /* 0x0000bb009d8e7a20 */ /* 0x000fe20000410000 */
[----:B------:R-:W4:Y:S01]  /*a440*/  MUFU.TANH R148, R148 ;  /* 0x0000009400947308 */ /* 0x000f220000002400 */
[----:B---3--:R-:W-:Y:S01]  /*a450*/  FFMA.FTZ R21, R221, -UR24, R140 ;  /* 0x80000018dd157c23 */ /* 0x008fe2000801008c */
[----:B------:R-:W-:Y:S01]  /*a460*/  ISETP.GE.AND P0, PT, R152, R206, PT ;  /* 0x000000ce9800720c */ /* 0x000fe20003f06270 */
[----:B------:R-:W-:Y:S01]  /*a470*/  FMUL.FTZ R141, R159, c[0x0][0x2ec] ;  /* 0x0000bb009f8d7a20 */ /* 0x000fe20000410000 */
[----:B------:R-:W-:Y:S01]  /*a480*/  FSEL R24, R24, -INF , !P4 ;  /* 0xff80000018187808 */ /* 0x000fe20006000000 */
[----:B------:R-:W-:Y:S01]  /*a490*/  IMAD.MOV.U32 R221, RZ, RZ, R213 ;  /* 0x000000ffffdd7224 */ /* 0x000fe200078e00d5 */
[----:B------:R-:W-:-:S02]  /*a4a0*/  FSEL R21, R21, -INF , !P5 ;  /* 0xff80000015157808 */ /* 0x000fc40006800000 */
[----:B------:R-:W3:Y:S01]  /*a4b0*/  MUFU.TANH R136, R158 ;  /* 0x0000009e00887308 */ /* 0x000ee20000002400 */
[----:B------:R-:W-:Y:S01]  /*a4c0*/  ISETP.GE.AND P4, PT, R223, R209, PT ;  /* 0x000000d1df00720c */ /* 0x000fe20003f86270 */
[----:B-1----:R-:W-:Y:S01]  /*a4d0*/  FFMA.FTZ R7, R173, -UR24, R138 ;  /* 0x80000018ad077c23 */ /* 0x002fe2000801008a */
[----:B------:R-:W-:Y:S01]  /*a4e0*/  ISETP.GE.AND P5, PT, R223, R206, PT ;  /* 0x000000cedf00720c */ /* 0x000fe20003fa6270 */
[C---:B--2---:R-:W-:Y:S01]  /*a4f0*/  HMMA.16816.F32.BF16 R168, R144.reuse, R8, R168 ;  /* 0x0000000890a8723c */ /* 0x044fe200000418a8 */
[CC--:B------:R-:W-:Y:S02]  /*a500*/  ISETP.LT.OR P6, PT, R152.reuse, R210.reuse, P6 ;  /* 0x000000d29800720c */ /* 0x0c0fe400037c1670 */
[-C--:B------:R-:W-:Y:S01]  /*a510*/  ISETP.LT.OR P0, PT, R152, R207.reuse, P0 ;  /* 0x000000cf9800720c */ /* 0x080fe20000701670 */
[----:B------:R-:W1:Y:S01]  /*a520*/  MUFU.TANH R33, R33 ;  /* 0x0000002100217308 */ /* 0x000e620000002400 */
[----:B----4-:R-:W-:Y:S01]  /*a530*/  FFMA.FTZ R148, R225, -UR24, R148 ;  /* 0x80000018e1947c23 */ /* 0x010fe20008010094 */
[C---:B------:R-:W-:Y:S01]  /*a540*/  ISETP.LT.OR P4, PT, R223.reuse, R210, P4 ;  /* 0x000000d2df00720c */ /* 0x040fe20002781670 */
[----:B------:R-:W-:Y:S01]  /*a550*/  FMUL.FTZ R9, R22, c[0x0][0x2ec] ;  /* 0x0000bb0016097a20 */ /* 0x000fe20000410000 */
[----:B------:R-:W-:Y:S01]  /*a560*/  HMMA.16816.F32.BF16 R164, R144, R10, R164 ;  /* 0x0000000a90a4723c */ /* 0x000fe200000418a4 */
[----:B------:R-:W-:Y:S01]  /*a570*/  ISETP.LT.OR P5, PT, R223, R207, P5 ;  /* 0x000000cfdf00720c */ /* 0x000fe20002fa1670 */
[----:B------:R-:W-:Y:S01]  /*a580*/  FMUL.FTZ R22, R23, c[0x0][0x2ec] ;  /* 0x0000bb0017167a20 */ /* 0x000fe20000410000 */
[----:B------:R-:W-:Y:S01]  /*a590*/  FSEL R6, R6, -INF , !P6 ;  /* 0xff80000006067808 */ /* 0x000fe20007000000 */
[----:B------:R-:W2:Y:S01]  /*a5a0*/  MUFU.TANH R8, R20 ;  /* 0x0000001400087308 */ /* 0x000ea20000002400 */
[----:B---3--:R-:W-:Y:S01]  /*a5b0*/  FFMA.FTZ R136, R229, -UR24, R136 ;  /* 0x80000018e5887c23 */ /* 0x008fe20008010088 */
[----:B------:R-:W-:-:S02]  /*a5c0*/  FSEL R7, R7, -INF , !P0 ;  /* 0xff80000007077808 */ /* 0x000fc40004000000 */
[CC--:B------:R-:W-:Y:S02]  /*a5d0*/  ISETP.GE.AND P6, PT, R174.reuse, R209.reuse, PT ;  /* 0x000000d1ae00720c */ /* 0x0c0fe40003fc6270 */
[-C--:B------:R-:W-:Y:S02]  /*a5e0*/  ISETP.GE.AND P0, PT, R174, R206.reuse, PT ;  /* 0x000000ceae00720c */ /* 0x080fe40003f06270 */
[----:B------:R-:W3:Y:S01]  /*a5f0*/  MUFU.TANH R9, R9 ;  /* 0x0000000900097308 */ /* 0x000ee20000002400 */
[----:B-1----:R-:W-:Y:S01]  /*a600*/  FFMA.FTZ R26, R176, -UR24, R33 ;  /* 0x80000018b01a7c23 */ /* 0x002fe20008010021 */
[----:B------:R-:W-:Y:S02]  /*a610*/  FSEL R172, R148, -INF , !P4 ;  /* 0xff80000094ac7808 */ /* 0x000fe40006000000 */
[----:B------:R-:W-:Y:S01]  /*a620*/  FMUL.FTZ R33, R168, c[0x0][0x2ec] ;  /* 0x0000bb00a8217a20 */ /* 0x000fe20000410000 */
[----:B------:R-:W-:Y:S01]  /*a630*/  FSEL R173, R136, -INF , !P5 ;  /* 0xff80000088ad7808 */ /* 0x000fe20006800000 */
[----:B------:R-:W-:Y:S01]  /*a640*/  FMUL.FTZ R10, R169, c[0x0][0x2ec] ;  /* 0x0000bb00a90a7a20 */ /* 0x000fe20000410000 */
[C---:B------:R-:W-:Y:S01]  /*a650*/  ISETP.GE.AND P4, PT, R226.reuse, R209, PT ;  /* 0x000000d1e200720c */ /* 0x040fe20003f86270 */
[----:B------:R-:W1:Y:S01]  /*a660*/  MUFU.TANH R135, R135 ;  /* 0x0000008700877308 */ /* 0x000e620000002400 */
[----:B------:R-:W-:Y:S01]  /*a670*/  ISETP.GE.AND P5, PT, R226, R206, PT ;  /* 0x000000cee200720c */ /* 0x000fe20003fa6270 */
[----:B--2---:R-:W-:Y:S01]  /*a680*/  FFMA.FTZ R168, R231, -UR24, R8 ;  /* 0x80000018e7a87c23 */ /* 0x004fe20008010008 */
[CC--:B------:R-:W-:Y:S01]  /*a690*/  ISETP.LT.OR P6, PT, R174.reuse, R210.reuse, P6 ;  /* 0x000000d2ae00720c */ /* 0x0c0fe200037c1670 */
[----:B------:R-:W-:Y:S01]  /*a6a0*/  FMUL.FTZ R165, R165, c[0x0][0x2ec] ;  /* 0x0000bb00a5a57a20 */ /* 0x000fe20000410000 */
[-C--:B------:R-:W-:Y:S01]  /*a6b0*/  ISETP.LT.OR P0, PT, R174, R207.reuse, P0 ;  /* 0x000000cfae00720c */ /* 0x080fe20000701670 */
[----:B------:R-:W-:Y:S01]  /*a6c0*/  FMUL.FTZ R167, R167, c[0x0][0x2ec] ;  /* 0x0000bb00a7a77a20 */ /* 0x000fe20000410000 */
[----:B------:R-:W-:Y:S01]  /*a6d0*/  ISETP.LT.OR P4, PT, R226, R210, P4 ;  /* 0x000000d2e200720c */ /* 0x000fe20002781670 */
[----:B------:R-:W2:Y:S01]  /*a6e0*/  MUFU.TANH R139, R139 ;  /* 0x0000008b008b7308 */ /* 0x000ea20000002400 */
[----:B---3--:R-:W-:Y:S01]  /*a6f0*/  FFMA.FTZ R9, R232, -UR24, R9 ;  /* 0x80000018e8097c23 */ /* 0x008fe20008010009 */
[----:B------:R-:W-:-:S02]  /*a700*/  ISETP.LT.OR P5, PT, R226, R207, P5 ;  /* 0x000000cfe200720c */ /* 0x000fc40002fa1670 */
[----:B------:R-:W-:Y:S02]  /*a710*/  FSEL R26, R26, -INF , !P6 ;  /* 0xff8000001a1a7808 */ /* 0x000fe40007000000 */
[----:B------:R-:W-:Y:S02]  /*a720*/  FSEL R27, R27, -INF , !P0 ;  /* 0xff8000001b1b7808 */ /* 0x000fe40004000000 */
[----:B------:R-:W3:Y:S01]  /*a730*/  MUFU.TANH R142, R142 ;  /* 0x0000008e008e7308 */ /* 0x000ee20000002400 */
[-C--:B------:R-:W-:Y:S01]  /*a740*/  ISETP.GE.AND P6, PT, R216, R209.reuse, PT ;  /* 0x000000d1d800720c */ /* 0x080fe20003fc6270 */
[----:B-1----:R-:W-:Y:S01]  /*a750*/  FFMA.FTZ R20, R220, -UR24, R135 ;  /* 0x80000018dc147c23 */ /* 0x002fe20008010087 */
[-C--:B------:R-:W-:Y:S01]  /*a760*/  ISETP.GE.AND P0, PT, R216, R206.reuse, PT ;  /* 0x000000ced800720c */ /* 0x080fe20003f06270 */
[----:B------:R-:W-:Y:S01]  /*a770*/  FMUL.FTZ R135, R170, c[0x0][0x2ec] ;  /* 0x0000bb00aa877a20 */ /* 0x000fe20000410000 */
[----:B------:R-:W-:Y:S01]  /*a780*/  FSEL R168, R168, -INF , !P4 ;  /* 0xff800000a8a87808 */ /* 0x000fe20006000000 */
[----:B------:R-:W-:Y:S01]  /*a790*/  IMAD.MOV.U32 R220, RZ, RZ, R212 ;  /* 0x000000ffffdc7224 */ /* 0x000fe200078e00d4 */
[----:B------:R-:W-:Y:S01]  /*a7a0*/  FSEL R169, R9, -INF , !P5 ;  /* 0xff80000009a97808 */ /* 0x000fe20006800000 */
[----:B------:R-:W1:Y:S01]  /*a7b0*/  MUFU.TANH R141, R141 ;  /* 0x0000008d008d7308 */ /* 0x000e620000002400 */
[----:B------:R-:W-:Y:S01]  /*a7c0*/  ISETP.GE.AND P4, PT, R12, R209, PT ;  /* 0x000000d10c00720c */ /* 0x000fe20003f86270 */
[----:B--2---:R-:W-:Y:S01]  /*a7d0*/  FFMA.FTZ R23, R224, -UR24, R139 ;  /* 0x80000018e0177c23 */ /* 0x004fe2000801008b */
[----:B------:R-:W-:Y:S01]  /*a7e0*/  ISETP.GE.AND P5, PT, R12, R206, PT ;  /* 0x000000ce0c00720c */ /* 0x000fe20003fa6270 */
[----:B------:R-:W-:Y:S01]  /*a7f0*/  FMUL.FTZ R9, R164, c[0x0][0x2ec] ;  /* 0x0000bb00a4097a20 */ /* 0x000fe20000410000 */
[----:B------:R-:W-:-:S02]  /*a800*/  ISETP.LT.OR P6, PT, R216, R210, P6 ;  /* 0x000000d2d800720c */ /* 0x000fc400037c1670 */
[-C--:B------:R-:W-:Y:S01]  /*a810*/  ISETP.LT.OR P0, PT, R216, R207.reuse, P0 ;  /* 0x000000cfd800720c */ /* 0x080fe20000701670 */
[----:B------:R-:W2:Y:S01]  /*a820*/  MUFU.TANH R33, R33 ;  /* 0x0000002100217308 */ /* 0x000ea20000002400 */
[C---:B------:R-:W-:Y:S01]  /*a830*/  ISETP.LT.OR P4, PT, R12.reuse, R210, P4 ;  /* 0x000000d20c00720c */ /* 0x040fe20002781670 */
[----:B---3--:R-:W-:Y:S01]  /*a840*/  FFMA.FTZ R142, R227, -UR24, R142 ;  /* 0x80000018e38e7c23 */ /* 0x008fe2000801008e */
[----:B------:R-:W-:Y:S02]  /*a850*/  ISETP.LT.OR P5, PT, R12, R207, P5 ;  /* 0x000000cf0c00720c */ /* 0x000fe40002fa1670 */
[----:B------:R-:W-:Y:S02]  /*a860*/  FSEL R20, R20, -INF , !P6 ;  /* 0xff80000014147808 */ /* 0x000fe40007000000 */
[----:B------:R-:W-:Y:S01]  /*a870*/  FSEL R23, R23, -INF , !P0 ;  /* 0xff80000017177808 */ /* 0x000fe20004000000 */
[----:B------:R-:W3:Y:S01]  /*a880*/  MUFU.TANH R32, R32 ;  /* 0x0000002000207308 */ /* 0x000ee20000002400 */
[----:B------:R-:W-:Y:S01]  /*a890*/  ISETP.GE.AND P6, PT, R222, R209, PT ;  /* 0x000000d1de00720c */ /* 0x000fe20003fc6270 */
[----:B-1----:R-:W-:Y:S01]  /*a8a0*/  FFMA.FTZ R141, R230, -UR24, R141 ;  /* 0x80000018e68d7c23 */ /* 0x002fe2000801008d */
[----:B------:R-:W-:-:S02]  /*a8b0*/  ISETP.GE.AND P0, PT, R222, R206, PT ;  /* 0x000000cede00720c */ /* 0x000fc40003f06270 */
[CC--:B------:R-:W-:Y:S02]  /*a8c0*/  ISETP.LT.OR P6, PT, R222.reuse, R210.reuse, P6 ;  /* 0x000000d2de00720c */ /* 0x0c0fe400037c1670 */
[----:B------:R-:W-:Y:S01]  /*a8d0*/  ISETP.LT.OR P0, PT, R222, R207, P0 ;  /* 0x000000cfde00720c */ /* 0x000fe20000701670 */
[----:B------:R1:W4:Y:S01]  /*a8e0*/  MUFU.TANH R11, R22 ;  /* 0x00000016000b7308 */ /* 0x0003220000002400 */
[----:B--2---:R-:W-:Y:S01]  /*a8f0*/  FFMA.FTZ R16, R16, -UR24, R33 ;  /* 0x8000001810107c23 */ /* 0x004fe20008010021 */
[----:B------:R-:W-:Y:S02]  /*a900*/  FSEL R170, R142, -INF , !P6 ;  /* 0xff8000008eaa7808 */ /* 0x000fe40007000000 */
[-C--:B------:R-:W-:Y:S02]  /*a910*/  ISETP.GE.AND P6, PT, R228, R209.reuse, PT ;  /* 0x000000d1e400720c */ /* 0x080fe40003fc6270 */
[----:B------:R-:W-:Y:S02]  /*a920*/  FSEL R154, R16, -INF , !P4 ;  /* 0xff800000109a7808 */ /* 0x000fe40006000000 */
[----:B------:R-:W2:Y:S01]  /*a930*/  MUFU.TANH R8, R135 ;  /* 0x0000008700087308 */ /* 0x000ea20000002400 */
[----:B------:R-:W-:Y:S01]  /*a940*/  ISETP.GE.AND P4, PT, R18, R209, PT ;  /* 0x000000d11200720c */ /* 0x000fe20003f86270 */
[----:B---3--:R-:W-:Y:S01]  /*a950*/  FFMA.FTZ R13, R13, -UR24, R32 ;  /* 0x800000180d0d7c23 */ /* 0x008fe20008010020 */
[----:B------:R-:W-:-:S02]  /*a960*/  ISETP.LT.OR P6, PT, R228, R210, P6 ;  /* 0x000000d2e400720c */ /* 0x000fc400037c1670 */
[----:B------:R-:W-:Y:S02]  /*a970*/  ISETP.LT.OR P4, PT, R18, R210, P4 ;  /* 0x000000d21200720c */ /* 0x000fe40002781670 */
[----:B------:R-:W-:Y:S01]  /*a980*/  FSEL R164, R13, -INF , !P6 ;  /* 0xff8000000da47808 */ /* 0x000fe20007000000 */
[----:B------:R3:W5:Y:S01]  /*a990*/  MUFU.TANH R12, R9 ;  /* 0x00000009000c7308 */ /* 0x0007620000002400 */
[----:B-1----:R-:W-:Y:S01]  /*a9a0*/  FMUL.FTZ R22, R171, c[0x0][0x2ec] ;  /* 0x0000bb00ab167a20 */ /* 0x002fe20000410000 */
[----:B------:R-:W-:Y:S01]  /*a9b0*/  FSEL R171, R141, -INF , !P0 ;  /* 0xff8000008dab7808 */ /* 0x000fe20004000000 */
[----:B----4-:R-:W-:Y:S01]  /*a9c0*/  FFMA.FTZ R11, R14, -UR24, R11 ;  /* 0x800000180e0b7c23 */ /* 0x010fe2000801000b */
[C---:B------:R-:W-:Y:S02]  /*a9d0*/  ISETP.GE.AND P0, PT, R228.reuse, R206, PT ;  /* 0x000000cee400720c */ /* 0x040fe40003f06270 */
[----:B------:R-:W-:Y:S02]  /*a9e0*/  ISETP.GE.AND P6, PT, R15, R209, PT ;  /* 0x000000d10f00720c */ /* 0x000fe40003fc6270 */
[----:B------:R-:W1:Y:S01]  /*a9f0*/  MUFU.TANH R10, R10 ;  /* 0x0000000a000a7308 */ /* 0x000e620000002400 */
[----:B------:R-:W-:Y:S01]  /*aa00*/  ISETP.LT.OR P0, PT, R228, R207, P0 ;  /* 0x000000cfe400720c */ /* 0x000fe20000701670 */
[----:B--2---:R-:W-:Y:S01]  /*aa10*/  FFMA.FTZ R17, R17, -UR24, R8 ;  /* 0x8000001811117c23 */ /* 0x004fe20008010008 */
[----:B------:R-:W-:-:S02]  /*aa20*/  ISETP.LT.OR P6, PT, R15, R210, P6 ;  /* 0x000000d20f00720c */ /* 0x000fc400037c1670 */
[----:B------:R-:W-:Y:S02]  /*aa30*/  FSEL R163, R11, -INF , !P0 ;  /* 0xff8000000ba37808 */ /* 0x000fe40004000000 */
[-C--:B------:R-:W-:Y:S01]  /*aa40*/  ISETP.GE.AND P0, PT, R15, R206.reuse, PT ;  /* 0x000000ce0f00720c */ /* 0x080fe20003f06270 */
[----:B------:R-:W2:Y:S01]  /*aa50*/  MUFU.TANH R22, R22 ;  /* 0x0000001600167308 */ /* 0x000ea20000002400 */
[----:B---3--:R-:W-:Y:S01]  /*aa60*/  FMUL.FTZ R9, R166, c[0x0][0x2ec] ;  /* 0x0000bb00a6097a20 */ /* 0x008fe20000410000 */
[----:B------:R-:W-:Y:S01]  /*aa70*/  FSEL R151, R17, -INF , !P5 ;  /* 0xff80000011977808 */ /* 0x000fe20006800000 */
[----:B-----5:R-:W-:Y:S01]  /*aa80*/  FFMA.FTZ R12, R31, -UR24, R12 ;  /* 0x800000181f0c7c23 */ /* 0x020fe2000801000c */
[----:B------:R-:W-:Y:S02]  /*aa90*/  ISETP.LT.OR P0, PT, R15, R207, P0 ;  /* 0x000000cf0f00720c */ /* 0x000fe40000701670 */
[----:B------:R-:W-:Y:S02]  /*aaa0*/  ISETP.GE.AND P5, PT, R18, R206, PT ;  /* 0x000000ce1200720c */ /* 0x000fe40003fa6270 */
[----:B------:R-:W-:Y:S01]  /*aab0*/  I2F R235, R235 ;  /* 0x000000eb00eb7306 */ /* 0x000fe20000201400 */
[----:B------:R-:W-:Y:S01]  /*aac0*/  FSEL R138, R12, -INF , !P4 ;  /* 0xff8000000c8a7808 */ /* 0x000fe20006000000 */
[----:B-1----:R-:W-:Y:S01]  /*aad0*/  FFMA.FTZ R10, R19, -UR24, R10 ;  /* 0x80000018130a7c23 */ /* 0x002fe2000801000a */
[----:B------:R-:W-:Y:S01]  /*aae0*/  BAR.SYNC.DEFER_BLOCKING 0x0 ;  /* 0x0000000000007b1d */ /* 0x000fe20000010000 */
[----:B------:R-:W-:-:S02]  /*aaf0*/  PLOP3.LUT P4, PT, PT, PT, UP0, 0x80, 0x0 ;  /* 0x000000000000781c */ /* 0x000fc40003f8f008 */
[----:B------:R-:W-:Y:S01]  /*ab00*/  ISETP.LT.OR P5, PT, R18, R207, P5 ;  /* 0x000000cf1200720c */ /* 0x000fe20002fa1670 */
[----:B--2---:R-:W-:Y:S02]  /*ab10*/  FFMA.FTZ R22, R29, -UR24, R22 ;  /* 0x800000181d167c23 */ /* 0x004fe40008010016 */
[----:B------:R-:W1:Y:S01]  /*ab20*/  MUFU.TANH R8, R165 ;  /* 0x000000a500087308 */ /* 0x000e620000002400 */
[----:B------:R-:W-:Y:S02]  /*ab30*/  FSEL R152, R10, -INF , !P6 ;  /* 0xff8000000a987808 */ /* 0x000fe40007000000 */
[----:B------:R-:W-:Y:S02]  /*ab40*/  ISETP.GE.AND P6, PT, R30, R209, PT ;  /* 0x000000d11e00720c */ /* 0x000fe40003fc6270 */
[----:B------:R-:W-:Y:S02]  /*ab50*/  FSEL R137, R22, -INF , !P0 ;  /* 0xff80000016897808 */ /* 0x000fe40004000000 */
[C---:B------:R-:W-:Y:S01]  /*ab60*/  ISETP.GE.AND P0, PT, R30.reuse, R206, PT ;  /* 0x000000ce1e00720c */ /* 0x040fe20003f06270 */
[----:B------:R-:W2:Y:S01]  /*ab70*/  MUFU.TANH R9, R9 ;  /* 0x0000000900097308 */ /* 0x000ea20000002400 */
[----:B------:R-:W-:-:S02]  /*ab80*/  ISETP.LT.OR P6, PT, R30, R210, P6 ;  /* 0x000000d21e00720c */ /* 0x000fc400037c1670 */
[----:B------:R-:W-:-:S05]  /*ab90*/  ISETP.LT.OR P0, PT, R30, R207, P0 ;  /* 0x000000cf1e00720c */ /* 0x000fca0000701670 */
        /* <DEDUP_REMOVED lines=80> */
.L_x_6832:
[----:B------:R-:W-:Y:S02]  /*b0a0*/  ULDC UR10, c[0x0][0x198] ;  /* 0x00006600000a7ab9 */ /* 0x000fe40000000800 */
[----:B------:R-:W-:-:S04]  /*b0b0*/  ULEA UR10, -UR10, URZ, 0x6 ;  /* 0x0000003f0a0a7291 */ /* 0x000fc8000f8e313f */
[----:B------:R-:W-:Y:S02]  /*b0c0*/  USHF.R.S32.HI UR8, URZ, 0x1f, UR10 ;  /* 0x0000001f3f087899 */ /* 0x000fe4000801140a */
.L_x_6833:
        /* <DEDUP_REMOVED lines=123> */
.L_x_6835:
[----:B------:R-:W-:Y:S05]  /*b880*/  BSYNC B0 ;  /* 0x0000000000007941 */ /* 0x000fea0003800000 */
.L_x_6834:
[----:B------:R-:W0:Y:S01]  /*b890*/  LDGDEPBAR ;  /* 0x00000000000079af */ /* 0x000e220000000000 */
[----:B--2---:R-:W-:Y:S02]  /*b8a0*/  IMAD.U32 R9, RZ, RZ, UR10 ;  /* 0x0000000aff097e24 */ /* 0x004fe4000f8e00ff */
[----:B------:R-:W-:-:S03]  /*b8b0*/  IMAD.U32 R8, RZ, RZ, UR8 ;  /* 0x00000008ff087e24 */ /* 0x000fc6000f8e00ff */
[----:B------:R-:W-:-:S04]  /*b8c0*/  LEA R214, P0, R9, R214, 0x1 ;  /* 0x000000d609d67211 */ /* 0x000fc800078008ff */
[----:B------:R-:W-:Y:S02]  /*b8d0*/  LEA.HI.X R215, R9, R215, R8, 0x1, P0 ;  /* 0x000000d709d77211 */ /* 0x000fe400000f0c08 */
.L_x_6831:
        /* <DEDUP_REMOVED lines=43> */
[----:B------:R-:W-:Y:S01]  /*bb90*/  FSETP.NEU.FTZ.AND P0, PT, R145, -INF , PT ;  /* 0xff8000009100780b */ /* 0x000fe20003f1d000 */
[----:B------:R-:W1:Y:S01]  /*bba0*/  LDSM.16.MT88.4 R8, [R193+0xc000] ;  /* 0x00c00000c108783b */ /* 0x000e620000004200 */
[C---:B------:R-:W-:Y:S01]  /*bbb0*/  FSETP.NEU.FTZ.AND P1, PT, R146.reuse, -INF , PT ;  /* 0xff8000009200780b */ /* 0x040fe20003f3d000 */
[----:B------:R-:W-:Y:S01]  /*bbc0*/  FMUL.FTZ R153, R146, c[0x0][0x23c] ;  /* 0x00008f0092997a20 */ /* 0x000fe20000410000 */
[----:B------:R-:W-:-:S04]  /*bbd0*/  FSEL R150, R150, RZ, P0 ;  /* 0x000000ff96967208 */ /* 0x000fc80000000000 */
[----:B------:R-:W-:Y:S01]  /*bbe0*/  FSEL R153, R153, RZ, P1 ;  /* 0x000000ff99997208 */ /* 0x000fe20000800000 */
[--C-:B------:R-:W-:Y:S02]  /*bbf0*/  FFMA.FTZ R140, R0, c[0x0][0x23c], -R150.reuse ;  /* 0x00008f00008c7a23 */ /* 0x100fe40000010896 */
[----:B------:R-:W-:Y:S01]  /*bc00*/  FFMA.FTZ R0, R5, c[0x0][0x23c], -R150 ;  /* 0x00008f0005007a23 */ /* 0x000fe20000010896 */
[----:B------:R-:W-:Y:S01]  /*bc10*/  FSEL R5, R146, RZ, P1 ;  /* 0x000000ff92057208 */ /* 0x000fe20000800000 */
[--C-:B------:R-:W-:Y:S01]  /*bc20*/  FFMA.FTZ R141, R6, c[0x0][0x23c], -R153.reuse ;  /* 0x00008f00068d7a23 */ /* 0x100fe20000010899 */
[----:B------:R-:W-:Y:S01]  /*bc30*/  FSEL R6, R145, RZ, P0 ;  /* 0x000000ff91067208 */ /* 0x000fe20000000000 */
[----:B------:R-:W-:Y:S01]  /*bc40*/  FFMA.FTZ R144, R4, c[0x0][0x23c], -R153 ;  /* 0x00008f0004907a23 */ /* 0x000fe20000010899 */
[----:B------:R-:W-:Y:S01]  /*bc50*/  MUFU.EX2 R140, R140 ;  /* 0x0000008c008c7308 */ /* 0x000fe20000000800 */
[----:B------:R-:W-:Y:S02]  /*bc60*/  FADD.FTZ R4, R132, -R5 ;  /* 0x8000000584047221 */ /* 0x000fe40000010000 */
[----:B------:R-:W-:Y:S01]  /*bc70*/  FADD.FTZ R6, R3, -R6 ;  /* 0x8000000603067221 */ /* 0x000fe20000010000 */
[----:B------:R-:W-:Y:S01]  /*bc80*/  LDSM.16.MT88.4 R132, [R194+0xc800] ;  /* 0x00c80000c284783b */ /* 0x000fe20000004200 */
[----:B------:R-:W-:-:S02]  /*bc90*/  FFMA.FTZ R142, R2, c[0x0][0x23c], -R153 ;  /* 0x00008f00028e7a23 */ /* 0x000fc40000010899 */
[--C-:B------:R-:W-:Y:S01]  /*bca0*/  FFMA.FTZ R143, R34, c[0x0][0x23c], -R153.reuse ;  /* 0x00008f00228f7a23 */ /* 0x100fe20000010899 */
[----:B------:R-:W-:Y:S01]  /*bcb0*/  MUFU.EX2 R144, R144 ;  /* 0x0000009000907308 */ /* 0x000fe20000000800 */
[--C-:B------:R-:W-:Y:S02]  /*bcc0*/  FFMA.FTZ R2, R35, c[0x0][0x23c], -R150.reuse ;  /* 0x00008f0023027a23 */ /* 0x100fe40000010896 */
[----:B------:R-:W-:Y:S01]  /*bcd0*/  FFMA.FTZ R147, R7, c[0x0][0x23c], -R150 ;  /* 0x00008f0007937a23 */ /* 0x000fe20000010896 */
[----:B------:R-:W-:Y:S01]  /*bce0*/  LDSM.16.MT88.4 R32, [R193+0xc800] ;  /* 0x00c80000c120783b */ /* 0x000fe20000004200 */
[----:B------:R-:W-:Y:S02]  /*bcf0*/  FMUL.FTZ R148, R4, c[0x0][0x23c] ;  /* 0x00008f0004947a20 */ /* 0x000fe40000410000 */
[----:B------:R-:W-:Y:S01]  /*bd00*/  FMUL.FTZ R3, R6, c[0x0][0x23c] ;  /* 0x00008f0006037a20 */ /* 0x000fe20000410000 */
[----:B------:R-:W2:Y:S01]  /*bd10*/  MUFU.EX2 R143, R143 ;  /* 0x0000008f008f7308 */ /* 0x000ea20000000800 */
[----:B------:R-:W-:-:S02]  /*bd20*/  FFMA.FTZ R155, R28, c[0x0][0x23c], -R153 ;  /* 0x00008f001c9b7a23 */ /* 0x000fc40000010899 */
[--C-:B------:R-:W-:Y:S01]  /*bd30*/  FFMA.FTZ R156, R26, c[0x0][0x23c], -R153.reuse ;  /* 0x00008f001a9c7a23 */ /* 0x100fe20000010899 */
[----:B------:R-:W-:Y:S01]  /*bd40*/  LDSM.16.MT88.4 R28, [R192+0xc800] ;  /* 0x00c80000c01c783b */ /* 0x000fe20000004200 */
[--C-:B------:R-:W-:Y:S02]  /*bd50*/  FFMA.FTZ R157, R24, c[0x0][0x23c], -R153.reuse ;  /* 0x00008f00189d7a23 */ /* 0x100fe40000010899 */
[--C-:B------:R-:W-:Y:S01]  /*bd60*/  FFMA.FTZ R158, R20, c[0x0][0x23c], -R153.reuse ;  /* 0x00008f00149e7a23 */ /* 0x100fe20000010899 */
[----:B------:R-:W-:Y:S01]  /*bd70*/  MUFU.EX2 R142, R142 ;  /* 0x0000008e008e7308 */ /* 0x000fe20000000800 */
[--C-:B------:R-:W-:Y:S02]  /*bd80*/  FFMA.FTZ R159, R25, c[0x0][0x23c], -R150.reuse ;  /* 0x00008f00199f7a23 */ /* 0x100fe40000010896 */
[--C-:B------:R-:W-:Y:S02]  /*bd90*/  FFMA.FTZ R162, R27, c[0x0][0x23c], -R150.reuse ;  /* 0x00008f001ba27a23 */ /* 0x100fe40000010896 */
[--C-:B------:R-:W-:Y:S01]  /*bda0*/  FFMA.FTZ R160, R21, c[0x0][0x23c], -R150.reuse ;  /* 0x00008f0015a07a23 */ /* 0x100fe20000010896 */
[----:B------:R-:W-:Y:S01]  /*bdb0*/  LDSM.16.MT88.4 R24, [R196+0xe800] ;  /* 0x00e80000c418783b */ /* 0x000fe20000004200 */
[----:B------:R-:W-:Y:S01]  /*bdc0*/  FFMA.FTZ R161, R23, c[0x0][0x23c], -R150 ;  /* 0x00008f0017a17a23 */ /* 0x000fe20000010896 */
[----:B------:R-:W3:Y:S01]  /*bdd0*/  MUFU.EX2 R141, R141 ;  /* 0x0000008d008d7308 */ /* 0x000ee20000000800 */
[----:B--2---:R-:W-:Y:S01]  /*bde0*/  F2FP.BF16.PACK_AB R4, R143, R144 ;  /* 0x000000908f04723e */ /* 0x004fe200000010ff */
[----:B------:R-:W-:Y:S01]  /*bdf0*/  LDSM.16.MT88.4 R20, [R194+0xe800] ;  /* 0x00e80000c214783b */ /* 0x000fe20000004200 */
[----:B------:R-:W-:-:S02]  /*be00*/  FFMA.FTZ R166, R168, c[0x0][0x23c], -R153 ;  /* 0x00008f00a8a67a23 */ /* 0x000fc40000010899 */
[--C-:B------:R-:W-:Y:S02]  /*be10*/  FFMA.FTZ R167, R164, c[0x0][0x23c], -R153.reuse ;  /* 0x00008f00a4a77a23 */ /* 0x100fe40000010899 */
[--C-:B------:R-:W-:Y:S01]  /*be20*/  FFMA.FTZ R165, R172, c[0x0][0x23c], -R153.reuse ;  /* 0x00008f00aca57a23 */ /* 0x100fe20000010899 */
[----:B------:R-:W2:Y:S01]  /*be30*/  MUFU.EX2 R2, R2 ;  /* 0x0000000200027308 */ /* 0x000ea20000000800 */
[----:B------:R-:W-:Y:S02]  /*be40*/  FFMA.FTZ R170, R170, c[0x0][0x23c], -R153 ;  /* 0x00008f00aaaa7a23 */ /* 0x000fe40000010899 */
[--C-:B------:R-:W-:Y:S02]  /*be50*/  FFMA.FTZ R164, R173, c[0x0][0x23c], -R150.reuse ;  /* 0x00008f00ada47a23 */ /* 0x100fe40000010896 */
[--C-:B------:R-:W-:Y:S02]  /*be60*/  FFMA.FTZ R171, R171, c[0x0][0x23c], -R150.reuse ;  /* 0x00008f00abab7a23 */ /* 0x100fe40000010896 */
[--C-:B------:R-:W-:Y:S01]  /*be70*/  FFMA.FTZ R168, R169, c[0x0][0x23c], -R150.reuse ;  /* 0x00008f00a9a87a23 */ /* 0x100fe20000010896 */
[----:B------:R-:W-:Y:S01]  /*be80*/  MUFU.EX2 R0, R0 ;  /* 0x0000000000007308 */ /* 0x000fe20000000800 */
[----:B---3--:R-:W-:Y:S01]  /*be90*/  F2FP.BF16.PACK_AB R6, R141, R142 ;  /* 0x0000008e8d06723e */ /* 0x008fe200000010ff */
[----:B------:R-:W-:-:S02]  /*bea0*/  FFMA.FTZ R163, R163, c[0x0][0x23c], -R150 ;  /* 0x00008f00a3a37a23 */ /* 0x000fc40000010896 */
[--C-:B------:R-:W-:Y:S02]  /*beb0*/  FFMA.FTZ R169, R152, c[0x0][0x23c], -R153.reuse ;  /* 0x00008f0098a97a23 */ /* 0x100fe40000010899 */
[--C-:B------:R-:W-:Y:S02]  /*bec0*/  FFMA.FTZ R154, R154, c[0x0][0x23c], -R153.reuse ;  /* 0x00008f009a9a7a23 */ /* 0x100fe40000010899 */
        /* <DEDUP_REMOVED lines=65> */
[----:B------:R-:W3:Y:S01]  /*c2e0*/  MUFU.EX2 R165, R165 ;  /* 0x000000a500a57308 */ /* 0x000ee20000000800 */
[----:B------:R-:W-:Y:S01]  /*c2f0*/  FMUL.FTZ R107, R107, R3 ;  /* 0x000000036b6b7220 */ /* 0x000fe20000410000 */
[----:B------:R-:W-:Y:S01]  /*c300*/  HMMA.16816.F32.BF16 R40, R4, R14, R40 ;  /* 0x0000000e0428723c */ /* 0x000fe20000041828 */
[----:B------:R-:W2:Y:S01]  /*c310*/  LDSM.16.MT88.4 R12, [R192+0xe000] ;  /* 0x00e00000c00c783b */ /* 0x000ea20000004200 */
        /* <DEDUP_REMOVED lines=31> */
[C---:B--2---:R-:W-:Y:S01]  /*c510*/  HMMA.16816.F32.BF16 R60, R4.reuse, R12, R60 ;  /* 0x0000000c043c723c */ /* 0x044fe2000004183c */
[-C--:B------:R-:W-:Y:S02]  /*c520*/  FMUL.FTZ R52, R52, R148.reuse ;  /* 0x0000009434347220 */ /* 0x080fe40000410000 */
[-C--:B------:R-:W-:Y:S02]  /*c530*/  FMUL.FTZ R53, R53, R148.reuse ;  /* 0x0000009435357220 */ /* 0x080fe40000410000 */
[-C--:B------:R-:W-:Y:S01]  /*c540*/  FMUL.FTZ R54, R54, R3.reuse ;  /* 0x0000000336367220 */ /* 0x080fe20000410000 */
[----:B------:R-:W-:Y:S01]  /*c550*/  MUFU.EX2 R168, R168 ;  /* 0x000000a800a87308 */ /* 0x000fe20000000800 */
        /* <DEDUP_REMOVED lines=83> */
[----:B------:R-:W-:Y:S02]  /*ca90*/  FADD.FTZ R161, R161, R160 ;  /* 0x000000a0a1a17221 */ /* 0x000fe40000010000 */
[----:B---3--:R-:W-:-:S03]  /*caa0*/  FADD.FTZ R3, R165, R158 ;  /* 0x0000009ea5037221 */ /* 0x008fc60000010000 */
[----:B------:R-:W-:Y:S01]  /*cab0*/  HMMA.16816.F32.BF16 R124, R4, R14, R124 ;  /* 0x0000000e047c723c */ /* 0x000fe2000004187c */
[----:B------:R-:W1:Y:S01]  /*cac0*/  LDSM.16.MT88.4 R12, [R196+0x10800] ;  /* 0x01080000c40c783b */ /* 0x000e620000004200 */
[----:B------:R-:W-:-:S06]  /*cad0*/  FADD.FTZ R3, R170, R3 ;  /* 0x00000003aa037221 */ /* 0x000fcc0000010000 */
        /* <DEDUP_REMOVED lines=33> */
[----:B------:R-:W-:-:S02]  /*ccf0*/  F2FP.BF16.PACK_AB R4, R170, R165 ;  /* 0x000000a5aa04723e */ /* 0x000fc400000010ff */
[----:B------:R-:W-:Y:S01]  /*cd00*/  F2FP.BF16.PACK_AB R5, R171, R164 ;  /* 0x000000a4ab05723e */ /* 0x000fe200000010ff */
[----:B------:R-:W-:Y:S01]  /*cd10*/  FADD.FTZ R164, R164, R161 ;  /* 0x000000a1a4a47221 */ /* 0x000fe20000010000 */
[----:B------:R-:W-:Y:S01]  /*cd20*/  F2FP.BF16.PACK_AB R6, R167, R166 ;  /* 0x000000a6a706723e */ /* 0x000fe200000010ff */
[----:B------:R-:W-:Y:S01]  /*cd30*/  FADD.FTZ R166, R166, R3 ;  /* 0x00000003a6a67221 */ /* 0x000fe20000010000 */
[----:B------:R-:W-:Y:S01]  /*cd40*/  F2FP.BF16.PACK_AB R7, R163, R168 ;  /* 0x000000a8a307723e */ /* 0x000fe200000010ff */
[----:B------:R-:W-:Y:S01]  /*cd50*/  FADD.FTZ R171, R171, R164 ;  /* 0x000000a4abab7221 */ /* 0x000fe20000010000 */
[----:B------:R-:W-:Y:S01]  /*cd60*/  MOV R3, R145 ;  /* 0x0000009100037202 */ /* 0x000fe20000000f00 */
[----:B------:R-:W-:Y:S02]  /*cd70*/  FADD.FTZ R167, R167, R166 ;  /* 0x000000a6a7a77221 */ /* 0x000fe40000010000 */
        /* <DEDUP_REMOVED lines=79> */
.L_x_6828:
        /* <DEDUP_REMOVED lines=45> */
.L_x_6840:
        /* <DEDUP_REMOVED lines=76> */
.L_x_6837:
        /* <DEDUP_REMOVED lines=57> */
[----:B------:R-:W-:Y:S05]  /*dd90*/  PLOP3.LUT P0, PT, PT, PT, UP2, 0x80, 0x0 ;  /* 0x000000000000781c */ /* 0x000fea0003f0f028 */
        /* <DEDUP_REMOVED lines=308> */
[----:B--2---:R-:W-:Y:S02]  /*f0e0*/  MOV R14, UR4 ;  /* 0x00000004000e7c02 */ /* 0x004fe40008000f00 */
[----:B---3--:R-:W-:Y:S01]  /*f0f0*/  MOV R12, UR32 ;  /* 0x00000020000c7c02 */ /* 0x008fe20008000f00 */
[----:B------:R-:W-:Y:S04]  /*f100*/  UIADD3 UR32, UR37, -UR35, URZ ;  /* 0x8000002325207290 */ /* 0x000fe8000fffe03f */
[----:B------:R-:W-:Y:S01]  /*f110*/  UIMAD UR32, UR32, UR6, -UR9 ;  /* 0x00000006202072a4 */ /* 0x000fe2000f8e0a09 */
[----:B----4-:R-:W-:Y:S01]  /*f120*/  IMAD.U32 R15, RZ, RZ, UR5 ;  /* 0x00000005ff0f7e24 */ /* 0x010fe2000f8e00ff */
[----:B------:R-:W-:Y:S04]  /*f130*/  ULDC.64 UR4, c[0x0][0x198] ;  /* 0x0000660000047ab9 */ /* 0x000fe80000000a00 */
[----:B------:R-:W2:Y:S02]  /*f140*/  LDG.E R7, [R14.64] ;  /* 0x0000001c0e077981 */ /* 0x000ea4000c1e1900 */
[----:B------:R-:W-:Y:S01]  /*f150*/  USHF.R.S32.HI UR26, URZ, 0x1f, UR32 ;  /* 0x0000001f3f1a7899 */ /* 0x000fe20008011420 */
[----:B-----5:R-:W-:Y:S01]  /*f160*/  IMAD.U32 R13, RZ, RZ, UR33 ;  /* 0x00000021ff0d7e24 */ /* 0x020fe2000f8e00ff */
        /* <DEDUP_REMOVED lines=14> */
.L_x_6839:
        /* <DEDUP_REMOVED lines=89> */
.L_x_6838:
[----:B--234-:R-:W-:Y:S01]  /*f7e0*/  IMAD.U32 R16, RZ, RZ, UR25 ;  /* 0x00000019ff107e24 */ /* 0x01cfe2000f8e00ff */
[----:B------:R-:W-:Y:S03]  /*f7f0*/  UISETP.GT.AND UP2, UPT, UR25, UR19, UPT ;  /* 0x000000131900728c */ /* 0x000fe6000bf44270 */
[----:B------:R-:W-:Y:S05]  /*f800*/  IMAD R16, R16, 0x40, R203 ;  /* 0x0000004010107824 */ /* 0x000fea00078e02cb */
[C---:B------:R-:W-:Y:S02]  /*f810*/  IADD3 R4, R211.reuse, -R16, RZ ;  /* 0x80000010d3047210 */ /* 0x040fe40007ffe0ff */
[----:B------:R-:W-:Y:S02]  /*f820*/  IADD3 R14, R16, 0x1, RZ ;  /* 0x00000001100e7810 */ /* 0x000fe40007ffe0ff */
[----:B------:R-:W-:Y:S01]  /*f830*/  IABS R8, R4 ;  /* 0x0000000400087213 */ /* 0x000fe20000000000 */
[----:B------:R-:W-:Y:S01]  /*f840*/  IMAD.IADD R4, R208, 0x1, -R16 ;  /* 0x00000001d0047824 */ /* 0x000fe200078e0a10 */
[C---:B------:R-:W-:Y:S02]  /*f850*/  IADD3 R12, R16.reuse, 0x8, RZ ;  /* 0x00000008100c7810 */ /* 0x040fe40007ffe0ff */
        /* <DEDUP_REMOVED lines=13> */
[----:B------:R-:W-:Y:S02]  /*f930*/  IADD3 R19, R16, 0x20, RZ ;  /* 0x0000002010137810 */ /* 0x000fe40007ffe0ff */
[----:B------:R-:W-:Y:S02]  /*f940*/  IABS R23, R4 ;  /* 0x0000000400177213 */ /* 0x000fe40000000000 */
[C---:B------:R-:W-:Y:S02]  /*f950*/  IADD3 R4, R211.reuse, -R6, RZ ;  /* 0x80000006d3047210 */ /* 0x040fe40007ffe0ff */
[C---:B------:R-:W-:Y:S02]  /*f960*/  IADD3 R5, R211.reuse, -R24, RZ ;  /* 0x80000018d3057210 */ /* 0x040fe40007ffe0ff */
[----:B------:R-:W-:Y:S01]  /*f970*/  IABS R30, R4 ;  /* 0x00000004001e7213 */ /* 0x000fe20000000000 */
[C---:B------:R-:W-:Y:S01]  /*f980*/  IMAD.IADD R4, R211.reuse, 0x1, -R21 ;  /* 0x00000001d3047824 */ /* 0x040fe200078e0a15 */
[----:B------:R-:W-:Y:S01]  /*f990*/  IABS R25, R5 ;  /* 0x0000000500197213 */ /* 0x000fe20000000000 */
[----:B------:R-:W-:Y:S01]  /*f9a0*/  IMAD.IADD R5, R208, 0x1, -R12 ;  /* 0x00000001d0057824 */ /* 0x000fe200078e0a0c */
[----:B------:R-:W-:Y:S01]  /*f9b0*/  IADD3 R13, R16, 0x21, RZ ;  /* 0x00000021100d7810 */ /* 0x000fe20007ffe0ff */
[----:B------:R-:W-:Y:S01]  /*f9c0*/  I2F R23, R23 ;  /* 0x0000001700177306 */ /* 0x000fe20000201400 */
[----:B------:R-:W-:Y:S02]  /*f9d0*/  IABS R15, R4 ;  /* 0x00000004000f7213 */ /* 0x000fe40000000000 */
[C---:B------:R-:W-:Y:S02]  /*f9e0*/  IADD3 R4, R211.reuse, -R26, RZ ;  /* 0x8000001ad3047210 */ /* 0x040fe40007ffe0ff */
[----:B------:R-:W-:Y:S02]  /*f9f0*/  ISETP.GE.AND P4, PT, R14, R210, PT ;  /* 0x000000d20e00720c */ /* 0x000fe40003f86270 */
[----:B------:R-:W-:Y:S01]  /*fa00*/  IABS R28, R4 ;  /* 0x00000004001c7213 */ /* 0x000fe20000000000 */
[----:B------:R-:W-:Y:S01]  /*fa10*/  IMAD.IADD R4, R208, 0x1, -R14 ;  /* 0x00000001d0047824 */ /* 0x000fe200078e0a0e */
[C---:B------:R-:W-:Y:S01]  /*fa20*/  ISETP.GE.AND P0, PT, R14.reuse, R207, PT ;  /* 0x000000cf0e00720c */ /* 0x040fe20003f06270 */
[----:B------:R-:W-:Y:S01]  /*fa30*/  I2F R17, R17 ;  /* 0x0000001100117306 */ /* 0x000fe20000201400 */
[C---:B------:R-:W-:Y:S02]  /*fa40*/  ISETP.GE.OR P4, PT, R14.reuse, R209, !P4 ;  /* 0x000000d10e00720c */ /* 0x040fe40006786670 */
[----:B------:R-:W-:Y:S02]  /*fa50*/  IABS R7, R4 ;  /* 0x0000000400077213 */ /* 0x000fe40000000000 */
[----:B------:R-:W-:Y:S02]  /*fa60*/  IABS R4, R5 ;  /* 0x0000000500047213 */ /* 0x000fe40000000000 */
[C---:B------:R-:W-:Y:S02]  /*fa70*/  IADD3 R5, R211.reuse, -R19, RZ ;  /* 0x80000013d3057210 */ /* 0x040fe40007ffe0ff */
[----:B------:R-:W-:Y:S01]  /*fa80*/  ISETP.GE.OR P0, PT, R14, R206, !P0 ;  /* 0x000000ce0e00720c */ /* 0x000fe20004706670 */
[----:B------:R-:W-:Y:S01]  /*fa90*/  I2F R30, R30 ;  /* 0x0000001e001e7306 */ /* 0x000fe20000201400 */
[----:B------:R-:W-:Y:S01]  /*faa0*/  IABS R22, R5 ;  /* 0x0000000500167213 */ /* 0x000fe20000000000 */
[----:B------:R-:W-:Y:S01]  /*fab0*/  IMAD.IADD R5, R208, 0x1, -R10 ;  /* 0x00000001d0057824 */ /* 0x000fe200078e0a0a */
[C---:B------:R-:W-:Y:S02]  /*fac0*/  ISETP.GE.AND P5, PT, R16.reuse, R210, PT ;  /* 0x000000d21000720c */ /* 0x040fe40003fa6270 */
[C---:B------:R-:W-:Y:S02]  /*fad0*/  ISETP.GE.AND P1, PT, R16.reuse, R207, PT ;  /* 0x000000cf1000720c */ /* 0x040fe40003f26270 */
[----:B------:R-:W-:Y:S02]  /*fae0*/  IABS R9, R5 ;  /* 0x0000000500097213 */ /* 0x000fe40000000000 */
[C---:B------:R-:W-:Y:S01]  /*faf0*/  IADD3 R5, R211.reuse, -R13, RZ ;  /* 0x8000000dd3057210 */ /* 0x040fe20007ffe0ff */
[----:B------:R-:W-:Y:S01]  /*fb00*/  I2F R15, R15 ;  /* 0x0000000f000f7306 */ /* 0x000fe20000201400 */
[C---:B------:R-:W-:Y:S02]  /*fb10*/  ISETP.GE.OR P5, PT, R16.reuse, R209, !P5 ;  /* 0x000000d11000720c */ /* 0x040fe40006fa6670 */
        /* <DEDUP_REMOVED lines=8> */
[----:B------:R-:W-:Y:S02]  /*fba0*/  ISETP.GE.AND P3, PT, R10, R210, PT ;  /* 0x000000d20a00720c */ /* 0x000fe40003f66270 */
[----:B------:R-:W-:Y:S02]  /*fbb0*/  ISETP.GE.AND P6, PT, R12, R207, PT ;  /* 0x000000cf0c00720c */ /* 0x000fe40003fc6270 */
[----:B------:R-:W-:Y:S01]  /*fbc0*/  ISETP.GE.OR P3, PT, R10, R209, !P3 ;  /* 0x000000d10a00720c */ /* 0x000fe20005f66670 */
[----:B------:R-:W-:Y:S01]  /*fbd0*/  I2F R18, R5 ;  /* 0x0000000500127306 */ /* 0x000fe20000201400 */
[----:B------:R-:W-:Y:S02]  /*fbe0*/  ISETP.GE.OR P6, PT, R12, R206, !P6 ;  /* 0x000000ce0c00720c */ /* 0x000fe400077c6670 */
[----:B------:R-:W-:Y:S02]  /*fbf0*/  IADD3 R12, R16, 0x28, RZ ;  /* 0x00000028100c7810 */ /* 0x000fe40007ffe0ff */
[----:B------:R-:W-:Y:S03]  /*fc00*/  IADD3 R27, R208, -R26, RZ ;  /* 0x8000001ad01b7210 */ /* 0x000fe60007ffe0ff */
[----:B------:R-:W-:Y:S01]  /*fc10*/  IMAD.IADD R20, R211, 0x1, -R12 ;  /* 0x00000001d3147824 */ /* 0x000fe200078e0a0c */
[----:B------:R-:W-:Y:S01]  /*fc20*/  IABS R27, R27 ;  /* 0x0000001b001b7213 */ /* 0x000fe20000000000 */
[----:B------:R-:W-:Y:S03]  /*fc30*/  I2F R7, R7 ;  /* 0x0000000700077306 */ /* 0x000fe60000201400 */
        /* <DEDUP_REMOVED lines=9> */
[----:B------:R-:W-:Y:S01]  /*fcd0*/  FFMA.FTZ R3, R8, -UR24, R3 ;  /* 0x8000001808037c23 */ /* 0x000fe20008010003 */
[----:B------:R-:W-:Y:S01]  /*fce0*/  IADD3 R8, R16, 0x29, RZ ;  /* 0x0000002910087810 */ /* 0x000fe20007ffe0ff */
[----:B------:R-:W-:Y:S02]  /*fcf0*/  FFMA.FTZ R216, R11, -UR24, R216 ;  /* 0x800000180bd87c23 */ /* 0x000fe400080100d8 */
[----:B------:R-:W-:Y:S01]  /*fd00*/  FFMA.FTZ R228, R23, -UR24, R228 ;  /* 0x8000001817e47c23 */ /* 0x000fe200080100e4 */
[----:B------:R-:W-:Y:S01]  /*fd10*/  FSEL R11, R3, -INF , !P5 ;  /* 0xff800000030b7808 */ /* 0x000fe20006800000 */
[----:B------:R-:W-:Y:S01]  /*fd20*/  IMAD.IADD R3, R211, 0x1, -R8 ;  /* 0x00000001d3037824 */ /* 0x000fe200078e0a08 */
[----:B------:R-:W-:Y:S01]  /*fd30*/  ISETP.GE.AND P5, PT, R10, R207, PT ;  /* 0x000000cf0a00720c */ /* 0x000fe20003fa6270 */
[----:B------:R-:W-:Y:S01]  /*fd40*/  FFMA.FTZ R218, R17, -UR24, R218 ;  /* 0x8000001811da7c23 */ /* 0x000fe200080100da */
[----:B------:R-:W-:Y:S01]  /*fd50*/  IADD3 R17, R208, -R21, RZ ;  /* 0x80000015d0117210 */ /* 0x000fe20007ffe0ff */
[----:B------:R-:W-:Y:S01]  /*fd60*/  FFMA.FTZ R231, R30, -UR24, R231 ;  /* 0x800000181ee77c23 */ /* 0x000fe200080100e7 */
[----:B------:R-:W-:Y:S01]  /*fd70*/  IABS R3, R3 ;  /* 0x0000000300037213 */ /* 0x000fe20000000000 */
[----:B------:R-:W-:Y:S01]  /*fd80*/  FFMA.FTZ R232, R15, -UR24, R232 ;  /* 0x800000180fe87c23 */ /* 0x000fe200080100e8 */
[----:B------:R-:W-:Y:S01]  /*fd90*/  FSEL R5, R218, -INF , !P1 ;  /* 0xff800000da057808 */ /* 0x000fe20004800000 */
[----:B------:R-:W-:Y:S01]  /*fda0*/  FFMA.FTZ R233, R28, -UR24, R233 ;  /* 0x800000181ce97c23 */ /* 0x000fe200080100e9 */
[----:B------:R1:W2:Y:S01]  /*fdb0*/  I2F R23, R3 ;  /* 0x0000000300177306 */ /* 0x0002a20000201400 */
[-C--:B------:R-:W-:Y:S01]  /*fdc0*/  ISETP.GE.AND P1, PT, R6, R210.reuse, PT ;  /* 0x000000d20600720c */ /* 0x080fe20003f26270 */
[----:B------:R-:W-:Y:S01]  /*fdd0*/  FFMA.FTZ R224, R7, -UR24, R224 ;  /* 0x8000001807e07c23 */ /* 0x000fe200080100e0 */
[----:B------:R-:W-:Y:S01]  /*fde0*/  IADD3 R15, R16, 0x31, RZ ;  /* 0x00000031100f7810 */ /* 0x000fe20007ffe0ff */
[----:B------:R-:W-:Y:S01]  /*fdf0*/  FFMA.FTZ R225, R32, -UR24, R225 ;  /* 0x8000001820e17c23 */ /* 0x000fe200080100e1 */
[----:B------:R-:W-:Y:S01]  /*fe00*/  ISETP.GE.OR P1, PT, R6, R209, !P1 ;  /* 0x000000d10600720c */ /* 0x000fe20004f26670 */
[----:B------:R-:W-:Y:S01]  /*fe10*/  FFMA.FTZ R236, R25, -UR24, R236 ;  /* 0x8000001819ec7c23 */ /* 0x000fe200080100ec */
[----:B------:R-:W-:Y:S01]  /*fe20*/  FSEL R7, R224, -INF , !P0 ;  /* 0xff800000e0077808 */ /* 0x000fe20004000000 */
[----:B------:R-:W-:Y:S01]  /*fe30*/  FFMA.FTZ R227, R4, -UR24, R227 ;  /* 0x8000001804e37c23 */ /* 0x000fe200080100e3 */
[----:B------:R-:W-:Y:S01]  /*fe40*/  FSEL R164, R231, -INF , !P1 ;  /* 0xff800000e7a47808 */ /* 0x000fe20004800000 */
[----:B------:R-:W-:Y:S01]  /*fe50*/  FFMA.FTZ R237, R22, -UR24, R237 ;  /* 0x8000001816ed7c23 */ /* 0x000fe200080100ed */
[----:B------:R-:W-:Y:S01]  /*fe60*/  ISETP.GE.AND P1, PT, R26, R210, PT ;  /* 0x000000d21a00720c */ /* 0x000fe20003f26270 */
[----:B------:R-:W-:Y:S01]  /*fe70*/  FFMA.FTZ R226, R9, -UR24, R226 ;  /* 0x8000001809e27c23 */ /* 0x000fe200080100e2 */
[----:B------:R-:W-:Y:S01]  /*fe80*/  ISETP.GE.AND P0, PT, R24, R207, PT ;  /* 0x000000cf1800720c */ /* 0x000fe20003f06270 */
[----:B------:R-:W-:Y:S01]  /*fe90*/  FFMA.FTZ R241, R14, -UR24, R241 ;  /* 0x800000180ef17c23 */ /* 0x000fe200080100f1 */
[-C--:B------:R-:W-:Y:S01]  /*fea0*/  ISETP.GE.OR P1, PT, R26, R209.reuse, !P1 ;  /* 0x000000d11a00720c */ /* 0x080fe20004f26670 */
[----:B------:R-:W-:Y:S01]  /*feb0*/  FFMA.FTZ R229, R18, -UR24, R229 ;  /* 0x8000001812e57c23 */ /* 0x000fe200080100e5 */
[C---:B------:R-:W-:Y:S02]  /*fec0*/  ISETP.GE.OR P0, PT, R24.reuse, R206, !P0 ;  /* 0x000000ce1800720c */ /* 0x040fe40004706670 */
[----:B------:R-:W-:Y:S02]  /*fed0*/  FSEL R142, R233, -INF , !P1 ;  /* 0xff800000e98e7808 */ /* 0x000fe40004800000 */
[----:B------:R-:W-:Y:S02]  /*fee0*/  ISETP.GE.AND P1, PT, R24, R210, PT ;  /* 0x000000d21800720c */ /* 0x000fe40003f26270 */
[----:B------:R-:W-:Y:S01]  /*fef0*/  IADD3 R28, R208, -R24, RZ ;  /* 0x80000018d01c7210 */ /* 0x000fe20007ffe0ff */
[----:B-1----:R-:W-:Y:S01]  /*ff00*/  IMAD.IADD R3, R211, 0x1, -R15 ;  /* 0x00000001d3037824 */ /* 0x002fe200078e0a0f */
[----:B------:R-:W-:Y:S01]  /*ff10*/  ISETP.GE.OR P1, PT, R24, R209, !P1 ;  /* 0x000000d11800720c */ /* 0x000fe20004f26670 */
[----:B--2---:R-:W-:Y:S01]  /*ff20*/  FFMA.FTZ R244, R23, -UR24, R244 ;  /* 0x8000001817f47c23 */ /* 0x004fe200080100f4 */
[----:B------:R-:W-:Y:S02]  /*ff30*/  ISETP.GE.OR P5, PT, R10, R206, !P5 ;  /* 0x000000ce0a00720c */ /* 0x000fe40006fa6670 */
[----:B------:R-:W-:Y:S02]  /*ff40*/  IABS R3, R3 ;  /* 0x0000000300037213 */ /* 0x000fe40000000000 */
[----:B------:R-:W-:Y:S02]  /*ff50*/  FSEL R10, R225, -INF , !P2 ;  /* 0xff800000e10a7808 */ /* 0x000fe40005000000 */
[----:B------:R-:W1:Y:S01]  /*ff60*/  I2F R24, R3 ;  /* 0x0000000300187306 */ /* 0x000e620000201400 */
[C---:B------:R-:W-:Y:S02]  /*ff70*/  ISETP.GE.AND P2, PT, R21.reuse, R210, PT ;  /* 0x000000d21500720c */ /* 0x040fe40003f46270 */
[----:B------:R-:W-:Y:S02]  /*ff80*/  IABS R17, R17 ;  /* 0x0000001100117213 */ /* 0x000fe40000000000 */
[----:B------:R-:W-:Y:S02]  /*ff90*/  ISETP.GE.OR P2, PT, R21, R209, !P2 ;  /* 0x000000d11500720c */ /* 0x000fe40005746670 */
[----:B------:R-:W-:Y:S02]  /*ffa0*/  IADD3 R4, R16, 0x38, RZ ;  /* 0x0000003810047810 */ /* 0x000fe40007ffe0ff */
[----:B------:R-:W-:Y:S01]  /*ffb0*/  FSEL R162, R232, -INF , !P2 ;  /* 0xff800000e8a27808 */ /* 0x000fe20005000000 */
[----:B------:R-:W2:Y:S01]  /*ffc0*/  I2F R17, R17 ;  /* 0x0000001100117306 */ /* 0x000ea20000201400 */
[----:B------:R-:W-:Y:S02]  /*ffd0*/  ISETP.GE.AND P2, PT, R26, R207, PT ;  /* 0x000000cf1a00720c */ /* 0x000fe40003f46270 */
[----:B------:R-:W-:Y:S02]  /*ffe0*/  FSEL R140, R236, -INF , !P1 ;  /* 0xff800000ec8c7808 */ /* 0x000fe40004800000 */
[----:B------:R-:W-:Y:S02]  /*fff0*/  ISETP.GE.OR P2, PT, R26, R206, !P2 ;  /* 0x000000ce1a00720c */ /* 0x000fe40005746670 */
[----:B------:R-:W-:Y:S02]  /*10000*/  IADD3 R26, R208, -R19, RZ ;  /* 0x80000013d01a7210 */ /* 0x000fe40007ffe0ff */
[----:B------:R-:W-:Y:S02]  /*10010*/  ISETP.GE.AND P1, PT, R19, R210, PT ;  /* 0x000000d21300720c */ /* 0x000fe40003f26270 */
[----:B------:R-:W-:Y:S01]  /*10020*/  IABS R25, R26 ;  /* 0x0000001a00197213 */ /* 0x000fe20000000000 */
[----:B------:R-:W-:Y:S01]  /*10030*/  IMAD.IADD R26, R211, 0x1, -R4 ;  /* 0x00000001d31a7824 */ /* 0x000fe200078e0a04 */
[----:B------:R-:W-:Y:S01]  /*10040*/  ISETP.GE.OR P1, PT, R19, R209, !P1 ;  /* 0x000000d11300720c */ /* 0x000fe20004f26670 */
[----:B-1----:R-:W-:Y:S01]  /*10050*/  FFMA.FTZ R251, R24, -UR24, R251 ;  /* 0x8000001818fb7c23 */ /* 0x002fe200080100fb */
[----:B------:R-:W-:Y:S02]  /*10060*/  IADD3 R22, R208, -R13, RZ ;  /* 0x8000000dd0167210 */ /* 0x000fe40007ffe0ff */
[----:B------:R-:W-:Y:S01]  /*10070*/  IADD3 R3, R16, 0x39, RZ ;  /* 0x0000003910037810 */ /* 0x000fe20007ffe0ff */
[----:B------:R-:W1:Y:S01]  /*10080*/  I2F R25, R25 ;  /* 0x0000001900197306 */ /* 0x000e620000201400 */
[----:B------:R-:W-:Y:S02]  /*10090*/  FSEL R227, R227, -INF , !P6 ;  /* 0xff800000e3e37808 */ /* 0x000fe40007000000 */
[-C--:B------:R-:W-:Y:S01]  /*100a0*/  ISETP.GE.AND P6, PT, R19, R207.reuse, PT ;  /* 0x000000cf1300720c */ /* 0x080fe20003fc6270 */
[----:B------:R-:W-:Y:S01]  /*100b0*/  IMAD.IADD R14, R211, 0x1, -R3 ;  /* 0x00000001d30e7824 */ /* 0x000fe200078e0a03 */
[----:B------:R-:W-:Y:S01]  /*100c0*/  FSEL R160, R237, -INF , !P1 ;  /* 0xff800000eda07808 */ /* 0x000fe20004800000 */
[----:B--2---:R-:W-:Y:S01]  /*100d0*/  FFMA.FTZ R230, R17, -UR24, R230 ;  /* 0x8000001811e67c23 */ /* 0x004fe200080100e6 */
[C---:B------:R-:W-:Y:S02]  /*100e0*/  ISETP.GE.AND P1, PT, R13.reuse, R210, PT ;  /* 0x000000d20d00720c */ /* 0x040fe40003f26270 */
[----:B------:R-:W-:Y:S02]  /*100f0*/  FSEL R9, R226, -INF , !P5 ;  /* 0xff800000e2097808 */ /* 0x000fe40006800000 */
[----:B------:R-:W-:Y:S02]  /*10100*/  ISETP.GE.AND P5, PT, R13, R207, PT ;  /* 0x000000cf0d00720c */ /* 0x000fe40003fa6270 */
[----:B------:R-:W-:Y:S02]  /*10110*/  IABS R26, R26 ;  /* 0x0000001a001a7213 */ /* 0x000fe40000000000 */
[----:B------:R-:W-:Y:S02]  /*10120*/  IABS R22, R22 ;  /* 0x0000001600167213 */ /* 0x000fe40000000000 */
[-C--:B------:R-:W-:Y:S02]  /*10130*/  ISETP.GE.OR P6, PT, R19, R206.reuse, !P6 ;  /* 0x000000ce1300720c */ /* 0x080fe400077c6670 */
[----:B------:R-:W-:Y:S01]  /*10140*/  FSEL R216, R216, -INF , !P4 ;  /* 0xff800000d8d87808 */ /* 0x000fe20006000000 */
[----:B------:R-:W2:Y:S01]  /*10150*/  I2F R19, R26 ;  /* 0x0000001a00137306 */ /* 0x000ea20000201400 */
[C---:B------:R-:W-:Y:S02]  /*10160*/  ISETP.GE.OR P1, PT, R13.reuse, R209, !P1 ;  /* 0x000000d10d00720c */ /* 0x040fe40004f26670 */
[----:B------:R-:W-:Y:S01]  /*10170*/  ISETP.GE.OR P5, PT, R13, R206, !P5 ;  /* 0x000000ce0d00720c */ /* 0x000fe20006fa6670 */
[----:B-1----:R-:W-:Y:S01]  /*10180*/  FFMA.FTZ R240, R25, -UR24, R240 ;  /* 0x8000001819f07c23 */ /* 0x002fe200080100f0 */
[CC--:B------:R-:W-:Y:S02]  /*10190*/  ISETP.GE.AND P4, PT, R6.reuse, R207.reuse, PT ;  /* 0x000000cf0600720c */ /* 0x0c0fe40003f86270 */
[----:B------:R-:W-:Y:S02]  /*101a0*/  IABS R14, R14 ;  /* 0x0000000e000e7213 */ /* 0x000fe40000000000 */
[----:B------:R-:W-:Y:S01]  /*101b0*/  ISETP.GE.OR P4, PT, R6, R206, !P4 ;  /* 0x000000ce0600720c */ /* 0x000fe20006786670 */
[----:B------:R-:W1:Y:S01]  /*101c0*/  I2F R13, R22 ;  /* 0x00000016000d7306 */ /* 0x000e620000201400 */
[----:B------:R-:W-:Y:S02]  /*101d0*/  IADD3 R6, R16, 0x30, RZ ;  /* 0x0000003010067810 */ /* 0x000fe40007ffe0ff */
[----:B------:R-:W-:Y:S02]  /*101e0*/  FSEL R228, R228, -INF , !P3 ;  /* 0xff800000e4e47808 */ /* 0x000fe40005800000 */
[----:B------:R-:W-:Y:S01]  /*101f0*/  ISETP.GE.AND P3, PT, R21, R207, PT ;  /* 0x000000cf1500720c */ /* 0x000fe20003f66270 */
[----:B------:R-:W-:Y:S01]  /*10200*/  IMAD.IADD R29, R211, 0x1, -R6 ;  /* 0x00000001d31d7824 */ /* 0x000fe200078e0a06 */
[----:B------:R-:W-:Y:S02]  /*10210*/  IABS R28, R28 ;  /* 0x0000001c001c7213 */ /* 0x000fe40000000000 */
[----:B------:R-:W-:Y:S01]  /*10220*/  ISETP.GE.OR P3, PT, R21, R206, !P3 ;  /* 0x000000ce1500720c */ /* 0x000fe20005f66670 */
[----:B------:R-:W3:Y:S01]  /*10230*/  I2F R17, R14 ;  /* 0x0000000e00117306 */ /* 0x000ee20000201400 */
[----:B------:R-:W-:Y:S02]  /*10240*/  IABS R29, R29 ;  /* 0x0000001d001d7213 */ /* 0x000fe40000000000 */
[----:B------:R-:W-:Y:S01]  /*10250*/  FSEL R158, R241, -INF , !P1 ;  /* 0xff800000f19e7808 */ /* 0x000fe20004800000 */
[----:B--2---:R-:W-:Y:S01]  /*10260*/  FFMA.FTZ R252, R19, -UR24, R252 ;  /* 0x8000001813fc7c23 */ /* 0x004fe200080100fc */
[----:B------:R-:W-:Y:S02]  /*10270*/  FSEL R163, R229, -INF , !P4 ;  /* 0xff800000e5a37808 */ /* 0x000fe40006000000 */
[C---:B------:R-:W-:Y:S02]  /*10280*/  ISETP.GE.AND P1, PT, R12.reuse, R210, PT ;  /* 0x000000d20c00720c */ /* 0x040fe40003f26270 */
[C---:B------:R-:W-:Y:S01]  /*10290*/  ISETP.GE.AND P4, PT, R12.reuse, R207, PT ;  /* 0x000000cf0c00720c */ /* 0x040fe20003f86270 */
[----:B------:R-:W2:Y:S01]  /*102a0*/  I2F R21, R27 ;  /* 0x0000001b00157306 */ /* 0x000ea20000201400 */
[C---:B------:R-:W-:Y:S02]  /*102b0*/  ISETP.GE.OR P1, PT, R12.reuse, R209, !P1 ;  /* 0x000000d10c00720c */ /* 0x040fe40004f26670 */
[----:B------:R-:W-:Y:S01]  /*102c0*/  ISETP.GE.OR P4, PT, R12, R206, !P4 ;  /* 0x000000ce0c00720c */ /* 0x000fe20006786670 */
[----:B-1----:R-:W-:Y:S01]  /*102d0*/  FFMA.FTZ R238, R13, -UR24, R238 ;  /* 0x800000180dee7c23 */ /* 0x002fe200080100ee */
[----:B------:R-:W-:Y:S02]  /*102e0*/  IADD3 R12, R208, -R12, RZ ;  /* 0x8000000cd00c7210 */ /* 0x000fe40007ffe0ff */
[----:B------:R-:W-:Y:S02]  /*102f0*/  FSEL R156, R243, -INF , !P1 ;  /* 0xff800000f39c7808 */ /* 0x000fe40004800000 */
[----:B------:R-:W-:Y:S01]  /*10300*/  FSEL R161, R230, -INF , !P3 ;  /* 0xff800000e6a17808 */ /* 0x000fe20005800000 */
[----:B------:R-:W1:Y:S01]  /*10310*/  I2F R30, R29 ;  /* 0x0000001d001e7306 */ /* 0x000e620000201400 */
[C---:B------:R-:W-:Y:S02]  /*10320*/  ISETP.GE.AND P1, PT, R8.reuse, R210, PT ;  /* 0x000000d20800720c */ /* 0x040fe40003f26270 */
[C---:B------:R-:W-:Y:S01]  /*10330*/  ISETP.GE.AND P3, PT, R8.reuse, R207, PT ;  /* 0x000000cf0800720c */ /* 0x040fe20003f66270 */
[----:B---3--:R-:W-:Y:S01]  /*10340*/  FFMA.FTZ R250, R17, -UR24, R250 ;  /* 0x8000001811fa7c23 */ /* 0x008fe200080100fa */
[----:B------:R-:W-:Y:S02]  /*10350*/  IABS R12, R12 ;  /* 0x0000000c000c7213 */ /* 0x000fe40000000000 */
[----:B------:R-:W-:Y:S02]  /*10360*/  FMNMX.FTZ R13, R11, R2, !PT ;  /* 0x000000020b0d7209 */ /* 0x000fe40007810000 */
[C---:B------:R-:W-:Y:S01]  /*10370*/  ISETP.GE.OR P1, PT, R8.reuse, R209, !P1 ;  /* 0x000000d10800720c */ /* 0x040fe20004f26670 */
[----:B------:R-:W3:Y:S01]  /*10380*/  I2F R28, R28 ;  /* 0x0000001c001c7306 */ /* 0x000ee20000201400 */
[----:B------:R-:W-:Y:S01]  /*10390*/  ISETP.GE.OR P3, PT, R8, R206, !P3 ;  /* 0x000000ce0800720c */ /* 0x000fe20005f66670 */
[----:B------:R-:W-:Y:S01]  /*103a0*/  IMAD.IADD R8, R208, 0x1, -R8 ;  /* 0x00000001d0087824 */ /* 0x000fe200078e0a08 */
[----:B------:R-:W-:Y:S01]  /*103b0*/  FMNMX.FTZ R13, R216, R13, !PT ;  /* 0x0000000dd80d7209 */ /* 0x000fe20007810000 */
[----:B--2---:R-:W-:Y:S01]  /*103c0*/  FFMA.FTZ R234, R21, -UR24, R234 ;  /* 0x8000001815ea7c23 */ /* 0x004fe200080100ea */
[----:B------:R-:W-:Y:S01]  /*103d0*/  FSEL R154, R244, -INF , !P1 ;  /* 0xff800000f49a7808 */ /* 0x000fe20004800000 */
[----:B------:R-:W-:Y:S01]  /*103e0*/  LDSM.16.MT88.4 R20, [R194+0xc000] ;  /* 0x00c00000c214783b */ /* 0x000fe20000004200 */
[----:B------:R-:W-:Y:S02]  /*103f0*/  IABS R14, R8 ;  /* 0x00000008000e7213 */ /* 0x000fe40000000000 */
[----:B------:R-:W-:Y:S01]  /*10400*/  IADD3 R8, R208, -R6, RZ ;  /* 0x80000006d0087210 */ /* 0x000fe20007ffe0ff */
[----:B------:R-:W2:Y:S01]  /*10410*/  I2F R19, R12 ;  /* 0x0000000c00137306 */ /* 0x000ea20000201400 */
[----:B------:R-:W-:Y:S02]  /*10420*/  FMNMX.FTZ R13, R10, R13, !PT ;  /* 0x0000000d0a0d7209 */ /* 0x000fe40007810000 */
[----:B------:R-:W-:Y:S01]  /*10430*/  IABS R8, R8 ;  /* 0x0000000800087213 */ /* 0x000fe20000000000 */
[----:B-1----:R-:W-:Y:S01]  /*10440*/  FFMA.FTZ R249, R30, -UR24, R249 ;  /* 0x800000181ef97c23 */ /* 0x002fe200080100f9 */
[----:B------:R-:W-:Y:S02]  /*10450*/  FMNMX.FTZ R17, R228, R13, !PT ;  /* 0x0000000de4117209 */ /* 0x000fe40007810000 */
[----:B------:R-:W-:Y:S02]  /*10460*/  ISETP.GE.AND P1, PT, R6, R210, PT ;  /* 0x000000d20600720c */ /* 0x000fe40003f26270 */
[----:B------:R-:W-:Y:S01]  /*10470*/  FSEL R143, R234, -INF , !P2 ;  /* 0xff800000ea8f7808 */ /* 0x000fe20005000000 */
[----:B------:R-:W1:Y:S01]  /*10480*/  I2F R13, R8 ;  /* 0x00000008000d7306 */ /* 0x000e620000201400 */
[C---:B------:R-:W-:Y:S02]  /*10490*/  ISETP.GE.OR P1, PT, R6.reuse, R209, !P1 ;  /* 0x000000d10600720c */ /* 0x040fe40004f26670 */
[-C--:B------:R-:W-:Y:S01]  /*104a0*/  ISETP.GE.AND P2, PT, R6, R207.reuse, PT ;  /* 0x000000cf0600720c */ /* 0x080fe20003f46270 */
[----:B---3--:R-:W-:Y:S01]  /*104b0*/  FFMA.FTZ R235, R28, -UR24, R235 ;  /* 0x800000181ceb7c23 */ /* 0x008fe200080100eb */
[----:B------:R-:W-:Y:S01]  /*104c0*/  FSEL R152, R249, -INF , !P1 ;  /* 0xff800000f9987808 */ /* 0x000fe20004800000 */
[----:B------:R-:W-:Y:S01]  /*104d0*/  LDSM.16.MT88.4 R28, [R193+0xc000] ;  /* 0x00c00000c11c783b */ /* 0x000fe20000004200 */
[----:B------:R-:W-:Y:S01]  /*104e0*/  ISETP.GE.OR P2, PT, R6, R206, !P2 ;  /* 0x000000ce0600720c */ /* 0x000fe20005746670 */
[----:B------:R-:W-:Y:S01]  /*104f0*/  IMAD.MOV.U32 R6, RZ, RZ, R14 ;  /* 0x000000ffff067224 */ /* 0x000fe200078e000e */
[----:B------:R-:W-:Y:S02]  /*10500*/  FSEL R141, R235, -INF , !P0 ;  /* 0xff800000eb8d7808 */ /* 0x000fe40004000000 */
[C---:B------:R-:W-:Y:S02]  /*10510*/  ISETP.GE.AND P1, PT, R15.reuse, R210, PT ;  /* 0x000000d20f00720c */ /* 0x040fe40003f26270 */
[----:B------:R-:W-:Y:S01]  /*10520*/  ISETP.GE.AND P0, PT, R15, R207, PT ;  /* 0x000000cf0f00720c */ /* 0x000fe20003f06270 */
[----:B------:R-:W3:Y:S01]  /*10530*/  I2F R6, R6 ;  /* 0x0000000600067306 */ /* 0x000ee20000201400 */
[----:B------:R-:W-:Y:S01]  /*10540*/  FMNMX.FTZ R14, R5, R0, !PT ;  /* 0x00000000050e7209 */ /* 0x000fe20007810000 */
[----:B--2---:R-:W-:Y:S01]  /*10550*/  FFMA.FTZ R242, R19, -UR24, R242 ;  /* 0x8000001813f27c23 */ /* 0x004fe200080100f2 */
[C---:B------:R-:W-:Y:S02]  /*10560*/  ISETP.GE.OR P1, PT, R15.reuse, R209, !P1 ;  /* 0x000000d10f00720c */ /* 0x040fe40004f26670 */
[----:B------:R-:W-:Y:S02]  /*10570*/  ISETP.GE.OR P0, PT, R15, R206, !P0 ;  /* 0x000000ce0f00720c */ /* 0x000fe40004706670 */
[----:B------:R-:W-:Y:S02]  /*10580*/  IADD3 R12, R208, -R15, RZ ;  /* 0x8000000fd00c7210 */ /* 0x000fe40007ffe0ff */
[----:B------:R-:W-:Y:S01]  /*10590*/  FMNMX.FTZ R15, R164, R17, !PT ;  /* 0x00000011a40f7209 */ /* 0x000fe20007810000 */
[----:B-1----:R-:W-:Y:S01]  /*105a0*/  FFMA.FTZ R246, R13, -UR24, R246 ;  /* 0x800000180df67c23 */ /* 0x002fe200080100f6 */
[----:B------:R-:W-:Y:S02]  /*105b0*/  FMNMX.FTZ R14, R7, R14, !PT ;  /* 0x0000000e070e7209 */ /* 0x000fe40007810000 */
[----:B------:R-:W-:Y:S02]  /*105c0*/  FMNMX.FTZ R15, R162, R15, !PT ;  /* 0x0000000fa20f7209 */ /* 0x000fe40007810000 */
[----:B------:R-:W-:Y:S02]  /*105d0*/  FMNMX.FTZ R14, R227, R14, !PT ;  /* 0x0000000ee30e7209 */ /* 0x000fe40007810000 */
[----:B------:R-:W-:Y:S01]  /*105e0*/  FMNMX.FTZ R17, R142, R15, !PT ;  /* 0x0000000f8e117209 */ /* 0x000fe20007810000 */
[----:B------:R-:W-:Y:S01]  /*105f0*/  IMAD.IADD R15, R208, 0x1, -R4 ;  /* 0x00000001d00f7824 */ /* 0x000fe200078e0a04 */
[----:B------:R-:W-:Y:S02]  /*10600*/  FMNMX.FTZ R14, R9, R14, !PT ;  /* 0x0000000e090e7209 */ /* 0x000fe40007810000 */
[----:B------:R-:W-:Y:S02]  /*10610*/  IABS R12, R12 ;  /* 0x0000000c000c7213 */ /* 0x000fe40000000000 */
[----:B------:R-:W-:Y:S01]  /*10620*/  FMNMX.FTZ R14, R163, R14, !PT ;  /* 0x0000000ea30e7209 */ /* 0x000fe20007810000 */
[----:B---3--:R-:W-:Y:S01]  /*10630*/  FFMA.FTZ R239, R6, -UR24, R239 ;  /* 0x8000001806ef7c23 */ /* 0x008fe200080100ef */
[----:B------:R-:W-:Y:S02]  /*10640*/  IABS R15, R15 ;  /* 0x0000000f000f7213 */ /* 0x000fe40000000000 */
[----:B------:R-:W-:Y:S01]  /*10650*/  IADD3 R8, R208, -R3, RZ ;  /* 0x80000003d0087210 */ /* 0x000fe20007ffe0ff */
[----:B------:R-:W1:Y:S01]  /*10660*/  I2F R12, R12 ;  /* 0x0000000c000c7306 */ /* 0x000e620000201400 */
[----:B------:R-:W-:Y:S02]  /*10670*/  FMNMX.FTZ R14, R161, R14, !PT ;  /* 0x0000000ea10e7209 */ /* 0x000fe40007810000 */
[----:B------:R-:W-:Y:S02]  /*10680*/  IABS R8, R8 ;  /* 0x0000000800087213 */ /* 0x000fe40000000000 */
[----:B------:R-:W-:Y:S02]  /*10690*/  FMNMX.FTZ R14, R143, R14, !PT ;  /* 0x0000000e8f0e7209 */ /* 0x000fe40007810000 */
[----:B------:R-:W-:Y:S02]  /*106a0*/  FSEL R159, R240, -INF , !P6 ;  /* 0xff800000f09f7808 */ /* 0x000fe40007000000 */
[----:B------:R-:W-:Y:S01]  /*106b0*/  FMNMX.FTZ R14, R141, R14, !PT ;  /* 0x0000000e8d0e7209 */ /* 0x000fe20007810000 */
[----:B------:R-:W2:Y:S01]  /*106c0*/  I2F R15, R15 ;  /* 0x0000000f000f7306 */ /* 0x000ea20000201400 */
[----:B------:R-:W-:Y:S02]  /*106d0*/  FSEL R157, R238, -INF , !P5 ;  /* 0xff800000ee9d7808 */ /* 0x000fe40006800000 */
[----:B------:R-:W-:Y:S02]  /*106e0*/  FMNMX.FTZ R16, R159, R14, !PT ;  /* 0x0000000e9f107209 */ /* 0x000fe40007810000 */
[----:B------:R-:W-:Y:S02]  /*106f0*/  FMNMX.FTZ R17, R140, R17, !PT ;  /* 0x000000118c117209 */ /* 0x000fe40007810000 */
[----:B------:R-:W-:Y:S02]  /*10700*/  FSEL R150, R251, -INF , !P1 ;  /* 0xff800000fb967808 */ /* 0x000fe40004800000 */
[----:B------:R-:W-:Y:S01]  /*10710*/  FSEL R155, R242, -INF , !P4 ;  /* 0xff800000f29b7808 */ /* 0x000fe20006000000 */
[----:B------:R-:W3:Y:S01]  /*10720*/  I2F R8, R8 ;  /* 0x0000000800087306 */ /* 0x000ee20000201400 */
[----:B------:R-:W-:Y:S02]  /*10730*/  FMNMX.FTZ R16, R157, R16, !PT ;  /* 0x000000109d107209 */ /* 0x000fe40007810000 */
[----:B------:R-:W-:Y:S01]  /*10740*/  ISETP.GE.AND P1, PT, R4, R210, PT ;  /* 0x000000d20400720c */ /* 0x000fe20003f26270 */
[----:B-1----:R-:W-:Y:S01]  /*10750*/  FFMA.FTZ R245, R12, -UR24, R245 ;  /* 0x800000180cf57c23 */ /* 0x002fe200080100f5 */
[----:B------:R-:W-:Y:S02]  /*10760*/  FMNMX.FTZ R17, R160, R17, !PT ;  /* 0x00000011a0117209 */ /* 0x000fe40007810000 */
[----:B------:R-:W-:Y:S02]  /*10770*/  FSEL R153, R239, -INF , !P3 ;  /* 0xff800000ef997808 */ /* 0x000fe40005800000 */
[----:B------:R-:W-:Y:S02]  /*10780*/  FMNMX.FTZ R16, R155, R16, !PT ;  /* 0x000000109b107209 */ /* 0x000fe40007810000 */
[----:B------:R-:W-:Y:S02]  /*10790*/  ISETP.GE.OR P1, PT, R4, R209, !P1 ;  /* 0x000000d10400720c */ /* 0x000fe40004f26670 */
[----:B------:R-:W-:Y:S01]  /*107a0*/  FMNMX.FTZ R17, R158, R17, !PT ;  /* 0x000000119e117209 */ /* 0x000fe20007810000 */
[----:B--2---:R-:W-:Y:S01]  /*107b0*/  FFMA.FTZ R248, R15, -UR24, R248 ;  /* 0x800000180ff87c23 */ /* 0x004fe200080100f8 */
[----:B------:R-:W-:Y:S02]  /*107c0*/  FSEL R148, R252, -INF , !P1 ;  /* 0xff800000fc947808 */ /* 0x000fe40004800000 */
[----:B------:R-:W-:Y:S02]  /*107d0*/  FSEL R149, R246, -INF , !P2 ;  /* 0xff800000f6957808 */ /* 0x000fe40005000000 */
[----:B------:R-:W-:Y:S02]  /*107e0*/  FMNMX.FTZ R16, R153, R16, !PT ;  /* 0x0000001099107209 */ /* 0x000fe40007810000 */
[----:B------:R-:W-:Y:S02]  /*107f0*/  ISETP.GE.AND P1, PT, R4, R207, PT ;  /* 0x000000cf0400720c */ /* 0x000fe40003f26270 */
[----:B------:R-:W-:Y:S01]  /*10800*/  FMNMX.FTZ R17, R156, R17, !PT ;  /* 0x000000119c117209 */ /* 0x000fe20007810000 */
[----:B---3--:R-:W-:Y:S01]  /*10810*/  FFMA.FTZ R247, R8, -UR24, R247 ;  /* 0x8000001808f77c23 */ /* 0x008fe200080100f7 */
[----:B------:R-:W-:Y:S02]  /*10820*/  FSEL R147, R245, -INF , !P0 ;  /* 0xff800000f5937808 */ /* 0x000fe40004000000 */
[----:B------:R-:W-:Y:S02]  /*10830*/  FMNMX.FTZ R16, R149, R16, !PT ;  /* 0x0000001095107209 */ /* 0x000fe40007810000 */
        /* <DEDUP_REMOVED lines=21> */
[----:B------:R-:W2:Y:S01]  /*10990*/  SHFL.BFLY PT, R132, R13, 0x1, 0x1f ;  /* 0x0c201f000d847f89 */ /* 0x000ea200000e0000 */
[----:B-1----:R-:W-:Y:S04]  /*109a0*/  FMNMX.FTZ R3, R4, R3, !PT ;  /* 0x0000000304037209 */ /* 0x002fe80007810000 */
[C---:B------:R-:W-:Y:S01]  /*109b0*/  FSETP.NEU.FTZ.AND P0, PT, R3.reuse, -INF , PT ;  /* 0xff8000000300780b */ /* 0x040fe20003f1d000 */
[----:B------:R-:W-:Y:S01]  /*109c0*/  FMUL.FTZ R144, R3, c[0x0][0x23c] ;  /* 0x00008f0003907a20 */ /* 0x000fe20000410000 */
[----:B--2---:R-:W-:Y:S04]  /*109d0*/  FMNMX.FTZ R132, R13, R132, !PT ;  /* 0x000000840d847209 */ /* 0x004fe80007810000 */
[----:B------:R-:W-:Y:S01]  /*109e0*/  FSEL R144, R144, RZ, P0 ;  /* 0x000000ff90907208 */ /* 0x000fe20000000000 */
[----:B------:R-:W1:Y:S01]  /*109f0*/  LDSM.16.MT88.4 R12, [R196+0xc000] ;  /* 0x00c00000c40c783b */ /* 0x000e620000004200 */
        /* <DEDUP_REMOVED lines=23> */
[----:B------:R-:W2:Y:S01]  /*10b70*/  MUFU.EX2 R134, R134 ;  /* 0x0000008600867308 */ /* 0x000ea20000000800 */
        /* <DEDUP_REMOVED lines=11> */
[----:B------:R-:W3:Y:S01]  /*10c30*/  MUFU.EX2 R171, R171 ;  /* 0x000000ab00ab7308 */ /* 0x000ee20000000800 */
[----:B------:R-:W-:Y:S01]  /*10c40*/  LDSM.16.MT88.4 R160, [R192+0xf800] ;  /* 0x00f80000c0a0783b */ /* 0x000fe20000004200 */
[--C-:B------:R-:W-:Y:S01]  /*10c50*/  FFMA.FTZ R227, R154, c[0x0][0x23c], -R151.reuse ;  /* 0x00008f009ae37a23 */ /* 0x100fe20000010897 */
[----:B--2---:R-:W-:Y:S01]  /*10c60*/  F2FP.BF16.PACK_AB R136, R134, R173 ;  /* 0x000000ad8688723e */ /* 0x004fe200000010ff */
[--C-:B------:R-:W-:Y:S02]  /*10c70*/  FFMA.FTZ R224, R159, c[0x0][0x23c], -R144.reuse ;  /* 0x00008f009fe07a23 */ /* 0x100fe40000010890 */
[--C-:B------:R-:W-:Y:S03]  /*10c80*/  FFMA.FTZ R229, R157, c[0x0][0x23c], -R144.reuse ;  /* 0x00008f009de57a23 */ /* 0x100fe60000010890 */
[----:B------:R-:W-:Y:S01]  /*10c90*/  LDSM.16.MT88.4 R156, [R193+0xf800] ;  /* 0x00f80000c19c783b */ /* 0x000fe20000004200 */
[----:B------:R-:W2:Y:S01]  /*10ca0*/  MUFU.EX2 R169, R169 ;  /* 0x000000a900a97308 */ /* 0x000ea20000000800 */
        /* <DEDUP_REMOVED lines=8> */
[----:B---3--:R-:W-:Y:S01]  /*10d30*/  F2FP.BF16.PACK_AB R138, R171, R172 ;  /* 0x000000acab8a723e */ /* 0x008fe200000010ff */
[--C-:B------:R-:W-:Y:S02]  /*10d40*/  FFMA.FTZ R237, R147, c[0x0][0x23c], -R144.reuse ;  /* 0x00008f0093ed7a23 */ /* 0x100fe40000010890 */
[--C-:B------:R-:W-:Y:S02]  /*10d50*/  FFMA.FTZ R234, R145, c[0x0][0x23c], -R144.reuse ;  /* 0x00008f0091ea7a23 */ /* 0x100fe40000010890 */
[----:B------:R-:W-:Y:S01]  /*10d60*/  FFMA.FTZ R151, R146, c[0x0][0x23c], -R151 ;  /* 0x00008f0092977a23 */ /* 0x000fe20000010897 */
[----:B------:R-:W3:Y:S01]  /*10d70*/  MUFU.EX2 R135, R135 ;  /* 0x0000008700877308 */ /* 0x000ee20000000800 */
[----:B------:R-:W-:Y:S01]  /*10d80*/  FFMA.FTZ R144, R133, c[0x0][0x23c], -R144 ;  /* 0x00008f0085907a23 */ /* 0x000fe20000010890 */
[----:B--2---:R-:W-:Y:S08]  /*10d90*/  F2FP.BF16.PACK_AB R137, R169, R170 ;  /* 0x000000aaa989723e */ /* 0x004ff000000010ff */
[----:B------:R-:W2:Y:S10]  /*10da0*/  MUFU.EX2 R2, R2 ;  /* 0x0000000200027308 */ /* 0x000eb40000000800 */
[----:B------:R-:W4:Y:S01]  /*10db0*/  MUFU.EX2 R0, R0 ;  /* 0x0000000000007308 */ /* 0x000f220000000800 */
[----:B---3--:R-:W-:Y:S09]  /*10dc0*/  F2FP.BF16.PACK_AB R139, R135, R168 ;  /* 0x000000a8878b723e */ /* 0x008ff200000010ff */
[----:B------:R-:W-:Y:S01]  /*10dd0*/  MUFU.EX2 R235, R151 ;  /* 0x0000009700eb7308 */ /* 0x000fe20000000800 */
[C---:B--2---:R-:W-:Y:S02]  /*10de0*/  FMUL.FTZ R4, R2.reuse, R128 ;  /* 0x0000008002047220 */ /* 0x044fe40000410000 */
        /* <DEDUP_REMOVED lines=11> */
[C---:B-1----:R-:W-:Y:S01]  /*10ea0*/  HMMA.16816.F32.BF16 R4, R136.reuse, R12, R4 ;  /* 0x0000000c8804723c */ /* 0x042fe20000041804 */
[----:B------:R-:W-:Y:S02]  /*10eb0*/  FMUL.FTZ R17, R2, R117 ;  /* 0x0000007502117220 */ /* 0x000fe40000410000 */
[----:B------:R-:W-:Y:S01]  /*10ec0*/  LDSM.16.MT88.4 R124, [R196+0xe800] ;  /* 0x00e80000c47c783b */ /* 0x000fe20000004200 */
[C---:B------:R-:W-:Y:S02]  /*10ed0*/  FMUL.FTZ R18, R0.reuse, R118 ;  /* 0x0000007600127220 */ /* 0x040fe40000410000 */
[----:B------:R-:W-:Y:S02]  /*10ee0*/  FMUL.FTZ R19, R0, R119 ;  /* 0x0000007700137220 */ /* 0x000fe40000410000 */
[C---:B------:R-:W-:Y:S01]  /*10ef0*/  HMMA.16816.F32.BF16 R8, R136.reuse, R14, R8 ;  /* 0x0000000e8808723c */ /* 0x040fe20000041808 */
[C---:B------:R-:W-:Y:S01]  /*10f00*/  FMUL.FTZ R12, R2.reuse, R120 ;  /* 0x00000078020c7220 */ /* 0x040fe20000410000 */
[----:B------:R-:W1:Y:S01]  /*10f10*/  MUFU.EX2 R175, R175 ;  /* 0x000000af00af7308 */ /* 0x000e620000000800 */
[----:B------:R-:W-:Y:S01]  /*10f20*/  LDSM.16.MT88.4 R116, [R194+0xc800] ;  /* 0x00c80000c274783b */ /* 0x000fe20000004200 */
[C---:B------:R-:W-:Y:S02]  /*10f30*/  FMUL.FTZ R13, R2.reuse, R121 ;  /* 0x00000079020d7220 */ /* 0x040fe40000410000 */
[----:B------:R-:W-:Y:S02]  /*10f40*/  FMUL.FTZ R24, R2, R108 ;  /* 0x0000006c02187220 */ /* 0x000fe40000410000 */
[C---:B------:R-:W-:Y:S03]  /*10f50*/  FMUL.FTZ R14, R0.reuse, R122 ;  /* 0x0000007a000e7220 */ /* 0x040fe60000410000 */
[----:B--2---:R-:W-:Y:S01]  /*10f60*/  LDSM.16.MT88.4 R144, [R192+0xd800] ;  /* 0x00d80000c090783b */ /* 0x004fe20000004200 */
[----:B------:R-:W-:Y:S01]  /*10f70*/  FMUL.FTZ R15, R0, R123 ;  /* 0x0000007b000f7220 */ /* 0x000fe20000410000 */
[----:B------:R-:W-:Y:S01]  /*10f80*/  MUFU.EX2 R176, R176 ;  /* 0x000000b000b07308 */ /* 0x000fe20000000800 */
[----:B------:R-:W-:Y:S02]  /*10f90*/  FMUL.FTZ R25, R2, R109 ;  /* 0x0000006d02197220 */ /* 0x000fe40000410000 */
[C---:B------:R-:W-:Y:S02]  /*10fa0*/  FMUL.FTZ R26, R0.reuse, R110 ;  /* 0x0000006e001a7220 */ /* 0x040fe40000410000 */
[----:B------:R-:W-:Y:S01]  /*10fb0*/  FMUL.FTZ R27, R0, R111 ;  /* 0x0000006f001b7220 */ /* 0x000fe20000410000 */
[C---:B------:R-:W-:Y:S01]  /*10fc0*/  HMMA.16816.F32.BF16 R12, R136.reuse, R20, R12 ;  /* 0x00000014880c723c */ /* 0x040fe2000004180c */
[----:B------:R-:W2:Y:S01]  /*10fd0*/  LDSM.16.MT88.4 R120, [R192+0xc000] ;  /* 0x00c00000c078783b */ /* 0x000ea20000004200 */
        /* <DEDUP_REMOVED lines=30> */
[----:B------:R-:W1:Y:S01]  /*111c0*/  LDSM.16.MT88.4 R104, [R194+0xe000] ;  /* 0x00e00000c268783b */ /* 0x000e620000004200 */
[C---:B------:R-:W-:Y:S02]  /*111d0*/  FMUL.FTZ R42, R0.reuse, R42 ;  /* 0x0000002a002a7220 */ /* 0x040fe40000410000 */
[----:B------:R-:W-:Y:S02]  /*111e0*/  FMUL.FTZ R43, R0, R43 ;  /* 0x0000002b002b7220 */ /* 0x000fe40000410000 */
[C---:B--2---:R-:W-:Y:S01]  /*111f0*/  HMMA.16816.F32.BF16 R28, R136.reuse, R120, R28 ;  /* 0x00000078881c723c */ /* 0x044fe2000004181c */
        /* <DEDUP_REMOVED lines=9> */
[----:B------:R-:W2:Y:S01]  /*11290*/  MUFU.EX2 R225, R225 ;  /* 0x000000e100e17308 */ /* 0x000ea20000000800 */
        /* <DEDUP_REMOVED lines=10> */
[C---:B-1----:R-:W-:Y:S03]  /*11340*/  HMMA.16816.F32.BF16 R44, R136.reuse, R104, R44 ;  /* 0x00000068882c723c */ /* 0x042fe6000004182c */
[C---:B------:R-:W-:Y:S01]  /*11350*/  FMUL.FTZ R56, R2.reuse, R56 ;  /* 0x0000003802387220 */ /* 0x040fe20000410000 */
[----:B------:R-:W1:Y:S01]  /*11360*/  MUFU.EX2 R227, R227 ;  /* 0x000000e300e37308 */ /* 0x000e620000000800 */
        /* <DEDUP_REMOVED lines=213> */
.L_x_6836:
        /* <DEDUP_REMOVED lines=283> */
.L_x_6842:
[----:B--234-:R-:W-:Y:S05]  /*13270*/  BSYNC B0 ;  /* 0x0000000000007941 */ /* 0x01cfea0003800000 */
.L_x_6841:
        /* <DEDUP_REMOVED lines=20> */
.L_x_6844:
[----:B------:R-:W-:Y:S05]  /*133c0*/  BSYNC B0 ;  /* 0x0000000000007941 */ /* 0x000fea0003800000 */
.L_x_6843:
        /* <DEDUP_REMOVED lines=11> */
.L_x_6846:
[----:B------:R-:W-:Y:S05]  /*13480*/  BSYNC B0 ;  /* 0x0000000000007941 */ /* 0x000fea0003800000 */
.L_x_6845:
        /* <DEDUP_REMOVED lines=11> */
.L_x_6848:
[----:B------:R-:W-:Y:S05]  /*13540*/  BSYNC B0 ;  /* 0x0000000000007941 */ /* 0x000fea0003800000 */
.L_x_6847:
        /* <DEDUP_REMOVED lines=11> */
.L_x_6850:
[----:B------:R-:W-:Y:S05]  /*13600*/  BSYNC B0 ;  /* 0x0000000000007941 */ /* 0x000fea0003800000 */
.L_x_6849:
        /* <DEDUP_REMOVED lines=11> */
.L_x_6852:
[----:B------:R-:W-:Y:S05]  /*136c0*/  BSYNC B0 ;  /* 0x0000000000007941 */ /* 0x000fea0003800000 */
.L_x_6851:
        /* <DEDUP_REMOVED lines=11> */
.L_x_6854:
[----:B------:R-:W-:Y:S05]  /*13780*/  BSYNC B0 ;  /* 0x0000000000007941 */ /* 0x000fea0003800000 */
.L_x_6853:
        /* <DEDUP_REMOVED lines=11> */
.L_x_6856:
[----:B------:R-:W-:Y:S05]  /*13840*/  BSYNC B0 ;  /* 0x0000000000007941 */ /* 0x000fea0003800000 */
.L_x_6855:
        /* <DEDUP_REMOVED lines=12> */
.L_x_6857:
        /* <DEDUP_REMOVED lines=15> */
.L_x_7879:


//--------------------- .text._ZN5flash24flash_fwd_splitkv_kernelI23Flash_fwd_kernel_traitsILi192ELi64ELi64ELi4ELb0ELb0EN7cutlass10bfloat16_tE19Flash_kernel_traitsILi192ELi64ELi64ELi4ES3_EELb0ELb1ELb0ELb0ELb1ELb0ELb1ELb1EEEvNS_16Flash_fwd_paramsE --------------------------
	.section	.text._ZN5flash24flash_fwd_splitkv_kernelI23Flash_fwd_kernel_traitsILi192ELi64ELi64ELi4ELb0ELb0EN7cutlass10bfloat16_tE19Flash_kernel_traitsILi192ELi64ELi64ELi4ES3_EELb0ELb1ELb0ELb0ELb1ELb0ELb1ELb1EEEvNS_16Flash_fwd_paramsE,"ax",@progbits
	.sectioninfo	@"SHI_REGISTERS=243"
	.align	128
        .global         _ZN5flash24flash_fwd_splitkv_kernelI23Flash_fwd_kernel_traitsILi192ELi64ELi64ELi4ELb0ELb0EN7cutlass10bfloat16_tE19Flash_kernel_traitsILi192ELi64ELi64ELi4ES3_EELb0ELb1ELb0ELb0ELb1ELb0ELb1ELb1EEEvNS_16Flash_fwd_paramsE
        .type           _ZN5flash24flash_fwd_splitkv_kernelI23Flash_fwd_kernel_traitsILi192ELi64ELi64ELi4ELb0ELb0EN7cutlass10bfloat16_tE19Flash_kernel_traitsILi192ELi64ELi64ELi4ES3_EELb0ELb1ELb0ELb0ELb1ELb0ELb1ELb1EEEvNS_16Flash_fwd_paramsE,@function
        .size           _ZN5flash24flash_fwd_splitkv_kernelI23Flash_fwd_kernel_traitsILi192ELi64ELi64ELi4ELb0ELb0EN7cutlass10bfloat16_tE19Flash_kernel_traitsILi192ELi64ELi64ELi4ES3_EELb0ELb1ELb0ELb0ELb1ELb0ELb1ELb1EEEvNS_16Flash_fwd_paramsE,(.L_x_7815 - _ZN5flash24flash_fwd_splitkv_kernelI23Flash_fwd_kernel_traitsILi192ELi64ELi64ELi4ELb0ELb0EN7cutlass10bfloat16_tE19Flash_kernel_traitsILi192ELi64ELi64ELi4ES3_EELb0ELb1ELb0ELb0ELb1ELb0ELb1ELb1EEEvNS_16Flash_fwd_paramsE)
        .other          _ZN5flash24flash_fwd_splitkv_kernelI23Flash_fwd_kernel_traitsILi192ELi64ELi64ELi4ELb0ELb0EN7cutlass10bfloat16_tE19Flash_kernel_traitsILi192ELi64ELi64ELi4ES3_EELb0ELb1ELb0ELb0ELb1ELb0ELb1ELb1EEEvNS_16Flash_fwd_paramsE,@"STO_CUDA_ENTRY STV_DEFAULT"
_ZN5flash24flash_fwd_splitkv_kernelI23Flash_fwd_kernel_traitsILi192ELi64ELi64ELi4ELb0ELb0EN7cutlass10bfloat16_tE19Flash_kernel_traitsILi192ELi64ELi64ELi4ES3_EELb0ELb1ELb0ELb0ELb1ELb0ELb1ELb1EEEvNS_16Flash_fwd_paramsE:
.text._ZN5flash24flash_fwd_splitkv_kernelI23Flash_fwd_kernel_traitsILi192ELi64ELi64ELi4ELb0ELb0EN7cutlass10bfloat16_tE19Flash_kernel_traitsILi192ELi64ELi64ELi4ES3_EELb0ELb1ELb0ELb0ELb1ELb0ELb1ELb1EEEvNS_16Flash_fwd_paramsE:
        /* <DEDUP_REMOVED lines=29> */
[----:B---34-:R-:W-:Y:S05]  /*01d0*/  CALL.REL.NOINC `($_ZN5flash24flash_fwd_splitkv_kernelI23Flash_fwd_kernel_traitsILi192ELi64ELi64ELi4ELb0ELb0EN7cutlass10bfloat16_tE19Flash_kernel_traitsILi192ELi64ELi64ELi4ES3_EELb0ELb1ELb0ELb0ELb1ELb0ELb1ELb1EEEvNS_16Flash_fwd_paramsE$_ZN5flash30compute_attn_1rowblock_splitkvI23Flash_fwd_kernel_traitsILi192ELi64ELi64ELi4ELb0ELb0EN7cutlass10bfloat16_tE19Flash_kernel_traitsILi192ELi64ELi64ELi4ES3_EELb0ELb1ELb0ELb0ELb1ELb0ELb1ELb1ENS_16Flash_fwd_paramsEEEvRKT8_iiiii) ;  /* 0x0000002000007944 */ /* 0x018fea0003c00000 */
[----:B------:R-:W-:Y:S05]  /*01e0*/  BSYNC B3 ;  /* 0x0000000000037941 */ /* 0x000fea0003800000 */
.L_x_6858:
[----:B------:R-:W-:Y:S05]  /*01f0*/  EXIT ;  /* 0x000000000000794d */ /* 0x000fea0003800000 */
        .type           $_ZN5flash24flash_fwd_splitkv_kernelI23Flash_fwd_kernel_traitsILi192ELi64ELi64ELi4ELb0ELb0EN7cutlass10bfloat16_tE19Flash_kernel_traitsILi192ELi64ELi64ELi4ES3_EELb0ELb1ELb0ELb0ELb1ELb0ELb1ELb1EEEvNS_16Flash_fwd_paramsE$_ZN5flash30compute_attn_1rowblock_splitkvI23Flash_fwd_kernel_traitsILi192ELi64ELi64ELi4ELb0ELb0EN7cutlass10bfloat16_tE19Flash_kernel_traitsILi192ELi64ELi64ELi4ES3_EELb0ELb1ELb0ELb0ELb1ELb0ELb1ELb1ENS_16Flash_fwd_paramsEEEvRKT8_iiiii,@function
        .size           $_ZN5flash24flash_fwd_splitkv_kernelI23Flash_fwd_kernel_traitsILi192ELi64ELi64ELi4ELb0ELb0EN7cutlass10bfloat16_tE19Flash_kernel_traitsILi192ELi64ELi64ELi4ES3_EELb0ELb1ELb0ELb0ELb1ELb0ELb1ELb1EEEvNS_16Flash_fwd_paramsE$_ZN5flash30compute_attn_1rowblock_splitkvI23Flash_fwd_kernel_traitsILi192ELi64ELi64ELi4ELb0ELb0EN7cutlass10bfloat16_tE19Flash_kernel_traitsILi192ELi64ELi64ELi4ES3_EELb0ELb1ELb0ELb0ELb1ELb0ELb1ELb1ENS_16Flash_fwd_paramsEEEvRKT8_iiiii,($__internal_30_$__cuda_sm70_shflsync_bfly_p - $_ZN5flash24flash_fwd_splitkv_kernelI23Flash_fwd_kernel_traitsILi192ELi64ELi64ELi4ELb0ELb0EN7cutlass10bfloat16_tE19Flash_kernel_traitsILi192ELi64ELi64ELi4ES3_EELb0ELb1ELb0ELb0ELb1ELb0ELb1ELb1EEEvNS_16Flash_fwd_paramsE$_ZN5flash30compute_attn_1rowblock_splitkvI23Flash_fwd_kernel_traitsILi192ELi64ELi64ELi4ELb0ELb0EN7cutlass10bfloat16_tE19Flash_kernel_traitsILi192ELi64ELi64ELi4ES3_EELb0ELb1ELb0ELb0ELb1ELb0ELb1ELb1ENS_16Flash_fwd_paramsEEEvRKT8_iiiii)
$_ZN5flash24flash_fwd_splitkv_kernelI23Flash_fwd_kernel_traitsILi192ELi64ELi64ELi4ELb0ELb0EN7cutlass10bfloat16_tE19Flash_kernel_traitsILi192ELi64ELi64ELi4ES3_EELb0ELb1ELb0ELb0ELb1ELb0ELb1ELb1EEEvNS_16Flash_fwd_paramsE$_ZN5flash30compute_attn_1rowblock_splitkvI23Flash_fwd_kernel_traitsILi192ELi64ELi64ELi4ELb0ELb0EN7cutlass10bfloat16_tE19Flash_kernel_traitsILi192ELi64ELi64ELi4ES3_EELb0ELb1ELb0ELb0ELb1ELb0ELb1ELb1ENS_16Flash_fwd_paramsEEEvRKT8_iiiii:
        /* <DEDUP_REMOVED lines=20> */
.L_x_6860:
[----:B------:R-:W-:Y:S05]  /*0340*/  BSYNC B0 ;  /* 0x0000000000007941 */ /* 0x000fea0003800000 */
.L_x_6859:
        /* <DEDUP_REMOVED lines=17> */
.L_x_6862:
[----:B------:R4:W5:Y:S02]  /*0460*/  LD.E R0, [R22.64+0xb8] ;  /* 0x0000b80616007980 */ /* 0x000964000c101900 */
.L_x_6863:
[----:B------:R-:W-:Y:S05]  /*0470*/  BSYNC B0 ;  /* 0x0000000000007941 */ /* 0x000fea0003800000 */
.L_x_6861:
        /* <DEDUP_REMOVED lines=10> */
.L_x_6865:
[----:B------:R-:W2:Y:S01]  /*0520*/  LD.E.64 R2, [R22.64+0x108] ;  /* 0x0001080616027980 */ /* 0x000ea2000c101b00 */
[----:B------:R-:W-:Y:S01]  /*0530*/  BSSY B0, `(.L_x_6867) ;  /* 0x0000006000007945 */ /* 0x000fe20003800000 */
[----:B------:R-:W-:Y:S01]  /*0540*/  IMAD.MOV.U32 R0, RZ, RZ, RZ ;  /* 0x000000ffff007224 */ /* 0x000fe200078e00ff */
[----:B--2---:R-:W-:-:S04]  /*0550*/  ISETP.NE.U32.AND P0, PT, R2, RZ, PT ;  /* 0x000000ff0200720c */ /* 0x004fc80003f05070 */
[----:B------:R-:W-:-:S13]  /*0560*/  ISETP.NE.AND.EX P0, PT, R3, RZ, PT, P0 ;  /* 0x000000ff0300720c */ /* 0x000fda0003f05300 */
[----:B------:R-:W-:Y:S05]  /*0570*/  @!P0 BRA `(.L_x_6868) ;  /* 0x0000001000008947 */ /* 0x000fea0003800000 */
[----:B------:R1:W5:Y:S02]  /*0580*/  LD.E R0, [R22.64+0xbc] ;  /* 0x0000bc0616007980 */ /* 0x000364000c101900 */
.L_x_6868:
[----:B------:R-:W-:Y:S05]  /*0590*/  BSYNC B0 ;  /* 0x0000000000007941 */ /* 0x000fea0003800000 */
.L_x_6867:
[----:B-----5:R-:W-:Y:S02]  /*05a0*/  IADD3 R59, R75, R0, RZ ;  /* 0x000000004b3b7210 */ /* 0x020fe40007ffe0ff */
.L_x_6866:
[----:B------:R-:W-:Y:S05]  /*05b0*/  BSYNC B1 ;  /* 0x0000000000017941 */ /* 0x000fea0003800000 */
.L_x_6864:
[----:B------:R-:W-:Y:S01]  /*05c0*/  IMAD.SHL.U32 R67, R205, 0x40, RZ ;  /* 0x00000040cd437824 */ /* 0x000fe200078e00ff */
[----:B------:R-:W-:Y:S01]  /*05d0*/  MOV R2, R204 ;  /* 0x000000cc00027202 */ /* 0x000fe20000000f00 */
[----:B------:R-:W-:-:S03]  /*05e0*/  IMAD.MOV.U32 R3, RZ, RZ, 0x0 ;  /* 0x00000000ff037424 */ /* 0x000fc600078e00ff */
[----:B------:R-:W-:-:S13]  /*05f0*/  ISETP.GT.AND P0, PT, R206, R67, PT ;  /* 0x00000043ce00720c */ /* 0x000fda0003f04270 */
[----:B------:R-:W-:Y:S05]  /*0600*/  @!P0 RET.REL.NODEC R2 `(_ZN5flash24flash_fwd_splitkv_kernelI23Flash_fwd_kernel_traitsILi192ELi64ELi64ELi4ELb0ELb0EN7cutlass10bfloat16_tE19Flash_kernel_traitsILi192ELi64ELi64ELi4ES3_EELb0ELb1ELb0ELb0ELb1ELb0ELb1ELb1EEEvNS_16Flash_fwd_paramsE) ;  /* 0xfffff9f002008950 */ /* 0x000fea0003c3ffff */
        /* <DEDUP_REMOVED lines=57> */
[----:B------:R-:W5:Y:S04]  /*09a0*/  LD.E.64 R6, [R22.64+0x78] ;  /* 0x0000780616067980 */ /* 0x000f68000c101b00 */
[----:B------:R-:W5:Y:S01]  /*09b0*/  LD.E.64 R10, [R22.64+0xa8] ;  /* 0x0000a806160a7980 */ /* 0x000f62000c101b00 */
[----:B------:R-:W-:Y:S01]  /*09c0*/  SHF.R.S32.HI R5, RZ, 0x1f, R58 ;  /* 0x0000001fff057819 */ /* 0x000fe2000001143a */
[----:B------:R-:W-:Y:S01]  /*09d0*/  IMAD.MOV.U32 R205, RZ, RZ, 0x0 ;  /* 0x00000000ffcd7424 */ /* 0x000fe200078e00ff */
[----:B------:R-:W-:-:S02]  /*09e0*/  LOP3.LUT P6, RZ, R58, 0xf, RZ, 0xc0, !PT ;  /* 0x0000000f3aff7812 */ /* 0x000fc400078cc0ff */
[----:B------:R-:W-:-:S04]  /*09f0*/  LEA.HI R8, R5, R58, RZ, 0x4 ;  /* 0x0000003a05087211 */ /* 0x000fc800078f20ff */
[----:B------:R-:W-:Y:S02]  /*0a00*/  LOP3.LUT R5, R8, 0x3ffffff0, RZ, 0xc0, !PT ;  /* 0x3ffffff008057812 */ /* 0x000fe400078ec0ff */
[----:B------:R-:W-:-:S03]  /*0a10*/  SHF.R.S32.HI R8, RZ, 0x4, R8 ;  /* 0x00000004ff087819 */ /* 0x000fc60000011408 */
[----:B------:R-:W-:Y:S01]  /*0a20*/  IMAD.IADD R5, R58, 0x1, -R5 ;  /* 0x000000013a057824 */ /* 0x000fe200078e0a05 */
[----:B------:R-:W-:Y:S01]  /*0a30*/  IADD3 R14, R8, 0x18, RZ ;  /* 0x00000018080e7810 */ /* 0x000fe20007ffe0ff */
[----:B--2---:R-:W-:-:S04]  /*0a40*/  IMAD R2, R2, UR8, R209 ;  /* 0x0000000802027c24 */ /* 0x004fc8000f8e02d1 */
[----:B---3--:R-:W-:Y:S02]  /*0a50*/  IMAD R2, R2, R4, R207 ;  /* 0x0000000402027224 */ /* 0x008fe400078e02cf */
[----:B------:R-:W-:Y:S02]  /*0a60*/  IMAD.SHL.U32 R4, R5, 0x4, RZ ;  /* 0x0000000405047824 */ /* 0x000fe400078e00ff */
[--C-:B------:R-:W-:Y:S01]  /*0a70*/  IMAD R3, R3, R2, R67.reuse ;  /* 0x0000000203037224 */ /* 0x100fe200078e0243 */
[----:B------:R-:W-:Y:S01]  /*0a80*/  IADD3 R2, R8, 0x8, RZ ;  /* 0x0000000808027810 */ /* 0x000fe20007ffe0ff */
[----:B------:R-:W-:Y:S01]  /*0a90*/  IMAD.IADD R67, R206, 0x1, -R67 ;  /* 0x00000001ce437824 */ /* 0x000fe200078e0a43 */
[--C-:B------:R-:W-:Y:S01]  /*0aa0*/  SHF.R.S32.HI R5, RZ, 0x1f, R4.reuse ;  /* 0x0000001fff057819 */ /* 0x100fe20000011404 */
[----:B----4-:R-:W-:Y:S01]  /*0ab0*/  IMAD R0, R3, R0, RZ ;  /* 0x0000000003007224 */ /* 0x010fe200078e02ff */
[----:B------:R-:W-:Y:S02]  /*0ac0*/  SHF.R.S32.HI R9, RZ, 0x1f, R3 ;  /* 0x0000001fff097819 */ /* 0x000fe40000011403 */
[-C--:B------:R-:W-:Y:S01]  /*0ad0*/  ISETP.GE.AND P2, PT, R2, R67.reuse, PT ;  /* 0x000000430200720c */ /* 0x080fe20003f46270 */
[----:B------:R-:W-:Y:S01]  /*0ae0*/  IMAD.WIDE R12, R8, 0xc0, R4 ;  /* 0x000000c0080c7825 */ /* 0x000fe200078e0204 */
[----:B------:R-:W-:-:S02]  /*0af0*/  ISETP.GE.OR P5, PT, R2, R67, P6 ;  /* 0x000000430200720c */ /* 0x000fc400037a6670 */
[----:B------:R-:W-:Y:S02]  /*0b00*/  IADD3 R2, R8, 0x10, RZ ;  /* 0x0000001008027810 */ /* 0x000fe40007ffe0ff */
[----:B------:R-:W-:Y:S02]  /*0b10*/  IADD3 R5, P0, R0, R12, RZ ;  /* 0x0000000c00057210 */ /* 0x000fe40007f1e0ff */
[----:B------:R-:W-:Y:S02]  /*0b20*/  ISETP.GE.AND P3, PT, R8, R67, PT ;  /* 0x000000430800720c */ /* 0x000fe40003f66270 */
[----:B------:R-:W-:Y:S02]  /*0b30*/  LEA.HI.X.SX32 R0, R0, R13, 0x1, P0 ;  /* 0x0000000d00007211 */ /* 0x000fe400000f0eff */
[----:B------:R-:W-:Y:S02]  /*0b40*/  IADD3 R3, P0, R3, R8, RZ ;  /* 0x0000000803037210 */ /* 0x000fe40007f1e0ff */
[----:B-----5:R-:W-:-:S02]  /*0b50*/  LEA R4, P1, R5, R6, 0x2 ;  /* 0x0000000605047211 */ /* 0x020fc400078210ff */
[----:B------:R-:W-:Y:S02]  /*0b60*/  LEA.HI.X.SX32 R9, R8, R9, 0x1, P0 ;  /* 0x0000000908097211 */ /* 0x000fe400000f0eff */
[----:B------:R-:W-:Y:S02]  /*0b70*/  LEA R6, P0, R3, R10, 0x2 ;  /* 0x0000000a03067211 */ /* 0x000fe400078010ff */
[----:B------:R-:W-:Y:S02]  /*0b80*/  LEA.HI.X R5, R5, R7, R0, 0x2, P1 ;  /* 0x0000000705057211 */ /* 0x000fe400008f1400 */
[----:B------:R-:W-:Y:S01]  /*0b90*/  LEA.HI.X R7, R3, R11, R9, 0x2, P0 ;  /* 0x0000000b03077211 */ /* 0x000fe200000f1409 */
[----:B------:R-:W-:Y:S01]  /*0ba0*/  @!P5 IMAD.MOV.U32 R3, RZ, RZ, -0x800000 ;  /* 0xff800000ff03d424 */ /* 0x000fe200078e00ff */
[-C--:B------:R-:W-:Y:S01]  /*0bb0*/  ISETP.GE.AND P1, PT, R2, R67.reuse, PT ;  /* 0x000000430200720c */ /* 0x080fe20003f26270 */
[----:B------:R1:W-:Y:S01]  /*0bc0*/  @!P3 ST.E.128 [R4.64], RZ ;  /* 0x000000ff0400b985 */ /* 0x0003e2000c101d06 */
[----:B------:R-:W-:-:S02]  /*0bd0*/  ISETP.GE.AND P0, PT, R14, R67, PT ;  /* 0x000000430e00720c */ /* 0x000fc40003f06270 */
[-C--:B------:R-:W-:Y:S01]  /*0be0*/  ISETP.GE.OR P4, PT, R2, R67.reuse, P6 ;  /* 0x000000430200720c */ /* 0x080fe20003786670 */
[----:B------:R1:W-:Y:S01]  /*0bf0*/  @!P3 ST.E.128 [R4.64+0x100], RZ ;  /* 0x000100ff0400b985 */ /* 0x0003e2000c101d06 */
[C---:B------:R-:W-:Y:S02]  /*0c00*/  IADD3 R12, R8.reuse, 0x20, RZ ;  /* 0x00000020080c7810 */ /* 0x040fe40007ffe0ff */
[C---:B------:R-:W-:Y:S01]  /*0c10*/  IADD3 R10, R8.reuse, 0x28, RZ ;  /* 0x00000028080a7810 */ /* 0x040fe20007ffe0ff */
[----:B------:R1:W-:Y:S01]  /*0c20*/  @!P3 ST.E.128 [R4.64+0x200], RZ ;  /* 0x000200ff0400b985 */ /* 0x0003e2000c101d06 */
[C---:B------:R-:W-:Y:S02]  /*0c30*/  IADD3 R2, R8.reuse, 0x30, RZ ;  /* 0x0000003008027810 */ /* 0x040fe40007ffe0ff */
[----:B------:R-:W-:Y:S01]  /*0c40*/  IADD3 R0, R8, 0x38, RZ ;  /* 0x0000003808007810 */ /* 0x000fe20007ffe0ff */
[----:B------:R1:W-:Y:S01]  /*0c50*/  @!P2 ST.E.128 [R4.64+0x1800], RZ ;  /* 0x001800ff0400a985 */ /* 0x0003e2000c101d06 */
[----:B------:R-:W-:-:S03]  /*0c60*/  ISETP.GE.AND P3, PT, R12, R67, PT ;  /* 0x000000430c00720c */ /* 0x000fc60003f66270 */
[----:B------:R1:W-:Y:S01]  /*0c70*/  @!P2 ST.E.128 [R4.64+0x1900], RZ ;  /* 0x001900ff0400a985 */ /* 0x0003e2000c101d06 */
[----:B------:R-:W-:-:S03]  /*0c80*/  @!P4 IMAD.MOV.U32 R19, RZ, RZ, -0x800000 ;  /* 0xff800000ff13c424 */ /* 0x000fc600078e00ff */
[----:B------:R1:W-:Y:S01]  /*0c90*/  @!P2 ST.E.128 [R4.64+0x1a00], RZ ;  /* 0x001a00ff0400a985 */ /* 0x0003e2000c101d06 */
[----:B------:R-:W-:-:S03]  /*0ca0*/  ISETP.GE.AND P2, PT, R10, R67, PT ;  /* 0x000000430a00720c */ /* 0x000fc60003f46270 */
[----:B------:R1:W-:Y:S04]  /*0cb0*/  @!P1 ST.E.128 [R4.64+0x3000], RZ ;  /* 0x003000ff04009985 */ /* 0x0003e8000c101d06 */
[----:B------:R1:W-:Y:S04]  /*0cc0*/  @!P1 ST.E.128 [R4.64+0x3100], RZ ;  /* 0x003100ff04009985 */ /* 0x0003e8000c101d06 */
        /* <DEDUP_REMOVED lines=9> */
[----:B------:R-:W-:-:S03]  /*0d60*/  ISETP.GE.OR P3, PT, R14, R67, P6 ;  /* 0x000000430e00720c */ /* 0x000fc60003766670 */
[----:B------:R1:W-:Y:S04]  /*0d70*/  @!P2 ST.E.128 [R4.64+0x7800], RZ ;  /* 0x007800ff0400a985 */ /* 0x0003e8000c101d06 */
[----:B------:R1:W-:Y:S04]  /*0d80*/  @!P2 ST.E.128 [R4.64+0x7900], RZ ;  /* 0x007900ff0400a985 */ /* 0x0003e8000c101d06 */
[----:B------:R1:W-:Y:S01]  /*0d90*/  @!P2 ST.E.128 [R4.64+0x7a00], RZ ;  /* 0x007a00ff0400a985 */ /* 0x0003e2000c101d06 */
[----:B------:R-:W-:Y:S01]  /*0da0*/  ISETP.GE.OR P2, PT, R12, R67, P6 ;  /* 0x000000430c00720c */ /* 0x000fe20003746670 */
[----:B------:R-:W-:-:S02]  /*0db0*/  @!P3 IMAD.MOV.U32 R15, RZ, RZ, -0x800000 ;  /* 0xff800000ff0fb424 */ /* 0x000fc400078e00ff */
        /* <DEDUP_REMOVED lines=10> */
[----:B------:R1:W-:Y:S01]  /*0e60*/  @!P5 ST.E [R6.64+0x20], R3 ;  /* 0x000020030600d985 */ /* 0x0003e2000c101906 */
[-C--:B------:R-:W-:Y:S02]  /*0e70*/  ISETP.GE.OR P5, PT, R8, R67.reuse, P6 ;  /* 0x000000430800720c */ /* 0x080fe400037a6670 */
[----:B------:R-:W-:Y:S01]  /*0e80*/  ISETP.GE.OR P6, PT, R0, R67, P6 ;  /* 0x000000430000720c */ /* 0x000fe200037c6670 */
[----:B------:R1:W-:Y:S04]  /*0e90*/  @!P4 ST.E [R6.64+0x40], R19 ;  /* 0x000040130600c985 */ /* 0x0003e8000c101906 */
[----:B------:R1:W-:Y:S02]  /*0ea0*/  @!P3 ST.E [R6.64+0x60], R15 ;  /* 0x0000600f0600b985 */ /* 0x0003e4000c101906 */
[----:B------:R-:W-:-:S02]  /*0eb0*/  @!P0 IMAD.MOV.U32 R9, RZ, RZ, -0x800000 ;  /* 0xff800000ff098424 */ /* 0x000fc400078e00ff */
[----:B------:R1:W-:Y:S02]  /*0ec0*/  @!P2 ST.E [R6.64+0x80], R13 ;  /* 0x0000800d0600a985 */ /* 0x0003e4000c101906 */
[----:B------:R-:W-:Y:S02]  /*0ed0*/  @!P5 IMAD.MOV.U32 R17, RZ, RZ, -0x800000 ;  /* 0xff800000ff11d424 */ /* 0x000fe400078e00ff */
[----:B------:R1:W-:Y:S04]  /*0ee0*/  @!P1 ST.E [R6.64+0xa0], R11 ;  /* 0x0000a00b06009985 */ /* 0x0003e8000c101906 */
[----:B------:R1:W-:Y:S04]  /*0ef0*/  @!P0 ST.E [R6.64+0xc0], R9 ;  /* 0x0000c00906008985 */ /* 0x0003e8000c101906 */
[----:B------:R1:W-:Y:S01]  /*0f00*/  @!P5 ST.E [R6.64], R17 ;  /* 0x000000110600d985 */ /* 0x0003e2000c101906 */
[----:B------:R-:W-:Y:S05]  /*0f10*/  @P6 RET.REL.NODEC R204 `(_ZN5flash24flash_fwd_splitkv_kernelI23Flash_fwd_kernel_traitsILi192ELi64ELi64ELi4ELb0ELb0EN7cutlass10bfloat16_tE19Flash_kernel_traitsILi192ELi64ELi64ELi4ES3_EELb0ELb1ELb0ELb0ELb1ELb0ELb1ELb1EEEvNS_16Flash_fwd_paramsE) ;  /* 0xfffff0e0cc006950 */ /* 0x000fea0003c3ffff */
[----:B-1----:R-:W-:Y:S02]  /*0f20*/  MOV R3, 0xff800000 ;  /* 0xff80000000037802 */ /* 0x002fe40000000f00 */
[----:B------:R-:W-:-:S03]  /*0f30*/  MOV R205, 0x0 ;  /* 0x0000000000cd7802 */ /* 0x000fc60000000f00 */
[----:B------:R1:W-:Y:S01]  /*0f40*/  ST.E [R6.64+0xe0], R3 ;  /* 0x0000e00306007985 */ /* 0x0003e2000c101906 */
[----:B------:R-:W-:Y:S05]  /*0f50*/  RET.REL.NODEC R204 `(_ZN5flash24flash_fwd_splitkv_kernelI23Flash_fwd_kernel_traitsILi192ELi64ELi64ELi4ELb0ELb0EN7cutlass10bfloat16_tE19Flash_kernel_traitsILi192ELi64ELi64ELi4ES3_EELb0ELb1ELb0ELb0ELb1ELb0ELb1ELb1EEEvNS_16Flash_fwd_paramsE) ;  /* 0xfffff0a0cc007950 */ /* 0x000fea0003c3ffff */
.L_x_6869:
        /* <DEDUP_REMOVED lines=25> */
[----:B------:R-:W4:Y:S04]  /*10f0*/  LD.E.64 R18, [R22.64+0x20] ;  /* 0x0000200616127980 */ /* 0x000f28000c101b00 */
[----:B------:R-:W3:Y:S04]  /*1100*/  LD.E.64 R136, [R22.64+0x38] ;  /* 0x0000380616887980 */ /* 0x000ee8000c101b00 */
[----:B------:R-:W3:Y:S04]  /*1110*/  LD.E.64 R14, [R22.64+0x50] ;  /* 0x00005006160e7980 */ /* 0x000ee8000c101b00 */
[----:B------:R1:W5:Y:S04]  /*1120*/  LD.E.64 R20, [R22.64+0x58] ;  /* 0x0000580616147980 */ /* 0x000368000c101b00 */
[----:B------:R1:W5:Y:S01]  /*1130*/  LD.E.64 R138, [R22.64+0x40] ;  /* 0x00004006168a7980 */ /* 0x000362000c101b00 */
[----:B--2---:R-:W-:-:S04]  /*1140*/  IABS R4, R0 ;  /* 0x0000000000047213 */ /* 0x004fc80000000000 */
[----:B------:R-:W2:Y:S08]  /*1150*/  I2F.RP R7, R4 ;  /* 0x0000000400077306 */ /* 0x000eb00000209400 */
[----:B--2--5:R-:W2:Y:S02]  /*1160*/  MUFU.RCP R10, R7 ;  /* 0x00000007000a7308 */ /* 0x024ea40000001000 */
[----:B--2---:R-:W-:-:S06]  /*1170*/  IADD3 R10, R10, 0xffffffe, RZ ;  /* 0x0ffffffe0a0a7810 */ /* 0x004fcc0007ffe0ff */
[----:B------:R-:W2:Y:S01]  /*1180*/  F2I.FTZ.U32.TRUNC.NTZ R11, R10 ;  /* 0x0000000a000b7305 */ /* 0x000ea2000021f000 */
[----:B------:R-:W-:Y:S01]  /*1190*/  IABS R2, R0 ;  /* 0x0000000000027213 */ /* 0x000fe20000000000 */
        /* <DEDUP_REMOVED lines=19> */
[----:B------:R-:W-:-:S06]  /*12d0*/  IMAD.WIDE R2, R9, 0x4, R210 ;  /* 0x0000000409027825 */ /* 0x000fcc00078e02d2 */
[----:B------:R1:W2:Y:S01]  /*12e0*/  LD.E R3, [R2.64] ;  /* 0x0000000602037980 */ /* 0x0002a2000c101900 */
[----:B---3--:R-:W-:-:S04]  /*12f0*/  IABS R8, R6 ;  /* 0x0000000600087213 */ /* 0x008fc80000000000 */
[----:B------:R-:W3:Y:S08]  /*1300*/  I2F.RP R12, R8 ;  /* 0x00000008000c7306 */ /* 0x000ef00000209400 */
[----:B---3--:R-:W3:Y:S02]  /*1310*/  MUFU.RCP R4, R12 ;  /* 0x0000000c00047308 */ /* 0x008ee40000001000 */
[----:B---3--:R-:W-:-:S06]  /*1320*/  IADD3 R4, R4, 0xffffffe, RZ ;  /* 0x0ffffffe04047810 */ /* 0x008fcc0007ffe0ff */
[----:B------:R-:W1:Y:S01]  /*1330*/  F2I.FTZ.U32.TRUNC.NTZ R25, R4 ;  /* 0x0000000400197305 */ /* 0x000e62000021f000 */
        /* <DEDUP_REMOVED lines=19> */
[----:B------:R-:W-:Y:S01]  /*1470*/  IMAD R8, R137, R0, RZ ;  /* 0x0000000089087224 */ /* 0x000fe200078e02ff */
[----:B------:R-:W-:-:S04]  /*1480*/  SHF.R.S32.HI R13, RZ, 0x1f, R0 ;  /* 0x0000001fff0d7819 */ /* 0x000fc80000011400 */
[----:B------:R-:W-:Y:S02]  /*1490*/  @!P0 IMAD.MOV R4, RZ, RZ, -R4 ;  /* 0x000000ffff048224 */ /* 0x000fe400078e0a04 */
[----:B------:R-:W-:Y:S01]  /*14a0*/  IMAD R8, R136, R13, R8 ;  /* 0x0000000d88087224 */ /* 0x000fe200078e0208 */
[----:B------:R-:W-:-:S05]  /*14b0*/  @!P1 LOP3.LUT R4, RZ, R6, RZ, 0x33, !PT ;  /* 0x00000006ff049212 */ /* 0x000fca00078e33ff */
[----:B------:R-:W-:Y:S01]  /*14c0*/  IMAD R6, R15, R4, RZ ;  /* 0x000000040f067224 */ /* 0x000fe200078e02ff */
[----:B--2---:R-:W-:Y:S01]  /*14d0*/  SHF.R.S32.HI R2, RZ, 0x1f, R3 ;  /* 0x0000001fff027819 */ /* 0x004fe20000011403 */
[----:B----4-:R-:W-:-:S04]  /*14e0*/  IMAD R7, R19, R3, RZ ;  /* 0x0000000313077224 */ /* 0x010fc800078e02ff */
[C---:B------:R-:W-:Y:S02]  /*14f0*/  IMAD R7, R18.reuse, R2, R7 ;  /* 0x0000000212077224 */ /* 0x040fe400078e0207 */
[----:B------:R-:W-:-:S05]  /*1500*/  IMAD.WIDE.U32 R18, R18, R3, RZ ;  /* 0x0000000312127225 */ /* 0x000fca00078e00ff */
[----:B------:R-:W-:Y:S01]  /*1510*/  IADD3 R19, R19, R7, RZ ;  /* 0x0000000713137210 */ /* 0x000fe20007ffe0ff */
[----:B------:R-:W-:-:S04]  /*1520*/  IMAD R7, R11, R3, RZ ;  /* 0x000000030b077224 */ /* 0x000fc800078e02ff */
[----:B------:R-:W-:Y:S01]  /*1530*/  IMAD.WIDE.U32 R18, R0, R136, R18 ;  /* 0x0000008800127225 */ /* 0x000fe200078e0012 */
[----:B------:R-:W-:-:S04]  /*1540*/  SHF.R.S32.HI R11, RZ, 0x1f, R4 ;  /* 0x0000001fff0b7819 */ /* 0x000fc80000011404 */
[----:B------:R-:W-:Y:S01]  /*1550*/  IADD3 R19, R19, R8, RZ ;  /* 0x0000000813137210 */ /* 0x000fe20007ffe0ff */
[----:B------:R-:W-:-:S04]  /*1560*/  IMAD.WIDE.U32 R8, R10, R3, RZ ;  /* 0x000000030a087225 */ /* 0x000fc800078e00ff */
[----:B------:R-:W-:Y:S02]  /*1570*/  IMAD R3, R14, R11, R6 ;  /* 0x0000000b0e037224 */ /* 0x000fe400078e0206 */
[----:B------:R-:W-:Y:S02]  /*1580*/  IMAD R7, R10, R2, R7 ;  /* 0x000000020a077224 */ /* 0x000fe400078e0207 */
[----:B------:R-:W-:-:S03]  /*1590*/  IMAD.WIDE.U32 R14, R4, R14, R18 ;  /* 0x0000000e040e7225 */ /* 0x000fc600078e0012 */
[----:B------:R-:W-:Y:S01]  /*15a0*/  IADD3 R25, R9, R7, RZ ;  /* 0x0000000709197210 */ /* 0x000fe20007ffe0ff */
[----:B------:R-:W-:Y:S01]  /*15b0*/  IMAD.MOV.U32 R6, RZ, RZ, R8 ;  /* 0x000000ffff067224 */ /* 0x000fe200078e0008 */
[----:B------:R-:W-:Y:S01]  /*15c0*/  MOV R2, R14 ;  /* 0x0000000e00027202 */ /* 0x000fe20000000f00 */
[----:B------:R-:W-:Y:S01]  /*15d0*/  IMAD.IADD R3, R15, 0x1, R3 ;  /* 0x000000010f037824 */ /* 0x000fe200078e0203 */
[----:B------:R-:W-:Y:S05]  /*15e0*/  BRA `(.L_x_6872) ;  /* 0x000004f000007947 */ /* 0x000fea0003800000 */
.L_x_6871:
        /* <DEDUP_REMOVED lines=20> */
[----:B------:R-:W-:Y:S01]  /*1730*/  IMAD.HI.U32 R2, R5, R0, RZ ;  /* 0x0000000005027227 */ /* 0x000fe200078e00ff */
[----:B------:R-:W-:-:S03]  /*1740*/  @!P3 SHF.R.S32.HI R6, RZ, 0x1f, R11 ;  /* 0x0000001fff06b819 */ /* 0x000fc6000001140b */
[----:B------:R-:W-:Y:S02]  /*1750*/  IMAD R0, R2, R7, R0 ;  /* 0x0000000702007224 */ /* 0x000fe400078e0200 */
[----:B---3--:R-:W-:-:S03]  /*1760*/  @!P3 IMAD R5, R137, R11, RZ ;  /* 0x0000000b8905b224 */ /* 0x008fc600078e02ff */
[----:B------:R-:W-:Y:S01]  /*1770*/  ISETP.GT.U32.AND P0, PT, R3, R0, PT ;  /* 0x000000000300720c */ /* 0x000fe20003f04070 */
[----:B------:R-:W-:Y:S02]  /*1780*/  @!P3 IMAD R5, R6, R136, R5 ;  /* 0x000000880605b224 */ /* 0x000fe400078e0205 */
[----:B------:R-:W-:Y:S01]  /*1790*/  @!P3 IMAD.WIDE.U32 R26, R136, R11, RZ ;  /* 0x0000000b881ab225 */ /* 0x000fe200078e00ff */
[----:B-----5:R-:W-:-:S03]  /*17a0*/  @!P3 SHF.R.S32.HI R6, RZ, 0x1f, R10 ;  /* 0x0000001fff06b819 */ /* 0x020fc6000001140a */
[----:B------:R-:W-:Y:S01]  /*17b0*/  @P3 IMAD.IADD R7, R11, 0x1, R12 ;  /* 0x000000010b073824 */ /* 0x000fe200078e020c */
[----:B------:R-:W-:Y:S01]  /*17c0*/  @!P3 IADD3 R27, R27, R5, RZ ;  /* 0x000000051b1bb210 */ /* 0x000fe20007ffe0ff */
[----:B------:R-:W-:Y:S02]  /*17d0*/  @!P3 IMAD R5, R25, R10, RZ ;  /* 0x0000000a1905b224 */ /* 0x000fe400078e02ff */
[-C--:B------:R-:W-:Y:S02]  /*17e0*/  @P3 IMAD R9, R137, R7.reuse, RZ ;  /* 0x0000000789093224 */ /* 0x080fe400078e02ff */
[----:B------:R-:W-:Y:S01]  /*17f0*/  @P3 IMAD.WIDE.U32 R30, R136, R7, RZ ;  /* 0x00000007881e3225 */ /* 0x000fe200078e00ff */
[----:B------:R-:W-:-:S03]  /*1800*/  @!P0 IADD3 R0, R0, -R3, RZ ;  /* 0x8000000300008210 */ /* 0x000fc60007ffe0ff */
[C---:B------:R-:W-:Y:S02]  /*1810*/  @!P3 IMAD R5, R24.reuse, R6, R5 ;  /* 0x000000061805b224 */ /* 0x040fe400078e0205 */
[----:B------:R-:W-:Y:S01]  /*1820*/  @!P3 IMAD.WIDE.U32 R24, R24, R10, R26 ;  /* 0x0000000a1818b225 */ /* 0x000fe200078e001a */
[----:B------:R-:W-:-:S03]  /*1830*/  ISETP.GE.U32.AND P2, PT, R0, R3, PT ;  /* 0x000000030000720c */ /* 0x000fc60003f46070 */
[----:B------:R-:W-:Y:S02]  /*1840*/  @P3 IMAD.IADD R9, R31, 0x1, R9 ;  /* 0x000000011f093824 */ /* 0x000fe400078e0209 */
[----:B------:R-:W-:Y:S01]  /*1850*/  @!P3 IMAD.IADD R9, R25, 0x1, R5 ;  /* 0x000000011909b824 */ /* 0x000fe200078e0205 */
[----:B------:R-:W-:Y:S02]  /*1860*/  LEA R5, R133, 0xffffffc0, 0x6 ;  /* 0xffffffc085057811 */ /* 0x000fe400078e30ff */
[----:B------:R-:W-:Y:S02]  /*1870*/  @P3 MOV R8, R30 ;  /* 0x0000001e00083202 */ /* 0x000fe40000000f00 */
[----:B------:R-:W-:Y:S01]  /*1880*/  LOP3.LUT R0, R207, R4, RZ, 0x3c, !PT ;  /* 0x00000004cf007212 */ /* 0x000fe200078e3cff */
[----:B------:R-:W-:Y:S01]  /*1890*/  IMAD R7, R137, R5, RZ ;  /* 0x0000000589077224 */ /* 0x000fe200078e02ff */
[----:B------:R-:W-:Y:S02]  /*18a0*/  @!P3 MOV R8, R24 ;  /* 0x000000180008b202 */ /* 0x000fe40000000f00 */
[----:B------:R-:W-:-:S02]  /*18b0*/  SHF.R.S32.HI R13, RZ, 0x1f, R5 ;  /* 0x0000001fff0d7819 */ /* 0x000fc40000011405 */
[----:B------:R-:W-:Y:S02]  /*18c0*/  ISETP.GE.AND P1, PT, R0, RZ, PT ;  /* 0x000000ff0000720c */ /* 0x000fe40003f26270 */
[----:B------:R-:W-:Y:S01]  /*18d0*/  @!P0 IADD3 R2, R2, 0x1, RZ ;  /* 0x0000000102028810 */ /* 0x000fe20007ffe0ff */
[----:B------:R-:W-:Y:S01]  /*18e0*/  IMAD R7, R13, R136, R7 ;  /* 0x000000880d077224 */ /* 0x000fe200078e0207 */
[----:B------:R-:W-:Y:S01]  /*18f0*/  ISETP.NE.AND P0, PT, R4, RZ, PT ;  /* 0x000000ff0400720c */ /* 0x000fe20003f05270 */
[----:B------:R-:W-:Y:S01]  /*1900*/  IMAD.WIDE.U32 R8, R136, R5, R8 ;  /* 0x0000000588087225 */ /* 0x000fe200078e0008 */
[----:B------:R-:W-:Y:S02]  /*1910*/  @P2 IADD3 R2, R2, 0x1, RZ ;  /* 0x0000000102022810 */ /* 0x000fe40007ffe0ff */
[----:B------:R-:W-:Y:S01]  /*1920*/  @!P3 SHF.R.S32.HI R3, RZ, 0x1f, R11 ;  /* 0x0000001fff03b819 */ /* 0x000fe2000001140b */
[----:B----4-:R-:W-:Y:S01]  /*1930*/  @!P3 IMAD R6, R139, R11, RZ ;  /* 0x0000000b8b06b224 */ /* 0x010fe200078e02ff */
[----:B------:R-:W-:-:S02]  /*1940*/  IADD3 R9, R9, R7, RZ ;  /* 0x0000000709097210 */ /* 0x000fc40007ffe0ff */
[----:B------:R-:W-:Y:S01]  /*1950*/  MOV R7, R2 ;  /* 0x0000000200077202 */ /* 0x000fe20000000f00 */
[----:B------:R-:W-:Y:S02]  /*1960*/  @!P3 IMAD R3, R3, R138, R6 ;  /* 0x0000008a0303b224 */ /* 0x000fe400078e0206 */
[----:B------:R-:W-:Y:S01]  /*1970*/  @!P3 IMAD.WIDE.U32 R26, R138, R11, RZ ;  /* 0x0000000b8a1ab225 */ /* 0x000fe200078e00ff */
[----:B------:R-:W-:-:S03]  /*1980*/  @P3 IADD3 R11, R11, R12, RZ ;  /* 0x0000000c0b0b3210 */ /* 0x000fc60007ffe0ff */
[----:B------:R-:W-:Y:S01]  /*1990*/  @!P1 IMAD.MOV R7, RZ, RZ, -R7 ;  /* 0x000000ffff079224 */ /* 0x000fe200078e0a07 */
[----:B------:R-:W-:Y:S01]  /*19a0*/  @!P0 LOP3.LUT R7, RZ, R4, RZ, 0x33, !PT ;  /* 0x00000004ff078212 */ /* 0x000fe200078e33ff */
[----:B------:R-:W-:Y:S01]  /*19b0*/  @!P3 IMAD.IADD R27, R27, 0x1, R3 ;  /* 0x000000011b1bb824 */ /* 0x000fe200078e0203 */
[----:B------:R-:W-:Y:S01]  /*19c0*/  @!P3 SHF.R.S32.HI R3, RZ, 0x1f, R10 ;  /* 0x0000001fff03b819 */ /* 0x000fe2000001140a */
[----:B------:R-:W-:Y:S02]  /*19d0*/  @!P3 IMAD R0, R19, R10, RZ ;  /* 0x0000000a1300b224 */ /* 0x000fe400078e02ff */
[-C--:B------:R-:W-:Y:S02]  /*19e0*/  @P3 IMAD R25, R139, R11.reuse, RZ ;  /* 0x0000000b8b193224 */ /* 0x080fe400078e02ff */
[----:B------:R-:W-:Y:S01]  /*19f0*/  @P3 IMAD.WIDE.U32 R30, R138, R11, RZ ;  /* 0x0000000b8a1e3225 */ /* 0x000fe200078e00ff */
[----:B------:R-:W-:-:S03]  /*1a00*/  SHF.R.S32.HI R11, RZ, 0x1f, R7 ;  /* 0x0000001fff0b7819 */ /* 0x000fc60000011407 */
[----:B------:R-:W-:Y:S02]  /*1a10*/  IMAD R2, R15, R7, RZ ;  /* 0x000000070f027224 */ /* 0x000fe400078e02ff */
[C---:B------:R-:W-:Y:S02]  /*1a20*/  @!P3 IMAD R0, R18.reuse, R3, R0 ;  /* 0x000000031200b224 */ /* 0x040fe400078e0200 */
        /* <DEDUP_REMOVED lines=11> */
.L_x_6872:
[----:B-1----:R-:W-:Y:S05]  /*1ae0*/  BSYNC B0 ;  /* 0x0000000000007941 */ /* 0x002fea0003800000 */
.L_x_6870:
        /* <DEDUP_REMOVED lines=11> */
[----:B------:R-:W-:-:S04]  /*1ba0*/  IMAD.IADD R66, R58, 0x1, -R19 ;  /* 0x000000013a427824 */ /* 0x000fc800078e0a13 */
[----:B------:R-:W-:-:S05]  /*1bb0*/  IMAD.SHL.U32 R18, R66, 0x8, RZ ;  /* 0x0000000842127824 */ /* 0x000fca00078e00ff */
[----:B------:R-:W-:Y:S02]  /*1bc0*/  IADD3 R24, P0, R18, R6, RZ ;  /* 0x0000000612187210 */ /* 0x000fe40007f1e0ff */
[----:B------:R-:W-:Y:S01]  /*1bd0*/  SHF.R.S32.HI R19, RZ, 0x1f, R18 ;  /* 0x0000001fff137819 */ /* 0x000fe20000011412 */
[----:B------:R-:W-:-:S04]  /*1be0*/  IMAD R13, R13, R138, RZ ;  /* 0x0000008a0d0d7224 */ /* 0x000fc800078e02ff */
[----:B------:R-:W-:Y:S02]  /*1bf0*/  IMAD.X R25, R19, 0x1, R25, P0 ;  /* 0x0000000113197824 */ /* 0x000fe400000e0619 */
[C---:B------:R-:W-:Y:S02]  /*1c00*/  IMAD R13, R0.reuse, R139, R13 ;  /* 0x0000008b000d7224 */ /* 0x040fe400078e020d */
[----:B-1----:R-:W-:Y:S01]  /*1c10*/  IMAD.WIDE.U32 R28, R0, R138, R24 ;  /* 0x0000008a001c7225 */ /* 0x002fe200078e0018 */
[----:B------:R-:W-:-:S04]  /*1c20*/  SHF.R.S32.HI R74, RZ, 0x1f, R209 ;  /* 0x0000001fff4a7819 */ /* 0x000fc800000114d1 */
[----:B------:R-:W-:Y:S01]  /*1c30*/  IADD3 R29, R29, R13, RZ ;  /* 0x0000000d1d1d7210 */ /* 0x000fe20007ffe0ff */
[----:B------:R-:W-:Y:S01]  /*1c40*/  IMAD R6, R21, R4, RZ ;  /* 0x0000000415067224 */ /* 0x000fe200078e02ff */
[----:B------:R-:W-:-:S03]  /*1c50*/  SHF.R.S32.HI R156, RZ, 0x3, R156 ;  /* 0x00000003ff9c7819 */ /* 0x000fc6000001149c */
[-C--:B------:R-:W-:Y:S01]  /*1c60*/  IMAD R6, R11, R20.reuse, R6 ;  /* 0x000000140b067224 */ /* 0x080fe200078e0206 */
[----:B------:R-:W-:Y:S01]  /*1c70*/  SHF.R.S32.HI R157, RZ, 0x1f, R156 ;  /* 0x0000001fff9d7819 */ /* 0x000fe2000001149c */
[----:B------:R-:W-:-:S04]  /*1c80*/  IMAD.WIDE.U32 R28, R4, R20, R28 ;  /* 0x00000014041c7225 */ /* 0x000fc800078e001c */
[-C--:B------:R-:W-:Y:S02]  /*1c90*/  IMAD R199, R137, R156.reuse, RZ ;  /* 0x0000009c89c77224 */ /* 0x080fe400078e02ff */
[----:B------:R-:W-:Y:S02]  /*1ca0*/  IMAD.IADD R29, R29, 0x1, R6 ;  /* 0x000000011d1d7824 */ /* 0x000fe400078e0206 */
[----:B------:R-:W-:Y:S02]  /*1cb0*/  IMAD R203, R139, R156, RZ ;  /* 0x0000009c8bcb7224 */ /* 0x000fe400078e02ff */
[C---:B------:R-:W-:Y:S02]  /*1cc0*/  IMAD R199, R157.reuse, R136, R199 ;  /* 0x000000889dc77224 */ /* 0x040fe400078e02c7 */
[-C--:B------:R-:W-:Y:S02]  /*1cd0*/  IMAD R203, R157, R138.reuse, R203 ;  /* 0x0000008a9dcb7224 */ /* 0x080fe400078e02cb */
[----:B------:R-:W-:-:S05]  /*1ce0*/  IMAD.WIDE.U32 R28, R156, R138, R28 ;  /* 0x0000008a9c1c7225 */ /* 0x000fca00078e001c */
[----:B------:R-:W-:Y:S02]  /*1cf0*/  IADD3 R203, R29, R203, RZ ;  /* 0x000000cb1dcb7210 */ /* 0x000fe40007ffe0ff */
[CC--:B------:R-:W-:Y:S02]  /*1d00*/  LEA.HI R64, R7.reuse, R58.reuse, RZ, 0x5 ;  /* 0x0000003a07407211 */ /* 0x0c0fe400078f28ff */
[----:B------:R-:W-:Y:S02]  /*1d10*/  LEA.HI R68, R7, R58, RZ, 0x4 ;  /* 0x0000003a07447211 */ /* 0x000fe400078f20ff */
[----:B------:R-:W-:Y:S02]  /*1d20*/  LOP3.LUT R65, R64, 0xffffffe0, RZ, 0xc0, !PT ;  /* 0xffffffe040417812 */ /* 0x000fe400078ec0ff */
[----:B------:R-:W-:Y:S01]  /*1d30*/  LOP3.LUT R73, R68, 0xfffffff0, RZ, 0xc0, !PT ;  /* 0xfffffff044497812 */ /* 0x000fe200078ec0ff */
[C---:B------:R-:W-:Y:S01]  /*1d40*/  IMAD.SHL.U32 R71, R136.reuse, 0x10, RZ ;  /* 0x0000001088477824 */ /* 0x040fe200078e00ff */
[----:B------:R-:W-:Y:S01]  /*1d50*/  SHF.L.U64.HI R72, R136, 0x4, R137 ;  /* 0x0000000488487819 */ /* 0x000fe20000010289 */
[C---:B------:R-:W-:Y:S01]  /*1d60*/  IMAD.SHL.U32 R69, R138.reuse, 0x10, RZ ;  /* 0x000000108a457824 */ /* 0x040fe200078e00ff */
[----:B------:R-:W-:Y:S01]  /*1d70*/  SHF.L.U64.HI R70, R138, 0x4, R139 ;  /* 0x000000048a467819 */ /* 0x000fe2000001028b */
[C---:B------:R-:W-:Y:S01]  /*1d80*/  IMAD.IADD R65, R58.reuse, 0x1, -R65 ;  /* 0x000000013a417824 */ /* 0x040fe200078e0a41 */
[----:B------:R-:W-:Y:S01]  /*1d90*/  SHF.R.S32.HI R64, RZ, 0x5, R64 ;  /* 0x00000005ff407819 */ /* 0x000fe20000011440 */
[----:B------:R-:W-:Y:S01]  /*1da0*/  IMAD.IADD R73, R58, 0x1, -R73 ;  /* 0x000000013a497824 */ /* 0x000fe200078e0a49 */
[----:B------:R-:W-:-:S02]  /*1db0*/  SHF.R.S32.HI R68, RZ, 0x4, R68 ;  /* 0x00000004ff447819 */ /* 0x000fc40000011444 */
[----:B------:R-:W-:Y:S01]  /*1dc0*/  SHF.L.U32 R76, R66, 0x2, RZ ;  /* 0x00000002424c7819 */ /* 0x000fe200000006ff */
        /* <DEDUP_REMOVED lines=10> */
[----:B------:R-:W-:Y:S01]  /*1e70*/  IMAD R0, R27, R207, RZ ;  /* 0x000000cf1b007224 */ /* 0x000fe200078e02ff */
[----:B------:R-:W-:Y:S02]  /*1e80*/  SHF.R.S32.HI R13, RZ, 0x1f, R207 ;  /* 0x0000001fff0d7819 */ /* 0x000fe400000114cf */
[----:B------:R-:W-:-:S02]  /*1e90*/  IADD3.X R17, R19, R17, RZ, P0, !PT ;  /* 0x0000001113117210 */ /* 0x000fc400007fe4ff */
[----:B------:R-:W-:Y:S01]  /*1ea0*/  IADD3 R2, P0, R18, R2, RZ ;  /* 0x0000000212027210 */ /* 0x000fe20007f1e0ff */
[----:B------:R-:W-:Y:S02]  /*1eb0*/  IMAD R0, R26, R13, R0 ;  /* 0x0000000d1a007224 */ /* 0x000fe400078e0200 */
[----:B------:R-:W-:-:S04]  /*1ec0*/  IMAD.WIDE.U32 R158, R207, R26, R16 ;  /* 0x0000001acf9e7225 */ /* 0x000fc800078e0010 */
[----:B------:R-:W-:Y:S01]  /*1ed0*/  IMAD.X R3, R19, 0x1, R3, P0 ;  /* 0x0000000113037824 */ /* 0x000fe200000e0603 */
[----:B------:R-:W-:Y:S02]  /*1ee0*/  IADD3 R159, R159, R0, RZ ;  /* 0x000000009f9f7210 */ /* 0x000fe40007ffe0ff */
[----:B------:R-:W-:Y:S01]  /*1ef0*/  SHF.R.S32.HI R0, RZ, 0x1f, R75 ;  /* 0x0000001fff007819 */ /* 0x000fe2000001144b */
[----:B------:R-:W-:-:S03]  /*1f00*/  IMAD.WIDE.U32 R2, R156, R136, R2 ;  /* 0x000000889c027225 */ /* 0x000fc600078e0002 */
[----:B------:R-:W-:Y:S01]  /*1f10*/  LEA.HI R0, R0, R75, RZ, 0x6 ;  /* 0x0000004b00007211 */ /* 0x000fe200078f30ff */
[----:B------:R-:W-:-:S03]  /*1f20*/  IMAD.IADD R199, R3, 0x1, R199 ;  /* 0x0000000103c77824 */ /* 0x000fc600078e02c7 */
[----:B------:R-:W-:Y:S02]  /*1f30*/  SHF.R.S32.HI R3, RZ, 0x6, R0 ;  /* 0x00000006ff037819 */ /* 0x000fe40000011400 */
[----:B----4-:R-:W-:Y:S02]  /*1f40*/  LEA R202, P0, R28, R8, 0x1 ;  /* 0x000000081cca7211 */ /* 0x010fe400078008ff */
[----:B------:R-:W-:Y:S02]  /*1f50*/  IMNMX R94, R198, R3, !PT ;  /* 0x00000003c65e7217 */ /* 0x000fe40007800200 */
[----:B------:R-:W-:Y:S02]  /*1f60*/  SHF.L.U32 R25, R156, 0x6, RZ ;  /* 0x000000069c197819 */ /* 0x000fe400000006ff */
[----:B------:R-:W-:Y:S02]  /*1f70*/  LEA.HI.X R203, R28, R9, R203, 0x1, P0 ;  /* 0x000000091ccb7211 */ /* 0x000fe400000f0ccb */
[----:B------:R-:W-:Y:S01]  /*1f80*/  ISETP.GT.AND P0, PT, R133, R94, PT ;  /* 0x0000005e8500720c */ /* 0x000fe20003f04270 */
[----:B------:R-:W-:Y:S01]  /*1f90*/  IMAD.WIDE R16, R205, 0x40, R156 ;  /* 0x00000040cd107825 */ /* 0x000fe200078e029c */
[----:B------:R-:W-:-:S02]  /*1fa0*/  LOP3.LUT R25, R25, 0x1c0, RZ, 0xc0, !PT ;  /* 0x000001c019197812 */ /* 0x000fc400078ec0ff */
[----:B------:R-:W-:Y:S01]  /*1fb0*/  LEA.HI R10, R7, R58, RZ, 0x6 ;  /* 0x0000003a070a7211 */ /* 0x000fe200078f30ff */
[----:B------:R-:W-:Y:S01]  /*1fc0*/  IMAD R155, R17, R160, RZ ;  /* 0x000000a0119b7224 */ /* 0x000fe200078e02ff */
[----:B------:R-:W-:Y:S02]  /*1fd0*/  LOP3.LUT R21, R25, 0x38, R18, 0xf8, !PT ;  /* 0x0000003819157812 */ /* 0x000fe400078ef812 */
[----:B------:R-:W-:Y:S01]  /*1fe0*/  SHF.R.U32.HI R154, RZ, 0x3, R25 ;  /* 0x00000003ff9a7819 */ /* 0x000fe20000011619 */
[----:B------:R-:W-:Y:S01]  /*1ff0*/  IMAD.SHL.U32 R13, R10, 0x8, RZ ;  /* 0x000000080a0d7824 */ /* 0x000fe200078e00ff */
[----:B------:R-:W-:Y:S01]  /*2000*/  LEA R200, P1, R2, R14, 0x1 ;  /* 0x0000000e02c87211 */ /* 0x000fe200078208ff */
[C---:B------:R-:W-:Y:S01]  /*2010*/  IMAD R155, R16.reuse, R161, R155 ;  /* 0x000000a1109b7224 */ /* 0x040fe200078e029b */
[----:B------:R-:W-:Y:S01]  /*2020*/  LOP3.LUT R154, R21, R154, RZ, 0x3c, !PT ;  /* 0x0000009a159a7212 */ /* 0x000fe200078e3cff */
[----:B------:R-:W-:Y:S01]  /*2030*/  IMAD.WIDE.U32 R158, R16, R160, R158 ;  /* 0x000000a0109e7225 */ /* 0x000fe200078e009e */
[----:B------:R-:W-:-:S02]  /*2040*/  LEA.HI.X R199, R2, R15, R199, 0x1, P1 ;  /* 0x0000000f02c77211 */ /* 0x000fc400008f0cc7 */
[----:B------:R-:W-:Y:S01]  /*2050*/  LOP3.LUT R154, R154, 0xfffffe00, R13, 0xf8, !PT ;  /* 0xfffffe009a9a7812 */ /* 0x000fe200078ef80d */
[----:B------:R-:W-:Y:S01]  /*2060*/  IMAD.IADD R155, R159, 0x1, R155 ;  /* 0x000000019f9b7824 */ /* 0x000fe200078e029b */
[----:B------:R-:W-:Y:S01]  /*2070*/  @!P4 MOV R12, RZ ;  /* 0x000000ff000cc202 */ /* 0x000fe20000000f00 */
[----:B------:R-:W-:Y:S05]  /*2080*/  @!P0 BRA `(.L_x_6873) ;  /* 0x000083b000008947 */ /* 0x000fea0003800000 */
[----:B------:R-:W2:Y:S04]  /*2090*/  LD.E.64 R28, [R22.64+0x120] ;  /* 0x00012006161c7980 */ /* 0x000ea8000c101b00 */
[----:B------:R-:W3:Y:S04]  /*20a0*/  LD.E.64 R30, [R22.64+0x118] ;  /* 0x00011806161e7980 */ /* 0x000ee8000c101b00 */
[----:B------:R-:W4:Y:S04]  /*20b0*/  LD.E.64 R166, [R22.64+0x130] ;  /* 0x0001300616a67980 */ /* 0x000f28000c101b00 */
[----:B------:R-:W3:Y:S04]  /*20c0*/  LD.E.64 R168, [R22.64+0x128] ;  /* 0x0001280616a87980 */ /* 0x000ee8000c101b00 */
[----:B------:R-:W3:Y:S04]  /*20d0*/  LD.E.64 R24, [R22.64+0x140] ;  /* 0x0001400616187980 */ /* 0x000ee8000c101b00 */
[----:B------:R-:W3:Y:S04]  /*20e0*/  LD.E.64 R20, [R22.64+0x138] ;  /* 0x0001380616147980 */ /* 0x000ee8000c101b00 */
[----:B------:R-:W3:Y:S04]  /*20f0*/  LD.E R10, [R22.64+0xd0] ;  /* 0x0000d006160a7980 */ /* 0x000ee8000c101900 */
[----:B------:R-:W3:Y:S04]  /*2100*/  LD.E.64 R16, [R22.64+0x110] ;  /* 0x0001100616107980 */ /* 0x000ee8000c101b00 */
[----:B------:R-:W3:Y:S04]  /*2110*/  LD.E.64 R14, [R22.64+0x108] ;  /* 0x00010806160e7980 */ /* 0x000ee8000c101b00 */
[----:B------:R-:W3:Y:S04]  /*2120*/  LD.E.64 R8, [R22.64+0x150] ;  /* 0x0001500616087980 */ /* 0x000ee8000c101b00 */
[----:B------:R-:W3:Y:S01]  /*2130*/  LD.E.64 R6, [R22.64+0x148] ;  /* 0x0001480616067980 */ /* 0x000ee2000c101b00 */
[----:B------:R-:W-:Y:S01]  /*2140*/  SHF.R.S32.HI R13, RZ, 0x1f, R75 ;  /* 0x0000001fff0d7819 */ /* 0x000fe2000001144b */
[----:B------:R-:W-:Y:S01]  /*2150*/  IMAD.SHL.U32 R78, R138, 0x20, RZ ;  /* 0x000000208a4e7824 */ /* 0x000fe200078e00ff */
[C---:B------:R-:W-:Y:S01]  /*2160*/  SHF.L.U32 R92, R136.reuse, 0x5, RZ ;  /* 0x00000005885c7819 */ /* 0x040fe200000006ff */
[----:B------:R-:W-:Y:S01]  /*2170*/  IMAD R77, R139, 0x60, RZ ;  /* 0x000000608b4d7824 */ /* 0x000fe200078e02ff */
[----:B------:R-:W-:Y:S01]  /*2180*/  SHF.L.U64.HI R93, R136, 0x5, R137 ;  /* 0x00000005885d7819 */ /* 0x000fe20000010289 */
[C---:B------:R-:W-:Y:S01]  /*2190*/  IMAD.WIDE.U32 R164, R138.reuse, 0x60, RZ ;  /* 0x000000608aa47825 */ /* 0x040fe200078e00ff */
[----:B------:R-:W-:-:S02]  /*21a0*/  SHF.L.U64.HI R79, R138, 0x5, R139 ;  /* 0x000000058a4f7819 */ /* 0x000fc4000001028b */
[----:B------:R-:W-:Y:S01]  /*21b0*/  IADD3 R152, R156, 0x10, RZ ;  /* 0x000000109c987810 */ /* 0x000fe20007ffe0ff */
[----:B------:R-:W-:Y:S01]  /*21c0*/  IMAD.MOV.U32 R124, RZ, RZ, R200 ;  /* 0x000000ffff7c7224 */ /* 0x000fe200078e00c8 */
[----:B------:R-:W-:Y:S01]  /*21d0*/  SHF.L.U64.HI R79, R78, 0x1, R79 ;  /* 0x000000014e4f7819 */ /* 0x000fe2000001024f */
[----:B------:R-:W-:Y:S01]  /*21e0*/  IMAD.MOV.U32 R125, RZ, RZ, R199 ;  /* 0x000000ffff7d7224 */ /* 0x000fe200078e00c7 */
[C---:B------:R-:W-:Y:S01]  /*21f0*/  IADD3 R151, R156.reuse, 0x20, RZ ;  /* 0x000000209c977810 */ /* 0x040fe20007ffe0ff */
[----:B------:R-:W-:Y:S01]  /*2200*/  IMAD.MOV.U32 R127, RZ, RZ, R202 ;  /* 0x000000ffff7f7224 */ /* 0x000fe200078e00ca */
[----:B------:R-:W-:Y:S01]  /*2210*/  IADD3 R150, R156, 0x30, RZ ;  /* 0x000000309c967810 */ /* 0x000fe20007ffe0ff */
[----:B------:R-:W-:Y:S01]  /*2220*/  IMAD.SHL.U32 R78, R78, 0x2, RZ ;  /* 0x000000024e4e7824 */ /* 0x000fe200078e00ff */
[----:B------:R-:W-:Y:S01]  /*2230*/  MOV R126, R203 ;  /* 0x000000cb007e7202 */ /* 0x000fe20000000f00 */
[----:B------:R-:W-:Y:S02]  /*2240*/  IMAD.IADD R77, R165, 0x1, R77 ;  /* 0x00000001a54d7824 */ /* 0x000fe400078e024d */
[----:B--2---:R-:W-:-:S04]  /*2250*/  IMAD R3, R29, R209, RZ ;  /* 0x000000d11d037224 */ /* 0x004fc800078e02ff */
[----:B------:R-:W-:Y:S02]  /*2260*/  IMAD R0, R28, R74, R3 ;  /* 0x0000004a1c007224 */ /* 0x000fe400078e0203 */
[----:B------:R-:W-:Y:S01]  /*2270*/  IMAD.WIDE.U32 R28, R209, R28, R18 ;  /* 0x0000001cd11c7225 */ /* 0x000fe200078e0012 */
[----:B----4-:R-:W-:-:S03]  /*2280*/  SHF.L.U64.HI R111, R166, 0x4, R167 ;  /* 0x00000004a66f7819 */ /* 0x010fc600000102a7 */
[----:B---3--:R-:W-:Y:S01]  /*2290*/  IMAD R3, R31, R209, RZ ;  /* 0x000000d11f037224 */ /* 0x008fe200078e02ff */
[----:B------:R-:W-:Y:S01]  /*22a0*/  SHF.L.U64.HI R113, R166, 0x5, R167 ;  /* 0x00000005a6717819 */ /* 0x000fe200000102a7 */
[----:B------:R-:W-:Y:S01]  /*22b0*/  IMAD.IADD R29, R29, 0x1, R0 ;  /* 0x000000011d1d7824 */ /* 0x000fe200078e0200 */
[C---:B------:R-:W-:Y:S01]  /*22c0*/  SHF.L.U32 R96, R168.reuse, 0x4, RZ ;  /* 0x00000004a8607819 */ /* 0x040fe200000006ff */
[----:B------:R-:W-:Y:S01]  /*22d0*/  IMAD.WIDE.U32 R26, R209, R30, R18 ;  /* 0x0000001ed11a7225 */ /* 0x000fe200078e0012 */
[C-C-:B------:R-:W-:Y:S02]  /*22e0*/  SHF.L.U64.HI R95, R168.reuse, 0x4, R169.reuse ;  /* 0x00000004a85f7819 */ /* 0x140fe400000102a9 */
[----:B------:R-:W-:Y:S01]  /*22f0*/  SHF.L.U64.HI R97, R168, 0x5, R169 ;  /* 0x00000005a8617819 */ /* 0x000fe200000102a9 */
[----:B------:R-:W-:Y:S01]  /*2300*/  IMAD R0, R30, R74, R3 ;  /* 0x0000004a1e007224 */ /* 0x000fe200078e0203 */
[----:B------:R-:W-:Y:S01]  /*2310*/  SHF.R.S32.HI R3, RZ, 0x1f, R5 ;  /* 0x0000001fff037819 */ /* 0x000fe20000011405 */
[----:B------:R-:W-:-:S02]  /*2320*/  IMAD R2, R167, R5, RZ ;  /* 0x00000005a7027224 */ /* 0x000fc400078e02ff */
[----:B------:R-:W-:Y:S02]  /*2330*/  IMAD.IADD R27, R27, 0x1, R0 ;  /* 0x000000011b1b7824 */ /* 0x000fe400078e0200 */
[----:B------:R-:W-:Y:S01]  /*2340*/  IMAD R0, R169, R5, RZ ;  /* 0x00000005a9007224 */ /* 0x000fe200078e02ff */
[----:B------:R-:W-:Y:S01]  /*2350*/  LEA.HI R147, R10, R10, RZ, 0x1 ;  /* 0x0000000a0a937211 */ /* 0x000fe200078f08ff */
[C---:B------:R-:W-:Y:S02]  /*2360*/  IMAD R2, R166.reuse, R3, R2 ;  /* 0x00000003a6027224 */ /* 0x040fe400078e0202 */
[----:B------:R-:W-:Y:S01]  /*2370*/  IMAD.WIDE.U32 R28, R166, R5, R28 ;  /* 0x00000005a61c7225 */ /* 0x000fe200078e001c */
[----:B------:R-:W-:-:S03]  /*2380*/  SHF.R.S32.HI R147, RZ, 0x1, R147 ;  /* 0x00000001ff937819 */ /* 0x000fc60000011493 */
[C---:B------:R-:W-:Y:S01]  /*2390*/  IMAD R0, R168.reuse, R3, R0 ;  /* 0x00000003a8007224 */ /* 0x040fe200078e0200 */
        /* <DEDUP_REMOVED lines=12> */
[----:B------:R-:W-:Y:S02]  /*2460*/  IMAD.IADD R21, R21, 0x1, R0 ;  /* 0x0000000115157824 */ /* 0x000fe400078e0200 */
[----:B-----5:R-:W-:Y:S02]  /*2470*/  IMAD.IADD R4, R12, 0x1, R5 ;  /* 0x000000010c047824 */ /* 0x020fe400078e0205 */
[C---:B------:R-:W-:Y:S02]  /*2480*/  IMAD R117, R13.reuse, R166, RZ ;  /* 0x000000a60d757224 */ /* 0x040fe400078e02ff */
[----:B------:R-:W-:Y:S02]  /*2490*/  IMAD R119, R13, R168, RZ ;  /* 0x000000a80d777224 */ /* 0x000fe400078e02ff */
[----:B------:R-:W-:-:S02]  /*24a0*/  IMAD R5, R156, R147, R76 ;  /* 0x000000939c057224 */ /* 0x000fc400078e024c */
[-C--:B------:R-:W-:Y:S02]  /*24b0*/  IMAD R117, R167, R3.reuse, R117 ;  /* 0x00000003a7757224 */ /* 0x080fe400078e0275 */
[----:B------:R-:W-:-:S04]  /*24c0*/  IMAD.WIDE.U32 R10, R166, R3, R24 ;  /* 0x00000003a60a7225 */ /* 0x000fc800078e0018 */
[-C--:B------:R-:W-:Y:S01]  /*24d0*/  IMAD R119, R169, R3.reuse, R119 ;  /* 0x00000003a9777224 */ /* 0x080fe200078e0277 */
[----:B------:R-:W-:Y:S01]  /*24e0*/  LEA R116, P1, R10, R16, 0x1 ;  /* 0x000000100a747211 */ /* 0x000fe200078208ff */
[----:B------:R-:W-:-:S04]  /*24f0*/  IMAD.WIDE.U32 R12, R168, R3, R20 ;  /* 0x00000003a80c7225 */ /* 0x000fc800078e0014 */
[----:B------:R-:W-:Y:S01]  /*2500*/  IMAD R4, R147, R4, RZ ;  /* 0x0000000493047224 */ /* 0x000fe200078e02ff */
[----:B------:R-:W-:Y:S01]  /*2510*/  LEA R118, P0, R12, R14, 0x1 ;  /* 0x0000000e0c767211 */ /* 0x000fe200078008ff */
[----:B------:R-:W-:Y:S01]  /*2520*/  IMAD.IADD R3, R76, 0x1, R5 ;  /* 0x000000014c037824 */ /* 0x000fe200078e0205 */
[----:B------:R-:W-:Y:S01]  /*2530*/  IADD3 R14, R18, 0x80, RZ ;  /* 0x00000080120e7810 */ /* 0x000fe20007ffe0ff */
[----:B------:R-:W-:Y:S01]  /*2540*/  IMAD.IADD R117, R11, 0x1, R117 ;  /* 0x000000010b757824 */ /* 0x000fe200078e0275 */
[C---:B------:R-:W-:Y:S01]  /*2550*/  IADD3 R0, P3, R4.reuse, R5, RZ ;  /* 0x0000000504007210 */ /* 0x040fe20007f7e0ff */
[----:B------:R-:W-:Y:S01]  /*2560*/  IMAD.IADD R119, R13, 0x1, R119 ;  /* 0x000000010d777824 */ /* 0x000fe200078e0277 */
[----:B------:R-:W-:Y:S01]  /*2570*/  IADD3 R123, P2, R4, R3, RZ ;  /* 0x00000003047b7210 */ /* 0x000fe20007f5e0ff */
[----:B------:R-:W-:Y:S01]  /*2580*/  IMAD.SHL.U32 R98, R168, 0x20, RZ ;  /* 0x00000020a8627824 */ /* 0x000fe200078e00ff */
[----:B------:R-:W-:Y:S01]  /*2590*/  SHF.R.S32.HI R2, RZ, 0x1f, R4 ;  /* 0x0000001fff027819 */ /* 0x000fe20000011404 */
[----:B------:R-:W-:Y:S01]  /*25a0*/  IMAD.SHL.U32 R153, R147, 0x10, RZ ;  /* 0x0000001093997824 */ /* 0x000fe200078e00ff */
[----:B------:R-:W-:Y:S01]  /*25b0*/  SHF.L.U32 R20, R0, 0x1, RZ ;  /* 0x0000000100147819 */ /* 0x000fe200000006ff */
[----:B------:R-:W-:Y:S01]  /*25c0*/  IMAD.SHL.U32 R122, R123, 0x2, RZ ;  /* 0x000000027b7a7824 */ /* 0x000fe200078e00ff */
[-C--:B------:R-:W-:Y:S01]  /*25d0*/  LEA.HI.X.SX32 R5, R5, R2.reuse, 0x1, P3 ;  /* 0x0000000205057211 */ /* 0x080fe200018f0eff */
[C---:B------:R-:W-:Y:S01]  /*25e0*/  IMAD.SHL.U32 R112, R166.reuse, 0x10, RZ ;  /* 0x00000010a6707824 */ /* 0x040fe200078e00ff */
[----:B------:R-:W-:Y:S01]  /*25f0*/  LEA.HI.X.SX32 R2, R3, R2, 0x1, P2 ;  /* 0x0000000203027211 */ /* 0x000fe200010f0eff */
[----:B------:R-:W-:Y:S01]  /*2600*/  IMAD.SHL.U32 R114, R166, 0x20, RZ ;  /* 0x00000020a6727824 */ /* 0x000fe200078e00ff */
[----:B------:R-:W-:Y:S01]  /*2610*/  LEA.HI.X R117, R10, R17, R117, 0x1, P1 ;  /* 0x000000110a757211 */ /* 0x000fe200008f0c75 */
[----:B------:R-:W-:Y:S01]  /*2620*/  IMAD.SHL.U32 R149, R147, 0x20, RZ ;  /* 0x0000002093957824 */ /* 0x000fe200078e00ff */
[----:B------:R-:W-:Y:S01]  /*2630*/  LEA.HI.X R119, R12, R15, R119, 0x1, P0 ;  /* 0x0000000f0c777211 */ /* 0x000fe200000f0c77 */
[----:B------:R-:W-:Y:S01]  /*2640*/  IMAD R115, R167, 0x60, RZ ;  /* 0x00000060a7737824 */ /* 0x000fe200078e02ff */
[-C--:B------:R-:W-:Y:S01]  /*2650*/  IADD3 R56, P1, R8, R20.reuse, RZ ;  /* 0x0000001408387210 */ /* 0x080fe20007f3e0ff */
[----:B------:R-:W-:Y:S01]  /*2660*/  IMAD R147, R147, 0x30, RZ ;  /* 0x0000003093937824 */ /* 0x000fe200078e02ff */
[----:B------:R-:W-:Y:S01]  /*2670*/  SHF.L.U64.HI R0, R0, 0x1, R5 ;  /* 0x0000000100007819 */ /* 0x000fe20000010205 */
[----:B------:R-:W-:Y:S01]  /*2680*/  IMAD.WIDE.U32 R166, R166, 0x60, RZ ;  /* 0x00000060a6a67825 */ /* 0x000fe200078e00ff */
[----:B------:R-:W-:-:S02]  /*2690*/  IADD3 R20, P0, R6, R20, RZ ;  /* 0x0000001406147210 */ /* 0x000fc40007f1e0ff */
[----:B------:R-:W-:Y:S01]  /*26a0*/  SHF.L.U64.HI R123, R123, 0x1, R2 ;  /* 0x000000017b7b7819 */ /* 0x000fe20000010202 */
[--C-:B------:R-:W-:Y:S01]  /*26b0*/  IMAD.X R57, R9, 0x1, R0.reuse, P1 ;  /* 0x0000000109397824 */ /* 0x100fe200008e0600 */
[-C--:B------:R-:W-:Y:S01]  /*26c0*/  IADD3 R120, P3, R8, R122.reuse, RZ ;  /* 0x0000007a08787210 */ /* 0x080fe20007f7e0ff */
[----:B------:R-:W-:Y:S01]  /*26d0*/  IMAD.X R21, R7, 0x1, R0, P0 ;  /* 0x0000000107157824 */ /* 0x000fe200000e0600 */
[----:B------:R-:W-:Y:S01]  /*26e0*/  IADD3 R122, P2, R6, R122, RZ ;  /* 0x0000007a067a7210 */ /* 0x000fe20007f5e0ff */
[----:B------:R-:W-:Y:S01]  /*26f0*/  IMAD.MOV.U32 R13, RZ, RZ, R133 ;  /* 0x000000ffff0d7224 */ /* 0x000fe200078e0085 */
        /* <DEDUP_REMOVED lines=8> */
[----:B------:R-:W-:-:S02]  /*2780*/  IADD3 R90, P3, P2, -R92, 0x40, R3 ;  /* 0x000000405c5a7810 */ /* 0x000fc40007a7e103 */
[--C-:B------:R-:W-:Y:S01]  /*2790*/  IADD3.X R89, ~R93, RZ, R0.reuse, P1, P0 ;  /* 0x000000ff5d597210 */ /* 0x100fe20000fe0500 */
[----:B------:R-:W-:Y:S01]  /*27a0*/  IMAD.IADD R143, R153, 0x1, R145 ;  /* 0x00000001998f7824 */ /* 0x000fe200078e0291 */
[----:B------:R-:W-:Y:S02]  /*27b0*/  IADD3 R84, P0, R71, R88, RZ ;  /* 0x0000005847547210 */ /* 0x000fe40007f1e0ff */
[----:B------:R-:W-:Y:S02]  /*27c0*/  IADD3.X R91, ~R93, RZ, R0, P3, P2 ;  /* 0x000000ff5d5b7210 */ /* 0x000fe40001fe4500 */
[----:B------:R-:W-:Y:S01]  /*27d0*/  IADD3 R86, P1, R71, R90, RZ ;  /* 0x0000005a47567210 */ /* 0x000fe20007f3e0ff */
[----:B------:R-:W-:Y:S01]  /*27e0*/  IMAD.X R85, R72, 0x1, R89, P0 ;  /* 0x0000000148557824 */ /* 0x000fe200000e0659 */
[----:B------:R-:W-:Y:S02]  /*27f0*/  IADD3 R101, P3, P2, R96, R96, R96 ;  /* 0x0000006060657210 */ /* 0x000fe40007a7e060 */
[----:B------:R-:W-:-:S02]  /*2800*/  IADD3.X R87, R72, R91, RZ, P1, !PT ;  /* 0x0000005b48577210 */ /* 0x000fc40000ffe4ff */
[C---:B------:R-:W-:Y:S02]  /*2810*/  IADD3 R83, P1, R71.reuse, R86, RZ ;  /* 0x0000005647537210 */ /* 0x040fe40007f3e0ff */
[----:B------:R-:W-:Y:S02]  /*2820*/  IADD3 R81, P0, R71, R84, RZ ;  /* 0x0000005447517210 */ /* 0x000fe40007f1e0ff */
[----:B------:R-:W-:Y:S01]  /*2830*/  IADD3.X R102, R95, R95, R95, P3, P2 ;  /* 0x0000005f5f667210 */ /* 0x000fe20001fe445f */
[----:B------:R-:W-:Y:S01]  /*2840*/  IMAD.X R82, R72, 0x1, R87, P1 ;  /* 0x0000000148527824 */ /* 0x000fe200008e0657 */
[C-C-:B------:R-:W-:Y:S02]  /*2850*/  IADD3 R99, P5, P4, -R98.reuse, 0x40, R101.reuse ;  /* 0x0000004062637810 */ /* 0x140fe40007cbe165 */
[----:B------:R-:W-:Y:S02]  /*2860*/  IADD3 R101, P3, P2, -R98, 0x80, R101 ;  /* 0x0000008062657810 */ /* 0x000fe40007a7e165 */
[----:B------:R-:W-:-:S02]  /*2870*/  IADD3 R146, R153, 0x80, RZ ;  /* 0x0000008099927810 */ /* 0x000fc40007ffe0ff */
[----:B------:R-:W-:Y:S02]  /*2880*/  IADD3.X R80, R72, R85, RZ, P0, !PT ;  /* 0x0000005548507210 */ /* 0x000fe400007fe4ff */
[----:B------:R-:W-:Y:S01]  /*2890*/  IADD3.X R100, ~R97, RZ, R102, P5, P4 ;  /* 0x000000ff61647210 */ /* 0x000fe20002fe8566 */
[----:B------:R-:W-:Y:S01]  /*28a0*/  IMAD.IADD R144, R153, 0x1, R146 ;  /* 0x0000000199907824 */ /* 0x000fe200078e0292 */
[----:B------:R-:W-:Y:S02]  /*28b0*/  IADD3.X R102, ~R97, RZ, R102, P3, P2 ;  /* 0x000000ff61667210 */ /* 0x000fe40001fe4566 */
[-C--:B------:R-:W-:Y:S01]  /*28c0*/  IADD3 R105, P0, R101, R96.reuse, RZ ;  /* 0x0000006065697210 */ /* 0x080fe20007f1e0ff */
[----:B------:R-:W-:Y:S01]  /*28d0*/  IMAD.IADD R142, R153, 0x1, R144 ;  /* 0x00000001998e7824 */ /* 0x000fe200078e0290 */
[-C--:B------:R-:W-:Y:S02]  /*28e0*/  IADD3 R103, P1, R99, R96.reuse, RZ ;  /* 0x0000006063677210 */ /* 0x080fe40007f3e0ff */
[----:B------:R-:W-:Y:S01]  /*28f0*/  SHF.L.U64.HI R111, R112, 0x1, R111 ;  /* 0x00000001706f7819 */ /* 0x000fe2000001026f */
[--C-:B------:R-:W-:Y:S01]  /*2900*/  IMAD.X R106, R102, 0x1, R95.reuse, P0 ;  /* 0x00000001666a7824 */ /* 0x100fe200000e065f */
[-C--:B------:R-:W-:Y:S01]  /*2910*/  IADD3 R110, P0, R105, R96.reuse, RZ ;  /* 0x00000060696e7210 */ /* 0x080fe20007f1e0ff */
[----:B------:R-:W-:Y:S01]  /*2920*/  IMAD.X R104, R100, 0x1, R95, P1 ;  /* 0x0000000164687824 */ /* 0x000fe200008e065f */
[----:B------:R-:W-:Y:S01]  /*2930*/  IADD3 R108, P1, R103, R96, RZ ;  /* 0x00000060676c7210 */ /* 0x000fe20007f3e0ff */
[----:B------:R-:W-:Y:S01]  /*2940*/  IMAD.SHL.U32 R112, R112, 0x2, RZ ;  /* 0x0000000270707824 */ /* 0x000fe200078e00ff */
[C---:B------:R-:W-:Y:S01]  /*2950*/  SHF.L.U64.HI R113, R114.reuse, 0x1, R113 ;  /* 0x0000000172717819 */ /* 0x040fe20000010271 */
[----:B------:R-:W-:Y:S01]  /*2960*/  IMAD.SHL.U32 R114, R114, 0x2, RZ ;  /* 0x0000000272727824 */ /* 0x000fe200078e00ff */
[----:B------:R-:W-:Y:S01]  /*2970*/  IADD3 R15, R18, 0x40, RZ ;  /* 0x00000040120f7810 */ /* 0x000fe20007ffe0ff */
[----:B------:R-:W-:Y:S01]  /*2980*/  IMAD.X R109, R106, 0x1, R95, P0 ;  /* 0x000000016a6d7824 */ /* 0x000fe200000e065f */
[----:B------:R-:W-:-:S02]  /*2990*/  SHF.R.S32.HI R141, RZ, 0x1f, R153 ;  /* 0x0000001fff8d7819 */ /* 0x000fc40000011499 */
[----:B------:R-:W-:Y:S02]  /*29a0*/  SHF.R.S32.HI R140, RZ, 0x1f, R149 ;  /* 0x0000001fff8c7819 */ /* 0x000fe40000011495 */
[----:B------:R-:W-:Y:S02]  /*29b0*/  SHF.R.S32.HI R134, RZ, 0x1f, R147 ;  /* 0x0000001fff867819 */ /* 0x000fe40000011493 */
[----:B------:R-:W-:Y:S02]  /*29c0*/  SHF.R.S32.HI R135, RZ, 0x1f, R148 ;  /* 0x0000001fff877819 */ /* 0x000fe40000011494 */
[----:B------:R-:W-:Y:S02]  /*29d0*/  SHF.R.S32.HI R132, RZ, 0x1f, R146 ;  /* 0x0000001fff847819 */ /* 0x000fe40000011492 */
[----:B------:R-:W-:Y:S02]  /*29e0*/  IADD3.X R107, R104, R95, RZ, P1, !PT ;  /* 0x0000005f686b7210 */ /* 0x000fe40000ffe4ff */
[----:B------:R-:W-:-:S02]  /*29f0*/  SHF.R.S32.HI R131, RZ, 0x1f, R145 ;  /* 0x0000001fff837819 */ /* 0x000fc40000011491 */
[----:B------:R-:W-:Y:S02]  /*2a00*/  SHF.R.S32.HI R130, RZ, 0x1f, R144 ;  /* 0x0000001fff827819 */ /* 0x000fe40000011490 */
[----:B------:R-:W-:Y:S02]  /*2a10*/  SHF.R.S32.HI R129, RZ, 0x1f, R143 ;  /* 0x0000001fff817819 */ /* 0x000fe4000001148f */
[----:B------:R-:W-:Y:S02]  /*2a20*/  SHF.R.S32.HI R128, RZ, 0x1f, R142 ;  /* 0x0000001fff807819 */ /* 0x000fe4000001148e */
.L_x_6921:
[----:B------:R-:W-:Y:S01]  /*2a30*/  IMAD.SHL.U32 R17, R13, 0x40, RZ ;  /* 0x000000400d117824 */ /* 0x000fe200078e00ff */
[----:B------:R-:W-:Y:S04]  /*2a40*/  BSSY B2, `(.L_x_6874) ;  /* 0x0000738000027945 */ /* 0x000fe80003800000 */
[----:B------:R-:W-:Y:S05]  /*2a50*/  IADD3 R16, R17, -0x40, RZ ;  /* 0xffffffc011107810 */ /* 0x000fea0007ffe0ff */
[--C-:B------:R-:W-:Y:S02]  /*2a60*/  IMAD.IADD R173, R59, 0x1, -R16.reuse ;  /* 0x000000013bad7824 */ /* 0x100fe400078e0a10 */
[----:B------:R-:W-:Y:S03]  /*2a70*/  IMAD.IADD R171, R75, 0x1, -R16 ;  /* 0x000000014bab7824 */ /* 0x000fe600078e0a10 */
[-C--:B------:R-:W-:Y:S02]  /*2a80*/  ISETP.GE.AND P2, PT, R156, R173.reuse, PT ;  /* 0x000000ad9c00720c */ /* 0x080fe40003f46270 */
[----:B------:R-:W-:Y:S02]  /*2a90*/  ISETP.GE.AND P0, PT, R152, R173, PT ;  /* 0x000000ad9800720c */ /* 0x000fe40003f06270 */
[-C--:B------:R-:W-:Y:S02]  /*2aa0*/  ISETP.GE.AND P2, PT, R156, R171.reuse, !P2 ;  /* 0x000000ab9c00720c */ /* 0x080fe40005746270 */
[----:B------:R-:W-:Y:S11]  /*2ab0*/  ISETP.GE.AND P0, PT, R152, R171, !P0 ;  /* 0x000000ab9800720c */ /* 0x000ff60004706270 */
[----:B------:R-:W2:Y:S01]  /*2ac0*/  @P2 LD.E.128 R28, [R116.64] ;  /* 0x00000006741c2980 */ /* 0x000ea2000c101d00 */
[----:B------:R-:W-:Y:S01]  /*2ad0*/  @P2 IMAD.MOV.U32 R3, RZ, RZ, R126 ;  /* 0x000000ffff032224 */ /* 0x000fe200078e007e */
[C---:B------:R-:W-:Y:S01]  /*2ae0*/  @P0 IADD3 R26, P1, R116.reuse, R112, RZ ;  /* 0x00000070741a0210 */ /* 0x040fe20007f3e0ff */
[----:B------:R-:W-:Y:S04]  /*2af0*/  @P2 IMAD.MOV.U32 R2, RZ, RZ, R127 ;  /* 0x000000ffff022224 */ /* 0x000fe800078e007f */
        /* <DEDUP_REMOVED lines=188> */
.L_x_6878:
[----:B------:R-:W-:Y:S05]  /*36c0*/  BSYNC B0 ;  /* 0x0000000000007941 */ /* 0x000fea0003800000 */
.L_x_6877:
        /* <DEDUP_REMOVED lines=13> */
[----:B------:R-:W-:Y:S01]  /*37a0*/  LEA R60, P3, R71, R124, 0x1 ;  /* 0x0000007c473c7211 */ /* 0x000fe200078608ff */
[----:B-1----:R-:W2:Y:S01]  /*37b0*/  LD.E.128 R28, [R52.64] ;  /* 0x00000006341c7980 */ /* 0x002ea2000c101d00 */
        /* <DEDUP_REMOVED lines=143> */
.L_x_6880:
[----:B------:R-:W-:Y:S05]  /*40b0*/  BSYNC B0 ;  /* 0x0000000000007941 */ /* 0x000fea0003800000 */
.L_x_6879:
        /* <DEDUP_REMOVED lines=13> */
[C---:B------:R-:W-:Y:S01]  /*4190*/  LEA R60, P3, R92.reuse, R124, 0x1 ;  /* 0x0000007c5c3c7211 */ /* 0x040fe200078608ff */
[----:B------:R-:W2:Y:S01]  /*41a0*/  LD.E.128 R28, [R52.64] ;  /* 0x00000006341c7980 */ /* 0x000ea2000c101d00 */
        /* <DEDUP_REMOVED lines=143> */
.L_x_6882:
[----:B------:R-:W-:Y:S05]  /*4aa0*/  BSYNC B0 ;  /* 0x0000000000007941 */ /* 0x000fea0003800000 */
.L_x_6881:
        /* <DEDUP_REMOVED lines=63> */
[C---:B------:R-:W-:Y:S01]  /*4ea0*/  LEA R54, P3, R83.reuse, R124, 0x1 ;  /* 0x0000007c53367211 */ /* 0x040fe200078608ff */
        /* <DEDUP_REMOVED lines=97> */
.L_x_6884:
[----:B------:R-:W-:Y:S05]  /*54c0*/  BSYNC B0 ;  /* 0x0000000000007941 */ /* 0x000fea0003800000 */
.L_x_6883:
[----:B------:R-:W2:Y:S02]  /*54d0*/  LD.E R3, [R22.64+0xd0] ;  /* 0x0000d00616037980 */ /* 0x000ea4000c101900 */
[----:B--2---:R-:W-:Y:S05]  /*54e0*/  IMAD.U32 R3, R3, -0x20, RZ ;  /* 0xffffffe003037824 */ /* 0x004fea00078e00ff */
[C---:B------:R-:W-:Y:S02]  /*54f0*/  LEA R20, P1, R3.reuse, R20, 0x1 ;  /* 0x0000001403147211 */ /* 0x040fe400078208ff */
[C---:B------:R-:W-:Y:S02]  /*5500*/  LEA R56, P0, R3.reuse, R56, 0x1 ;  /* 0x0000003803387211 */ /* 0x040fe400078008ff */
[C---:B------:R-:W-:Y:S02]  /*5510*/  LEA.HI.X.SX32 R21, R3.reuse, R21, 0x1, P1 ;  /* 0x0000001503157211 */ /* 0x040fe400008f0eff */
[----:B------:R-:W-:Y:S01]  /*5520*/  LEA.HI.X.SX32 R57, R3, R57, 0x1, P0 ;  /* 0x0000003903397211 */ /* 0x000fe200000f0eff */
[----:B------:R-:W-:-:S05]  /*5530*/  BRA `(.L_x_6885) ;  /* 0x0000488000007947 */ /* 0x000fca0003800000 */
.L_x_6876:
        /* <DEDUP_REMOVED lines=85> */
.L_x_6889:
[----:B------:R-:W-:Y:S05]  /*5a90*/  BSYNC B0 ;  /* 0x0000000000007941 */ /* 0x000fea0003800000 */
.L_x_6888:
        /* <DEDUP_REMOVED lines=83> */
.L_x_6891:
[----:B------:R-:W-:Y:S05]  /*5fd0*/  BSYNC B0 ;  /* 0x0000000000007941 */ /* 0x000fea0003800000 */
.L_x_6890:
        /* <DEDUP_REMOVED lines=83> */
.L_x_6893:
[----:B------:R-:W-:Y:S05]  /*6510*/  BSYNC B0 ;  /* 0x0000000000007941 */ /* 0x000fea0003800000 */
.L_x_6892:
[----:B-----5:R4:W-:Y:S02]  /*6520*/  ST.E.128 [R124.64+0x100], R44 ;  /* 0x0001002c7c007985 */ /* 0x0209e4000c101d06 */
.L_x_6887:
[----:B------:R-:W-:Y:S05]  /*6530*/  BSYNC B1 ;  /* 0x0000000000017941 */ /* 0x000fea0003800000 */
.L_x_6886:
        /* <DEDUP_REMOVED lines=21> */
[C---:B----4-:R-:W-:Y:S02]  /*6690*/  SHF.L.U32 R46, R50.reuse, 0x10, RZ ;  /* 0x00000010322e7819 */ /* 0x050fe400000006ff */
        /* <DEDUP_REMOVED lines=10> */
[C---:B---3--:R-:W-:Y:S01]  /*6740*/  LEA R176, P0, R61.reuse, R120, 0x1 ;  /* 0x000000783db07211 */ /* 0x048fe200078008ff */
[----:B------:R-:W2:Y:S03]  /*6750*/  LD.E.128 R28, [R10.64] ;  /* 0x000000060a1c7980 */ /* 0x000ea6000c101d00 */
        /* <DEDUP_REMOVED lines=59> */
.L_x_6897:
[----:B------:R-:W-:Y:S05]  /*6b10*/  BSYNC B0 ;  /* 0x0000000000007941 */ /* 0x000fea0003800000 */
.L_x_6896:
[----:B------:R-:W-:Y:S01]  /*6b20*/  LEA R2, P1, R71, R124, 0x1 ;  /* 0x0000007c47027211 */ /* 0x000fe200078208ff */
[----:B------:R-:W-:Y:S01]  /*6b30*/  BSSY B0, `(.L_x_6898) ;  /* 0x000005a000007945 */ /* 0x000fe20003800000 */
[----:B---3--:R-:W-:Y:S02]  /*6b40*/  LEA R176, P0, R99, R118, 0x1 ;  /* 0x0000007663b07211 */ /* 0x008fe400078008ff */
[----:B------:R-:W-:Y:S02]  /*6b50*/  LEA.HI.X R3, R71, R125, R72, 0x1, P1 ;  /* 0x0000007d47037211 */ /* 0x000fe400008f0c48 */
[----:B------:R-:W-:Y:S02]  /*6b60*/  LEA.HI.X R177, R99, R119, R100, 0x1, P0 ;  /* 0x0000007763b17211 */ /* 0x000fe400000f0c64 */
[----:B------:R-:W-:Y:S01]  /*6b70*/  ISETP.GE.AND P0, PT, R15, R25, PT ;  /* 0x000000190f00720c */ /* 0x000fe20003f06270 */
[----:B-----5:R3:W-:Y:S04]  /*6b80*/  ST.E.128 [R2.64], R48 ;  /* 0x0000003002007985 */ /* 0x0207e8000c101d06 */
[----:B--2---:R3:W5:Y:S08]  /*6b90*/  LD.E.128 R60, [R176.64] ;  /* 0x00000006b03c7980 */ /* 0x004770000c101d00 */
        /* <DEDUP_REMOVED lines=8> */
[----:B---3--:R-:W-:Y:S01]  /*6c20*/  IMAD.U32 R50, R63, 0x10000, RZ ;  /* 0x000100003f327824 */ /* 0x008fe200078e00ff */
[----:B------:R-:W-:Y:S01]  /*6c30*/  ISETP.GE.AND P1, PT, R15, R170, PT ;  /* 0x000000aa0f00720c */ /* 0x000fe20003f26270 */
[--C-:B------:R-:W-:Y:S01]  /*6c40*/  IMAD.MOV.U32 R174, RZ, RZ, R170.reuse ;  /* 0x000000ffffae7224 */ /* 0x100fe200078e00aa */
[C---:B----4-:R-:W-:Y:S02]  /*6c50*/  SHF.L.U32 R46, R62.reuse, 0x10, RZ ;  /* 0x000000103e2e7819 */ /* 0x050fe400000006ff */
[----:B------:R-:W-:Y:S02]  /*6c60*/  LOP3.LUT R47, R62, 0xffff0000, RZ, 0xc0, !PT ;  /* 0xffff00003e2f7812 */ /* 0x000fe400078ec0ff */
        /* <DEDUP_REMOVED lines=70> */
.L_x_6899:
[----:B------:R-:W-:Y:S05]  /*70d0*/  BSYNC B0 ;  /* 0x0000000000007941 */ /* 0x000fea0003800000 */
.L_x_6898:
[C---:B---3--:R-:W-:Y:S01]  /*70e0*/  LEA R2, P1, R90.reuse, R124, 0x1 ;  /* 0x0000007c5a027211 */ /* 0x048fe200078208ff */
[----:B------:R-:W-:Y:S01]  /*70f0*/  BSSY B0, `(.L_x_6900) ;  /* 0x000005a000007945 */ /* 0x000fe20003800000 */
[C---:B------:R-:W-:Y:S02]  /*7100*/  LEA R176, P0, R101.reuse, R118, 0x1 ;  /* 0x0000007665b07211 */ /* 0x040fe400078008ff */
[----:B------:R-:W-:Y:S02]  /*7110*/  LEA.HI.X R3, R90, R125, R91, 0x1, P1 ;  /* 0x0000007d5a037211 */ /* 0x000fe400008f0c5b */
[----:B------:R-:W-:Y:S02]  /*7120*/  LEA.HI.X R177, R101, R119, R102, 0x1, P0 ;  /* 0x0000007765b17211 */ /* 0x000fe400000f0c66 */
[----:B------:R-:W-:Y:S01]  /*7130*/  ISETP.GE.AND P0, PT, R14, R25, PT ;  /* 0x000000190e00720c */ /* 0x000fe20003f06270 */
[----:B-----5:R2:W-:Y:S04]  /*7140*/  ST.E.128 [R2.64], R60 ;  /* 0x0000003c02007985 */ /* 0x0205e8000c101d06 */
[----:B------:R2:W5:Y:S08]  /*7150*/  LD.E.128 R48, [R176.64] ;  /* 0x00000006b0307980 */ /* 0x000570000c101d00 */
        /* <DEDUP_REMOVED lines=83> */
.L_x_6901:
[----:B------:R-:W-:Y:S05]  /*7690*/  BSYNC B0 ;  /* 0x0000000000007941 */ /* 0x000fea0003800000 */
.L_x_6900:
[C---:B--2---:R-:W-:Y:S04]  /*76a0*/  LEA R2, P0, R88.reuse, R124, 0x1 ;  /* 0x0000007c58027211 */ /* 0x044fe800078008ff */
[----:B------:R-:W-:Y:S05]  /*76b0*/  LEA.HI.X R3, R88, R125, R89, 0x1, P0 ;  /* 0x0000007d58037211 */ /* 0x000fea00000f0c59 */
[----:B-----5:R2:W-:Y:S04]  /*76c0*/  ST.E.128 [R2.64], R48 ;  /* 0x0000003002007985 */ /* 0x0205e8000c101d06 */
.L_x_6895:
[----:B------:R-:W-:Y:S05]  /*76d0*/  BSYNC B1 ;  /* 0x0000000000017941 */ /* 0x000fea0003800000 */
.L_x_6894:
        /* <DEDUP_REMOVED lines=93> */
.L_x_6905:
[----:B------:R-:W-:Y:S05]  /*7cb0*/  BSYNC B0 ;  /* 0x0000000000007941 */ /* 0x000fea0003800000 */
.L_x_6904:
[C---:B------:R-:W-:Y:S01]  /*7cc0*/  LEA R2, P1, R92.reuse, R124, 0x1 ;  /* 0x0000007c5c027211 */ /* 0x040fe200078208ff */
[----:B------:R-:W-:Y:S01]  /*7cd0*/  BSSY B0, `(.L_x_6906) ;  /* 0x000005a000007945 */ /* 0x000fe20003800000 */
[C---:B------:R-:W-:Y:S02]  /*7ce0*/  LEA R6, P0, R103.reuse, R118, 0x1 ;  /* 0x0000007667067211 */ /* 0x040fe400078008ff */
        /* <DEDUP_REMOVED lines=88> */
.L_x_6907:
[----:B------:R-:W-:Y:S05]  /*8270*/  BSYNC B0 ;  /* 0x0000000000007941 */ /* 0x000fea0003800000 */
.L_x_6906:
[C---:B------:R-:W-:Y:S01]  /*8280*/  LEA R4, P1, R86.reuse, R124, 0x1 ;  /* 0x0000007c56047211 */ /* 0x040fe200078208ff */
[----:B------:R-:W-:Y:S01]  /*8290*/  BSSY B0, `(.L_x_6908) ;  /* 0x000005b000007945 */ /* 0x000fe20003800000 */
[C---:B---3--:R-:W-:Y:S02]  /*82a0*/  LEA R2, P0, R105.reuse, R118, 0x1 ;  /* 0x0000007669027211 */ /* 0x048fe400078008ff */
[----:B------:R-:W-:Y:S02]  /*82b0*/  LEA.HI.X R5, R86, R125, R87, 0x1, P1 ;  /* 0x0000007d56057211 */ /* 0x000fe400008f0c57 */
[----:B------:R-:W-:Y:S02]  /*82c0*/  LEA.HI.X R3, R105, R119, R106, 0x1, P0 ;  /* 0x0000007769037211 */ /* 0x000fe400000f0c6a */
[----:B------:R-:W-:Y:S01]  /*82d0*/  ISETP.GE.AND P0, PT, R14, R25, PT ;  /* 0x000000190e00720c */ /* 0x000fe20003f06270 */
[----:B-----5:R3:W-:Y:S04]  /*82e0*/  ST.E.128 [R4.64], R44 ;  /* 0x0000002c04007985 */ /* 0x0207e8000c101d06 */
[----:B------:R3:W5:Y:S08]  /*82f0*/  LD.E.128 R8, [R2.64] ;  /* 0x0000000602087980 */ /* 0x000770000c101d00 */
        /* <DEDUP_REMOVED lines=20> */
[C---:B------:R-:W-:Y:S01]  /*8440*/  LEA R48, P0, R29.reuse, R120, 0x1 ;  /* 0x000000781d307211 */ /* 0x040fe200078008ff */
        /* <DEDUP_REMOVED lines=63> */
.L_x_6909:
[----:B------:R-:W-:Y:S05]  /*8840*/  BSYNC B0 ;  /* 0x0000000000007941 */ /* 0x000fea0003800000 */
.L_x_6908:
[C---:B---3--:R-:W-:Y:S04]  /*8850*/  LEA R2, P0, R84.reuse, R124, 0x1 ;  /* 0x0000007c54027211 */ /* 0x048fe800078008ff */
[----:B------:R-:W-:Y:S05]  /*8860*/  LEA.HI.X R3, R84, R125, R85, 0x1, P0 ;  /* 0x0000007d54037211 */ /* 0x000fea00000f0c55 */
[----:B-----5:R3:W-:Y:S04]  /*8870*/  ST.E.128 [R2.64], R8 ;  /* 0x0000000802007985 */ /* 0x0207e8000c101d06 */
.L_x_6903:
[----:B------:R-:W-:Y:S05]  /*8880*/  BSYNC B1 ;  /* 0x0000000000017941 */ /* 0x000fea0003800000 */
.L_x_6902:
[C---:B------:R-:W-:Y:S01]  /*8890*/  ISETP.GE.AND P0, PT, R150.reuse, R173, PT ;  /* 0x000000ad9600720c */ /* 0x040fe20003f06270 */
[----:B------:R-:W-:Y:S03]  /*88a0*/  BSSY B1, `(.L_x_6910) ;  /* 0x000011c000017945 */ /* 0x000fe60003800000 */
[----:B------:R-:W-:Y:S11]  /*88b0*/  ISETP.GE.AND P0, PT, R150, R171, !P0 ;  /* 0x000000ab9600720c */ /* 0x000ff60004706270 */
[----:B------:R-:W-:Y:S02]  /*88c0*/  @!UPT UIADD3 URZ, URZ, URZ, URZ ;  /* 0x0000003f3f3ff290 */ /* 0x000fe4000fffe03f */
[----:B------:R-:W-:-:S05]  /*88d0*/  @!P0 BRA `(.L_x_6911) ;  /* 0x0000118000008947 */ /* 0x000fca0003800000 */
[----:B--23--:R-:W-:Y:S01]  /*88e0*/  IMAD.WIDE.U32 R2, R168, 0x60, R118 ;  /* 0x00000060a8027825 */ /* 0x00cfe200078e0076 */
        /* <DEDUP_REMOVED lines=21> */
[C---:B--2---:R-:W-:Y:S02]  /*8a40*/  LEA R2, P0, R4.reuse, R2, 0x1 ;  /* 0x0000000204027211 */ /* 0x044fe400078008ff */
        /* <DEDUP_REMOVED lines=13> */
[----:B----4-:R-:W4:Y:S01]  /*8b20*/  LD.E.128 R44, [R42.64] ;  /* 0x000000062a2c7980 */ /* 0x010f22000c101d00 */
[C---:B--2---:R-:W-:Y:S01]  /*8b30*/  IMAD.U32 R8, R7.reuse, 0x10000, RZ ;  /* 0x0001000007087824 */ /* 0x044fe200078e00ff */
[----:B------:R-:W-:Y:S01]  /*8b40*/  LOP3.LUT R10, R7, 0xffff0000, RZ, 0xc0, !PT ;  /* 0xffff0000070a7812 */ /* 0x000fe200078ec0ff */
[C---:B------:R-:W-:Y:S01]  /*8b50*/  IMAD.U32 R0, R4.reuse, 0x10000, RZ ;  /* 0x0001000004007824 */ /* 0x040fe200078e00ff */
[----:B------:R-:W-:Y:S02]  /*8b60*/  LOP3.LUT R2, R4, 0xffff0000, RZ, 0xc0, !PT ;  /* 0xffff000004027812 */ /* 0x000fe400078ec0ff */
[C---:B------:R-:W-:Y:S02]  /*8b70*/  SHF.L.U32 R3, R5.reuse, 0x10, RZ ;  /* 0x0000001005037819 */ /* 0x040fe400000006ff */
[----:B------:R-:W-:Y:S01]  /*8b80*/  LOP3.LUT R4, R5, 0xffff0000, RZ, 0xc0, !PT ;  /* 0xffff000005047812 */ /* 0x000fe200078ec0ff */
[C---:B------:R-:W-:Y:S01]  /*8b90*/  IMAD.U32 R5, R6.reuse, 0x10000, RZ ;  /* 0x0001000006057824 */ /* 0x040fe200078e00ff */
[----:B------:R-:W-:Y:S01]  /*8ba0*/  LOP3.LUT R6, R6, 0xffff0000, RZ, 0xc0, !PT ;  /* 0xffff000006067812 */ /* 0x000fe200078ec0ff */
[----:B---3--:R-:W-:Y:S01]  /*8bb0*/  IMAD.U32 R24, R49, 0x10000, RZ ;  /* 0x0001000031187824 */ /* 0x008fe200078e00ff */
        /* <DEDUP_REMOVED lines=44> */
.L_x_6913:
[----:B------:R-:W-:Y:S05]  /*8e80*/  BSYNC B0 ;  /* 0x0000000000007941 */ /* 0x000fea0003800000 */
.L_x_6912:
[----:B------:R-:W-:Y:S01]  /*8e90*/  IMAD.WIDE.U32 R4, R136, 0x60, R124 ;  /* 0x0000006088047825 */ /* 0x000fe200078e007c */
[C---:B--2---:R-:W-:Y:S01]  /*8ea0*/  LEA R2, P0, R108.reuse, R118, 0x1 ;  /* 0x000000766c027211 */ /* 0x044fe200078008ff */
        /* <DEDUP_REMOVED lines=9> */
[----:B--2---:R-:W-:Y:S01]  /*8f40*/  IMAD.MOV.U32 R8, RZ, RZ, RZ ;  /* 0x000000ffff087224 */ /* 0x004fe200078e00ff */
        /* <DEDUP_REMOVED lines=20> */
[----:B------:R-:W2:Y:S03]  /*9090*/  LD.E.128 R4, [R2.64] ;  /* 0x0000000602047980 */ /* 0x000ea6000c101d00 */
[----:B------:R-:W-:Y:S02]  /*90a0*/  LEA.HI.X R49, R9, R121, R8, 0x1, P0 ;  /* 0x0000007909317211 */ /* 0x000fe400000f0c08 */
[----:B------:R-:W-:Y:S04]  /*90b0*/  IADD3 R11, P0, R143, R10, RZ ;  /* 0x0000000a8f0b7210 */ /* 0x000fe80007f1e0ff */
[----:B------:R-:W3:Y:S01]  /*90c0*/  LD.E.128 R48, [R48.64] ;  /* 0x0000000630307980 */ /* 0x000ee2000c101d00 */
[----:B------:R-:W-:Y:S02]  /*90d0*/  LEA.HI.X.SX32 R0, R10, R129, 0x1, P0 ;  /* 0x000000810a007211 */ /* 0x000fe400000f0eff */
[C---:B------:R-:W-:Y:S04]  /*90e0*/  LEA R8, P0, R11.reuse, R122, 0x1 ;  /* 0x0000007a0b087211 */ /* 0x040fe800078008ff */
[----:B------:R-:W-:Y:S05]  /*90f0*/  LEA.HI.X R9, R11, R123, R0, 0x1, P0 ;  /* 0x0000007b0b097211 */ /* 0x000fea00000f0c00 */
[----:B----4-:R2:W4:Y:S02]  /*9100*/  LD.E.128 R44, [R8.64] ;  /* 0x00000006082c7980 */ /* 0x010524000c101d00 */
[C---:B--2---:R-:W-:Y:S01]  /*9110*/  IMAD.U32 R8, R7.reuse, 0x10000, RZ ;  /* 0x0001000007087824 */ /* 0x044fe200078e00ff */
[----:B------:R-:W-:Y:S01]  /*9120*/  LOP3.LUT R10, R7, 0xffff0000, RZ, 0xc0, !PT ;  /* 0xffff0000070a7812 */ /* 0x000fe200078ec0ff */
[C---:B------:R-:W-:Y:S01]  /*9130*/  IMAD.U32 R0, R4.reuse, 0x10000, RZ ;  /* 0x0001000004007824 */ /* 0x040fe200078e00ff */
[----:B------:R-:W-:Y:S02]  /*9140*/  LOP3.LUT R2, R4, 0xffff0000, RZ, 0xc0, !PT ;  /* 0xffff000004027812 */ /* 0x000fe400078ec0ff */
[C---:B------:R-:W-:Y:S02]  /*9150*/  SHF.L.U32 R3, R5.reuse, 0x10, RZ ;  /* 0x0000001005037819 */ /* 0x040fe400000006ff */
[----:B------:R-:W-:Y:S01]  /*9160*/  LOP3.LUT R4, R5, 0xffff0000, RZ, 0xc0, !PT ;  /* 0xffff000005047812 */ /* 0x000fe200078ec0ff */
[----:B------:R-:W-:Y:S01]  /*9170*/  IMAD.U32 R5, R6, 0x10000, RZ ;  /* 0x0001000006057824 */ /* 0x000fe200078e00ff */
[----:B---3--:R-:W-:Y:S01]  /*9180*/  SHF.L.U32 R31, R48, 0x10, RZ ;  /* 0x00000010301f7819 */ /* 0x008fe200000006ff */
        /* <DEDUP_REMOVED lines=44> */
.L_x_6915:
[----:B------:R-:W-:Y:S05]  /*9450*/  BSYNC B0 ;  /* 0x0000000000007941 */ /* 0x000fea0003800000 */
.L_x_6914:
[C---:B--2---:R-:W-:Y:S01]  /*9460*/  LEA R4, P1, R83.reuse, R124, 0x1 ;  /* 0x0000007c53047211 */ /* 0x044fe200078208ff */
        /* <DEDUP_REMOVED lines=36> */
[----:B------:R-:W-:Y:S06]  /*96b0*/  LEA.HI.X R41, R27, R123, R0, 0x1, P0 ;  /* 0x0000007b1b297211 */ /* 0x000fec00000f0c00 */
[----:B------:R-:W4:Y:S01]  /*96c0*/  LD.E.128 R40, [R40.64] ;  /* 0x0000000628287980 */ /* 0x000f22000c101d00 */
        /* <DEDUP_REMOVED lines=53> */
.L_x_6917:
[----:B------:R-:W-:Y:S05]  /*9a20*/  BSYNC B0 ;  /* 0x0000000000007941 */ /* 0x000fea0003800000 */
.L_x_6916:
[C---:B--2---:R-:W-:Y:S04]  /*9a30*/  LEA R2, P0, R81.reuse, R124, 0x1 ;  /* 0x0000007c51027211 */ /* 0x044fe800078008ff */
[----:B------:R-:W-:Y:S05]  /*9a40*/  LEA.HI.X R3, R81, R125, R80, 0x1, P0 ;  /* 0x0000007d51037211 */ /* 0x000fea00000f0c50 */
[----:B-----5:R2:W-:Y:S04]  /*9a50*/  ST.E.128 [R2.64], R8 ;  /* 0x0000000802007985 */ /* 0x0205e8000c101d06 */
.L_x_6911:
[----:B------:R-:W-:Y:S05]  /*9a60*/  BSYNC B1 ;  /* 0x0000000000017941 */ /* 0x000fea0003800000 */
.L_x_6910:
[----:B--23--:R-:W2:Y:S02]  /*9a70*/  LD.E R3, [R22.64+0xd0] ;  /* 0x0000d00616037980 */ /* 0x00cea4000c101900 */
[----:B--2---:R-:W-:Y:S05]  /*9a80*/  IMAD.U32 R3, R3, -0x20, RZ ;  /* 0xffffffe003037824 */ /* 0x004fea00078e00ff */
[C---:B------:R-:W-:Y:S02]  /*9a90*/  LEA R122, P1, R3.reuse, R122, 0x1 ;  /* 0x0000007a037a7211 */ /* 0x040fe400078208ff */
[C---:B------:R-:W-:Y:S02]  /*9aa0*/  LEA R120, P0, R3.reuse, R120, 0x1 ;  /* 0x0000007803787211 */ /* 0x040fe400078008ff */
[C---:B------:R-:W-:Y:S02]  /*9ab0*/  LEA.HI.X.SX32 R123, R3.reuse, R123, 0x1, P1 ;  /* 0x0000007b037b7211 */ /* 0x040fe400008f0eff */
[----:B------:R-:W-:Y:S01]  /*9ac0*/  LEA.HI.X.SX32 R121, R3, R121, 0x1, P0 ;  /* 0x0000007903797211 */ /* 0x000fe200000f0eff */
[----:B------:R-:W-:-:S05]  /*9ad0*/  BRA `(.L_x_6885) ;  /* 0x000002e000007947 */ /* 0x000fca0003800000 */
.L_x_6875:
        /* <DEDUP_REMOVED lines=46> */
.L_x_6885:
[----:B------:R-:W-:Y:S05]  /*9dc0*/  BSYNC B2 ;  /* 0x0000000000027941 */ /* 0x000fea0003800000 */
.L_x_6874:
[----:B------:R-:W-:Y:S01]  /*9dd0*/  ISETP.NE.U32.AND P1, PT, R210, RZ, PT ;  /* 0x000000ffd200720c */ /* 0x000fe20003f25070 */
[----:B---3--:R-:W2:Y:S01]  /*9de0*/  LD.E R3, [R22.64+0x128] ;  /* 0x0001280616037980 */ /* 0x008ea2000c101900 */
[----:B------:R-:W-:Y:S02]  /*9df0*/  BSSY B0, `(.L_x_6918) ;  /* 0x0000060000007945 */ /* 0x000fe40003800000 */
[----:B------:R-:W-:Y:S01]  /*9e00*/  ISETP.NE.AND.EX P1, PT, R211, RZ, PT, P1 ;  /* 0x000000ffd300720c */ /* 0x000fe20003f25310 */
[----:B--2---:R-:W-:Y:S05]  /*9e10*/  IMAD.U32 R3, R3, -0x40, RZ ;  /* 0xffffffc003037824 */ /* 0x004fea00078e00ff */
[C---:B-1----:R-:W-:Y:S04]  /*9e20*/  LEA R118, P0, R3.reuse, R118, 0x1 ;  /* 0x0000007603767211 */ /* 0x042fe800078008ff */
        /* <DEDUP_REMOVED lines=15> */
[----:B------:R-:W1:Y:S03]  /*9f20*/  I2F.RP R8, R3 ;  /* 0x0000000300087306 */ /* 0x000e660000209400 */
[----:B------:R-:W-:Y:S07]  /*9f30*/  IMAD.MOV R7, RZ, RZ, -R7 ;  /* 0x000000ffff077224 */ /* 0x000fee00078e0a07 */
[----:B-1----:R-:W1:Y:S02]  /*9f40*/  MUFU.RCP R0, R8 ;  /* 0x0000000800007308 */ /* 0x002e640000001000 */
[----:B-1----:R-:W-:Y:S01]  /*9f50*/  IADD3 R4, R0, 0xffffffe, RZ ;  /* 0x0ffffffe00047810 */ /* 0x002fe20007ffe0ff */
        /* <DEDUP_REMOVED lines=47> */
[C---:B------:R-:W-:Y:S02]  /*a250*/  IMAD R4, R24.reuse, R7, R4 ;  /* 0x0000000718047224 */ /* 0x040fe400078e0204 */
        /* <DEDUP_REMOVED lines=15> */
.L_x_6919:
[----:B------:R-:W2:Y:S01]  /*a350*/  LD.E R0, [R22.64+0x40] ;  /* 0x0000400616007980 */ /* 0x000ea2000c101900 */
[----:B------:R-:W-:Y:S02]  /*a360*/  IMAD.MOV.U32 R4, RZ, RZ, R127 ;  /* 0x000000ffff047224 */ /* 0x000fe400078e007f */
[----:B------:R-:W-:Y:S01]  /*a370*/  IMAD.MOV.U32 R5, RZ, RZ, R126 ;  /* 0x000000ffff057224 */ /* 0x000fe200078e007e */
[----:B------:R-:W3:Y:S02]  /*a380*/  LD.E R3, [R22.64+0x38] ;  /* 0x0000380616037980 */ /* 0x000ee4000c101900 */
[----:B---3--:R-:W-:Y:S02]  /*a390*/  IMAD.U32 R3, R3, -0x40, RZ ;  /* 0xffffffc003037824 */ /* 0x008fe400078e00ff */
[----:B--2---:R-:W-:Y:S03]  /*a3a0*/  IMAD.U32 R0, R0, -0x40, RZ ;  /* 0xffffffc000007824 */ /* 0x004fe600078e00ff */
[C---:B----4-:R-:W-:Y:S02]  /*a3b0*/  LEA R124, P0, R3.reuse, R124, 0x1 ;  /* 0x0000007c037c7211 */ /* 0x050fe400078008ff */
[C---:B------:R-:W-:Y:S02]  /*a3c0*/  LEA R127, P1, R0.reuse, R4, 0x1 ;  /* 0x00000004007f7211 */ /* 0x040fe400078208ff */
[----:B------:R-:W-:Y:S02]  /*a3d0*/  LEA.HI.X.SX32 R125, R3, R125, 0x1, P0 ;  /* 0x0000007d037d7211 */ /* 0x000fe400000f0eff */
[----:B------:R-:W-:Y:S04]  /*a3e0*/  LEA.HI.X.SX32 R126, R0, R5, 0x1, P1 ;  /* 0x00000005007e7211 */ /* 0x000fe800008f0eff */
.L_x_6920:
[----:B------:R-:W-:Y:S05]  /*a3f0*/  BSYNC B0 ;  /* 0x0000000000007941 */ /* 0x000fea0003800000 */
.L_x_6918:
[----:B------:R-:W-:Y:S04]  /*a400*/  IADD3 R13, R13, -0x1, RZ ;  /* 0xffffffff0d0d7810 */ /* 0x000fe80007ffe0ff */
[----:B------:R-:W-:Y:S11]  /*a410*/  ISETP.GT.AND P0, PT, R13, R94, PT ;  /* 0x0000005e0d00720c */ /* 0x000ff60003f04270 */
[----:B------:R-:W-:Y:S02]  /*a420*/  @!UPT UIADD3 URZ, URZ, URZ, URZ ;  /* 0x0000003f3f3ff290 */ /* 0x000fe4000fffe03f */
[----:B------:R-:W-:-:S05]  /*a430*/  @P0 BRA `(.L_x_6921) ;  /* 0xffff85f000000947 */ /* 0x000fca000383ffff */
.L_x_6873:
        /* <DEDUP_REMOVED lines=18> */
[----:B------:R-:W2:Y:S01]  /*a560*/  @P1 LD.E R2, [R10.64] ;  /* 0x000000060a021980 */ /* 0x000ea2000c101900 */
[----:B------:R-:W-:Y:S02]  /*a570*/  IADD3 R5, P1, R5, R158, RZ ;  /* 0x0000009e05057210 */ /* 0x000fe40007f3e0ff */
[----:B------:R-:W-:-:S03]  /*a580*/  LEA.HI R17, R3, R3, RZ, 0x1 ;  /* 0x0000000303117211 */ /* 0x000fc600078f08ff */
[----:B------:R-:W-:Y:S01]  /*a590*/  IMAD.X R9, R9, 0x1, R155, P1 ;  /* 0x0000000109097824 */ /* 0x000fe200008e069b */
[C---:B----45:R-:W-:Y:S02]  /*a5a0*/  LEA R44, P1, R5.reuse, R162, 0x1 ;  /* 0x000000a2052c7211 */ /* 0x070fe400078208ff */
[----:B------:R-:W-:Y:S02]  /*a5b0*/  SHF.R.S32.HI R17, RZ, 0x1, R17 ;  /* 0x00000001ff117819 */ /* 0x000fe40000011411 */
[----:B------:R-:W-:Y:S02]  /*a5c0*/  LEA R7, P0, R160, R158, 0x5 ;  /* 0x0000009ea0077211 */ /* 0x000fe400078028ff */
[----:B---3--:R-:W-:Y:S01]  /*a5d0*/  ISETP.NE.AND P4, PT, R0, RZ, PT ;  /* 0x000000ff0000720c */ /* 0x008fe20003f85270 */
[----:B------:R-:W-:Y:S01]  /*a5e0*/  IMAD.MOV.U32 R154, RZ, RZ, R158 ;  /* 0x000000ffff9a7224 */ /* 0x000fe200078e009e */
[-C--:B------:R-:W-:Y:S02]  /*a5f0*/  LEA R46, P2, R158, R162.reuse, 0x1 ;  /* 0x000000a29e2e7211 */ /* 0x080fe400078408ff */
[----:B------:R-:W-:Y:S01]  /*a600*/  LEA.HI.X R45, R5, R163, R9, 0x1, P1 ;  /* 0x000000a3052d7211 */ /* 0x000fe200008f0c09 */
[----:B------:R-:W-:Y:S01]  /*a610*/  IMAD R5, R156, R17, R76 ;  /* 0x000000119c057224 */ /* 0x000fe200078e024c */
[----:B------:R-:W-:Y:S01]  /*a620*/  LEA.HI.X R6, R160, R155, R161, 0x5, P0 ;  /* 0x0000009ba0067211 */ /* 0x000fe200000f2ca1 */
[----:B------:R-:W-:Y:S01]  /*a630*/  IMAD R4, R161, 0x30, RZ ;  /* 0x00000030a1047824 */ /* 0x000fe200078e02ff */
[--C-:B------:R-:W-:Y:S01]  /*a640*/  LEA.HI.X R47, R158, R163, R155.reuse, 0x1, P2 ;  /* 0x000000a39e2f7211 */ /* 0x100fe200010f0c9b */
[----:B------:R-:W-:Y:S01]  /*a650*/  IMAD.WIDE.U32 R154, R160, 0x30, R154 ;  /* 0x00000030a09a7825 */ /* 0x000fe200078e009a */
[----:B------:R-:W-:-:S03]  /*a660*/  LEA R36, P0, R7, R162, 0x1 ;  /* 0x000000a207247211 */ /* 0x000fc600078008ff */
[----:B------:R-:W-:Y:S02]  /*a670*/  IMAD.IADD R21, R206, 0x1, -R67 ;  /* 0x00000001ce157824 */ /* 0x000fe400078e0a43 */
[----:B------:R-:W-:Y:S01]  /*a680*/  IMAD.IADD R43, R76, 0x1, R5 ;  /* 0x000000014c2b7824 */ /* 0x000fe200078e0205 */
[----:B------:R-:W-:Y:S01]  /*a690*/  LEA.HI.X R37, R7, R163, R6, 0x1, P0 ;  /* 0x000000a307257211 */ /* 0x000fe200000f0c06 */
[----:B------:R-:W-:Y:S01]  /*a6a0*/  IMAD.IADD R7, R155, 0x1, R4 ;  /* 0x000000019b077824 */ /* 0x000fe200078e0204 */
[----:B------:R-:W-:Y:S02]  /*a6b0*/  ISETP.GE.AND P0, PT, R156, R21, PT ;  /* 0x000000159c00720c */ /* 0x000fe40003f06270 */
[----:B------:R-:W-:Y:S02]  /*a6c0*/  LEA R38, P1, R154, R162, 0x1 ;  /* 0x000000a29a267211 */ /* 0x000fe400078208ff */
[----:B------:R-:W-:Y:S02]  /*a6d0*/  ISETP.GT.AND P0, PT, R58, -0x8, !P0 ;  /* 0xfffffff83a00780c */ /* 0x000fe40004704270 */
[----:B------:R-:W-:-:S02]  /*a6e0*/  LEA.HI.X R39, R154, R163, R7, 0x1, P1 ;  /* 0x000000a39a277211 */ /* 0x000fc400008f0c07 */
[----:B--2---:R-:W-:-:S05]  /*a6f0*/  IADD3 R2, R2, R75, R67 ;  /* 0x0000004b02027210 */ /* 0x004fca0007ffe043 */
[----:B------:R-:W-:-:S05]  /*a700*/  IMAD R2, R2, R17, RZ ;  /* 0x0000001102027224 */ /* 0x000fca00078e02ff */
[----:B------:R-:W-:Y:S02]  /*a710*/  SHF.R.S32.HI R0, RZ, 0x1f, R2 ;  /* 0x0000001fff007819 */ /* 0x000fe40000011402 */
[C---:B------:R-:W-:Y:S02]  /*a720*/  IADD3 R13, P3, R2.reuse, R5, RZ ;  /* 0x00000005020d7210 */ /* 0x040fe40007f7e0ff */
[----:B------:R-:W-:Y:S01]  /*a730*/  IADD3 R41, P2, R2, R43, RZ ;  /* 0x0000002b02297210 */ /* 0x000fe20007f5e0ff */
[----:B------:R-:W-:Y:S01]  /*a740*/  IMAD.SHL.U32 R2, R17, 0x10, RZ ;  /* 0x0000001011027824 */ /* 0x000fe200078e00ff */
        /* <DEDUP_REMOVED lines=54> */
.L_x_6928:
[----:B------:R-:W-:Y:S05]  /*aab0*/  BSYNC B0 ;  /* 0x0000000000007941 */ /* 0x000fea0003800000 */
.L_x_6927:
        /* <DEDUP_REMOVED lines=8> */
[----:B-----5:R-:W-:Y:S01]  /*ab40*/  SHF.L.U32 R29, R27, 0x10, RZ ;  /* 0x000000101b1d7819 */ /* 0x020fe200000006ff */
[----:B------:R-:W-:Y:S01]  /*ab50*/  IMAD.U32 R16, R26, 0x10000, RZ ;  /* 0x000100001a107824 */ /* 0x000fe200078e00ff */
[C---:B--2---:R-:W-:Y:S02]  /*ab60*/  SHF.L.U32 R8, R25.reuse, 0x10, RZ ;  /* 0x0000001019087819 */ /* 0x044fe400000006ff */
[----:B------:R-:W-:Y:S02]  /*ab70*/  LOP3.LUT R0, R25, 0xffff0000, RZ, 0xc0, !PT ;  /* 0xffff000019007812 */ /* 0x000fe400078ec0ff */
        /* <DEDUP_REMOVED lines=32> */
.L_x_6930:
[----:B------:R-:W-:Y:S05]  /*ad80*/  BSYNC B0 ;  /* 0x0000000000007941 */ /* 0x000fea0003800000 */
.L_x_6929:
        /* <DEDUP_REMOVED lines=8> */
[C---:B-----5:R-:W-:Y:S01]  /*ae10*/  SHF.L.U32 R14, R9.reuse, 0x10, RZ ;  /* 0x00000010090e7819 */ /* 0x060fe200000006ff */
[----:B------:R-:W-:Y:S01]  /*ae20*/  IMAD.U32 R20, R10, 0x10000, RZ ;  /* 0x000100000a147824 */ /* 0x000fe200078e00ff */
[----:B------:R-:W-:Y:S02]  /*ae30*/  LOP3.LUT R0, R9, 0xffff0000, RZ, 0xc0, !PT ;  /* 0xffff000009007812 */ /* 0x000fe400078ec0ff */
[C---:B------:R-:W-:Y:S02]  /*ae40*/  SHF.L.U32 R9, R8.reuse, 0x10, RZ ;  /* 0x0000001008097819 */ /* 0x040fe400000006ff */
[----:B---3--:R-:W-:-:S02]  /*ae50*/  LOP3.LUT R24, R8, 0xffff0000, RZ, 0xc0, !PT ;  /* 0xffff000008187812 */ /* 0x008fc400078ec0ff */
        /* <DEDUP_REMOVED lines=32> */
.L_x_6932:
[----:B------:R-:W-:Y:S05]  /*b060*/  BSYNC B0 ;  /* 0x0000000000007941 */ /* 0x000fea0003800000 */
.L_x_6931:
[----:B-----5:R2:W-:Y:S02]  /*b070*/  STS.128 [R213+0x4000], R8 ;  /* 0x00400008d5007388 */ /* 0x0205e40000000c00 */
.L_x_6926:
[----:B------:R-:W-:Y:S05]  /*b080*/  BSYNC B1 ;  /* 0x0000000000017941 */ /* 0x000fea0003800000 */
.L_x_6925:
        /* <DEDUP_REMOVED lines=19> */
[C---:B-----5:R-:W-:Y:S01]  /*b1c0*/  SHF.L.U32 R16, R9.reuse, 0x10, RZ ;  /* 0x0000001009107819 */ /* 0x060fe200000006ff */
[----:B---3--:R-:W-:Y:S01]  /*b1d0*/  IMAD.U32 R24, R10, 0x10000, RZ ;  /* 0x000100000a187824 */ /* 0x008fe200078e00ff */
[----:B------:R-:W-:-:S02]  /*b1e0*/  LOP3.LUT R2, R9, 0xffff0000, RZ, 0xc0, !PT ;  /* 0xffff000009027812 */ /* 0x000fc400078ec0ff */
[C---:B------:R-:W-:Y:S02]  /*b1f0*/  SHF.L.U32 R9, R8.reuse, 0x10, RZ ;  /* 0x0000001008097819 */ /* 0x040fe400000006ff */
[----:B------:R-:W-:Y:S02]  /*b200*/  LOP3.LUT R26, R8, 0xffff0000, RZ, 0xc0, !PT ;  /* 0xffff0000081a7812 */ /* 0x000fe400078ec0ff */
[C---:B------:R-:W-:Y:S02]  /*b210*/  LOP3.LUT R29, R11.reuse, 0xffff0000, RZ, 0xc0, !PT ;  /* 0xffff00000b1d7812 */ /* 0x040fe400078ec0ff */
[----:B------:R-:W-:Y:S02]  /*b220*/  LOP3.LUT R28, R10, 0xffff0000, RZ, 0xc0, !PT ;  /* 0xffff00000a1c7812 */ /* 0x000fe400078ec0ff */
[----:B------:R-:W-:Y:S02]  /*b230*/  SHF.L.U32 R31, R11, 0x10, RZ ;  /* 0x000000100b1f7819 */ /* 0x000fe400000006ff */
[C---:B----4-:R-:W-:Y:S01]  /*b240*/  LOP3.LUT R8, R5.reuse, 0xffff0000, RZ, 0xc0, !PT ;  /* 0xffff000005087812 */ /* 0x050fe200078ec0ff */
[----:B------:R-:W-:Y:S01]  /*b250*/  IMAD.U32 R5, R5, 0x10000, RZ ;  /* 0x0001000005057824 */ /* 0x000fe200078e00ff */
[----:B------:R-:W-:-:S02]  /*b260*/  LOP3.LUT R25, R4, 0xffff0000, RZ, 0xc0, !PT ;  /* 0xffff000004197812 */ /* 0x000fc400078ec0ff */
[----:B--2---:R-:W-:Y:S01]  /*b270*/  LOP3.LUT R20, R7, 0xffff0000, RZ, 0xc0, !PT ;  /* 0xffff000007147812 */ /* 0x004fe200078ec0ff */
        /* <DEDUP_REMOVED lines=25> */
.L_x_6936:
[----:B------:R-:W-:Y:S05]  /*b410*/  BSYNC B0 ;  /* 0x0000000000007941 */ /* 0x000fea0003800000 */
.L_x_6935:
        /* <DEDUP_REMOVED lines=11> */
[C---:B------:R-:W-:Y:S02]  /*b4d0*/  SHF.L.U32 R31, R27.reuse, 0x10, RZ ;  /* 0x000000101b1f7819 */ /* 0x040fe400000006ff */
[----:B------:R-:W-:-:S02]  /*b4e0*/  LOP3.LUT R29, R27, 0xffff0000, RZ, 0xc0, !PT ;  /* 0xffff00001b1d7812 */ /* 0x000fc400078ec0ff */
[----:B------:R-:W-:Y:S02]  /*b4f0*/  LOP3.LUT R28, R26, 0xffff0000, RZ, 0xc0, !PT ;  /* 0xffff00001a1c7812 */ /* 0x000fe400078ec0ff */
[C---:B------:R-:W-:Y:S02]  /*b500*/  SHF.L.U32 R9, R24.reuse, 0x10, RZ ;  /* 0x0000001018097819 */ /* 0x040fe400000006ff */
        /* <DEDUP_REMOVED lines=29> */
.L_x_6938:
[----:B------:R-:W-:Y:S05]  /*b6e0*/  BSYNC B0 ;  /* 0x0000000000007941 */ /* 0x000fea0003800000 */
.L_x_6937:
        /* <DEDUP_REMOVED lines=35> */
[-C--:B------:R-:W-:Y:S02]  /*b920*/  FMUL.FTZ R46, R46, R7.reuse ;  /* 0x000000072e2e7220 */ /* 0x080fe40000410000 */
[----:B------:R-:W-:Y:S02]  /*b930*/  FFMA.FTZ R8, R9, R6, -R8 ;  /* 0x0000000609087223 */ /* 0x000fe40000010808 */
[----:B------:R-:W-:Y:S02]  /*b940*/  FFMA.FTZ R10, R31, R10, R29 ;  /* 0x0000000a1f0a7223 */ /* 0x000fe4000001001d */
[----:B------:R-:W-:Y:S02]  /*b950*/  FFMA.FTZ R9, R9, R4, R44 ;  /* 0x0000000409097223 */ /* 0x000fe4000001002c */
[----:B------:R-:W-:Y:S01]  /*b960*/  FFMA.FTZ R14, R16, R7, -R14 ;  /* 0x00000007100e7223 */ /* 0x000fe2000001080e */
[----:B------:R-:W-:Y:S01]  /*b970*/  F2FP.BF16.PACK_AB R47, R10, R15 ;  /* 0x0000000f0a2f723e */ /* 0x000fe200000010ff */
[----:B------:R-:W-:Y:S01]  /*b980*/  FFMA.FTZ R5, R16, R5, R46 ;  /* 0x0000000510057223 */ /* 0x000fe2000001002e */
[----:B------:R-:W-:-:S04]  /*b990*/  F2FP.BF16.PACK_AB R44, R9, R8 ;  /* 0x00000008092c723e */ /* 0x000fc800000010ff */
[----:B------:R-:W-:Y:S02]  /*b9a0*/  F2FP.BF16.PACK_AB R46, R5, R14 ;  /* 0x0000000e052e723e */ /* 0x000fe400000010ff */
.L_x_6940:
[----:B------:R-:W-:Y:S05]  /*b9b0*/  BSYNC B0 ;  /* 0x0000000000007941 */ /* 0x000fea0003800000 */
.L_x_6939:
[----:B-----5:R1:W-:Y:S02]  /*b9c0*/  STS.128 [R213+0x4800], R44 ;  /* 0x0048002cd5007388 */ /* 0x0203e40000000c00 */
.L_x_6934:
[----:B------:R-:W-:Y:S05]  /*b9d0*/  BSYNC B1 ;  /* 0x0000000000017941 */ /* 0x000fea0003800000 */
.L_x_6933:
        /* <DEDUP_REMOVED lines=20> */
[C---:B--2--5:R-:W-:Y:S02]  /*bb20*/  SHF.L.U32 R9, R25.reuse, 0x10, RZ ;  /* 0x0000001019097819 */ /* 0x064fe400000006ff */
[----:B------:R-:W-:-:S02]  /*bb30*/  LOP3.LUT R8, R25, 0xffff0000, RZ, 0xc0, !PT ;  /* 0xffff000019087812 */ /* 0x000fc400078ec0ff */
[C---:B------:R-:W-:Y:S02]  /*bb40*/  SHF.L.U32 R10, R24.reuse, 0x10, RZ ;  /* 0x00000010180a7819 */ /* 0x040fe400000006ff */
[----:B------:R-:W-:Y:S02]  /*bb50*/  LOP3.LUT R30, R24, 0xffff0000, RZ, 0xc0, !PT ;  /* 0xffff0000181e7812 */ /* 0x000fe400078ec0ff */
[C---:B------:R-:W-:Y:S02]  /*bb60*/  SHF.L.U32 R24, R27.reuse, 0x10, RZ ;  /* 0x000000101b187819 */ /* 0x040fe400000006ff */
[----:B------:R-:W-:Y:S01]  /*bb70*/  LOP3.LUT R20, R27, 0xffff0000, RZ, 0xc0, !PT ;  /* 0xffff00001b147812 */ /* 0x000fe200078ec0ff */
[C---:B------:R-:W-:Y:S01]  /*bb80*/  IMAD.U32 R27, R26.reuse, 0x10000, RZ ;  /* 0x000100001a1b7824 */ /* 0x040fe200078e00ff */
[----:B------:R-:W-:Y:S02]  /*bb90*/  LOP3.LUT R26, R26, 0xffff0000, RZ, 0xc0, !PT ;  /* 0xffff00001a1a7812 */ /* 0x000fe400078ec0ff */
[----:B---3--:R-:W-:-:S02]  /*bba0*/  LOP3.LUT R15, R4, 0xffff0000, RZ, 0xc0, !PT ;  /* 0xffff0000040f7812 */ /* 0x008fc400078ec0ff */
        /* <DEDUP_REMOVED lines=8> */
[C---:B------:R-:W-:Y:S02]  /*bc30*/  FFMA.FTZ R14, R9.reuse, R25, -R14 ;  /* 0x00000019090e7223 */ /* 0x040fe4000001080e */
[----:B------:R-:W-:Y:S01]  /*bc40*/  FFMA.FTZ R9, R9, R15, R8 ;  /* 0x0000000f09097223 */ /* 0x000fe20000010008 */
[----:B------:R-:W-:Y:S01]  /*bc50*/  SHF.L.U32 R15, R4, 0x10, RZ ;  /* 0x00000010040f7819 */ /* 0x000fe200000006ff */
[----:B------:R-:W-:-:S02]  /*bc60*/  IMAD.U32 R25, R6, 0x10000, RZ ;  /* 0x0001000006197824 */ /* 0x000fc400078e00ff */
[----:B------:R-:W-:Y:S02]  /*bc70*/  FMUL.FTZ R6, R26, R5 ;  /* 0x000000051a067220 */ /* 0x000fe40000410000 */
[----:B------:R-:W-:Y:S02]  /*bc80*/  FMUL.FTZ R4, R30, R15 ;  /* 0x0000000f1e047220 */ /* 0x000fe40000410000 */
[-C--:B------:R-:W-:Y:S02]  /*bc90*/  FMUL.FTZ R20, R20, R16.reuse ;  /* 0x0000001014147220 */ /* 0x080fe40000410000 */
[----:B------:R-:W-:Y:S02]  /*bca0*/  FMUL.FTZ R30, R30, R25 ;  /* 0x000000191e1e7220 */ /* 0x000fe40000410000 */
[----:B------:R-:W-:Y:S02]  /*bcb0*/  FMUL.FTZ R26, R26, R7 ;  /* 0x000000071a1a7220 */ /* 0x000fe40000410000 */
[----:B------:R-:W-:-:S02]  /*bcc0*/  FFMA.FTZ R31, R24, R16, -R31 ;  /* 0x00000010181f7223 */ /* 0x000fc4000001081f */
[----:B------:R-:W-:Y:S02]  /*bcd0*/  FFMA.FTZ R20, R24, R11, R20 ;  /* 0x0000000b18147223 */ /* 0x000fe40000010014 */
[C---:B------:R-:W-:Y:S01]  /*bce0*/  FFMA.FTZ R4, R10.reuse, R25, -R4 ;  /* 0x000000190a047223 */ /* 0x040fe20000010804 */
[----:B------:R-:W-:Y:S01]  /*bcf0*/  F2FP.BF16.PACK_AB R25, R9, R14 ;  /* 0x0000000e0919723e */ /* 0x000fe200000010ff */
[----:B------:R-:W-:Y:S02]  /*bd00*/  FFMA.FTZ R15, R10, R15, R30 ;  /* 0x0000000f0a0f7223 */ /* 0x000fe4000001001e */
[C---:B------:R-:W-:Y:S02]  /*bd10*/  FFMA.FTZ R6, R27.reuse, R7, -R6 ;  /* 0x000000071b067223 */ /* 0x040fe40000010806 */
[----:B------:R-:W-:Y:S01]  /*bd20*/  FFMA.FTZ R5, R27, R5, R26 ;  /* 0x000000051b057223 */ /* 0x000fe2000001001a */
[----:B------:R-:W-:Y:S02]  /*bd30*/  F2FP.BF16.PACK_AB R27, R20, R31 ;  /* 0x0000001f141b723e */ /* 0x000fe400000010ff */
[----:B------:R-:W-:-:S02]  /*bd40*/  F2FP.BF16.PACK_AB R24, R15, R4 ;  /* 0x000000040f18723e */ /* 0x000fc400000010ff */
[----:B------:R-:W-:Y:S02]  /*bd50*/  F2FP.BF16.PACK_AB R26, R5, R6 ;  /* 0x00000006051a723e */ /* 0x000fe400000010ff */
.L_x_6944:
[----:B---3--:R-:W-:Y:S05]  /*bd60*/  BSYNC B0 ;  /* 0x0000000000007941 */ /* 0x008fea0003800000 */
.L_x_6943:
        /* <DEDUP_REMOVED lines=9> */
[----:B---3--:R-:W-:Y:S01]  /*be00*/  IMAD.U32 R26, R10, 0x10000, RZ ;  /* 0x000100000a1a7824 */ /* 0x008fe200078e00ff */
        /* <DEDUP_REMOVED lines=23> */
[C---:B------:R-:W-:Y:S02]  /*bf80*/  FMUL.FTZ R8, R30.reuse, R4 ;  /* 0x000000041e087220 */ /* 0x040fe40000410000 */
[----:B------:R-:W-:Y:S02]  /*bf90*/  FMUL.FTZ R31, R31, R7 ;  /* 0x000000071f1f7220 */ /* 0x000fe40000410000 */
[----:B------:R-:W-:-:S02]  /*bfa0*/  FMUL.FTZ R30, R30, R6 ;  /* 0x000000061e1e7220 */ /* 0x000fc40000410000 */
[----:B------:R-:W-:Y:S02]  /*bfb0*/  FFMA.FTZ R10, R27, R20, -R10 ;  /* 0x000000141b0a7223 */ /* 0x000fe4000001080a */
[C---:B------:R-:W-:Y:S02]  /*bfc0*/  FFMA.FTZ R9, R26.reuse, R7, -R9 ;  /* 0x000000071a097223 */ /* 0x040fe40000010809 */
[----:B------:R-:W-:Y:S01]  /*bfd0*/  FFMA.FTZ R8, R15, R6, -R8 ;  /* 0x000000060f087223 */ /* 0x000fe20000010808 */
[----:B------:R-:W-:Y:S01]  /*bfe0*/  F2FP.BF16.PACK_AB R11, R25, R10 ;  /* 0x0000000a190b723e */ /* 0x000fe200000010ff */
[----:B------:R-:W-:Y:S02]  /*bff0*/  FFMA.FTZ R26, R26, R5, R31 ;  /* 0x000000051a1a7223 */ /* 0x000fe4000001001f */
[----:B------:R-:W-:-:S03]  /*c000*/  FFMA.FTZ R15, R15, R4, R30 ;  /* 0x000000040f0f7223 */ /* 0x000fc6000001001e */
[----:B------:R-:W-:Y:S02]  /*c010*/  F2FP.BF16.PACK_AB R10, R26, R9 ;  /* 0x000000091a0a723e */ /* 0x000fe400000010ff */
[----:B------:R-:W-:Y:S02]  /*c020*/  F2FP.BF16.PACK_AB R8, R15, R8 ;  /* 0x000000080f08723e */ /* 0x000fe400000010ff */
[----:B------:R-:W-:Y:S02]  /*c030*/  MOV R9, R14 ;  /* 0x0000000e00097202 */ /* 0x000fe40000000f00 */
.L_x_6946:
[----:B------:R-:W-:Y:S05]  /*c040*/  BSYNC B0 ;  /* 0x0000000000007941 */ /* 0x000fea0003800000 */
.L_x_6945:
        /* <DEDUP_REMOVED lines=8> */
[C---:B--2--5:R-:W-:Y:S02]  /*c0d0*/  SHF.L.U32 R9, R25.reuse, 0x10, RZ ;  /* 0x0000001019097819 */ /* 0x064fe400000006ff */
[----:B------:R-:W-:Y:S02]  /*c0e0*/  LOP3.LUT R8, R25, 0xffff0000, RZ, 0xc0, !PT ;  /* 0xffff000019087812 */ /* 0x000fe400078ec0ff */
[C---:B------:R-:W-:Y:S02]  /*c0f0*/  SHF.L.U32 R10, R24.reuse, 0x10, RZ ;  /* 0x00000010180a7819 */ /* 0x040fe400000006ff */
[----:B------:R-:W-:-:S02]  /*c100*/  LOP3.LUT R30, R24, 0xffff0000, RZ, 0xc0, !PT ;  /* 0xffff0000181e7812 */ /* 0x000fc400078ec0ff */
[C---:B------:R-:W-:Y:S02]  /*c110*/  SHF.L.U32 R24, R27.reuse, 0x10, RZ ;  /* 0x000000101b187819 */ /* 0x040fe400000006ff */
[----:B------:R-:W-:Y:S01]  /*c120*/  LOP3.LUT R20, R27, 0xffff0000, RZ, 0xc0, !PT ;  /* 0xffff00001b147812 */ /* 0x000fe200078ec0ff */
[C---:B------:R-:W-:Y:S01]  /*c130*/  IMAD.U32 R27, R26.reuse, 0x10000, RZ ;  /* 0x000100001a1b7824 */ /* 0x040fe200078e00ff */
        /* <DEDUP_REMOVED lines=15> */
[----:B------:R-:W-:Y:S02]  /*c230*/  FMUL.FTZ R4, R30, R15 ;  /* 0x0000000f1e047220 */ /* 0x000fe40000410000 */
[----:B------:R-:W-:Y:S02]  /*c240*/  FMUL.FTZ R20, R20, R16 ;  /* 0x0000001014147220 */ /* 0x000fe40000410000 */
[----:B------:R-:W-:-:S02]  /*c250*/  FMUL.FTZ R30, R30, R25 ;  /* 0x000000191e1e7220 */ /* 0x000fc40000410000 */
[----:B------:R-:W-:Y:S02]  /*c260*/  FMUL.FTZ R26, R26, R7 ;  /* 0x000000071a1a7220 */ /* 0x000fe40000410000 */
[C---:B------:R-:W-:Y:S02]  /*c270*/  FFMA.FTZ R29, R24.reuse, R16, -R29 ;  /* 0x00000010181d7223 */ /* 0x040fe4000001081d */
[----:B------:R-:W-:Y:S02]  /*c280*/  FFMA.FTZ R20, R24, R11, R20 ;  /* 0x0000000b18147223 */ /* 0x000fe40000010014 */
[C---:B------:R-:W-:Y:S01]  /*c290*/  FFMA.FTZ R4, R10.reuse, R25, -R4 ;  /* 0x000000190a047223 */ /* 0x040fe20000010804 */
[----:B------:R-:W-:Y:S01]  /*c2a0*/  F2FP.BF16.PACK_AB R25, R9, R14 ;  /* 0x0000000e0919723e */ /* 0x000fe200000010ff */
[----:B------:R-:W-:Y:S02]  /*c2b0*/  FFMA.FTZ R15, R10, R15, R30 ;  /* 0x0000000f0a0f7223 */ /* 0x000fe4000001001e */
[----:B------:R-:W-:-:S02]  /*c2c0*/  FFMA.FTZ R6, R27, R7, -R6 ;  /* 0x000000071b067223 */ /* 0x000fc40000010806 */
[----:B------:R-:W-:Y:S01]  /*c2d0*/  FFMA.FTZ R5, R27, R5, R26 ;  /* 0x000000051b057223 */ /* 0x000fe2000001001a */
[----:B------:R-:W-:Y:S02]  /*c2e0*/  F2FP.BF16.PACK_AB R27, R20, R29 ;  /* 0x0000001d141b723e */ /* 0x000fe400000010ff */
[----:B------:R-:W-:Y:S02]  /*c2f0*/  F2FP.BF16.PACK_AB R24, R15, R4 ;  /* 0x000000040f18723e */ /* 0x000fe400000010ff */
[----:B------:R-:W-:Y:S02]  /*c300*/  F2FP.BF16.PACK_AB R26, R5, R6 ;  /* 0x00000006051a723e */ /* 0x000fe400000010ff */
.L_x_6948:
[----:B------:R-:W-:Y:S05]  /*c310*/  BSYNC B0 ;  /* 0x0000000000007941 */ /* 0x000fea0003800000 */
.L_x_6947:
[----:B-----5:R3:W-:Y:S02]  /*c320*/  STS.128 [R213+0x5000], R24 ;  /* 0x00500018d5007388 */ /* 0x0207e40000000c00 */
.L_x_6942:
[----:B------:R-:W-:Y:S05]  /*c330*/  BSYNC B1 ;  /* 0x0000000000017941 */ /* 0x000fea0003800000 */
.L_x_6941:
        /* <DEDUP_REMOVED lines=9> */
[C---:B---3--:R-:W-:Y:S01]  /*c3d0*/  IMAD.SHL.U32 R25, R5.reuse, 0x2, RZ ;  /* 0x0000000205197824 */ /* 0x048fe200078e00ff */
        /* <DEDUP_REMOVED lines=8> */
[----:B------:R-:W3:Y:S01]  /*c460*/  LD.E.64 R6, [R20.64] ;  /* 0x0000000614067980 */ /* 0x000ee2000c101b00 */
[C---:B-----5:R-:W-:Y:S01]  /*c470*/  SHF.L.U32 R12, R9.reuse, 0x10, RZ ;  /* 0x00000010090c7819 */ /* 0x060fe200000006ff */
[----:B------:R-:W-:Y:S01]  /*c480*/  IMAD.U32 R28, R10, 0x10000, RZ ;  /* 0x000100000a1c7824 */ /* 0x000fe200078e00ff */
[----:B------:R-:W-:-:S02]  /*c490*/  LOP3.LUT R9, R9, 0xffff0000, RZ, 0xc0, !PT ;  /* 0xffff000009097812 */ /* 0x000fc400078ec0ff */
        /* <DEDUP_REMOVED lines=20> */
[----:B------:R-:W-:Y:S01]  /*c5e0*/  FMUL.FTZ R9, R30, R5 ;  /* 0x000000051e097220 */ /* 0x000fe20000410000 */
[----:B------:R-:W-:Y:S01]  /*c5f0*/  F2FP.BF16.PACK_AB R12, R12, R11 ;  /* 0x0000000b0c0c723e */ /* 0x000fe200000010ff */
[C---:B------:R-:W-:Y:S02]  /*c600*/  FMUL.FTZ R8, R29.reuse, R4 ;  /* 0x000000041d087220 */ /* 0x040fe40000410000 */
[----:B------:R-:W-:Y:S02]  /*c610*/  FMUL.FTZ R30, R30, R7 ;  /* 0x000000071e1e7220 */ /* 0x000fe40000410000 */
[----:B------:R-:W-:-:S02]  /*c620*/  FMUL.FTZ R29, R29, R6 ;  /* 0x000000061d1d7220 */ /* 0x000fc40000410000 */
[----:B------:R-:W-:Y:S02]  /*c630*/  FFMA.FTZ R10, R27, R15, -R10 ;  /* 0x0000000f1b0a7223 */ /* 0x000fe4000001080a */
        /* <DEDUP_REMOVED lines=8> */
.L_x_6951:
[----:B--2---:R-:W-:Y:S05]  /*c6c0*/  BSYNC B0 ;  /* 0x0000000000007941 */ /* 0x004fea0003800000 */
.L_x_6950:
[----:B-----5:R2:W-:Y:S04]  /*c6d0*/  STS.128 [R213+0x1800], R8 ;  /* 0x00180008d5007388 */ /* 0x0205e80000000c00 */
        /* <DEDUP_REMOVED lines=44> */
.L_x_6953:
[----:B------:R-:W-:Y:S05]  /*c9a0*/  BSYNC B0 ;  /* 0x0000000000007941 */ /* 0x000fea0003800000 */
.L_x_6952:
        /* <DEDUP_REMOVED lines=44> */
.L_x_6955:
[----:B------:R-:W-:Y:S05]  /*cc70*/  BSYNC B0 ;  /* 0x0000000000007941 */ /* 0x000fea0003800000 */
.L_x_6954:
[----:B-----5:R2:W-:Y:S01]  /*cc80*/  STS.128 [R213+0x5800], R36 ;  /* 0x00580024d5007388 */ /* 0x0205e20000000c00 */
[----:B------:R-:W-:Y:S05]  /*cc90*/  BRA `(.L_x_6949) ;  /* 0x000045f000007947 */ /* 0x000fea0003800000 */
.L_x_6924:
        /* <DEDUP_REMOVED lines=85> */
.L_x_6959:
[----:B------:R-:W-:Y:S05]  /*d1f0*/  BSYNC B0 ;  /* 0x0000000000007941 */ /* 0x000fea0003800000 */
.L_x_6958:
        /* <DEDUP_REMOVED lines=85> */
.L_x_6961:
[----:B------:R-:W-:Y:S05]  /*d750*/  BSYNC B0 ;  /* 0x0000000000007941 */ /* 0x000fea0003800000 */
.L_x_6960:
        /* <DEDUP_REMOVED lines=85> */
.L_x_6963:
[----:B------:R-:W-:Y:S05]  /*dcb0*/  BSYNC B0 ;  /* 0x0000000000007941 */ /* 0x000fea0003800000 */
.L_x_6962:
[----:B-----5:R2:W-:Y:S02]  /*dcc0*/  STS.128 [R213+0x4000], R24 ;  /* 0x00400018d5007388 */ /* 0x0205e40000000c00 */
.L_x_6957:
[----:B------:R-:W-:Y:S05]  /*dcd0*/  BSYNC B1 ;  /* 0x0000000000017941 */ /* 0x000fea0003800000 */
.L_x_6956:
        /* <DEDUP_REMOVED lines=90> */
.L_x_6967:
[----:B------:R-:W-:Y:S05]  /*e280*/  BSYNC B0 ;  /* 0x0000000000007941 */ /* 0x000fea0003800000 */
.L_x_6966:
        /* <DEDUP_REMOVED lines=88> */
.L_x_6969:
[----:B------:R-:W-:Y:S05]  /*e810*/  BSYNC B0 ;  /* 0x0000000000007941 */ /* 0x000fea0003800000 */
.L_x_6968:
        /* <DEDUP_REMOVED lines=88> */
.L_x_6971:
[----:B------:R-:W-:Y:S05]  /*eda0*/  BSYNC B0 ;  /* 0x0000000000007941 */ /* 0x000fea0003800000 */
.L_x_6970:
[----:B-----5:R1:W-:Y:S02]  /*edb0*/  STS.128 [R213+0x4800], R4 ;  /* 0x00480004d5007388 */ /* 0x0203e40000000c00 */
.L_x_6965:
[----:B------:R-:W-:Y:S05]  /*edc0*/  BSYNC B1 ;  /* 0x0000000000017941 */ /* 0x000fea0003800000 */
.L_x_6964:
        /* <DEDUP_REMOVED lines=91> */
.L_x_6975:
[----:B------:R-:W-:Y:S05]  /*f380*/  BSYNC B0 ;  /* 0x0000000000007941 */ /* 0x000fea0003800000 */
.L_x_6974:
[----:B-----5:R4:W-:Y:S04]  /*f390*/  STS.128 [R213+0x1000], R28 ;  /* 0x0010001cd5007388 */ /* 0x0209e80000000c00 */
[----:B--2---:R4:W5:Y:S01]  /*f3a0*/  LD.E.128 R24, [R36.64+0x80] ;  /* 0x0000800624187980 */ /* 0x004962000c101d00 */
[----:B-1----:R-:W-:Y:S01]  /*f3b0*/  IADD3 R4, R18, 0x40, RZ ;  /* 0x0000004012047810 */ /* 0x002fe20007ffe0ff */
[----:B------:R-:W-:Y:S03]  /*f3c0*/  BSSY B0, `(.L_x_6976) ;  /* 0x0000055000007945 */ /* 0x000fe60003800000 */
[----:B------:R-:W-:-:S13]  /*f3d0*/  ISETP.GE.AND P0, PT, R4, R3, PT ;  /* 0x000000030400720c */ /* 0x000fda0003f06270 */
        /* <DEDUP_REMOVED lines=83> */
.L_x_6977:
[----:B------:R-:W-:Y:S05]  /*f910*/  BSYNC B0 ;  /* 0x0000000000007941 */ /* 0x000fea0003800000 */
.L_x_6976:
[----:B-----5:R1:W-:Y:S04]  /*f920*/  STS.128 [R213+0x3000], R24 ;  /* 0x00300018d5007388 */ /* 0x0203e80000000c00 */
[----:B------:R1:W5:Y:S01]  /*f930*/  LD.E.128 R8, [R36.64+0x100] ;  /* 0x0001000624087980 */ /* 0x000362000c101d00 */
[----:B------:R-:W-:Y:S01]  /*f940*/  IADD3 R4, R18, 0x80, RZ ;  /* 0x0000008012047810 */ /* 0x000fe20007ffe0ff */
        /* <DEDUP_REMOVED lines=10> */
[----:B-1----:R-:W-:Y:S02]  /*f9f0*/  IMAD.MOV.U32 R25, RZ, RZ, RZ ;  /* 0x000000ffff197224 */ /* 0x002fe400078e00ff */
        /* <DEDUP_REMOVED lines=75> */
.L_x_6979:
[----:B------:R-:W-:Y:S05]  /*feb0*/  BSYNC B0 ;  /* 0x0000000000007941 */ /* 0x000fea0003800000 */
.L_x_6978:
[----:B-----5:R2:W-:Y:S02]  /*fec0*/  STS.128 [R213+0x5000], R8 ;  /* 0x00500008d5007388 */ /* 0x0205e40000000c00 */
.L_x_6973:
[----:B------:R-:W-:Y:S05]  /*fed0*/  BSYNC B1 ;  /* 0x0000000000017941 */ /* 0x000fea0003800000 */
.L_x_6972:
        /* <DEDUP_REMOVED lines=17> */
[----:B--2---:R-:W-:-:S04]  /*fff0*/  IADD3 R9, P1, R7, R13, RZ ;  /* 0x0000000d07097210 */ /* 0x004fc80007f3e0ff */
        /* <DEDUP_REMOVED lines=9> */
[----:B------:R-:W4:Y:S03]  /*10090*/  LD.E.128 R4, [R4.64] ;  /* 0x0000000604047980 */ /* 0x000f26000c101d00 */
        /* <DEDUP_REMOVED lines=13> */
[C---:B------:R-:W-:Y:S01]  /*10170*/  SHF.L.U32 R8, R9.reuse, 0x10, RZ ;  /* 0x0000001009087819 */ /* 0x040fe200000006ff */
[----:B----4-:R-:W-:Y:S01]  /*10180*/  IMAD.U32 R49, R6, 0x10000, RZ ;  /* 0x0001000006317824 */ /* 0x010fe200078e00ff */
        /* <DEDUP_REMOVED lines=17> */
[----:B------:R-:W-:Y:S01]  /*102a0*/  FMUL.FTZ R45, R45, R8 ;  /* 0x000000082d2d7220 */ /* 0x000fe20000410000 */
[----:B------:R-:W-:Y:S01]  /*102b0*/  LOP3.LUT R4, R4, 0xffff0000, RZ, 0xc0, !PT ;  /* 0xffff000004047812 */ /* 0x000fe200078ec0ff */
[----:B------:R-:W-:Y:S01]  /*102c0*/  @!P0 FADD.FTZ R36, -R36, -RZ ;  /* 0x800000ff24248221 */ /* 0x000fe20000010100 */
[----:B---3--:R-:W-:Y:S01]  /*102d0*/  LOP3.LUT R8, R12, 0xffff0000, RZ, 0xc0, !PT ;  /* 0xffff00000c087812 */ /* 0x008fe200078ec0ff */
[----:B------:R-:W-:Y:S01]  /*102e0*/  FMUL.FTZ R6, R6, R9 ;  /* 0x0000000906067220 */ /* 0x000fe20000410000 */
[C---:B------:R-:W-:Y:S01]  /*102f0*/  SHF.L.U32 R7, R13.reuse, 0x10, RZ ;  /* 0x000000100d077819 */ /* 0x040fe200000006ff */
        /* <DEDUP_REMOVED lines=24> */
.L_x_6981:
[----:B------:R-:W-:Y:S05]  /*10480*/  BSYNC B0 ;  /* 0x0000000000007941 */ /* 0x000fea0003800000 */
.L_x_6980:
[----:B-----5:R4:W-:Y:S04]  /*10490*/  STS.128 [R213+0x1800], R28 ;  /* 0x0018001cd5007388 */ /* 0x0209e80000000c00 */
[----:B-12---:R4:W5:Y:S01]  /*104a0*/  LD.E.128 R24, [R38.64+0x80] ;  /* 0x0000800626187980 */ /* 0x006962000c101d00 */
[----:B------:R-:W-:Y:S01]  /*104b0*/  IADD3 R4, R18, 0x40, RZ ;  /* 0x0000004012047810 */ /* 0x000fe20007ffe0ff */
        /* <DEDUP_REMOVED lines=20> */
[----:B------:R-:W2:Y:S02]  /*10600*/  LD.E.128 R8, [R8.64] ;  /* 0x0000000608087980 */ /* 0x000ea4000c101d00 */
        /* <DEDUP_REMOVED lines=16> */
[----:B------:R-:W-:Y:S01]  /*10710*/  SHF.L.U32 R8, R9, 0x10, RZ ;  /* 0x0000001009087819 */ /* 0x000fe200000006ff */
[----:B------:R-:W-:Y:S01]  /*10720*/  @!P0 FADD.FTZ R27, -R27, -RZ ;  /* 0x800000ff1b1b8221 */ /* 0x000fe20000010100 */
[----:B------:R-:W-:Y:S01]  /*10730*/  LOP3.LUT R37, R9, 0xffff0000, RZ, 0xc0, !PT ;  /* 0xffff000009257812 */ /* 0x000fe200078ec0ff */
[----:B---3--:R-:W-:Y:S01]  /*10740*/  IMAD.U32 R49, R6, 0x10000, RZ ;  /* 0x0001000006317824 */ /* 0x008fe200078e00ff */
        /* <DEDUP_REMOVED lines=45> */
.L_x_6983:
[----:B------:R-:W-:Y:S05]  /*10a20*/  BSYNC B0 ;  /* 0x0000000000007941 */ /* 0x000fea0003800000 */
.L_x_6982:
        /* <DEDUP_REMOVED lines=91> */
.L_x_6985:
[----:B------:R-:W-:Y:S05]  /*10fe0*/  BSYNC B0 ;  /* 0x0000000000007941 */ /* 0x000fea0003800000 */
.L_x_6984:
[----:B-----5:R2:W-:Y:S01]  /*10ff0*/  STS.128 [R213+0x5800], R4 ;  /* 0x00580004d5007388 */ /* 0x0205e20000000c00 */
[----:B------:R-:W-:Y:S05]  /*11000*/  BRA `(.L_x_6949) ;  /* 0x0000028000007947 */ /* 0x000fea0003800000 */
.L_x_6923:
        /* <DEDUP_REMOVED lines=40> */
.L_x_6949:
[----:B------:R-:W-:Y:S05]  /*11290*/  BSYNC B2 ;  /* 0x0000000000027941 */ /* 0x000fea0003800000 */
.L_x_6922:
[----:B------:R-:W-:Y:S01]  /*112a0*/  IADD3 R215, R133, -0x1, RZ ;  /* 0xffffffff85d77810 */ /* 0x000fe20007ffe0ff */
[----:B-12---:R-:W-:-:S02]  /*112b0*/  IMAD.SHL.U32 R4, R66, 0x40, RZ ;  /* 0x0000004042047824 */ /* 0x006fc400078e00ff */
[----:B------:R-:W-:Y:S02]  /*112c0*/  IMAD.SHL.U32 R157, R156, 0x8, RZ ;  /* 0x000000089c9d7824 */ /* 0x000fe400078e00ff */
[----:B------:R-:W-:-:S04]  /*112d0*/  IMAD.SHL.U32 R20, R215, 0x40, RZ ;  /* 0x00000040d7147824 */ /* 0x000fc800078e00ff */
[----:B------:R-:W-:-:S05]  /*112e0*/  IMAD.IADD R5, R59, 0x1, -R20 ;  /* 0x000000013b057824 */ /* 0x000fca00078e0a14 */
[-C--:B------:R-:W-:Y:S02]  /*112f0*/  ISETP.GE.AND P2, PT, R16, R5.reuse, PT ;  /* 0x000000051000720c */ /* 0x080fe40003f46270 */
[-C--:B------:R-:W-:Y:S02]  /*11300*/  ISETP.GE.AND P5, PT, R0, R5.reuse, PT ;  /* 0x000000050000720c */ /* 0x080fe40003fa6270 */
[-C--:B------:R-:W-:Y:S02]  /*11310*/  ISETP.GE.AND P0, PT, R156, R5.reuse, PT ;  /* 0x000000059c00720c */ /* 0x080fe40003f06270 */
[-C--:B------:R-:W-:Y:S02]  /*11320*/  ISETP.GE.AND P4, PT, R2, R5.reuse, PT ;  /* 0x000000050200720c */ /* 0x080fe40003f86270 */
[----:B------:R-:W-:Y:S02]  /*11330*/  ISETP.GE.AND P3, PT, R0, R5, PT ;  /* 0x000000050000720c */ /* 0x000fe40003f66270 */
[----:B------:R-:W-:-:S03]  /*11340*/  SHF.R.S32.HI R0, RZ, 0x1f, R73 ;  /* 0x0000001fff007819 */ /* 0x000fc60000011449 */
[----:B------:R-:W-:Y:S01]  /*11350*/  @!P2 IMAD.MOV.U32 R201, RZ, RZ, R199 ;  /* 0x000000ffffc9a224 */ /* 0x000fe200078e00c7 */
[----:B------:R-:W-:Y:S01]  /*11360*/  LEA.HI R0, R0, R73, RZ, 0x3 ;  /* 0x0000004900007211 */ /* 0x000fe200078f18ff */
[----:B------:R-:W-:Y:S01]  /*11370*/  @!P2 IMAD R3, R137, 0x60, RZ ;  /* 0x000000608903a824 */ /* 0x000fe200078e02ff */
[----:B------:R-:W-:Y:S01]  /*11380*/  @!P5 LEA R6, P1, R71, R200, 0x1 ;  /* 0x000000c84706d211 */ /* 0x000fe200078208ff */
[----:B------:R-:W-:-:S03]  /*11390*/  @!P2 IMAD.WIDE.U32 R8, R136, 0x60, R200 ;  /* 0x000000608808a825 */ /* 0x000fc600078e00c8 */
[-C--:B------:R-:W-:Y:S01]  /*113a0*/  @!P5 LEA.HI.X R7, R71, R199.reuse, R72, 0x1, P1 ;  /* 0x000000c74707d211 */ /* 0x080fe200008f0c48 */
[----:B------:R-:W-:Y:S01]  /*113b0*/  @!P0 IMAD.MOV.U32 R201, RZ, RZ, R199 ;  /* 0x000000ffffc98224 */ /* 0x000fe200078e00c7 */
[----:B------:R-:W-:Y:S01]  /*113c0*/  @!P4 LEA R10, P1, R136, R200, 0x6 ;  /* 0x000000c8880ac211 */ /* 0x000fe200078230ff */
[----:B------:R-:W-:Y:S01]  /*113d0*/  @!P2 IMAD.IADD R9, R3, 0x1, R9 ;  /* 0x000000010309a824 */ /* 0x000fe200078e0209 */
[----:B------:R-:W-:Y:S02]  /*113e0*/  LEA.HI R3, R68, R68, RZ, 0x1 ;  /* 0x0000004444037211 */ /* 0x000fe400078f08ff */
[----:B------:R-:W-:Y:S01]  /*113f0*/  @!PT LDS RZ, [RZ] ;  /* 0x00000000fffff984 */ /* 0x000fe20000000800 */
[----:B------:R-:W-:Y:S01]  /*11400*/  @!PT LDS RZ, [RZ] ;  /* 0x00000000fffff984 */ /* 0x000fe20000000800 */
[----:B------:R-:W-:Y:S01]  /*11410*/  @!PT LDS RZ, [RZ] ;  /* 0x00000000fffff984 */ /* 0x000fe20000000800 */
[----:B------:R1:W-:Y:S01]  /*11420*/  @!P0 LDGSTS.E.BYPASS.LTC128B.128 [R213+0x6000], [R200.64] ;  /* 0x06000000c8d58fae */ /* 0x0003e2000b901d46 */
[----:B------:R-:W-:-:S03]  /*11430*/  @!P4 LEA.HI.X R11, R136, R199, R137, 0x6, P1 ;  /* 0x000000c7880bc211 */ /* 0x000fc600008f3489 */
[----:B------:R1:W-:Y:S04]  /*11440*/  @!P0 LDGSTS.E.BYPASS.LTC128B.128 [R213+0x8000], [R200.64+0x80] ;  /* 0x08000080c8d58fae */ /* 0x0003e8000b901d46 */
[----:B------:R1:W-:Y:S01]  /*11450*/  @!P0 LDGSTS.E.BYPASS.LTC128B.128 [R213+0xa000], [R200.64+0x100] ;  /* 0x0a000100c8d58fae */ /* 0x0003e2000b901d46 */
[----:B------:R-:W-:-:S03]  /*11460*/  ISETP.GE.AND P0, PT, R16, R5, PT ;  /* 0x000000051000720c */ /* 0x000fc60003f06270 */
[----:B------:R2:W-:Y:S04]  /*11470*/  @!P5 LDGSTS.E.BYPASS.LTC128B.128 [R213+0x6800], [R6.64] ;  /* 0x0680000006d5dfae */ /* 0x0005e8000b901d46 */
        /* <DEDUP_REMOVED lines=10> */
[----:B--2---:R-:W-:-:S03]  /*11520*/  LOP3.LUT R7, R3, 0xfffffffe, RZ, 0xc0, !PT ;  /* 0xfffffffe03077812 */ /* 0x004fc600078ec0ff */
[----:B------:R-:W0:Y:S01]  /*11530*/  LDGDEPBAR ;  /* 0x00000000000079af */ /* 0x000e220000000000 */
[----:B------:R-:W-:Y:S02]  /*11540*/  LOP3.LUT R6, R4, 0x1c0, RZ, 0xc0, !PT ;  /* 0x000001c004067812 */ /* 0x000fe400078ec0ff */
[C---:B------:R-:W-:Y:S01]  /*11550*/  @!P3 LEA R4, P1, R69.reuse, R202, 0x1 ;  /* 0x000000ca4504b211 */ /* 0x040fe200078208ff */
[----:B------:R-:W2:Y:S01]  /*11560*/  LD.E R88, [R22.64+0x184] ;  /* 0x0001840616587980 */ /* 0x000ea2000c101900 */
[----:B------:R-:W-:Y:S01]  /*11570*/  IMAD.IADD R68, R68, 0x1, -R7 ;  /* 0x0000000144447824 */ /* 0x000fe200078e0a07 */
[----:B------:R-:W-:Y:S01]  /*11580*/  LOP3.LUT R3, R6, 0x8, R157, 0xf8, !PT ;  /* 0x0000000806037812 */ /* 0x000fe200078ef89d */
[----:B------:R-:W-:Y:S01]  /*11590*/  IMAD.SHL.U32 R56, R0, 0x40, RZ ;  /* 0x0000004000387824 */ /* 0x000fe200078e00ff */
[----:B----4-:R-:W4:Y:S01]  /*115a0*/  LD.E R57, [R22.64+0x188] ;  /* 0x0001880616397980 */ /* 0x010f22000c101900 */
[----:B------:R-:W-:Y:S01]  /*115b0*/  IMAD.SHL.U32 R21, R68, 0x8, RZ ;  /* 0x0000000844157824 */ /* 0x000fe200078e00ff */
[----:B------:R-:W-:Y:S01]  /*115c0*/  SHF.R.U32.HI R6, RZ, 0x3, R6 ;  /* 0x00000003ff067819 */ /* 0x000fe20000011606 */
[----:B------:R-:W-:Y:S01]  /*115d0*/  @!P0 IMAD.MOV.U32 R7, RZ, RZ, R203 ;  /* 0x000000ffff078224 */ /* 0x000fe200078e00cb */
[----:B------:R-:W-:-:S02]  /*115e0*/  @!P3 LEA.HI.X R5, R69, R203, R70, 0x1, P1 ;  /* 0x000000cb4505b211 */ /* 0x000fc400008f0c46 */
[----:B------:R-:W-:Y:S01]  /*115f0*/  LOP3.LUT R3, R3, R6, RZ, 0x3c, !PT ;  /* 0x0000000603037212 */ /* 0x000fe200078e3cff */
[----:B------:R-:W-:Y:S01]  /*11600*/  @!P0 IMAD.MOV.U32 R6, RZ, RZ, R202 ;  /* 0x000000ffff068224 */ /* 0x000fe200078e00ca */
[----:B---3--:R-:W-:Y:S01]  /*11610*/  LOP3.LUT R8, R0, 0xfffffff8, RZ, 0xc0, !PT ;  /* 0xfffffff800087812 */ /* 0x008fe200078ec0ff */
[----:B------:R-:W-:-:S04]  /*11620*/  DEPBAR.LE SB0, 0x0 ;  /* 0x000080000000791a */ /* 0x000fc80000000000 */
[----:B------:R-:W-:Y:S01]  /*11630*/  BAR.SYNC.DEFER_BLOCKING 0x0 ;  /* 0x0000000000007b1d */ /* 0x000fe20000010000 */
[----:B------:R-:W-:Y:S01]  /*11640*/  IMAD.IADD R8, R73, 0x1, -R8 ;  /* 0x0000000149087824 */ /* 0x000fe200078e0a08 */
[----:B------:R-:W-:Y:S01]  /*11650*/  LOP3.LUT R56, R56, 0xfffffe00, RZ, 0xc0, !PT ;  /* 0xfffffe0038387812 */ /* 0x000fe200078ec0ff */
[----:B------:R-:W-:-:S03]  /*11660*/  @!P0 IMAD.WIDE.U32 R6, R138, 0x60, R6 ;  /* 0x000000608a068825 */ /* 0x000fc600078e0006 */
[C---:B------:R-:W-:Y:S01]  /*11670*/  R2P PR, R8.reuse, 0x6 ;  /* 0x0000000608007804 */ /* 0x040fe20000000000 */
[----:B------:R-:W-:Y:S02]  /*11680*/  IMAD.SHL.U32 R2, R8, 0x40, RZ ;  /* 0x0000004008027824 */ /* 0x000fe400078e00ff */
[----:B------:R-:W-:Y:S02]  /*11690*/  @!P0 IMAD R8, R139, 0x60, RZ ;  /* 0x000000608b088824 */ /* 0x000fe400078e02ff */
[----:B------:R-:W-:Y:S01]  /*116a0*/  IMAD R192, R68, 0x200, R3 ;  /* 0x0000020044c07824 */ /* 0x000fe200078e0203 */
[----:B------:R-:W-:-:S04]  /*116b0*/  LOP3.LUT R2, R2, 0x1c0, RZ, 0xc0, !PT ;  /* 0x000001c002027812 */ /* 0x000fc800078ec0ff */
[----:B------:R-:W-:Y:S02]  /*116c0*/  LOP3.LUT R21, R2, 0x8, R21, 0xf8, !PT ;  /* 0x0000000802157812 */ /* 0x000fe400078ef815 */
[----:B------:R-:W-:Y:S01]  /*116d0*/  SHF.R.U32.HI R2, RZ, 0x3, R2 ;  /* 0x00000003ff027819 */ /* 0x000fe20000011602 */
[----:B------:R-:W-:Y:S04]  /*116e0*/  @P4 STS.128 [R213+0xc000], RZ ;  /* 0x00c000ffd5004388 */ /* 0x000fe80000000c00 */
[----:B------:R-:W-:Y:S04]  /*116f0*/  @P4 STS.128 [R213+0xe000], RZ ;  /* 0x00e000ffd5004388 */ /* 0x000fe80000000c00 */
[----:B------:R-:W-:Y:S04]  /*11700*/  @P4 STS.128 [R213+0x10000], RZ ;  /* 0x010000ffd5004388 */ /* 0x000fe80000000c00 */
[----:B------:R-:W-:Y:S01]  /*11710*/  @!PT LDS RZ, [RZ] ;  /* 0x00000000fffff984 */ /* 0x000fe20000000800 */
[----:B------:R-:W-:Y:S01]  /*11720*/  @!PT LDS RZ, [RZ] ;  /* 0x00000000fffff984 */ /* 0x000fe20000000800 */
[----:B------:R-:W-:Y:S01]  /*11730*/  @!PT LDS RZ, [RZ] ;  /* 0x00000000fffff984 */ /* 0x000fe20000000800 */
[----:B------:R3:W-:Y:S04]  /*11740*/  @!P4 LDGSTS.E.BYPASS.LTC128B.128 [R213+0xc000], [R202.64] ;  /* 0x0c000000cad5cfae */ /* 0x0007e8000b901d46 */
[----:B------:R3:W-:Y:S01]  /*11750*/  @!P4 LDGSTS.E.BYPASS.LTC128B.128 [R213+0xe000], [R202.64+0x80] ;  /* 0x0e000080cad5cfae */ /* 0x0007e2000b901d46 */
[----:B------:R-:W-:-:S03]  /*11760*/  LOP3.LUT R21, R21, R2, RZ, 0x3c, !PT ;  /* 0x0000000215157212 */ /* 0x000fc600078e3cff */
[----:B------:R3:W-:Y:S01]  /*11770*/  @!P4 LDGSTS.E.BYPASS.LTC128B.128 [R213+0x10000], [R202.64+0x100] ;  /* 0x10000100cad5cfae */ /* 0x0007e2000b901d46 */
[----:B-----5:R-:W-:Y:S01]  /*11780*/  @!P5 LEA R10, P4, R138, R202, 0x6 ;  /* 0x000000ca8a0ad211 */ /* 0x020fe200078830ff */
[----:B------:R-:W-:Y:S02]  /*11790*/  IMAD R0, R64, 0x400, R56 ;  /* 0x0000040040007824 */ /* 0x000fe400078e0238 */
[----:B------:R-:W-:Y:S01]  /*117a0*/  @P3 STS.128 [R213+0xc800], RZ ;  /* 0x00c800ffd5003388 */ /* 0x000fe20000000c00 */
[----:B------:R-:W-:-:S03]  /*117b0*/  @!P5 LEA.HI.X R11, R138, R203, R139, 0x6, P4 ;  /* 0x000000cb8a0bd211 */ /* 0x000fc600020f348b */
[----:B------:R-:W-:Y:S01]  /*117c0*/  @P3 STS.128 [R213+0xe800], RZ ;  /* 0x00e800ffd5003388 */ /* 0x000fe20000000c00 */
[----:B------:R-:W-:-:S03]  /*117d0*/  @!P0 IMAD.IADD R9, R8, 0x1, R7 ;  /* 0x0000000108098824 */ /* 0x000fc600078e0207 */
[----:B------:R-:W-:Y:S01]  /*117e0*/  @P3 STS.128 [R213+0x10800], RZ ;  /* 0x010800ffd5003388 */ /* 0x000fe20000000c00 */
[----:B------:R-:W-:-:S03]  /*117f0*/  IMAD.IADD R193, R21, 0x1, R0 ;  /* 0x0000000115c17824 */ /* 0x000fc600078e0200 */
[----:B------:R-:W-:Y:S01]  /*11800*/  @!PT LDS RZ, [RZ] ;  /* 0x00000000fffff984 */ /* 0x000fe20000000800 */
[----:B------:R-:W-:Y:S01]  /*11810*/  @!PT LDS RZ, [RZ] ;  /* 0x00000000fffff984 */ /* 0x000fe20000000800 */
[----:B------:R-:W-:Y:S01]  /*11820*/  @!PT LDS RZ, [RZ] ;  /* 0x00000000fffff984 */ /* 0x000fe20000000800 */
[----:B------:R5:W-:Y:S01]  /*11830*/  @!P3 LDGSTS.E.BYPASS.LTC128B.128 [R213+0xc800], [R4.64] ;  /* 0x0c80000004d5bfae */ /* 0x000be2000b901d46 */
[----:B------:R-:W-:-:S03]  /*11840*/  @!P0 IMAD.MOV.U32 R8, RZ, RZ, R6 ;  /* 0x000000ffff088224 */ /* 0x000fc600078e0006 */
[----:B------:R5:W-:Y:S04]  /*11850*/  @!P3 LDGSTS.E.BYPASS.LTC128B.128 [R213+0xe800], [R4.64+0x80] ;  /* 0x0e80008004d5bfae */ /* 0x000be8000b901d46 */
[----:B------:R5:W-:Y:S01]  /*11860*/  @!P3 LDGSTS.E.BYPASS.LTC128B.128 [R213+0x10800], [R4.64+0x100] ;  /* 0x1080010004d5bfae */ /* 0x000be2000b901d46 */
[----:B------:R-:W-:-:S03]  /*11870*/  IMAD.SHL.U32 R192, R192, 0x2, RZ ;  /* 0x00000002c0c07824 */ /* 0x000fc600078e00ff */
[----:B------:R-:W-:Y:S01]  /*11880*/  @P5 STS.128 [R213+0xd000], RZ ;  /* 0x00d000ffd5005388 */ /* 0x000fe20000000c00 */
[----:B------:R-:W-:-:S03]  /*11890*/  IMAD.SHL.U32 R193, R193, 0x2, RZ ;  /* 0x00000002c1c17824 */ /* 0x000fc600078e00ff */
        /* <DEDUP_REMOVED lines=14> */
[----:B------:R1:W-:Y:S01]  /*11980*/  @!P0 LDGSTS.E.BYPASS.LTC128B.128 [R213+0xd800], [R8.64] ;  /* 0x0d80000008d58fae */ /* 0x0003e2000b901d46 */
[----:B------:R-:W-:-:S03]  /*11990*/  IMAD.MOV.U32 R2, RZ, RZ, 0x10 ;  /* 0x00000010ff027424 */ /* 0x000fc600078e00ff */
[----:B------:R1:W-:Y:S01]  /*119a0*/  @!P0 LDGSTS.E.BYPASS.LTC128B.128 [R213+0xf800], [R8.64+0x80] ;  /* 0x0f80008008d58fae */ /* 0x0003e2000b901d46 */
[----:B------:R-:W-:-:S03]  /*119b0*/  IMAD.MOV.U32 R0, RZ, RZ, 0x20 ;  /* 0x00000020ff007424 */ /* 0x000fc600078e00ff */
[----:B------:R1:W-:Y:S04]  /*119c0*/  @!P0 LDGSTS.E.BYPASS.LTC128B.128 [R213+0x11800], [R8.64+0x100] ;  /* 0x1180010008d58fae */ /* 0x0003e8000b901d46 */
[----:B------:R-:W-:Y:S04]  /*119d0*/  LDSM.16.M88.4 R76, [R193] ;  /* 0x00000000c14c783b */ /* 0x000fe80000000200 */
[----:B------:R-:W1:Y:S01]  /*119e0*/  LDSM.16.M88.4 R32, [R192+0x6800] ;  /* 0x00680000c020783b */ /* 0x000e620000000200 */
[----:B------:R-:W-:Y:S02]  /*119f0*/  SEL R2, R2, 0xfffffff0, !P1 ;  /* 0xfffffff002027807 */ /* 0x000fe40004800000 */
[----:B------:R-:W-:Y:S01]  /*11a00*/  SEL R0, R0, 0xffffffe0, !P2 ;  /* 0xffffffe000007807 */ /* 0x000fe20005000000 */
[----:B-----5:R-:W5:Y:S01]  /*11a10*/  LDSM.16.M88.4 R4, [R192+0x7000] ;  /* 0x00700000c004783b */ /* 0x020f620000000200 */
[----:B------:R-:W-:-:S03]  /*11a20*/  R2P PR, R66, 0x6 ;  /* 0x0000000642007804 */ /* 0x000fc60000000000 */
[----:B------:R-:W3:Y:S01]  /*11a30*/  LDSM.16.M88.4 R40, [R192+0x6000] ;  /* 0x00600000c028783b */ /* 0x000ee20000000200 */
[----:B------:R-:W-:-:S03]  /*11a40*/  IADD3 R3, R192, 0x6000, RZ ;  /* 0x00006000c0037810 */ /* 0x000fc60007ffe0ff */
[----:B------:R-:W3:Y:S01]  /*11a50*/  LDSM.16.M88.4 R16, [R192+0x7800] ;  /* 0x00780000c010783b */ /* 0x000ee20000000200 */
[----:B------:R-:W-:Y:S01]  /*11a60*/  IADD3 R190, R192, 0x6020, RZ ;  /* 0x00006020c0be7810 */ /* 0x000fe20007ffe0ff */
[----:B------:R-:W-:Y:S02]  /*11a70*/  IMAD R191, R2, 0x2, R193 ;  /* 0x0000000202bf7824 */ /* 0x000fe400078e02c1 */
[----:B------:R-:W-:Y:S01]  /*11a80*/  IMAD.SHL.U32 R134, R58, 0x2, RZ ;  /* 0x000000023a867824 */ /* 0x000fe200078e00ff */
[----:B------:R-:W0:Y:S01]  /*11a90*/  LDGDEPBAR ;  /* 0x00000000000079af */ /* 0x000e220000000000 */
[----:B------:R-:W-:-:S03]  /*11aa0*/  @P1 IADD3 R190, R3, -0x20, RZ ;  /* 0xffffffe003be1810 */ /* 0x000fc60007ffe0ff */
[----:B------:R-:W-:Y:S04]  /*11ab0*/  LDSM.16.M88.4 R48, [R191] ;  /* 0x00000000bf30783b */ /* 0x000fe80000000200 */
[----:B------:R-:W3:Y:S04]  /*11ac0*/  LDSM.16.M88.4 R24, [R190+0x800] ;  /* 0x00080000be18783b */ /* 0x000ee80000000200 */
[----:B------:R-:W3:Y:S04]  /*11ad0*/  LDSM.16.M88.4 R12, [R190+0x1000] ;  /* 0x00100000be0c783b */ /* 0x000ee80000000200 */
[----:B------:R-:W3:Y:S01]  /*11ae0*/  LDSM.16.M88.4 R60, [R190] ;  /* 0x00000000be3c783b */ /* 0x000ee20000000200 */
[----:B------:R-:W-:-:S03]  /*11af0*/  IMAD.MOV.U32 R3, RZ, RZ, 0x40 ;  /* 0x00000040ff037424 */ /* 0x000fc600078e00ff */
[----:B------:R-:W2:Y:S01]  /*11b00*/  LDSM.16.M88.4 R52, [R190+0x1800] ;  /* 0x00180000be34783b */ /* 0x000ea20000000200 */
[C---:B-1----:R-:W-:Y:S08]  /*11b10*/  HMMA.16816.F32.BF16 R36, R76.reuse, R32, RZ ;  /* 0x000000204c24723c */ /* 0x042ff000000418ff */
[----:B------:R-:W-:Y:S01]  /*11b20*/  HMMA.16816.F32.BF16 R32, R76, R34, RZ ;  /* 0x000000224c20723c */ /* 0x000fe200000418ff */
[----:B------:R-:W-:-:S07]  /*11b30*/  SEL R3, R3, 0xffffffc0, !P2 ;  /* 0xffffffc003037807 */ /* 0x000fce0005000000 */
[----:B-----5:R-:W-:Y:S01]  /*11b40*/  HMMA.16816.F32.BF16 R8, R76, R4, RZ ;  /* 0x000000044c08723c */ /* 0x020fe200000418ff */
[----:B------:R-:W-:-:S07]  /*11b50*/  IMAD R189, R0, 0x2, R193 ;  /* 0x0000000200bd7824 */ /* 0x000fce00078e02c1 */
[----:B------:R-:W-:Y:S01]  /*11b60*/  HMMA.16816.F32.BF16 R4, R76, R6, RZ ;  /* 0x000000064c04723c */ /* 0x000fe200000418ff */
[----:B------:R-:W-:-:S05]  /*11b70*/  IMAD.IADD R187, R192, 0x1, R3 ;  /* 0x00000001c0bb7824 */ /* 0x000fca00078e0203 */
[----:B------:R-:W-:Y:S02]  /*11b80*/  LDSM.16.M88.4 R28, [R187+0x6000] ;  /* 0x00600000bb1c783b */ /* 0x000fe40000000200 */
[C---:B---3--:R-:W-:Y:S02]  /*11b90*/  HMMA.16816.F32.BF16 R44, R76.reuse, R40, RZ ;  /* 0x000000284c2c723c */ /* 0x048fe400000418ff */
[----:B------:R-:W-:Y:S06]  /*11ba0*/  LDSM.16.M88.4 R84, [R187+0x7800] ;  /* 0x00780000bb54783b */ /* 0x000fec0000000200 */
[C---:B------:R-:W-:Y:S08]  /*11bb0*/  HMMA.16816.F32.BF16 R40, R76.reuse, R42, RZ ;  /* 0x0000002a4c28723c */ /* 0x040ff000000418ff */
[C---:B------:R-:W-:Y:S08]  /*11bc0*/  HMMA.16816.F32.BF16 R80, R76.reuse, R16, RZ ;  /* 0x000000104c50723c */ /* 0x040ff000000418ff */
[----:B------:R-:W-:Y:S01]  /*11bd0*/  HMMA.16816.F32.BF16 R76, R76, R18, RZ ;  /* 0x000000124c4c723c */ /* 0x000fe200000418ff */
[----:B------:R-:W1:Y:S07]  /*11be0*/  LDSM.16.M88.4 R16, [R189] ;  /* 0x00000000bd10783b */ /* 0x000e6e0000000200 */
[C---:B------:R-:W-:Y:S08]  /*11bf0*/  HMMA.16816.F32.BF16 R36, R48.reuse, R24, R36 ;  /* 0x000000183024723c */ /* 0x040ff00000041824 */
[----:B------:R-:W-:Y:S01]  /*11c00*/  HMMA.16816.F32.BF16 R32, R48, R26, R32 ;  /* 0x0000001a3020723c */ /* 0x000fe20000041820 */
[----:B------:R-:W3:Y:S01]  /*11c10*/  LDSM.16.M88.4 R24, [R187+0x6800] ;  /* 0x00680000bb18783b */ /* 0x000ee20000000200 */
[----:B------:R-:W-:-:S02]  /*11c20*/  IMAD R188, R0, 0x2, R191 ;  /* 0x0000000200bc7824 */ /* 0x000fc400078e02bf */
[----:B------:R-:W-:-:S03]  /*11c30*/  IMAD.IADD R183, R3, 0x1, R190 ;  /* 0x0000000103b77824 */ /* 0x000fc600078e02be */
[----:B------:R-:W-:Y:S01]  /*11c40*/  LDSM.16.M88.4 R72, [R188] ;  /* 0x00000000bc48783b */ /* 0x000fe20000000200 */
[C---:B------:R-:W-:Y:S03]  /*11c50*/  HMMA.16816.F32.BF16 R8, R48.reuse, R12, R8 ;  /* 0x0000000c3008723c */ /* 0x040fe60000041808 */
[----:B------:R-:W-:Y:S05]  /*11c60*/  LDSM.16.M88.4 R68, [R183] ;  /* 0x00000000b744783b */ /* 0x000fea0000000200 */
        /* <DEDUP_REMOVED lines=8> */
[----:B------:R-:W2:Y:S03]  /*11cf0*/  LDSM.16.M88.4 R48, [R183+0x1800] ;  /* 0x00180000b730783b */ /* 0x000ea60000000200 */
[C---:B-1----:R-:W-:Y:S08]  /*11d00*/  HMMA.16816.F32.BF16 R44, R16.reuse, R28, R44 ;  /* 0x0000001c102c723c */ /* 0x042ff0000004182c */
[C---:B------:R-:W-:Y:S01]  /*11d10*/  HMMA.16816.F32.BF16 R40, R16.reuse, R30, R40 ;  /* 0x0000001e1028723c */ /* 0x040fe20000041828 */
        /* <DEDUP_REMOVED lines=9> */
[----:B------:R-:W5:Y:S07]  /*11db0*/  LDSM.16.M88.4 R16, [R192+0x9000] ;  /* 0x00900000c010783b */ /* 0x000f6e0000000200 */
[C---:B------:R-:W-:Y:S08]  /*11dc0*/  HMMA.16816.F32.BF16 R44, R72.reuse, R68, R44 ;  /* 0x00000044482c723c */ /* 0x040ff0000004182c */
[C---:B------:R-:W-:Y:S01]  /*11dd0*/  HMMA.16816.F32.BF16 R40, R72.reuse, R70, R40 ;  /* 0x000000464828723c */ /* 0x040fe20000041828 */
[----:B------:R-:W-:Y:S07]  /*11de0*/  LDSM.16.M88.4 R68, [R190+0x3000] ;  /* 0x00300000be44783b */ /* 0x000fee0000000200 */
[C---:B----4-:R-:W-:Y:S08]  /*11df0*/  HMMA.16816.F32.BF16 R36, R72.reuse, R60, R36 ;  /* 0x0000003c4824723c */ /* 0x050ff00000041824 */
[C---:B------:R-:W-:Y:S01]  /*11e00*/  HMMA.16816.F32.BF16 R32, R72.reuse, R62, R32 ;  /* 0x0000003e4820723c */ /* 0x040fe20000041820 */
[----:B------:R-:W4:Y:S07]  /*11e10*/  LDSM.16.M88.4 R60, [R192+0x9800] ;  /* 0x00980000c03c783b */ /* 0x000f2e0000000200 */
        /* <DEDUP_REMOVED lines=8> */
[C---:B------:R-:W-:Y:S01]  /*11ea0*/  HMMA.16816.F32.BF16 R40, R28.reuse, R26, R40 ;  /* 0x0000001a1c28723c */ /* 0x040fe20000041828 */
[----:B------:R-:W1:Y:S07]  /*11eb0*/  LDSM.16.M88.4 R24, [R190+0x2800] ;  /* 0x00280000be18783b */ /* 0x000e6e0000000200 */
[C---:B---3--:R-:W-:Y:S08]  /*11ec0*/  HMMA.16816.F32.BF16 R36, R28.reuse, R12, R36 ;  /* 0x0000000c1c24723c */ /* 0x048ff00000041824 */
[C---:B------:R-:W-:Y:S01]  /*11ed0*/  HMMA.16816.F32.BF16 R32, R28.reuse, R14, R32 ;  /* 0x0000000e1c20723c */ /* 0x040fe20000041820 */
[----:B------:R-:W-:Y:S07]  /*11ee0*/  LDSM.16.M88.4 R12, [R187+0x8000] ;  /* 0x00800000bb0c783b */ /* 0x000fee0000000200 */
[C---:B-----5:R-:W-:Y:S08]  /*11ef0*/  HMMA.16816.F32.BF16 R8, R28.reuse, R16, R8 ;  /* 0x000000101c08723c */ /* 0x060ff00000041808 */
[C---:B------:R-:W-:Y:S01]  /*11f00*/  HMMA.16816.F32.BF16 R4, R28.reuse, R18, R4 ;  /* 0x000000121c04723c */ /* 0x040fe20000041804 */
[----:B------:R-:W3:Y:S07]  /*11f10*/  LDSM.16.M88.4 R16, [R189+0x2000] ;  /* 0x00200000bd10783b */ /* 0x000eee0000000200 */
[C---:B----4-:R-:W-:Y:S08]  /*11f20*/  HMMA.16816.F32.BF16 R80, R28.reuse, R60, R80 ;  /* 0x0000003c1c50723c */ /* 0x050ff00000041850 */
[----:B------:R-:W-:Y:S01]  /*11f30*/  HMMA.16816.F32.BF16 R76, R28, R62, R76 ;  /* 0x0000003e1c4c723c */ /* 0x000fe2000004184c */
[----:B------:R-:W4:Y:S04]  /*11f40*/  LDSM.16.M88.4 R28, [R187+0x8800] ;  /* 0x00880000bb1c783b */ /* 0x000f280000000200 */
[----:B------:R-:W-:Y:S03]  /*11f50*/  LDSM.16.M88.4 R60, [R187+0x9800] ;  /* 0x00980000bb3c783b */ /* 0x000fe60000000200 */
[C---:B--2---:R-:W-:Y:S08]  /*11f60*/  HMMA.16816.F32.BF16 R44, R52.reuse, R48, R44 ;  /* 0x00000030342c723c */ /* 0x044ff0000004182c */
[C---:B------:R-:W-:Y:S01]  /*11f70*/  HMMA.16816.F32.BF16 R40, R52.reuse, R50, R40 ;  /* 0x000000323428723c */ /* 0x040fe20000041828 */
[----:B------:R-:W2:Y:S07]  /*11f80*/  LDSM.16.M88.4 R48, [R187+0x9000] ;  /* 0x00900000bb30783b */ /* 0x000eae0000000200 */
[C---:B-1----:R-:W-:Y:S08]  /*11f90*/  HMMA.16816.F32.BF16 R36, R52.reuse, R24, R36 ;  /* 0x000000183424723c */ /* 0x042ff00000041824 */
[C---:B------:R-:W-:Y:S01]  /*11fa0*/  HMMA.16816.F32.BF16 R32, R52.reuse, R26, R32 ;  /* 0x0000001a3420723c */ /* 0x040fe20000041820 */
[----:B------:R-:W-:Y:S07]  /*11fb0*/  LDSM.16.M88.4 R24, [R188+0x2000] ;  /* 0x00200000bc18783b */ /* 0x000fee0000000200 */
[C---:B------:R-:W-:Y:S08]  /*11fc0*/  HMMA.16816.F32.BF16 R8, R52.reuse, R68, R8 ;  /* 0x000000443408723c */ /* 0x040ff00000041808 */
        /* <DEDUP_REMOVED lines=8> */
[----:B------:R-:W3:Y:S07]  /*12050*/  LDSM.16.M88.4 R12, [R183+0x2800] ;  /* 0x00280000b70c783b */ /* 0x000eee0000000200 */
[C---:B----4-:R-:W-:Y:S08]  /*12060*/  HMMA.16816.F32.BF16 R36, R16.reuse, R28, R36 ;  /* 0x0000001c1024723c */ /* 0x050ff00000041824 */
        /* <DEDUP_REMOVED lines=11> */
[----:B------:R-:W1:Y:S07]  /*12120*/  LDSM.16.M88.4 R4, [R192+0xb000] ;  /* 0x00b00000c004783b */ /* 0x000e6e0000000200 */
[C---:B---3--:R-:W-:Y:S08]  /*12130*/  HMMA.16816.F32.BF16 R36, R24.reuse, R12, R36 ;  /* 0x0000000c1824723c */ /* 0x048ff00000041824 */
[C---:B------:R-:W-:Y:S01]  /*12140*/  HMMA.16816.F32.BF16 R32, R24.reuse, R14, R32 ;  /* 0x0000000e1820723c */ /* 0x040fe20000041820 */
[----:B------:R-:W-:Y:S07]  /*12150*/  LDSM.16.M88.4 R12, [R190+0x4000] ;  /* 0x00400000be0c783b */ /* 0x000fee0000000200 */
[C---:B----4-:R-:W-:Y:S08]  /*12160*/  HMMA.16816.F32.BF16 R8, R24.reuse, R28, R8 ;  /* 0x0000001c1808723c */ /* 0x050ff00000041808 */
[C---:B------:R-:W-:Y:S01]  /*12170*/  HMMA.16816.F32.BF16 R68, R24.reuse, R30, R68 ;  /* 0x0000001e1844723c */ /* 0x040fe20000041844 */
[----:B------:R-:W3:Y:S07]  /*12180*/  LDSM.16.M88.4 R28, [R191+0x4000] ;  /* 0x00400000bf1c783b */ /* 0x000eee0000000200 */
[C---:B--2---:R-:W-:Y:S08]  /*12190*/  HMMA.16816.F32.BF16 R80, R24.reuse, R48, R80 ;  /* 0x000000301850723c */ /* 0x044ff00000041850 */
[----:B------:R-:W-:Y:S01]  /*121a0*/  HMMA.16816.F32.BF16 R76, R24, R50, R76 ;  /* 0x00000032184c723c */ /* 0x000fe2000004184c */
[----:B------:R-:W2:Y:S04]  /*121b0*/  LDSM.16.M88.4 R24, [R190+0x5000] ;  /* 0x00500000be18783b */ /* 0x000ea80000000200 */
[----:B------:R-:W-:Y:S03]  /*121c0*/  LDSM.16.M88.4 R48, [R190+0x4800] ;  /* 0x00480000be30783b */ /* 0x000fe60000000200 */
[C---:B-----5:R-:W-:Y:S08]  /*121d0*/  HMMA.16816.F32.BF16 R44, R52.reuse, R16, R44 ;  /* 0x00000010342c723c */ /* 0x060ff0000004182c */
[C---:B------:R-:W-:Y:S01]  /*121e0*/  HMMA.16816.F32.BF16 R40, R52.reuse, R18, R40 ;  /* 0x000000123428723c */ /* 0x040fe20000041828 */
[----:B------:R-:W-:Y:S07]  /*121f0*/  LDSM.16.M88.4 R16, [R189+0x4000] ;  /* 0x00400000bd10783b */ /* 0x000fee0000000200 */
[C---:B------:R-:W-:Y:S08]  /*12200*/  HMMA.16816.F32.BF16 R36, R52.reuse, R60, R36 ;  /* 0x0000003c3424723c */ /* 0x040ff00000041824 */
[C---:B------:R-:W-:Y:S01]  /*12210*/  HMMA.16816.F32.BF16 R32, R52.reuse, R62, R32 ;  /* 0x0000003e3420723c */ /* 0x040fe20000041820 */
[----:B------:R-:W4:Y:S07]  /*12220*/  LDSM.16.M88.4 R60, [R187+0xa000] ;  /* 0x00a00000bb3c783b */ /* 0x000f2e0000000200 */
[C---:B-1----:R-:W-:Y:S08]  /*12230*/  HMMA.16816.F32.BF16 R8, R52.reuse, R4, R8 ;  /* 0x000000043408723c */ /* 0x042ff00000041808 */
[----:B------:R-:W-:Y:S01]  /*12240*/  HMMA.16816.F32.BF16 R68, R52, R6, R68 ;  /* 0x000000063444723c */ /* 0x000fe20000041844 */
[----:B------:R-:W1:Y:S07]  /*12250*/  LDSM.16.M88.4 R4, [R190+0x5800] ;  /* 0x00580000be04783b */ /* 0x000e6e0000000200 */
[C---:B---3--:R-:W-:Y:S08]  /*12260*/  HMMA.16816.F32.BF16 R44, R28.reuse, R12, R44 ;  /* 0x0000000c1c2c723c */ /* 0x048ff0000004182c */
[C---:B------:R-:W-:Y:S01]  /*12270*/  HMMA.16816.F32.BF16 R40, R28.reuse, R14, R40 ;  /* 0x0000000e1c28723c */ /* 0x040fe20000041828 */
[----:B------:R-:W-:Y:S07]  /*12280*/  LDSM.16.M88.4 R12, [R183+0x4000] ;  /* 0x00400000b70c783b */ /* 0x000fee0000000200 */
[----:B--2---:R-:W-:Y:S01]  /*12290*/  HMMA.16816.F32.BF16 R84, R28, R24, R8 ;  /* 0x000000181c54723c */ /* 0x004fe20000041808 */
[----:B------:R-:W2:Y:S07]  /*122a0*/  LDSM.16.M88.4 R8, [R188+0x4000] ;  /* 0x00400000bc08783b */ /* 0x000eae0000000200 */
[C---:B------:R-:W-:Y:S08]  /*122b0*/  HMMA.16816.F32.BF16 R80, R52.reuse, R72, R80 ;  /* 0x000000483450723c */ /* 0x040ff00000041850 */
[----:B------:R-:W-:Y:S01]  /*122c0*/  HMMA.16816.F32.BF16 R76, R52, R74, R76 ;  /* 0x0000004a344c723c */ /* 0x000fe2000004184c */
[----:B------:R-:W3:Y:S04]  /*122d0*/  LDSM.16.M88.4 R52, [R187+0xa800] ;  /* 0x00a80000bb34783b */ /* 0x000ee80000000200 */
[----:B------:R-:W5:Y:S03]  /*122e0*/  LDSM.16.M88.4 R72, [R187+0xb000] ;  /* 0x00b00000bb48783b */ /* 0x000f660000000200 */
[C---:B----4-:R-:W-:Y:S08]  /*122f0*/  HMMA.16816.F32.BF16 R44, R16.reuse, R60, R44 ;  /* 0x0000003c102c723c */ /* 0x050ff0000004182c */
[----:B------:R-:W-:Y:S08]  /*12300*/  HMMA.16816.F32.BF16 R40, R16, R62, R40 ;  /* 0x0000003e1028723c */ /* 0x000ff00000041828 */
[C---:B------:R-:W-:Y:S08]  /*12310*/  HMMA.16816.F32.BF16 R36, R28.reuse, R48, R36 ;  /* 0x000000301c24723c */ /* 0x040ff00000041824 */
[C---:B------:R-:W-:Y:S01]  /*12320*/  HMMA.16816.F32.BF16 R32, R28.reuse, R50, R32 ;  /* 0x000000321c20723c */ /* 0x040fe20000041820 */
[----:B------:R-:W-:Y:S07]  /*12330*/  LDSM.16.M88.4 R48, [R187+0xb800] ;  /* 0x00b80000bb30783b */ /* 0x000fee0000000200 */
[C---:B------:R-:W-:Y:S01]  /*12340*/  HMMA.16816.F32.BF16 R68, R28.reuse, R26, R68 ;  /* 0x0000001a1c44723c */ /* 0x040fe20000041844 */
[----:B------:R-:W4:Y:S07]  /*12350*/  LDSM.16.M88.4 R24, [R183+0x4800] ;  /* 0x00480000b718783b */ /* 0x000f2e0000000200 */
[----:B-1----:R-:W-:Y:S07]  /*12360*/  HMMA.16816.F32.BF16 R80, R28, R4, R80 ;  /* 0x000000041c50723c */ /* 0x002fee0000041850 */
[----:B------:R-:W-:-:S04]  /*12370*/  SHF.R.S32.HI R4, RZ, 0x1f, R65 ;  /* 0x0000001fff047819 */ /* 0x000fc80000011441 */
[----:B------:R-:W-:Y:S01]  /*12380*/  LEA.HI R3, R4, R65, RZ, 0x2 ;  /* 0x0000004104037211 */ /* 0x000fe200078f10ff */
[----:B--2---:R-:W-:Y:S03]  /*12390*/  HMMA.16816.F32.BF16 R44, R8, R12, R44 ;  /* 0x0000000c082c723c */ /* 0x004fe6000004182c */
[----:B------:R-:W-:-:S05]  /*123a0*/  SHF.R.S32.HI R3, RZ, 0x2, R3 ;  /* 0x00000002ff037819 */ /* 0x000fca0000011403 */
[----:B------:R-:W-:Y:S01]  /*123b0*/  HMMA.16816.F32.BF16 R40, R8, R14, R40 ;  /* 0x0000000e0828723c */ /* 0x000fe20000041828 */
[----:B------:R-:W1:Y:S01]  /*123c0*/  LDSM.16.M88.4 R12, [R183+0x5000] ;  /* 0x00500000b70c783b */ /* 0x000e620000000200 */
[----:B------:R-:W-:-:S06]  /*123d0*/  IMAD R64, R64, 0x10, R3 ;  /* 0x0000001040407824 */ /* 0x000fcc00078e0203 */
[----:B---3--:R-:W-:Y:S01]  /*123e0*/  HMMA.16816.F32.BF16 R36, R16, R52, R36 ;  /* 0x000000341024723c */ /* 0x008fe20000041824 */
[----:B------:R-:W-:-:S07]  /*123f0*/  IMAD.IADD R67, R67, 0x1, R64 ;  /* 0x0000000143437824 */ /* 0x000fce00078e0240 */
[----:B------:R-:W-:Y:S01]  /*12400*/  HMMA.16816.F32.BF16 R76, R28, R6, R76 ;  /* 0x000000061c4c723c */ /* 0x000fe2000004184c */
[----:B------:R-:W-:Y:S02]  /*12410*/  IADD3 R4, R59, 0x1, -R206 ;  /* 0x000000013b047810 */ /* 0x000fe40007ffe8ce */
[----:B------:R-:W-:-:S05]  /*12420*/  LOP3.LUT R134, R134, 0x6, RZ, 0xc0, !PT ;  /* 0x0000000686867812 */ /* 0x000fca00078ec0ff */
[C---:B------:R-:W-:Y:S01]  /*12430*/  HMMA.16816.F32.BF16 R32, R16.reuse, R54, R32 ;  /* 0x000000361020723c */ /* 0x040fe20000041820 */
[----:B------:R-:W-:Y:S02]  /*12440*/  IADD3 R88, -R88, R59, -R206 ;  /* 0x0000003b58587210 */ /* 0x000fe40007ffe9ce */
[----:B------:R-:W-:Y:S01]  /*12450*/  IADD3 R208, R67, 0x8, RZ ;  /* 0x0000000843d07810 */ /* 0x000fe20007ffe0ff */
[----:B------:R-:W-:Y:S02]  /*12460*/  IMAD.IADD R57, R57, 0x1, R4 ;  /* 0x0000000139397824 */ /* 0x000fe400078e0204 */
[----:B------:R-:W-:Y:S02]  /*12470*/  IMAD.IADD R3, R20, 0x1, R134 ;  /* 0x0000000114037824 */ /* 0x000fe400078e0286 */
[C---:B-----5:R-:W-:Y:S01]  /*12480*/  HMMA.16816.F32.BF16 R84, R16.reuse, R72, R84 ;  /* 0x000000481054723c */ /* 0x060fe20000041854 */
[----:B------:R-:W-:Y:S02]  /*12490*/  IMAD.IADD R216, R67, 0x1, R88 ;  /* 0x0000000143d87824 */ /* 0x000fe400078e0258 */
[--C-:B------:R-:W-:Y:S01]  /*124a0*/  IMAD.IADD R212, R88, 0x1, R208.reuse ;  /* 0x0000000158d47824 */ /* 0x100fe200078e02d0 */
[----:B------:R-:W-:Y:S01]  /*124b0*/  IADD3 R5, R3, 0x1, RZ ;  /* 0x0000000103057810 */ /* 0x000fe20007ffe0ff */
[----:B------:R-:W-:Y:S01]  /*124c0*/  IMAD.IADD R214, R67, 0x1, R57 ;  /* 0x0000000143d67824 */ /* 0x000fe200078e0239 */
[----:B------:R-:W-:Y:S01]  /*124d0*/  IMNMX R216, RZ, R216, !PT ;  /* 0x000000d8ffd87217 */ /* 0x000fe20007800200 */
[----:B------:R-:W-:Y:S01]  /*124e0*/  IMAD.IADD R208, R57, 0x1, R208 ;  /* 0x0000000139d07824 */ /* 0x000fe200078e02d0 */
[----:B------:R-:W-:Y:S01]  /*124f0*/  IMNMX R212, RZ, R212, !PT ;  /* 0x000000d4ffd47217 */ /* 0x000fe20007800200 */
[----:B------:R-:W-:Y:S01]  /*12500*/  HMMA.16816.F32.BF16 R68, R16, R74, R68 ;  /* 0x0000004a1044723c */ /* 0x000fe20000041844 */
[----:B------:R-:W-:-:S02]  /*12510*/  IADD3 R7, R3, 0x8, RZ ;  /* 0x0000000803077810 */ /* 0x000fc40007ffe0ff */
[-C--:B------:R-:W-:Y:S02]  /*12520*/  IMNMX R214, R214, R59.reuse, PT ;  /* 0x0000003bd6d67217 */ /* 0x080fe40003800200 */
[----:B------:R-:W-:Y:S02]  /*12530*/  IMNMX R208, R208, R59, PT ;  /* 0x0000003bd0d07217 */ /* 0x000fe40003800200 */
[C---:B------:R-:W-:Y:S01]  /*12540*/  ISETP.GE.AND P6, PT, R5.reuse, R216, PT ;  /* 0x000000d80500720c */ /* 0x040fe20003fc6270 */
[----:B----4-:R-:W-:Y:S01]  /*12550*/  HMMA.16816.F32.BF16 R36, R8, R24, R36 ;  /* 0x000000180824723c */ /* 0x010fe20000041824 */
[----:B------:R-:W-:Y:S02]  /*12560*/  ISETP.GE.AND P5, PT, R5, R212, PT ;  /* 0x000000d40500720c */ /* 0x000fe40003fa6270 */
[C---:B------:R-:W-:Y:S02]  /*12570*/  ISETP.GE.AND P0, PT, R3.reuse, R216, PT ;  /* 0x000000d80300720c */ /* 0x040fe40003f06270 */
[----:B------:R-:W-:-:S03]  /*12580*/  ISETP.GE.AND P2, PT, R3, R212, PT ;  /* 0x000000d40300720c */ /* 0x000fc60003f46270 */
[----:B------:R-:W-:Y:S01]  /*12590*/  HMMA.16816.F32.BF16 R80, R16, R48, R80 ;  /* 0x000000301050723c */ /* 0x000fe20000041850 */
[C---:B------:R-:W-:Y:S02]  /*125a0*/  ISETP.GE.AND P1, PT, R7.reuse, R216, PT ;  /* 0x000000d80700720c */ /* 0x040fe40003f26270 */
[----:B------:R-:W-:-:S05]  /*125b0*/  ISETP.GE.AND P3, PT, R7, R212, PT ;  /* 0x000000d40700720c */ /* 0x000fca0003f66270 */
[----:B------:R-:W-:Y:S01]  /*125c0*/  HMMA.16816.F32.BF16 R76, R16, R50, R76 ;  /* 0x00000032104c723c */ /* 0x000fe2000004184c */
[----:B------:R-:W2:Y:S01]  /*125d0*/  LDSM.16.M88.4 R16, [R183+0x5800] ;  /* 0x00580000b710783b */ /* 0x000ea20000000200 */
[----:B------:R-:W-:Y:S01]  /*125e0*/  ISETP.GE.OR P6, PT, R5, R214, !P6 ;  /* 0x000000d60500720c */ /* 0x000fe200077c6670 */
[----:B------:R-:W-:-:S04]  /*125f0*/  DEPBAR.LE SB0, 0x0 ;  /* 0x000080000000791a */ /* 0x000fc80000000000 */
[----:B------:R-:W-:Y:S01]  /*12600*/  ISETP.GE.OR P5, PT, R5, R208, !P5 ;  /* 0x000000d00500720c */ /* 0x000fe20006fa6670 */
[----:B------:R-:W-:Y:S01]  /*12610*/  HMMA.16816.F32.BF16 R32, R8, R26, R32 ;  /* 0x0000001a0820723c */ /* 0x000fe20000041820 */
[CC--:B------:R-:W-:Y:S02]  /*12620*/  ISETP.GE.OR P0, PT, R3.reuse, R214.reuse, !P0 ;  /* 0x000000d60300720c */ /* 0x0c0fe40004706670 */
[----:B------:R-:W-:Y:S02]  /*12630*/  IADD3 R5, R3, 0x9, RZ ;  /* 0x0000000903057810 */ /* 0x000fe40007ffe0ff */
[C---:B------:R-:W-:Y:S02]  /*12640*/  ISETP.GE.OR P1, PT, R7.reuse, R214, !P1 ;  /* 0x000000d60700720c */ /* 0x040fe40004f26670 */
[-C--:B------:R-:W-:Y:S02]  /*12650*/  ISETP.GE.OR P3, PT, R7, R208.reuse, !P3 ;  /* 0x000000d00700720c */ /* 0x080fe40005f66670 */
[----:B------:R-:W-:-:S02]  /*12660*/  ISETP.GE.OR P2, PT, R3, R208, !P2 ;  /* 0x000000d00300720c */ /* 0x000fc40005746670 */
[----:B------:R-:W-:Y:S02]  /*12670*/  FSEL R44, R44, -INF , !P0 ;  /* 0xff8000002c2c7808 */ /* 0x000fe40004000000 */
[----:B------:R-:W-:Y:S02]  /*12680*/  IADD3 R7, R3, 0x10, RZ ;  /* 0x0000001003077810 */ /* 0x000fe40007ffe0ff */
[C---:B------:R-:W-:Y:S02]  /*12690*/  ISETP.GE.AND P4, PT, R5.reuse, R216, PT ;  /* 0x000000d80500720c */ /* 0x040fe40003f86270 */
[----:B------:R-:W-:Y:S02]  /*126a0*/  ISETP.GE.AND P0, PT, R5, R212, PT ;  /* 0x000000d40500720c */ /* 0x000fe40003f06270 */
[----:B------:R-:W-:Y:S02]  /*126b0*/  FSEL R46, R46, -INF , !P2 ;  /* 0xff8000002e2e7808 */ /* 0x000fe40005000000 */
[----:B------:R-:W-:-:S02]  /*126c0*/  FSEL R47, R47, -INF , !P5 ;  /* 0xff8000002f2f7808 */ /* 0x000fc40006800000 */
[C---:B------:R-:W-:Y:S02]  /*126d0*/  ISETP.GE.AND P2, PT, R7.reuse, R216, PT ;  /* 0x000000d80700720c */ /* 0x040fe40003f46270 */
[----:B------:R-:W-:Y:S01]  /*126e0*/  ISETP.GE.AND P5, PT, R7, R212, PT ;  /* 0x000000d40700720c */ /* 0x000fe20003fa6270 */
[----:B-1----:R-:W-:Y:S01]  /*126f0*/  HMMA.16816.F32.BF16 R84, R8, R12, R84 ;  /* 0x0000000c0854723c */ /* 0x002fe20000041854 */
[C---:B------:R-:W-:Y:S02]  /*12700*/  ISETP.GE.OR P4, PT, R5.reuse, R214, !P4 ;  /* 0x000000d60500720c */ /* 0x040fe40006786670 */
[----:B------:R-:W-:Y:S02]  /*12710*/  ISETP.GE.OR P0, PT, R5, R208, !P0 ;  /* 0x000000d00500720c */ /* 0x000fe40004706670 */
[----:B------:R-:W-:Y:S02]  /*12720*/  IADD3 R5, R3, 0x11, RZ ;  /* 0x0000001103057810 */ /* 0x000fe40007ffe0ff */
[----:B------:R-:W-:-:S02]  /*12730*/  ISETP.GE.OR P2, PT, R7, R214, !P2 ;  /* 0x000000d60700720c */ /* 0x000fc40005746670 */
[----:B------:R-:W-:Y:S02]  /*12740*/  ISETP.GE.OR P5, PT, R7, R208, !P5 ;  /* 0x000000d00700720c */ /* 0x000fe40006fa6670 */
[----:B------:R-:W-:Y:S02]  /*12750*/  FSEL R45, R45, -INF , !P6 ;  /* 0xff8000002d2d7808 */ /* 0x000fe40007000000 */
[----:B------:R-:W-:Y:S02]  /*12760*/  FSEL R40, R40, -INF , !P1 ;  /* 0xff80000028287808 */ /* 0x000fe40004800000 */
[----:B------:R-:W-:Y:S02]  /*12770*/  IADD3 R7, R3, 0x18, RZ ;  /* 0x0000001803077810 */ /* 0x000fe40007ffe0ff */
[C---:B------:R-:W-:Y:S02]  /*12780*/  ISETP.GE.AND P6, PT, R5.reuse, R216, PT ;  /* 0x000000d80500720c */ /* 0x040fe40003fc6270 */
[----:B------:R-:W-:-:S02]  /*12790*/  ISETP.GE.AND P1, PT, R5, R212, PT ;  /* 0x000000d40500720c */ /* 0x000fc40003f26270 */
[----:B------:R-:W-:Y:S02]  /*127a0*/  LOP3.LUT R4, R21, R56, RZ, 0xfc, !PT ;  /* 0x0000003815047212 */ /* 0x000fe400078efcff */
[----:B------:R-:W-:Y:S02]  /*127b0*/  FSEL R42, R42, -INF , !P3 ;  /* 0xff8000002a2a7808 */ /* 0x000fe40005800000 */
[----:B------:R-:W-:Y:S02]  /*127c0*/  FSEL R43, R43, -INF , !P0 ;  /* 0xff8000002b2b7808 */ /* 0x000fe40004000000 */
[----:B------:R-:W-:Y:S02]  /*127d0*/  IADD3 R21, R3, 0x19, RZ ;  /* 0x0000001903157810 */ /* 0x000fe40007ffe0ff */
[C---:B------:R-:W-:Y:S02]  /*127e0*/  ISETP.GE.AND P0, PT, R7.reuse, R216, PT ;  /* 0x000000d80700720c */ /* 0x040fe40003f06270 */
[----:B------:R-:W-:Y:S01]  /*127f0*/  ISETP.GE.AND P3, PT, R7, R212, PT ;  /* 0x000000d40700720c */ /* 0x000fe20003f66270 */
[----:B------:R-:W-:Y:S01]  /*12800*/  HMMA.16816.F32.BF16 R68, R8, R14, R68 ;  /* 0x0000000e0844723c */ /* 0x000fe20000041844 */
[----:B------:R-:W-:-:S02]  /*12810*/  ISETP.GE.OR P6, PT, R5, R214, !P6 ;  /* 0x000000d60500720c */ /* 0x000fc400077c6670 */
[----:B------:R-:W-:Y:S02]  /*12820*/  ISETP.GE.OR P1, PT, R5, R208, !P1 ;  /* 0x000000d00500720c */ /* 0x000fe40004f26670 */
[----:B------:R-:W-:Y:S02]  /*12830*/  FSEL R41, R41, -INF , !P4 ;  /* 0xff80000029297808 */ /* 0x000fe40006000000 */
[----:B------:R-:W-:Y:S02]  /*12840*/  FSEL R5, R36, -INF , !P2 ;  /* 0xff80000024057808 */ /* 0x000fe40005000000 */
[C---:B------:R-:W-:Y:S02]  /*12850*/  ISETP.GE.AND P4, PT, R21.reuse, R216, PT ;  /* 0x000000d81500720c */ /* 0x040fe40003f86270 */
[----:B------:R-:W-:Y:S02]  /*12860*/  ISETP.GE.AND P2, PT, R21, R212, PT ;  /* 0x000000d41500720c */ /* 0x000fe40003f46270 */
[----:B------:R-:W-:-:S02]  /*12870*/  ISETP.GE.OR P0, PT, R7, R214, !P0 ;  /* 0x000000d60700720c */ /* 0x000fc40004706670 */
[----:B------:R-:W-:Y:S02]  /*12880*/  ISETP.GE.OR P3, PT, R7, R208, !P3 ;  /* 0x000000d00700720c */ /* 0x000fe40005f66670 */
[C---:B------:R-:W-:Y:S02]  /*12890*/  IADD3 R13, R3.reuse, 0x20, RZ ;  /* 0x00000020030d7810 */ /* 0x040fe40007ffe0ff */
[----:B------:R-:W-:Y:S02]  /*128a0*/  IADD3 R7, R3, 0x21, RZ ;  /* 0x0000002103077810 */ /* 0x000fe40007ffe0ff */
[C---:B------:R-:W-:Y:S02]  /*128b0*/  ISETP.GE.OR P4, PT, R21.reuse, R214, !P4 ;  /* 0x000000d61500720c */ /* 0x040fe40006786670 */
[----:B------:R-:W-:Y:S02]  /*128c0*/  ISETP.GE.OR P2, PT, R21, R208, !P2 ;  /* 0x000000d01500720c */ /* 0x000fe40005746670 */
[----:B------:R-:W-:-:S02]  /*128d0*/  FSEL R6, R37, -INF , !P6 ;  /* 0xff80000025067808 */ /* 0x000fc40007000000 */
[----:B------:R-:W-:Y:S02]  /*128e0*/  FSEL R21, R39, -INF , !P1 ;  /* 0xff80000027157808 */ /* 0x000fe40004800000 */
[----:B------:R-:W-:Y:S02]  /*128f0*/  FSEL R32, R32, -INF , !P0 ;  /* 0xff80000020207808 */ /* 0x000fe40004000000 */
[-C--:B------:R-:W-:Y:S02]  /*12900*/  ISETP.GE.AND P1, PT, R13, R216.reuse, PT ;  /* 0x000000d80d00720c */ /* 0x080fe40003f26270 */
[C---:B------:R-:W-:Y:S02]  /*12910*/  ISETP.GE.AND P6, PT, R7.reuse, R216, PT ;  /* 0x000000d80700720c */ /* 0x040fe40003fc6270 */
[----:B------:R-:W-:Y:S02]  /*12920*/  ISETP.GE.AND P0, PT, R7, R212, PT ;  /* 0x000000d40700720c */ /* 0x000fe40003f06270 */
[----:B------:R-:W-:-:S02]  /*12930*/  FSEL R24, R38, -INF , !P5 ;  /* 0xff80000026187808 */ /* 0x000fc40006800000 */
[C---:B------:R-:W-:Y:S02]  /*12940*/  ISETP.GE.AND P5, PT, R13.reuse, R212, PT ;  /* 0x000000d40d00720c */ /* 0x040fe40003fa6270 */
[-C--:B------:R-:W-:Y:S02]  /*12950*/  ISETP.GE.OR P1, PT, R13, R214.reuse, !P1 ;  /* 0x000000d60d00720c */ /* 0x080fe40004f26670 */
[C---:B------:R-:W-:Y:S02]  /*12960*/  ISETP.GE.OR P6, PT, R7.reuse, R214, !P6 ;  /* 0x000000d60700720c */ /* 0x040fe400077c6670 */
[----:B------:R-:W-:Y:S02]  /*12970*/  ISETP.GE.OR P0, PT, R7, R208, !P0 ;  /* 0x000000d00700720c */ /* 0x000fe40004706670 */
[C---:B------:R-:W-:Y:S02]  /*12980*/  IADD3 R15, R3.reuse, 0x28, RZ ;  /* 0x00000028030f7810 */ /* 0x040fe40007ffe0ff */
[----:B------:R-:W-:-:S02]  /*12990*/  IADD3 R7, R3, 0x29, RZ ;  /* 0x0000002903077810 */ /* 0x000fc40007ffe0ff */
[----:B------:R-:W-:Y:S02]  /*129a0*/  ISETP.GE.OR P5, PT, R13, R208, !P5 ;  /* 0x000000d00d00720c */ /* 0x000fe40006fa6670 */
[----:B------:R-:W-:Y:S02]  /*129b0*/  FSEL R13, R34, -INF , !P3 ;  /* 0xff800000220d7808 */ /* 0x000fe40005800000 */
[----:B------:R-:W-:Y:S02]  /*129c0*/  FSEL R33, R33, -INF , !P4 ;  /* 0xff80000021217808 */ /* 0x000fe40006000000 */
[----:B------:R-:W-:Y:S02]  /*129d0*/  FSEL R160, R84, -INF , !P1 ;  /* 0xff80000054a07808 */ /* 0x000fe40004800000 */
[-C--:B------:R-:W-:Y:S02]  /*129e0*/  ISETP.GE.AND P4, PT, R15, R216.reuse, PT ;  /* 0x000000d80f00720c */ /* 0x080fe40003f86270 */
[----:B------:R-:W-:-:S02]  /*129f0*/  ISETP.GE.AND P3, PT, R7, R216, PT ;  /* 0x000000d80700720c */ /* 0x000fc40003f66270 */
[----:B------:R-:W-:Y:S01]  /*12a00*/  ISETP.GE.AND P1, PT, R7, R212, PT ;  /* 0x000000d40700720c */ /* 0x000fe20003f26270 */
[C---:B--2---:R-:W-:Y:S01]  /*12a10*/  HMMA.16816.F32.BF16 R76, R8.reuse, R18, R76 ;  /* 0x00000012084c723c */ /* 0x044fe2000004184c */
[-C--:B------:R-:W-:Y:S02]  /*12a20*/  ISETP.GE.OR P4, PT, R15, R214.reuse, !P4 ;  /* 0x000000d60f00720c */ /* 0x080fe40006786670 */
[C---:B------:R-:W-:Y:S02]  /*12a30*/  ISETP.GE.OR P3, PT, R7.reuse, R214, !P3 ;  /* 0x000000d60700720c */ /* 0x040fe40005f66670 */
[----:B------:R-:W-:Y:S02]  /*12a40*/  ISETP.GE.OR P1, PT, R7, R208, !P1 ;  /* 0x000000d00700720c */ /* 0x000fe40004f26670 */
[----:B------:R-:W-:Y:S01]  /*12a50*/  IADD3 R7, R3, 0x31, RZ ;  /* 0x0000003103077810 */ /* 0x000fe20007ffe0ff */
[----:B------:R-:W-:Y:S01]  /*12a60*/  HMMA.16816.F32.BF16 R80, R8, R16, R80 ;  /* 0x000000100850723c */ /* 0x000fe20000041850 */
[----:B------:R-:W-:-:S02]  /*12a70*/  FSEL R165, R85, -INF , !P6 ;  /* 0xff80000055a57808 */ /* 0x000fc40007000000 */
[----:B------:R-:W-:Y:S02]  /*12a80*/  FSEL R162, R68, -INF , !P4 ;  /* 0xff80000044a27808 */ /* 0x000fe40006000000 */
[C---:B------:R-:W-:Y:S02]  /*12a90*/  ISETP.GE.AND P6, PT, R7.reuse, R216, PT ;  /* 0x000000d80700720c */ /* 0x040fe40003fc6270 */
[C---:B------:R-:W-:Y:S02]  /*12aa0*/  ISETP.GE.AND P4, PT, R7.reuse, R212, PT ;  /* 0x000000d40700720c */ /* 0x040fe40003f86270 */
[C---:B------:R-:W-:Y:S02]  /*12ab0*/  ISETP.GE.OR P6, PT, R7.reuse, R214, !P6 ;  /* 0x000000d60700720c */ /* 0x040fe400077c6670 */
[----:B------:R-:W-:Y:S02]  /*12ac0*/  ISETP.GE.OR P4, PT, R7, R208, !P4 ;  /* 0x000000d00700720c */ /* 0x000fe40006786670 */
[----:B------:R-:W-:-:S02]  /*12ad0*/  FSEL R12, R35, -INF , !P2 ;  /* 0xff800000230c7808 */ /* 0x000fc40005000000 */
[----:B------:R-:W-:Y:S02]  /*12ae0*/  IADD3 R7, R3, 0x38, RZ ;  /* 0x0000003803077810 */ /* 0x000fe40007ffe0ff */
[-C--:B------:R-:W-:Y:S02]  /*12af0*/  ISETP.GE.AND P2, PT, R15, R212.reuse, PT ;  /* 0x000000d40f00720c */ /* 0x080fe40003f46270 */
[----:B------:R-:W-:Y:S02]  /*12b00*/  FSEL R175, R71, -INF , !P1 ;  /* 0xff80000047af7808 */ /* 0x000fe40004800000 */
[----:B------:R-:W-:Y:S02]  /*12b10*/  ISETP.GE.AND P1, PT, R7, R212, PT ;  /* 0x000000d40700720c */ /* 0x000fe40003f26270 */
[----:B------:R-:W-:Y:S02]  /*12b20*/  ISETP.GE.OR P2, PT, R15, R208, !P2 ;  /* 0x000000d00f00720c */ /* 0x000fe40005746670 */
[----:B------:R-:W-:-:S02]  /*12b30*/  IADD3 R15, R3, 0x30, RZ ;  /* 0x00000030030f7810 */ /* 0x000fc40007ffe0ff */
[----:B------:R-:W-:Y:S02]  /*12b40*/  ISETP.GE.OR P1, PT, R7, R208, !P1 ;  /* 0x000000d00700720c */ /* 0x000fe40004f26670 */
[----:B------:R-:W-:Y:S02]  /*12b50*/  FSEL R171, R87, -INF , !P0 ;  /* 0xff80000057ab7808 */ /* 0x000fe40004000000 */
[----:B------:R-:W-:Y:S02]  /*12b60*/  ISETP.GE.AND P0, PT, R15, R216, PT ;  /* 0x000000d80f00720c */ /* 0x000fe40003f06270 */
[----:B------:R-:W-:Y:S02]  /*12b70*/  FSEL R144, R78, -INF , !P1 ;  /* 0xff8000004e907808 */ /* 0x000fe40004800000 */
[----:B------:R-:W-:Y:S02]  /*12b80*/  ISETP.GT.AND P1, PT, R215, R198, PT ;  /* 0x000000c6d700720c */ /* 0x000fe40003f24270 */
[----:B------:R-:W-:-:S02]  /*12b90*/  ISETP.GE.OR P0, PT, R15, R214, !P0 ;  /* 0x000000d60f00720c */ /* 0x000fc40004706670 */
[----:B------:R-:W-:Y:S02]  /*12ba0*/  IADD3 R3, R3, 0x39, RZ ;  /* 0x0000003903037810 */ /* 0x000fe40007ffe0ff */
[----:B------:R-:W-:Y:S02]  /*12bb0*/  FSEL R201, R80, -INF , !P0 ;  /* 0xff80000050c97808 */ /* 0x000fe40004000000 */
[----:B------:R-:W-:Y:S02]  /*12bc0*/  FSEL R168, R86, -INF , !P5 ;  /* 0xff80000056a87808 */ /* 0x000fe40006800000 */
[----:B------:R-:W-:Y:S02]  /*12bd0*/  FSEL R170, R70, -INF , !P2 ;  /* 0xff80000046aa7808 */ /* 0x000fe40005000000 */
[----:B------:R-:W-:Y:S02]  /*12be0*/  FSEL R167, R69, -INF , !P3 ;  /* 0xff80000045a77808 */ /* 0x000fe40005800000 */
[----:B------:R-:W-:-:S02]  /*12bf0*/  ISETP.GE.AND P0, PT, R3, R212, PT ;  /* 0x000000d40300720c */ /* 0x000fc40003f06270 */
[----:B------:R-:W-:Y:S02]  /*12c00*/  ISETP.GE.AND P5, PT, R15, R212, PT ;  /* 0x000000d40f00720c */ /* 0x000fe40003fa6270 */
[-C--:B------:R-:W-:Y:S02]  /*12c10*/  ISETP.GE.AND P3, PT, R7, R216.reuse, PT ;  /* 0x000000d80700720c */ /* 0x080fe40003f66270 */
[C---:B------:R-:W-:Y:S02]  /*12c20*/  ISETP.GE.AND P2, PT, R3.reuse, R216, PT ;  /* 0x000000d80300720c */ /* 0x040fe40003f46270 */
[-C--:B------:R-:W-:Y:S02]  /*12c30*/  ISETP.GE.OR P0, PT, R3, R208.reuse, !P0 ;  /* 0x000000d00300720c */ /* 0x080fe40004706670 */
[----:B------:R-:W-:Y:S01]  /*12c40*/  FSEL R145, R83, -INF , !P4 ;  /* 0xff80000053917808 */ /* 0x000fe20006000000 */
[----:B------:R-:W-:Y:S01]  /*12c50*/  BSSY B1, `(.L_x_6986) ;  /* 0x0000076000017945 */ /* 0x000fe20003800000 */
[----:B------:R-:W-:-:S02]  /*12c60*/  ISETP.GE.OR P5, PT, R15, R208, !P5 ;  /* 0x000000d00f00720c */ /* 0x000fc40006fa6670 */
[-C--:B------:R-:W-:Y:S02]  /*12c70*/  ISETP.GE.OR P3, PT, R7, R214.reuse, !P3 ;  /* 0x000000d60700720c */ /* 0x080fe40005f66670 */
[----:B------:R-:W-:Y:S02]  /*12c80*/  ISETP.GE.OR P2, PT, R3, R214, !P2 ;  /* 0x000000d60300720c */ /* 0x000fe40005746670 */
[----:B------:R-:W-:Y:S02]  /*12c90*/  ISETP.NE.U32.AND P4, PT, R210, RZ, PT ;  /* 0x000000ffd200720c */ /* 0x000fe40003f85070 */
[----:B------:R-:W-:Y:S02]  /*12ca0*/  FSEL R164, R79, -INF , !P0 ;  /* 0xff8000004fa47808 */ /* 0x000fe40004000000 */
[----:B------:R-:W-:Y:S02]  /*12cb0*/  FSEL R146, R82, -INF , !P5 ;  /* 0xff80000052927808 */ /* 0x000fe40006800000 */
[----:B------:R-:W-:-:S02]  /*12cc0*/  FSEL R174, R81, -INF , !P6 ;  /* 0xff80000051ae7808 */ /* 0x000fc40007000000 */
[----:B------:R-:W-:Y:S02]  /*12cd0*/  FSEL R172, R76, -INF , !P3 ;  /* 0xff8000004cac7808 */ /* 0x000fe40005800000 */
[----:B------:R-:W-:Y:S02]  /*12ce0*/  FSEL R147, R77, -INF , !P2 ;  /* 0xff8000004d937808 */ /* 0x000fe40005000000 */
[----:B------:R-:W-:Y:S02]  /*12cf0*/  ISETP.NE.AND.EX P0, PT, R211, RZ, PT, P4 ;  /* 0x000000ffd300720c */ /* 0x000fe40003f05340 */
        /* <DEDUP_REMOVED lines=23> */
[-C--:B------:R-:W-:Y:S02]  /*12e70*/  LOP3.LUT R20, R20, R15.reuse, RZ, 0x3c, !PT ;  /* 0x0000000f14147212 */ /* 0x080fe400078e3cff */
[----:B------:R-:W-:Y:S01]  /*12e80*/  IMAD.MOV R8, RZ, RZ, -R8 ;  /* 0x000000ffff087224 */ /* 0x000fe200078e0a08 */
[----:B------:R-:W-:-:S02]  /*12e90*/  LOP3.LUT R11, R11, R15, RZ, 0x3c, !PT ;  /* 0x0000000f0b0b7212 */ /* 0x000fc400078e3cff */
[----:B------:R-:W-:Y:S02]  /*12ea0*/  ISETP.GE.AND P4, PT, R20, RZ, PT ;  /* 0x000000ff1400720c */ /* 0x000fe40003f86270 */
        /* <DEDUP_REMOVED lines=48> */
.L_x_6989:
[----:B------:R-:W2:Y:S02]  /*131b0*/  LD.E R7, [R22.64+0x38] ;  /* 0x0000380616077980 */ /* 0x000ea4000c101900 */
[----:B--2---:R-:W-:-:S04]  /*131c0*/  LEA R7, -R7, RZ, 0x6 ;  /* 0x000000ff07077211 */ /* 0x004fc800078e31ff */
[----:B------:R-:W-:Y:S02]  /*131d0*/  SHF.R.S32.HI R10, RZ, 0x1f, R7 ;  /* 0x0000001fff0a7819 */ /* 0x000fe40000011407 */
.L_x_6990:
[----:B------:R-:W-:Y:S05]  /*131e0*/  BSYNC B0 ;  /* 0x0000000000007941 */ /* 0x000fea0003800000 */
.L_x_6988:
        /* <DEDUP_REMOVED lines=28> */
.L_x_6987:
[----:B------:R-:W-:Y:S05]  /*133b0*/  BSYNC B1 ;  /* 0x0000000000017941 */ /* 0x000fea0003800000 */
.L_x_6986:
[----:B------:R-:W2:Y:S01]  /*133c0*/  LD.E R166, [R22.64+0xdc] ;  /* 0x0000dc0616a67980 */ /* 0x000ea2000c101900 */
        /* <DEDUP_REMOVED lines=56> */
[----:B------:R-:W-:Y:S01]  /*13750*/  LDSM.16.MT88.4 R8, [R197+0xe800] ;  /* 0x00e80000c508783b */ /* 0x000fe20000004200 */
[C---:B--2---:R-:W-:Y:S02]  /*13760*/  FMUL.FTZ R173, R166.reuse, R132 ;  /* 0x00000084a6ad7220 */ /* 0x044fe40000410000 */
[----:B------:R-:W-:-:S03]  /*13770*/  FMUL.FTZ R169, R166, R3 ;  /* 0x00000003a6a97220 */ /* 0x000fc60000410000 */
        /* <DEDUP_REMOVED lines=12> */
[-C--:B------:R-:W-:Y:S01]  /*13840*/  FFMA.FTZ R161, R47, R166.reuse, -R169 ;  /* 0x000000a62fa17223 */ /* 0x080fe200000108a9 */
[----:B------:R-:W-:Y:S01]  /*13850*/  MUFU.EX2 R159, R159 ;  /* 0x0000009f009f7308 */ /* 0x000fe20000000800 */
[-CC-:B------:R-:W-:Y:S02]  /*13860*/  FFMA.FTZ R157, R5, R166.reuse, -R173.reuse ;  /* 0x000000a6059d7223 */ /* 0x180fe400000108ad */
[-CC-:B------:R-:W-:Y:S02]  /*13870*/  FFMA.FTZ R150, R6, R166.reuse, -R173.reuse ;  /* 0x000000a606967223 */ /* 0x180fe400000108ad */
[----:B------:R-:W2:Y:S01]  /*13880*/  LDSM.16.MT88.4 R4, [R194+0x10000] ;  /* 0x01000000c204783b */ /* 0x000ea20000004200 */
[-CC-:B------:R-:W-:Y:S02]  /*13890*/  FFMA.FTZ R149, R32, R166.reuse, -R173.reuse ;  /* 0x000000a620957223 */ /* 0x180fe400000108ad */
[----:B------:R-:W3:Y:S01]  /*138a0*/  MUFU.EX2 R156, R156 ;  /* 0x0000009c009c7308 */ /* 0x000ee20000000800 */
[----:B------:R-:W-:-:S02]  /*138b0*/  FFMA.FTZ R2, R33, R166, -R173 ;  /* 0x000000a621027223 */ /* 0x000fc400000108ad */
[-CC-:B------:R-:W-:Y:S01]  /*138c0*/  FFMA.FTZ R155, R24, R166.reuse, -R169.reuse ;  /* 0x000000a6189b7223 */ /* 0x180fe200000108a9 */
[----:B------:R-:W-:Y:S01]  /*138d0*/  LDSM.16.MT88.4 R32, [R195+0xc800] ;  /* 0x00c80000c320783b */ /* 0x000fe20000004200 */
[-CC-:B------:R-:W-:Y:S02]  /*138e0*/  FFMA.FTZ R148, R21, R166.reuse, -R169.reuse ;  /* 0x000000a615947223 */ /* 0x180fe400000108a9 */
[-CC-:B------:R-:W-:Y:S01]  /*138f0*/  FFMA.FTZ R153, R13, R166.reuse, -R169.reuse ;  /* 0x000000a60d997223 */ /* 0x180fe200000108a9 */
[----:B------:R-:W4:Y:S01]  /*13900*/  MUFU.EX2 R151, R151 ;  /* 0x0000009700977308 */ /* 0x000f220000000800 */
[-C--:B------:R-:W-:Y:S01]  /*13910*/  FFMA.FTZ R0, R12, R166.reuse, -R169 ;  /* 0x000000a60c007223 */ /* 0x080fe200000108a9 */
[----:B------:R-:W5:Y:S01]  /*13920*/  LDSM.16.MT88.4 R20, [R197+0xc800] ;  /* 0x00c80000c514783b */ /* 0x000f620000004200 */
[-CC-:B------:R-:W-:Y:S02]  /*13930*/  FFMA.FTZ R160, R160, R166.reuse, -R173.reuse ;  /* 0x000000a6a0a07223 */ /* 0x180fe400000108ad */
[-CC-:B------:R-:W-:Y:S01]  /*13940*/  FFMA.FTZ R165, R165, R166.reuse, -R173.reuse ;  /* 0x000000a6a5a57223 */ /* 0x180fe200000108ad */
[----:B------:R-:W1:Y:S01]  /*13950*/  LDSM.16.MT88.4 R12, [R194+0xe800] ;  /* 0x00e80000c20c783b */ /* 0x000e620000004200 */
[-CC-:B------:R-:W-:Y:S01]  /*13960*/  FFMA.FTZ R162, R162, R166.reuse, -R173.reuse ;  /* 0x000000a6a2a27223 */ /* 0x180fe200000108ad */
[----:B------:R-:W-:Y:S01]  /*13970*/  MUFU.EX2 R158, R158 ;  /* 0x0000009e009e7308 */ /* 0x000fe20000000800 */
[----:B---3--:R-:W-:Y:S01]  /*13980*/  F2FP.BF16.PACK_AB R96, R156, R159 ;  /* 0x0000009f9c60723e */ /* 0x008fe200000010ff */
[----:B------:R-:W-:Y:S01]  /*13990*/  LDSM.16.MT88.4 R24, [R196+0xe800] ;  /* 0x00e80000c418783b */ /* 0x000fe20000004200 */
[----:B------:R-:W-:-:S02]  /*139a0*/  FFMA.FTZ R167, R167, R166, -R173 ;  /* 0x000000a6a7a77223 */ /* 0x000fc400000108ad */
[-CC-:B------:R-:W-:Y:S02]  /*139b0*/  FFMA.FTZ R168, R168, R166.reuse, -R169.reuse ;  /* 0x000000a6a8a87223 */ /* 0x180fe400000108a9 */
[--C-:B------:R-:W-:Y:S01]  /*139c0*/  FFMA.FTZ R171, R171, R166, -R169.reuse ;  /* 0x000000a6abab7223 */ /* 0x100fe200000108a9 */
[----:B------:R-:W3:Y:S01]  /*139d0*/  MUFU.EX2 R161, R161 ;  /* 0x000000a100a17308 */ /* 0x000ee20000000800 */
[----:B----4-:R-:W-:Y:S01]  /*139e0*/  F2FP.BF16.PACK_AB R98, R151, R154 ;  /* 0x0000009a9762723e */ /* 0x010fe200000010ff */
[-CC-:B------:R-:W-:Y:S02]  /*139f0*/  FFMA.FTZ R170, R170, R166.reuse, -R169.reuse ;  /* 0x000000a6aaaa7223 */ /* 0x180fe400000108a9 */
[-C--:B------:R-:W-:Y:S02]  /*13a00*/  FFMA.FTZ R175, R175, R166.reuse, -R169 ;  /* 0x000000a6afaf7223 */ /* 0x080fe400000108a9 */
[-CC-:B------:R-:W-:Y:S02]  /*13a10*/  FFMA.FTZ R201, R201, R166.reuse, -R173.reuse ;  /* 0x000000a6c9c97223 */ /* 0x180fe400000108ad */
[----:B------:R-:W-:Y:S01]  /*13a20*/  MUFU.EX2 R163, R163 ;  /* 0x000000a300a37308 */ /* 0x000fe20000000800 */
[----:B------:R-:W-:-:S02]  /*13a30*/  FFMA.FTZ R174, R174, R166, -R173 ;  /* 0x000000a6aeae7223 */ /* 0x000fc400000108ad */
[-CC-:B------:R-:W-:Y:S02]  /*13a40*/  FFMA.FTZ R172, R172, R166.reuse, -R173.reuse ;  /* 0x000000a6acac7223 */ /* 0x180fe400000108ad */
[-C--:B------:R-:W-:Y:S02]  /*13a50*/  FFMA.FTZ R219, R147, R166.reuse, -R173 ;  /* 0x000000a693db7223 */ /* 0x080fe400000108ad */
[--C-:B------:R-:W-:Y:S01]  /*13a60*/  FFMA.FTZ R173, R146, R166, -R169.reuse ;  /* 0x000000a692ad7223 */ /* 0x100fe200000108a9 */
[----:B------:R-:W4:Y:S01]  /*13a70*/  MUFU.EX2 R152, R152 ;  /* 0x0000009800987308 */ /* 0x000f220000000800 */
[----:B---3--:R-:W-:Y:S01]  /*13a80*/  F2FP.BF16.PACK_AB R97, R161, R158 ;  /* 0x0000009ea161723e */ /* 0x008fe200000010ff */
[-CC-:B------:R-:W-:Y:S02]  /*13a90*/  FFMA.FTZ R218, R145, R166.reuse, -R169.reuse ;  /* 0x000000a691da7223 */ /* 0x180fe400000108a9 */
[-CC-:B------:R-:W-:Y:S02]  /*13aa0*/  FFMA.FTZ R217, R144, R166.reuse, -R169.reuse ;  /* 0x000000a690d97223 */ /* 0x180fe400000108a9 */
[----:B------:R-:W-:Y:S01]  /*13ab0*/  FFMA.FTZ R164, R164, R166, -R169 ;  /* 0x000000a6a4a47223 */ /* 0x000fe200000108a9 */
[----:B------:R-:W-:Y:S01]  /*13ac0*/  LDSM.16.MT88.4 R144, [R196+0xd800] ;  /* 0x00d80000c490783b */ /* 0x000fe20000004200 */
[----:B------:R-:W-:Y:S01]  /*13ad0*/  MUFU.EX2 R157, R157 ;  /* 0x0000009d009d7308 */ /* 0x000fe20000000800 */
[----:B------:R-:W-:-:S02]  /*13ae0*/  FADD.FTZ R159, R159, R156 ;  /* 0x0000009c9f9f7221 */ /* 0x000fc40000010000 */
[----:B------:R-:W-:Y:S02]  /*13af0*/  FADD.FTZ R158, R158, R161 ;  /* 0x000000a19e9e7221 */ /* 0x000fe40000010000 */
[----:B------:R-:W-:Y:S01]  /*13b00*/  FADD.FTZ R154, R154, R159 ;  /* 0x0000009f9a9a7221 */ /* 0x000fe20000010000 */
[C---:B----4-:R-:W-:Y:S02]  /*13b10*/  F2FP.BF16.PACK_AB R99, R152.reuse, R163 ;  /* 0x000000a39863723e */ /* 0x050fe400000010ff */
[----:B------:R-:W3:Y:S01]  /*13b20*/  MUFU.EX2 R150, R150 ;  /* 0x0000009600967308 */ /* 0x000ee20000000800 */
        /* <DEDUP_REMOVED lines=67> */
[C---:B-----5:R-:W-:Y:S08]  /*13f60*/  HMMA.16816.F32.BF16 R128, R4.reuse, R20, R128 ;  /* 0x000000140480723c */ /* 0x060ff00000041880 */
        /* <DEDUP_REMOVED lines=163> */
[----:B------:R-:W3:Y:S01]  /*149a0*/  LD.E.64 R10, [R228.64+0x40] ;  /* 0x00004004e40a7980 */ /* 0x000ee2000c101b00 */
[----:B------:R-:W-:Y:S02]  /*149b0*/  @!P4 IADD3 R8, R8, 0x1, RZ ;  /* 0x000000010808c810 */ /* 0x000fe40007ffe0ff */
[----:B------:R-:W-:-:S07]  /*149c0*/  ISETP.NE.AND P2, PT, R9, RZ, PT ;  /* 0x000000ff0900720c */ /* 0x000fce0003f45270 */
[----:B------:R-:W-:Y:S02]  /*149d0*/  @P5 IADD3 R7, R7, 0x1, RZ ;  /* 0x0000000107075810 */ /* 0x000fe40007ffe0ff */
[----:B------:R-:W-:-:S03]  /*149e0*/  @P6 IADD3 R8, R8, 0x1, RZ ;  /* 0x0000000108086810 */ /* 0x000fc60007ffe0ff */
[----:B------:R-:W-:Y:S01]  /*149f0*/  @!P1 IMAD.MOV R7, RZ, RZ, -R7 ;  /* 0x000000ffff079224 */ /* 0x000fe200078e0a07 */
[----:B------:R-:W-:-:S04]  /*14a00*/  @!P3 IADD3 R8, -R8, RZ, RZ ;  /* 0x000000ff0808b210 */ /* 0x000fc80007ffe1ff */
[C---:B------:R-:W-:Y:S02]  /*14a10*/  SEL R2, R0.reuse, R7, !P2 ;  /* 0x0000000700027207 */ /* 0x040fe40005000000 */
[----:B------:R-:W-:-:S03]  /*14a20*/  SEL R7, R0, R8, !P2 ;  /* 0x0000000800077207 */ /* 0x000fc60005000000 */
        /* <DEDUP_REMOVED lines=9> */
[----:B------:R-:W-:-:S05]  /*14ac0*/  IMAD R2, R10, R7, R2 ;  /* 0x000000070a027224 */ /* 0x000fca00078e0202 */
[----:B------:R-:W-:Y:S01]  /*14ad0*/  IADD3 R9, R9, R2, RZ ;  /* 0x0000000209097210 */ /* 0x000fe20007ffe0ff */
[----:B----4-:R-:W-:-:S04]  /*14ae0*/  IMAD.IADD R5, R0, 0x1, -R5 ;  /* 0x0000000100057824 */ /* 0x010fc800078e0a05 */
[----:B--2---:R-:W-:Y:S01]  /*14af0*/  IMAD R7, R13, R5, RZ ;  /* 0x000000050d077224 */ /* 0x004fe200078e02ff */
[----:B------:R-:W-:Y:S01]  /*14b00*/  SHF.R.S32.HI R0, RZ, 0x1f, R5 ;  /* 0x0000001fff007819 */ /* 0x000fe20000011405 */
[----:B------:R-:W-:-:S04]  /*14b10*/  IMAD.WIDE.U32 R4, R5, R12, R8 ;  /* 0x0000000c05047225 */ /* 0x000fc800078e0008 */
[----:B------:R-:W-:-:S04]  /*14b20*/  IMAD R0, R12, R0, R7 ;  /* 0x000000000c007224 */ /* 0x000fc800078e0207 */
[----:B------:R-:W-:Y:S01]  /*14b30*/  IMAD.IADD R2, R5, 0x1, R0 ;  /* 0x0000000105027824 */ /* 0x000fe200078e0200 */
[----:B------:R-:W-:Y:S05]  /*14b40*/  BRA `(.L_x_6994) ;  /* 0x0000004000007947 */ /* 0x000fea0003800000 */
.L_x_6993:
[----:B------:R-:W-:Y:S02]  /*14b50*/  ULDC.64 UR4, c[0x0][0x118] ;  /* 0x0000460000047ab9 */ /* 0x000fe40000000a00 */
[----:B------:R-:W2:Y:S02]  /*14b60*/  LD.E R4, [R228.64+0x40] ;  /* 0x00004004e4047980 */ /* 0x000ea4000c101900 */
[----:B--2---:R-:W-:-:S04]  /*14b70*/  LEA R4, -R4, RZ, 0x6 ;  /* 0x000000ff04047211 */ /* 0x004fc800078e31ff */
[----:B------:R-:W-:Y:S02]  /*14b80*/  SHF.R.S32.HI R2, RZ, 0x1f, R4 ;  /* 0x0000001fff027819 */ /* 0x000fe40000011404 */
.L_x_6994:
[----:B------:R-:W-:Y:S05]  /*14b90*/  BSYNC B0 ;  /* 0x0000000000007941 */ /* 0x000fea0003800000 */
.L_x_6992:
[----:B------:R-:W-:Y:S01]  /*14ba0*/  IMAD.SHL.U32 R5, R138, 0x20, RZ ;  /* 0x000000208a057824 */ /* 0x000fe200078e00ff */
[----:B------:R-:W-:Y:S01]  /*14bb0*/  LEA R202, P2, R4, R202, 0x1 ;  /* 0x000000ca04ca7211 */ /* 0x000fe200078408ff */
[----:B------:R-:W-:Y:S01]  /*14bc0*/  ULDC.64 UR4, c[0x0][0x118] ;  /* 0x0000460000047ab9 */ /* 0x000fe20000000a00 */
[----:B------:R-:W-:Y:S01]  /*14bd0*/  SHF.L.U64.HI R0, R138, 0x5, R139 ;  /* 0x000000058a007819 */ /* 0x000fe2000001028b */
[----:B------:R-:W-:Y:S01]  /*14be0*/  BSSY B1, `(.L_x_6995) ;  /* 0x000018a000017945 */ /* 0x000fe20003800000 */
        /* <DEDUP_REMOVED lines=27> */
[----:B------:R-:W5:Y:S04]  /*14da0*/  LDSM.16.M88.4 R152, [R192+0x7000] ;  /* 0x00700000c098783b */ /* 0x000f680000000200 */
[----:B------:R-:W1:Y:S04]  /*14db0*/  LDSM.16.M88.4 R20, [R192+0x7800] ;  /* 0x00780000c014783b */ /* 0x000e680000000200 */
[----:B------:R-:W-:Y:S04]  /*14dc0*/  LDSM.16.M88.4 R28, [R189] ;  /* 0x00000000bd1c783b */ /* 0x000fe80000000200 */
[----:B---3--:R-:W3:Y:S04]  /*14dd0*/  LDSM.16.M88.4 R8, [R187+0x6000] ;  /* 0x00600000bb08783b */ /* 0x008ee80000000200 */
[----:B------:R-:W1:Y:S04]  /*14de0*/  LDSM.16.M88.4 R220, [R186] ;  /* 0x00000000badc783b */ /* 0x000e680000000200 */
        /* <DEDUP_REMOVED lines=9> */
[----:B------:R-:W-:Y:S08]  /*14e80*/  HMMA.16816.F32.BF16 R16, R24, R4, R16 ;  /* 0x000000041810723c */ /* 0x000ff00000041810 */
[C---:B-----5:R-:W-:Y:S08]  /*14e90*/  HMMA.16816.F32.BF16 R156, R144.reuse, R152, RZ ;  /* 0x00000098909c723c */ /* 0x060ff000000418ff */
[C---:B------:R-:W-:Y:S08]  /*14ea0*/  HMMA.16816.F32.BF16 R160, R144.reuse, R162, RZ ;  /* 0x000000a290a0723c */ /* 0x040ff000000418ff */
[C---:B------:R-:W-:Y:S08]  /*14eb0*/  HMMA.16816.F32.BF16 R152, R144.reuse, R154, RZ ;  /* 0x0000009a9098723c */ /* 0x040ff000000418ff */
[C---:B-1----:R-:W-:Y:S08]  /*14ec0*/  HMMA.16816.F32.BF16 R148, R144.reuse, R20, RZ ;  /* 0x000000149094723c */ /* 0x042ff000000418ff */
[----:B------:R-:W-:Y:S01]  /*14ed0*/  HMMA.16816.F32.BF16 R144, R144, R22, RZ ;  /* 0x000000169090723c */ /* 0x000fe200000418ff */
[----:B------:R-:W-:Y:S07]  /*14ee0*/  LDSM.16.M88.4 R20, [R188] ;  /* 0x00000000bc14783b */ /* 0x000fee0000000200 */
[----:B------:R-:W-:Y:S01]  /*14ef0*/  HMMA.16816.F32.BF16 R12, R24, R6, R12 ;  /* 0x00000006180c723c */ /* 0x000fe2000004180c */
[----:B------:R-:W1:Y:S07]  /*14f00*/  LDSM.16.M88.4 R4, [R183] ;  /* 0x00000000b704783b */ /* 0x000e6e0000000200 */
[----:B---3--:R-:W-:Y:S08]  /*14f10*/  HMMA.16816.F32.BF16 R16, R28, R8, R16 ;  /* 0x000000081c10723c */ /* 0x008ff00000041810 */
        /* <DEDUP_REMOVED lines=108> */
[----:B------:R-:W-:Y:S08]  /*155e0*/  HMMA.16816.F32.BF16 R152, R224, R174, R152 ;  /* 0x000000aee098723c */ /* 0x000ff00000041898 */
[----:B-1----:R-:W-:Y:S08]  /*155f0*/  HMMA.16816.F32.BF16 R16, R8, R4, R16 ;  /* 0x000000040810723c */ /* 0x002ff00000041810 */
[C---:B------:R-:W-:Y:S08]  /*15600*/  HMMA.16816.F32.BF16 R148, R224.reuse, R168, R148 ;  /* 0x000000a8e094723c */ /* 0x040ff00000041894 */
[----:B------:R-:W-:Y:S01]  /*15610*/  HMMA.16816.F32.BF16 R144, R224, R170, R144 ;  /* 0x000000aae090723c */ /* 0x000fe20000041890 */
[----:B------:R-:W1:Y:S07]  /*15620*/  LDSM.16.M88.4 R168, [R183+0x4800] ;  /* 0x00480000b7a8783b */ /* 0x000e6e0000000200 */
[----:B------:R-:W-:Y:S07]  /*15630*/  HMMA.16816.F32.BF16 R164, R140, R28, R164 ;  /* 0x0000001c8ca4723c */ /* 0x000fee00000418a4 */
[----:B------:R-:W-:Y:S01]  /*15640*/  IMAD R29, R215, 0x40, R134 ;  /* 0x00000040d71d7824 */ /* 0x000fe200078e0286 */
[----:B------:R-:W-:Y:S04]  /*15650*/  HMMA.16816.F32.BF16 R12, R8, R6, R12 ;  /* 0x00000006080c723c */ /* 0x000fe8000004180c */
[----:B------:R-:W-:-:S02]  /*15660*/  IADD3 R5, R29, 0x1, RZ ;  /* 0x000000011d057810 */ /* 0x000fc40007ffe0ff */
[-C--:B------:R-:W-:Y:S02]  /*15670*/  ISETP.GE.AND P1, PT, R29, R216.reuse, PT ;  /* 0x000000d81d00720c */ /* 0x080fe40003f26270 */
[C---:B------:R-:W-:Y:S01]  /*15680*/  ISETP.GE.AND P4, PT, R5.reuse, R216, PT ;  /* 0x000000d80500720c */ /* 0x040fe20003f86270 */
[C---:B------:R-:W-:Y:S01]  /*15690*/  HMMA.16816.F32.BF16 R160, R140.reuse, R30, R160 ;  /* 0x0000001e8ca0723c */ /* 0x040fe200000418a0 */
[C---:B------:R-:W-:Y:S02]  /*156a0*/  ISETP.GE.AND P3, PT, R5.reuse, R212, PT ;  /* 0x000000d40500720c */ /* 0x040fe40003f66270 */
[C---:B------:R-:W-:Y:S02]  /*156b0*/  ISETP.GE.OR P4, PT, R5.reuse, R214, !P4 ;  /* 0x000000d60500720c */ /* 0x040fe40006786670 */
[----:B------:R-:W-:Y:S02]  /*156c0*/  ISETP.GE.OR P3, PT, R5, R208, !P3 ;  /* 0x000000d00500720c */ /* 0x000fe40005f66670 */
[C---:B------:R-:W-:Y:S01]  /*156d0*/  ISETP.GE.OR P1, PT, R29.reuse, R214, !P1 ;  /* 0x000000d61d00720c */ /* 0x040fe20004f26670 */
[----:B------:R-:W-:Y:S01]  /*156e0*/  HMMA.16816.F32.BF16 R156, R140, R24, R156 ;  /* 0x000000188c9c723c */ /* 0x000fe2000004189c */
[----:B------:R-:W-:-:S02]  /*156f0*/  IADD3 R7, R29, 0x8, RZ ;  /* 0x000000081d077810 */ /* 0x000fc40007ffe0ff */
[----:B------:R-:W-:Y:S02]  /*15700*/  IADD3 R5, R29, 0x9, RZ ;  /* 0x000000091d057810 */ /* 0x000fe40007ffe0ff */
[----:B------:R-:W-:Y:S02]  /*15710*/  FSEL R31, R16, -INF , !P1 ;  /* 0xff800000101f7808 */ /* 0x000fe40004800000 */
[----:B------:R-:W-:Y:S01]  /*15720*/  FSEL R17, R17, -INF , !P4 ;  /* 0xff80000011117808 */ /* 0x000fe20006000000 */
[----:B------:R-:W-:Y:S01]  /*15730*/  HMMA.16816.F32.BF16 R152, R140, R26, R152 ;  /* 0x0000001a8c98723c */ /* 0x000fe20000041898 */
[----:B------:R-:W2:Y:S01]  /*15740*/  LDSM.16.M88.4 R24, [R183+0x5000] ;  /* 0x00500000b718783b */ /* 0x000ea20000000200 */
[----:B------:R-:W-:Y:S02]  /*15750*/  ISETP.GE.AND P5, PT, R29, R212, PT ;  /* 0x000000d41d00720c */ /* 0x000fe40003fa6270 */
[C---:B------:R-:W-:Y:S02]  /*15760*/  ISETP.GE.AND P2, PT, R7.reuse, R216, PT ;  /* 0x000000d80700720c */ /* 0x040fe40003f46270 */
[----:B------:R-:W-:-:S02]  /*15770*/  ISETP.GE.AND P6, PT, R7, R212, PT ;  /* 0x000000d40700720c */ /* 0x000fc40003fc6270 */
[C---:B------:R-:W-:Y:S01]  /*15780*/  ISETP.GE.AND P1, PT, R5.reuse, R216, PT ;  /* 0x000000d80500720c */ /* 0x040fe20003f26270 */
[----:B-1----:R-:W-:Y:S01]  /*15790*/  HMMA.16816.F32.BF16 R164, R8, R168, R164 ;  /* 0x000000a808a4723c */ /* 0x002fe200000418a4 */
[----:B------:R-:W-:Y:S02]  /*157a0*/  ISETP.GE.AND P4, PT, R5, R212, PT ;  /* 0x000000d40500720c */ /* 0x000fe40003f86270 */
[C---:B------:R-:W-:Y:S02]  /*157b0*/  ISETP.GE.OR P2, PT, R7.reuse, R214, !P2 ;  /* 0x000000d60700720c */ /* 0x040fe40005746670 */
[-C--:B------:R-:W-:Y:S02]  /*157c0*/  ISETP.GE.OR P6, PT, R7, R208.reuse, !P6 ;  /* 0x000000d00700720c */ /* 0x080fe400077c6670 */
[----:B------:R-:W-:Y:S01]  /*157d0*/  ISETP.GE.OR P5, PT, R29, R208, !P5 ;  /* 0x000000d01d00720c */ /* 0x000fe20006fa6670 */
[----:B------:R-:W-:Y:S01]  /*157e0*/  HMMA.16816.F32.BF16 R148, R140, R20, R148 ;  /* 0x000000148c94723c */ /* 0x000fe20000041894 */
[----:B------:R-:W-:-:S02]  /*157f0*/  ISETP.GE.OR P1, PT, R5, R214, !P1 ;  /* 0x000000d60500720c */ /* 0x000fc40004f26670 */
[----:B------:R-:W-:Y:S02]  /*15800*/  ISETP.GE.OR P4, PT, R5, R208, !P4 ;  /* 0x000000d00500720c */ /* 0x000fe40006786670 */
[C---:B------:R-:W-:Y:S02]  /*15810*/  IADD3 R5, R29.reuse, 0x10, RZ ;  /* 0x000000101d057810 */ /* 0x040fe40007ffe0ff */
[----:B------:R-:W-:Y:S01]  /*15820*/  IADD3 R7, R29, 0x11, RZ ;  /* 0x000000111d077810 */ /* 0x000fe20007ffe0ff */
[----:B------:R-:W-:Y:S01]  /*15830*/  HMMA.16816.F32.BF16 R160, R8, R170, R160 ;  /* 0x000000aa08a0723c */ /* 0x000fe200000418a0 */
        /* <DEDUP_REMOVED lines=9> */
[----:B--2---:R-:W-:Y:S01]  /*158d0*/  HMMA.16816.F32.BF16 R156, R8, R24, R156 ;  /* 0x00000018089c723c */ /* 0x004fe2000004189c */
[----:B------:R-:W-:-:S02]  /*158e0*/  ISETP.GE.OR P3, PT, R5, R214, !P3 ;  /* 0x000000d60500720c */ /* 0x000fc40005f66670 */
[----:B------:R-:W-:Y:S02]  /*158f0*/  ISETP.GE.OR P5, PT, R5, R208, !P5 ;  /* 0x000000d00500720c */ /* 0x000fe40006fa6670 */
[C---:B------:R-:W-:Y:S02]  /*15900*/  ISETP.GE.OR P1, PT, R7.reuse, R214, !P1 ;  /* 0x000000d60700720c */ /* 0x040fe40004f26670 */
[----:B------:R-:W-:Y:S01]  /*15910*/  ISETP.GE.OR P2, PT, R7, R208, !P2 ;  /* 0x000000d00700720c */ /* 0x000fe20005746670 */
[----:B------:R-:W-:Y:S01]  /*15920*/  HMMA.16816.F32.BF16 R152, R8, R26, R152 ;  /* 0x0000001a0898723c */ /* 0x000fe20000041898 */
[----:B------:R-:W1:Y:S01]  /*15930*/  LDSM.16.M88.4 R4, [R183+0x5800] ;  /* 0x00580000b704783b */ /* 0x000e620000000200 */
[----:B------:R-:W-:Y:S01]  /*15940*/  IADD3 R21, R29, 0x18, RZ ;  /* 0x000000181d157810 */ /* 0x000fe20007ffe0ff */
[----:B------:R-:W-:-:S04]  /*15950*/  DEPBAR.LE SB0, 0x0 ;  /* 0x000080000000791a */ /* 0x000fc80000000000 */
[----:B------:R-:W-:Y:S02]  /*15960*/  IADD3 R25, R29, 0x19, RZ ;  /* 0x000000191d197810 */ /* 0x000fe40007ffe0ff */
[----:B------:R-:W-:Y:S02]  /*15970*/  FSEL R14, R14, -INF , !P6 ;  /* 0xff8000000e0e7808 */ /* 0x000fe40007000000 */
[----:B------:R-:W-:Y:S02]  /*15980*/  FSEL R15, R15, -INF , !P4 ;  /* 0xff8000000f0f7808 */ /* 0x000fe40006000000 */
[----:B------:R-:W-:Y:S02]  /*15990*/  FSEL R165, R165, -INF , !P1 ;  /* 0xff800000a5a57808 */ /* 0x000fe40004800000 */
[C---:B------:R-:W-:Y:S02]  /*159a0*/  ISETP.GE.AND P4, PT, R21.reuse, R216, PT ;  /* 0x000000d81500720c */ /* 0x040fe40003f86270 */
[----:B------:R-:W-:-:S02]  /*159b0*/  ISETP.GE.AND P6, PT, R21, R212, PT ;  /* 0x000000d41500720c */ /* 0x000fc40003fc6270 */
[C---:B------:R-:W-:Y:S02]  /*159c0*/  ISETP.GE.AND P1, PT, R25.reuse, R212, PT ;  /* 0x000000d41900720c */ /* 0x040fe40003f26270 */
[----:B------:R-:W-:Y:S02]  /*159d0*/  FSEL R164, R164, -INF , !P3 ;  /* 0xff800000a4a47808 */ /* 0x000fe40005800000 */
[----:B------:R-:W-:Y:S02]  /*159e0*/  ISETP.GE.AND P3, PT, R25, R216, PT ;  /* 0x000000d81900720c */ /* 0x000fe40003f66270 */
[C---:B------:R-:W-:Y:S02]  /*159f0*/  ISETP.GE.OR P4, PT, R21.reuse, R214, !P4 ;  /* 0x000000d61500720c */ /* 0x040fe40006786670 */
[-C--:B------:R-:W-:Y:S02]  /*15a00*/  ISETP.GE.OR P6, PT, R21, R208.reuse, !P6 ;  /* 0x000000d01500720c */ /* 0x080fe400077c6670 */
[----:B------:R-:W-:-:S02]  /*15a10*/  ISETP.GE.OR P1, PT, R25, R208, !P1 ;  /* 0x000000d01900720c */ /* 0x000fc40004f26670 */
[C---:B------:R-:W-:Y:S02]  /*15a20*/  IADD3 R21, R29.reuse, 0x20, RZ ;  /* 0x000000201d157810 */ /* 0x040fe40007ffe0ff */
[----:B------:R-:W-:Y:S01]  /*15a30*/  IADD3 R23, R29, 0x28, RZ ;  /* 0x000000281d177810 */ /* 0x000fe20007ffe0ff */
[----:B------:R-:W-:Y:S01]  /*15a40*/  BAR.SYNC.DEFER_BLOCKING 0x0 ;  /* 0x0000000000007b1d */ /* 0x000fe20000010000 */
[----:B------:R-:W-:Y:S02]  /*15a50*/  ISETP.GE.OR P3, PT, R25, R214, !P3 ;  /* 0x000000d61900720c */ /* 0x000fe40005f66670 */
[----:B------:R-:W-:Y:S02]  /*15a60*/  FSEL R166, R166, -INF , !P5 ;  /* 0xff800000a6a67808 */ /* 0x000fe40006800000 */
[----:B------:R-:W-:Y:S01]  /*15a70*/  IADD3 R27, R29, 0x21, RZ ;  /* 0x000000211d1b7810 */ /* 0x000fe20007ffe0ff */
[----:B-1----:R-:W-:Y:S01]  /*15a80*/  HMMA.16816.F32.BF16 R148, R8, R4, R148 ;  /* 0x000000040894723c */ /* 0x002fe20000041894 */
[----:B------:R-:W-:-:S02]  /*15a90*/  FSEL R20, R163, -INF , !P1 ;  /* 0xff800000a3147808 */ /* 0x000fc40004800000 */
[----:B------:R-:W-:Y:S02]  /*15aa0*/  ISETP.GE.AND P5, PT, R21, R212, PT ;  /* 0x000000d41500720c */ /* 0x000fe40003fa6270 */
[-C--:B------:R-:W-:Y:S02]  /*15ab0*/  ISETP.GE.AND P1, PT, R23, R216.reuse, PT ;  /* 0x000000d81700720c */ /* 0x080fe40003f26270 */
[----:B------:R-:W-:Y:S02]  /*15ac0*/  FSEL R167, R167, -INF , !P2 ;  /* 0xff800000a7a77808 */ /* 0x000fe40005000000 */
[----:B------:R-:W-:Y:S02]  /*15ad0*/  FSEL R25, R160, -INF , !P4 ;  /* 0xff800000a0197808 */ /* 0x000fe40006000000 */
[----:B------:R-:W-:Y:S02]  /*15ae0*/  FSEL R24, R161, -INF , !P3 ;  /* 0xff800000a1187808 */ /* 0x000fe40005800000 */
[----:B------:R-:W-:-:S02]  /*15af0*/  ISETP.GE.AND P2, PT, R21, R216, PT ;  /* 0x000000d81500720c */ /* 0x000fc40003f46270 */
[C---:B------:R-:W-:Y:S02]  /*15b00*/  ISETP.GE.AND P3, PT, R27.reuse, R216, PT ;  /* 0x000000d81b00720c */ /* 0x040fe40003f66270 */
[----:B------:R-:W-:Y:S02]  /*15b10*/  ISETP.GE.AND P4, PT, R27, R212, PT ;  /* 0x000000d41b00720c */ /* 0x000fe40003f86270 */
[----:B------:R-:W-:Y:S02]  /*15b20*/  ISETP.GE.OR P5, PT, R21, R208, !P5 ;  /* 0x000000d01500720c */ /* 0x000fe40006fa6670 */
[-C--:B------:R-:W-:Y:S02]  /*15b30*/  ISETP.GE.OR P1, PT, R23, R214.reuse, !P1 ;  /* 0x000000d61700720c */ /* 0x080fe40004f26670 */
[----:B------:R-:W-:Y:S02]  /*15b40*/  IADD3 R5, R29, 0x30, RZ ;  /* 0x000000301d057810 */ /* 0x000fe40007ffe0ff */
[----:B------:R-:W-:-:S02]  /*15b50*/  ISETP.GE.OR P2, PT, R21, R214, !P2 ;  /* 0x000000d61500720c */ /* 0x000fc40005746670 */
[C---:B------:R-:W-:Y:S02]  /*15b60*/  ISETP.GE.OR P3, PT, R27.reuse, R214, !P3 ;  /* 0x000000d61b00720c */ /* 0x040fe40005f66670 */
[----:B------:R-:W-:Y:S02]  /*15b70*/  ISETP.GE.OR P4, PT, R27, R208, !P4 ;  /* 0x000000d01b00720c */ /* 0x000fe40006786670 */
[----:B------:R-:W-:Y:S02]  /*15b80*/  IADD3 R27, R29, 0x29, RZ ;  /* 0x000000291d1b7810 */ /* 0x000fe40007ffe0ff */
[----:B------:R-:W-:Y:S02]  /*15b90*/  FSEL R171, R158, -INF , !P5 ;  /* 0xff8000009eab7808 */ /* 0x000fe40006800000 */
[----:B------:R-:W-:Y:S02]  /*15ba0*/  FSEL R201, R152, -INF , !P1 ;  /* 0xff80000098c97808 */ /* 0x000fe40004800000 */
[----:B------:R-:W-:-:S02]  /*15bb0*/  ISETP.GE.AND P5, PT, R5, R216, PT ;  /* 0x000000d80500720c */ /* 0x000fc40003fa6270 */
[-C--:B------:R-:W-:Y:S02]  /*15bc0*/  ISETP.GE.AND P1, PT, R5, R212.reuse, PT ;  /* 0x000000d40500720c */ /* 0x080fe40003f26270 */
[----:B------:R-:W-:Y:S02]  /*15bd0*/  FSEL R21, R162, -INF , !P6 ;  /* 0xff800000a2157808 */ /* 0x000fe40007000000 */
[----:B------:R-:W-:Y:S02]  /*15be0*/  FSEL R174, R156, -INF , !P2 ;  /* 0xff8000009cae7808 */ /* 0x000fe40005000000 */
[----:B------:R-:W-:Y:S02]  /*15bf0*/  ISETP.GE.AND P6, PT, R23, R212, PT ;  /* 0x000000d41700720c */ /* 0x000fe40003fc6270 */
[----:B------:R-:W-:Y:S02]  /*15c00*/  ISETP.GE.AND P2, PT, R27, R216, PT ;  /* 0x000000d81b00720c */ /* 0x000fe40003f46270 */
[----:B------:R-:W-:-:S02]  /*15c10*/  ISETP.GE.OR P5, PT, R5, R214, !P5 ;  /* 0x000000d60500720c */ /* 0x000fc40006fa6670 */
[-C--:B------:R-:W-:Y:S02]  /*15c20*/  ISETP.GE.OR P1, PT, R5, R208.reuse, !P1 ;  /* 0x000000d00500720c */ /* 0x080fe40004f26670 */
[----:B------:R-:W-:Y:S01]  /*15c30*/  HMMA.16816.F32.BF16 R4, R8, R6, R144 ;  /* 0x000000060804723c */ /* 0x000fe20000041890 */
[----:B------:R-:W-:Y:S02]  /*15c40*/  ISETP.GE.OR P6, PT, R23, R208, !P6 ;  /* 0x000000d01700720c */ /* 0x000fe400077c6670 */
[----:B------:R-:W-:Y:S02]  /*15c50*/  ISETP.GE.OR P2, PT, R27, R214, !P2 ;  /* 0x000000d61b00720c */ /* 0x000fe40005746670 */
[----:B------:R-:W-:Y:S02]  /*15c60*/  IADD3 R23, R29, 0x31, RZ ;  /* 0x000000311d177810 */ /* 0x000fe40007ffe0ff */
[----:B------:R-:W-:Y:S02]  /*15c70*/  FSEL R175, R157, -INF , !P3 ;  /* 0xff8000009daf7808 */ /* 0x000fe40005800000 */
[----:B------:R-:W-:-:S02]  /*15c80*/  FSEL R173, R153, -INF , !P2 ;  /* 0xff80000099ad7808 */ /* 0x000fc40005000000 */
[----:B------:R-:W-:Y:S02]  /*15c90*/  ISETP.GE.AND P3, PT, R27, R212, PT ;  /* 0x000000d41b00720c */ /* 0x000fe40003f66270 */
[----:B------:R-:W-:Y:S02]  /*15ca0*/  ISETP.GE.AND P2, PT, R23, R216, PT ;  /* 0x000000d81700720c */ /* 0x000fe40003f46270 */
[----:B------:R-:W-:Y:S02]  /*15cb0*/  FSEL R146, R150, -INF , !P1 ;  /* 0xff80000096927808 */ /* 0x000fe40004800000 */
[----:B------:R-:W-:Y:S02]  /*15cc0*/  ISETP.GT.AND P1, PT, R215, R198, PT ;  /* 0x000000c6d700720c */ /* 0x000fe40003f24270 */
[----:B------:R-:W-:Y:S02]  /*15cd0*/  ISETP.GE.OR P3, PT, R27, R208, !P3 ;  /* 0x000000d01b00720c */ /* 0x000fe40005f66670 */
[----:B------:R-:W-:-:S02]  /*15ce0*/  ISETP.GE.OR P2, PT, R23, R214, !P2 ;  /* 0x000000d61700720c */ /* 0x000fc40005746670 */
[C---:B------:R-:W-:Y:S02]  /*15cf0*/  IADD3 R9, R29.reuse, 0x38, RZ ;  /* 0x000000381d097810 */ /* 0x040fe40007ffe0ff */
[----:B------:R-:W-:Y:S02]  /*15d00*/  IADD3 R29, R29, 0x39, RZ ;  /* 0x000000391d1d7810 */ /* 0x000fe40007ffe0ff */
[----:B------:R-:W-:Y:S02]  /*15d10*/  FSEL R170, R159, -INF , !P4 ;  /* 0xff8000009faa7808 */ /* 0x000fe40006000000 */
[----:B------:R-:W-:Y:S02]  /*15d20*/  FSEL R172, R154, -INF , !P6 ;  /* 0xff8000009aac7808 */ /* 0x000fe40007000000 */
[----:B------:R-:W-:Y:S02]  /*15d30*/  FSEL R169, R155, -INF , !P3 ;  /* 0xff8000009ba97808 */ /* 0x000fe40005800000 */
[----:B------:R-:W-:-:S02]  /*15d40*/  FSEL R160, R148, -INF , !P5 ;  /* 0xff80000094a07808 */ /* 0x000fc40006800000 */
[----:B------:R-:W-:Y:S02]  /*15d50*/  FSEL R159, R149, -INF , !P2 ;  /* 0xff800000959f7808 */ /* 0x000fe40005000000 */
[----:B------:R-:W-:Y:S02]  /*15d60*/  ISETP.GE.AND P4, PT, R23, R212, PT ;  /* 0x000000d41700720c */ /* 0x000fe40003f86270 */
[C---:B------:R-:W-:Y:S02]  /*15d70*/  ISETP.GE.AND P6, PT, R9.reuse, R216, PT ;  /* 0x000000d80900720c */ /* 0x040fe40003fc6270 */
[----:B------:R-:W-:Y:S02]  /*15d80*/  ISETP.GE.AND P3, PT, R9, R212, PT ;  /* 0x000000d40900720c */ /* 0x000fe40003f66270 */
[C---:B------:R-:W-:Y:S02]  /*15d90*/  ISETP.GE.AND P5, PT, R29.reuse, R216, PT ;  /* 0x000000d81d00720c */ /* 0x040fe40003fa6270 */
[----:B------:R-:W-:-:S02]  /*15da0*/  ISETP.GE.AND P2, PT, R29, R212, PT ;  /* 0x000000d41d00720c */ /* 0x000fc40003f46270 */
[----:B------:R-:W-:Y:S02]  /*15db0*/  ISETP.GE.OR P4, PT, R23, R208, !P4 ;  /* 0x000000d01700720c */ /* 0x000fe40006786670 */
[C---:B------:R-:W-:Y:S02]  /*15dc0*/  ISETP.GE.OR P6, PT, R9.reuse, R214, !P6 ;  /* 0x000000d60900720c */ /* 0x040fe400077c6670 */
[----:B------:R-:W-:Y:S02]  /*15dd0*/  ISETP.GE.OR P3, PT, R9, R208, !P3 ;  /* 0x000000d00900720c */ /* 0x000fe40005f66670 */
[C---:B------:R-:W-:Y:S02]  /*15de0*/  ISETP.GE.OR P5, PT, R29.reuse, R214, !P5 ;  /* 0x000000d61d00720c */ /* 0x040fe40006fa6670 */
[----:B------:R-:W-:Y:S02]  /*15df0*/  ISETP.GE.OR P2, PT, R29, R208, !P2 ;  /* 0x000000d01d00720c */ /* 0x000fe40005746670 */
[----:B------:R-:W-:-:S02]  /*15e00*/  FSEL R145, R151, -INF , !P4 ;  /* 0xff80000097917808 */ /* 0x000fc40006000000 */
        /* <DEDUP_REMOVED lines=69> */
.L_x_6998:
[----:B------:R-:W-:Y:S02]  /*16260*/  ULDC.64 UR4, c[0x0][0x118] ;  /* 0x0000460000047ab9 */ /* 0x000fe40000000a00 */
[----:B------:R-:W2:Y:S02]  /*16270*/  LD.E R4, [R228.64+0x38] ;  /* 0x00003804e4047980 */ /* 0x000ea4000c101900 */
[----:B--2---:R-:W-:-:S04]  /*16280*/  LEA R4, -R4, RZ, 0x6 ;  /* 0x000000ff04047211 */ /* 0x004fc800078e31ff */
[----:B------:R-:W-:Y:S02]  /*16290*/  SHF.R.S32.HI R2, RZ, 0x1f, R4 ;  /* 0x0000001fff027819 */ /* 0x000fe40000011404 */
.L_x_6999:
[----:B------:R-:W-:Y:S05]  /*162a0*/  BSYNC B0 ;  /* 0x0000000000007941 */ /* 0x000fea0003800000 */
.L_x_6997:
        /* <DEDUP_REMOVED lines=29> */
.L_x_6996:
[----:B------:R-:W-:Y:S05]  /*16480*/  BSYNC B1 ;  /* 0x0000000000017941 */ /* 0x000fea0003800000 */
.L_x_6995:
        /* <DEDUP_REMOVED lines=411> */
.L_x_6991:
[----:B------:R-:W-:Y:S05]  /*17e40*/  @!P1 BRA `(.L_x_7000) ;  /* 0x0000385000009947 */ /* 0x000fea0003800000 */
[C---:B------:R-:W-:Y:S01]  /*17e50*/  SHF.L.U64.HI R218, R138.reuse, 0x5, R139 ;  /* 0x000000058ada7819 */ /* 0x040fe2000001028b */
[----:B------:R-:W-:Y:S01]  /*17e60*/  IMAD.SHL.U32 R221, R138, 0x20, RZ ;  /* 0x000000208add7824 */ /* 0x000fe200078e00ff */
[C---:B------:R-:W-:Y:S01]  /*17e70*/  SHF.L.U64.HI R220, R136.reuse, 0x5, R137 ;  /* 0x0000000588dc7819 */ /* 0x040fe20000010289 */
[----:B------:R-:W-:Y:S01]  /*17e80*/  IMAD.SHL.U32 R223, R136, 0x20, RZ ;  /* 0x0000002088df7824 */ /* 0x000fe200078e00ff */
[----:B------:R-:W-:Y:S01]  /*17e90*/  MOV R0, R3 ;  /* 0x0000000300007202 */ /* 0x000fe20000000f00 */
[----:B------:R-:W-:-:S02]  /*17ea0*/  IMAD.MOV.U32 R2, RZ, RZ, R132 ;  /* 0x000000ffff027224 */ /* 0x000fc400078e0084 */
.L_x_7009:
        /* <DEDUP_REMOVED lines=76> */
.L_x_7002:
[----:B------:R-:W-:Y:S02]  /*18370*/  ULDC.64 UR4, c[0x0][0x118] ;  /* 0x0000460000047ab9 */ /* 0x000fe40000000a00 */
[----:B------:R-:W2:Y:S02]  /*18380*/  LD.E R10, [R132.64+0x40] ;  /* 0x00004004840a7980 */ /* 0x000ea4000c101900 */
[----:B--2---:R-:W-:Y:S04]  /*18390*/  LEA R10, -R10, RZ, 0x6 ;  /* 0x000000ff0a0a7211 */ /* 0x004fe800078e31ff */
[----:B------:R-:W-:Y:S02]  /*183a0*/  SHF.R.S32.HI R5, RZ, 0x1f, R10 ;  /* 0x0000001fff057819 */ /* 0x000fe4000001140a */
.L_x_7003:
[----:B------:R-:W-:Y:S05]  /*183b0*/  BSYNC B0 ;  /* 0x0000000000007941 */ /* 0x000fea0003800000 */
.L_x_7001:
        /* <DEDUP_REMOVED lines=255> */
.L_x_7007:
[----:B------:R-:W-:Y:S02]  /*193b0*/  ULDC.64 UR4, c[0x0][0x118] ;  /* 0x0000460000047ab9 */ /* 0x000fe40000000a00 */
[----:B------:R-:W2:Y:S02]  /*193c0*/  LD.E R142, [R132.64+0x38] ;  /* 0x00003804848e7980 */ /* 0x000ea4000c101900 */
[----:B--2---:R-:W-:Y:S04]  /*193d0*/  LEA R142, -R142, RZ, 0x6 ;  /* 0x000000ff8e8e7211 */ /* 0x004fe800078e31ff */
[----:B------:R-:W-:Y:S02]  /*193e0*/  SHF.R.S32.HI R137, RZ, 0x1f, R142 ;  /* 0x0000001fff897819 */ /* 0x000fe4000001148e */
.L_x_7008:
[----:B------:R-:W-:Y:S05]  /*193f0*/  BSYNC B0 ;  /* 0x0000000000007941 */ /* 0x000fea0003800000 */
.L_x_7006:
        /* <DEDUP_REMOVED lines=26> */
.L_x_7005:
[----:B------:R-:W-:Y:S05]  /*195a0*/  BSYNC B1 ;  /* 0x0000000000017941 */ /* 0x000fea0003800000 */
.L_x_7004:
[----:B------:R-:W-:Y:S01]  /*195b0*/  ULDC.64 UR4, c[0x0][0x118] ;  /* 0x0000460000047ab9 */ /* 0x000fe20000000a00 */
[----:B------:R-:W2:Y:S08]  /*195c0*/  S2R R134, SR_TID.X ;  /* 0x0000000000867919 */ /* 0x000eb00000002100 */
[----:B------:R3:W4:Y:S01]  /*195d0*/  LD.E R133, [R132.64+0xdc] ;  /* 0x0000dc0484857980 */ /* 0x000722000c101900 */
[----:B--2---:R-:W-:Y:S05]  /*195e0*/  IMAD.SHL.U32 R134, R134, 0x2, RZ ;  /* 0x0000000286867824 */ /* 0x004fea00078e00ff */
[----:B------:R-:W-:Y:S05]  /*195f0*/  LOP3.LUT R134, R134, 0x6, RZ, 0xc0, !PT ;  /* 0x0000000686867812 */ /* 0x000fea00078ec0ff */
[----:B------:R-:W-:Y:S05]  /*19600*/  IMAD R3, R215, 0x40, R134 ;  /* 0x00000040d7037824 */ /* 0x000fea00078e0286 */
[C---:B-1----:R-:W-:Y:S02]  /*19610*/  IADD3 R137, R3.reuse, 0x1, RZ ;  /* 0x0000000103897810 */ /* 0x042fe40007ffe0ff */
[----:B------:R-:W-:Y:S02]  /*19620*/  IADD3 R141, R3, 0x8, RZ ;  /* 0x00000008038d7810 */ /* 0x000fe40007ffe0ff */
[C---:B------:R-:W-:Y:S02]  /*19630*/  ISETP.GE.AND P6, PT, R137.reuse, R216, PT ;  /* 0x000000d88900720c */ /* 0x040fe40003fc6270 */
[----:B------:R-:W-:Y:S02]  /*19640*/  ISETP.GE.AND P1, PT, R137, R212, PT ;  /* 0x000000d48900720c */ /* 0x000fe40003f26270 */
[C---:B------:R-:W-:Y:S02]  /*19650*/  ISETP.GE.AND P0, PT, R141.reuse, R216, PT ;  /* 0x000000d88d00720c */ /* 0x040fe40003f06270 */
[----:B------:R-:W-:Y:S02]  /*19660*/  ISETP.GE.AND P4, PT, R141, R212, PT ;  /* 0x000000d48d00720c */ /* 0x000fe40003f86270 */
[----:B------:R-:W-:Y:S02]  /*19670*/  ISETP.GE.OR P1, PT, R137, R208, !P1 ;  /* 0x000000d08900720c */ /* 0x000fe40004f26670 */
[C---:B------:R-:W-:Y:S02]  /*19680*/  ISETP.GE.OR P0, PT, R141.reuse, R214, !P0 ;  /* 0x000000d68d00720c */ /* 0x040fe40004706670 */
[----:B------:R-:W-:Y:S02]  /*19690*/  ISETP.GE.OR P4, PT, R141, R208, !P4 ;  /* 0x000000d08d00720c */ /* 0x000fe40006786670 */
[----:B------:R-:W-:Y:S02]  /*196a0*/  IADD3 R141, R3, 0x11, RZ ;  /* 0x00000011038d7810 */ /* 0x000fe40007ffe0ff */
[----:B------:R-:W-:Y:S02]  /*196b0*/  ISETP.GE.OR P6, PT, R137, R214, !P6 ;  /* 0x000000d68900720c */ /* 0x000fe400077c6670 */
[C---:B------:R-:W-:Y:S02]  /*196c0*/  IADD3 R137, R3.reuse, 0x9, RZ ;  /* 0x0000000903897810 */ /* 0x040fe40007ffe0ff */
[----:B------:R-:W-:Y:S02]  /*196d0*/  FSEL R8, R8, -INF , !P0 ;  /* 0xff80000008087808 */ /* 0x000fe40004000000 */
[-C--:B------:R-:W-:Y:S02]  /*196e0*/  ISETP.GE.AND P2, PT, R3, R216.reuse, PT ;  /* 0x000000d80300720c */ /* 0x080fe40003f46270 */
[-C--:B------:R-:W-:Y:S02]  /*196f0*/  ISETP.GE.AND P5, PT, R137, R216.reuse, PT ;  /* 0x000000d88900720c */ /* 0x080fe40003fa6270 */
[----:B------:R-:W-:Y:S02]  /*19700*/  FSEL R5, R5, -INF , !P6 ;  /* 0xff80000005057808 */ /* 0x000fe40007000000 */
[C---:B------:R-:W-:Y:S02]  /*19710*/  ISETP.GE.AND P6, PT, R141.reuse, R216, PT ;  /* 0x000000d88d00720c */ /* 0x040fe40003fc6270 */
[C---:B------:R-:W-:Y:S02]  /*19720*/  ISETP.GE.AND P0, PT, R141.reuse, R212, PT ;  /* 0x000000d48d00720c */ /* 0x040fe40003f06270 */
[C---:B------:R-:W-:Y:S02]  /*19730*/  ISETP.GE.OR P6, PT, R141.reuse, R214, !P6 ;  /* 0x000000d68d00720c */ /* 0x040fe400077c6670 */
[----:B------:R-:W-:Y:S02]  /*19740*/  ISETP.GE.OR P0, PT, R141, R208, !P0 ;  /* 0x000000d08d00720c */ /* 0x000fe40004706670 */
[-C--:B------:R-:W-:Y:S02]  /*19750*/  ISETP.GE.OR P2, PT, R3, R214.reuse, !P2 ;  /* 0x000000d60300720c */ /* 0x080fe40005746670 */
[----:B------:R-:W-:Y:S02]  /*19760*/  ISETP.GE.OR P5, PT, R137, R214, !P5 ;  /* 0x000000d68900720c */ /* 0x000fe40006fa6670 */
[----:B------:R-:W-:Y:S02]  /*19770*/  IADD3 R141, R3, 0x19, RZ ;  /* 0x00000019038d7810 */ /* 0x000fe40007ffe0ff */
[----:B------:R-:W-:Y:S02]  /*19780*/  FSEL R9, R9, -INF , !P5 ;  /* 0xff80000009097808 */ /* 0x000fe40006800000 */
[----:B------:R-:W-:Y:S02]  /*19790*/  ISETP.GE.AND P3, PT, R3, R212, PT ;  /* 0x000000d40300720c */ /* 0x000fe40003f66270 */
[----:B------:R-:W-:Y:S02]  /*197a0*/  FSEL R139, R4, -INF , !P2 ;  /* 0xff800000048b7808 */ /* 0x000fe40005000000 */
[----:B------:R-:W-:Y:S02]  /*197b0*/  ISETP.GE.AND P5, PT, R141, R216, PT ;  /* 0x000000d88d00720c */ /* 0x000fe40003fa6270 */
[----:B------:R-:W-:Y:S02]  /*197c0*/  ISETP.GE.AND P2, PT, R137, R212, PT ;  /* 0x000000d48900720c */ /* 0x000fe40003f46270 */
[----:B------:R-:W-:Y:S02]  /*197d0*/  ISETP.GE.OR P5, PT, R141, R214, !P5 ;  /* 0x000000d68d00720c */ /* 0x000fe40006fa6670 */
[C---:B------:R-:W-:Y:S02]  /*197e0*/  ISETP.GE.OR P3, PT, R3.reuse, R208, !P3 ;  /* 0x000000d00300720c */ /* 0x040fe40005f66670 */
[----:B------:R-:W-:Y:S02]  /*197f0*/  IADD3 R143, R3, 0x10, RZ ;  /* 0x00000010038f7810 */ /* 0x000fe40007ffe0ff */
[----:B------:R-:W-:Y:S02]  /*19800*/  FMNMX.FTZ R4, R139, R2, !PT ;  /* 0x000000028b047209 */ /* 0x000fe40007810000 */
[----:B------:R-:W-:Y:S02]  /*19810*/  FSEL R161, R17, -INF , !P5 ;  /* 0xff80000011a17808 */ /* 0x000fe40006800000 */
[----:B------:R-:W-:Y:S02]  /*19820*/  FSEL R7, R7, -INF , !P1 ;  /* 0xff80000007077808 */ /* 0x000fe40004800000 */
[----:B------:R-:W-:Y:S02]  /*19830*/  ISETP.GE.OR P2, PT, R137, R208, !P2 ;  /* 0x000000d08900720c */ /* 0x000fe40005746670 */
[----:B------:R-:W-:Y:S02]  /*19840*/  FSEL R137, R6, -INF , !P3 ;  /* 0xff80000006897808 */ /* 0x000fe40005800000 */
[C---:B------:R-:W-:Y:S02]  /*19850*/  ISETP.GE.AND P1, PT, R143.reuse, R216, PT ;  /* 0x000000d88f00720c */ /* 0x040fe40003f26270 */
[----:B------:R-:W-:Y:S02]  /*19860*/  ISETP.GE.AND P3, PT, R143, R212, PT ;  /* 0x000000d48f00720c */ /* 0x000fe40003f66270 */
[----:B------:R-:W-:Y:S02]  /*19870*/  FMNMX.FTZ R17, R5, R4, !PT ;  /* 0x0000000405117209 */ /* 0x000fe40007810000 */
[C---:B------:R-:W-:Y:S02]  /*19880*/  ISETP.GE.OR P3, PT, R143.reuse, R208, !P3 ;  /* 0x000000d08f00720c */ /* 0x040fe40005f66670 */
[----:B------:R-:W-:Y:S02]  /*19890*/  FMNMX.FTZ R4, R8, R17, !PT ;  /* 0x0000001108047209 */ /* 0x000fe40007810000 */
[----:B------:R-:W-:Y:S02]  /*198a0*/  ISETP.GE.OR P1, PT, R143, R214, !P1 ;  /* 0x000000d68f00720c */ /* 0x000fe40004f26670 */
[----:B------:R-:W-:Y:S02]  /*198b0*/  IADD3 R143, R3, 0x18, RZ ;  /* 0x00000018038f7810 */ /* 0x000fe40007ffe0ff */
[----:B------:R-:W-:Y:S02]  /*198c0*/  FSEL R11, R11, -INF , !P2 ;  /* 0xff8000000b0b7808 */ /* 0x000fe40005000000 */
[----:B------:R-:W-:Y:S02]  /*198d0*/  ISETP.GE.AND P2, PT, R143, R216, PT ;  /* 0x000000d88f00720c */ /* 0x000fe40003f46270 */
[----:B------:R-:W-:Y:S02]  /*198e0*/  FSEL R172, R12, -INF , !P1 ;  /* 0xff8000000cac7808 */ /* 0x000fe40004800000 */
[----:B------:R-:W-:Y:S02]  /*198f0*/  FMNMX.FTZ R17, R9, R4, !PT ;  /* 0x0000000409117209 */ /* 0x000fe40007810000 */
[----:B------:R-:W-:Y:S02]  /*19900*/  ISETP.GE.AND P1, PT, R141, R212, PT ;  /* 0x000000d48d00720c */ /* 0x000fe40003f26270 */
[----:B------:R-:W-:Y:S02]  /*19910*/  FSEL R163, R13, -INF , !P6 ;  /* 0xff8000000da37808 */ /* 0x000fe40007000000 */
[----:B------:R-:W-:Y:S02]  /*19920*/  ISETP.GE.OR P2, PT, R143, R214, !P2 ;  /* 0x000000d68f00720c */ /* 0x000fe40005746670 */
[----:B------:R-:W-:Y:S02]  /*19930*/  ISETP.GE.OR P1, PT, R141, R208, !P1 ;  /* 0x000000d08d00720c */ /* 0x000fe40004f26670 */
[----:B------:R-:W-:Y:S02]  /*19940*/  FMNMX.FTZ R4, R172, R17, !PT ;  /* 0x00000011ac047209 */ /* 0x000fe40007810000 */
[----:B------:R-:W-:Y:S02]  /*19950*/  FSEL R162, R16, -INF , !P2 ;  /* 0xff80000010a27808 */ /* 0x000fe40005000000 */
[----:B------:R-:W-:Y:S02]  /*19960*/  FSEL R140, R19, -INF , !P1 ;  /* 0xff800000138c7808 */ /* 0x000fe40004800000 */
[----:B------:R-:W-:Y:S02]  /*19970*/  FMNMX.FTZ R19, R163, R4, !PT ;  /* 0x00000004a3137209 */ /* 0x000fe40007810000 */
[C---:B------:R-:W-:Y:S02]  /*19980*/  IADD3 R145, R3.reuse, 0x20, RZ ;  /* 0x0000002003917810 */ /* 0x040fe40007ffe0ff */
[----:B------:R-:W-:Y:S02]  /*19990*/  IADD3 R141, R3, 0x21, RZ ;  /* 0x00000021038d7810 */ /* 0x000fe40007ffe0ff */
[----:B------:R-:W-:Y:S02]  /*199a0*/  FMNMX.FTZ R4, R137, R0, !PT ;  /* 0x0000000089047209 */ /* 0x000fe40007810000 */
[----:B------:R-:W-:Y:S02]  /*199b0*/  FSEL R142, R15, -INF , !P0 ;  /* 0xff8000000f8e7808 */ /* 0x000fe40004000000 */
[----:B------:R-:W-:Y:S02]  /*199c0*/  FMNMX.FTZ R6, R162, R19, !PT ;  /* 0x00000013a2067209 */ /* 0x000fe40007810000 */
[----:B------:R-:W-:Y:S02]  /*199d0*/  FSEL R10, R10, -INF , !P4 ;  /* 0xff8000000a0a7808 */ /* 0x000fe40006000000 */
[-C--:B------:R-:W-:Y:S02]  /*199e0*/  ISETP.GE.AND P0, PT, R145, R216.reuse, PT ;  /* 0x000000d89100720c */ /* 0x080fe40003f06270 */
[----:B------:R-:W-:Y:S02]  /*199f0*/  ISETP.GE.AND P6, PT, R141, R216, PT ;  /* 0x000000d88d00720c */ /* 0x000fe40003fc6270 */
[----:B------:R-:W-:Y:S02]  /*19a00*/  FMNMX.FTZ R19, R7, R4, !PT ;  /* 0x0000000407137209 */ /* 0x000fe40007810000 */
[----:B------:R-:W-:Y:S02]  /*19a10*/  ISETP.GE.AND P4, PT, R143, R212, PT ;  /* 0x000000d48f00720c */ /* 0x000fe40003f86270 */
[-C--:B------:R-:W-:Y:S02]  /*19a20*/  ISETP.GE.OR P0, PT, R145, R214.reuse, !P0 ;  /* 0x000000d69100720c */ /* 0x080fe40004706670 */
[----:B------:R-:W-:Y:S02]  /*19a30*/  ISETP.GE.OR P6, PT, R141, R214, !P6 ;  /* 0x000000d68d00720c */ /* 0x000fe400077c6670 */
[----:B------:R-:W-:Y:S02]  /*19a40*/  FMNMX.FTZ R4, R10, R19, !PT ;  /* 0x000000130a047209 */ /* 0x000fe40007810000 */
[----:B------:R-:W-:Y:S02]  /*19a50*/  IADD3 R13, R3, 0x28, RZ ;  /* 0x00000028030d7810 */ /* 0x000fe40007ffe0ff */
[----:B------:R-:W-:Y:S02]  /*19a60*/  FSEL R160, R20, -INF , !P0 ;  /* 0xff80000014a07808 */ /* 0x000fe40004000000 */
[----:B------:R-:W-:Y:S02]  /*19a70*/  FSEL R159, R21, -INF , !P6 ;  /* 0xff800000159f7808 */ /* 0x000fe40007000000 */
[----:B------:R-:W-:Y:S02]  /*19a80*/  FMNMX.FTZ R21, R161, R6, !PT ;  /* 0x00000006a1157209 */ /* 0x000fe40007810000 */
[----:B------:R-:W-:Y:S02]  /*19a90*/  ISETP.GE.OR P4, PT, R143, R208, !P4 ;  /* 0x000000d08f00720c */ /* 0x000fe40006786670 */
[----:B------:R-:W-:Y:S02]  /*19aa0*/  FSEL R143, R14, -INF , !P3 ;  /* 0xff8000000e8f7808 */ /* 0x000fe40005800000 */
[----:B------:R-:W-:Y:S02]  /*19ab0*/  FMNMX.FTZ R4, R11, R4, !PT ;  /* 0x000000040b047209 */ /* 0x000fe40007810000 */
[----:B------:R-:W-:Y:S02]  /*19ac0*/  ISETP.GE.AND P5, PT, R13, R216, PT ;  /* 0x000000d80d00720c */ /* 0x000fe40003fa6270 */
[----:B------:R-:W-:Y:S02]  /*19ad0*/  FMNMX.FTZ R6, R160, R21, !PT ;  /* 0x00000015a0067209 */ /* 0x000fe40007810000 */
[----:B------:R-:W-:Y:S02]  /*19ae0*/  FMNMX.FTZ R21, R143, R4, !PT ;  /* 0x000000048f157209 */ /* 0x000fe40007810000 */
[----:B------:R-:W-:Y:S02]  /*19af0*/  ISETP.GE.AND P2, PT, R141, R212, PT ;  /* 0x000000d48d00720c */ /* 0x000fe40003f46270 */
[----:B------:R-:W-:Y:S02]  /*19b00*/  IADD3 R15, R3, 0x29, RZ ;  /* 0x00000029030f7810 */ /* 0x000fe40007ffe0ff */
[----:B------:R-:W-:Y:S02]  /*19b10*/  ISETP.GE.OR P5, PT, R13, R214, !P5 ;  /* 0x000000d60d00720c */ /* 0x000fe40006fa6670 */
[----:B------:R-:W-:Y:S02]  /*19b20*/  FMNMX.FTZ R19, R159, R6, !PT ;  /* 0x000000069f137209 */ /* 0x000fe40007810000 */
[----:B------:R-:W-:Y:S02]  /*19b30*/  FSEL R158, R24, -INF , !P5 ;  /* 0xff800000189e7808 */ /* 0x000fe40006800000 */
[----:B------:R-:W-:Y:S02]  /*19b40*/  FMNMX.FTZ R4, R142, R21, !PT ;  /* 0x000000158e047209 */ /* 0x000fe40007810000 */
[----:B------:R-:W-:Y:S02]  /*19b50*/  ISETP.GE.AND P3, PT, R145, R212, PT ;  /* 0x000000d49100720c */ /* 0x000fe40003f66270 */
[----:B------:R-:W-:Y:S02]  /*19b60*/  ISETP.GE.OR P2, PT, R141, R208, !P2 ;  /* 0x000000d08d00720c */ /* 0x000fe40005746670 */
[----:B------:R-:W-:Y:S02]  /*19b70*/  FSEL R141, R18, -INF , !P4 ;  /* 0xff800000128d7808 */ /* 0x000fe40006000000 */
[C---:B------:R-:W-:Y:S02]  /*19b80*/  ISETP.GE.AND P4, PT, R15.reuse, R216, PT ;  /* 0x000000d80f00720c */ /* 0x040fe40003f86270 */
[----:B------:R-:W-:Y:S02]  /*19b90*/  ISETP.GE.AND P0, PT, R15, R212, PT ;  /* 0x000000d40f00720c */ /* 0x000fe40003f06270 */
[----:B------:R-:W-:Y:S02]  /*19ba0*/  IADD3 R17, R3, 0x30, RZ ;  /* 0x0000003003117810 */ /* 0x000fe40007ffe0ff */
[----:B------:R-:W-:Y:S02]  /*19bb0*/  FMNMX.FTZ R6, R158, R19, !PT ;  /* 0x000000139e067209 */ /* 0x000fe40007810000 */
[----:B------:R-:W-:Y:S02]  /*19bc0*/  FMNMX.FTZ R19, R141, R4, !PT ;  /* 0x000000048d137209 */ /* 0x000fe40007810000 */
[----:B------:R-:W-:Y:S02]  /*19bd0*/  ISETP.GE.OR P3, PT, R145, R208, !P3 ;  /* 0x000000d09100720c */ /* 0x000fe40005f66670 */
[C---:B------:R-:W-:Y:S02]  /*19be0*/  ISETP.GE.OR P4, PT, R15.reuse, R214, !P4 ;  /* 0x000000d60f00720c */ /* 0x040fe40006786670 */
[----:B------:R-:W-:Y:S02]  /*19bf0*/  ISETP.GE.OR P0, PT, R15, R208, !P0 ;  /* 0x000000d00f00720c */ /* 0x000fe40004706670 */
[----:B------:R-:W-:Y:S02]  /*19c00*/  IADD3 R15, R3, 0x31, RZ ;  /* 0x00000031030f7810 */ /* 0x000fe40007ffe0ff */
[----:B------:R-:W-:Y:S02]  /*19c10*/  ISETP.GE.AND P1, PT, R13, R212, PT ;  /* 0x000000d40d00720c */ /* 0x000fe40003f26270 */
[-C--:B------:R-:W-:Y:S02]  /*19c20*/  ISETP.GE.AND P6, PT, R17, R216.reuse, PT ;  /* 0x000000d81100720c */ /* 0x080fe40003fc6270 */
[----:B------:R-:W-:Y:S02]  /*19c30*/  ISETP.GE.AND P5, PT, R15, R216, PT ;  /* 0x000000d80f00720c */ /* 0x000fe40003fa6270 */
[----:B------:R-:W-:Y:S02]  /*19c40*/  FSEL R157, R25, -INF , !P4 ;  /* 0xff800000199d7808 */ /* 0x000fe40006000000 */
[----:B------:R-:W-:Y:S02]  /*19c50*/  FSEL R156, R22, -INF , !P3 ;  /* 0xff800000169c7808 */ /* 0x000fe40005800000 */
[----:B------:R-:W-:Y:S02]  /*19c60*/  FMNMX.FTZ R19, R140, R19, !PT ;  /* 0x000000138c137209 */ /* 0x000fe40007810000 */
[----:B------:R-:W-:Y:S02]  /*19c70*/  ISETP.GE.OR P1, PT, R13, R208, !P1 ;  /* 0x000000d00d00720c */ /* 0x000fe40004f26670 */
[----:B------:R-:W-:Y:S02]  /*19c80*/  IADD3 R13, R3, 0x38, RZ ;  /* 0x00000038030d7810 */ /* 0x000fe40007ffe0ff */
[-C--:B------:R-:W-:Y:S02]  /*19c90*/  ISETP.GE.OR P6, PT, R17, R214.reuse, !P6 ;  /* 0x000000d61100720c */ /* 0x080fe400077c6670 */
[----:B------:R-:W-:Y:S02]  /*19ca0*/  ISETP.GE.OR P5, PT, R15, R214, !P5 ;  /* 0x000000d60f00720c */ /* 0x000fe40006fa6670 */
[----:B------:R-:W-:Y:S02]  /*19cb0*/  FSEL R152, R28, -INF , !P6 ;  /* 0xff8000001c987808 */ /* 0x000fe40007000000 */
[----:B------:R-:W-:Y:S02]  /*19cc0*/  FMNMX.FTZ R21, R157, R6, !PT ;  /* 0x000000069d157209 */ /* 0x000fe40007810000 */
[----:B------:R-:W-:Y:S02]  /*19cd0*/  FSEL R155, R23, -INF , !P2 ;  /* 0xff800000179b7808 */ /* 0x000fe40005000000 */
[----:B------:R-:W-:Y:S02]  /*19ce0*/  FMNMX.FTZ R6, R156, R19, !PT ;  /* 0x000000139c067209 */ /* 0x000fe40007810000 */
[----:B------:R-:W-:Y:S02]  /*19cf0*/  IADD3 R3, R3, 0x39, RZ ;  /* 0x0000003903037810 */ /* 0x000fe40007ffe0ff */
[----:B------:R-:W-:Y:S02]  /*19d00*/  ISETP.GE.AND P4, PT, R13, R216, PT ;  /* 0x000000d80d00720c */ /* 0x000fe40003f86270 */
[----:B------:R-:W-:Y:S02]  /*19d10*/  FSEL R151, R29, -INF , !P5 ;  /* 0xff8000001d977808 */ /* 0x000fe40006800000 */
[----:B------:R-:W-:Y:S02]  /*19d20*/  FMNMX.FTZ R4, R152, R21, !PT ;  /* 0x0000001598047209 */ /* 0x000fe40007810000 */
[----:B------:R-:W-:Y:S02]  /*19d30*/  FSEL R154, R26, -INF , !P1 ;  /* 0xff8000001a9a7808 */ /* 0x000fe40004800000 */
[----:B------:R-:W-:Y:S02]  /*19d40*/  FMNMX.FTZ R19, R155, R6, !PT ;  /* 0x000000069b137209 */ /* 0x000fe40007810000 */
[----:B------:R-:W-:Y:S02]  /*19d50*/  ISETP.GE.AND P6, PT, R3, R216, PT ;  /* 0x000000d80300720c */ /* 0x000fe40003fc6270 */
[----:B------:R-:W-:Y:S02]  /*19d60*/  ISETP.GE.OR P4, PT, R13, R214, !P4 ;  /* 0x000000d60d00720c */ /* 0x000fe40006786670 */
[----:B------:R-:W-:Y:S02]  /*19d70*/  ISETP.GE.AND P2, PT, R17, R212, PT ;  /* 0x000000d41100720c */ /* 0x000fe40003f46270 */
[----:B------:R-:W-:Y:S02]  /*19d80*/  FSEL R149, R32, -INF , !P4 ;  /* 0xff80000020957808 */ /* 0x000fe40006000000 */
[----:B------:R-:W-:Y:S02]  /*19d90*/  FMNMX.FTZ R4, R151, R4, !PT ;  /* 0x0000000497047209 */ /* 0x000fe40007810000 */
[----:B------:R-:W-:Y:S02]  /*19da0*/  FSEL R153, R27, -INF , !P0 ;  /* 0xff8000001b997808 */ /* 0x000fe40004000000 */
[----:B------:R-:W-:Y:S02]  /*19db0*/  FMNMX.FTZ R6, R154, R19, !PT ;  /* 0x000000139a067209 */ /* 0x000fe40007810000 */
[----:B------:R-:W-:Y:S02]  /*19dc0*/  ISETP.GE.OR P6, PT, R3, R214, !P6 ;  /* 0x000000d60300720c */ /* 0x000fe400077c6670 */
[----:B------:R-:W-:Y:S02]  /*19dd0*/  ISETP.GE.OR P1, PT, R17, R208, !P2 ;  /* 0x000000d01100720c */ /* 0x000fe40005726670 */
[----:B------:R-:W-:Y:S02]  /*19de0*/  ISETP.GE.AND P2, PT, R15, R212, PT ;  /* 0x000000d40f00720c */ /* 0x000fe40003f46270 */
[----:B------:R-:W-:Y:S02]  /*19df0*/  FSEL R148, R33, -INF , !P6 ;  /* 0xff80000021947808 */ /* 0x000fe40007000000 */
[----:B------:R-:W-:Y:S02]  /*19e00*/  FMNMX.FTZ R21, R149, R4, !PT ;  /* 0x0000000495157209 */ /* 0x000fe40007810000 */
[----:B------:R-:W-:Y:S02]  /*19e10*/  ISETP.GE.OR P2, PT, R15, R208, !P2 ;  /* 0x000000d00f00720c */ /* 0x000fe40005746670 */
[----:B------:R-:W-:Y:S02]  /*19e20*/  FSEL R147, R30, -INF , !P1 ;  /* 0xff8000001e937808 */ /* 0x000fe40004800000 */
[----:B------:R-:W-:Y:S02]  /*19e30*/  FMNMX.FTZ R6, R153, R6, !PT ;  /* 0x0000000699067209 */ /* 0x000fe40007810000 */
[----:B------:R-:W-:Y:S02]  /*19e40*/  ISETP.GE.AND P0, PT, R13, R212, PT ;  /* 0x000000d40d00720c */ /* 0x000fe40003f06270 */
[----:B------:R-:W-:Y:S02]  /*19e50*/  FMNMX.FTZ R4, R148, R21, !PT ;  /* 0x0000001594047209 */ /* 0x000fe40007810000 */
[----:B------:R-:W-:Y:S01]  /*19e60*/  FSEL R146, R31, -INF , !P2 ;  /* 0xff8000001f927808 */ /* 0x000fe20005000000 */
[----:B------:R-:W-:Y:S01]  /*19e70*/  LDSM.16.MT88.4 R20, [R196+0xc000] ;  /* 0x00c00000c414783b */ /* 0x000fe20000004200 */
[----:B------:R-:W-:Y:S02]  /*19e80*/  ISETP.GE.OR P1, PT, R13, R208, !P0 ;  /* 0x000000d00d00720c */ /* 0x000fe40004726670 */
[----:B------:R-:W-:Y:S02]  /*19e90*/  FMNMX.FTZ R13, R147, R6, !PT ;  /* 0x00000006930d7209 */ /* 0x000fe40007810000 */
[C---:B------:R-:W-:Y:S02]  /*19ea0*/  ISETP.GE.AND P0, PT, R3.reuse, R212, PT ;  /* 0x000000d40300720c */ /* 0x040fe40003f06270 */
[----:B------:R-:W-:Y:S01]  /*19eb0*/  FSEL R145, R34, -INF , !P1 ;  /* 0xff80000022917808 */ /* 0x000fe20004800000 */
[----:B------:R-:W1:Y:S01]  /*19ec0*/  SHFL.BFLY PT, R17, R4, 0x2, 0x1f ;  /* 0x0c401f0004117f89 */ /* 0x000e6200000e0000 */
[----:B------:R-:W-:Y:S02]  /*19ed0*/  FMNMX.FTZ R12, R146, R13, !PT ;  /* 0x0000000d920c7209 */ /* 0x000fe40007810000 */
[----:B------:R-:W-:Y:S02]  /*19ee0*/  ISETP.GE.OR P0, PT, R3, R208, !P0 ;  /* 0x000000d00300720c */ /* 0x000fe40004706670 */
[----:B------:R-:W-:Y:S02]  /*19ef0*/  FMNMX.FTZ R3, R145, R12, !PT ;  /* 0x0000000c91037209 */ /* 0x000fe40007810000 */
[----:B------:R-:W-:Y:S01]  /*19f00*/  FSEL R134, R35, -INF , !P0 ;  /* 0xff80000023867808 */ /* 0x000fe20004000000 */
[----:B------:R-:W-:Y:S03]  /*19f10*/  LDSM.16.MT88.4 R12, [R197+0xc000] ;  /* 0x00c00000c50c783b */ /* 0x000fe60000004200 */
[----:B------:R-:W-:Y:S05]  /*19f20*/  FMNMX.FTZ R6, R134, R3, !PT ;  /* 0x0000000386067209 */ /* 0x000fea0007810000 */
[----:B------:R-:W2:Y:S01]  /*19f30*/  SHFL.BFLY PT, R3, R6, 0x2, 0x1f ;  /* 0x0c401f0006037f89 */ /* 0x000ea200000e0000 */
[----:B-1----:R-:W-:Y:S07]  /*19f40*/  FMNMX.FTZ R17, R4, R17, !PT ;  /* 0x0000001104117209 */ /* 0x002fee0007810000 */
[----:B------:R-:W-:Y:S08]  /*19f50*/  LDSM.16.MT88.4 R28, [R195+0xc000] ;  /* 0x00c00000c31c783b */ /* 0x000ff00000004200 */
[----:B---3--:R-:W1:Y:S01]  /*19f60*/  SHFL.BFLY PT, R132, R17, 0x1, 0x1f ;  /* 0x0c201f0011847f89 */ /* 0x008e6200000e0000 */
[----:B--2---:R-:W-:Y:S07]  /*19f70*/  FMNMX.FTZ R4, R6, R3, !PT ;  /* 0x0000000306047209 */ /* 0x004fee0007810000 */
[----:B------:R-:W2:Y:S01]  /*19f80*/  SHFL.BFLY PT, R3, R4, 0x1, 0x1f ;  /* 0x0c201f0004037f89 */ /* 0x000ea200000e0000 */
[----:B-1----:R-:W-:Y:S04]  /*19f90*/  FMNMX.FTZ R132, R17, R132, !PT ;  /* 0x0000008411847209 */ /* 0x002fe80007810000 */
[----:B------:R-:W-:Y:S01]  /*19fa0*/  FSETP.NEU.FTZ.AND P1, PT, R132, -INF , PT ;  /* 0xff8000008400780b */ /* 0x000fe20003f3d000 */
[----:B----4-:R-:W-:Y:S05]  /*19fb0*/  FMUL.FTZ R150, R133, R132 ;  /* 0x0000008485967220 */ /* 0x010fea0000410000 */
[----:B------:R-:W-:Y:S02]  /*19fc0*/  FSEL R150, R150, RZ, P1 ;  /* 0x000000ff96967208 */ /* 0x000fe40000800000 */
[----:B--2---:R-:W-:Y:S03]  /*19fd0*/  FMNMX.FTZ R3, R4, R3, !PT ;  /* 0x0000000304037209 */ /* 0x004fe60007810000 */
[--C-:B------:R-:W-:Y:S01]  /*19fe0*/  FFMA.FTZ R164, R5, R133, -R150.reuse ;  /* 0x0000008505a47223 */ /* 0x100fe20000010896 */
[----:B------:R-:W-:Y:S01]  /*19ff0*/  FSEL R5, R132, RZ, P1 ;  /* 0x000000ff84057208 */ /* 0x000fe20000800000 */
[----:B------:R-:W-:Y:S01]  /*1a000*/  FMUL.FTZ R144, R133, R3 ;  /* 0x0000000385907220 */ /* 0x000fe20000410000 */
[----:B------:R-:W-:Y:S01]  /*1a010*/  FSETP.NEU.FTZ.AND P0, PT, R3, -INF , PT ;  /* 0xff8000000300780b */ /* 0x000fe20003f1d000 */
[-C--:B------:R-:W-:Y:S02]  /*1a020*/  FFMA.FTZ R165, R139, R133.reuse, -R150 ;  /* 0x000000858ba57223 */ /* 0x080fe40000010896 */
[----:B------:R-:W-:Y:S01]  /*1a030*/  FADD.FTZ R4, -R5, R2 ;  /* 0x0000000205047221 */ /* 0x000fe20000010100 */
[----:B------:R-:W-:Y:S01]  /*1a040*/  FSEL R5, R3, RZ, P0 ;  /* 0x000000ff03057208 */ /* 0x000fe20000000000 */
[-C--:B------:R-:W-:Y:S01]  /*1a050*/  FFMA.FTZ R171, R8, R133.reuse, -R150 ;  /* 0x0000008508ab7223 */ /* 0x080fe20000010896 */
[----:B------:R-:W-:Y:S01]  /*1a060*/  FSEL R144, R144, RZ, P0 ;  /* 0x000000ff90907208 */ /* 0x000fe20000000000 */
[----:B------:R-:W-:Y:S01]  /*1a070*/  FMUL.FTZ R2, R133, R4 ;  /* 0x0000000485027220 */ /* 0x000fe20000410000 */
[----:B------:R-:W-:Y:S01]  /*1a080*/  MUFU.EX2 R165, R165 ;  /* 0x000000a500a57308 */ /* 0x000fe20000000800 */
[----:B------:R-:W-:Y:S01]  /*1a090*/  FADD.FTZ R4, -R5, R0 ;  /* 0x0000000005047221 */ /* 0x000fe20000010100 */
[----:B------:R-:W-:Y:S01]  /*1a0a0*/  ISETP.GT.AND P0, PT, R215, R198, PT ;  /* 0x000000c6d700720c */ /* 0x000fe20003f04270 */
[-C--:B------:R-:W-:Y:S02]  /*1a0b0*/  FFMA.FTZ R170, R9, R133.reuse, -R150 ;  /* 0x0000008509aa7223 */ /* 0x080fe40000010896 */
[-CC-:B------:R-:W-:Y:S02]  /*1a0c0*/  FFMA.FTZ R169, R137, R133.reuse, -R144.reuse ;  /* 0x0000008589a97223 */ /* 0x180fe40000010890 */
[-CC-:B------:R-:W-:Y:S02]  /*1a0d0*/  FFMA.FTZ R168, R7, R133.reuse, -R144.reuse ;  /* 0x0000008507a87223 */ /* 0x180fe40000010890 */
[-CC-:B------:R-:W-:Y:S01]  /*1a0e0*/  FFMA.FTZ R167, R10, R133.reuse, -R144.reuse ;  /* 0x000000850aa77223 */ /* 0x180fe20000010890 */
[----:B------:R-:W1:Y:S01]  /*1a0f0*/  MUFU.EX2 R2, R2 ;  /* 0x0000000200027308 */ /* 0x000e620000000800 */
[-C--:B------:R-:W-:Y:S02]  /*1a100*/  FFMA.FTZ R166, R11, R133.reuse, -R144 ;  /* 0x000000850ba67223 */ /* 0x080fe40000010890 */
[----:B------:R-:W-:Y:S02]  /*1a110*/  FMUL.FTZ R0, R133, R4 ;  /* 0x0000000485007220 */ /* 0x000fe40000410000 */
[-CC-:B------:R-:W-:Y:S02]  /*1a120*/  FFMA.FTZ R173, R163, R133.reuse, -R150.reuse ;  /* 0x00000085a3ad7223 */ /* 0x180fe40000010896 */
[-CC-:B------:R-:W-:Y:S02]  /*1a130*/  FFMA.FTZ R174, R162, R133.reuse, -R150.reuse ;  /* 0x00000085a2ae7223 */ /* 0x180fe40000010896 */
[-C--:B------:R-:W-:Y:S01]  /*1a140*/  FFMA.FTZ R175, R161, R133.reuse, -R150 ;  /* 0x00000085a1af7223 */ /* 0x080fe20000010896 */
[----:B------:R-:W2:Y:S01]  /*1a150*/  MUFU.EX2 R0, R0 ;  /* 0x0000000000007308 */ /* 0x000ea20000000800 */
[-CC-:B------:R-:W-:Y:S02]  /*1a160*/  FFMA.FTZ R201, R143, R133.reuse, -R144.reuse ;  /* 0x000000858fc97223 */ /* 0x180fe40000010890 */
[-CC-:B------:R-:W-:Y:S02]  /*1a170*/  FFMA.FTZ R222, R142, R133.reuse, -R144.reuse ;  /* 0x000000858ede7223 */ /* 0x180fe40000010890 */
[-CC-:B------:R-:W-:Y:S02]  /*1a180*/  FFMA.FTZ R224, R141, R133.reuse, -R144.reuse ;  /* 0x000000858de07223 */ /* 0x180fe40000010890 */
[-C--:B------:R-:W-:Y:S02]  /*1a190*/  FFMA.FTZ R225, R140, R133.reuse, -R144 ;  /* 0x000000858ce17223 */ /* 0x080fe40000010890 */
[----:B------:R-:W-:Y:S01]  /*1a1a0*/  LDSM.16.MT88.4 R140, [R195+0xe800] ;  /* 0x00e80000c38c783b */ /* 0x000fe20000004200 */
[----:B------:R-:W3:Y:S01]  /*1a1b0*/  MUFU.EX2 R164, R164 ;  /* 0x000000a400a47308 */ /* 0x000ee20000000800 */
[-CC-:B------:R-:W-:Y:S02]  /*1a1c0*/  FFMA.FTZ R226, R160, R133.reuse, -R150.reuse ;  /* 0x00000085a0e27223 */ /* 0x180fe40000010896 */
[--C-:B------:R-:W-:Y:S02]  /*1a1d0*/  FFMA.FTZ R227, R159, R133, -R150.reuse ;  /* 0x000000859fe37223 */ /* 0x100fe40000010896 */
[C---:B-1----:R-:W-:Y:S02]  /*1a1e0*/  FMUL.FTZ R4, R2.reuse, R128 ;  /* 0x0000008002047220 */ /* 0x042fe40000410000 */
        /* <DEDUP_REMOVED lines=30> */
[-CC-:B------:R-:W-:Y:S02]  /*1a3d0*/  FFMA.FTZ R228, R158, R133.reuse, -R150.reuse ;  /* 0x000000859ee47223 */ /* 0x180fe40000010896 */
[----:B------:R-:W-:Y:S01]  /*1a3e0*/  MUFU.EX2 R167, R167 ;  /* 0x000000a700a77308 */ /* 0x000fe20000000800 */
[-C--:B------:R-:W-:Y:S02]  /*1a3f0*/  FFMA.FTZ R229, R157, R133.reuse, -R150 ;  /* 0x000000859de57223 */ /* 0x080fe40000010896 */
[-CC-:B------:R-:W-:Y:S02]  /*1a400*/  FFMA.FTZ R230, R156, R133.reuse, -R144.reuse ;  /* 0x000000859ce67223 */ /* 0x180fe40000010890 */
[----:B------:R-:W-:Y:S01]  /*1a410*/  LDSM.16.MT88.4 R124, [R197+0xe800] ;  /* 0x00e80000c57c783b */ /* 0x000fe20000004200 */
[-CC-:B------:R-:W-:Y:S02]  /*1a420*/  FFMA.FTZ R231, R155, R133.reuse, -R144.reuse ;  /* 0x000000859be77223 */ /* 0x180fe40000010890 */
[-CC-:B------:R-:W-:Y:S02]  /*1a430*/  FFMA.FTZ R232, R154, R133.reuse, -R144.reuse ;  /* 0x000000859ae87223 */ /* 0x180fe40000010890 */
[----:B------:R-:W1:Y:S01]  /*1a440*/  MUFU.EX2 R166, R166 ;  /* 0x000000a600a67308 */ /* 0x000e620000000800 */
[----:B------:R-:W-:Y:S02]  /*1a450*/  FFMA.FTZ R233, R153, R133, -R144 ;  /* 0x0000008599e97223 */ /* 0x000fe40000010890 */
[----:B------:R-:W-:Y:S01]  /*1a460*/  LDSM.16.MT88.4 R156, [R194+0xf800] ;  /* 0x00f80000c29c783b */ /* 0x000fe20000004200 */
[----:B--2---:R-:W-:Y:S01]  /*1a470*/  F2FP.BF16.PACK_AB R137, R168, R169 ;  /* 0x000000a9a889723e */ /* 0x004fe200000010ff */
[-CC-:B------:R-:W-:Y:S02]  /*1a480*/  FFMA.FTZ R234, R152, R133.reuse, -R150.reuse ;  /* 0x0000008598ea7223 */ /* 0x180fe40000010896 */
[-CC-:B------:R-:W-:Y:S02]  /*1a490*/  FFMA.FTZ R235, R151, R133.reuse, -R150.reuse ;  /* 0x0000008597eb7223 */ /* 0x180fe40000010896 */
[-C--:B------:R-:W-:Y:S01]  /*1a4a0*/  FFMA.FTZ R236, R149, R133.reuse, -R150 ;  /* 0x0000008595ec7223 */ /* 0x080fe20000010896 */
[----:B------:R-:W-:Y:S01]  /*1a4b0*/  MUFU.EX2 R173, R173 ;  /* 0x000000ad00ad7308 */ /* 0x000fe20000000800 */
[----:B------:R-:W-:Y:S01]  /*1a4c0*/  LDSM.16.MT88.4 R152, [R195+0xf800] ;  /* 0x00f80000c398783b */ /* 0x000fe20000004200 */
[-CC-:B------:R-:W-:Y:S02]  /*1a4d0*/  FFMA.FTZ R238, R147, R133.reuse, -R144.reuse ;  /* 0x0000008593ee7223 */ /* 0x180fe40000010890 */
[-CC-:B------:R-:W-:Y:S02]  /*1a4e0*/  FFMA.FTZ R239, R146, R133.reuse, -R144.reuse ;  /* 0x0000008592ef7223 */ /* 0x180fe40000010890 */
[-CC-:B------:R-:W-:Y:S02]  /*1a4f0*/  FFMA.FTZ R240, R145, R133.reuse, -R144.reuse ;  /* 0x0000008591f07223 */ /* 0x180fe40000010890 */
[----:B------:R-:W-:Y:S02]  /*1a500*/  FFMA.FTZ R144, R134, R133, -R144 ;  /* 0x0000008586907223 */ /* 0x000fe40000010890 */
[C---:B------:R-:W-:Y:S01]  /*1a510*/  FMUL.FTZ R36, R2.reuse, R36 ;  /* 0x0000002402247220 */ /* 0x040fe20000410000 */
[----:B------:R-:W-:Y:S01]  /*1a520*/  MUFU.EX2 R174, R174 ;  /* 0x000000ae00ae7308 */ /* 0x000fe20000000800 */
[----:B------:R-:W-:Y:S01]  /*1a530*/  FMUL.FTZ R37, R2, R37 ;  /* 0x0000002502257220 */ /* 0x000fe20000410000 */
[----:B-1----:R-:W-:Y:S01]  /*1a540*/  F2FP.BF16.PACK_AB R139, R166, R167 ;  /* 0x000000a7a68b723e */ /* 0x002fe200000010ff */
[C---:B------:R-:W-:Y:S02]  /*1a550*/  FMUL.FTZ R38, R0.reuse, R38 ;  /* 0x0000002600267220 */ /* 0x040fe40000410000 */
[----:B------:R-:W-:Y:S02]  /*1a560*/  FMUL.FTZ R39, R0, R39 ;  /* 0x0000002700277220 */ /* 0x000fe40000410000 */
[C---:B------:R-:W-:Y:S02]  /*1a570*/  FMUL.FTZ R40, R2.reuse, R40 ;  /* 0x0000002802287220 */ /* 0x040fe40000410000 */
[C---:B------:R-:W-:Y:S01]  /*1a580*/  HMMA.16816.F32.BF16 R4, R136.reuse, R12, R4 ;  /* 0x0000000c8804723c */ /* 0x040fe20000041804 */
[----:B------:R-:W-:Y:S04]  /*1a590*/  MUFU.EX2 R175, R175 ;  /* 0x000000af00af7308 */ /* 0x000fe80000000800 */
        /* <DEDUP_REMOVED lines=9> */
[----:B------:R-:W1:Y:S01]  /*1a630*/  LDSM.16.MT88.4 R120, [R194+0xc000] ;  /* 0x00c00000c278783b */ /* 0x000e620000004200 */
[----:B------:R-:W-:Y:S02]  /*1a640*/  FMUL.FTZ R43, R0, R43 ;  /* 0x0000002b002b7220 */ /* 0x000fe40000410000 */
[C---:B------:R-:W-:Y:S02]  /*1a650*/  FMUL.FTZ R44, R2.reuse, R44 ;  /* 0x0000002c022c7220 */ /* 0x040fe40000410000 */
[C---:B------:R-:W-:Y:S03]  /*1a660*/  HMMA.16816.F32.BF16 R12, R136.reuse, R20, R12 ;  /* 0x00000014880c723c */ /* 0x040fe6000004180c */
[----:B------:R-:W-:Y:S01]  /*1a670*/  FMUL.FTZ R45, R2, R45 ;  /* 0x0000002d022d7220 */ /* 0x000fe20000410000 */
[----:B------:R-:W-:Y:S01]  /*1a680*/  MUFU.EX2 R224, R224 ;  /* 0x000000e000e07308 */ /* 0x000fe20000000800 */
        /* <DEDUP_REMOVED lines=8> */
[----:B------:R-:W2:Y:S01]  /*1a710*/  LDSM.16.MT88.4 R112, [R197+0xe000] ;  /* 0x00e00000c570783b */ /* 0x000ea20000004200 */
        /* <DEDUP_REMOVED lines=14> */
[----:B------:R-:W3:Y:S01]  /*1a800*/  LDSM.16.MT88.4 R104, [R196+0xe000] ;  /* 0x00e00000c468783b */ /* 0x000ee20000004200 */
[----:B------:R-:W-:Y:S02]  /*1a810*/  FMUL.FTZ R53, R2, R53 ;  /* 0x0000003502357220 */ /* 0x000fe40000410000 */
[C---:B------:R-:W-:Y:S02]  /*1a820*/  FMUL.FTZ R54, R0.reuse, R54 ;  /* 0x0000003600367220 */ /* 0x040fe40000410000 */
[C---:B-1----:R-:W-:Y:S02]  /*1a830*/  HMMA.16816.F32.BF16 R28, R136.reuse, R120, R28 ;  /* 0x00000078881c723c */ /* 0x042fe4000004181c */
        /* <DEDUP_REMOVED lines=9> */
[C---:B--2---:R-:W-:Y:S04]  /*1a8d0*/  HMMA.16816.F32.BF16 R36, R136.reuse, R112, R36 ;  /* 0x000000708824723c */ /* 0x044fe80000041824 */
        /* <DEDUP_REMOVED lines=9> */
[C---:B---3--:R-:W-:Y:S03]  /*1a970*/  HMMA.16816.F32.BF16 R44, R136.reuse, R104, R44 ;  /* 0x00000068882c723c */ /* 0x048fe6000004182c */
        /* <DEDUP_REMOVED lines=16> */
[----:B------:R-:W-:Y:S01]  /*1aa80*/  MUFU.EX2 R235, R235 ;  /* 0x000000eb00eb7308 */ /* 0x000fe20000000800 */
        /* <DEDUP_REMOVED lines=11> */
[----:B------:R-:W-:Y:S01]  /*1ab40*/  MUFU.EX2 R238, R238 ;  /* 0x000000ee00ee7308 */ /* 0x000fe20000000800 */
[-CC-:B------:R-:W-:Y:S02]  /*1ab50*/  FFMA.FTZ R172, R172, R133.reuse, -R150.reuse ;  /* 0x00000085acac7223 */ /* 0x180fe40000010896 */
[----:B------:R-:W-:Y:S01]  /*1ab60*/  FFMA.FTZ R150, R148, R133, -R150 ;  /* 0x0000008594967223 */ /* 0x000fe20000010896 */
[C---:B------:R-:W-:Y:S01]  /*1ab70*/  HMMA.16816.F32.BF16 R72, R136.reuse, R106, R72 ;  /* 0x0000006a8848723c */ /* 0x040fe20000041848 */
[----:B------:R-:W1:Y:S03]  /*1ab80*/  LDSM.16.MT88.4 R104, [R194+0x10000] ;  /* 0x01000000c268783b */ /* 0x000e660000004200 */
[C---:B------:R-:W-:Y:S02]  /*1ab90*/  FMUL.FTZ R76, R2.reuse, R76 ;  /* 0x0000004c024c7220 */ /* 0x040fe40000410000 */
[----:B------:R-:W-:Y:S01]  /*1aba0*/  FMUL.FTZ R77, R2, R77 ;  /* 0x0000004d024d7220 */ /* 0x000fe20000410000 */
[----:B------:R-:W4:Y:S01]  /*1abb0*/  MUFU.EX2 R172, R172 ;  /* 0x000000ac00ac7308 */ /* 0x000f220000000800 */
[C---:B------:R-:W-:Y:S04]  /*1abc0*/  FMUL.FTZ R78, R0.reuse, R78 ;  /* 0x0000004e004e7220 */ /* 0x040fe80000410000 */
[----:B------:R-:W-:Y:S02]  /*1abd0*/  FMUL.FTZ R79, R0, R79 ;  /* 0x0000004f004f7220 */ /* 0x000fe40000410000 */
[C---:B------:R-:W-:Y:S02]  /*1abe0*/  FMUL.FTZ R88, R2.reuse, R88 ;  /* 0x0000005802587220 */ /* 0x040fe40000410000 */
[----:B------:R-:W-:Y:S01]  /*1abf0*/  FMUL.FTZ R89, R2, R89 ;  /* 0x0000005902597220 */ /* 0x000fe20000410000 */
[----:B------:R5:W1:Y:S01]  /*1ac00*/  MUFU.EX2 R237, R150 ;  /* 0x0000009600ed7308 */ /* 0x000a620000000800 */
[----:B------:R-:W-:Y:S01]  /*1ac10*/  FMUL.FTZ R90, R0, R90 ;  /* 0x0000005a005a7220 */ /* 0x000fe20000410000 */
[C---:B--2---:R-:W-:Y:S03]  /*1ac20*/  HMMA.16816.F32.BF16 R76, R136.reuse, R100, R76 ;  /* 0x00000064884c723c */ /* 0x044fe6000004184c */
[C---:B------:R-:W-:Y:S02]  /*1ac30*/  FMUL.FTZ R80, R2.reuse, R80 ;  /* 0x0000005002507220 */ /* 0x040fe40000410000 */
[----:B------:R-:W-:Y:S02]  /*1ac40*/  FMUL.FTZ R81, R2, R81 ;  /* 0x0000005102517220 */ /* 0x000fe40000410000 */
[C---:B------:R-:W-:Y:S01]  /*1ac50*/  FMUL.FTZ R82, R0.reuse, R82 ;  /* 0x0000005200527220 */ /* 0x040fe20000410000 */
[----:B------:R2:W-:Y:S01]  /*1ac60*/  MUFU.EX2 R133, R144 ;  /* 0x0000009000857308 */ /* 0x0005e20000000800 */
[C---:B------:R-:W-:Y:S03]  /*1ac70*/  FMUL.FTZ R83, R0.reuse, R83 ;  /* 0x0000005300537220 */ /* 0x040fe60000410000 */
[----:B------:R-:W-:Y:S01]  /*1ac80*/  FMUL.FTZ R91, R0, R91 ;  /* 0x0000005b005b7220 */ /* 0x000fe20000410000 */
[----:B----4-:R-:W-:Y:S01]  /*1ac90*/  F2FP.BF16.PACK_AB R100, R173, R172 ;  /* 0x000000acad64723e */ /* 0x010fe200000010ff */
[----:B------:R-:W-:Y:S01]  /*1aca0*/  FMUL.FTZ R92, R2, R92 ;  /* 0x0000005c025c7220 */ /* 0x000fe20000410000 */
[----:B------:R-:W-:Y:S01]  /*1acb0*/  F2FP.BF16.PACK_AB R101, R222, R201 ;  /* 0x000000c9de65723e */ /* 0x000fe200000010ff */
[C---:B------:R-:W-:Y:S02]  /*1acc0*/  HMMA.16816.F32.BF16 R80, R136.reuse, R102, R80 ;  /* 0x000000668850723c */ /* 0x040fe40000041850 */
[----:B------:R-:W4:Y:S01]  /*1acd0*/  MUFU.EX2 R239, R239 ;  /* 0x000000ef00ef7308 */ /* 0x000f220000000800 */
[----:B------:R-:W-:Y:S02]  /*1ace0*/  FMUL.FTZ R93, R2, R93 ;  /* 0x0000005d025d7220 */ /* 0x000fe40000410000 */
[C---:B------:R-:W-:Y:S01]  /*1acf0*/  FMUL.FTZ R94, R0.reuse, R94 ;  /* 0x0000005e005e7220 */ /* 0x040fe20000410000 */
[----:B-----5:R-:W-:Y:S01]  /*1ad00*/  LDSM.16.MT88.4 R148, [R196+0xf800] ;  /* 0x00f80000c494783b */ /* 0x020fe20000004200 */
[----:B------:R-:W-:Y:S01]  /*1ad10*/  FMUL.FTZ R95, R0, R95 ;  /* 0x0000005f005f7220 */ /* 0x000fe20000410000 */
[C---:B---3--:R-:W-:Y:S04]  /*1ad20*/  HMMA.16816.F32.BF16 R84, R136.reuse, R108, R84 ;  /* 0x0000006c8854723c */ /* 0x048fe80000041854 */
[C---:B------:R-:W-:Y:S01]  /*1ad30*/  FMUL.FTZ R96, R2.reuse, R96 ;  /* 0x0000006002607220 */ /* 0x040fe20000410000 */
[----:B------:R-:W-:Y:S01]  /*1ad40*/  F2FP.BF16.PACK_AB R102, R175, R174 ;  /* 0x000000aeaf66723e */ /* 0x000fe200000010ff */
[----:B------:R-:W-:Y:S01]  /*1ad50*/  FMUL.FTZ R97, R2, R97 ;  /* 0x0000006102617220 */ /* 0x000fe20000410000 */
[----:B------:R-:W-:Y:S01]  /*1ad60*/  F2FP.BF16.PACK_AB R103, R225, R224 ;  /* 0x000000e0e167723e */ /* 0x000fe200000010ff */
[C---:B------:R-:W-:Y:S01]  /*1ad70*/  HMMA.16816.F32.BF16 R88, R136.reuse, R110, R88 ;  /* 0x0000006e8858723c */ /* 0x040fe20000041858 */
[----:B------:R-:W3:Y:S01]  /*1ad80*/  LDSM.16.MT88.4 R108, [R196+0xc800] ;  /* 0x00c80000c46c783b */ /* 0x000ee20000004200 */
[----:B------:R-:W5:Y:S02]  /*1ad90*/  MUFU.EX2 R240, R240 ;  /* 0x000000f000f07308 */ /* 0x000f640000000800 */
[C---:B------:R-:W-:Y:S02]  /*1ada0*/  FMUL.FTZ R98, R0.reuse, R98 ;  /* 0x0000006200627220 */ /* 0x040fe40000410000 */
[----:B------:R-:W-:Y:S02]  /*1adb0*/  FMUL.FTZ R99, R0, R99 ;  /* 0x0000006300637220 */ /* 0x000fe40000410000 */
[C---:B-1----:R-:W-:Y:S01]  /*1adc0*/  HMMA.16816.F32.BF16 R92, R136.reuse, R104, R92 ;  /* 0x00000068885c723c */ /* 0x042fe2000004185c */
[----:B--2---:R-:W-:Y:S03]  /*1add0*/  LDSM.16.MT88.4 R144, [R197+0xf800] ;  /* 0x00f80000c590783b */ /* 0x004fe60000004200 */
        /* <DEDUP_REMOVED lines=9> */
[----:B------:R-:W-:Y:S01]  /*1ae70*/  FADD.FTZ R167, R167, R168 ;  /* 0x000000a8a7a77221 */ /* 0x000fe20000010000 */
[----:B----4-:R-:W-:Y:S01]  /*1ae80*/  F2FP.BF16.PACK_AB R137, R239, R238 ;  /* 0x000000eeef89723e */ /* 0x010fe200000010ff */
[C---:B------:R-:W-:Y:S01]  /*1ae90*/  HMMA.16816.F32.BF16 R8, R100.reuse, R114, R8 ;  /* 0x000000726408723c */ /* 0x040fe20000041808 */
[----:B------:R-:W-:Y:S03]  /*1aea0*/  LDSM.16.MT88.4 R112, [R196+0x10800] ;  /* 0x01080000c470783b */ /* 0x000fe60000004200 */
[----:B-----5:R-:W-:Y:S01]  /*1aeb0*/  F2FP.BF16.PACK_AB R139, R133, R240 ;  /* 0x000000f0858b723e */ /* 0x020fe200000010ff */
[----:B------:R-:W-:Y:S02]  /*1aec0*/  FADD.FTZ R166, R166, R167 ;  /* 0x000000a7a6a67221 */ /* 0x000fe40000010000 */
[----:B------:R-:W-:Y:S01]  /*1aed0*/  IMAD.MOV.U32 R0, RZ, RZ, R3 ;  /* 0x000000ffff007224 */ /* 0x000fe200078e0003 */
[C---:B---3--:R-:W-:Y:S04]  /*1aee0*/  HMMA.16816.F32.BF16 R12, R100.reuse, R108, R12 ;  /* 0x0000006c640c723c */ /* 0x048fe8000004180c */
        /* <DEDUP_REMOVED lines=123> */
.L_x_7000:
        /* <DEDUP_REMOVED lines=11> */
.L_x_7014:
[----:B--23--:R-:W-:Y:S01]  /*1b750*/  FADD.FTZ R219, R10, R219 ;  /* 0x000000db0adb7221 */ /* 0x00cfe20000010000 */
[----:B------:R-:W-:Y:S05]  /*1b760*/  BRA.DIV ~URZ, `(.L_x_7011) ;  /* 0x000015127f007947 */ /* 0x000fea000b800000 */
[----:B------:R-:W2:Y:S04]  /*1b770*/  SHFL.BFLY PT, R6, R217, 0x2, 0x1f ;  /* 0x0c401f00d9067f89 */ /* 0x000ea800000e0000 */
[----:B------:R-:W3:Y:S01]  /*1b780*/  SHFL.BFLY PT, R2, R219, 0x1, 0x1f ;  /* 0x0c201f00db027f89 */ /* 0x000ee200000e0000 */
[----:B--2---:R-:W-:Y:S02]  /*1b790*/  FADD.FTZ R11, R6, R217 ;  /* 0x000000d9060b7221 */ /* 0x004fe40000010000 */
[----:B---3--:R-:W-:-:S03]  /*1b7a0*/  FADD.FTZ R2, R219, R2 ;  /* 0x00000002db027221 */ /* 0x008fc60000010000 */
[----:B------:R2:W3:Y:S04]  /*1b7b0*/  SHFL.BFLY PT, R10, R11, 0x1, 0x1f ;  /* 0x0c201f000b0a7f89 */ /* 0x0004e800000e0000 */
.L_x_7015:
        /* <DEDUP_REMOVED lines=11> */
[CC--:B--2---:R-:W-:Y:S02]  /*1b870*/  LEA.HI R11, R10.reuse, R9.reuse, RZ, 0x2 ;  /* 0x000000090a0b7211 */ /* 0x0c4fe400078f10ff */
[----:B------:R-:W-:Y:S02]  /*1b880*/  LEA.HI R10, R10, R9, RZ, 0x5 ;  /* 0x000000090a0a7211 */ /* 0x000fe400078f28ff */
[--C-:B------:R-:W-:Y:S02]  /*1b890*/  SHF.R.S32.HI R12, RZ, 0x2, R11.reuse ;  /* 0x00000002ff0c7819 */ /* 0x100fe4000001140b */
[----:B------:R-:W-:Y:S01]  /*1b8a0*/  SHF.R.S32.HI R13, RZ, 0x1f, R11 ;  /* 0x0000001fff0d7819 */ /* 0x000fe2000001140b */
[C---:B---3--:R-:W-:Y:S01]  /*1b8b0*/  FMUL.FTZ R128, R8.reuse, R128 ;  /* 0x0000008008807220 */ /* 0x048fe20000410000 */
[----:B------:R-:W-:Y:S01]  /*1b8c0*/  LOP3.LUT R16, R11, 0x1ffffffc, RZ, 0xc0, !PT ;  /* 0x1ffffffc0b107812 */ /* 0x000fe200078ec0ff */
[C---:B------:R-:W-:Y:S01]  /*1b8d0*/  FMUL.FTZ R129, R8.reuse, R129 ;  /* 0x0000008108817220 */ /* 0x040fe20000410000 */
[----:B------:R-:W-:Y:S01]  /*1b8e0*/  LEA.HI R13, R13, R12, RZ, 0x3 ;  /* 0x0000000c0d0d7211 */ /* 0x000fe200078f18ff */
[C---:B------:R-:W-:Y:S01]  /*1b8f0*/  FMUL.FTZ R124, R8.reuse, R124 ;  /* 0x0000007c087c7220 */ /* 0x040fe20000410000 */
[----:B------:R-:W-:Y:S01]  /*1b900*/  SHF.R.S32.HI R11, RZ, 0x5, R10 ;  /* 0x00000005ff0b7819 */ /* 0x000fe2000001140a */
[C---:B------:R-:W-:Y:S01]  /*1b910*/  FMUL.FTZ R125, R8.reuse, R125 ;  /* 0x0000007d087d7220 */ /* 0x040fe20000410000 */
[----:B------:R-:W-:Y:S01]  /*1b920*/  LOP3.LUT R13, R13, 0xfffffff8, RZ, 0xc0, !PT ;  /* 0xfffffff80d0d7812 */ /* 0x000fe200078ec0ff */
[----:B------:R-:W-:Y:S01]  /*1b930*/  FMUL.FTZ R120, R8, R120 ;  /* 0x0000007808787220 */ /* 0x000fe20000410000 */
[----:B------:R-:W-:Y:S01]  /*1b940*/  IADD3 R16, -R16, R9, RZ ;  /* 0x0000000910107210 */ /* 0x000fe20007ffe1ff */
[----:B------:R-:W-:Y:S01]  /*1b950*/  FMUL.FTZ R121, R8, R121 ;  /* 0x0000007908797220 */ /* 0x000fe20000410000 */
[----:B------:R-:W-:Y:S01]  /*1b960*/  IADD3 R12, R12, -R13, RZ ;  /* 0x8000000d0c0c7210 */ /* 0x000fe20007ffe0ff */
[C---:B------:R-:W-:Y:S01]  /*1b970*/  FMUL.FTZ R116, R8.reuse, R116 ;  /* 0x0000007408747220 */ /* 0x040fe20000410000 */
[----:B------:R-:W-:Y:S01]  /*1b980*/  LEA R13, R11, R16, 0x9 ;  /* 0x000000100b0d7211 */ /* 0x000fe200078e48ff */
[----:B------:R-:W-:Y:S01]  /*1b990*/  FMUL.FTZ R117, R8, R117 ;  /* 0x0000007508757220 */ /* 0x000fe20000410000 */
[----:B------:R-:W-:Y:S01]  /*1b9a0*/  SHF.L.U32 R14, R12, 0x6, RZ ;  /* 0x000000060c0e7819 */ /* 0x000fe200000006ff */
[----:B------:R-:W-:Y:S01]  /*1b9b0*/  FMUL.FTZ R112, R8, R112 ;  /* 0x0000007008707220 */ /* 0x000fe20000410000 */
[----:B------:R-:W-:Y:S01]  /*1b9c0*/  LOP3.LUT R15, R12, 0x1, RZ, 0xc0, !PT ;  /* 0x000000010c0f7812 */ /* 0x000fe200078ec0ff */
[----:B------:R-:W-:Y:S01]  /*1b9d0*/  FMUL.FTZ R113, R8, R113 ;  /* 0x0000007108717220 */ /* 0x000fe20000410000 */
[----:B------:R-:W-:Y:S01]  /*1b9e0*/  LOP3.LUT R14, R14, 0x1c0, RZ, 0xc0, !PT ;  /* 0x000001c00e0e7812 */ /* 0x000fe200078ec0ff */
[C---:B------:R-:W-:Y:S01]  /*1b9f0*/  FMUL.FTZ R108, R8.reuse, R108 ;  /* 0x0000006c086c7220 */ /* 0x040fe20000410000 */
[----:B------:R-:W-:Y:S01]  /*1ba00*/  ISETP.NE.U32.AND P0, PT, R15, 0x1, PT ;  /* 0x000000010f00780c */ /* 0x000fe20003f05070 */
[----:B------:R-:W-:Y:S01]  /*1ba10*/  FMUL.FTZ R109, R8, R109 ;  /* 0x0000006d086d7220 */ /* 0x000fe20000410000 */
[----:B------:R-:W-:Y:S01]  /*1ba20*/  LEA.HI R14, R14, R14, RZ, 0x1d ;  /* 0x0000000e0e0e7211 */ /* 0x000fe200078fe8ff */
[----:B------:R-:W-:Y:S01]  /*1ba30*/  FMUL.FTZ R104, R8, R104 ;  /* 0x0000006808687220 */ /* 0x000fe20000410000 */
[----:B------:R-:W-:Y:S01]  /*1ba40*/  R2P PR, R12, 0x6 ;  /* 0x000000060c007804 */ /* 0x000fe20000000000 */
[C---:B------:R-:W-:Y:S01]  /*1ba50*/  FMUL.FTZ R105, R8.reuse, R105 ;  /* 0x0000006908697220 */ /* 0x040fe20000410000 */
[----:B------:R-:W-:Y:S01]  /*1ba60*/  LEA R13, R13, R14, 0x1 ;  /* 0x0000000e0d0d7211 */ /* 0x000fe200078e08ff */
[----:B------:R-:W-:-:S02]  /*1ba70*/  FMUL.FTZ R100, R8, R100 ;  /* 0x0000006408647220 */ /* 0x000fc40000410000 */
[C---:B------:R-:W-:Y:S01]  /*1ba80*/  FMUL.FTZ R101, R8.reuse, R101 ;  /* 0x0000006508657220 */ /* 0x040fe20000410000 */
[----:B------:R-:W-:Y:S01]  /*1ba90*/  SHF.L.U32 R12, R13, 0x2, RZ ;  /* 0x000000020d0c7819 */ /* 0x000fe200000006ff */
[C---:B------:R-:W-:Y:S01]  /*1baa0*/  FMUL.FTZ R36, R8.reuse, R36 ;  /* 0x0000002408247220 */ /* 0x040fe20000410000 */
[----:B------:R-:W-:Y:S01]  /*1bab0*/  STS.64 [R13.X4], R128 ;  /* 0x000000800d007388 */ /* 0x000fe20000004a00 */
[----:B------:R-:W-:Y:S01]  /*1bac0*/  FMUL.FTZ R37, R8, R37 ;  /* 0x0000002508257220 */ /* 0x000fe20000410000 */
[----:B------:R-:W-:Y:S01]  /*1bad0*/  IADD3 R14, R12, -0x20, RZ ;  /* 0xffffffe00c0e7810 */ /* 0x000fe20007ffe0ff */
[----:B------:R-:W-:Y:S01]  /*1bae0*/  FMUL.FTZ R40, R8, R40 ;  /* 0x0000002808287220 */ /* 0x000fe20000410000 */
[----:B------:R-:W-:Y:S01]  /*1baf0*/  @P0 IADD3 R14, R12, 0x20, RZ ;  /* 0x000000200c0e0810 */ /* 0x000fe20007ffe0ff */
        /* <DEDUP_REMOVED lines=30> */
[C---:B----4-:R-:W-:Y:S02]  /*1bce0*/  FMUL.FTZ R131, R7.reuse, R131 ;  /* 0x0000008307837220 */ /* 0x050fe40000410000 */
[C---:B------:R-:W-:Y:S02]  /*1bcf0*/  FMUL.FTZ R130, R7.reuse, R130 ;  /* 0x0000008207827220 */ /* 0x040fe40000410000 */
[----:B------:R-:W-:-:S02]  /*1bd00*/  FMUL.FTZ R127, R7, R127 ;  /* 0x0000007f077f7220 */ /* 0x000fc40000410000 */
        /* <DEDUP_REMOVED lines=48> */
[----:B------:R-:W-:Y:S02]  /*1c010*/  SEL R7, R8, 0xffffffc0, !P1 ;  /* 0xffffffc008077807 */ /* 0x000fe40004800000 */
[----:B------:R-:W-:Y:S02]  /*1c020*/  MOV R8, 0x80 ;  /* 0x0000008000087802 */ /* 0x000fe40000000f00 */
[----:B------:R-:W-:Y:S02]  /*1c030*/  IADD3 R15, R12, R7, RZ ;  /* 0x000000070c0f7210 */ /* 0x000fe40007ffe0ff */
[----:B------:R-:W-:-:S02]  /*1c040*/  SEL R17, R8, 0xffffff80, !P2 ;  /* 0xffffff8008117807 */ /* 0x000fc40005000000 */
[-C--:B------:R-:W-:Y:S01]  /*1c050*/  IADD3 R8, R7, R14.reuse, RZ ;  /* 0x0000000e07087210 */ /* 0x080fe20007ffe0ff */
[----:B------:R-:W-:Y:S01]  /*1c060*/  STS.64 [R15], R120 ;  /* 0x000000780f007388 */ /* 0x000fe20000000a00 */
[-C--:B------:R-:W-:Y:S02]  /*1c070*/  IADD3 R16, R12, R17.reuse, RZ ;  /* 0x000000110c107210 */ /* 0x080fe40007ffe0ff */
[----:B------:R-:W-:Y:S01]  /*1c080*/  IADD3 R18, R17, R14, RZ ;  /* 0x0000000e11127210 */ /* 0x000fe20007ffe0ff */
[----:B------:R-:W-:Y:S01]  /*1c090*/  STS.64 [R15+0x800], R122 ;  /* 0x0008007a0f007388 */ /* 0x000fe20000000a00 */
[-C--:B------:R-:W-:Y:S02]  /*1c0a0*/  IADD3 R19, R15, R17.reuse, RZ ;  /* 0x000000110f137210 */ /* 0x080fe40007ffe0ff */
[----:B------:R-:W-:Y:S01]  /*1c0b0*/  IADD3 R17, R8, R17, RZ ;  /* 0x0000001108117210 */ /* 0x000fe20007ffe0ff */
        /* <DEDUP_REMOVED lines=42> */
[----:B--2---:R4:W2:Y:S04]  /*1c360*/  LD.E.64 R12, [R4.64+0xb0] ;  /* 0x0000b004040c7980 */ /* 0x0048a8000c101b00 */
[----:B---3--:R3:W2:Y:S04]  /*1c370*/  LD.E R8, [R4.64+0x60] ;  /* 0x0000600404087980 */ /* 0x0086a8000c101900 */
[----:B------:R-:W1:Y:S04]  /*1c380*/  S2R R113, SR_TID.X ;  /* 0x0000000000717919 */ /* 0x000e680000002100 */
[----:B------:R3:W5:Y:S04]  /*1c390*/  LD.E R7, [R4.64+0xcc] ;  /* 0x0000cc0404077980 */ /* 0x000768000c101900 */
[----:B------:R3:W5:Y:S04]  /*1c3a0*/  LD.E.64 R116, [R4.64+0x78] ;  /* 0x0000780404747980 */ /* 0x000768000c101b00 */
[----:B------:R3:W5:Y:S01]  /*1c3b0*/  LD.E.64 R118, [R4.64+0xa8] ;  /* 0x0000a80404767980 */ /* 0x000762000c101b00 */
[----:B------:R-:W-:Y:S01]  /*1c3c0*/  LOP3.LUT R10, R10, 0xffffffe0, RZ, 0xc0, !PT ;  /* 0xffffffe00a0a7812 */ /* 0x000fe200078ec0ff */
[----:B------:R-:W-:Y:S01]  /*1c3d0*/  @P4 MUFU.LG2 R2, R2 ;  /* 0x0000000200024308 */ /* 0x000fe20000000c00 */
[----:B------:R-:W-:Y:S02]  /*1c3e0*/  BSSY B0, `(.L_x_7012) ;  /* 0x000004e000007945 */ /* 0x000fe40003800000 */
[----:B------:R-:W-:-:S02]  /*1c3f0*/  IADD3 R10, -R10, R9, RZ ;  /* 0x000000090a0a7210 */ /* 0x000fc40007ffe1ff */
[----:B------:R-:W-:Y:S01]  /*1c400*/  MOV R9, 0xff800000 ;  /* 0xff80000000097802 */ /* 0x000fe20000000f00 */
[----:B------:R-:W-:Y:S01]  /*1c410*/  BAR.SYNC.DEFER_BLOCKING 0x0 ;  /* 0x0000000000007b1d */ /* 0x000fe20000010000 */
[----:B------:R-:W-:Y:S02]  /*1c420*/  LOP3.LUT P0, RZ, R10, 0x3, RZ, 0xc0, !PT ;  /* 0x000000030aff7812 */ /* 0x000fe4000780c0ff */
[----:B------:R-:W-:Y:S02]  /*1c430*/  MOV R10, 0xff800000 ;  /* 0xff800000000a7802 */ /* 0x000fe40000000f00 */
[----:B-1----:R-:W-:Y:S01]  /*1c440*/  SHF.R.S32.HI R112, RZ, 0x1f, R113 ;  /* 0x0000001fff707819 */ /* 0x002fe20000011471 */
[----:B------:R-:W1:Y:S03]  /*1c450*/  @P3 MUFU.LG2 R6, R6 ;  /* 0x0000000600063308 */ /* 0x000e660000000c00 */
[----:B------:R-:W-:-:S04]  /*1c460*/  LEA.HI R15, R112, R113, RZ, 0x4 ;  /* 0x00000071700f7211 */ /* 0x000fc800078f20ff */
[----:B------:R-:W-:Y:S02]  /*1c470*/  LOP3.LUT R14, R15, 0xfffffff0, RZ, 0xc0, !PT ;  /* 0xfffffff00f0e7812 */ /* 0x000fe400078ec0ff */
[----:B------:R-:W-:Y:S02]  /*1c480*/  SHF.R.S32.HI R15, RZ, 0x4, R15 ;  /* 0x00000004ff0f7819 */ /* 0x000fe4000001140f */
[----:B------:R-:W-:Y:S02]  /*1c490*/  IADD3 R14, -R14, R113, RZ ;  /* 0x000000710e0e7210 */ /* 0x000fe40007ffe1ff */
[----:B----4-:R-:W-:Y:S02]  /*1c4a0*/  SHF.L.U32 R18, R15, 0x6, RZ ;  /* 0x000000060f127819 */ /* 0x010fe400000006ff */
[----:B------:R-:W-:Y:S01]  /*1c4b0*/  LEA.HI R16, R14, R14, RZ, 0x1 ;  /* 0x0000000e0e107211 */ /* 0x000fe200078f08ff */
[----:B-1----:R-:W-:Y:S01]  /*1c4c0*/  @P3 FMUL.FTZ R6, R6, 0.69314718246459960938 ;  /* 0x3f31721806063820 */ /* 0x002fe20000410000 */
[----:B------:R-:W-:-:S02]  /*1c4d0*/  LOP3.LUT R18, R18, 0x1c0, RZ, 0xc0, !PT ;  /* 0x000001c012127812 */ /* 0x000fc400078ec0ff */
[----:B------:R-:W-:Y:S01]  /*1c4e0*/  SHF.L.U32 R17, R16, 0x2, RZ ;  /* 0x0000000210117819 */ /* 0x000fe200000006ff */
[----:B-----5:R-:W-:Y:S01]  /*1c4f0*/  @P3 FFMA.FTZ R10, R3, R0, R6 ;  /* 0x00000000030a3223 */ /* 0x020fe20000010006 */
[----:B---3--:R-:W-:Y:S02]  /*1c500*/  SHF.R.U32.HI R4, RZ, 0x3, R18 ;  /* 0x00000003ff047819 */ /* 0x008fe40000011612 */
[----:B------:R-:W-:Y:S02]  /*1c510*/  LOP3.LUT R17, R18, 0x38, R17, 0xf8, !PT ;  /* 0x0000003812117812 */ /* 0x000fe400078ef811 */
[----:B------:R-:W-:Y:S02]  /*1c520*/  LOP3.LUT R5, R16, 0xffffffe, RZ, 0xc0, !PT ;  /* 0x0ffffffe10057812 */ /* 0x000fe400078ec0ff */
[----:B------:R-:W-:Y:S02]  /*1c530*/  LOP3.LUT R4, R17, R4, RZ, 0x3c, !PT ;  /* 0x0000000411047212 */ /* 0x000fe400078e3cff */
[----:B------:R-:W-:-:S04]  /*1c540*/  IADD3 R5, R14, -R5, RZ ;  /* 0x800000050e057210 */ /* 0x000fc80007ffe0ff */
[----:B------:R-:W-:Y:S02]  /*1c550*/  LEA R114, R5, R4, 0x2 ;  /* 0x0000000405727211 */ /* 0x000fe400078e10ff */
[----:B------:R-:W-:Y:S02]  /*1c560*/  LEA.HI R4, R112, R113, RZ, 0x5 ;  /* 0x0000007170047211 */ /* 0x000fe400078f28ff */
[----:B------:R-:W-:Y:S01]  /*1c570*/  SHF.R.S32.HI R112, RZ, 0x1f, R11 ;  /* 0x0000001fff707819 */ /* 0x000fe2000001140b */
[----:B------:R1:W3:Y:S01]  /*1c580*/  LDS.128 R108, [R114.X4] ;  /* 0x00000000726c7984 */ /* 0x0002e20000004c00 */
[----:B------:R-:W-:Y:S02]  /*1c590*/  LOP3.LUT R4, R4, 0xffffffe0, RZ, 0xc0, !PT ;  /* 0xffffffe004047812 */ /* 0x000fe400078ec0ff */
[----:B------:R-:W-:Y:S01]  /*1c5a0*/  LEA.HI R112, R112, R11, RZ, 0x2 ;  /* 0x0000000b70707211 */ /* 0x000fe200078f10ff */
[----:B------:R1:W4:Y:S01]  /*1c5b0*/  LDS.128 R104, [R114.X4+0x800] ;  /* 0x0008000072687984 */ /* 0x0003220000004c00 */
[----:B------:R-:W-:-:S02]  /*1c5c0*/  IADD3 R4, -R4, R113, RZ ;  /* 0x0000007104047210 */ /* 0x000fc40007ffe1ff */
[----:B------:R-:W-:Y:S01]  /*1c5d0*/  LOP3.LUT R112, R112, 0xffffffc, RZ, 0xc0, !PT ;  /* 0x0ffffffc70707812 */ /* 0x000fe200078ec0ff */
[----:B------:R1:W1:Y:S01]  /*1c5e0*/  LDS.128 R100, [R114.X4+0x1000] ;  /* 0x0010000072647984 */ /* 0x0002620000004c00 */
[----:B------:R-:W-:Y:S02]  /*1c5f0*/  SHF.R.S32.HI R5, RZ, 0x1f, R4 ;  /* 0x0000001fff057819 */ /* 0x000fe40000011404 */
[----:B------:R-:W-:Y:S01]  /*1c600*/  IADD3 R112, R11, -R112, RZ ;  /* 0x800000700b707210 */ /* 0x000fe20007ffe0ff */
[----:B------:R1:W1:Y:S01]  /*1c610*/  LDS.128 R96, [R114.X4+0x1800] ;  /* 0x0018000072607984 */ /* 0x0002620000004c00 */
[----:B------:R-:W-:Y:S01]  /*1c620*/  LEA.HI R5, R5, R4, RZ, 0x2 ;  /* 0x0000000405057211 */ /* 0x000fe200078f10ff */
[----:B------:R-:W-:Y:S01]  /*1c630*/  @P4 FMUL.FTZ R11, R2, 0.69314718246459960938 ;  /* 0x3f317218020b4820 */ /* 0x000fe20000410000 */
[----:B------:R-:W-:Y:S01]  /*1c640*/  SHF.L.U32 R4, R205, 0x6, RZ ;  /* 0x00000006cd047819 */ /* 0x000fe200000006ff */
[----:B------:R1:W1:Y:S01]  /*1c650*/  LDS.128 R92, [R114.X4+0x2000] ;  /* 0x00200000725c7984 */ /* 0x0002620000004c00 */
[----:B------:R-:W-:Y:S01]  /*1c660*/  SHF.R.S32.HI R5, RZ, 0x2, R5 ;  /* 0x00000002ff057819 */ /* 0x000fe20000011405 */
[----:B------:R-:W-:-:S02]  /*1c670*/  @P4 FFMA.FTZ R9, R132, R0, R11 ;  /* 0x0000000084094223 */ /* 0x000fc4000001000b */
[----:B------:R1:W1:Y:S01]  /*1c680*/  LDS.128 R88, [R114.X4+0x2800] ;  /* 0x0028000072587984 */ /* 0x0002620000004c00 */
[----:B------:R-:W-:-:S03]  /*1c690*/  LEA R5, R112, R5, 0x4 ;  /* 0x0000000570057211 */ /* 0x000fc600078e20ff */
[----:B------:R1:W1:Y:S04]  /*1c6a0*/  LDS.128 R84, [R114.X4+0x3000] ;  /* 0x0030000072547984 */ /* 0x0002680000004c00 */
        /* <DEDUP_REMOVED lines=16> */
[----:B------:R1:W1:Y:S01]  /*1c7b0*/  LDS.128 R16, [R114.X4+0xb800] ;  /* 0x00b8000072107984 */ /* 0x0002620000004c00 */
[----:B--2---:R-:W-:-:S04]  /*1c7c0*/  IMAD R12, R12, UR8, R209 ;  /* 0x000000080c0c7c24 */ /* 0x004fc8000f8e02d1 */
[----:B------:R-:W-:-:S04]  /*1c7d0*/  IMAD R8, R12, R8, R207 ;  /* 0x000000080c087224 */ /* 0x000fc800078e02cf */
[----:B------:R-:W-:Y:S01]  /*1c7e0*/  IMAD R8, R13, R8, R4 ;  /* 0x000000080d087224 */ /* 0x000fe200078e0204 */
[----:B------:R-:W-:Y:S05]  /*1c7f0*/  @P0 BRA `(.L_x_7013) ;  /* 0x000000c000000947 */ /* 0x000fea0003800000 */
[----:B-1-34-:R-:W-:Y:S01]  /*1c800*/  IMAD R0, R205, -0x40, R206 ;  /* 0xffffffc0cd007824 */ /* 0x01afe200078e02ce */
        /* <DEDUP_REMOVED lines=11> */
.L_x_7013:
[----:B-1-34-:R-:W-:Y:S05]  /*1c8c0*/  BSYNC B0 ;  /* 0x0000000000007941 */ /* 0x01afea0003800000 */
.L_x_7012:
[----:B------:R-:W-:Y:S01]  /*1c8d0*/  IMAD.SHL.U32 R4, R14, 0x4, RZ ;  /* 0x000000040e047824 */ /* 0x000fe200078e00ff */
[----:B------:R-:W-:Y:S01]  /*1c8e0*/  IADD3 R3, R15, 0x8, RZ ;  /* 0x000000080f037810 */ /* 0x000fe20007ffe0ff */
[----:B------:R-:W-:Y:S01]  /*1c8f0*/  IMAD R206, R205, -0x40, R206 ;  /* 0xffffffc0cdce7824 */ /* 0x000fe200078e02ce */
[----:B------:R-:W-:Y:S01]  /*1c900*/  ULDC.64 UR4, c[0x0][0x118] ;  /* 0x0000460000047ab9 */ /* 0x000fe20000000a00 */
[----:B------:R-:W-:Y:S01]  /*1c910*/  IMAD R7, R8, R7, RZ ;  /* 0x0000000708077224 */ /* 0x000fe200078e02ff */
[----:B------:R-:W-:Y:S01]  /*1c920*/  SHF.R.S32.HI R5, RZ, 0x1f, R4 ;  /* 0x0000001fff057819 */ /* 0x000fe20000011404 */
[----:B------:R-:W-:Y:S01]  /*1c930*/  IMAD.MOV.U32 R205, RZ, RZ, 0x0 ;  /* 0x00000000ffcd7424 */ /* 0x000fe200078e00ff */
[----:B------:R-:W-:-:S02]  /*1c940*/  ISETP.GE.AND P5, PT, R3, R206, PT ;  /* 0x000000ce0300720c */ /* 0x000fc40003fa6270 */
[C---:B------:R-:W-:Y:S01]  /*1c950*/  IADD3 R3, R15.reuse, 0x18, RZ ;  /* 0x000000180f037810 */ /* 0x040fe20007ffe0ff */
[C---:B------:R-:W-:Y:S01]  /*1c960*/  IMAD.WIDE R10, R15.reuse, 0xc0, R4 ;  /* 0x000000c00f0a7825 */ /* 0x040fe200078e0204 */
[----:B------:R-:W-:Y:S02]  /*1c970*/  IADD3 R5, R15, 0x10, RZ ;  /* 0x000000100f057810 */ /* 0x000fe40007ffe0ff */
[----:B------:R-:W-:Y:S02]  /*1c980*/  ISETP.GE.AND P3, PT, R3, R206, PT ;  /* 0x000000ce0300720c */ /* 0x000fe40003f66270 */
[----:B------:R-:W-:Y:S02]  /*1c990*/  IADD3 R9, P0, R10, R7, RZ ;  /* 0x000000070a097210 */ /* 0x000fe40007f1e0ff */
[----:B------:R-:W-:Y:S02]  /*1c9a0*/  IADD3 R3, R15, 0x30, RZ ;  /* 0x000000300f037810 */ /* 0x000fe40007ffe0ff */
[----:B------:R-:W-:-:S02]  /*1c9b0*/  LEA.HI.X.SX32 R0, R7, R11, 0x1, P0 ;  /* 0x0000000b07007211 */ /* 0x000fc400000f0eff */
[----:B------:R-:W-:Y:S02]  /*1c9c0*/  LEA R8, P0, R9, R116, 0x2 ;  /* 0x0000007409087211 */ /* 0x000fe400078010ff */
[-C--:B------:R-:W-:Y:S02]  /*1c9d0*/  ISETP.GE.AND P4, PT, R5, R206.reuse, PT ;  /* 0x000000ce0500720c */ /* 0x080fe40003f86270 */
[----:B------:R-:W-:Y:S02]  /*1c9e0*/  LEA.HI.X R9, R9, R117, R0, 0x2, P0 ;  /* 0x0000007509097211 */ /* 0x000fe400000f1400 */
[-C--:B------:R-:W-:Y:S02]  /*1c9f0*/  ISETP.GE.AND P0, PT, R3, R206.reuse, PT ;  /* 0x000000ce0300720c */ /* 0x080fe40003f06270 */
[C---:B------:R-:W-:Y:S01]  /*1ca00*/  ISETP.GE.AND P6, PT, R15.reuse, R206, PT ;  /* 0x000000ce0f00720c */ /* 0x040fe20003fc6270 */
[----:B------:R1:W-:Y:S01]  /*1ca10*/  @!P5 ST.E.128 [R8.64+0x1800], R104 ;  /* 0x001800680800d985 */ /* 0x0003e2000c101d04 */
[----:B------:R-:W-:-:S02]  /*1ca20*/  IADD3 R7, R15, 0x20, RZ ;  /* 0x000000200f077810 */ /* 0x000fc40007ffe0ff */
[C---:B------:R-:W-:Y:S01]  /*1ca30*/  IADD3 R5, R15.reuse, 0x28, RZ ;  /* 0x000000280f057810 */ /* 0x040fe20007ffe0ff */
[----:B------:R1:W-:Y:S01]  /*1ca40*/  @!P5 ST.E.128 [R8.64+0x1900], R72 ;  /* 0x001900480800d985 */ /* 0x0003e2000c101d04 */
[----:B------:R-:W-:Y:S02]  /*1ca50*/  IADD3 R15, R15, 0x38, RZ ;  /* 0x000000380f0f7810 */ /* 0x000fe40007ffe0ff */
[-C--:B------:R-:W-:Y:S01]  /*1ca60*/  ISETP.GE.AND P2, PT, R7, R206.reuse, PT ;  /* 0x000000ce0700720c */ /* 0x080fe20003f46270 */
[----:B------:R1:W-:Y:S01]  /*1ca70*/  @!P5 ST.E.128 [R8.64+0x1a00], R40 ;  /* 0x001a00280800d985 */ /* 0x0003e2000c101d04 */
[----:B------:R-:W-:-:S03]  /*1ca80*/  ISETP.GE.AND P1, PT, R5, R206, PT ;  /* 0x000000ce0500720c */ /* 0x000fc60003f26270 */
[----:B------:R1:W-:Y:S04]  /*1ca90*/  @!P0 ST.E.128 [R8.64+0x9000], R84 ;  /* 0x0090005408008985 */ /* 0x0003e8000c101d04 */
[----:B------:R1:W-:Y:S04]  /*1caa0*/  @!P0 ST.E.128 [R8.64+0x9100], R52 ;  /* 0x0091003408008985 */ /* 0x0003e8000c101d04 */
[----:B------:R1:W-:Y:S01]  /*1cab0*/  @!P0 ST.E.128 [R8.64+0x9200], R20 ;  /* 0x0092001408008985 */ /* 0x0003e2000c101d04 */
[----:B------:R-:W-:-:S03]  /*1cac0*/  ISETP.GE.AND P0, PT, R15, R206, PT ;  /* 0x000000ce0f00720c */ /* 0x000fc60003f06270 */
[----:B------:R1:W-:Y:S04]  /*1cad0*/  @!P6 ST.E.128 [R8.64+0x100], R76 ;  /* 0x0001004c0800e985 */ /* 0x0003e8000c101d04 */
        /* <DEDUP_REMOVED lines=13> */
[----:B------:R1:W-:Y:S04]  /*1cbb0*/  @!P6 ST.E.64 [R8.64], R108 ;  /* 0x0000006c0800e985 */ /* 0x0003e8000c101b04 */
[----:B------:R1:W-:Y:S01]  /*1cbc0*/  @!P6 ST.E.64 [R8.64+0x8], R110 ;  /* 0x0000086e0800e985 */ /* 0x0003e2000c101b04 */
[----:B------:R-:W-:Y:S05]  /*1cbd0*/  @P0 RET.REL.NODEC R204 `(_ZN5flash24flash_fwd_splitkv_kernelI23Flash_fwd_kernel_traitsILi192ELi64ELi64ELi4ELb0ELb0EN7cutlass10bfloat16_tE19Flash_kernel_traitsILi192ELi64ELi64ELi4ES3_EELb0ELb1ELb0ELb0ELb1ELb0ELb1ELb1EEEvNS_16Flash_fwd_paramsE) ;  /* 0xfffe3420cc000950 */ /* 0x000fea0003c3ffff */
[----:B------:R-:W-:Y:S01]  /*1cbe0*/  MOV R205, 0x0 ;  /* 0x0000000000cd7802 */ /* 0x000fe20000000f00 */
[----:B------:R-:W-:-:S02]  /*1cbf0*/  ULDC.64 UR4, c[0x0][0x118] ;  /* 0x0000460000047ab9 */ /* 0x000fc40000000a00 */
[----:B------:R2:W-:Y:S04]  /*1cc00*/  ST.E.128 [R8.64+0xa800], R80 ;  /* 0x00a8005008007985 */ /* 0x0005e8000c101d04 */
[----:B------:R2:W-:Y:S04]  /*1cc10*/  ST.E.128 [R8.64+0xa900], R48 ;  /* 0x00a9003008007985 */ /* 0x0005e8000c101d04 */
[----:B------:R2:W-:Y:S01]  /*1cc20*/  ST.E.128 [R8.64+0xaa00], R16 ;  /* 0x00aa001008007985 */ /* 0x0005e2000c101d04 */
[----:B------:R-:W-:Y:S05]  /*1cc30*/  RET.REL.NODEC R204 `(_ZN5flash24flash_fwd_splitkv_kernelI23Flash_fwd_kernel_traitsILi192ELi64ELi64ELi4ELb0ELb0EN7cutlass10bfloat16_tE19Flash_kernel_traitsILi192ELi64ELi64ELi4ES3_EELb0ELb1ELb0ELb0ELb1ELb0ELb1ELb1EEEvNS_16Flash_fwd_paramsE) ;  /* 0xfffe33c0cc007950 */ /* 0x000fea0003c3ffff */
.L_x_7010:
[----:B------:R-:W-:Y:S02]  /*1cc40*/  MOV R9, 0x2 ;  /* 0x0000000200097802 */ /* 0x000fe40000000f00 */
[----:B------:R-:W-:-:S02]  /*1cc50*/  MOV R8, 0x1cc70 ;  /* 0x0001cc7000087802 */ /* 0x000fc40000000f00 */
[----:B-1---5:R-:W-:Y:S05]  /*1cc60*/  CALL.REL.NOINC `($__internal_30_$__cuda_sm70_shflsync_bfly_p) ;  /* 0x000000f000007944 */ /* 0x022fea0003c00000 */
[----:B-12---:R-:W-:Y:S05]  /*1cc70*/  BRA `(.L_x_7014) ;  /* 0xffffead000007947 */ /* 0x006fea000383ffff */
.L_x_7011:
[----:B------:R-:W-:Y:S02]  /*1cc80*/  MOV R9, 0x1 ;  /* 0x0000000100097802 */ /* 0x000fe40000000f00 */
[----:B------:R-:W-:-:S02]  /*1cc90*/  MOV R8, 0x1ccb0 ;  /* 0x0001ccb000087802 */ /* 0x000fc40000000f00 */
[----:B-1---5:R-:W-:Y:S05]  /*1cca0*/  CALL.REL.NOINC `($__internal_30_$__cuda_sm70_shflsync_bfly_p) ;  /* 0x000000b000007944 */ /* 0x022fea0003c00000 */
[----:B--2---:R-:W-:Y:S01]  /*1ccb0*/  FADD.FTZ R2, R219, R10 ;  /* 0x0000000adb027221 */ /* 0x004fe20000010000 */
[----:B-1----:R-:W-:-:S02]  /*1ccc0*/  MOV R219, R217 ;  /* 0x000000d900db7202 */ /* 0x002fc40000000f00 */
[----:B------:R-:W-:Y:S02]  /*1ccd0*/  MOV R9, 0x2 ;  /* 0x0000000200097802 */ /* 0x000fe40000000f00 */
[----:B------:R-:W-:Y:S02]  /*1cce0*/  MOV R8, 0x1cd00 ;  /* 0x0001cd0000087802 */ /* 0x000fe40000000f00 */
[----:B------:R-:W-:Y:S05]  /*1ccf0*/  CALL.REL.NOINC `($__internal_30_$__cuda_sm70_shflsync_bfly_p) ;  /* 0x0000006000007944 */ /* 0x000fea0003c00000 */
[----:B--2---:R-:W-:Y:S01]  /*1cd00*/  FADD.FTZ R11, R217, R10 ;  /* 0x0000000ad90b7221 */ /* 0x004fe20000010000 */
[----:B-1----:R-:W-:Y:S02]  /*1cd10*/  MOV R9, 0x1 ;  /* 0x0000000100097802 */ /* 0x002fe40000000f00 */
[----:B------:R-:W-:Y:S02]  /*1cd20*/  MOV R8, 0x1cd50 ;  /* 0x0001cd5000087802 */ /* 0x000fe40000000f00 */
[----:B------:R-:W-:Y:S02]  /*1cd30*/  MOV R219, R11 ;  /* 0x0000000b00db7202 */ /* 0x000fe40000000f00 */
[----:B------:R-:W-:Y:S05]  /*1cd40*/  CALL.REL.NOINC `($__internal_30_$__cuda_sm70_shflsync_bfly_p) ;  /* 0x0000001000007944 */ /* 0x000fea0003c00000 */
[----:B-12---:R-:W-:Y:S05]  /*1cd50*/  BRA `(.L_x_7015) ;  /* 0xffffea6000007947 */ /* 0x006fea000383ffff */
        .weak           $__internal_30_$__cuda_sm70_shflsync_bfly_p
        .type           $__internal_30_$__cuda_sm70_shflsync_bfly_p,@function
        .size           $__internal_30_$__cuda_sm70_shflsync_bfly_p,(.L_x_7815 - $__internal_30_$__cuda_sm70_shflsync_bfly_p)
$__internal_30_$__cuda_sm70_shflsync_bfly_p:
[----:B------:R-:W-:Y:S01]  /*1cd60*/  MOV R12, R8 ;  /* 0x00000008000c7202 */ /* 0x000fe20000000f00 */
[----:B------:R-:W-:Y:S04]  /*1cd70*/  WARPSYNC R6 ;  /* 0x0000000600007348 */ /* 0x000fe80003800000 */
[----:B------:R-:W-:Y:S01]  /*1cd80*/  MOV R13, 0x0 ;  /* 0x00000000000d7802 */ /* 0x000fe20000000f00 */
[----:B------:R1:W2:Y:S03]  /*1cd90*/  SHFL.BFLY PT, R10, R219, R9, R7 ;  /* 0x0c000009db0a7389 */ /* 0x0002a600000e0007 */
[----:B------:R-:W-:Y:S05]  /*1cda0*/  RET.REL.NODEC R12 `(_ZN5flash24flash_fwd_splitkv_kernelI23Flash_fwd_kernel_traitsILi192ELi64ELi64ELi4ELb0ELb0EN7cutlass10bfloat16_tE19Flash_kernel_traitsILi192ELi64ELi64ELi4ES3_EELb0ELb1ELb0ELb0ELb1ELb0ELb1ELb1EEEvNS_16Flash_fwd_paramsE) ;  /* 0xfffe32500c007950 */ /* 0x000fea0003c3ffff */
.L_x_7016:
        /* <DEDUP_REMOVED lines=13> */
.L_x_7815:


//--------------------- .text._ZN5flash24flash_fwd_splitkv_kernelI23Flash_fwd_kernel_traitsILi192ELi64ELi64ELi4ELb0ELb0EN7cutlass10bfloat16_tE19Flash_kernel_traitsILi192ELi64ELi64ELi4ES3_EELb0ELb1ELb0ELb0ELb1ELb1ELb1ELb1EEEvNS_16Flash_fwd_paramsE --------------------------
	.section	.text._ZN5flash24flash_fwd_splitkv_kernelI23Flash_fwd_kernel_traitsILi192ELi64ELi64ELi4ELb0ELb0EN7cutlass10bfloat16_tE19Flash_kernel_traitsILi192ELi64ELi64ELi4ES3_EELb0ELb1ELb0ELb0ELb1ELb1ELb1ELb1EEEvNS_16Flash_fwd_paramsE,"ax",@progbits
	.sectioninfo	@"SHI_REGISTERS=244"
	.align	128
        .global         _ZN5flash24flash_fwd_splitkv_kernelI23Flash_fwd_kernel_traitsILi192ELi64ELi64ELi4ELb0ELb0EN7cutlass10bfloat16_tE19Flash_kernel_traitsILi192ELi64ELi64ELi4ES3_EELb0ELb1ELb0ELb0ELb1ELb1ELb1ELb1EEEvNS_16Flash_fwd_paramsE
        .type           _ZN5flash24flash_fwd_splitkv_kernelI23Flash_fwd_kernel_traitsILi192ELi64ELi64ELi4ELb0ELb0EN7cutlass10bfloat16_tE19Flash_kernel_traitsILi192ELi64ELi64ELi4ES3_EELb0ELb1ELb0ELb0ELb1ELb1ELb1ELb1EEEvNS_16Flash_fwd_paramsE,@function
        .size           _ZN5flash24flash_fwd_splitkv_kernelI23Flash_fwd_kernel_traitsILi192ELi64ELi64ELi4ELb0ELb0EN7cutlass10bfloat16_tE19Flash_kernel_traitsILi192ELi64ELi64ELi4ES3_EELb0ELb1ELb0ELb0ELb1ELb1ELb1ELb1EEEvNS_16Flash_fwd_paramsE,(.L_x_7817 - _ZN5flash24flash_fwd_splitkv_kernelI23Flash_fwd_kernel_traitsILi192ELi64ELi64ELi4ELb0ELb0EN7cutlass10bfloat16_tE19Flash_kernel_traitsILi192ELi64ELi64ELi4ES3_EELb0ELb1ELb0ELb0ELb1ELb1ELb1ELb1EEEvNS_16Flash_fwd_paramsE)
        .other          _ZN5flash24flash_fwd_splitkv_kernelI23Flash_fwd_kernel_traitsILi192ELi64ELi64ELi4ELb0ELb0EN7cutlass10bfloat16_tE19Flash_kernel_traitsILi192ELi64ELi64ELi4ES3_EELb0ELb1ELb0ELb0ELb1ELb1ELb1ELb1EEEvNS_16Flash_fwd_paramsE,@"STO_CUDA_ENTRY STV_DEFAULT"
_ZN5flash24flash_fwd_splitkv_kernelI23Flash_fwd_kernel_traitsILi192ELi64ELi64ELi4ELb0ELb0EN7cutlass10bfloat16_tE19Flash_kernel_traitsILi192ELi64ELi64ELi4ES3_EELb0ELb1ELb0ELb0ELb1ELb1ELb1ELb1EEEvNS_16Flash_fwd_paramsE:
.text._ZN5flash24flash_fwd_splitkv_kernelI23Flash_fwd_kernel_traitsILi192ELi64ELi64ELi4ELb0ELb0EN7cutlass10bfloat16_tE19Flash_kernel_traitsILi192ELi64ELi64ELi4ES3_EELb0ELb1ELb0ELb0ELb1ELb1ELb1ELb1EEEvNS_16Flash_fwd_paramsE:
        /* <DEDUP_REMOVED lines=29> */
[----:B---34-:R-:W-:Y:S05]  /*01d0*/  CALL.REL.NOINC `($_ZN5flash24flash_fwd_splitkv_kernelI23Flash_fwd_kernel_traitsILi192ELi64ELi64ELi4ELb0ELb0EN7cutlass10bfloat16_tE19Flash_kernel_traitsILi192ELi64ELi64ELi4ES3_EELb0ELb1ELb0ELb0ELb1ELb1ELb1ELb1EEEvNS_16Flash_fwd_paramsE$_ZN5flash30compute_attn_1rowblock_splitkvI23Flash_fwd_kernel_traitsILi192ELi64ELi64ELi4ELb0ELb0EN7cutlass10bfloat16_tE19Flash_kernel_traitsILi192ELi64ELi64ELi4ES3_EELb0ELb1ELb0ELb0ELb1ELb1ELb1ELb1ENS_16Flash_fwd_paramsEEEvRKT8_iiiii) ;  /* 0x0000002000007944 */ /* 0x018fea0003c00000 */
[----:B------:R-:W-:Y:S05]  /*01e0*/  BSYNC B3 ;  /* 0x0000000000037941 */ /* 0x000fea0003800000 */
.L_x_7017:
[----:B------:R-:W-:Y:S05]  /*01f0*/  EXIT ;  /* 0x000000000000794d */ /* 0x000fea0003800000 */
        .type           $_ZN5flash24flash_fwd_splitkv_kernelI23Flash_fwd_kernel_traitsILi192ELi64ELi64ELi4ELb0ELb0EN7cutlass10bfloat16_tE19Flash_kernel_traitsILi192ELi64ELi64ELi4ES3_EELb0ELb1ELb0ELb0ELb1ELb1ELb1ELb1EEEvNS_16Flash_fwd_paramsE$_ZN5flash30compute_attn_1rowblock_splitkvI23Flash_fwd_kernel_traitsILi192ELi64ELi64ELi4ELb0ELb0EN7cutlass10bfloat16_tE19Flash_kernel_traitsILi192ELi64ELi64ELi4ES3_EELb0ELb1ELb0ELb0ELb1ELb1ELb1ELb1ENS_16Flash_fwd_paramsEEEvRKT8_iiiii,@function
        .size           $_ZN5flash24flash_fwd_splitkv_kernelI23Flash_fwd_kernel_traitsILi192ELi64ELi64ELi4ELb0ELb0EN7cutlass10bfloat16_tE19Flash_kernel_traitsILi192ELi64ELi64ELi4ES3_EELb0ELb1ELb0ELb0ELb1ELb1ELb1ELb1EEEvNS_16Flash_fwd_paramsE$_ZN5flash30compute_attn_1rowblock_splitkvI23Flash_fwd_kernel_traitsILi192ELi64ELi64ELi4ELb0ELb0EN7cutlass10bfloat16_tE19Flash_kernel_traitsILi192ELi64ELi64ELi4ES3_EELb0ELb1ELb0ELb0ELb1ELb1ELb1ELb1ENS_16Flash_fwd_paramsEEEvRKT8_iiiii,($__internal_31_$__cuda_sm70_shflsync_bfly_p - $_ZN5flash24flash_fwd_splitkv_kernelI23Flash_fwd_kernel_traitsILi192ELi64ELi64ELi4ELb0ELb0EN7cutlass10bfloat16_tE19Flash_kernel_traitsILi192ELi64ELi64ELi4ES3_EELb0ELb1ELb0ELb0ELb1ELb1ELb1ELb1EEEvNS_16Flash_fwd_paramsE$_ZN5flash30compute_attn_1rowblock_splitkvI23Flash_fwd_kernel_traitsILi192ELi64ELi64ELi4ELb0ELb0EN7cutlass10bfloat16_tE19Flash_kernel_traitsILi192ELi64ELi64ELi4ES3_EELb0ELb1ELb0ELb0ELb1ELb1ELb1ELb1ENS_16Flash_fwd_paramsEEEvRKT8_iiiii)
$_ZN5flash24flash_fwd_splitkv_kernelI23Flash_fwd_kernel_traitsILi192ELi64ELi64ELi4ELb0ELb0EN7cutlass10bfloat16_tE19Flash_kernel_traitsILi192ELi64ELi64ELi4ES3_EELb0ELb1ELb0ELb0ELb1ELb1ELb1ELb1EEEvNS_16Flash_fwd_paramsE$_ZN5flash30compute_attn_1rowblock_splitkvI23Flash_fwd_kernel_traitsILi192ELi64ELi64ELi4ELb0ELb0EN7cutlass10bfloat16_tE19Flash_kernel_traitsILi192ELi64ELi64ELi4ES3_EELb0ELb1ELb0ELb0ELb1ELb1ELb1ELb1ENS_16Flash_fwd_paramsEEEvRKT8_iiiii:
        /* <DEDUP_REMOVED lines=20> */
.L_x_7019:
[----:B------:R-:W-:Y:S05]  /*0340*/  BSYNC B0 ;  /* 0x0000000000007941 */ /* 0x000fea0003800000 */
.L_x_7018:
        /* <DEDUP_REMOVED lines=17> */
.L_x_7021:
[----:B------:R4:W5:Y:S02]  /*0460*/  LD.E R0, [R22.64+0xb8] ;  /* 0x0000b80616007980 */ /* 0x000964000c101900 */
.L_x_7022:
[----:B------:R-:W-:Y:S05]  /*0470*/  BSYNC B0 ;  /* 0x0000000000007941 */ /* 0x000fea0003800000 */
.L_x_7020:
        /* <DEDUP_REMOVED lines=10> */
.L_x_7024:
[----:B------:R-:W2:Y:S01]  /*0520*/  LD.E.64 R2, [R22.64+0x108] ;  /* 0x0001080616027980 */ /* 0x000ea2000c101b00 */
[----:B------:R-:W-:Y:S01]  /*0530*/  BSSY B0, `(.L_x_7026) ;  /* 0x0000006000007945 */ /* 0x000fe20003800000 */
[----:B------:R-:W-:Y:S01]  /*0540*/  IMAD.MOV.U32 R0, RZ, RZ, RZ ;  /* 0x000000ffff007224 */ /* 0x000fe200078e00ff */
[----:B--2---:R-:W-:-:S04]  /*0550*/  ISETP.NE.U32.AND P0, PT, R2, RZ, PT ;  /* 0x000000ff0200720c */ /* 0x004fc80003f05070 */
[----:B------:R-:W-:-:S13]  /*0560*/  ISETP.NE.AND.EX P0, PT, R3, RZ, PT, P0 ;  /* 0x000000ff0300720c */ /* 0x000fda0003f05300 */
[----:B------:R-:W-:Y:S05]  /*0570*/  @!P0 BRA `(.L_x_7027) ;  /* 0x0000001000008947 */ /* 0x000fea0003800000 */
[----:B------:R1:W5:Y:S02]  /*0580*/  LD.E R0, [R22.64+0xbc] ;  /* 0x0000bc0616007980 */ /* 0x000364000c101900 */
.L_x_7027:
[----:B------:R-:W-:Y:S05]  /*0590*/  BSYNC B0 ;  /* 0x0000000000007941 */ /* 0x000fea0003800000 */
.L_x_7026:
[----:B-----5:R-:W-:Y:S02]  /*05a0*/  IADD3 R59, R75, R0, RZ ;  /* 0x000000004b3b7210 */ /* 0x020fe40007ffe0ff */
.L_x_7025:
[----:B------:R-:W-:Y:S05]  /*05b0*/  BSYNC B1 ;  /* 0x0000000000017941 */ /* 0x000fea0003800000 */
.L_x_7023:
[----:B------:R-:W-:Y:S01]  /*05c0*/  IMAD.SHL.U32 R67, R213, 0x40, RZ ;  /* 0x00000040d5437824 */ /* 0x000fe200078e00ff */
[----:B------:R-:W-:Y:S01]  /*05d0*/  MOV R2, R212 ;  /* 0x000000d400027202 */ /* 0x000fe20000000f00 */
[----:B------:R-:W-:-:S03]  /*05e0*/  IMAD.MOV.U32 R3, RZ, RZ, 0x0 ;  /* 0x00000000ff037424 */ /* 0x000fc600078e00ff */
[----:B------:R-:W-:-:S13]  /*05f0*/  ISETP.GT.AND P0, PT, R214, R67, PT ;  /* 0x00000043d600720c */ /* 0x000fda0003f04270 */
[----:B------:R-:W-:Y:S05]  /*0600*/  @!P0 RET.REL.NODEC R2 `(_ZN5flash24flash_fwd_splitkv_kernelI23Flash_fwd_kernel_traitsILi192ELi64ELi64ELi4ELb0ELb0EN7cutlass10bfloat16_tE19Flash_kernel_traitsILi192ELi64ELi64ELi4ES3_EELb0ELb1ELb0ELb0ELb1ELb1ELb1ELb1EEEvNS_16Flash_fwd_paramsE) ;  /* 0xfffff9f002008950 */ /* 0x000fea0003c3ffff */
        /* <DEDUP_REMOVED lines=144> */
[----:B------:R-:W-:Y:S05]  /*0f10*/  @P6 RET.REL.NODEC R212 `(_ZN5flash24flash_fwd_splitkv_kernelI23Flash_fwd_kernel_traitsILi192ELi64ELi64ELi4ELb0ELb0EN7cutlass10bfloat16_tE19Flash_kernel_traitsILi192ELi64ELi64ELi4ES3_EELb0ELb1ELb0ELb0ELb1ELb1ELb1ELb1EEEvNS_16Flash_fwd_paramsE) ;  /* 0xfffff0e0d4006950 */ /* 0x000fea0003c3ffff */
[----:B-1----:R-:W-:Y:S02]  /*0f20*/  MOV R3, 0xff800000 ;  /* 0xff80000000037802 */ /* 0x002fe40000000f00 */
[----:B------:R-:W-:-:S03]  /*0f30*/  MOV R213, 0x0 ;  /* 0x0000000000d57802 */ /* 0x000fc60000000f00 */
[----:B------:R1:W-:Y:S01]  /*0f40*/  ST.E [R6.64+0xe0], R3 ;  /* 0x0000e00306007985 */ /* 0x0003e2000c101906 */
[----:B------:R-:W-:Y:S05]  /*0f50*/  RET.REL.NODEC R212 `(_ZN5flash24flash_fwd_splitkv_kernelI23Flash_fwd_kernel_traitsILi192ELi64ELi64ELi4ELb0ELb0EN7cutlass10bfloat16_tE19Flash_kernel_traitsILi192ELi64ELi64ELi4ES3_EELb0ELb1ELb0ELb0ELb1ELb1ELb1ELb1EEEvNS_16Flash_fwd_paramsE) ;  /* 0xfffff0a0d4007950 */ /* 0x000fea0003c3ffff */
.L_x_7028:
        /* <DEDUP_REMOVED lines=105> */
.L_x_7030:
        /* <DEDUP_REMOVED lines=79> */
.L_x_7031:
[----:B-1----:R-:W-:Y:S05]  /*1ae0*/  BSYNC B0 ;  /* 0x0000000000007941 */ /* 0x002fea0003800000 */
.L_x_7029:
        /* <DEDUP_REMOVED lines=244> */
.L_x_7080:
        /* <DEDUP_REMOVED lines=11> */
[----:B------:R-:W-:Y:S01]  /*2ae0*/  @P0 IADD3 R26, P1, R116, R112, RZ ;  /* 0x00000070741a0210 */ /* 0x000fe20007f3e0ff */
        /* <DEDUP_REMOVED lines=189> */
.L_x_7037:
[----:B------:R-:W-:Y:S05]  /*36c0*/  BSYNC B0 ;  /* 0x0000000000007941 */ /* 0x000fea0003800000 */
.L_x_7036:
        /* <DEDUP_REMOVED lines=158> */
.L_x_7039:
[----:B------:R-:W-:Y:S05]  /*40b0*/  BSYNC B0 ;  /* 0x0000000000007941 */ /* 0x000fea0003800000 */
.L_x_7038:
        /* <DEDUP_REMOVED lines=158> */
.L_x_7041:
[----:B------:R-:W-:Y:S05]  /*4aa0*/  BSYNC B0 ;  /* 0x0000000000007941 */ /* 0x000fea0003800000 */
.L_x_7040:
        /* <DEDUP_REMOVED lines=161> */
.L_x_7043:
[----:B------:R-:W-:Y:S05]  /*54c0*/  BSYNC B0 ;  /* 0x0000000000007941 */ /* 0x000fea0003800000 */
.L_x_7042:
[----:B------:R-:W2:Y:S02]  /*54d0*/  LD.E R3, [R22.64+0xd0] ;  /* 0x0000d00616037980 */ /* 0x000ea4000c101900 */
[----:B--2---:R-:W-:Y:S05]  /*54e0*/  IMAD.U32 R3, R3, -0x20, RZ ;  /* 0xffffffe003037824 */ /* 0x004fea00078e00ff */
[C---:B------:R-:W-:Y:S02]  /*54f0*/  LEA R20, P1, R3.reuse, R20, 0x1 ;  /* 0x0000001403147211 */ /* 0x040fe400078208ff */
[C---:B------:R-:W-:Y:S02]  /*5500*/  LEA R56, P0, R3.reuse, R56, 0x1 ;  /* 0x0000003803387211 */ /* 0x040fe400078008ff */
[C---:B------:R-:W-:Y:S02]  /*5510*/  LEA.HI.X.SX32 R21, R3.reuse, R21, 0x1, P1 ;  /* 0x0000001503157211 */ /* 0x040fe400008f0eff */
[----:B------:R-:W-:Y:S01]  /*5520*/  LEA.HI.X.SX32 R57, R3, R57, 0x1, P0 ;  /* 0x0000003903397211 */ /* 0x000fe200000f0eff */
[----:B------:R-:W-:-:S05]  /*5530*/  BRA `(.L_x_7044) ;  /* 0x0000488000007947 */ /* 0x000fca0003800000 */
.L_x_7035:
        /* <DEDUP_REMOVED lines=85> */
.L_x_7048:
[----:B------:R-:W-:Y:S05]  /*5a90*/  BSYNC B0 ;  /* 0x0000000000007941 */ /* 0x000fea0003800000 */
.L_x_7047:
        /* <DEDUP_REMOVED lines=83> */
.L_x_7050:
[----:B------:R-:W-:Y:S05]  /*5fd0*/  BSYNC B0 ;  /* 0x0000000000007941 */ /* 0x000fea0003800000 */
.L_x_7049:
        /* <DEDUP_REMOVED lines=83> */
.L_x_7052:
[----:B------:R-:W-:Y:S05]  /*6510*/  BSYNC B0 ;  /* 0x0000000000007941 */ /* 0x000fea0003800000 */
.L_x_7051:
[----:B-----5:R4:W-:Y:S02]  /*6520*/  ST.E.128 [R124.64+0x100], R44 ;  /* 0x0001002c7c007985 */ /* 0x0209e4000c101d06 */
.L_x_7046:
[----:B------:R-:W-:Y:S05]  /*6530*/  BSYNC B1 ;  /* 0x0000000000017941 */ /* 0x000fea0003800000 */
.L_x_7045:
        /* <DEDUP_REMOVED lines=93> */
.L_x_7056:
[----:B------:R-:W-:Y:S05]  /*6b10*/  BSYNC B0 ;  /* 0x0000000000007941 */ /* 0x000fea0003800000 */
.L_x_7055:
        /* <DEDUP_REMOVED lines=91> */
.L_x_7058:
[----:B------:R-:W-:Y:S05]  /*70d0*/  BSYNC B0 ;  /* 0x0000000000007941 */ /* 0x000fea0003800000 */
.L_x_7057:
        /* <DEDUP_REMOVED lines=91> */
.L_x_7060:
[----:B------:R-:W-:Y:S05]  /*7690*/  BSYNC B0 ;  /* 0x0000000000007941 */ /* 0x000fea0003800000 */
.L_x_7059:
[C---:B--2---:R-:W-:Y:S04]  /*76a0*/  LEA R2, P0, R88.reuse, R124, 0x1 ;  /* 0x0000007c58027211 */ /* 0x044fe800078008ff */
[----:B------:R-:W-:Y:S05]  /*76b0*/  LEA.HI.X R3, R88, R125, R89, 0x1, P0 ;  /* 0x0000007d58037211 */ /* 0x000fea00000f0c59 */
[----:B-----5:R2:W-:Y:S04]  /*76c0*/  ST.E.128 [R2.64], R48 ;  /* 0x0000003002007985 */ /* 0x0205e8000c101d06 */
.L_x_7054:
[----:B------:R-:W-:Y:S05]  /*76d0*/  BSYNC B1 ;  /* 0x0000000000017941 */ /* 0x000fea0003800000 */
.L_x_7053:
        /* <DEDUP_REMOVED lines=93> */
.L_x_7064:
[----:B------:R-:W-:Y:S05]  /*7cb0*/  BSYNC B0 ;  /* 0x0000000000007941 */ /* 0x000fea0003800000 */
.L_x_7063:
        /* <DEDUP_REMOVED lines=91> */
.L_x_7066:
[----:B------:R-:W-:Y:S05]  /*8270*/  BSYNC B0 ;  /* 0x0000000000007941 */ /* 0x000fea0003800000 */
.L_x_7065:
        /* <DEDUP_REMOVED lines=92> */
.L_x_7068:
[----:B------:R-:W-:Y:S05]  /*8840*/  BSYNC B0 ;  /* 0x0000000000007941 */ /* 0x000fea0003800000 */
.L_x_7067:
[C---:B---3--:R-:W-:Y:S04]  /*8850*/  LEA R2, P0, R84.reuse, R124, 0x1 ;  /* 0x0000007c54027211 */ /* 0x048fe800078008ff */
[----:B------:R-:W-:Y:S05]  /*8860*/  LEA.HI.X R3, R84, R125, R85, 0x1, P0 ;  /* 0x0000007d54037211 */ /* 0x000fea00000f0c55 */
[----:B-----5:R3:W-:Y:S04]  /*8870*/  ST.E.128 [R2.64], R8 ;  /* 0x0000000802007985 */ /* 0x0207e8000c101d06 */
.L_x_7062:
[----:B------:R-:W-:Y:S05]  /*8880*/  BSYNC B1 ;  /* 0x0000000000017941 */ /* 0x000fea0003800000 */
.L_x_7061:
        /* <DEDUP_REMOVED lines=95> */
.L_x_7072:
[----:B------:R-:W-:Y:S05]  /*8e80*/  BSYNC B0 ;  /* 0x0000000000007941 */ /* 0x000fea0003800000 */
.L_x_7071:
        /* <DEDUP_REMOVED lines=92> */
.L_x_7074:
[----:B------:R-:W-:Y:S05]  /*9450*/  BSYNC B0 ;  /* 0x0000000000007941 */ /* 0x000fea0003800000 */
.L_x_7073:
        /* <DEDUP_REMOVED lines=92> */
.L_x_7076:
[----:B------:R-:W-:Y:S05]  /*9a20*/  BSYNC B0 ;  /* 0x0000000000007941 */ /* 0x000fea0003800000 */
.L_x_7075:
[C---:B--2---:R-:W-:Y:S04]  /*9a30*/  LEA R2, P0, R81.reuse, R124, 0x1 ;  /* 0x0000007c51027211 */ /* 0x044fe800078008ff */
[----:B------:R-:W-:Y:S05]  /*9a40*/  LEA.HI.X R3, R81, R125, R80, 0x1, P0 ;  /* 0x0000007d51037211 */ /* 0x000fea00000f0c50 */
[----:B-----5:R2:W-:Y:S04]  /*9a50*/  ST.E.128 [R2.64], R8 ;  /* 0x0000000802007985 */ /* 0x0205e8000c101d06 */
.L_x_7070:
[----:B------:R-:W-:Y:S05]  /*9a60*/  BSYNC B1 ;  /* 0x0000000000017941 */ /* 0x000fea0003800000 */
.L_x_7069:
[----:B--23--:R-:W2:Y:S02]  /*9a70*/  LD.E R3, [R22.64+0xd0] ;  /* 0x0000d00616037980 */ /* 0x00cea4000c101900 */
[----:B--2---:R-:W-:Y:S05]  /*9a80*/  IMAD.U32 R3, R3, -0x20, RZ ;  /* 0xffffffe003037824 */ /* 0x004fea00078e00ff */
[C---:B------:R-:W-:Y:S02]  /*9a90*/  LEA R122, P1, R3.reuse, R122, 0x1 ;  /* 0x0000007a037a7211 */ /* 0x040fe400078208ff */
[C---:B------:R-:W-:Y:S02]  /*9aa0*/  LEA R120, P0, R3.reuse, R120, 0x1 ;  /* 0x0000007803787211 */ /* 0x040fe400078008ff */
[C---:B------:R-:W-:Y:S02]  /*9ab0*/  LEA.HI.X.SX32 R123, R3.reuse, R123, 0x1, P1 ;  /* 0x0000007b037b7211 */ /* 0x040fe400008f0eff */
[----:B------:R-:W-:Y:S01]  /*9ac0*/  LEA.HI.X.SX32 R121, R3, R121, 0x1, P0 ;  /* 0x0000007903797211 */ /* 0x000fe200000f0eff */
[----:B------:R-:W-:-:S05]  /*9ad0*/  BRA `(.L_x_7044) ;  /* 0x000002e000007947 */ /* 0x000fca0003800000 */
.L_x_7034:
        /* <DEDUP_REMOVED lines=46> */
.L_x_7044:
[----:B------:R-:W-:Y:S05]  /*9dc0*/  BSYNC B2 ;  /* 0x0000000000027941 */ /* 0x000fea0003800000 */
.L_x_7033:
        /* <DEDUP_REMOVED lines=88> */
.L_x_7078:
        /* <DEDUP_REMOVED lines=10> */
.L_x_7079:
[----:B------:R-:W-:Y:S05]  /*a3f0*/  BSYNC B0 ;  /* 0x0000000000007941 */ /* 0x000fea0003800000 */
.L_x_7077:
[----:B------:R-:W-:Y:S04]  /*a400*/  IADD3 R13, R13, -0x1, RZ ;  /* 0xffffffff0d0d7810 */ /* 0x000fe80007ffe0ff */
[----:B------:R-:W-:Y:S11]  /*a410*/  ISETP.GT.AND P0, PT, R13, R94, PT ;  /* 0x0000005e0d00720c */ /* 0x000ff60003f04270 */
[----:B------:R-:W-:Y:S02]  /*a420*/  @!UPT UIADD3 URZ, URZ, URZ, URZ ;  /* 0x0000003f3f3ff290 */ /* 0x000fe4000fffe03f */
[----:B------:R-:W-:-:S05]  /*a430*/  @P0 BRA `(.L_x_7080) ;  /* 0xffff85f000000947 */ /* 0x000fca000383ffff */
.L_x_7032:
        /* <DEDUP_REMOVED lines=103> */
.L_x_7087:
[----:B------:R-:W-:Y:S05]  /*aab0*/  BSYNC B0 ;  /* 0x0000000000007941 */ /* 0x000fea0003800000 */
.L_x_7086:
        /* <DEDUP_REMOVED lines=44> */
.L_x_7089:
[----:B------:R-:W-:Y:S05]  /*ad80*/  BSYNC B0 ;  /* 0x0000000000007941 */ /* 0x000fea0003800000 */
.L_x_7088:
        /* <DEDUP_REMOVED lines=45> */
.L_x_7091:
[----:B------:R-:W-:Y:S05]  /*b060*/  BSYNC B0 ;  /* 0x0000000000007941 */ /* 0x000fea0003800000 */
.L_x_7090:
[----:B-----5:R2:W-:Y:S02]  /*b070*/  STS.128 [R221+0x4000], R8 ;  /* 0x00400008dd007388 */ /* 0x0205e40000000c00 */
.L_x_7085:
[----:B------:R-:W-:Y:S05]  /*b080*/  BSYNC B1 ;  /* 0x0000000000017941 */ /* 0x000fea0003800000 */
.L_x_7084:
        /* <DEDUP_REMOVED lines=56> */
.L_x_7095:
[----:B------:R-:W-:Y:S05]  /*b410*/  BSYNC B0 ;  /* 0x0000000000007941 */ /* 0x000fea0003800000 */
.L_x_7094:
        /* <DEDUP_REMOVED lines=44> */
.L_x_7097:
[----:B------:R-:W-:Y:S05]  /*b6e0*/  BSYNC B0 ;  /* 0x0000000000007941 */ /* 0x000fea0003800000 */
.L_x_7096:
        /* <DEDUP_REMOVED lines=44> */
.L_x_7099:
[----:B------:R-:W-:Y:S05]  /*b9b0*/  BSYNC B0 ;  /* 0x0000000000007941 */ /* 0x000fea0003800000 */
.L_x_7098:
[----:B-----5:R1:W-:Y:S02]  /*b9c0*/  STS.128 [R221+0x4800], R44 ;  /* 0x0048002cdd007388 */ /* 0x0203e40000000c00 */
.L_x_7093:
[----:B------:R-:W-:Y:S05]  /*b9d0*/  BSYNC B1 ;  /* 0x0000000000017941 */ /* 0x000fea0003800000 */
.L_x_7092:
        /* <DEDUP_REMOVED lines=56> */
.L_x_7103:
[----:B---3--:R-:W-:Y:S05]  /*bd60*/  BSYNC B0 ;  /* 0x0000000000007941 */ /* 0x008fea0003800000 */
.L_x_7102:
        /* <DEDUP_REMOVED lines=45> */
.L_x_7105:
[----:B------:R-:W-:Y:S05]  /*c040*/  BSYNC B0 ;  /* 0x0000000000007941 */ /* 0x000fea0003800000 */
.L_x_7104:
        /* <DEDUP_REMOVED lines=44> */
.L_x_7107:
[----:B------:R-:W-:Y:S05]  /*c310*/  BSYNC B0 ;  /* 0x0000000000007941 */ /* 0x000fea0003800000 */
.L_x_7106:
[----:B-----5:R3:W-:Y:S02]  /*c320*/  STS.128 [R221+0x5000], R24 ;  /* 0x00500018dd007388 */ /* 0x0207e40000000c00 */
.L_x_7101:
[----:B------:R-:W-:Y:S05]  /*c330*/  BSYNC B1 ;  /* 0x0000000000017941 */ /* 0x000fea0003800000 */
.L_x_7100:
        /* <DEDUP_REMOVED lines=56> */
.L_x_7110:
[----:B--2---:R-:W-:Y:S05]  /*c6c0*/  BSYNC B0 ;  /* 0x0000000000007941 */ /* 0x004fea0003800000 */
.L_x_7109:
        /* <DEDUP_REMOVED lines=45> */
.L_x_7112:
[----:B------:R-:W-:Y:S05]  /*c9a0*/  BSYNC B0 ;  /* 0x0000000000007941 */ /* 0x000fea0003800000 */
.L_x_7111:
        /* <DEDUP_REMOVED lines=44> */
.L_x_7114:
[----:B------:R-:W-:Y:S05]  /*cc70*/  BSYNC B0 ;  /* 0x0000000000007941 */ /* 0x000fea0003800000 */
.L_x_7113:
[----:B-----5:R2:W-:Y:S01]  /*cc80*/  STS.128 [R221+0x5800], R36 ;  /* 0x00580024dd007388 */ /* 0x0205e20000000c00 */
[----:B------:R-:W-:Y:S05]  /*cc90*/  BRA `(.L_x_7108) ;  /* 0x000045f000007947 */ /* 0x000fea0003800000 */
.L_x_7083:
        /* <DEDUP_REMOVED lines=85> */
.L_x_7118:
[----:B------:R-:W-:Y:S05]  /*d1f0*/  BSYNC B0 ;  /* 0x0000000000007941 */ /* 0x000fea0003800000 */
.L_x_7117:
        /* <DEDUP_REMOVED lines=85> */
.L_x_7120:
[----:B------:R-:W-:Y:S05]  /*d750*/  BSYNC B0 ;  /* 0x0000000000007941 */ /* 0x000fea0003800000 */
.L_x_7119:
        /* <DEDUP_REMOVED lines=85> */
.L_x_7122:
[----:B------:R-:W-:Y:S05]  /*dcb0*/  BSYNC B0 ;  /* 0x0000000000007941 */ /* 0x000fea0003800000 */
.L_x_7121:
[----:B-----5:R2:W-:Y:S02]  /*dcc0*/  STS.128 [R221+0x4000], R24 ;  /* 0x00400018dd007388 */ /* 0x0205e40000000c00 */
.L_x_7116:
[----:B------:R-:W-:Y:S05]  /*dcd0*/  BSYNC B1 ;  /* 0x0000000000017941 */ /* 0x000fea0003800000 */
.L_x_7115:
        /* <DEDUP_REMOVED lines=90> */
.L_x_7126:
[----:B------:R-:W-:Y:S05]  /*e280*/  BSYNC B0 ;  /* 0x0000000000007941 */ /* 0x000fea0003800000 */
.L_x_7125:
        /* <DEDUP_REMOVED lines=88> */
.L_x_7128:
[----:B------:R-:W-:Y:S05]  /*e810*/  BSYNC B0 ;  /* 0x0000000000007941 */ /* 0x000fea0003800000 */
.L_x_7127:
        /* <DEDUP_REMOVED lines=88> */
.L_x_7130:
[----:B------:R-:W-:Y:S05]  /*eda0*/  BSYNC B0 ;  /* 0x0000000000007941 */ /* 0x000fea0003800000 */
.L_x_7129:
[----:B-----5:R1:W-:Y:S02]  /*edb0*/  STS.128 [R221+0x4800], R4 ;  /* 0x00480004dd007388 */ /* 0x0203e40000000c00 */
.L_x_7124:
[----:B------:R-:W-:Y:S05]  /*edc0*/  BSYNC B1 ;  /* 0x0000000000017941 */ /* 0x000fea0003800000 */
.L_x_7123:
        /* <DEDUP_REMOVED lines=91> */
.L_x_7134:
[----:B------:R-:W-:Y:S05]  /*f380*/  BSYNC B0 ;  /* 0x0000000000007941 */ /* 0x000fea0003800000 */
.L_x_7133:
        /* <DEDUP_REMOVED lines=88> */
.L_x_7136:
[----:B------:R-:W-:Y:S05]  /*f910*/  BSYNC B0 ;  /* 0x0000000000007941 */ /* 0x000fea0003800000 */
.L_x_7135:
        /* <DEDUP_REMOVED lines=89> */
.L_x_7138:
[----:B------:R-:W-:Y:S05]  /*feb0*/  BSYNC B0 ;  /* 0x0000000000007941 */ /* 0x000fea0003800000 */
.L_x_7137:
[----:B-----5:R2:W-:Y:S02]  /*fec0*/  STS.128 [R221+0x5000], R8 ;  /* 0x00500008dd007388 */ /* 0x0205e40000000c00 */
.L_x_7132:
[----:B------:R-:W-:Y:S05]  /*fed0*/  BSYNC B1 ;  /* 0x0000000000017941 */ /* 0x000fea0003800000 */
.L_x_7131:
        /* <DEDUP_REMOVED lines=90> */
.L_x_7140:
[----:B------:R-:W-:Y:S05]  /*10480*/  BSYNC B0 ;  /* 0x0000000000007941 */ /* 0x000fea0003800000 */
.L_x_7139:
        /* <DEDUP_REMOVED lines=89> */
.L_x_7142:
[----:B------:R-:W-:Y:S05]  /*10a20*/  BSYNC B0 ;  /* 0x0000000000007941 */ /* 0x000fea0003800000 */
.L_x_7141:
        /* <DEDUP_REMOVED lines=91> */
.L_x_7144:
[----:B------:R-:W-:Y:S05]  /*10fe0*/  BSYNC B0 ;  /* 0x0000000000007941 */ /* 0x000fea0003800000 */
.L_x_7143:
[----:B-----5:R2:W-:Y:S01]  /*10ff0*/  STS.128 [R221+0x5800], R4 ;  /* 0x00580004dd007388 */ /* 0x0205e20000000c00 */
[----:B------:R-:W-:Y:S05]  /*11000*/  BRA `(.L_x_7108) ;  /* 0x0000028000007947 */ /* 0x000fea0003800000 */
.L_x_7082:
        /* <DEDUP_REMOVED lines=40> */
.L_x_7108:
[----:B------:R-:W-:Y:S05]  /*11290*/  BSYNC B2 ;  /* 0x0000000000027941 */ /* 0x000fea0003800000 */
.L_x_7081:
[----:B------:R-:W-:Y:S02]  /*112a0*/  IADD3 R223, R133, -0x1, RZ ;  /* 0xffffffff85df7810 */ /* 0x000fe40007ffe0ff */
[----:B-12---:R-:W-:-:S03]  /*112b0*/  LEA.HI R5, R70, R70, RZ, 0x1 ;  /* 0x0000004646057211 */ /* 0x006fc600078f08ff */
[----:B------:R-:W-:Y:S01]  /*112c0*/  IMAD.SHL.U32 R20, R223, 0x40, RZ ;  /* 0x00000040df147824 */ /* 0x000fe200078e00ff */
[----:B------:R-:W-:-:S03]  /*112d0*/  LOP3.LUT R5, R5, 0xfffffffe, RZ, 0xc0, !PT ;  /* 0xfffffffe05057812 */ /* 0x000fc600078ec0ff */
[----:B------:R-:W-:Y:S02]  /*112e0*/  IMAD.IADD R3, R59, 0x1, -R20 ;  /* 0x000000013b037824 */ /* 0x000fe400078e0a14 */
[----:B------:R-:W-:Y:S02]  /*112f0*/  IMAD.IADD R70, R70, 0x1, -R5 ;  /* 0x0000000146467824 */ /* 0x000fe400078e0a05 */
[----:B------:R-:W-:Y:S01]  /*11300*/  IMAD.SHL.U32 R5, R66, 0x40, RZ ;  /* 0x0000004042057824 */ /* 0x000fe200078e00ff */
[-C--:B------:R-:W-:Y:S02]  /*11310*/  ISETP.GE.AND P0, PT, R0, R3.reuse, PT ;  /* 0x000000030000720c */ /* 0x080fe40003f06270 */
[-C--:B------:R-:W-:Y:S02]  /*11320*/  ISETP.GE.AND P1, PT, R156, R3.reuse, PT ;  /* 0x000000039c00720c */ /* 0x080fe40003f26270 */
[-C--:B------:R-:W-:Y:S02]  /*11330*/  ISETP.GE.AND P5, PT, R2, R3.reuse, PT ;  /* 0x000000030200720c */ /* 0x080fe40003fa6270 */
[----:B------:R-:W-:-:S02]  /*11340*/  ISETP.GE.AND P3, PT, R0, R3, PT ;  /* 0x000000030000720c */ /* 0x000fc40003f66270 */
[----:B------:R-:W-:Y:S02]  /*11350*/  SHF.R.S32.HI R0, RZ, 0x1f, R73 ;  /* 0x0000001fff007819 */ /* 0x000fe40000011449 */
[----:B------:R-:W-:Y:S01]  /*11360*/  ISETP.GE.AND P2, PT, R2, R3, PT ;  /* 0x000000030200720c */ /* 0x000fe20003f46270 */
[----:B------:R-:W-:Y:S01]  /*11370*/  IMAD.SHL.U32 R2, R156, 0x8, RZ ;  /* 0x000000089c027824 */ /* 0x000fe200078e00ff */
[----:B------:R-:W-:Y:S02]  /*11380*/  LEA.HI R0, R0, R73, RZ, 0x3 ;  /* 0x0000004900007211 */ /* 0x000fe400078f18ff */
[C---:B---3--:R-:W-:Y:S01]  /*11390*/  @!P0 LEA R12, P4, R71.reuse, R208, 0x1 ;  /* 0x000000d0470c8211 */ /* 0x048fe200078808ff */
[----:B------:R-:W-:Y:S01]  /*113a0*/  @!P1 IMAD.MOV.U32 R209, RZ, RZ, R207 ;  /* 0x000000ffffd19224 */ /* 0x000fe200078e00cf */
[C---:B------:R-:W-:Y:S01]  /*113b0*/  LOP3.LUT R4, R0.reuse, 0xfffffff8, RZ, 0xc0, !PT ;  /* 0xfffffff800047812 */ /* 0x040fe200078ec0ff */
[----:B------:R-:W-:Y:S01]  /*113c0*/  IMAD.SHL.U32 R93, R0, 0x40, RZ ;  /* 0x00000040005d7824 */ /* 0x000fe200078e00ff */
[----:B------:R-:W-:-:S02]  /*113d0*/  @!P0 LEA.HI.X R13, R71, R207, R72, 0x1, P4 ;  /* 0x000000cf470d8211 */ /* 0x000fc400020f0c48 */
[CC--:B------:R-:W-:Y:S01]  /*113e0*/  ISETP.GE.AND P4, PT, R16.reuse, R3.reuse, PT ;  /* 0x000000031000720c */ /* 0x0c0fe20003f86270 */
[----:B------:R-:W-:Y:S01]  /*113f0*/  @!PT LDS RZ, [RZ] ;  /* 0x00000000fffff984 */ /* 0x000fe20000000800 */
[----:B------:R-:W-:Y:S01]  /*11400*/  @!PT LDS RZ, [RZ] ;  /* 0x00000000fffff984 */ /* 0x000fe20000000800 */
[----:B------:R-:W-:Y:S01]  /*11410*/  @!PT LDS RZ, [RZ] ;  /* 0x00000000fffff984 */ /* 0x000fe20000000800 */
[----:B------:R1:W-:Y:S01]  /*11420*/  @!P1 LDGSTS.E.BYPASS.LTC128B.128 [R221+0x6000], [R208.64] ;  /* 0x06000000d0dd9fae */ /* 0x0003e2000b901d46 */
[----:B------:R-:W-:Y:S01]  /*11430*/  LOP3.LUT R5, R5, 0x1c0, RZ, 0xc0, !PT ;  /* 0x000001c005057812 */ /* 0x000fe200078ec0ff */
[----:B------:R-:W-:Y:S01]  /*11440*/  IMAD.IADD R73, R73, 0x1, -R4 ;  /* 0x0000000149497824 */ /* 0x000fe200078e0a04 */
[----:B------:R-:W-:Y:S01]  /*11450*/  LOP3.LUT R93, R93, 0xfffffe00, RZ, 0xc0, !PT ;  /* 0xfffffe005d5d7812 */ /* 0x000fe200078ec0ff */
[----:B------:R1:W-:Y:S01]  /*11460*/  @!P1 LDGSTS.E.BYPASS.LTC128B.128 [R221+0x8000], [R208.64+0x80] ;  /* 0x08000080d0dd9fae */ /* 0x0003e2000b901d46 */
[----:B------:R-:W-:Y:S02]  /*11470*/  LOP3.LUT R2, R5, 0x8, R2, 0xf8, !PT ;  /* 0x0000000805027812 */ /* 0x000fe400078ef802 */
[----:B------:R-:W-:Y:S01]  /*11480*/  SHF.R.U32.HI R5, RZ, 0x3, R5 ;  /* 0x00000003ff057819 */ /* 0x000fe20000011605 */
[----:B------:R1:W-:Y:S01]  /*11490*/  @!P1 LDGSTS.E.BYPASS.LTC128B.128 [R221+0xa000], [R208.64+0x100] ;  /* 0x0a000100d0dd9fae */ /* 0x0003e2000b901d46 */
[----:B------:R-:W-:-:S02]  /*114a0*/  ISETP.GE.AND P1, PT, R16, R3, PT ;  /* 0x000000031000720c */ /* 0x000fc40003f26270 */
[----:B------:R-:W-:Y:S01]  /*114b0*/  LOP3.LUT R5, R2, R5, RZ, 0x3c, !PT ;  /* 0x0000000502057212 */ /* 0x000fe200078e3cff */
[----:B------:R2:W-:Y:S01]  /*114c0*/  @!P0 LDGSTS.E.BYPASS.LTC128B.128 [R221+0x6800], [R12.64] ;  /* 0x068000000cdd8fae */ /* 0x0005e2000b901d46 */
[----:B------:R-:W-:Y:S02]  /*114d0*/  @!P4 IMAD R6, R137, 0x60, RZ ;  /* 0x000000608906c824 */ /* 0x000fe400078e02ff */
[----:B------:R-:W-:Y:S01]  /*114e0*/  IMAD.SHL.U32 R2, R70, 0x8, RZ ;  /* 0x0000000846027824 */ /* 0x000fe200078e00ff */
[----:B------:R2:W-:Y:S01]  /*114f0*/  @!P0 LDGSTS.E.BYPASS.LTC128B.128 [R221+0x8800], [R12.64+0x80] ;  /* 0x088000800cdd8fae */ /* 0x0005e2000b901d46 */
[----:B------:R-:W-:Y:S02]  /*11500*/  IMAD R201, R64, 0x400, R93 ;  /* 0x0000040040c97824 */ /* 0x000fe400078e025d */
[----:B------:R-:W-:Y:S01]  /*11510*/  IMAD R200, R70, 0x200, R5 ;  /* 0x0000020046c87824 */ /* 0x000fe200078e0205 */
[----:B------:R2:W-:Y:S01]  /*11520*/  @!P0 LDGSTS.E.BYPASS.LTC128B.128 [R221+0xa800], [R12.64+0x100] ;  /* 0x0a8001000cdd8fae */ /* 0x0005e2000b901d46 */
[----:B------:R-:W-:Y:S01]  /*11530*/  @!P5 LEA R10, P0, R136, R208, 0x6 ;  /* 0x000000d0880ad211 */ /* 0x000fe200078030ff */
[----:B------:R-:W-:-:S03]  /*11540*/  @!P1 IMAD R4, R139, 0x60, RZ ;  /* 0x000000608b049824 */ /* 0x000fc600078e02ff */
[----:B------:R-:W-:Y:S02]  /*11550*/  @!P5 LEA.HI.X R11, R136, R207, R137, 0x6, P0 ;  /* 0x000000cf880bd211 */ /* 0x000fe400000f3489 */
[----:B------:R-:W-:Y:S01]  /*11560*/  ISETP.GE.AND P0, PT, R156, R3, PT ;  /* 0x000000039c00720c */ /* 0x000fe20003f06270 */
[----:B------:R-:W-:Y:S02]  /*11570*/  IMAD.SHL.U32 R3, R73, 0x40, RZ ;  /* 0x0000004049037824 */ /* 0x000fe400078e00ff */
[----:B------:R3:W-:Y:S03]  /*11580*/  @!P5 LDGSTS.E.BYPASS.LTC128B.128 [R221+0x7000], [R10.64] ;  /* 0x070000000adddfae */ /* 0x0007e6000b901d46 */
[----:B------:R-:W-:Y:S01]  /*11590*/  LOP3.LUT R3, R3, 0x1c0, RZ, 0xc0, !PT ;  /* 0x000001c003037812 */ /* 0x000fe200078ec0ff */
[----:B------:R3:W-:Y:S01]  /*115a0*/  @!P5 LDGSTS.E.BYPASS.LTC128B.128 [R221+0x9000], [R10.64+0x80] ;  /* 0x090000800adddfae */ /* 0x0007e2000b901d46 */
[----:B-1----:R-:W-:-:S02]  /*115b0*/  @!P4 IMAD.MOV.U32 R209, RZ, RZ, R207 ;  /* 0x000000ffffd1c224 */ /* 0x002fc400078e00cf */
[----:B------:R-:W-:Y:S01]  /*115c0*/  LOP3.LUT R2, R3, 0x8, R2, 0xf8, !PT ;  /* 0x0000000803027812 */ /* 0x000fe200078ef802 */
[----:B------:R3:W-:Y:S01]  /*115d0*/  @!P5 LDGSTS.E.BYPASS.LTC128B.128 [R221+0xb000], [R10.64+0x100] ;  /* 0x0b0001000adddfae */ /* 0x0007e2000b901d46 */
[----:B------:R-:W-:Y:S01]  /*115e0*/  @!P4 IMAD.WIDE.U32 R8, R136, 0x60, R208 ;  /* 0x000000608808c825 */ /* 0x000fe200078e00d0 */
[----:B------:R-:W-:-:S04]  /*115f0*/  SHF.R.U32.HI R3, RZ, 0x3, R3 ;  /* 0x00000003ff037819 */ /* 0x000fc80000011603 */
[----:B------:R-:W-:Y:S01]  /*11600*/  LOP3.LUT R92, R2, R3, RZ, 0x3c, !PT ;  /* 0x00000003025c7212 */ /* 0x000fe200078e3cff */
[----:B--2---:R-:W-:Y:S02]  /*11610*/  @!P4 IMAD.IADD R13, R6, 0x1, R9 ;  /* 0x00000001060dc824 */ /* 0x004fe400078e0209 */
[----:B------:R-:W-:Y:S02]  /*11620*/  @!P4 IMAD.MOV.U32 R12, RZ, RZ, R8 ;  /* 0x000000ffff0cc224 */ /* 0x000fe400078e0008 */
[----:B------:R-:W-:-:S03]  /*11630*/  @!P1 IMAD.WIDE.U32 R8, R138, 0x60, R210 ;  /* 0x000000608a089825 */ /* 0x000fc600078e00d2 */
[----:B------:R1:W-:Y:S01]  /*11640*/  @!P4 LDGSTS.E.BYPASS.LTC128B.128 [R221+0x7800], [R12.64] ;  /* 0x078000000cddcfae */ /* 0x0003e2000b901d46 */
[----:B------:R-:W-:Y:S02]  /*11650*/  @!P1 IMAD.IADD R5, R4, 0x1, R9 ;  /* 0x0000000104059824 */ /* 0x000fe400078e0209 */
[----:B------:R-:W-:Y:S01]  /*11660*/  IMAD.IADD R201, R92, 0x1, R201 ;  /* 0x000000015cc97824 */ /* 0x000fe200078e02c9 */
[----:B------:R1:W-:Y:S01]  /*11670*/  @!P4 LDGSTS.E.BYPASS.LTC128B.128 [R221+0x9800], [R12.64+0x80] ;  /* 0x098000800cddcfae */ /* 0x0003e2000b901d46 */
[----:B------:R-:W-:-:S03]  /*11680*/  @!P1 IMAD.MOV.U32 R4, RZ, RZ, R8 ;  /* 0x000000ffff049224 */ /* 0x000fc600078e0008 */
[----:B------:R1:W-:Y:S01]  /*11690*/  @!P4 LDGSTS.E.BYPASS.LTC128B.128 [R221+0xb800], [R12.64+0x100] ;  /* 0x0b8001000cddcfae */ /* 0x0003e2000b901d46 */
[----:B------:R-:W-:-:S03]  /*116a0*/  @!P3 LEA R6, P4, R68, R210, 0x1 ;  /* 0x000000d24406b211 */ /* 0x000fc600078808ff */
[----:B------:R-:W0:Y:S01]  /*116b0*/  LDGDEPBAR ;  /* 0x00000000000079af */ /* 0x000e220000000000 */
[-C--:B------:R-:W-:Y:S02]  /*116c0*/  @!P3 LEA.HI.X R7, R68, R211.reuse, R69, 0x1, P4 ;  /* 0x000000d34407b211 */ /* 0x080fe400020f0c45 */
[C---:B------:R-:W-:Y:S01]  /*116d0*/  @!P2 LEA R2, P4, R138.reuse, R210, 0x6 ;  /* 0x000000d28a02a211 */ /* 0x040fe200078830ff */
[----:B------:R-:W2:Y:S04]  /*116e0*/  LD.E R57, [R22.64+0x184] ;  /* 0x0001840616397980 */ /* 0x000ea8000c101900 */
[----:B------:R-:W5:Y:S01]  /*116f0*/  LD.E R56, [R22.64+0x188] ;  /* 0x0001880616387980 */ /* 0x000f62000c101900 */
[----:B------:R-:W-:Y:S01]  /*11700*/  @!P2 LEA.HI.X R3, R138, R211, R139, 0x6, P4 ;  /* 0x000000d38a03a211 */ /* 0x000fe200020f348b */
[----:B------:R-:W-:-:S02]  /*11710*/  IMAD.SHL.U32 R200, R200, 0x2, RZ ;  /* 0x00000002c8c87824 */ /* 0x000fc400078e00ff */
[----:B------:R-:W-:Y:S02]  /*11720*/  IMAD.SHL.U32 R201, R201, 0x2, RZ ;  /* 0x00000002c9c97824 */ /* 0x000fe400078e00ff */
[----:B------:R-:W-:Y:S01]  /*11730*/  IMAD.MOV.U32 R0, RZ, RZ, 0x20 ;  /* 0x00000020ff007424 */ /* 0x000fe200078e00ff */
[----:B------:R-:W-:Y:S01]  /*11740*/  IADD3 R198, R200, 0x6020, RZ ;  /* 0x00006020c8c67810 */ /* 0x000fe20007ffe0ff */
        /* <DEDUP_REMOVED lines=39> */
[----:B-1----:R-:W-:-:S02]  /*119c0*/  IMAD.MOV.U32 R2, RZ, RZ, 0x10 ;  /* 0x00000010ff027424 */ /* 0x002fc400078e00ff */
[----:B------:R-:W-:Y:S01]  /*119d0*/  LDSM.16.M88.4 R16, [R201] ;  /* 0x00000000c910783b */ /* 0x000fe20000000200 */
[----:B------:R-:W-:Y:S02]  /*119e0*/  IADD3 R3, R200, 0x6000, RZ ;  /* 0x00006000c8037810 */ /* 0x000fe40007ffe0ff */
[----:B------:R-:W-:Y:S01]  /*119f0*/  SEL R0, R0, 0xffffffe0, !P2 ;  /* 0xffffffe000007807 */ /* 0x000fe20005000000 */
[----:B------:R-:W1:Y:S01]  /*11a00*/  LDSM.16.M88.4 R24, [R200+0x6000] ;  /* 0x00600000c818783b */ /* 0x000e620000000200 */
[----:B------:R-:W-:Y:S02]  /*11a10*/  SEL R2, R2, 0xfffffff0, !P1 ;  /* 0xfffffff002027807 */ /* 0x000fe40004800000 */
[----:B------:R-:W-:Y:S01]  /*11a20*/  R2P PR, R66, 0x6 ;  /* 0x0000000642007804 */ /* 0x000fe20000000000 */
[----:B------:R-:W4:Y:S01]  /*11a30*/  LDSM.16.M88.4 R60, [R200+0x6800] ;  /* 0x00680000c83c783b */ /* 0x000f220000000200 */
[--C-:B------:R-:W-:Y:S02]  /*11a40*/  IMAD R197, R0, 0x2, R201.reuse ;  /* 0x0000000200c57824 */ /* 0x100fe400078e02c9 */
[----:B------:R-:W-:Y:S01]  /*11a50*/  IMAD R199, R2, 0x2, R201 ;  /* 0x0000000202c77824 */ /* 0x000fe200078e02c9 */
[----:B------:R-:W4:Y:S04]  /*11a60*/  LDSM.16.M88.4 R48, [R200+0x7000] ;  /* 0x00700000c830783b */ /* 0x000f280000000200 */
[----:B------:R-:W4:Y:S04]  /*11a70*/  LDSM.16.M88.4 R40, [R200+0x7800] ;  /* 0x00780000c828783b */ /* 0x000f280000000200 */
[----:B------:R-:W-:Y:S01]  /*11a80*/  @P1 IADD3 R198, R3, -0x20, RZ ;  /* 0xffffffe003c61810 */ /* 0x000fe20007ffe0ff */
[----:B------:R-:W-:Y:S01]  /*11a90*/  LDSM.16.M88.4 R32, [R199] ;  /* 0x00000000c720783b */ /* 0x000fe20000000200 */
[----:B------:R-:W-:-:S03]  /*11aa0*/  IMAD.MOV.U32 R3, RZ, RZ, 0x40 ;  /* 0x00000040ff037424 */ /* 0x000fc600078e00ff */
[----:B----4-:R-:W4:Y:S02]  /*11ab0*/  LDSM.16.M88.4 R28, [R198] ;  /* 0x00000000c61c783b */ /* 0x010f240000000200 */
[----:B------:R-:W-:Y:S02]  /*11ac0*/  SEL R3, R3, 0xffffffc0, !P2 ;  /* 0xffffffc003037807 */ /* 0x000fe40005000000 */
[----:B------:R-:W4:Y:S03]  /*11ad0*/  LDSM.16.M88.4 R12, [R198+0x800] ;  /* 0x00080000c60c783b */ /* 0x000f260000000200 */
[----:B------:R-:W-:Y:S01]  /*11ae0*/  IMAD.IADD R195, R200, 0x1, R3 ;  /* 0x00000001c8c37824 */ /* 0x000fe200078e0203 */
[----:B------:R-:W2:Y:S04]  /*11af0*/  LD.E R21, [R22.64+0x18c] ;  /* 0x00018c0616157980 */ /* 0x000ea8000c101900 */
[----:B---3--:R-:W3:Y:S04]  /*11b00*/  LDSM.16.M88.4 R8, [R198+0x1000] ;  /* 0x00100000c608783b */ /* 0x008ee80000000200 */
[----:B------:R-:W3:Y:S01]  /*11b10*/  LDSM.16.M88.4 R36, [R198+0x1800] ;  /* 0x00180000c624783b */ /* 0x000ee20000000200 */
[C---:B-1----:R-:W-:Y:S03]  /*11b20*/  HMMA.16816.F32.BF16 R4, R16.reuse, R24, RZ ;  /* 0x000000181004723c */ /* 0x042fe600000418ff */
[----:B------:R-:W-:Y:S04]  /*11b30*/  LDSM.16.M88.4 R76, [R195+0x6000] ;  /* 0x00600000c34c783b */ /* 0x000fe80000000200 */
[----:B------:R-:W-:Y:S01]  /*11b40*/  LDSM.16.M88.4 R72, [R195+0x6800] ;  /* 0x00680000c348783b */ /* 0x000fe20000000200 */
[----:B------:R-:W-:Y:S01]  /*11b50*/  HMMA.16816.F32.BF16 R68, R16, R60, RZ ;  /* 0x0000003c1044723c */ /* 0x000fe200000418ff */
[----:B------:R-:W-:-:S02]  /*11b60*/  IMAD.SHL.U32 R134, R58, 0x2, RZ ;  /* 0x000000023a867824 */ /* 0x000fc400078e00ff */
[----:B------:R-:W-:Y:S04]  /*11b70*/  LDSM.16.M88.4 R88, [R195+0xa000] ;  /* 0x00a00000c358783b */ /* 0x000fe80000000200 */
[----:B------:R-:W0:Y:S01]  /*11b80*/  LDGDEPBAR ;  /* 0x00000000000079af */ /* 0x000e220000000000 */
[C---:B------:R-:W-:Y:S08]  /*11b90*/  HMMA.16816.F32.BF16 R24, R16.reuse, R26, RZ ;  /* 0x0000001a1018723c */ /* 0x040ff000000418ff */
[C---:B------:R-:W-:Y:S08]  /*11ba0*/  HMMA.16816.F32.BF16 R60, R16.reuse, R62, RZ ;  /* 0x0000003e103c723c */ /* 0x040ff000000418ff */
[C---:B------:R-:W-:Y:S08]  /*11bb0*/  HMMA.16816.F32.BF16 R52, R16.reuse, R48, RZ ;  /* 0x000000301034723c */ /* 0x040ff000000418ff */
[C---:B------:R-:W-:Y:S08]  /*11bc0*/  HMMA.16816.F32.BF16 R48, R16.reuse, R50, RZ ;  /* 0x000000321030723c */ /* 0x040ff000000418ff */
[C---:B------:R-:W-:Y:S08]  /*11bd0*/  HMMA.16816.F32.BF16 R44, R16.reuse, R40, RZ ;  /* 0x00000028102c723c */ /* 0x040ff000000418ff */
[----:B------:R-:W-:Y:S01]  /*11be0*/  HMMA.16816.F32.BF16 R16, R16, R42, RZ ;  /* 0x0000002a1010723c */ /* 0x000fe200000418ff */
[----:B------:R-:W1:Y:S07]  /*11bf0*/  LDSM.16.M88.4 R40, [R197] ;  /* 0x00000000c528783b */ /* 0x000e6e0000000200 */
[C---:B----4-:R-:W-:Y:S08]  /*11c00*/  HMMA.16816.F32.BF16 R4, R32.reuse, R28, R4 ;  /* 0x0000001c2004723c */ /* 0x050ff00000041804 */
[C---:B------:R-:W-:Y:S01]  /*11c10*/  HMMA.16816.F32.BF16 R24, R32.reuse, R30, R24 ;  /* 0x0000001e2018723c */ /* 0x040fe20000041818 */
[----:B------:R-:W-:Y:S07]  /*11c20*/  LDSM.16.M88.4 R28, [R195+0x7800] ;  /* 0x00780000c31c783b */ /* 0x000fee0000000200 */
[C---:B------:R-:W-:Y:S08]  /*11c30*/  HMMA.16816.F32.BF16 R68, R32.reuse, R12, R68 ;  /* 0x0000000c2044723c */ /* 0x040ff00000041844 */
[----:B------:R-:W-:Y:S01]  /*11c40*/  HMMA.16816.F32.BF16 R60, R32, R14, R60 ;  /* 0x0000000e203c723c */ /* 0x000fe2000004183c */
[----:B------:R-:W4:Y:S01]  /*11c50*/  LDSM.16.M88.4 R12, [R195+0x7000] ;  /* 0x00700000c30c783b */ /* 0x000f220000000200 */
[----:B------:R-:W-:-:S02]  /*11c60*/  IMAD R196, R0, 0x2, R199 ;  /* 0x0000000200c47824 */ /* 0x000fc400078e02c7 */
[----:B------:R-:W-:-:S04]  /*11c70*/  IMAD.IADD R191, R3, 0x1, R198 ;  /* 0x0000000103bf7824 */ /* 0x000fc800078e02c6 */
[C---:B---3--:R-:W-:Y:S01]  /*11c80*/  HMMA.16816.F32.BF16 R52, R32.reuse, R8, R52 ;  /* 0x000000082034723c */ /* 0x048fe20000041834 */
[----:B------:R-:W-:Y:S04]  /*11c90*/  LDSM.16.M88.4 R84, [R191] ;  /* 0x00000000bf54783b */ /* 0x000fe80000000200 */
[----:B------:R-:W-:Y:S03]  /*11ca0*/  LDSM.16.M88.4 R80, [R191+0x1800] ;  /* 0x00180000bf50783b */ /* 0x000fe60000000200 */
[C---:B------:R-:W-:Y:S01]  /*11cb0*/  HMMA.16816.F32.BF16 R48, R32.reuse, R10, R48 ;  /* 0x0000000a2030723c */ /* 0x040fe20000041830 */
[----:B------:R-:W3:Y:S07]  /*11cc0*/  LDSM.16.M88.4 R8, [R196] ;  /* 0x00000000c408783b */ /* 0x000eee0000000200 */
[C---:B------:R-:W-:Y:S08]  /*11cd0*/  HMMA.16816.F32.BF16 R44, R32.reuse, R36, R44 ;  /* 0x00000024202c723c */ /* 0x040ff0000004182c */
[----:B------:R-:W-:Y:S01]  /*11ce0*/  HMMA.16816.F32.BF16 R16, R32, R38, R16 ;  /* 0x000000262010723c */ /* 0x000fe20000041810 */
[----:B------:R-:W3:Y:S04]  /*11cf0*/  LDSM.16.M88.4 R36, [R191+0x800] ;  /* 0x00080000bf24783b */ /* 0x000ee80000000200 */
[----:B------:R-:W3:Y:S03]  /*11d00*/  LDSM.16.M88.4 R32, [R191+0x1000] ;  /* 0x00100000bf20783b */ /* 0x000ee60000000200 */
        /* <DEDUP_REMOVED lines=19> */
[C---:B------:R-:W-:Y:S08]  /*11e40*/  HMMA.16816.F32.BF16 R52, R8.reuse, R32, R52 ;  /* 0x000000200834723c */ /* 0x040ff00000041834 */
[C---:B------:R-:W-:Y:S01]  /*11e50*/  HMMA.16816.F32.BF16 R48, R8.reuse, R34, R48 ;  /* 0x000000220830723c */ /* 0x040fe20000041830 */
[----:B------:R-:W3:Y:S07]  /*11e60*/  LDSM.16.M88.4 R32, [R199+0x2000] ;  /* 0x00200000c720783b */ /* 0x000eee0000000200 */
[C---:B------:R-:W-:Y:S08]  /*11e70*/  HMMA.16816.F32.BF16 R44, R8.reuse, R80, R44 ;  /* 0x00000050082c723c */ /* 0x040ff0000004182c */
[----:B------:R-:W-:Y:S01]  /*11e80*/  HMMA.16816.F32.BF16 R40, R8, R82, R40 ;  /* 0x000000520828723c */ /* 0x000fe20000041828 */
[----:B------:R-:W2:Y:S04]  /*11e90*/  LDSM.16.M88.4 R8, [R198+0x2800] ;  /* 0x00280000c608783b */ /* 0x000ea80000000200 */
        /* <DEDUP_REMOVED lines=9> */
[----:B------:R-:W-:Y:S07]  /*11f30*/  LDSM.16.M88.4 R28, [R197+0x2000] ;  /* 0x00200000c51c783b */ /* 0x000fee0000000200 */
[C---:B------:R-:W-:Y:S08]  /*11f40*/  HMMA.16816.F32.BF16 R44, R12.reuse, R16, R44 ;  /* 0x000000100c2c723c */ /* 0x040ff0000004182c */
[----:B------:R-:W-:Y:S01]  /*11f50*/  HMMA.16816.F32.BF16 R40, R12, R18, R40 ;  /* 0x000000120c28723c */ /* 0x000fe20000041828 */
[----:B------:R-:W1:Y:S04]  /*11f60*/  LDSM.16.M88.4 R16, [R195+0x8000] ;  /* 0x00800000c310783b */ /* 0x000e680000000200 */
[----:B------:R-:W4:Y:S03]  /*11f70*/  LDSM.16.M88.4 R12, [R195+0x8800] ;  /* 0x00880000c30c783b */ /* 0x000f260000000200 */
[C---:B---3--:R-:W-:Y:S08]  /*11f80*/  HMMA.16816.F32.BF16 R4, R32.reuse, R36, R4 ;  /* 0x000000242004723c */ /* 0x048ff00000041804 */
[C---:B------:R-:W-:Y:S01]  /*11f90*/  HMMA.16816.F32.BF16 R24, R32.reuse, R38, R24 ;  /* 0x000000262018723c */ /* 0x040fe20000041818 */
[----:B------:R-:W-:Y:S07]  /*11fa0*/  LDSM.16.M88.4 R36, [R195+0x9800] ;  /* 0x00980000c324783b */ /* 0x000fee0000000200 */
[C---:B--2---:R-:W-:Y:S08]  /*11fb0*/  HMMA.16816.F32.BF16 R68, R32.reuse, R8, R68 ;  /* 0x000000082044723c */ /* 0x044ff00000041844 */
        /* <DEDUP_REMOVED lines=24> */
[----:B------:R-:W2:Y:S03]  /*12140*/  LDSM.16.M88.4 R28, [R198+0x4000] ;  /* 0x00400000c61c783b */ /* 0x000ea60000000200 */
[C---:B-1----:R-:W-:Y:S08]  /*12150*/  HMMA.16816.F32.BF16 R4, R84.reuse, R32, R4 ;  /* 0x000000205404723c */ /* 0x042ff00000041804 */
[----:B------:R-:W-:Y:S01]  /*12160*/  HMMA.16816.F32.BF16 R24, R84, R34, R24 ;  /* 0x000000225418723c */ /* 0x000fe20000041818 */
[----:B------:R-:W-:Y:S07]  /*12170*/  LDSM.16.M88.4 R32, [R198+0x4800] ;  /* 0x00480000c620783b */ /* 0x000fee0000000200 */
[C---:B---3--:R-:W-:Y:S08]  /*12180*/  HMMA.16816.F32.BF16 R52, R8.reuse, R12, R52 ;  /* 0x0000000c0834723c */ /* 0x048ff00000041834 */
[C---:B------:R-:W-:Y:S01]  /*12190*/  HMMA.16816.F32.BF16 R48, R8.reuse, R14, R48 ;  /* 0x0000000e0830723c */ /* 0x040fe20000041830 */
[----:B------:R-:W1:Y:S07]  /*121a0*/  LDSM.16.M88.4 R12, [R197+0x4000] ;  /* 0x00400000c50c783b */ /* 0x000e6e0000000200 */
[C---:B------:R-:W-:Y:S08]  /*121b0*/  HMMA.16816.F32.BF16 R68, R8.reuse, R72, R68 ;  /* 0x000000480844723c */ /* 0x040ff00000041844 */
        /* <DEDUP_REMOVED lines=10> */
[----:B------:R-:W-:Y:S08]  /*12260*/  HMMA.16816.F32.BF16 R24, R12, R90, R24 ;  /* 0x0000005a0c18723c */ /* 0x000ff00000041818 */
[C---:B------:R-:W-:Y:S08]  /*12270*/  HMMA.16816.F32.BF16 R52, R84.reuse, R76, R52 ;  /* 0x0000004c5434723c */ /* 0x040ff00000041834 */
[C---:B------:R-:W-:Y:S01]  /*12280*/  HMMA.16816.F32.BF16 R76, R84.reuse, R78, R48 ;  /* 0x0000004e544c723c */ /* 0x040fe20000041830 */
[----:B------:R-:W-:Y:S07]  /*12290*/  LDSM.16.M88.4 R48, [R195+0xa800] ;  /* 0x00a80000c330783b */ /* 0x000fee0000000200 */
[C---:B---3--:R-:W-:Y:S08]  /*122a0*/  HMMA.16816.F32.BF16 R44, R84.reuse, R72, R44 ;  /* 0x00000048542c723c */ /* 0x048ff0000004182c */
[----:B------:R-:W-:Y:S01]  /*122b0*/  HMMA.16816.F32.BF16 R40, R84, R74, R40 ;  /* 0x0000004a5428723c */ /* 0x000fe20000041828 */
[----:B------:R-:W1:Y:S07]  /*122c0*/  LDSM.16.M88.4 R72, [R198+0x5800] ;  /* 0x00580000c648783b */ /* 0x000e6e0000000200 */
[C---:B--2---:R-:W-:Y:S08]  /*122d0*/  HMMA.16816.F32.BF16 R4, R8.reuse, R16, R4 ;  /* 0x000000100804723c */ /* 0x044ff00000041804 */
[----:B------:R-:W-:Y:S01]  /*122e0*/  HMMA.16816.F32.BF16 R24, R8, R18, R24 ;  /* 0x000000120818723c */ /* 0x000fe20000041818 */
[----:B------:R-:W2:Y:S07]  /*122f0*/  LDSM.16.M88.4 R16, [R195+0xb000] ;  /* 0x00b00000c310783b */ /* 0x000eae0000000200 */
[----:B------:R-:W-:Y:S08]  /*12300*/  HMMA.16816.F32.BF16 R68, R84, R80, R68 ;  /* 0x000000505444723c */ /* 0x000ff00000041844 */
[C---:B------:R-:W-:Y:S08]  /*12310*/  HMMA.16816.F32.BF16 R52, R36.reuse, R28, R52 ;  /* 0x0000001c2434723c */ /* 0x040ff00000041834 */
[----:B------:R-:W-:Y:S01]  /*12320*/  HMMA.16816.F32.BF16 R76, R36, R30, R76 ;  /* 0x0000001e244c723c */ /* 0x000fe2000004184c */
[----:B------:R-:W3:Y:S07]  /*12330*/  LDSM.16.M88.4 R28, [R195+0xb800] ;  /* 0x00b80000c31c783b */ /* 0x000eee0000000200 */
[----:B------:R-:W-:Y:S01]  /*12340*/  HMMA.16816.F32.BF16 R60, R84, R82, R60 ;  /* 0x00000052543c723c */ /* 0x000fe2000004183c */
[----:B------:R-:W-:Y:S01]  /*12350*/  FMUL.FTZ R3, R4, R21 ;  /* 0x0000001504037220 */ /* 0x000fe20000410000 */
[----:B------:R-:W-:-:S04]  /*12360*/  SHF.R.S32.HI R4, RZ, 0x1f, R65 ;  /* 0x0000001fff047819 */ /* 0x000fc80000011441 */
[----:B------:R-:W-:Y:S02]  /*12370*/  LEA.HI R65, R4, R65, RZ, 0x2 ;  /* 0x0000004104417211 */ /* 0x000fe400078f10ff */
[----:B-1----:R-:W-:Y:S02]  /*12380*/  HMMA.16816.F32.BF16 R44, R36, R72, R44 ;  /* 0x00000048242c723c */ /* 0x002fe4000004182c */
[----:B------:R-:W-:-:S06]  /*12390*/  SHF.R.S32.HI R65, RZ, 0x2, R65 ;  /* 0x00000002ff417819 */ /* 0x000fcc0000011441 */
[----:B------:R-:W-:Y:S01]  /*123a0*/  HMMA.16816.F32.BF16 R68, R36, R32, R68 ;  /* 0x000000202444723c */ /* 0x000fe20000041844 */
[----:B------:R-:W-:-:S07]  /*123b0*/  IMAD R64, R64, 0x10, R65 ;  /* 0x0000001040407824 */ /* 0x000fce00078e0241 */
[----:B------:R-:W-:Y:S01]  /*123c0*/  HMMA.16816.F32.BF16 R60, R36, R34, R60 ;  /* 0x00000022243c723c */ /* 0x000fe2000004183c */
[----:B------:R-:W1:Y:S01]  /*123d0*/  LDSM.16.M88.4 R32, [R191+0x4800] ;  /* 0x00480000bf20783b */ /* 0x000e620000000200 */
[----:B------:R-:W-:-:S06]  /*123e0*/  IMAD.IADD R67, R67, 0x1, R64 ;  /* 0x0000000143437824 */ /* 0x000fcc00078e0240 */
[----:B--2---:R-:W-:Y:S01]  /*123f0*/  HMMA.16816.F32.BF16 R52, R12, R16, R52 ;  /* 0x000000100c34723c */ /* 0x004fe20000041834 */
[----:B------:R-:W-:-:S06]  /*12400*/  IADD3 R220, -R57, R59, -R214 ;  /* 0x0000003b39dc7210 */ /* 0x000fcc0007ffe9d6 */
[----:B------:R-:W-:Y:S02]  /*12410*/  IADD3 R17, R59, 0x1, -R214 ;  /* 0x000000013b117810 */ /* 0x000fe40007ffe8d6 */
[----:B------:R-:W-:-:S03]  /*12420*/  LOP3.LUT R134, R134, 0x6, RZ, 0xc0, !PT ;  /* 0x0000000686867812 */ /* 0x000fc600078ec0ff */
[----:B-----5:R-:W-:Y:S01]  /*12430*/  IMAD.IADD R56, R56, 0x1, R17 ;  /* 0x0000000138387824 */ /* 0x020fe200078e0211 */
[C---:B------:R-:W-:Y:S01]  /*12440*/  IADD3 R17, R67.reuse, 0x8, RZ ;  /* 0x0000000843117810 */ /* 0x040fe20007ffe0ff */
[----:B---3--:R-:W-:Y:S01]  /*12450*/  HMMA.16816.F32.BF16 R44, R12, R28, R44 ;  /* 0x0000001c0c2c723c */ /* 0x008fe2000004182c */
[----:B------:R-:W-:-:S03]  /*12460*/  IMAD.IADD R224, R67, 0x1, R220 ;  /* 0x0000000143e07824 */ /* 0x000fc600078e02dc */
[----:B------:R-:W-:-:S03]  /*12470*/  IMAD.IADD R220, R220, 0x1, R17 ;  /* 0x00000001dcdc7824 */ /* 0x000fc600078e0211 */
[----:B------:R-:W-:Y:S01]  /*12480*/  IMAD.IADD R29, R20, 0x1, R134 ;  /* 0x00000001141d7824 */ /* 0x000fe200078e0286 */
[----:B------:R-:W-:Y:S01]  /*12490*/  HMMA.16816.F32.BF16 R40, R36, R74, R40 ;  /* 0x0000004a2428723c */ /* 0x000fe20000041828 */
[----:B------:R-:W-:Y:S01]  /*124a0*/  IMAD.IADD R222, R67, 0x1, R56 ;  /* 0x0000000143de7824 */ /* 0x000fe200078e0238 */
[----:B------:R-:W2:Y:S01]  /*124b0*/  LDSM.16.M88.4 R36, [R191+0x5000] ;  /* 0x00500000bf24783b */ /* 0x000ea20000000200 */
[----:B------:R-:W-:Y:S01]  /*124c0*/  IMAD.IADD R216, R56, 0x1, R17 ;  /* 0x0000000138d87824 */ /* 0x000fe200078e0211 */
[----:B------:R-:W-:Y:S02]  /*124d0*/  IADD3 R17, R29, 0x1, RZ ;  /* 0x000000011d117810 */ /* 0x000fe40007ffe0ff */
[----:B------:R-:W-:Y:S02]  /*124e0*/  IMNMX R224, RZ, R224, !PT ;  /* 0x000000e0ffe07217 */ /* 0x000fe40007800200 */
[----:B------:R-:W-:Y:S01]  /*124f0*/  HMMA.16816.F32.BF16 R76, R12, R18, R76 ;  /* 0x000000120c4c723c */ /* 0x000fe2000004184c */
[----:B------:R-:W-:-:S02]  /*12500*/  IMNMX R220, RZ, R220, !PT ;  /* 0x000000dcffdc7217 */ /* 0x000fc40007800200 */
[----:B------:R-:W-:-:S04]  /*12510*/  IMNMX R222, R222, R59, PT ;  /* 0x0000003bdede7217 */ /* 0x000fc80003800200 */
[----:B------:R-:W-:Y:S01]  /*12520*/  IADD3 R19, R29, 0x8, RZ ;  /* 0x000000081d137810 */ /* 0x000fe20007ffe0ff */
[C---:B------:R-:W-:Y:S01]  /*12530*/  HMMA.16816.F32.BF16 R68, R12.reuse, R48, R68 ;  /* 0x000000300c44723c */ /* 0x040fe20000041844 */
[----:B------:R-:W-:Y:S02]  /*12540*/  IMNMX R216, R216, R59, PT ;  /* 0x0000003bd8d87217 */ /* 0x000fe40003800200 */
[C---:B------:R-:W-:Y:S02]  /*12550*/  ISETP.GE.AND P4, PT, R17.reuse, R224, PT ;  /* 0x000000e01100720c */ /* 0x040fe40003f86270 */
[----:B------:R-:W-:Y:S02]  /*12560*/  ISETP.GE.AND P1, PT, R17, R220, PT ;  /* 0x000000dc1100720c */ /* 0x000fe40003f26270 */
[C---:B------:R-:W-:Y:S01]  /*12570*/  ISETP.GE.AND P0, PT, R19.reuse, R224, PT ;  /* 0x000000e01300720c */ /* 0x040fe20003f06270 */
[----:B------:R-:W-:Y:S01]  /*12580*/  HMMA.16816.F32.BF16 R60, R12, R50, R60 ;  /* 0x000000320c3c723c */ /* 0x000fe2000004183c */
[----:B------:R-:W-:-:S02]  /*12590*/  ISETP.GE.AND P6, PT, R19, R220, PT ;  /* 0x000000dc1300720c */ /* 0x000fc40003fc6270 */
[C---:B------:R-:W-:Y:S02]  /*125a0*/  ISETP.GE.OR P4, PT, R17.reuse, R222, !P4 ;  /* 0x000000de1100720c */ /* 0x040fe40006786670 */
[----:B------:R-:W-:Y:S02]  /*125b0*/  ISETP.GE.OR P1, PT, R17, R216, !P1 ;  /* 0x000000d81100720c */ /* 0x000fe40004f26670 */
[C---:B------:R-:W-:Y:S02]  /*125c0*/  ISETP.GE.OR P0, PT, R19.reuse, R222, !P0 ;  /* 0x000000de1300720c */ /* 0x040fe40004706670 */
[----:B------:R-:W-:Y:S02]  /*125d0*/  ISETP.GE.OR P6, PT, R19, R216, !P6 ;  /* 0x000000d81300720c */ /* 0x000fe400077c6670 */
[----:B------:R-:W3:Y:S05]  /*125e0*/  LDSM.16.M88.4 R16, [R191+0x5800] ;  /* 0x00580000bf10783b */ /* 0x000eea0000000200 */
[----:B-1----:R-:W-:Y:S01]  /*125f0*/  HMMA.16816.F32.BF16 R68, R8, R32, R68 ;  /* 0x000000200844723c */ /* 0x002fe20000041844 */
[----:B------:R-:W-:-:S02]  /*12600*/  FMUL.FTZ R5, R5, R21 ;  /* 0x0000001505057220 */ /* 0x000fc40000410000 */
[-C--:B------:R-:W-:Y:S02]  /*12610*/  FMUL.FTZ R6, R6, R21.reuse ;  /* 0x0000001506067220 */ /* 0x080fe40000410000 */
[----:B------:R-:W-:-:S03]  /*12620*/  FMUL.FTZ R7, R7, R21 ;  /* 0x0000001507077220 */ /* 0x000fc60000410000 */
[C---:B--2---:R-:W-:Y:S08]  /*12630*/  HMMA.16816.F32.BF16 R52, R8.reuse, R36, R52 ;  /* 0x000000240834723c */ /* 0x044ff00000041834 */
[----:B------:R-:W-:Y:S01]  /*12640*/  HMMA.16816.F32.BF16 R60, R8, R34, R60 ;  /* 0x00000022083c723c */ /* 0x000fe2000004183c */
[-C--:B------:R-:W-:Y:S01]  /*12650*/  FMUL.FTZ R24, R24, R21.reuse ;  /* 0x0000001518187220 */ /* 0x080fe20000410000 */
[----:B------:R-:W1:Y:S01]  /*12660*/  MUFU.TANH R5, R5 ;  /* 0x0000000500057308 */ /* 0x000e620000002400 */
[----:B------:R-:W-:-:S02]  /*12670*/  FMUL.FTZ R25, R25, R21 ;  /* 0x0000001519197220 */ /* 0x000fc40000410000 */
[----:B------:R-:W-:-:S03]  /*12680*/  FMUL.FTZ R26, R26, R21 ;  /* 0x000000151a1a7220 */ /* 0x000fc60000410000 */
[----:B------:R-:W-:Y:S02]  /*12690*/  HMMA.16816.F32.BF16 R40, R12, R30, R40 ;  /* 0x0000001e0c28723c */ /* 0x000fe40000041828 */
[----:B------:R-:W-:Y:S01]  /*126a0*/  MUFU.TANH R3, R3 ;  /* 0x0000000300037308 */ /* 0x000fe20000002400 */
[-C--:B------:R-:W-:Y:S02]  /*126b0*/  FMUL.FTZ R33, R68, R21.reuse ;  /* 0x0000001544217220 */ /* 0x080fe40000410000 */
[----:B------:R-:W-:Y:S01]  /*126c0*/  FMUL.FTZ R27, R27, R21 ;  /* 0x000000151b1b7220 */ /* 0x000fe20000410000 */
[----:B------:R-:W-:Y:S01]  /*126d0*/  IADD3 R51, R29, 0x9, RZ ;  /* 0x000000091d337810 */ /* 0x000fe20007ffe0ff */
[----:B------:R-:W-:-:S04]  /*126e0*/  DEPBAR.LE SB0, 0x0 ;  /* 0x000080000000791a */ /* 0x000fc80000000000 */
[----:B------:R-:W2:Y:S01]  /*126f0*/  MUFU.TANH R6, R6 ;  /* 0x0000000600067308 */ /* 0x000ea20000002400 */
[----:B---3--:R-:W-:Y:S01]  /*12700*/  HMMA.16816.F32.BF16 R44, R8, R16, R44 ;  /* 0x00000010082c723c */ /* 0x008fe2000004182c */
[----:B------:R-:W-:-:S06]  /*12710*/  FMUL.FTZ R34, R69, R21 ;  /* 0x0000001545227220 */ /* 0x000fcc0000410000 */
[----:B------:R-:W3:Y:S01]  /*12720*/  MUFU.TANH R7, R7 ;  /* 0x0000000700077308 */ /* 0x000ee20000002400 */
[-C--:B------:R-:W-:Y:S01]  /*12730*/  FMUL.FTZ R48, R70, R21.reuse ;  /* 0x0000001546307220 */ /* 0x080fe20000410000 */
[----:B------:R-:W-:Y:S01]  /*12740*/  ISETP.GE.AND P2, PT, R29, R220, PT ;  /* 0x000000dc1d00720c */ /* 0x000fe20003f46270 */
[----:B------:R-:W-:-:S05]  /*12750*/  FMUL.FTZ R37, R60, R21 ;  /* 0x000000153c257220 */ /* 0x000fca0000410000 */
[----:B------:R-:W4:Y:S01]  /*12760*/  MUFU.TANH R24, R24 ;  /* 0x0000001800187308 */ /* 0x000f220000002400 */
[----:B------:R-:W-:Y:S01]  /*12770*/  HMMA.16816.F32.BF16 R76, R8, R38, R76 ;  /* 0x00000026084c723c */ /* 0x000fe2000004184c */
[----:B------:R-:W-:-:S06]  /*12780*/  ISETP.GE.AND P5, PT, R29, R224, PT ;  /* 0x000000e01d00720c */ /* 0x000fcc0003fa6270 */
[----:B------:R-:W-:Y:S08]  /*12790*/  MUFU.TANH R25, R25 ;  /* 0x0000001900197308 */ /* 0x000ff00000002400 */
[----:B------:R-:W5:Y:S01]  /*127a0*/  MUFU.TANH R26, R26 ;  /* 0x0000001a001a7308 */ /* 0x000f620000002400 */
[----:B------:R-:W-:Y:S01]  /*127b0*/  ISETP.GE.AND P3, PT, R51, R224, PT ;  /* 0x000000e03300720c */ /* 0x000fe20003f66270 */
[----:B------:R-:W-:Y:S01]  /*127c0*/  FMUL.FTZ R35, R71, R21 ;  /* 0x0000001547237220 */ /* 0x000fe20000410000 */
[----:B------:R-:W-:-:S05]  /*127d0*/  ISETP.GE.OR P2, PT, R29, R216, !P2 ;  /* 0x000000d81d00720c */ /* 0x000fca0005746670 */
[----:B------:R-:W3:Y:S01]  /*127e0*/  MUFU.TANH R33, R33 ;  /* 0x0000002100217308 */ /* 0x000ee20000002400 */
[----:B------:R-:W-:Y:S01]  /*127f0*/  IADD3 R49, R29, 0x10, RZ ;  /* 0x000000101d317810 */ /* 0x000fe20007ffe0ff */
[----:B------:R-:W-:Y:S01]  /*12800*/  FMUL.FTZ R36, R61, R21 ;  /* 0x000000153d247220 */ /* 0x000fe20000410000 */
[----:B------:R-:W-:Y:S02]  /*12810*/  ISETP.GE.OR P5, PT, R29, R222, !P5 ;  /* 0x000000de1d00720c */ /* 0x000fe40006fa6670 */
[----:B-1----:R-:W-:-:S03]  /*12820*/  FSEL R32, R5, -INF , !P4 ;  /* 0xff80000005207808 */ /* 0x002fc60006000000 */
[----:B------:R-:W1:Y:S01]  /*12830*/  MUFU.TANH R27, R27 ;  /* 0x0000001b001b7308 */ /* 0x000e620000002400 */
[----:B------:R-:W-:Y:S01]  /*12840*/  IADD3 R5, R29, 0x11, RZ ;  /* 0x000000111d057810 */ /* 0x000fe20007ffe0ff */
[----:B------:R-:W-:Y:S01]  /*12850*/  FMUL.FTZ R62, R62, R21 ;  /* 0x000000153e3e7220 */ /* 0x000fe20000410000 */
[----:B--2---:R-:W-:Y:S02]  /*12860*/  FSEL R28, R6, -INF , !P2 ;  /* 0xff800000061c7808 */ /* 0x004fe40005000000 */
[----:B------:R-:W-:-:S03]  /*12870*/  ISETP.GE.OR P3, PT, R51, R222, !P3 ;  /* 0x000000de3300720c */ /* 0x000fc60005f66670 */
[----:B------:R-:W-:Y:S01]  /*12880*/  MUFU.TANH R34, R34 ;  /* 0x0000002200227308 */ /* 0x000fe20000002400 */
[----:B------:R-:W-:Y:S01]  /*12890*/  ISETP.GE.AND P2, PT, R49, R224, PT ;  /* 0x000000e03100720c */ /* 0x000fe20003f46270 */
[----:B------:R-:W-:Y:S01]  /*128a0*/  FMUL.FTZ R55, R55, R21 ;  /* 0x0000001537377220 */ /* 0x000fe20000410000 */
[----:B------:R-:W-:-:S05]  /*128b0*/  IADD3 R13, R29, 0x18, RZ ;  /* 0x000000181d0d7810 */ /* 0x000fca0007ffe0ff */
[----:B------:R-:W2:Y:S01]  /*128c0*/  MUFU.TANH R48, R48 ;  /* 0x0000003000307308 */ /* 0x000ea20000002400 */
[----:B------:R-:W-:Y:S01]  /*128d0*/  FSEL R3, R3, -INF , !P5 ;  /* 0xff80000003037808 */ /* 0x000fe20006800000 */
[----:B------:R-:W-:Y:S01]  /*128e0*/  HMMA.16816.F32.BF16 R40, R8, R18, R40 ;  /* 0x000000120828723c */ /* 0x000fe20000041828 */
[----:B---3--:R-:W-:-:S05]  /*128f0*/  FSEL R31, R7, -INF , !P1 ;  /* 0xff800000071f7808 */ /* 0x008fca0004800000 */
[----:B------:R-:W3:Y:S01]  /*12900*/  MUFU.TANH R37, R37 ;  /* 0x0000002500257308 */ /* 0x000ee20000002400 */
[----:B----4-:R-:W-:Y:S02]  /*12910*/  FSEL R24, R24, -INF , !P0 ;  /* 0xff80000018187808 */ /* 0x010fe40004000000 */
[----:B------:R-:W-:Y:S02]  /*12920*/  ISETP.GE.AND P5, PT, R51, R220, PT ;  /* 0x000000dc3300720c */ /* 0x000fe40003fa6270 */
[C---:B------:R-:W-:Y:S02]  /*12930*/  ISETP.GE.AND P1, PT, R5.reuse, R224, PT ;  /* 0x000000e00500720c */ /* 0x040fe40003f26270 */
[----:B------:R-:W-:Y:S01]  /*12940*/  ISETP.GE.AND P0, PT, R5, R220, PT ;  /* 0x000000dc0500720c */ /* 0x000fe20003f06270 */
[----:B------:R-:W4:Y:S01]  /*12950*/  MUFU.TANH R35, R35 ;  /* 0x0000002300237308 */ /* 0x000f220000002400 */
[----:B-----5:R-:W-:Y:S02]  /*12960*/  FSEL R26, R26, -INF , !P6 ;  /* 0xff8000001a1a7808 */ /* 0x020fe40007000000 */
[----:B------:R-:W-:-:S02]  /*12970*/  FSEL R25, R25, -INF , !P3 ;  /* 0xff80000019197808 */ /* 0x000fc40005800000 */
[C---:B------:R-:W-:Y:S02]  /*12980*/  ISETP.GE.AND P4, PT, R49.reuse, R220, PT ;  /* 0x000000dc3100720c */ /* 0x040fe40003f86270 */
[----:B------:R-:W-:Y:S01]  /*12990*/  ISETP.GE.OR P2, PT, R49, R222, !P2 ;  /* 0x000000de3100720c */ /* 0x000fe20005746670 */
[----:B------:R-:W-:Y:S01]  /*129a0*/  MUFU.TANH R36, R36 ;  /* 0x0000002400247308 */ /* 0x000fe20000002400 */
[C---:B------:R-:W-:Y:S02]  /*129b0*/  ISETP.GE.AND P6, PT, R13.reuse, R224, PT ;  /* 0x000000e00d00720c */ /* 0x040fe40003fc6270 */
[----:B------:R-:W-:Y:S01]  /*129c0*/  ISETP.GE.AND P3, PT, R13, R220, PT ;  /* 0x000000dc0d00720c */ /* 0x000fe20003f66270 */
[----:B------:R-:W-:Y:S01]  /*129d0*/  FMUL.FTZ R38, R63, R21 ;  /* 0x000000153f267220 */ /* 0x000fe20000410000 */
[----:B------:R-:W-:-:S03]  /*129e0*/  ISETP.GE.OR P5, PT, R51, R216, !P5 ;  /* 0x000000d83300720c */ /* 0x000fc60006fa6670 */
[----:B------:R-:W5:Y:S01]  /*129f0*/  MUFU.TANH R39, R62 ;  /* 0x0000003e00277308 */ /* 0x000f620000002400 */
[----:B------:R-:W-:Y:S01]  /*12a00*/  ISETP.GE.OR P1, PT, R5, R222, !P1 ;  /* 0x000000de0500720c */ /* 0x000fe20004f26670 */
[-C--:B------:R-:W-:Y:S01]  /*12a10*/  FMUL.FTZ R53, R53, R21.reuse ;  /* 0x0000001535357220 */ /* 0x080fe20000410000 */
[----:B------:R-:W-:Y:S01]  /*12a20*/  ISETP.GE.OR P0, PT, R5, R216, !P0 ;  /* 0x000000d80500720c */ /* 0x000fe20004706670 */
[----:B------:R-:W-:Y:S01]  /*12a30*/  FMUL.FTZ R54, R54, R21 ;  /* 0x0000001536367220 */ /* 0x000fe20000410000 */
[----:B------:R-:W-:-:S03]  /*12a40*/  IADD3 R5, R29, 0x19, RZ ;  /* 0x000000191d057810 */ /* 0x000fc60007ffe0ff */
[----:B------:R-:W2:Y:S01]  /*12a50*/  MUFU.TANH R171, R55 ;  /* 0x0000003700ab7308 */ /* 0x000ea20000002400 */
[-C--:B------:R-:W-:Y:S01]  /*12a60*/  FMUL.FTZ R52, R52, R21.reuse ;  /* 0x0000001534347220 */ /* 0x080fe20000410000 */
[----:B------:R-:W-:Y:S02]  /*12a70*/  ISETP.GE.OR P4, PT, R49, R216, !P4 ;  /* 0x000000d83100720c */ /* 0x000fe40006786670 */
[C---:B------:R-:W-:Y:S02]  /*12a80*/  ISETP.GE.OR P6, PT, R13.reuse, R222, !P6 ;  /* 0x000000de0d00720c */ /* 0x040fe400077c6670 */
[----:B------:R-:W-:Y:S02]  /*12a90*/  ISETP.GE.OR P3, PT, R13, R216, !P3 ;  /* 0x000000d80d00720c */ /* 0x000fe40005f66670 */
[----:B------:R-:W-:Y:S01]  /*12aa0*/  FSEL R15, R33, -INF , !P2 ;  /* 0xff800000210f7808 */ /* 0x000fe20005000000 */
[----:B------:R-:W-:Y:S01]  /*12ab0*/  FMUL.FTZ R45, R45, R21 ;  /* 0x000000152d2d7220 */ /* 0x000fe20000410000 */
[----:B------:R-:W-:-:S02]  /*12ac0*/  IADD3 R13, R29, 0x20, RZ ;  /* 0x000000201d0d7810 */ /* 0x000fc40007ffe0ff */
[----:B------:R-:W-:Y:S01]  /*12ad0*/  IADD3 R33, R29, 0x21, RZ ;  /* 0x000000211d217810 */ /* 0x000fe20007ffe0ff */
[----:B------:R-:W-:Y:S01]  /*12ae0*/  MUFU.TANH R165, R53 ;  /* 0x0000003500a57308 */ /* 0x000fe20000002400 */
[----:B-1----:R-:W-:Y:S02]  /*12af0*/  FSEL R27, R27, -INF , !P5 ;  /* 0xff8000001b1b7808 */ /* 0x002fe40006800000 */
[----:B------:R-:W-:Y:S02]  /*12b00*/  ISETP.GE.AND P5, PT, R5, R224, PT ;  /* 0x000000e00500720c */ /* 0x000fe40003fa6270 */
[----:B--2---:R-:W-:Y:S02]  /*12b10*/  FSEL R14, R48, -INF , !P4 ;  /* 0xff800000300e7808 */ /* 0x004fe40006000000 */
[----:B------:R-:W-:Y:S01]  /*12b20*/  FSEL R7, R34, -INF , !P1 ;  /* 0xff80000022077808 */ /* 0x000fe20004800000 */
[----:B------:R-:W1:Y:S01]  /*12b30*/  MUFU.TANH R168, R54 ;  /* 0x0000003600a87308 */ /* 0x000e620000002400 */
[----:B---3--:R-:W-:-:S02]  /*12b40*/  FSEL R6, R37, -INF , !P6 ;  /* 0xff80000025067808 */ /* 0x008fc40007000000 */
[C---:B------:R-:W-:Y:S02]  /*12b50*/  ISETP.GE.AND P4, PT, R13.reuse, R224, PT ;  /* 0x000000e00d00720c */ /* 0x040fe40003f86270 */
[-C--:B------:R-:W-:Y:S02]  /*12b60*/  ISETP.GE.AND P1, PT, R13, R220.reuse, PT ;  /* 0x000000dc0d00720c */ /* 0x080fe40003f26270 */
[-C--:B------:R-:W-:Y:S01]  /*12b70*/  ISETP.GE.AND P6, PT, R33, R220.reuse, PT ;  /* 0x000000dc2100720c */ /* 0x080fe20003fc6270 */
[----:B------:R-:W2:Y:S01]  /*12b80*/  MUFU.TANH R38, R38 ;  /* 0x0000002600267308 */ /* 0x000ea20000002400 */
[C---:B------:R-:W-:Y:S02]  /*12b90*/  ISETP.GE.AND P2, PT, R5.reuse, R220, PT ;  /* 0x000000dc0500720c */ /* 0x040fe40003f46270 */
[----:B------:R-:W-:-:S05]  /*12ba0*/  ISETP.GE.OR P5, PT, R5, R222, !P5 ;  /* 0x000000de0500720c */ /* 0x000fca0006fa6670 */
[----:B------:R-:W3:Y:S01]  /*12bb0*/  MUFU.TANH R160, R52 ;  /* 0x0000003400a07308 */ /* 0x000ee20000002400 */
[----:B------:R-:W-:Y:S01]  /*12bc0*/  IADD3 R17, R29, 0x28, RZ ;  /* 0x000000281d117810 */ /* 0x000fe20007ffe0ff */
[-C--:B------:R-:W-:Y:S01]  /*12bd0*/  FMUL.FTZ R76, R76, R21.reuse ;  /* 0x000000154c4c7220 */ /* 0x080fe20000410000 */
[----:B------:R-:W-:Y:S01]  /*12be0*/  ISETP.GE.OR P4, PT, R13, R222, !P4 ;  /* 0x000000de0d00720c */ /* 0x000fe20006786670 */
[----:B------:R-:W-:Y:S01]  /*12bf0*/  FMUL.FTZ R77, R77, R21 ;  /* 0x000000154d4d7220 */ /* 0x000fe20000410000 */
[----:B------:R-:W-:-:S03]  /*12c00*/  ISETP.GE.OR P1, PT, R13, R216, !P1 ;  /* 0x000000d80d00720c */ /* 0x000fc60004f26670 */
[----:B------:R-:W1:Y:S01]  /*12c10*/  MUFU.TANH R174, R45 ;  /* 0x0000002d00ae7308 */ /* 0x000e620000002400 */
[-C--:B------:R-:W-:Y:S01]  /*12c20*/  FMUL.FTZ R78, R78, R21.reuse ;  /* 0x000000154e4e7220 */ /* 0x080fe20000410000 */
[-C--:B------:R-:W-:Y:S01]  /*12c30*/  ISETP.GE.OR P6, PT, R33, R216.reuse, !P6 ;  /* 0x000000d82100720c */ /* 0x080fe200077c6670 */
[-C--:B------:R-:W-:Y:S01]  /*12c40*/  FMUL.FTZ R79, R79, R21.reuse ;  /* 0x000000154f4f7220 */ /* 0x080fe20000410000 */
[----:B------:R-:W-:Y:S01]  /*12c50*/  ISETP.GE.OR P2, PT, R5, R216, !P2 ;  /* 0x000000d80500720c */ /* 0x000fe20005746670 */
[----:B------:R-:W-:Y:S01]  /*12c60*/  FMUL.FTZ R44, R44, R21 ;  /* 0x000000152c2c7220 */ /* 0x000fe20000410000 */
[----:B----4-:R-:W-:Y:S02]  /*12c70*/  FSEL R13, R35, -INF , !P0 ;  /* 0xff800000230d7808 */ /* 0x010fe40004000000 */
[----:B------:R-:W-:Y:S02]  /*12c80*/  IADD3 R11, R29, 0x31, RZ ;  /* 0x000000311d0b7810 */ /* 0x000fe40007ffe0ff */
[----:B------:R-:W-:-:S02]  /*12c90*/  ISETP.GE.AND P0, PT, R33, R224, PT ;  /* 0x000000e02100720c */ /* 0x000fc40003f06270 */
[----:B-----5:R-:W-:Y:S02]  /*12ca0*/  FSEL R12, R39, -INF , !P3 ;  /* 0xff800000270c7808 */ /* 0x020fe40005800000 */
[----:B------:R-:W-:Y:S01]  /*12cb0*/  FSEL R5, R36, -INF , !P5 ;  /* 0xff80000024057808 */ /* 0x000fe20006800000 */
[----:B------:R-:W4:Y:S01]  /*12cc0*/  MUFU.TANH R162, R76 ;  /* 0x0000004c00a27308 */ /* 0x000f220000002400 */
[C---:B------:R-:W-:Y:S01]  /*12cd0*/  ISETP.GE.AND P3, PT, R17.reuse, R224, PT ;  /* 0x000000e01100720c */ /* 0x040fe20003f66270 */
[----:B------:R-:W-:Y:S01]  /*12ce0*/  FMUL.FTZ R46, R46, R21 ;  /* 0x000000152e2e7220 */ /* 0x000fe20000410000 */
[----:B------:R-:W-:Y:S02]  /*12cf0*/  ISETP.GE.AND P5, PT, R17, R220, PT ;  /* 0x000000dc1100720c */ /* 0x000fe40003fa6270 */
[----:B------:R-:W-:Y:S02]  /*12d00*/  FSEL R171, R171, -INF , !P6 ;  /* 0xff800000abab7808 */ /* 0x000fe40007000000 */
[----:B------:R-:W-:Y:S01]  /*12d10*/  ISETP.GE.AND P6, PT, R11, R224, PT ;  /* 0x000000e00b00720c */ /* 0x000fe20003fc6270 */
[----:B------:R-:W-:Y:S01]  /*12d20*/  MUFU.TANH R167, R77 ;  /* 0x0000004d00a77308 */ /* 0x000fe20000002400 */
[----:B------:R-:W-:-:S02]  /*12d30*/  ISETP.GE.OR P0, PT, R33, R222, !P0 ;  /* 0x000000de2100720c */ /* 0x000fc40004706670 */
[C---:B------:R-:W-:Y:S02]  /*12d40*/  ISETP.GE.OR P3, PT, R17.reuse, R222, !P3 ;  /* 0x000000de1100720c */ /* 0x040fe40005f66670 */
[----:B------:R-:W-:-:S03]  /*12d50*/  ISETP.GE.OR P5, PT, R17, R216, !P5 ;  /* 0x000000d81100720c */ /* 0x000fc60006fa6670 */
[----:B------:R-:W5:Y:S01]  /*12d60*/  MUFU.TANH R170, R78 ;  /* 0x0000004e00aa7308 */ /* 0x000f620000002400 */
[----:B------:R-:W-:Y:S01]  /*12d70*/  IADD3 R9, R29, 0x30, RZ ;  /* 0x000000301d097810 */ /* 0x000fe20007ffe0ff */
[----:B------:R-:W-:Y:S01]  /*12d80*/  FMUL.FTZ R47, R47, R21 ;  /* 0x000000152f2f7220 */ /* 0x000fe20000410000 */
[----:B------:R-:W-:-:S05]  /*12d90*/  IADD3 R17, R29, 0x29, RZ ;  /* 0x000000291d117810 */ /* 0x000fca0007ffe0ff */
[----:B------:R-:W2:Y:S01]  /*12da0*/  MUFU.TANH R175, R79 ;  /* 0x0000004f00af7308 */ /* 0x000ea20000002400 */
[----:B------:R-:W-:Y:S01]  /*12db0*/  ISETP.GE.OR P6, PT, R11, R222, !P6 ;  /* 0x000000de0b00720c */ /* 0x000fe200077c6670 */
[----:B------:R-:W-:-:S06]  /*12dc0*/  FMUL.FTZ R40, R40, R21 ;  /* 0x0000001528287220 */ /* 0x000fcc0000410000 */
[----:B------:R-:W4:Y:S01]  /*12dd0*/  MUFU.TANH R176, R44 ;  /* 0x0000002c00b07308 */ /* 0x000f220000002400 */
[-C--:B------:R-:W-:Y:S01]  /*12de0*/  FMUL.FTZ R41, R41, R21.reuse ;  /* 0x0000001529297220 */ /* 0x080fe20000410000 */
[----:B-1----:R-:W-:Y:S01]  /*12df0*/  FSEL R168, R168, -INF , !P1 ;  /* 0xff800000a8a87808 */ /* 0x002fe20004800000 */
[-C--:B------:R-:W-:Y:S01]  /*12e00*/  FMUL.FTZ R42, R42, R21.reuse ;  /* 0x000000152a2a7220 */ /* 0x080fe20000410000 */
[----:B------:R-:W-:Y:S01]  /*12e10*/  FSEL R165, R165, -INF , !P0 ;  /* 0xff800000a5a57808 */ /* 0x000fe20004000000 */
[----:B------:R-:W-:-:S03]  /*12e20*/  FMUL.FTZ R43, R43, R21 ;  /* 0x000000152b2b7220 */ /* 0x000fc60000410000 */
[----:B------:R-:W1:Y:S01]  /*12e30*/  MUFU.TANH R146, R46 ;  /* 0x0000002e00927308 */ /* 0x000e620000002400 */
[----:B--2---:R-:W-:Y:S02]  /*12e40*/  FSEL R8, R38, -INF , !P2 ;  /* 0xff80000026087808 */ /* 0x004fe40005000000 */
[----:B---3--:R-:W-:Y:S02]  /*12e50*/  FSEL R160, R160, -INF , !P4 ;  /* 0xff800000a0a07808 */ /* 0x008fe40006000000 */
[C---:B------:R-:W-:Y:S02]  /*12e60*/  ISETP.GE.AND P1, PT, R9.reuse, R224, PT ;  /* 0x000000e00900720c */ /* 0x040fe40003f26270 */
[----:B------:R-:W-:Y:S01]  /*12e70*/  ISETP.GE.AND P0, PT, R9, R220, PT ;  /* 0x000000dc0900720c */ /* 0x000fe20003f06270 */
[----:B------:R-:W2:Y:S01]  /*12e80*/  MUFU.TANH R145, R47 ;  /* 0x0000002f00917308 */ /* 0x000ea20000002400 */
[C---:B------:R-:W-:Y:S02]  /*12e90*/  ISETP.GE.AND P2, PT, R17.reuse, R224, PT ;  /* 0x000000e01100720c */ /* 0x040fe40003f46270 */
[----:B------:R-:W-:-:S02]  /*12ea0*/  ISETP.GE.AND P4, PT, R17, R220, PT ;  /* 0x000000dc1100720c */ /* 0x000fc40003f86270 */
[----:B------:R-:W-:Y:S02]  /*12eb0*/  FSEL R174, R174, -INF , !P6 ;  /* 0xff800000aeae7808 */ /* 0x000fe40007000000 */
[----:B------:R-:W-:Y:S01]  /*12ec0*/  ISETP.GT.AND P6, PT, R223, R206, PT ;  /* 0x000000cedf00720c */ /* 0x000fe20003fc4270 */
[----:B------:R-:W3:Y:S01]  /*12ed0*/  MUFU.TANH R172, R40 ;  /* 0x0000002800ac7308 */ /* 0x000ee20000002400 */
        /* <DEDUP_REMOVED lines=9> */
[----:B----4-:R-:W-:Y:S02]  /*12f70*/  FSEL R162, R162, -INF , !P3 ;  /* 0xff800000a2a27808 */ /* 0x010fe40005800000 */
[----:B-----5:R-:W-:Y:S02]  /*12f80*/  FSEL R170, R170, -INF , !P5 ;  /* 0xff800000aaaa7808 */ /* 0x020fe40006800000 */
[----:B------:R-:W-:Y:S02]  /*12f90*/  FSEL R167, R167, -INF , !P2 ;  /* 0xff800000a7a77808 */ /* 0x000fe40005000000 */
[----:B------:R-:W-:Y:S02]  /*12fa0*/  FSEL R175, R175, -INF , !P4 ;  /* 0xff800000afaf7808 */ /* 0x000fe40006000000 */
[----:B------:R-:W-:Y:S02]  /*12fb0*/  FSEL R176, R176, -INF , !P1 ;  /* 0xff800000b0b07808 */ /* 0x000fe40004800000 */
[----:B------:R-:W-:-:S02]  /*12fc0*/  ISETP.GE.AND P3, PT, R11, R220, PT ;  /* 0x000000dc0b00720c */ /* 0x000fc40003f66270 */
[C---:B------:R-:W-:Y:S02]  /*12fd0*/  ISETP.GE.AND P5, PT, R9.reuse, R224, PT ;  /* 0x000000e00900720c */ /* 0x040fe40003fa6270 */
[----:B------:R-:W-:Y:S02]  /*12fe0*/  ISETP.GE.AND P2, PT, R9, R220, PT ;  /* 0x000000dc0900720c */ /* 0x000fe40003f46270 */
[C---:B------:R-:W-:Y:S02]  /*12ff0*/  ISETP.GE.AND P4, PT, R29.reuse, R224, PT ;  /* 0x000000e01d00720c */ /* 0x040fe40003f86270 */
[----:B------:R-:W-:Y:S02]  /*13000*/  ISETP.GE.AND P1, PT, R29, R220, PT ;  /* 0x000000dc1d00720c */ /* 0x000fe40003f26270 */
[----:B-1----:R-:W-:Y:S01]  /*13010*/  FSEL R146, R146, -INF , !P0 ;  /* 0xff80000092927808 */ /* 0x002fe20004000000 */
        /* <DEDUP_REMOVED lines=20> */
[----:B--2---:R-:W-:Y:S02]  /*13160*/  FSEL R145, R145, -INF , !P3 ;  /* 0xff80000091917808 */ /* 0x004fe40005800000 */
[----:B---3--:R-:W-:Y:S02]  /*13170*/  FSEL R172, R172, -INF , !P5 ;  /* 0xff800000acac7808 */ /* 0x008fe40006800000 */
        /* <DEDUP_REMOVED lines=67> */
.L_x_7148:
[----:B------:R-:W2:Y:S02]  /*135b0*/  LD.E R11, [R22.64+0x38] ;  /* 0x00003806160b7980 */ /* 0x000ea4000c101900 */
[----:B--2---:R-:W-:-:S04]  /*135c0*/  LEA R11, -R11, RZ, 0x6 ;  /* 0x000000ff0b0b7211 */ /* 0x004fc800078e31ff */
[----:B------:R-:W-:Y:S02]  /*135d0*/  SHF.R.S32.HI R16, RZ, 0x1f, R11 ;  /* 0x0000001fff107819 */ /* 0x000fe4000001140b */
.L_x_7149:
[----:B------:R-:W-:Y:S05]  /*135e0*/  BSYNC B0 ;  /* 0x0000000000007941 */ /* 0x000fea0003800000 */
.L_x_7147:
        /* <DEDUP_REMOVED lines=27> */
.L_x_7146:
[----:B------:R-:W-:Y:S05]  /*137a0*/  BSYNC B1 ;  /* 0x0000000000017941 */ /* 0x000fea0003800000 */
.L_x_7145:
        /* <DEDUP_REMOVED lines=48> */
[----:B------:R-:W-:-:S05]  /*13ab0*/  FMNMX.FTZ R17, R164, R17, !PT ;  /* 0x00000011a4117209 */ /* 0x000fca0007810000 */
[----:B------:R-:W2:Y:S01]  /*13ac0*/  SHFL.BFLY PT, R10, R17, 0x2, 0x1f ;  /* 0x0c401f00110a7f89 */ /* 0x000ea200000e0000 */
[----:B-1----:R-:W-:-:S05]  /*13ad0*/  FMNMX.FTZ R11, R16, R11, !PT ;  /* 0x0000000b100b7209 */ /* 0x002fca0007810000 */
[----:B------:R-:W1:Y:S01]  /*13ae0*/  SHFL.BFLY PT, R132, R11, 0x1, 0x1f ;  /* 0x0c201f000b847f89 */ /* 0x000e6200000e0000 */
[----:B--2---:R-:W-:-:S03]  /*13af0*/  FMNMX.FTZ R10, R17, R10, !PT ;  /* 0x0000000a110a7209 */ /* 0x004fc60007810000 */
[----:B------:R-:W-:Y:S04]  /*13b00*/  LDSM.16.MT88.4 R16, [R203+0xe800] ;  /* 0x00e80000cb10783b */ /* 0x000fe80000004200 */
[----:B------:R-:W2:Y:S01]  /*13b10*/  SHFL.BFLY PT, R9, R10, 0x1, 0x1f ;  /* 0x0c201f000a097f89 */ /* 0x000ea200000e0000 */
[----:B-1----:R-:W-:-:S04]  /*13b20*/  FMNMX.FTZ R132, R11, R132, !PT ;  /* 0x000000840b847209 */ /* 0x002fc80007810000 */
[----:B------:R-:W-:Y:S01]  /*13b30*/  FSETP.NEU.FTZ.AND P1, PT, R132, -INF , PT ;  /* 0xff8000008400780b */ /* 0x000fe20003f3d000 */
[----:B---3--:R-:W-:-:S05]  /*13b40*/  FMUL.FTZ R173, R166, R132 ;  /* 0x00000084a6ad7220 */ /* 0x008fca0000410000 */
[----:B------:R-:W-:-:S05]  /*13b50*/  FSEL R173, R173, RZ, P1 ;  /* 0x000000ffadad7208 */ /* 0x000fca0000800000 */
[-CC-:B------:R-:W-:Y:S01]  /*13b60*/  FFMA.FTZ R159, R3, R166.reuse, -R173.reuse ;  /* 0x000000a6039f7223 */ /* 0x180fe200000108ad */
[----:B--2---:R-:W-:Y:S01]  /*13b70*/  FMNMX.FTZ R3, R10, R9, !PT ;  /* 0x000000090a037209 */ /* 0x004fe20007810000 */
[-CC-:B------:R-:W-:Y:S02]  /*13b80*/  FFMA.FTZ R156, R32, R166.reuse, -R173.reuse ;  /* 0x000000a6209c7223 */ /* 0x180fe400000108ad */
[-CC-:B------:R-:W-:Y:S01]  /*13b90*/  FFMA.FTZ R154, R24, R166.reuse, -R173.reuse ;  /* 0x000000a6189a7223 */ /* 0x180fe200000108ad */
[----:B------:R-:W-:Y:S01]  /*13ba0*/  FSETP.NEU.FTZ.AND P1, PT, R3, -INF , PT ;  /* 0xff8000000300780b */ /* 0x000fe20003f3d000 */
[----:B------:R-:W-:Y:S01]  /*13bb0*/  FMUL.FTZ R169, R166, R3 ;  /* 0x00000003a6a97220 */ /* 0x000fe20000410000 */
[----:B------:R-:W-:Y:S01]  /*13bc0*/  MUFU.EX2 R159, R159 ;  /* 0x0000009f009f7308 */ /* 0x000fe20000000800 */
[-CC-:B------:R-:W-:Y:S01]  /*13bd0*/  FFMA.FTZ R151, R25, R166.reuse, -R173.reuse ;  /* 0x000000a619977223 */ /* 0x180fe200000108ad */
[----:B------:R-:W-:Y:S01]  /*13be0*/  LDSM.16.MT88.4 R32, [R203+0xc800] ;  /* 0x00c80000cb20783b */ /* 0x000fe20000004200 */
[-CC-:B------:R-:W-:Y:S01]  /*13bf0*/  FFMA.FTZ R150, R7, R166.reuse, -R173.reuse ;  /* 0x000000a607967223 */ /* 0x180fe200000108ad */
[----:B------:R-:W-:Y:S01]  /*13c00*/  FSEL R169, R169, RZ, P1 ;  /* 0x000000ffa9a97208 */ /* 0x000fe20000800000 */
[----:B------:R-:W-:-:S02]  /*13c10*/  FFMA.FTZ R149, R6, R166, -R173 ;  /* 0x000000a606957223 */ /* 0x000fc400000108ad */
[-C--:B------:R-:W-:Y:S01]  /*13c20*/  FFMA.FTZ R2, R5, R166.reuse, -R173 ;  /* 0x000000a605027223 */ /* 0x080fe200000108ad */
[----:B------:R-:W1:Y:S01]  /*13c30*/  MUFU.EX2 R156, R156 ;  /* 0x0000009c009c7308 */ /* 0x000e620000000800 */
[-CC-:B------:R-:W-:Y:S01]  /*13c40*/  FFMA.FTZ R158, R28, R166.reuse, -R169.reuse ;  /* 0x000000a61c9e7223 */ /* 0x180fe200000108a9 */
[----:B------:R-:W2:Y:S01]  /*13c50*/  LDSM.16.MT88.4 R4, [R202+0x10000] ;  /* 0x01000000ca04783b */ /* 0x000ea20000004200 */
[-CC-:B------:R-:W-:Y:S02]  /*13c60*/  FFMA.FTZ R161, R31, R166.reuse, -R169.reuse ;  /* 0x000000a61fa17223 */ /* 0x180fe400000108a9 */
[-CC-:B------:R-:W-:Y:S01]  /*13c70*/  FFMA.FTZ R163, R26, R166.reuse, -R169.reuse ;  /* 0x000000a61aa37223 */ /* 0x180fe200000108a9 */
[----:B------:R-:W-:Y:S01]  /*13c80*/  LDSM.16.MT88.4 R28, [R202+0xc800] ;  /* 0x00c80000ca1c783b */ /* 0x000fe20000004200 */
[-CC-:B------:R-:W-:Y:S01]  /*13c90*/  FFMA.FTZ R152, R27, R166.reuse, -R169.reuse ;  /* 0x000000a61b987223 */ /* 0x180fe200000108a9 */
[----:B------:R-:W-:Y:S01]  /*13ca0*/  MUFU.EX2 R154, R154 ;  /* 0x0000009a009a7308 */ /* 0x000fe20000000800 */
[-C--:B------:R-:W-:Y:S01]  /*13cb0*/  FFMA.FTZ R0, R8, R166.reuse, -R169 ;  /* 0x000000a608007223 */ /* 0x080fe200000108a9 */
[----:B------:R-:W-:Y:S01]  /*13cc0*/  LDSM.16.MT88.4 R24, [R204+0xe800] ;  /* 0x00e80000cc18783b */ /* 0x000fe20000004200 */
[----:B------:R-:W-:-:S02]  /*13cd0*/  FFMA.FTZ R157, R15, R166, -R173 ;  /* 0x000000a60f9d7223 */ /* 0x000fc400000108ad */
[-CC-:B------:R-:W-:Y:S01]  /*13ce0*/  FFMA.FTZ R155, R14, R166.reuse, -R169.reuse ;  /* 0x000000a60e9b7223 */ /* 0x180fe200000108a9 */
[----:B------:R-:W3:Y:S01]  /*13cf0*/  LDSM.16.MT88.4 R8, [R205+0xe800] ;  /* 0x00e80000cd08783b */ /* 0x000ee20000004200 */
[-CC-:B------:R-:W-:Y:S01]  /*13d00*/  FFMA.FTZ R148, R13, R166.reuse, -R169.reuse ;  /* 0x000000a60d947223 */ /* 0x180fe200000108a9 */
[----:B------:R-:W4:Y:S01]  /*13d10*/  MUFU.EX2 R151, R151 ;  /* 0x0000009700977308 */ /* 0x000f220000000800 */
[----:B-1----:R-:W-:Y:S01]  /*13d20*/  F2FP.BF16.PACK_AB R96, R156, R159 ;  /* 0x0000009f9c60723e */ /* 0x002fe200000010ff */
[-C--:B------:R-:W-:Y:S02]  /*13d30*/  FFMA.FTZ R153, R12, R166.reuse, -R169 ;  /* 0x000000a60c997223 */ /* 0x080fe400000108a9 */
[----:B------:R-:W1:Y:S01]  /*13d40*/  LDSM.16.MT88.4 R12, [R202+0xe800] ;  /* 0x00e80000ca0c783b */ /* 0x000e620000004200 */
[-CC-:B------:R-:W-:Y:S02]  /*13d50*/  FFMA.FTZ R160, R160, R166.reuse, -R173.reuse ;  /* 0x000000a6a0a07223 */ /* 0x180fe400000108ad */
[-CC-:B------:R-:W-:Y:S01]  /*13d60*/  FFMA.FTZ R165, R165, R166.reuse, -R173.reuse ;  /* 0x000000a6a5a57223 */ /* 0x180fe200000108ad */
[----:B------:R-:W-:Y:S01]  /*13d70*/  MUFU.EX2 R158, R158 ;  /* 0x0000009e009e7308 */ /* 0x000fe20000000800 */
[----:B------:R-:W-:-:S02]  /*13d80*/  FFMA.FTZ R162, R162, R166, -R173 ;  /* 0x000000a6a2a27223 */ /* 0x000fc400000108ad */
[-C--:B------:R-:W-:Y:S02]  /*13d90*/  FFMA.FTZ R167, R167, R166.reuse, -R173 ;  /* 0x000000a6a7a77223 */ /* 0x080fe400000108ad */
[-CC-:B------:R-:W-:Y:S02]  /*13da0*/  FFMA.FTZ R168, R168, R166.reuse, -R169.reuse ;  /* 0x000000a6a8a87223 */ /* 0x180fe400000108a9 */
[--C-:B------:R-:W-:Y:S01]  /*13db0*/  FFMA.FTZ R171, R171, R166, -R169.reuse ;  /* 0x000000a6abab7223 */ /* 0x100fe200000108a9 */
        /* <DEDUP_REMOVED lines=69> */
[C---:B--2---:R-:W-:Y:S07]  /*14210*/  HMMA.16816.F32.BF16 R92, R96.reuse, R4, RZ ;  /* 0x00000004605c723c */ /* 0x044fee00000418ff */
        /* <DEDUP_REMOVED lines=210> */
.L_x_7152:
[----:B------:R-:W-:Y:S02]  /*14f40*/  ULDC.64 UR4, c[0x0][0x118] ;  /* 0x0000460000047ab9 */ /* 0x000fe40000000a00 */
[----:B------:R-:W2:Y:S02]  /*14f50*/  LD.E R4, [R240.64+0x40] ;  /* 0x00004004f0047980 */ /* 0x000ea4000c101900 */
[----:B--2---:R-:W-:-:S04]  /*14f60*/  LEA R4, -R4, RZ, 0x6 ;  /* 0x000000ff04047211 */ /* 0x004fc800078e31ff */
[----:B------:R-:W-:Y:S02]  /*14f70*/  SHF.R.S32.HI R2, RZ, 0x1f, R4 ;  /* 0x0000001fff027819 */ /* 0x000fe40000011404 */
.L_x_7153:
[----:B------:R-:W-:Y:S05]  /*14f80*/  BSYNC B0 ;  /* 0x0000000000007941 */ /* 0x000fea0003800000 */
.L_x_7151:
        /* <DEDUP_REMOVED lines=30> */
[----:B------:R-:W5:Y:S01]  /*15170*/  LD.E R0, [R240.64+0x18c] ;  /* 0x00018c04f0007980 */ /* 0x000f62000c101900 */
[----:B------:R-:W-:Y:S03]  /*15180*/  BSSY B1, `(.L_x_7154) ;  /* 0x00001ae000017945 */ /* 0x000fe60003800000 */
[----:B------:R-:W1:Y:S04]  /*15190*/  LDSM.16.M88.4 R140, [R200+0x6800] ;  /* 0x00680000c88c783b */ /* 0x000e680000000200 */
[----:B------:R-:W1:Y:S04]  /*151a0*/  LDSM.16.M88.4 R156, [R200+0x7000] ;  /* 0x00700000c89c783b */ /* 0x000e680000000200 */
[----:B--2---:R-:W2:Y:S04]  /*151b0*/  LDSM.16.M88.4 R8, [R200+0x7800] ;  /* 0x00780000c808783b */ /* 0x004ea80000000200 */
[----:B------:R-:W-:Y:S04]  /*151c0*/  LDSM.16.M88.4 R168, [R197] ;  /* 0x00000000c5a8783b */ /* 0x000fe80000000200 */
[----:B------:R-:W2:Y:S04]  /*151d0*/  LDSM.16.M88.4 R172, [R195+0x6000] ;  /* 0x00600000c3ac783b */ /* 0x000ea80000000200 */
[----:B------:R-:W2:Y:S01]  /*151e0*/  LDSM.16.M88.4 R164, [R194] ;  /* 0x00000000c2a4783b */ /* 0x000ea20000000200 */
[C---:B----4-:R-:W-:Y:S03]  /*151f0*/  HMMA.16816.F32.BF16 R16, R176.reuse, R12, RZ ;  /* 0x0000000cb010723c */ /* 0x050fe600000418ff */
[----:B------:R-:W4:Y:S04]  /*15200*/  LDSM.16.M88.4 R32, [R193] ;  /* 0x00000000c120783b */ /* 0x000f280000000200 */
[----:B---3--:R-:W3:Y:S01]  /*15210*/  LDSM.16.M88.4 R24, [R192] ;  /* 0x00000000c018783b */ /* 0x008ee20000000200 */
[C---:B------:R-:W-:Y:S03]  /*15220*/  HMMA.16816.F32.BF16 R12, R176.reuse, R14, RZ ;  /* 0x0000000eb00c723c */ /* 0x040fe600000418ff */
[----:B------:R-:W-:Y:S04]  /*15230*/  LDSM.16.M88.4 R148, [R196] ;  /* 0x00000000c494783b */ /* 0x000fe80000000200 */
[----:B------:R-:W2:Y:S01]  /*15240*/  LDSM.16.M88.4 R152, [R191] ;  /* 0x00000000bf98783b */ /* 0x000ea20000000200 */
[----:B-1----:R-:W-:Y:S03]  /*15250*/  HMMA.16816.F32.BF16 R144, R176, R140, RZ ;  /* 0x0000008cb090723c */ /* 0x002fe600000418ff */
[----:B------:R-:W1:Y:S04]  /*15260*/  LDSM.16.M88.4 R28, [R195+0x6800] ;  /* 0x00680000c31c783b */ /* 0x000e680000000200 */
[----:B------:R-:W-:Y:S01]  /*15270*/  LDSM.16.M88.4 R236, [R200+0x8000] ;  /* 0x00800000c8ec783b */ /* 0x000fe20000000200 */
[C---:B------:R-:W-:Y:S03]  /*15280*/  HMMA.16816.F32.BF16 R16, R4.reuse, R20, R16 ;  /* 0x000000140410723c */ /* 0x040fe60000041810 */
[----:B------:R-:W-:Y:S04]  /*15290*/  LDSM.16.M88.4 R232, [R197+0x2000] ;  /* 0x00200000c5e8783b */ /* 0x000fe80000000200 */
[----:B------:R-:W-:Y:S01]  /*152a0*/  LDSM.16.M88.4 R228, [R195+0x8000] ;  /* 0x00800000c3e4783b */ /* 0x000fe20000000200 */
[----:B------:R-:W-:Y:S03]  /*152b0*/  HMMA.16816.F32.BF16 R12, R4, R22, R12 ;  /* 0x00000016040c723c */ /* 0x000fe6000004180c */
[----:B------:R-:W1:Y:S04]  /*152c0*/  LDSM.16.M88.4 R20, [R195+0x7000] ;  /* 0x00700000c314783b */ /* 0x000e680000000200 */
[----:B------:R-:W0:Y:S01]  /*152d0*/  LDGDEPBAR ;  /* 0x00000000000079af */ /* 0x000e220000000000 */
[C---:B------:R-:W-:Y:S08]  /*152e0*/  HMMA.16816.F32.BF16 R140, R176.reuse, R142, RZ ;  /* 0x0000008eb08c723c */ /* 0x040ff000000418ff */
[C---:B------:R-:W-:Y:S08]  /*152f0*/  HMMA.16816.F32.BF16 R160, R176.reuse, R156, RZ ;  /* 0x0000009cb0a0723c */ /* 0x040ff000000418ff */
[C---:B------:R-:W-:Y:S08]  /*15300*/  HMMA.16816.F32.BF16 R156, R176.reuse, R158, RZ ;  /* 0x0000009eb09c723c */ /* 0x040ff000000418ff */
[C---:B--2---:R-:W-:Y:S08]  /*15310*/  HMMA.16816.F32.BF16 R180, R176.reuse, R8, RZ ;  /* 0x00000008b0b4723c */ /* 0x044ff000000418ff */
[----:B------:R-:W-:Y:S01]  /*15320*/  HMMA.16816.F32.BF16 R176, R176, R10, RZ ;  /* 0x0000000ab0b0723c */ /* 0x000fe200000418ff */
[----:B------:R-:W2:Y:S07]  /*15330*/  LDSM.16.M88.4 R8, [R201+0x2000] ;  /* 0x00200000c908783b */ /* 0x000eae0000000200 */
[----:B------:R-:W-:Y:S08]  /*15340*/  HMMA.16816.F32.BF16 R16, R168, R172, R16 ;  /* 0x000000aca810723c */ /* 0x000ff00000041810 */
[----:B------:R-:W-:Y:S08]  /*15350*/  HMMA.16816.F32.BF16 R144, R4, R164, R144 ;  /* 0x000000a40490723c */ /* 0x000ff00000041890 */
[----:B------:R-:W-:Y:S01]  /*15360*/  HMMA.16816.F32.BF16 R12, R168, R174, R12 ;  /* 0x000000aea80c723c */ /* 0x000fe2000004180c */
[----:B------:R-:W-:Y:S07]  /*15370*/  LDSM.16.M88.4 R172, [R195+0x7800] ;  /* 0x00780000c3ac783b */ /* 0x000fee0000000200 */
[C---:B------:R-:W-:Y:S01]  /*15380*/  HMMA.16816.F32.BF16 R140, R4.reuse, R166, R140 ;  /* 0x000000a6048c723c */ /* 0x040fe2000004188c */
[----:B------:R-:W-:Y:S07]  /*15390*/  LDSM.16.M88.4 R164, [R190] ;  /* 0x00000000bea4783b */ /* 0x000fee0000000200 */
[C---:B----4-:R-:W-:Y:S08]  /*153a0*/  HMMA.16816.F32.BF16 R160, R4.reuse, R32, R160 ;  /* 0x0000002004a0723c */ /* 0x050ff000000418a0 */
[C---:B------:R-:W-:Y:S01]  /*153b0*/  HMMA.16816.F32.BF16 R156, R4.reuse, R34, R156 ;  /* 0x00000022049c723c */ /* 0x040fe2000004189c */
[----:B------:R-:W4:Y:S07]  /*153c0*/  LDSM.16.M88.4 R32, [R191+0x800] ;  /* 0x00080000bf20783b */ /* 0x000f2e0000000200 */
[C---:B---3--:R-:W-:Y:S08]  /*153d0*/  HMMA.16816.F32.BF16 R180, R4.reuse, R24, R180 ;  /* 0x0000001804b4723c */ /* 0x048ff000000418b4 */
[----:B------:R-:W-:Y:S01]  /*153e0*/  HMMA.16816.F32.BF16 R176, R4, R26, R176 ;  /* 0x0000001a04b0723c */ /* 0x000fe200000418b0 */
[----:B------:R-:W3:Y:S04]  /*153f0*/  LDSM.16.M88.4 R4, [R191+0x1000] ;  /* 0x00100000bf04783b */ /* 0x000ee80000000200 */
[----:B------:R-:W2:Y:S03]  /*15400*/  LDSM.16.M88.4 R24, [R199+0x2000] ;  /* 0x00200000c718783b */ /* 0x000ea60000000200 */
[----:B------:R-:W-:Y:S08]  /*15410*/  HMMA.16816.F32.BF16 R16, R148, R152, R16 ;  /* 0x000000989410723c */ /* 0x000ff00000041810 */
[----:B-1----:R-:W-:Y:S08]  /*15420*/  HMMA.16816.F32.BF16 R144, R168, R28, R144 ;  /* 0x0000001ca890723c */ /* 0x002ff00000041890 */
[----:B------:R-:W-:Y:S01]  /*15430*/  HMMA.16816.F32.BF16 R12, R148, R154, R12 ;  /* 0x0000009a940c723c */ /* 0x000fe2000004180c */
[----:B------:R-:W-:Y:S07]  /*15440*/  LDSM.16.M88.4 R152, [R191+0x1800] ;  /* 0x00180000bf98783b */ /* 0x000fee0000000200 */
[C---:B------:R-:W-:Y:S01]  /*15450*/  HMMA.16816.F32.BF16 R140, R168.reuse, R30, R140 ;  /* 0x0000001ea88c723c */ /* 0x040fe2000004188c */
[----:B------:R-:W1:Y:S07]  /*15460*/  LDSM.16.M88.4 R28, [R200+0x8800] ;  /* 0x00880000c81c783b */ /* 0x000e6e0000000200 */
[C---:B------:R-:W-:Y:S08]  /*15470*/  HMMA.16816.F32.BF16 R160, R168.reuse, R20, R160 ;  /* 0x00000014a8a0723c */ /* 0x040ff000000418a0 */
[----:B------:R-:W-:Y:S01]  /*15480*/  HMMA.16816.F32.BF16 R156, R168, R22, R156 ;  /* 0x00000016a89c723c */ /* 0x000fe2000004189c */
[----:B------:R-:W1:Y:S07]  /*15490*/  LDSM.16.M88.4 R20, [R200+0x9000] ;  /* 0x00900000c814783b */ /* 0x000e6e0000000200 */
[----:B--2---:R-:W-:Y:S08]  /*154a0*/  HMMA.16816.F32.BF16 R16, R8, R236, R16 ;  /* 0x000000ec0810723c */ /* 0x004ff00000041810 */
[----:B----4-:R-:W-:Y:S08]  /*154b0*/  HMMA.16816.F32.BF16 R144, R148, R32, R144 ;  /* 0x000000209490723c */ /* 0x010ff00000041890 */
[----:B------:R-:W-:Y:S01]  /*154c0*/  HMMA.16816.F32.BF16 R12, R8, R238, R12 ;  /* 0x000000ee080c723c */ /* 0x000fe2000004180c */
[----:B------:R-:W-:Y:S07]  /*154d0*/  LDSM.16.M88.4 R236, [R186] ;  /* 0x00000000baec783b */ /* 0x000fee0000000200 */
        /* <DEDUP_REMOVED lines=8> */
[----:B------:R-:W2:Y:S07]  /*15560*/  LDSM.16.M88.4 R4, [R189] ;  /* 0x00000000bd04783b */ /* 0x000eae0000000200 */
[----:B------:R-:W-:Y:S08]  /*15570*/  HMMA.16816.F32.BF16 R16, R24, R164, R16 ;  /* 0x000000a41810723c */ /* 0x000ff00000041810 */
[----:B-1----:R-:W-:Y:S08]  /*15580*/  HMMA.16816.F32.BF16 R144, R8, R28, R144 ;  /* 0x0000001c0890723c */ /* 0x002ff00000041890 */
[----:B------:R-:W-:Y:S01]  /*15590*/  HMMA.16816.F32.BF16 R12, R24, R166, R12 ;  /* 0x000000a6180c723c */ /* 0x000fe2000004180c */
[----:B------:R-:W-:Y:S07]  /*155a0*/  LDSM.16.M88.4 R164, [R188] ;  /* 0x00000000bca4783b */ /* 0x000fee0000000200 */
[----:B------:R-:W-:Y:S01]  /*155b0*/  HMMA.16816.F32.BF16 R140, R8, R30, R140 ;  /* 0x0000001e088c723c */ /* 0x000fe2000004188c */
[----:B------:R-:W-:Y:S07]  /*155c0*/  LDSM.16.M88.4 R28, [R200+0xa000] ;  /* 0x00a00000c81c783b */ /* 0x000fee0000000200 */
[C---:B------:R-:W-:Y:S08]  /*155d0*/  HMMA.16816.F32.BF16 R180, R148.reuse, R152, R180 ;  /* 0x0000009894b4723c */ /* 0x040ff000000418b4 */
[----:B------:R-:W-:Y:S01]  /*155e0*/  HMMA.16816.F32.BF16 R176, R148, R154, R176 ;  /* 0x0000009a94b0723c */ /* 0x000fe200000418b0 */
[----:B------:R-:W-:Y:S04]  /*155f0*/  LDSM.16.M88.4 R148, [R187] ;  /* 0x00000000bb94783b */ /* 0x000fe80000000200 */
[----:B------:R-:W-:Y:S03]  /*15600*/  LDSM.16.M88.4 R152, [R201+0x4000] ;  /* 0x00400000c998783b */ /* 0x000fe60000000200 */
[C---:B------:R-:W-:Y:S08]  /*15610*/  HMMA.16816.F32.BF16 R160, R8.reuse, R20, R160 ;  /* 0x0000001408a0723c */ /* 0x040ff000000418a0 */
[----:B------:R-:W-:Y:S01]  /*15620*/  HMMA.16816.F32.BF16 R156, R8, R22, R156 ;  /* 0x00000016089c723c */ /* 0x000fe2000004189c */
[----:B------:R-:W1:Y:S07]  /*15630*/  LDSM.16.M88.4 R20, [R195+0x8800] ;  /* 0x00880000c314783b */ /* 0x000e6e0000000200 */
[----:B------:R-:W-:Y:S08]  /*15640*/  HMMA.16816.F32.BF16 R16, R232, R228, R16 ;  /* 0x000000e4e810723c */ /* 0x000ff00000041810 */
[----:B--2---:R-:W-:Y:S08]  /*15650*/  HMMA.16816.F32.BF16 R144, R24, R4, R144 ;  /* 0x000000041890723c */ /* 0x004ff00000041890 */
[----:B------:R-:W-:Y:S01]  /*15660*/  HMMA.16816.F32.BF16 R12, R232, R230, R12 ;  /* 0x000000e6e80c723c */ /* 0x000fe2000004180c */
[----:B------:R-:W-:Y:S07]  /*15670*/  LDSM.16.M88.4 R228, [R195+0x9800] ;  /* 0x00980000c3e4783b */ /* 0x000fee0000000200 */
[----:B------:R-:W-:Y:S01]  /*15680*/  HMMA.16816.F32.BF16 R140, R24, R6, R140 ;  /* 0x00000006188c723c */ /* 0x000fe2000004188c */
[----:B------:R-:W2:Y:S07]  /*15690*/  LDSM.16.M88.4 R4, [R191+0x2800] ;  /* 0x00280000bf04783b */ /* 0x000eae0000000200 */
[C---:B------:R-:W-:Y:S08]  /*156a0*/  HMMA.16816.F32.BF16 R180, R8.reuse, R32, R180 ;  /* 0x0000002008b4723c */ /* 0x040ff000000418b4 */
[----:B------:R-:W-:Y:S01]  /*156b0*/  HMMA.16816.F32.BF16 R176, R8, R34, R176 ;  /* 0x0000002208b0723c */ /* 0x000fe200000418b0 */
[----:B------:R-:W3:Y:S04]  /*156c0*/  LDSM.16.M88.4 R8, [R195+0x9000] ;  /* 0x00900000c308783b */ /* 0x000ee80000000200 */
[----:B------:R-:W4:Y:S03]  /*156d0*/  LDSM.16.M88.4 R32, [R199+0x4000] ;  /* 0x00400000c720783b */ /* 0x000f260000000200 */
[----:B------:R-:W-:Y:S08]  /*156e0*/  HMMA.16816.F32.BF16 R16, R172, R168, R16 ;  /* 0x000000a8ac10723c */ /* 0x000ff00000041810 */
[----:B-1----:R-:W-:Y:S08]  /*156f0*/  HMMA.16816.F32.BF16 R144, R232, R20, R144 ;  /* 0x00000014e890723c */ /* 0x002ff00000041890 */
[----:B------:R-:W-:Y:S01]  /*15700*/  HMMA.16816.F32.BF16 R12, R172, R170, R12 ;  /* 0x000000aaac0c723c */ /* 0x000fe2000004180c */
[----:B------:R-:W-:Y:S07]  /*15710*/  LDSM.16.M88.4 R168, [R191+0x3000] ;  /* 0x00300000bfa8783b */ /* 0x000fee0000000200 */
[----:B------:R-:W-:Y:S01]  /*15720*/  HMMA.16816.F32.BF16 R140, R232, R22, R140 ;  /* 0x00000016e88c723c */ /* 0x000fe2000004188c */
[----:B------:R-:W-:Y:S07]  /*15730*/  LDSM.16.M88.4 R20, [R195+0xa000] ;  /* 0x00a00000c314783b */ /* 0x000fee0000000200 */
[C---:B------:R-:W-:Y:S08]  /*15740*/  HMMA.16816.F32.BF16 R180, R24.reuse, R148, R180 ;  /* 0x0000009418b4723c */ /* 0x040ff000000418b4 */
[C---:B------:R-:W-:Y:S01]  /*15750*/  HMMA.16816.F32.BF16 R176, R24.reuse, R150, R176 ;  /* 0x0000009618b0723c */ /* 0x040fe200000418b0 */
[----:B------:R-:W1:Y:S07]  /*15760*/  LDSM.16.M88.4 R148, [R200+0xa800] ;  /* 0x00a80000c894783b */ /* 0x000e6e0000000200 */
[----:B------:R-:W-:Y:S08]  /*15770*/  HMMA.16816.F32.BF16 R160, R24, R164, R160 ;  /* 0x000000a418a0723c */ /* 0x000ff000000418a0 */
[----:B------:R-:W-:Y:S08]  /*15780*/  HMMA.16816.F32.BF16 R16, R152, R28, R16 ;  /* 0x0000001c9810723c */ /* 0x000ff00000041810 */
[----:B------:R-:W-:Y:S01]  /*15790*/  HMMA.16816.F32.BF16 R156, R24, R166, R156 ;  /* 0x000000a6189c723c */ /* 0x000fe2000004189c */
[----:B------:R-:W1:Y:S04]  /*157a0*/  LDSM.16.M88.4 R24, [R197+0x4000] ;  /* 0x00400000c518783b */ /* 0x000e680000000200 */
[----:B------:R-:W-:Y:S03]  /*157b0*/  LDSM.16.M88.4 R164, [R191+0x3800] ;  /* 0x00380000bfa4783b */ /* 0x000fe60000000200 */
[----:B--2---:R-:W-:Y:S08]  /*157c0*/  HMMA.16816.F32.BF16 R144, R172, R4, R144 ;  /* 0x00000004ac90723c */ /* 0x004ff00000041890 */
[----:B------:R-:W-:Y:S01]  /*157d0*/  HMMA.16816.F32.BF16 R12, R152, R30, R12 ;  /* 0x0000001e980c723c */ /* 0x000fe2000004180c */
[----:B------:R-:W2:Y:S07]  /*157e0*/  LDSM.16.M88.4 R28, [R185] ;  /* 0x00000000b91c783b */ /* 0x000eae0000000200 */
[----:B------:R-:W-:Y:S01]  /*157f0*/  HMMA.16816.F32.BF16 R140, R172, R6, R140 ;  /* 0x00000006ac8c723c */ /* 0x000fe2000004188c */
[----:B------:R-:W-:Y:S07]  /*15800*/  LDSM.16.M88.4 R4, [R191+0x4000] ;  /* 0x00400000bf04783b */ /* 0x000fee0000000200 */
[----:B---3--:R-:W-:Y:S08]  /*15810*/  HMMA.16816.F32.BF16 R160, R232, R8, R160 ;  /* 0x00000008e8a0723c */ /* 0x008ff000000418a0 */
[----:B----4-:R-:W-:Y:S08]  /*15820*/  HMMA.16816.F32.BF16 R16, R32, R236, R16 ;  /* 0x000000ec2010723c */ /* 0x010ff00000041810 */
[----:B------:R-:W-:Y:S01]  /*15830*/  HMMA.16816.F32.BF16 R156, R232, R10, R156 ;  /* 0x0000000ae89c723c */ /* 0x000fe2000004189c */
[----:B------:R-:W-:Y:S07]  /*15840*/  LDSM.16.M88.4 R8, [R196+0x4000] ;  /* 0x00400000c408783b */ /* 0x000fee0000000200 */
[----:B-1----:R-:W-:Y:S08]  /*15850*/  HMMA.16816.F32.BF16 R144, R152, R148, R144 ;  /* 0x000000949890723c */ /* 0x002ff00000041890 */
[----:B------:R-:W-:Y:S08]  /*15860*/  HMMA.16816.F32.BF16 R12, R32, R238, R12 ;  /* 0x000000ee200c723c */ /* 0x000ff0000004180c */
[C---:B------:R-:W-:Y:S08]  /*15870*/  HMMA.16816.F32.BF16 R180, R232.reuse, R228, R180 ;  /* 0x000000e4e8b4723c */ /* 0x040ff000000418b4 */
[----:B------:R-:W-:Y:S01]  /*15880*/  HMMA.16816.F32.BF16 R176, R232, R230, R176 ;  /* 0x000000e6e8b0723c */ /* 0x000fe200000418b0 */
[----:B------:R-:W1:Y:S07]  /*15890*/  LDSM.16.M88.4 R228, [R200+0xb000] ;  /* 0x00b00000c8e4783b */ /* 0x000e6e0000000200 */
[----:B------:R-:W-:Y:S01]  /*158a0*/  HMMA.16816.F32.BF16 R148, R152, R150, R140 ;  /* 0x000000969894723c */ /* 0x000fe2000004188c */
[----:B------:R-:W3:Y:S07]  /*158b0*/  LDSM.16.M88.4 R140, [R195+0xa800] ;  /* 0x00a80000c38c783b */ /* 0x000eee0000000200 */
[----:B------:R-:W-:Y:S08]  /*158c0*/  HMMA.16816.F32.BF16 R160, R172, R168, R160 ;  /* 0x000000a8aca0723c */ /* 0x000ff000000418a0 */
[----:B------:R-:W-:Y:S08]  /*158d0*/  HMMA.16816.F32.BF16 R16, R24, R20, R16 ;  /* 0x000000141810723c */ /* 0x000ff00000041810 */
[----:B------:R-:W-:Y:S08]  /*158e0*/  HMMA.16816.F32.BF16 R156, R172, R170, R156 ;  /* 0x000000aaac9c723c */ /* 0x000ff0000004189c */
[----:B------:R-:W-:Y:S01]  /*158f0*/  HMMA.16816.F32.BF16 R12, R24, R22, R12 ;  /* 0x00000016180c723c */ /* 0x000fe2000004180c */
[----:B------:R-:W4:Y:S07]  /*15900*/  LDSM.16.M88.4 R20, [R184] ;  /* 0x00000000b814783b */ /* 0x000f2e0000000200 */
[C---:B--2---:R-:W-:Y:S08]  /*15910*/  HMMA.16816.F32.BF16 R144, R32.reuse, R28, R144 ;  /* 0x0000001c2090723c */ /* 0x044ff00000041890 */
[----:B------:R-:W-:Y:S01]  /*15920*/  HMMA.16816.F32.BF16 R148, R32, R30, R148 ;  /* 0x0000001e2094723c */ /* 0x000fe20000041894 */
[----:B------:R-:W-:Y:S07]  /*15930*/  LDSM.16.M88.4 R28, [R191+0x4800] ;  /* 0x00480000bf1c783b */ /* 0x000fee0000000200 */
[----:B-1----:R-:W-:Y:S08]  /*15940*/  HMMA.16816.F32.BF16 R160, R152, R228, R160 ;  /* 0x000000e498a0723c */ /* 0x002ff000000418a0 */
[----:B------:R-:W-:Y:S08]  /*15950*/  HMMA.16816.F32.BF16 R16, R8, R4, R16 ;  /* 0x000000040810723c */ /* 0x000ff00000041810 */
[----:B------:R-:W-:Y:S08]  /*15960*/  HMMA.16816.F32.BF16 R156, R152, R230, R156 ;  /* 0x000000e6989c723c */ /* 0x000ff0000004189c */
[C---:B---3--:R-:W-:Y:S08]  /*15970*/  HMMA.16816.F32.BF16 R144, R24.reuse, R140, R144 ;  /* 0x0000008c1890723c */ /* 0x048ff00000041890 */
[----:B------:R-:W-:Y:S01]  /*15980*/  HMMA.16816.F32.BF16 R148, R24, R142, R148 ;  /* 0x0000008e1894723c */ /* 0x000fe20000041894 */
[----:B------:R-:W1:Y:S01]  /*15990*/  LDSM.16.M88.4 R140, [R195+0xb000] ;  /* 0x00b00000c38c783b */ /* 0x000e620000000200 */
[----:B-----5:R-:W-:-:S02]  /*159a0*/  FMUL.FTZ R17, R17, R0 ;  /* 0x0000000011117220 */ /* 0x020fc40000410000 */
[-C--:B------:R-:W-:Y:S02]  /*159b0*/  FMUL.FTZ R2, R16, R0.reuse ;  /* 0x0000000010027220 */ /* 0x080fe40000410000 */
[----:B------:R2:W3:Y:S02]  /*159c0*/  MUFU.TANH R133, R17 ;  /* 0x0000001100857308 */ /* 0x0004e40000002400 */
[----:B------:R-:W-:Y:S01]  /*159d0*/  HMMA.16816.F32.BF16 R12, R8, R6, R12 ;  /* 0x00000006080c723c */ /* 0x000fe2000004180c */
[----:B------:R-:W5:Y:S05]  /*159e0*/  LDSM.16.M88.4 R4, [R200+0xb800] ;  /* 0x00b80000c804783b */ /* 0x000f6a0000000200 */
[----:B------:R-:W-:Y:S02]  /*159f0*/  MUFU.TANH R2, R2 ;  /* 0x0000000200027308 */ /* 0x000fe40000002400 */
[C---:B----4-:R-:W-:Y:S07]  /*15a00*/  HMMA.16816.F32.BF16 R160, R32.reuse, R20, R160 ;  /* 0x0000001420a0723c */ /* 0x050fee00000418a0 */
[-C--:B------:R-:W-:Y:S01]  /*15a10*/  FMUL.FTZ R21, R18, R0.reuse ;  /* 0x0000000012157220 */ /* 0x080fe20000410000 */
[----:B------:R-:W-:Y:S05]  /*15a20*/  HMMA.16816.F32.BF16 R156, R32, R22, R156 ;  /* 0x00000016209c723c */ /* 0x000fea000004189c */
[----:B------:R-:W-:Y:S02]  /*15a30*/  MUFU.TANH R21, R21 ;  /* 0x0000001500157308 */ /* 0x000fe40000002400 */
[-C--:B------:R-:W-:Y:S01]  /*15a40*/  FMUL.FTZ R22, R19, R0.reuse ;  /* 0x0000000013167220 */ /* 0x080fe20000410000 */
[----:B------:R-:W-:Y:S01]  /*15a50*/  HMMA.16816.F32.BF16 R180, R172, R164, R180 ;  /* 0x000000a4acb4723c */ /* 0x000fe200000418b4 */
[----:B--2---:R-:W2:Y:S01]  /*15a60*/  LDSM.16.M88.4 R16, [R191+0x5000] ;  /* 0x00500000bf10783b */ /* 0x004ea20000000200 */
[----:B------:R-:W-:-:S02]  /*15a70*/  FMUL.FTZ R13, R13, R0 ;  /* 0x000000000d0d7220 */ /* 0x000fc40000410000 */
[-C--:B------:R-:W-:Y:S01]  /*15a80*/  FMUL.FTZ R12, R12, R0.reuse ;  /* 0x000000000c0c7220 */ /* 0x080fe20000410000 */
[----:B------:R-:W-:Y:S01]  /*15a90*/  MUFU.TANH R22, R22 ;  /* 0x0000001600167308 */ /* 0x000fe20000002400 */
[-C--:B------:R-:W-:Y:S02]  /*15aa0*/  FMUL.FTZ R14, R14, R0.reuse ;  /* 0x000000000e0e7220 */ /* 0x080fe40000410000 */
[----:B------:R-:W-:Y:S01]  /*15ab0*/  HMMA.16816.F32.BF16 R176, R172, R166, R176 ;  /* 0x000000a6acb0723c */ /* 0x000fe200000418b0 */
[----:B------:R-:W4:Y:S01]  /*15ac0*/  LDSM.16.M88.4 R164, [R135] ;  /* 0x0000000087a4783b */ /* 0x000f220000000200 */
[----:B------:R-:W-:-:S03]  /*15ad0*/  FMUL.FTZ R15, R15, R0 ;  /* 0x000000000f0f7220 */ /* 0x000fc60000410000 */
[----:B------:R2:W-:Y:S03]  /*15ae0*/  MUFU.TANH R20, R13 ;  /* 0x0000000d00147308 */ /* 0x0005e60000002400 */
[----:B-1----:R-:W-:Y:S05]  /*15af0*/  HMMA.16816.F32.BF16 R160, R24, R140, R160 ;  /* 0x0000008c18a0723c */ /* 0x002fea00000418a0 */
[----:B------:R-:W1:Y:S03]  /*15b00*/  MUFU.TANH R168, R12 ;  /* 0x0000000c00a87308 */ /* 0x000e660000002400 */
[C---:B-----5:R-:W-:Y:S05]  /*15b10*/  HMMA.16816.F32.BF16 R180, R152.reuse, R4, R180 ;  /* 0x0000000498b4723c */ /* 0x060fea00000418b4 */
[----:B------:R-:W5:Y:S03]  /*15b20*/  MUFU.TANH R23, R14 ;  /* 0x0000000e00177308 */ /* 0x000f660000002400 */
[----:B------:R-:W-:Y:S01]  /*15b30*/  HMMA.16816.F32.BF16 R176, R152, R6, R176 ;  /* 0x0000000698b0723c */ /* 0x000fe200000418b0 */
[----:B------:R-:W1:Y:S07]  /*15b40*/  LDSM.16.M88.4 R4, [R195+0xb800] ;  /* 0x00b80000c304783b */ /* 0x000e6e0000000200 */
[C---:B------:R-:W-:Y:S01]  /*15b50*/  HMMA.16816.F32.BF16 R144, R8.reuse, R28, R144 ;  /* 0x0000001c0890723c */ /* 0x040fe20000041890 */
[----:B------:R3:W-:Y:S07]  /*15b60*/  MUFU.TANH R28, R15 ;  /* 0x0000000f001c7308 */ /* 0x0007ee0000002400 */
[----:B--2---:R-:W-:Y:S07]  /*15b70*/  HMMA.16816.F32.BF16 R160, R8, R16, R160 ;  /* 0x0000001008a0723c */ /* 0x004fee00000418a0 */
[----:B------:R-:W-:Y:S01]  /*15b80*/  IMAD R17, R223, 0x40, R134 ;  /* 0x00000040df117824 */ /* 0x000fe200078e0286 */
[----:B----4-:R-:W-:Y:S04]  /*15b90*/  HMMA.16816.F32.BF16 R180, R32, R164, R180 ;  /* 0x000000a420b4723c */ /* 0x010fe800000418b4 */
[----:B------:R-:W-:-:S02]  /*15ba0*/  IADD3 R13, R17, 0x1, RZ ;  /* 0x00000001110d7810 */ /* 0x000fc40007ffe0ff */
[----:B------:R-:W-:Y:S02]  /*15bb0*/  IADD3 R141, R17, 0x8, RZ ;  /* 0x00000008118d7810 */ /* 0x000fe40007ffe0ff */
[C---:B------:R-:W-:Y:S01]  /*15bc0*/  ISETP.GE.AND P5, PT, R13.reuse, R224, PT ;  /* 0x000000e00d00720c */ /* 0x040fe20003fa6270 */
[----:B------:R-:W-:Y:S01]  /*15bd0*/  HMMA.16816.F32.BF16 R176, R32, R166, R176 ;  /* 0x000000a620b0723c */ /* 0x000fe200000418b0 */
[C---:B------:R-:W-:Y:S01]  /*15be0*/  ISETP.GE.AND P3, PT, R13.reuse, R220, PT ;  /* 0x000000dc0d00720c */ /* 0x040fe20003f66270 */
[----:B------:R-:W-:Y:S01]  /*15bf0*/  FMUL.FTZ R29, R144, R0 ;  /* 0x00000000901d7220 */ /* 0x000fe20000410000 */
[----:B------:R-:W-:Y:S01]  /*15c00*/  ISETP.GE.OR P5, PT, R13, R222, !P5 ;  /* 0x000000de0d00720c */ /* 0x000fe20006fa6670 */
[----:B------:R-:W-:Y:S01]  /*15c10*/  FMUL.FTZ R16, R147, R0 ;  /* 0x0000000093107220 */ /* 0x000fe20000410000 */
[----:B------:R-:W-:Y:S02]  /*15c20*/  ISETP.GE.OR P3, PT, R13, R216, !P3 ;  /* 0x000000d80d00720c */ /* 0x000fe40005f66670 */
[----:B---3--:R-:W2:Y:S01]  /*15c30*/  LDSM.16.M88.4 R12, [R191+0x5800] ;  /* 0x00580000bf0c783b */ /* 0x008ea20000000200 */
[----:B------:R-:W-:Y:S01]  /*15c40*/  HMMA.16816.F32.BF16 R156, R24, R142, R156 ;  /* 0x0000008e189c723c */ /* 0x000fe2000004189c */
[----:B------:R-:W-:Y:S01]  /*15c50*/  FSEL R133, R133, -INF , !P5 ;  /* 0xff80000085857808 */ /* 0x000fe20006800000 */
[----:B------:R-:W3:Y:S01]  /*15c60*/  MUFU.TANH R29, R29 ;  /* 0x0000001d001d7308 */ /* 0x000ee20000002400 */
[----:B------:R-:W-:Y:S01]  /*15c70*/  ISETP.GE.AND P1, PT, R141, R224, PT ;  /* 0x000000e08d00720c */ /* 0x000fe20003f26270 */
[----:B------:R-:W-:Y:S01]  /*15c80*/  FMUL.FTZ R32, R146, R0 ;  /* 0x0000000092207220 */ /* 0x000fe20000410000 */
[----:B------:R-:W-:Y:S01]  /*15c90*/  ISETP.GE.AND P5, PT, R17, R220, PT ;  /* 0x000000dc1100720c */ /* 0x000fe20003fa6270 */
[----:B------:R-:W-:Y:S01]  /*15ca0*/  FMUL.FTZ R161, R161, R0 ;  /* 0x00000000a1a17220 */ /* 0x000fe20000410000 */
[----:B------:R-:W-:Y:S01]  /*15cb0*/  ISETP.GE.AND P4, PT, R17, R224, PT ;  /* 0x000000e01100720c */ /* 0x000fe20003f86270 */
[----:B------:R-:W-:Y:S01]  /*15cc0*/  HMMA.16816.F32.BF16 R148, R8, R30, R148 ;  /* 0x0000001e0894723c */ /* 0x000fe20000041894 */
[----:B------:R-:W-:Y:S01]  /*15cd0*/  ISETP.GE.OR P1, PT, R141, R222, !P1 ;  /* 0x000000de8d00720c */ /* 0x000fe20004f26670 */
[----:B------:R-:W-:Y:S01]  /*15ce0*/  MUFU.TANH R32, R32 ;  /* 0x0000002000207308 */ /* 0x000fe20000002400 */
[C---:B------:R-:W-:Y:S01]  /*15cf0*/  ISETP.GE.OR P5, PT, R17.reuse, R216, !P5 ;  /* 0x000000d81100720c */ /* 0x040fe20006fa6670 */
[----:B------:R-:W-:Y:S01]  /*15d00*/  FMUL.FTZ R162, R162, R0 ;  /* 0x00000000a2a27220 */ /* 0x000fe20000410000 */
[----:B------:R-:W-:Y:S01]  /*15d10*/  ISETP.GE.OR P4, PT, R17, R222, !P4 ;  /* 0x000000de1100720c */ /* 0x000fe20006786670 */
[-C--:B------:R-:W-:Y:S01]  /*15d20*/  FMUL.FTZ R163, R163, R0.reuse ;  /* 0x00000000a3a37220 */ /* 0x080fe20000410000 */
[----:B------:R-:W-:Y:S01]  /*15d30*/  IADD3 R35, R17, 0x9, RZ ;  /* 0x0000000911237810 */ /* 0x000fe20007ffe0ff */
[----:B-1----:R-:W-:Y:S01]  /*15d40*/  HMMA.16816.F32.BF16 R180, R24, R4, R180 ;  /* 0x0000000418b4723c */ /* 0x002fe200000418b4 */
[----:B------:R-:W-:Y:S01]  /*15d50*/  FMUL.FTZ R30, R145, R0 ;  /* 0x00000000911e7220 */ /* 0x000fe20000410000 */
[----:B------:R-:W-:Y:S01]  /*15d60*/  FSEL R168, R168, -INF , !P1 ;  /* 0xff800000a8a87808 */ /* 0x000fe20004800000 */
[----:B------:R-:W-:Y:S01]  /*15d70*/  MUFU.TANH R16, R16 ;  /* 0x0000001000107308 */ /* 0x000fe20000002400 */
[----:B------:R-:W-:Y:S01]  /*15d80*/  ISETP.GE.AND P6, PT, R141, R220, PT ;  /* 0x000000dc8d00720c */ /* 0x000fe20003fc6270 */
[----:B------:R-:W-:-:S04]  /*15d90*/  DEPBAR.LE SB0, 0x0 ;  /* 0x000080000000791a */ /* 0x000fc80000000000 */
[----:B------:R-:W-:Y:S01]  /*15da0*/  HMMA.16816.F32.BF16 R176, R24, R6, R176 ;  /* 0x0000000618b0723c */ /* 0x000fe200000418b0 */
[----:B------:R-:W-:Y:S01]  /*15db0*/  FSEL R4, R21, -INF , !P5 ;  /* 0xff80000015047808 */ /* 0x000fe20006800000 */
[----:B------:R-:W1:Y:S01]  /*15dc0*/  MUFU.TANH R30, R30 ;  /* 0x0000001e001e7308 */ /* 0x000e620000002400 */
[----:B------:R-:W-:Y:S02]  /*15dd0*/  FSEL R5, R2, -INF , !P4 ;  /* 0xff80000002057808 */ /* 0x000fe40006000000 */
[----:B------:R-:W-:Y:S02]  /*15de0*/  FSEL R2, R22, -INF , !P3 ;  /* 0xff80000016027808 */ /* 0x000fe40005800000 */
[-C--:B------:R-:W-:Y:S01]  /*15df0*/  FMUL.FTZ R31, R148, R0.reuse ;  /* 0x00000000941f7220 */ /* 0x080fe20000410000 */
[C---:B------:R-:W-:Y:S01]  /*15e00*/  HMMA.16816.F32.BF16 R156, R8.reuse, R18, R156 ;  /* 0x00000012089c723c */ /* 0x040fe2000004189c */
[----:B------:R-:W-:Y:S01]  /*15e10*/  IADD3 R25, R17, 0x10, RZ ;  /* 0x0000001011197810 */ /* 0x000fe20007ffe0ff */
[-C--:B------:R-:W-:Y:S01]  /*15e20*/  FMUL.FTZ R33, R151, R0.reuse ;  /* 0x0000000097217220 */ /* 0x080fe20000410000 */
[----:B------:R-:W-:Y:S01]  /*15e30*/  IADD3 R7, R17, 0x11, RZ ;  /* 0x0000001111077810 */ /* 0x000fe20007ffe0ff */
[----:B------:R-:W-:Y:S01]  /*15e40*/  FMUL.FTZ R140, R149, R0 ;  /* 0x00000000958c7220 */ /* 0x000fe20000410000 */
[-C--:B------:R-:W-:Y:S01]  /*15e50*/  ISETP.GE.AND P1, PT, R25, R224.reuse, PT ;  /* 0x000000e01900720c */ /* 0x080fe20003f26270 */
[----:B------:R-:W4:Y:S01]  /*15e60*/  MUFU.TANH R31, R31 ;  /* 0x0000001f001f7308 */ /* 0x000f220000002400 */
[-C--:B------:R-:W-:Y:S01]  /*15e70*/  ISETP.GE.AND P5, PT, R7, R224.reuse, PT ;  /* 0x000000e00700720c */ /* 0x080fe20003fa6270 */
[C---:B--2---:R-:W-:Y:S01]  /*15e80*/  HMMA.16816.F32.BF16 R180, R8.reuse, R12, R180 ;  /* 0x0000000c08b4723c */ /* 0x044fe200000418b4 */
[C---:B------:R-:W-:Y:S01]  /*15e90*/  ISETP.GE.AND P2, PT, R35.reuse, R224, PT ;  /* 0x000000e02300720c */ /* 0x040fe20003f46270 */
[----:B------:R-:W-:Y:S01]  /*15ea0*/  FMUL.FTZ R18, R150, R0 ;  /* 0x0000000096127220 */ /* 0x000fe20000410000 */
[----:B------:R-:W-:Y:S01]  /*15eb0*/  ISETP.GE.AND P4, PT, R35, R220, PT ;  /* 0x000000dc2300720c */ /* 0x000fe20003f86270 */
[----:B------:R-:W-:Y:S01]  /*15ec0*/  FMUL.FTZ R19, R160, R0 ;  /* 0x00000000a0137220 */ /* 0x000fe20000410000 */
[----:B------:R-:W-:Y:S01]  /*15ed0*/  ISETP.GE.AND P3, PT, R7, R220, PT ;  /* 0x000000dc0700720c */ /* 0x000fe20003f66270 */
[----:B------:R-:W-:Y:S01]  /*15ee0*/  MUFU.TANH R33, R33 ;  /* 0x0000002100217308 */ /* 0x000fe20000002400 */
[----:B------:R-:W-:Y:S01]  /*15ef0*/  ISETP.GE.OR P6, PT, R141, R216, !P6 ;  /* 0x000000d88d00720c */ /* 0x000fe200077c6670 */
[----:B------:R-:W-:Y:S01]  /*15f00*/  HMMA.16816.F32.BF16 R176, R8, R14, R176 ;  /* 0x0000000e08b0723c */ /* 0x000fe200000418b0 */
[----:B------:R-:W-:-:S02]  /*15f10*/  ISETP.GE.OR P1, PT, R25, R222, !P1 ;  /* 0x000000de1900720c */ /* 0x000fc40004f26670 */
[----:B------:R-:W-:Y:S02]  /*15f20*/  ISETP.GE.OR P5, PT, R7, R222, !P5 ;  /* 0x000000de0700720c */ /* 0x000fe40006fa6670 */
[C---:B------:R-:W-:Y:S01]  /*15f30*/  IADD3 R21, R17.reuse, 0x18, RZ ;  /* 0x0000001811157810 */ /* 0x040fe20007ffe0ff */
[----:B------:R-:W2:Y:S01]  /*15f40*/  MUFU.TANH R18, R18 ;  /* 0x0000001200127308 */ /* 0x000ea20000002400 */
[----:B------:R-:W-:Y:S01]  /*15f50*/  IADD3 R13, R17, 0x19, RZ ;  /* 0x00000019110d7810 */ /* 0x000fe20007ffe0ff */
[----:B------:R-:W-:Y:S01]  /*15f60*/  FMUL.FTZ R157, R157, R0 ;  /* 0x000000009d9d7220 */ /* 0x000fe20000410000 */
[C---:B------:R-:W-:Y:S01]  /*15f70*/  ISETP.GE.OR P2, PT, R35.reuse, R222, !P2 ;  /* 0x000000de2300720c */ /* 0x040fe20005746670 */
[----:B------:R-:W-:Y:S01]  /*15f80*/  FMUL.FTZ R156, R156, R0 ;  /* 0x000000009c9c7220 */ /* 0x000fe20000410000 */
[----:B------:R-:W-:Y:S01]  /*15f90*/  ISETP.GE.OR P4, PT, R35, R216, !P4 ;  /* 0x000000d82300720c */ /* 0x000fe20006786670 */
[----:B------:R-:W-:Y:S01]  /*15fa0*/  FMUL.FTZ R159, R159, R0 ;  /* 0x000000009f9f7220 */ /* 0x000fe20000410000 */
[----:B------:R-:W-:Y:S01]  /*15fb0*/  ISETP.GE.OR P3, PT, R7, R216, !P3 ;  /* 0x000000d80700720c */ /* 0x000fe20005f66670 */
[----:B------:R-:W2:Y:S01]  /*15fc0*/  MUFU.TANH R19, R19 ;  /* 0x0000001300137308 */ /* 0x000ea20000002400 */
[----:B-----5:R-:W-:Y:S01]  /*15fd0*/  FSEL R7, R23, -INF , !P6 ;  /* 0xff80000017077808 */ /* 0x020fe20007000000 */
[-C--:B------:R-:W-:Y:S01]  /*15fe0*/  FMUL.FTZ R146, R182, R0.reuse ;  /* 0x00000000b6927220 */ /* 0x080fe20000410000 */
[----:B---3--:R-:W-:Y:S01]  /*15ff0*/  FSEL R27, R29, -INF , !P1 ;  /* 0xff8000001d1b7808 */ /* 0x008fe20004800000 */
[-C--:B------:R-:W-:Y:S01]  /*16000*/  FMUL.FTZ R160, R180, R0.reuse ;  /* 0x00000000b4a07220 */ /* 0x080fe20000410000 */
[----:B-1----:R-:W-:Y:S01]  /*16010*/  FSEL R26, R30, -INF , !P5 ;  /* 0xff8000001e1a7808 */ /* 0x002fe20006800000 */
[----:B------:R-:W-:Y:S01]  /*16020*/  FMUL.FTZ R158, R158, R0 ;  /* 0x000000009e9e7220 */ /* 0x000fe20000410000 */
[-C--:B------:R-:W-:Y:S01]  /*16030*/  ISETP.GE.AND P6, PT, R21, R224.reuse, PT ;  /* 0x000000e01500720c */ /* 0x080fe20003fc6270 */
[----:B------:R-:W1:Y:S01]  /*16040*/  MUFU.TANH R140, R140 ;  /* 0x0000008c008c7308 */ /* 0x000e620000002400 */
[----:B------:R-:W-:Y:S01]  /*16050*/  ISETP.GE.AND P1, PT, R13, R224, PT ;  /* 0x000000e00d00720c */ /* 0x000fe20003f26270 */
[----:B------:R-:W-:Y:S01]  /*16060*/  FMUL.FTZ R145, R183, R0 ;  /* 0x00000000b7917220 */ /* 0x000fe20000410000 */
[----:B------:R-:W-:Y:S01]  /*16070*/  ISETP.GE.AND P5, PT, R13, R220, PT ;  /* 0x000000dc0d00720c */ /* 0x000fe20003fa6270 */
[-C--:B------:R-:W-:Y:S01]  /*16080*/  FMUL.FTZ R147, R177, R0.reuse ;  /* 0x00000000b1937220 */ /* 0x080fe20000410000 */
[----:B------:R-:W-:Y:S01]  /*16090*/  FSEL R6, R20, -INF , !P2 ;  /* 0xff80000014067808 */ /* 0x000fe20005000000 */
[----:B------:R-:W-:Y:S01]  /*160a0*/  FMUL.FTZ R144, R178, R0 ;  /* 0x00000000b2907220 */ /* 0x000fe20000410000 */
[----:B------:R-:W-:Y:S01]  /*160b0*/  FSEL R28, R28, -INF , !P4 ;  /* 0xff8000001c1c7808 */ /* 0x000fe20006000000 */
[----:B------:R-:W3:Y:S01]  /*160c0*/  MUFU.TANH R175, R161 ;  /* 0x000000a100af7308 */ /* 0x000ee20000002400 */
[----:B------:R-:W-:Y:S01]  /*160d0*/  ISETP.GE.AND P2, PT, R25, R220, PT ;  /* 0x000000dc1900720c */ /* 0x000fe20003f46270 */
[----:B------:R-:W-:Y:S01]  /*160e0*/  FMUL.FTZ R154, R179, R0 ;  /* 0x00000000b39a7220 */ /* 0x000fe20000410000 */
[----:B------:R-:W-:-:S02]  /*160f0*/  ISETP.GE.AND P4, PT, R21, R220, PT ;  /* 0x000000dc1500720c */ /* 0x000fc40003f86270 */
[-C--:B------:R-:W-:Y:S02]  /*16100*/  ISETP.GE.OR P6, PT, R21, R222.reuse, !P6 ;  /* 0x000000de1500720c */ /* 0x080fe400077c6670 */
[C---:B------:R-:W-:Y:S01]  /*16110*/  ISETP.GE.OR P1, PT, R13.reuse, R222, !P1 ;  /* 0x000000de0d00720c */ /* 0x040fe20004f26670 */
[----:B------:R-:W5:Y:S01]  /*16120*/  MUFU.TANH R173, R157 ;  /* 0x0000009d00ad7308 */ /* 0x000f620000002400 */
[-C--:B------:R-:W-:Y:S02]  /*16130*/  ISETP.GE.OR P5, PT, R13, R216.reuse, !P5 ;  /* 0x000000d80d00720c */ /* 0x080fe40006fa6670 */
[----:B------:R-:W-:Y:S02]  /*16140*/  IADD3 R13, R17, 0x20, RZ ;  /* 0x00000020110d7810 */ /* 0x000fe40007ffe0ff */
[-C--:B------:R-:W-:Y:S02]  /*16150*/  ISETP.GE.OR P2, PT, R25, R216.reuse, !P2 ;  /* 0x000000d81900720c */ /* 0x080fe40005746670 */
[----:B------:R-:W-:Y:S01]  /*16160*/  ISETP.GE.OR P4, PT, R21, R216, !P4 ;  /* 0x000000d81500720c */ /* 0x000fe20006786670 */
[----:B------:R-:W1:Y:S01]  /*16170*/  MUFU.TANH R172, R162 ;  /* 0x000000a200ac7308 */ /* 0x000e620000002400 */
[----:B------:R-:W-:-:S02]  /*16180*/  IADD3 R21, R17, 0x21, RZ ;  /* 0x0000002111157810 */ /* 0x000fc40007ffe0ff */
[----:B----4-:R-:W-:Y:S02]  /*16190*/  FSEL R25, R31, -INF , !P6 ;  /* 0xff8000001f197808 */ /* 0x010fe40007000000 */
[-C--:B------:R-:W-:Y:S02]  /*161a0*/  ISETP.GE.AND P6, PT, R13, R224.reuse, PT ;  /* 0x000000e00d00720c */ /* 0x080fe40003fc6270 */
[----:B------:R-:W-:Y:S01]  /*161b0*/  FSEL R23, R32, -INF , !P2 ;  /* 0xff80000020177808 */ /* 0x000fe20005000000 */
[----:B------:R-:W4:Y:S01]  /*161c0*/  MUFU.TANH R171, R163 ;  /* 0x000000a300ab7308 */ /* 0x000f220000002400 */
[----:B------:R-:W-:Y:S02]  /*161d0*/  FSEL R22, R16, -INF , !P3 ;  /* 0xff80000010167808 */ /* 0x000fe40005800000 */
[C---:B------:R-:W-:Y:S02]  /*161e0*/  ISETP.GE.AND P2, PT, R21.reuse, R224, PT ;  /* 0x000000e01500720c */ /* 0x040fe40003f46270 */
[----:B------:R-:W-:-:S02]  /*161f0*/  ISETP.GE.AND P3, PT, R21, R220, PT ;  /* 0x000000dc1500720c */ /* 0x000fc40003f66270 */
[-C--:B------:R-:W-:Y:S01]  /*16200*/  ISETP.GE.OR P6, PT, R13, R222.reuse, !P6 ;  /* 0x000000de0d00720c */ /* 0x080fe200077c6670 */
[----:B------:R-:W1:Y:S01]  /*16210*/  MUFU.TANH R174, R156 ;  /* 0x0000009c00ae7308 */ /* 0x000e620000002400 */
[C---:B------:R-:W-:Y:S02]  /*16220*/  IADD3 R11, R17.reuse, 0x28, RZ ;  /* 0x00000028110b7810 */ /* 0x040fe40007ffe0ff */
[----:B------:R-:W-:Y:S02]  /*16230*/  IADD3 R9, R17, 0x29, RZ ;  /* 0x0000002911097810 */ /* 0x000fe40007ffe0ff */
[C---:B------:R-:W-:Y:S02]  /*16240*/  ISETP.GE.OR P2, PT, R21.reuse, R222, !P2 ;  /* 0x000000de1500720c */ /* 0x040fe40005746670 */
[----:B------:R-:W-:Y:S01]  /*16250*/  ISETP.GE.OR P3, PT, R21, R216, !P3 ;  /* 0x000000d81500720c */ /* 0x000fe20005f66670 */
[----:B------:R1:W-:Y:S01]  /*16260*/  MUFU.TANH R169, R159 ;  /* 0x0000009f00a97308 */ /* 0x0003e20000002400 */
[----:B--2---:R-:W-:-:S02]  /*16270*/  FSEL R21, R18, -INF , !P4 ;  /* 0xff80000012157808 */ /* 0x004fc40006000000 */
[----:B------:R-:W-:Y:S02]  /*16280*/  FSEL R20, R33, -INF , !P5 ;  /* 0xff80000021147808 */ /* 0x000fe40006800000 */
[----:B------:R-:W-:Y:S02]  /*16290*/  FSEL R180, R19, -INF , !P6 ;  /* 0xff80000013b47808 */ /* 0x000fe40007000000 */
[C---:B------:R-:W-:Y:S01]  /*162a0*/  ISETP.GE.AND P4, PT, R11.reuse, R224, PT ;  /* 0x000000e00b00720c */ /* 0x040fe20003f86270 */
[----:B------:R-:W2:Y:S01]  /*162b0*/  MUFU.TANH R146, R146 ;  /* 0x0000009200927308 */ /* 0x000ea20000002400 */
[----:B------:R-:W-:Y:S02]  /*162c0*/  ISETP.GE.AND P5, PT, R11, R220, PT ;  /* 0x000000dc0b00720c */ /* 0x000fe40003fa6270 */
[----:B------:R-:W-:Y:S02]  /*162d0*/  ISETP.GE.AND P6, PT, R9, R224, PT ;  /* 0x000000e00900720c */ /* 0x000fe40003fc6270 */
[----:B------:R-:W-:-:S02]  /*162e0*/  ISETP.GE.OR P4, PT, R11, R222, !P4 ;  /* 0x000000de0b00720c */ /* 0x000fc40006786670 */
[----:B------:R-:W-:Y:S01]  /*162f0*/  ISETP.GE.OR P5, PT, R11, R216, !P5 ;  /* 0x000000d80b00720c */ /* 0x000fe20006fa6670 */
[----:B-1----:R-:W-:Y:S01]  /*16300*/  FMUL.FTZ R159, R181, R0 ;  /* 0x00000000b59f7220 */ /* 0x002fe20000410000 */
[----:B------:R-:W-:Y:S01]  /*16310*/  ISETP.GE.OR P6, PT, R9, R222, !P6 ;  /* 0x000000de0900720c */ /* 0x000fe200077c6670 */
[----:B------:R1:W1:Y:S01]  /*16320*/  MUFU.TANH R170, R158 ;  /* 0x0000009e00aa7308 */ /* 0x0002620000002400 */
[----:B------:R-:W-:Y:S02]  /*16330*/  FSEL R24, R140, -INF , !P1 ;  /* 0xff8000008c187808 */ /* 0x000fe40004800000 */
[----:B---3--:R-:W-:Y:S02]  /*16340*/  FSEL R175, R175, -INF , !P2 ;  /* 0xff800000afaf7808 */ /* 0x008fe40005000000 */
[----:B------:R-:W-:Y:S02]  /*16350*/  IADD3 R11, R17, 0x30, RZ ;  /* 0x00000030110b7810 */ /* 0x000fe40007ffe0ff */
[-C--:B------:R-:W-:Y:S01]  /*16360*/  ISETP.GE.AND P1, PT, R13, R220.reuse, PT ;  /* 0x000000dc0d00720c */ /* 0x080fe20003f26270 */
[----:B------:R-:W3:Y:S01]  /*16370*/  MUFU.TANH R160, R160 ;  /* 0x000000a000a07308 */ /* 0x000ee20000002400 */
[----:B------:R-:W-:-:S02]  /*16380*/  ISETP.GE.AND P2, PT, R9, R220, PT ;  /* 0x000000dc0900720c */ /* 0x000fc40003f46270 */
[----:B-----5:R-:W-:Y:S02]  /*16390*/  FSEL R173, R173, -INF , !P6 ;  /* 0xff800000adad7808 */ /* 0x020fe40007000000 */
[----:B------:R-:W-:Y:S02]  /*163a0*/  ISETP.GE.AND P6, PT, R11, R220, PT ;  /* 0x000000dc0b00720c */ /* 0x000fe40003fc6270 */
[-C--:B------:R-:W-:Y:S01]  /*163b0*/  ISETP.GE.OR P1, PT, R13, R216.reuse, !P1 ;  /* 0x000000d80d00720c */ /* 0x080fe20004f26670 */
[----:B------:R-:W5:Y:S01]  /*163c0*/  MUFU.TANH R159, R159 ;  /* 0x0000009f009f7308 */ /* 0x000f620000002400 */
[----:B------:R-:W-:Y:S01]  /*163d0*/  ISETP.GE.OR P2, PT, R9, R216, !P2 ;  /* 0x000000d80900720c */ /* 0x000fe20005746670 */
[----:B-1----:R-:W-:Y:S01]  /*163e0*/  FMUL.FTZ R158, R176, R0 ;  /* 0x00000000b09e7220 */ /* 0x002fe20000410000 */
[----:B------:R-:W-:Y:S02]  /*163f0*/  IADD3 R9, R17, 0x31, RZ ;  /* 0x0000003111097810 */ /* 0x000fe40007ffe0ff */
[----:B------:R-:W-:-:S02]  /*16400*/  ISETP.GE.OR P6, PT, R11, R216, !P6 ;  /* 0x000000d80b00720c */ /* 0x000fc400077c6670 */
[----:B------:R-:W-:Y:S01]  /*16410*/  FSEL R172, R172, -INF , !P1 ;  /* 0xff800000acac7808 */ /* 0x000fe20004800000 */
[----:B------:R-:W1:Y:S01]  /*16420*/  MUFU.TANH R145, R145 ;  /* 0x0000009100917308 */ /* 0x000e620000002400 */
[----:B----4-:R-:W-:Y:S02]  /*16430*/  FSEL R171, R171, -INF , !P3 ;  /* 0xff800000abab7808 */ /* 0x010fe40005800000 */
[----:B------:R-:W-:Y:S02]  /*16440*/  FSEL R174, R174, -INF , !P4 ;  /* 0xff800000aeae7808 */ /* 0x000fe40006000000 */
[C---:B------:R-:W-:Y:S02]  /*16450*/  ISETP.GE.AND P1, PT, R9.reuse, R224, PT ;  /* 0x000000e00900720c */ /* 0x040fe40003f26270 */
[----:B------:R-:W-:Y:S01]  /*16460*/  ISETP.GE.AND P3, PT, R9, R220, PT ;  /* 0x000000dc0900720c */ /* 0x000fe20003f66270 */
[----:B------:R-:W4:Y:S01]  /*16470*/  MUFU.TANH R158, R158 ;  /* 0x0000009e009e7308 */ /* 0x000f220000002400 */
[----:B------:R-:W-:-:S02]  /*16480*/  ISETP.GE.AND P4, PT, R11, R224, PT ;  /* 0x000000e00b00720c */ /* 0x000fc40003f86270 */
[----:B--2---:R-:W-:Y:S02]  /*16490*/  FSEL R146, R146, -INF , !P6 ;  /* 0xff80000092927808 */ /* 0x004fe40007000000 */
[----:B------:R-:W-:Y:S02]  /*164a0*/  ISETP.GT.AND P6, PT, R223, R206, PT ;  /* 0x000000cedf00720c */ /* 0x000fe40003fc4270 */
[C---:B------:R-:W-:Y:S01]  /*164b0*/  ISETP.GE.OR P1, PT, R9.reuse, R222, !P1 ;  /* 0x000000de0900720c */ /* 0x040fe20004f26670 */
[----:B------:R-:W-:Y:S01]  /*164c0*/  MUFU.TANH R147, R147 ;  /* 0x0000009300937308 */ /* 0x000fe20000002400 */
[----:B------:R-:W-:Y:S01]  /*164d0*/  BAR.SYNC.DEFER_BLOCKING 0x0 ;  /* 0x0000000000007b1d */ /* 0x000fe20000010000 */
[----:B------:R-:W-:Y:S02]  /*164e0*/  ISETP.GE.OR P3, PT, R9, R216, !P3 ;  /* 0x000000d80900720c */ /* 0x000fe40005f66670 */
[----:B------:R-:W-:Y:S02]  /*164f0*/  ISETP.GE.OR P4, PT, R11, R222, !P4 ;  /* 0x000000de0b00720c */ /* 0x000fe40006786670 */
[----:B------:R-:W-:-:S02]  /*16500*/  IADD3 R9, R17, 0x38, RZ ;  /* 0x0000003811097810 */ /* 0x000fc40007ffe0ff */
[----:B------:R-:W2:Y:S01]  /*16510*/  MUFU.TANH R144, R144 ;  /* 0x0000009000907308 */ /* 0x000ea20000002400 */
[----:B------:R-:W-:Y:S02]  /*16520*/  IADD3 R17, R17, 0x39, RZ ;  /* 0x0000003911117810 */ /* 0x000fe40007ffe0ff */
[----:B------:R-:W-:Y:S02]  /*16530*/  FSEL R170, R170, -INF , !P5 ;  /* 0xff800000aaaa7808 */ /* 0x000fe40006800000 */
[----:B------:R-:W-:Y:S02]  /*16540*/  FSEL R169, R169, -INF , !P2 ;  /* 0xff800000a9a97808 */ /* 0x000fe40005000000 */
[----:B---3--:R-:W-:Y:S01]  /*16550*/  FSEL R160, R160, -INF , !P4 ;  /* 0xff800000a0a07808 */ /* 0x008fe20006000000 */
[----:B------:R-:W3:Y:S01]  /*16560*/  MUFU.TANH R154, R154 ;  /* 0x0000009a009a7308 */ /* 0x000ee20000002400 */
[----:B-----5:R-:W-:Y:S02]  /*16570*/  FSEL R159, R159, -INF , !P1 ;  /* 0xff8000009f9f7808 */ /* 0x020fe40004800000 */
        /* <DEDUP_REMOVED lines=8> */
[----:B-1----:R-:W-:Y:S02]  /*16600*/  FSEL R145, R145, -INF , !P3 ;  /* 0xff80000091917808 */ /* 0x002fe40005800000 */
[----:B----4-:R-:W-:Y:S02]  /*16610*/  FSEL R158, R158, -INF , !P5 ;  /* 0xff8000009e9e7808 */ /* 0x010fe40006800000 */
[----:B--2---:R-:W-:Y:S02]  /*16620*/  FSEL R144, R144, -INF , !P2 ;  /* 0xff80000090907808 */ /* 0x004fe40005000000 */
[----:B------:R-:W-:Y:S02]  /*16630*/  FSEL R147, R147, -INF , !P4 ;  /* 0xff80000093937808 */ /* 0x000fe40006000000 */
[----:B---3--:R-:W-:Y:S01]  /*16640*/  FSEL R154, R154, -INF , !P1 ;  /* 0xff8000009a9a7808 */ /* 0x008fe20004800000 */
        /* <DEDUP_REMOVED lines=38> */
[----:B------:R-:W-:-:S07]  /*168b0*/  ISETP.NE.AND P1, PT, R15, RZ, PT ;  /* 0x000000ff0f00720c */ /* 0x000fce0003f25270 */
        /* <DEDUP_REMOVED lines=8> */
[----:B------:R-:W-:Y:S01]  /*16940*/  IMAD.WIDE R18, R8, 0x4, R218 ;  /* 0x0000000408127825 */ /* 0x000fe200078e02da */
        /* <DEDUP_REMOVED lines=16> */
.L_x_7157:
[----:B------:R-:W-:Y:S02]  /*16a50*/  ULDC.64 UR4, c[0x0][0x118] ;  /* 0x0000460000047ab9 */ /* 0x000fe40000000a00 */
[----:B------:R-:W2:Y:S02]  /*16a60*/  LD.E R10, [R240.64+0x38] ;  /* 0x00003804f00a7980 */ /* 0x000ea4000c101900 */
[----:B--2---:R-:W-:-:S04]  /*16a70*/  LEA R10, -R10, RZ, 0x6 ;  /* 0x000000ff0a0a7211 */ /* 0x004fc800078e31ff */
[----:B------:R-:W-:Y:S02]  /*16a80*/  SHF.R.S32.HI R8, RZ, 0x1f, R10 ;  /* 0x0000001fff087819 */ /* 0x000fe4000001140a */
.L_x_7158:
[----:B------:R-:W-:Y:S05]  /*16a90*/  BSYNC B0 ;  /* 0x0000000000007941 */ /* 0x000fea0003800000 */
.L_x_7156:
        /* <DEDUP_REMOVED lines=28> */
.L_x_7155:
[----:B------:R-:W-:Y:S05]  /*16c60*/  BSYNC B1 ;  /* 0x0000000000017941 */ /* 0x000fea0003800000 */
.L_x_7154:
[----:B------:R-:W-:Y:S01]  /*16c70*/  ULDC.64 UR4, c[0x0][0x118] ;  /* 0x0000460000047ab9 */ /* 0x000fe20000000a00 */
[----:B------:R-:W-:Y:S01]  /*16c80*/  FMNMX.FTZ R0, R132, R5, !PT ;  /* 0x0000000584007209 */ /* 0x000fe20007810000 */
[----:B------:R-:W2:Y:S03]  /*16c90*/  LD.E R156, [R240.64+0xdc] ;  /* 0x0000dc04f09c7980 */ /* 0x000ea6000c101900 */
[----:B-1----:R-:W-:Y:S01]  /*16ca0*/  FMNMX.FTZ R9, R133, R0, !PT ;  /* 0x0000000085097209 */ /* 0x002fe20007810000 */
[----:B------:R-:W-:Y:S03]  /*16cb0*/  LDSM.16.MT88.4 R12, [R204+0xc000] ;  /* 0x00c00000cc0c783b */ /* 0x000fe60000004200 */
[----:B------:R-:W-:Y:S01]  /*16cc0*/  FMNMX.FTZ R9, R168, R9, !PT ;  /* 0x00000009a8097209 */ /* 0x000fe20007810000 */
[----:B------:R-:W-:Y:S03]  /*16cd0*/  LDSM.16.MT88.4 R16, [R205+0xc000] ;  /* 0x00c00000cd10783b */ /* 0x000fe60000004200 */
[----:B------:R-:W-:Y:S01]  /*16ce0*/  FMNMX.FTZ R0, R6, R9, !PT ;  /* 0x0000000906007209 */ /* 0x000fe20007810000 */
        /* <DEDUP_REMOVED lines=44> */
[-CC-:B------:R-:W-:Y:S01]  /*16fb0*/  FFMA.FTZ R150, R5, R156.reuse, -R157.reuse ;  /* 0x0000009c05967223 */ /* 0x180fe2000001089d */
[----:B------:R-:W-:Y:S01]  /*16fc0*/  FSEL R5, R152, RZ, P1 ;  /* 0x000000ff98057208 */ /* 0x000fe20000800000 */
[-C--:B------:R-:W-:Y:S02]  /*16fd0*/  FFMA.FTZ R148, R133, R156.reuse, -R157 ;  /* 0x0000009c85947223 */ /* 0x080fe4000001089d */
[-C--:B------:R-:W-:Y:S01]  /*16fe0*/  FFMA.FTZ R133, R4, R156.reuse, -R155 ;  /* 0x0000009c04857223 */ /* 0x080fe2000001089b */
[----:B------:R-:W-:Y:S01]  /*16ff0*/  FSEL R4, R151, RZ, P0 ;  /* 0x000000ff97047208 */ /* 0x000fe20000000000 */
[----:B------:R-:W-:Y:S01]  /*17000*/  FADD.FTZ R5, R132, -R5 ;  /* 0x8000000584057221 */ /* 0x000fe20000010000 */
[----:B------:R-:W-:Y:S01]  /*17010*/  MUFU.EX2 R150, R150 ;  /* 0x0000009600967308 */ /* 0x000fe20000000800 */
[----:B------:R-:W-:Y:S02]  /*17020*/  FFMA.FTZ R149, R168, R156, -R157 ;  /* 0x0000009ca8957223 */ /* 0x000fe4000001089d */
[----:B------:R-:W-:-:S02]  /*17030*/  FMUL.FTZ R8, R156, R5 ;  /* 0x000000059c087220 */ /* 0x000fc40000410000 */
[----:B------:R-:W-:Y:S02]  /*17040*/  FADD.FTZ R5, R3, -R4 ;  /* 0x8000000403057221 */ /* 0x000fe40000010000 */
[-C--:B------:R-:W-:Y:S01]  /*17050*/  FFMA.FTZ R134, R6, R156.reuse, -R157 ;  /* 0x0000009c06867223 */ /* 0x080fe2000001089d */
        /* <DEDUP_REMOVED lines=348> */
.L_x_7150:
[----:B------:R-:W-:Y:S05]  /*18620*/  @!P6 BRA `(.L_x_7159) ;  /* 0x00003c500000e947 */ /* 0x000fea0003800000 */
[C---:B------:R-:W-:Y:S01]  /*18630*/  SHF.L.U64.HI R226, R138.reuse, 0x5, R139 ;  /* 0x000000058ae27819 */ /* 0x040fe2000001028b */
[----:B------:R-:W-:Y:S01]  /*18640*/  IMAD.SHL.U32 R229, R138, 0x20, RZ ;  /* 0x000000208ae57824 */ /* 0x000fe200078e00ff */
[C---:B------:R-:W-:Y:S01]  /*18650*/  SHF.L.U64.HI R228, R136.reuse, 0x5, R137 ;  /* 0x0000000588e47819 */ /* 0x040fe20000010289 */
[----:B------:R-:W-:Y:S01]  /*18660*/  IMAD.SHL.U32 R231, R136, 0x20, RZ ;  /* 0x0000002088e77824 */ /* 0x000fe200078e00ff */
[----:B------:R-:W-:Y:S01]  /*18670*/  MOV R0, R3 ;  /* 0x0000000300007202 */ /* 0x000fe20000000f00 */
[----:B------:R-:W-:-:S02]  /*18680*/  IMAD.MOV.U32 R2, RZ, RZ, R132 ;  /* 0x000000ffff027224 */ /* 0x000fc400078e0084 */
.L_x_7168:
        /* <DEDUP_REMOVED lines=76> */
.L_x_7161:
[----:B------:R-:W-:Y:S02]  /*18b50*/  ULDC.64 UR4, c[0x0][0x118] ;  /* 0x0000460000047ab9 */ /* 0x000fe40000000a00 */
[----:B------:R-:W2:Y:S02]  /*18b60*/  LD.E R10, [R132.64+0x40] ;  /* 0x00004004840a7980 */ /* 0x000ea4000c101900 */
[----:B--2---:R-:W-:Y:S04]  /*18b70*/  LEA R10, -R10, RZ, 0x6 ;  /* 0x000000ff0a0a7211 */ /* 0x004fe800078e31ff */
[----:B------:R-:W-:Y:S02]  /*18b80*/  SHF.R.S32.HI R5, RZ, 0x1f, R10 ;  /* 0x0000001fff057819 */ /* 0x000fe4000001140a */
.L_x_7162:
[----:B------:R-:W-:Y:S05]  /*18b90*/  BSYNC B0 ;  /* 0x0000000000007941 */ /* 0x000fea0003800000 */
.L_x_7160:
        /* <DEDUP_REMOVED lines=319> */
.L_x_7166:
[----:B------:R-:W-:Y:S02]  /*19f90*/  ULDC.64 UR4, c[0x0][0x118] ;  /* 0x0000460000047ab9 */ /* 0x000fe40000000a00 */
[----:B------:R-:W2:Y:S02]  /*19fa0*/  LD.E R14, [R132.64+0x38] ;  /* 0x00003804840e7980 */ /* 0x000ea4000c101900 */
[----:B--2---:R-:W-:Y:S04]  /*19fb0*/  LEA R14, -R14, RZ, 0x6 ;  /* 0x000000ff0e0e7211 */ /* 0x004fe800078e31ff */
[----:B------:R-:W-:Y:S02]  /*19fc0*/  SHF.R.S32.HI R9, RZ, 0x1f, R14 ;  /* 0x0000001fff097819 */ /* 0x000fe4000001140e */
.L_x_7167:
[----:B------:R-:W-:Y:S05]  /*19fd0*/  BSYNC B0 ;  /* 0x0000000000007941 */ /* 0x000fea0003800000 */
.L_x_7165:
        /* <DEDUP_REMOVED lines=26> */
.L_x_7164:
[----:B--234-:R-:W-:Y:S05]  /*1a180*/  BSYNC B1 ;  /* 0x0000000000017941 */ /* 0x01cfea0003800000 */
.L_x_7163:
[----:B------:R-:W-:Y:S01]  /*1a190*/  ULDC.64 UR4, c[0x0][0x118] ;  /* 0x0000460000047ab9 */ /* 0x000fe20000000a00 */
[----:B------:R-:W2:Y:S08]  /*1a1a0*/  S2R R6, SR_TID.X ;  /* 0x0000000000067919 */ /* 0x000eb00000002100 */
[----:B------:R3:W4:Y:S04]  /*1a1b0*/  LD.E R133, [R132.64+0xdc] ;  /* 0x0000dc0484857980 */ /* 0x000728000c101900 */
[----:B-1----:R-:W-:Y:S01]  /*1a1c0*/  LDSM.16.MT88.4 R28, [R203+0xc000] ;  /* 0x00c00000cb1c783b */ /* 0x002fe20000004200 */
[----:B--2---:R-:W-:Y:S05]  /*1a1d0*/  IMAD.SHL.U32 R6, R6, 0x2, RZ ;  /* 0x0000000206067824 */ /* 0x004fea00078e00ff */
[----:B------:R-:W-:Y:S05]  /*1a1e0*/  LOP3.LUT R6, R6, 0x6, RZ, 0xc0, !PT ;  /* 0x0000000606067812 */ /* 0x000fea00078ec0ff */
[----:B------:R-:W-:Y:S05]  /*1a1f0*/  IMAD R15, R223, 0x40, R6 ;  /* 0x00000040df0f7824 */ /* 0x000fea00078e0206 */
[C---:B------:R-:W-:Y:S02]  /*1a200*/  IADD3 R9, R15.reuse, 0x1, RZ ;  /* 0x000000010f097810 */ /* 0x040fe40007ffe0ff */
[C---:B------:R-:W-:Y:S02]  /*1a210*/  IADD3 R7, R15.reuse, 0x8, RZ ;  /* 0x000000080f077810 */ /* 0x040fe40007ffe0ff */
[----:B------:R-:W-:Y:S02]  /*1a220*/  ISETP.GE.AND P6, PT, R15, R220, PT ;  /* 0x000000dc0f00720c */ /* 0x000fe40003fc6270 */
[----:B------:R-:W-:Y:S02]  /*1a230*/  ISETP.GE.AND P1, PT, R9, R224, PT ;  /* 0x000000e00900720c */ /* 0x000fe40003f26270 */
[C---:B------:R-:W-:Y:S02]  /*1a240*/  IADD3 R17, R15.reuse, 0x10, RZ ;  /* 0x000000100f117810 */ /* 0x040fe40007ffe0ff */
[----:B------:R-:W-:Y:S02]  /*1a250*/  ISETP.GE.OR P6, PT, R15, R216, !P6 ;  /* 0x000000d80f00720c */ /* 0x000fe400077c6670 */
[C---:B------:R-:W-:Y:S02]  /*1a260*/  ISETP.GE.AND P4, PT, R7.reuse, R224, PT ;  /* 0x000000e00700720c */ /* 0x040fe40003f86270 */
[----:B------:R-:W-:Y:S02]  /*1a270*/  ISETP.GE.AND P3, PT, R7, R220, PT ;  /* 0x000000dc0700720c */ /* 0x000fe40003f66270 */
[----:B------:R-:W-:Y:S02]  /*1a280*/  ISETP.GE.OR P1, PT, R9, R222, !P1 ;  /* 0x000000de0900720c */ /* 0x000fe40004f26670 */
[----:B------:R-:W-:Y:S02]  /*1a290*/  ISETP.GE.AND P2, PT, R15, R224, PT ;  /* 0x000000e00f00720c */ /* 0x000fe40003f46270 */
[----:B------:R-:W-:Y:S02]  /*1a2a0*/  FSEL R11, R141, -INF , !P1 ;  /* 0xff8000008d0b7808 */ /* 0x000fe40004800000 */
[C---:B------:R-:W-:Y:S02]  /*1a2b0*/  ISETP.GE.OR P4, PT, R7.reuse, R222, !P4 ;  /* 0x000000de0700720c */ /* 0x040fe40006786670 */
[----:B------:R-:W-:Y:S02]  /*1a2c0*/  ISETP.GE.OR P3, PT, R7, R216, !P3 ;  /* 0x000000d80700720c */ /* 0x000fe40005f66670 */
[----:B------:R-:W-:Y:S02]  /*1a2d0*/  FSEL R7, R142, -INF , !P6 ;  /* 0xff8000008e077808 */ /* 0x000fe40007000000 */
[C---:B------:R-:W-:Y:S02]  /*1a2e0*/  ISETP.GE.AND P6, PT, R17.reuse, R224, PT ;  /* 0x000000e01100720c */ /* 0x040fe40003fc6270 */
[----:B------:R-:W-:Y:S02]  /*1a2f0*/  ISETP.GE.AND P1, PT, R17, R220, PT ;  /* 0x000000dc1100720c */ /* 0x000fe40003f26270 */
[C---:B------:R-:W-:Y:S02]  /*1a300*/  IADD3 R19, R15.reuse, 0x9, RZ ;  /* 0x000000090f137810 */ /* 0x040fe40007ffe0ff */
[----:B------:R-:W-:Y:S02]  /*1a310*/  ISETP.GE.OR P2, PT, R15, R222, !P2 ;  /* 0x000000de0f00720c */ /* 0x000fe40005746670 */
[----:B------:R-:W-:Y:S02]  /*1a320*/  ISETP.GE.OR P1, PT, R17, R216, !P1 ;  /* 0x000000d81100720c */ /* 0x000fe40004f26670 */
[----:B------:R-:W-:Y:S02]  /*1a330*/  ISETP.GE.AND P5, PT, R9, R220, PT ;  /* 0x000000dc0900720c */ /* 0x000fe40003fa6270 */
[----:B------:R-:W-:Y:S02]  /*1a340*/  ISETP.GE.OR P6, PT, R17, R222, !P6 ;  /* 0x000000de1100720c */ /* 0x000fe400077c6670 */
[----:B------:R-:W-:Y:S02]  /*1a350*/  IADD3 R17, R15, 0x18, RZ ;  /* 0x000000180f117810 */ /* 0x000fe40007ffe0ff */
[----:B------:R-:W-:Y:S02]  /*1a360*/  ISETP.GE.OR P5, PT, R9, R216, !P5 ;  /* 0x000000d80900720c */ /* 0x000fe40006fa6670 */
[----:B------:R-:W-:Y:S02]  /*1a370*/  FSEL R9, R140, -INF , !P2 ;  /* 0xff8000008c097808 */ /* 0x000fe40005000000 */
[C---:B------:R-:W-:Y:S02]  /*1a380*/  ISETP.GE.AND P0, PT, R19.reuse, R224, PT ;  /* 0x000000e01300720c */ /* 0x040fe40003f06270 */
[----:B------:R-:W-:Y:S02]  /*1a390*/  ISETP.GE.AND P2, PT, R19, R220, PT ;  /* 0x000000dc1300720c */ /* 0x000fe40003f46270 */
[----:B------:R-:W-:Y:S02]  /*1a3a0*/  FSEL R172, R172, -INF , !P6 ;  /* 0xff800000acac7808 */ /* 0x000fe40007000000 */
[----:B------:R-:W-:Y:S02]  /*1a3b0*/  ISETP.GE.AND P6, PT, R17, R224, PT ;  /* 0x000000e01100720c */ /* 0x000fe40003fc6270 */
[----:B------:R-:W-:Y:S02]  /*1a3c0*/  IADD3 R21, R15, 0x20, RZ ;  /* 0x000000200f157810 */ /* 0x000fe40007ffe0ff */
[-C--:B------:R-:W-:Y:S02]  /*1a3d0*/  ISETP.GE.OR P6, PT, R17, R222.reuse, !P6 ;  /* 0x000000de1100720c */ /* 0x080fe400077c6670 */
[C---:B------:R-:W-:Y:S02]  /*1a3e0*/  ISETP.GE.OR P0, PT, R19.reuse, R222, !P0 ;  /* 0x000000de1300720c */ /* 0x040fe40004706670 */
[----:B------:R-:W-:Y:S02]  /*1a3f0*/  ISETP.GE.OR P2, PT, R19, R216, !P2 ;  /* 0x000000d81300720c */ /* 0x000fe40005746670 */
[----:B------:R-:W-:Y:S02]  /*1a400*/  IADD3 R19, R15, 0x11, RZ ;  /* 0x000000110f137810 */ /* 0x000fe40007ffe0ff */
[----:B------:R-:W-:Y:S02]  /*1a410*/  FSEL R162, R162, -INF , !P6 ;  /* 0xff800000a2a27808 */ /* 0x000fe40007000000 */
[----:B------:R-:W-:Y:S02]  /*1a420*/  FSEL R8, R143, -INF , !P4 ;  /* 0xff8000008f087808 */ /* 0x000fe40006000000 */
[----:B------:R-:W-:Y:S02]  /*1a430*/  FMNMX.FTZ R6, R9, R2, !PT ;  /* 0x0000000209067209 */ /* 0x000fe40007810000 */
[-C--:B------:R-:W-:Y:S02]  /*1a440*/  ISETP.GE.AND P4, PT, R19, R224.reuse, PT ;  /* 0x000000e01300720c */ /* 0x080fe40003f86270 */
[----:B------:R-:W-:Y:S02]  /*1a450*/  ISETP.GE.AND P6, PT, R21, R224, PT ;  /* 0x000000e01500720c */ /* 0x000fe40003fc6270 */
[----:B------:R-:W-:Y:S02]  /*1a460*/  FSEL R137, R137, -INF , !P3 ;  /* 0xff80000089897808 */ /* 0x000fe40005800000 */
[----:B------:R-:W-:Y:S02]  /*1a470*/  ISETP.GE.AND P3, PT, R21, R220, PT ;  /* 0x000000dc1500720c */ /* 0x000fe40003f66270 */
[-C--:B------:R-:W-:Y:S02]  /*1a480*/  ISETP.GE.OR P4, PT, R19, R222.reuse, !P4 ;  /* 0x000000de1300720c */ /* 0x080fe40006786670 */
[----:B------:R-:W-:Y:S02]  /*1a490*/  IADD3 R23, R15, 0x19, RZ ;  /* 0x000000190f177810 */ /* 0x000fe40007ffe0ff */
[C---:B------:R-:W-:Y:S02]  /*1a4a0*/  ISETP.GE.OR P6, PT, R21.reuse, R222, !P6 ;  /* 0x000000de1500720c */ /* 0x040fe400077c6670 */
[----:B------:R-:W-:Y:S02]  /*1a4b0*/  ISETP.GE.OR P3, PT, R21, R216, !P3 ;  /* 0x000000d81500720c */ /* 0x000fe40005f66670 */
[----:B------:R-:W-:Y:S02]  /*1a4c0*/  FMNMX.FTZ R21, R11, R6, !PT ;  /* 0x000000060b157209 */ /* 0x000fe40007810000 */
[----:B------:R-:W-:Y:S02]  /*1a4d0*/  FSEL R163, R163, -INF , !P4 ;  /* 0xff800000a3a37808 */ /* 0x000fe40006000000 */
[C---:B------:R-:W-:Y:S02]  /*1a4e0*/  ISETP.GE.AND P4, PT, R23.reuse, R224, PT ;  /* 0x000000e01700720c */ /* 0x040fe40003f86270 */
[----:B------:R-:W-:Y:S02]  /*1a4f0*/  FMNMX.FTZ R21, R8, R21, !PT ;  /* 0x0000001508157209 */ /* 0x000fe40007810000 */
[----:B------:R-:W-:Y:S02]  /*1a500*/  FSEL R144, R144, -INF , !P0 ;  /* 0xff80000090907808 */ /* 0x000fe40004000000 */
[----:B------:R-:W-:Y:S02]  /*1a510*/  ISETP.GE.OR P4, PT, R23, R222, !P4 ;  /* 0x000000de1700720c */ /* 0x000fe40006786670 */
[----:B------:R-:W-:Y:S02]  /*1a520*/  ISETP.GE.AND P0, PT, R19, R220, PT ;  /* 0x000000dc1300720c */ /* 0x000fe40003f06270 */
[----:B------:R-:W-:Y:S02]  /*1a530*/  FMNMX.FTZ R21, R144, R21, !PT ;  /* 0x0000001590157209 */ /* 0x000fe40007810000 */
[----:B------:R-:W-:Y:S02]  /*1a540*/  FSEL R161, R161, -INF , !P4 ;  /* 0xff800000a1a17808 */ /* 0x000fe40006000000 */
[----:B------:R-:W-:Y:S02]  /*1a550*/  ISETP.GE.OR P0, PT, R19, R216, !P0 ;  /* 0x000000d81300720c */ /* 0x000fe40004706670 */
[----:B------:R-:W-:Y:S02]  /*1a560*/  IADD3 R19, R15, 0x21, RZ ;  /* 0x000000210f137810 */ /* 0x000fe40007ffe0ff */
[----:B------:R-:W-:Y:S02]  /*1a570*/  FSEL R10, R134, -INF , !P5 ;  /* 0xff800000860a7808 */ /* 0x000fe40006800000 */
[----:B------:R-:W-:Y:S02]  /*1a580*/  ISETP.GE.AND P4, PT, R23, R220, PT ;  /* 0x000000dc1700720c */ /* 0x000fe40003f86270 */
[----:B------:R-:W-:Y:S02]  /*1a590*/  FMNMX.FTZ R6, R172, R21, !PT ;  /* 0x00000015ac067209 */ /* 0x000fe40007810000 */
[----:B------:R-:W-:Y:S02]  /*1a5a0*/  FMNMX.FTZ R21, R7, R0, !PT ;  /* 0x0000000007157209 */ /* 0x000fe40007810000 */
[C---:B------:R-:W-:Y:S02]  /*1a5b0*/  ISETP.GE.AND P5, PT, R17.reuse, R220, PT ;  /* 0x000000dc1100720c */ /* 0x040fe40003fa6270 */
[----:B------:R-:W-:Y:S02]  /*1a5c0*/  FSEL R160, R160, -INF , !P6 ;  /* 0xff800000a0a07808 */ /* 0x000fe40007000000 */
[-C--:B------:R-:W-:Y:S02]  /*1a5d0*/  ISETP.GE.OR P5, PT, R17, R216.reuse, !P5 ;  /* 0x000000d81100720c */ /* 0x080fe40006fa6670 */
[----:B------:R-:W-:Y:S02]  /*1a5e0*/  ISETP.GE.OR P4, PT, R23, R216, !P4 ;  /* 0x000000d81700720c */ /* 0x000fe40006786670 */
[----:B------:R-:W-:Y:S02]  /*1a5f0*/  FMNMX.FTZ R23, R163, R6, !PT ;  /* 0x00000006a3177209 */ /* 0x000fe40007810000 */
[----:B------:R-:W-:Y:S02]  /*1a600*/  FMNMX.FTZ R6, R10, R21, !PT ;  /* 0x000000150a067209 */ /* 0x000fe40007810000 */
[----:B------:R-:W-:Y:S02]  /*1a610*/  ISETP.GE.AND P6, PT, R19, R224, PT ;  /* 0x000000e01300720c */ /* 0x000fe40003fc6270 */
[----:B------:R-:W-:Y:S02]  /*1a620*/  FSEL R142, R12, -INF , !P0 ;  /* 0xff8000000c8e7808 */ /* 0x000fe40004000000 */
[----:B------:R-:W-:Y:S02]  /*1a630*/  FMNMX.FTZ R12, R162, R23, !PT ;  /* 0x00000017a20c7209 */ /* 0x000fe40007810000 */
[----:B------:R-:W-:Y:S02]  /*1a640*/  FSEL R141, R5, -INF , !P5 ;  /* 0xff800000058d7808 */ /* 0x000fe40006800000 */
[----:B------:R-:W-:Y:S02]  /*1a650*/  ISETP.GE.OR P6, PT, R19, R222, !P6 ;  /* 0x000000de1300720c */ /* 0x000fe400077c6670 */
[----:B------:R-:W-:Y:S02]  /*1a660*/  IADD3 R17, R15, 0x28, RZ ;  /* 0x000000280f117810 */ /* 0x000fe40007ffe0ff */
[----:B------:R-:W-:Y:S02]  /*1a670*/  FMNMX.FTZ R5, R137, R6, !PT ;  /* 0x0000000689057209 */ /* 0x000fe40007810000 */
[----:B------:R-:W-:Y:S02]  /*1a680*/  FSEL R136, R136, -INF , !P2 ;  /* 0xff80000088887808 */ /* 0x000fe40005000000 */
[----:B------:R-:W-:Y:S02]  /*1a690*/  FSEL R159, R159, -INF , !P6 ;  /* 0xff8000009f9f7808 */ /* 0x000fe40007000000 */
[----:B------:R-:W-:Y:S02]  /*1a6a0*/  FSEL R143, R13, -INF , !P1 ;  /* 0xff8000000d8f7808 */ /* 0x000fe40004800000 */
[----:B------:R-:W-:Y:S02]  /*1a6b0*/  FMNMX.FTZ R21, R161, R12, !PT ;  /* 0x0000000ca1157209 */ /* 0x000fe40007810000 */
[----:B------:R-:W-:Y:S02]  /*1a6c0*/  FMNMX.FTZ R6, R136, R5, !PT ;  /* 0x0000000588067209 */ /* 0x000fe40007810000 */
[----:B------:R-:W-:Y:S02]  /*1a6d0*/  ISETP.GE.AND P2, PT, R19, R220, PT ;  /* 0x000000dc1300720c */ /* 0x000fe40003f46270 */
[----:B------:R-:W-:Y:S02]  /*1a6e0*/  ISETP.GE.AND P6, PT, R17, R224, PT ;  /* 0x000000e01100720c */ /* 0x000fe40003fc6270 */
[----:B------:R-:W-:Y:S02]  /*1a6f0*/  FMNMX.FTZ R12, R160, R21, !PT ;  /* 0x00000015a00c7209 */ /* 0x000fe40007810000 */
[----:B------:R-:W-:Y:S02]  /*1a700*/  FMNMX.FTZ R21, R143, R6, !PT ;  /* 0x000000068f157209 */ /* 0x000fe40007810000 */
[----:B------:R-:W-:Y:S02]  /*1a710*/  ISETP.GE.OR P2, PT, R19, R216, !P2 ;  /* 0x000000d81300720c */ /* 0x000fe40005746670 */
[----:B------:R-:W-:Y:S02]  /*1a720*/  IADD3 R19, R15, 0x29, RZ ;  /* 0x000000290f137810 */ /* 0x000fe40007ffe0ff */
[----:B------:R-:W-:Y:S02]  /*1a730*/  ISETP.GE.OR P6, PT, R17, R222, !P6 ;  /* 0x000000de1100720c */ /* 0x000fe400077c6670 */
[----:B------:R-:W-:Y:S02]  /*1a740*/  FMNMX.FTZ R5, R159, R12, !PT ;  /* 0x0000000c9f057209 */ /* 0x000fe40007810000 */
[----:B------:R-:W-:Y:S02]  /*1a750*/  FSEL R158, R158, -INF , !P6 ;  /* 0xff8000009e9e7808 */ /* 0x000fe40007000000 */
[----:B------:R-:W-:Y:S02]  /*1a760*/  FSEL R140, R4, -INF , !P4 ;  /* 0xff800000048c7808 */ /* 0x000fe40006000000 */
[----:B------:R-:W-:Y:S02]  /*1a770*/  FMNMX.FTZ R4, R142, R21, !PT ;  /* 0x000000158e047209 */ /* 0x000fe40007810000 */
[C---:B------:R-:W-:Y:S02]  /*1a780*/  ISETP.GE.AND P6, PT, R19.reuse, R224, PT ;  /* 0x000000e01300720c */ /* 0x040fe40003fc6270 */
[----:B------:R-:W-:Y:S02]  /*1a790*/  ISETP.GE.AND P0, PT, R19, R220, PT ;  /* 0x000000dc1300720c */ /* 0x000fe40003f06270 */
[----:B------:R-:W-:Y:S02]  /*1a7a0*/  FMNMX.FTZ R6, R158, R5, !PT ;  /* 0x000000059e067209 */ /* 0x000fe40007810000 */
[----:B------:R-:W-:Y:S02]  /*1a7b0*/  FMNMX.FTZ R5, R141, R4, !PT ;  /* 0x000000048d057209 */ /* 0x000fe40007810000 */
[C---:B------:R-:W-:Y:S02]  /*1a7c0*/  ISETP.GE.OR P6, PT, R19.reuse, R222, !P6 ;  /* 0x000000de1300720c */ /* 0x040fe400077c6670 */
[----:B------:R-:W-:Y:S02]  /*1a7d0*/  ISETP.GE.OR P0, PT, R19, R216, !P0 ;  /* 0x000000d81300720c */ /* 0x000fe40004706670 */
[----:B------:R-:W-:Y:S02]  /*1a7e0*/  IADD3 R19, R15, 0x30, RZ ;  /* 0x000000300f137810 */ /* 0x000fe40007ffe0ff */
[----:B------:R-:W-:Y:S02]  /*1a7f0*/  ISETP.GE.AND P1, PT, R17, R220, PT ;  /* 0x000000dc1100720c */ /* 0x000fe40003f26270 */
[----:B------:R-:W-:Y:S02]  /*1a800*/  FSEL R157, R157, -INF , !P6 ;  /* 0xff8000009d9d7808 */ /* 0x000fe40007000000 */
[----:B------:R-:W-:Y:S02]  /*1a810*/  FSEL R156, R156, -INF , !P3 ;  /* 0xff8000009c9c7808 */ /* 0x000fe40005800000 */
[----:B------:R-:W-:Y:S02]  /*1a820*/  FMNMX.FTZ R5, R140, R5, !PT ;  /* 0x000000058c057209 */ /* 0x000fe40007810000 */
[----:B------:R-:W-:Y:S02]  /*1a830*/  ISETP.GE.OR P1, PT, R17, R216, !P1 ;  /* 0x000000d81100720c */ /* 0x000fe40004f26670 */
        /* <DEDUP_REMOVED lines=11> */
[----:B------:R-:W-:Y:S02]  /*1a8f0*/  IADD3 R15, R15, 0x39, RZ ;  /* 0x000000390f0f7810 */ /* 0x000fe40007ffe0ff */
[----:B------:R-:W-:Y:S02]  /*1a900*/  FSEL R152, R152, -INF , !P6 ;  /* 0xff80000098987808 */ /* 0x000fe40007000000 */
[----:B------:R-:W-:Y:S02]  /*1a910*/  ISETP.GE.AND P6, PT, R13, R224, PT ;  /* 0x000000e00d00720c */ /* 0x000fe40003fc6270 */
[----:B------:R-:W-:Y:S02]  /*1a920*/  ISETP.GE.OR P5, PT, R17, R222, !P5 ;  /* 0x000000de1100720c */ /* 0x000fe40006fa6670 */
[----:B------:R-:W-:Y:S02]  /*1a930*/  FSEL R153, R153, -INF , !P0 ;  /* 0xff80000099997808 */ /* 0x000fe40004000000 */
[----:B------:R-:W-:Y:S02]  /*1a940*/  FMNMX.FTZ R6, R154, R5, !PT ;  /* 0x000000059a067209 */ /* 0x000fe40007810000 */
[----:B------:R-:W-:Y:S02]  /*1a950*/  ISETP.GE.OR P2, PT, R19, R216, !P2 ;  /* 0x000000d81300720c */ /* 0x000fe40005746670 */
[----:B------:R-:W-:Y:S02]  /*1a960*/  ISETP.GE.AND P1, PT, R17, R220, PT ;  /* 0x000000dc1100720c */ /* 0x000fe40003f26270 */
[----:B------:R-:W-:Y:S02]  /*1a970*/  ISETP.GE.AND P4, PT, R15, R224, PT ;  /* 0x000000e00f00720c */ /* 0x000fe40003f86270 */
[----:B------:R-:W-:Y:S02]  /*1a980*/  FSEL R151, R151, -INF , !P5 ;  /* 0xff80000097977808 */ /* 0x000fe40006800000 */
[----:B------:R-:W-:Y:S02]  /*1a990*/  FMNMX.FTZ R4, R152, R21, !PT ;  /* 0x0000001598047209 */ /* 0x000fe40007810000 */
[----:B------:R-:W-:Y:S02]  /*1a9a0*/  ISETP.GE.OR P6, PT, R13, R222, !P6 ;  /* 0x000000de0d00720c */ /* 0x000fe400077c6670 */
[----:B------:R-:W-:Y:S02]  /*1a9b0*/  FSEL R147, R147, -INF , !P2 ;  /* 0xff80000093937808 */ /* 0x000fe40005000000 */
[----:B------:R-:W-:Y:S02]  /*1a9c0*/  FMNMX.FTZ R6, R153, R6, !PT ;  /* 0x0000000699067209 */ /* 0x000fe40007810000 */
[----:B------:R-:W-:Y:S02]  /*1a9d0*/  ISETP.GE.AND P0, PT, R13, R220, PT ;  /* 0x000000dc0d00720c */ /* 0x000fe40003f06270 */
[----:B------:R-:W-:Y:S02]  /*1a9e0*/  ISETP.GE.OR P1, PT, R17, R216, !P1 ;  /* 0x000000d81100720c */ /* 0x000fe40004f26670 */
[----:B------:R-:W-:Y:S02]  /*1a9f0*/  ISETP.GE.OR P4, PT, R15, R222, !P4 ;  /* 0x000000de0f00720c */ /* 0x000fe40006786670 */
[----:B------:R-:W-:Y:S02]  /*1aa00*/  FSEL R149, R149, -INF , !P6 ;  /* 0xff80000095957808 */ /* 0x000fe40007000000 */
[----:B------:R-:W-:Y:S02]  /*1aa10*/  FMNMX.FTZ R4, R151, R4, !PT ;  /* 0x0000000497047209 */ /* 0x000fe40007810000 */
[----:B------:R-:W-:Y:S02]  /*1aa20*/  FSEL R146, R146, -INF , !P1 ;  /* 0xff80000092927808 */ /* 0x000fe40004800000 */
[----:B------:R-:W-:Y:S02]  /*1aa30*/  ISETP.GE.OR P2, PT, R13, R216, !P0 ;  /* 0x000000d80d00720c */ /* 0x000fe40004746670 */
[----:B------:R-:W-:Y:S02]  /*1aa40*/  ISETP.GE.AND P0, PT, R15, R220, PT ;  /* 0x000000dc0f00720c */ /* 0x000fe40003f06270 */
[----:B------:R-:W-:Y:S02]  /*1aa50*/  FMNMX.FTZ R13, R147, R6, !PT ;  /* 0x00000006930d7209 */ /* 0x000fe40007810000 */
[----:B------:R-:W-:Y:S02]  /*1aa60*/  FSEL R148, R148, -INF , !P4 ;  /* 0xff80000094947808 */ /* 0x000fe40006000000 */
[----:B------:R-:W-:Y:S02]  /*1aa70*/  FMNMX.FTZ R21, R149, R4, !PT ;  /* 0x0000000495157209 */ /* 0x000fe40007810000 */
[----:B------:R-:W-:Y:S02]  /*1aa80*/  ISETP.GE.OR P0, PT, R15, R216, !P0 ;  /* 0x000000d80f00720c */ /* 0x000fe40004706670 */
[----:B------:R-:W-:Y:S02]  /*1aa90*/  FSEL R145, R145, -INF , !P2 ;  /* 0xff80000091917808 */ /* 0x000fe40005000000 */
[----:B------:R-:W-:Y:S02]  /*1aaa0*/  FMNMX.FTZ R12, R146, R13, !PT ;  /* 0x0000000d920c7209 */ /* 0x000fe40007810000 */
[----:B------:R-:W-:Y:S02]  /*1aab0*/  FMNMX.FTZ R4, R148, R21, !PT ;  /* 0x0000001594047209 */ /* 0x000fe40007810000 */
[----:B------:R-:W-:Y:S01]  /*1aac0*/  FSEL R134, R3, -INF , !P0 ;  /* 0xff80000003867808 */ /* 0x000fe20004000000 */
[----:B------:R-:W-:Y:S01]  /*1aad0*/  LDSM.16.MT88.4 R20, [R204+0xc000] ;  /* 0x00c00000cc14783b */ /* 0x000fe20000004200 */
[----:B------:R-:W-:Y:S04]  /*1aae0*/  FMNMX.FTZ R3, R145, R12, !PT ;  /* 0x0000000c91037209 */ /* 0x000fe80007810000 */
        /* <DEDUP_REMOVED lines=377> */
.L_x_7159:
        /* <DEDUP_REMOVED lines=11> */
.L_x_7173:
[----:B--23--:R-:W-:Y:S01]  /*1c330*/  FADD.FTZ R227, R10, R227 ;  /* 0x000000e30ae37221 */ /* 0x00cfe20000010000 */
[----:B------:R-:W-:Y:S05]  /*1c340*/  BRA.DIV ~URZ, `(.L_x_7170) ;  /* 0x000015127f007947 */ /* 0x000fea000b800000 */
[----:B------:R-:W2:Y:S04]  /*1c350*/  SHFL.BFLY PT, R6, R225, 0x2, 0x1f ;  /* 0x0c401f00e1067f89 */ /* 0x000ea800000e0000 */
[----:B------:R-:W3:Y:S01]  /*1c360*/  SHFL.BFLY PT, R2, R227, 0x1, 0x1f ;  /* 0x0c201f00e3027f89 */ /* 0x000ee200000e0000 */
[----:B--2---:R-:W-:Y:S02]  /*1c370*/  FADD.FTZ R11, R6, R225 ;  /* 0x000000e1060b7221 */ /* 0x004fe40000010000 */
[----:B---3--:R-:W-:-:S03]  /*1c380*/  FADD.FTZ R2, R227, R2 ;  /* 0x00000002e3027221 */ /* 0x008fc60000010000 */
[----:B------:R2:W3:Y:S04]  /*1c390*/  SHFL.BFLY PT, R10, R11, 0x1, 0x1f ;  /* 0x0c201f000b0a7f89 */ /* 0x0004e800000e0000 */
.L_x_7174:
        /* <DEDUP_REMOVED lines=272> */
.L_x_7172:
[----:B-1-34-:R-:W-:Y:S05]  /*1d4a0*/  BSYNC B0 ;  /* 0x0000000000007941 */ /* 0x01afea0003800000 */
.L_x_7171:
        /* <DEDUP_REMOVED lines=48> */
[----:B------:R-:W-:Y:S05]  /*1d7b0*/  @P0 RET.REL.NODEC R212 `(_ZN5flash24flash_fwd_splitkv_kernelI23Flash_fwd_kernel_traitsILi192ELi64ELi64ELi4ELb0ELb0EN7cutlass10bfloat16_tE19Flash_kernel_traitsILi192ELi64ELi64ELi4ES3_EELb0ELb1ELb0ELb0ELb1ELb1ELb1ELb1EEEvNS_16Flash_fwd_paramsE) ;  /* 0xfffe2840d4000950 */ /* 0x000fea0003c3ffff */
[----:B------:R-:W-:Y:S01]  /*1d7c0*/  MOV R213, 0x0 ;  /* 0x0000000000d57802 */ /* 0x000fe20000000f00 */
[----:B------:R-:W-:-:S02]  /*1d7d0*/  ULDC.64 UR4, c[0x0][0x118] ;  /* 0x0000460000047ab9 */ /* 0x000fc40000000a00 */
[----:B------:R2:W-:Y:S04]  /*1d7e0*/  ST.E.128 [R8.64+0xa800], R80 ;  /* 0x00a8005008007985 */ /* 0x0005e8000c101d04 */
[----:B------:R2:W-:Y:S04]  /*1d7f0*/  ST.E.128 [R8.64+0xa900], R48 ;  /* 0x00a9003008007985 */ /* 0x0005e8000c101d04 */
[----:B------:R2:W-:Y:S01]  /*1d800*/  ST.E.128 [R8.64+0xaa00], R16 ;  /* 0x00aa001008007985 */ /* 0x0005e2000c101d04 */
[----:B------:R-:W-:Y:S05]  /*1d810*/  RET.REL.NODEC R212 `(_ZN5flash24flash_fwd_splitkv_kernelI23Flash_fwd_kernel_traitsILi192ELi64ELi64ELi4ELb0ELb0EN7cutlass10bfloat16_tE19Flash_kernel_traitsILi192ELi64ELi64ELi4ES3_EELb0ELb1ELb0ELb0ELb1ELb1ELb1ELb1EEEvNS_16Flash_fwd_paramsE) ;  /* 0xfffe27e0d4007950 */ /* 0x000fea0003c3ffff */
.L_x_7169:
[----:B------:R-:W-:Y:S02]  /*1d820*/  MOV R9, 0x2 ;  /* 0x0000000200097802 */ /* 0x000fe40000000f00 */
[----:B------:R-:W-:-:S02]  /*1d830*/  MOV R8, 0x1d850 ;  /* 0x0001d85000087802 */ /* 0x000fc40000000f00 */
[----:B-1---5:R-:W-:Y:S05]  /*1d840*/  CALL.REL.NOINC `($__internal_31_$__cuda_sm70_shflsync_bfly_p) ;  /* 0x000000f000007944 */ /* 0x022fea0003c00000 */
[----:B-12---:R-:W-:Y:S05]  /*1d850*/  BRA `(.L_x_7173) ;  /* 0xffffead000007947 */ /* 0x006fea000383ffff */
.L_x_7170:
[----:B------:R-:W-:Y:S02]  /*1d860*/  MOV R9, 0x1 ;  /* 0x0000000100097802 */ /* 0x000fe40000000f00 */
[----:B------:R-:W-:-:S02]  /*1d870*/  MOV R8, 0x1d890 ;  /* 0x0001d89000087802 */ /* 0x000fc40000000f00 */
[----:B-1---5:R-:W-:Y:S05]  /*1d880*/  CALL.REL.NOINC `($__internal_31_$__cuda_sm70_shflsync_bfly_p) ;  /* 0x000000b000007944 */ /* 0x022fea0003c00000 */
[----:B--2---:R-:W-:Y:S01]  /*1d890*/  FADD.FTZ R2, R227, R10 ;  /* 0x0000000ae3027221 */ /* 0x004fe20000010000 */
[----:B-1----:R-:W-:-:S02]  /*1d8a0*/  MOV R227, R225 ;  /* 0x000000e100e37202 */ /* 0x002fc40000000f00 */
[----:B------:R-:W-:Y:S02]  /*1d8b0*/  MOV R9, 0x2 ;  /* 0x0000000200097802 */ /* 0x000fe40000000f00 */
[----:B------:R-:W-:Y:S02]  /*1d8c0*/  MOV R8, 0x1d8e0 ;  /* 0x0001d8e000087802 */ /* 0x000fe40000000f00 */
[----:B------:R-:W-:Y:S05]  /*1d8d0*/  CALL.REL.NOINC `($__internal_31_$__cuda_sm70_shflsync_bfly_p) ;  /* 0x0000006000007944 */ /* 0x000fea0003c00000 */
[----:B--2---:R-:W-:Y:S01]  /*1d8e0*/  FADD.FTZ R11, R225, R10 ;  /* 0x0000000ae10b7221 */ /* 0x004fe20000010000 */
[----:B-1----:R-:W-:Y:S02]  /*1d8f0*/  MOV R9, 0x1 ;  /* 0x0000000100097802 */ /* 0x002fe40000000f00 */
[----:B------:R-:W-:Y:S02]  /*1d900*/  MOV R8, 0x1d930 ;  /* 0x0001d93000087802 */ /* 0x000fe40000000f00 */
[----:B------:R-:W-:Y:S02]  /*1d910*/  MOV R227, R11 ;  /* 0x0000000b00e37202 */ /* 0x000fe40000000f00 */
[----:B------:R-:W-:Y:S05]  /*1d920*/  CALL.REL.NOINC `($__internal_31_$__cuda_sm70_shflsync_bfly_p) ;  /* 0x0000001000007944 */ /* 0x000fea0003c00000 */
[----:B-12---:R-:W-:Y:S05]  /*1d930*/  BRA `(.L_x_7174) ;  /* 0xffffea6000007947 */ /* 0x006fea000383ffff */
        .weak           $__internal_31_$__cuda_sm70_shflsync_bfly_p
        .type           $__internal_31_$__cuda_sm70_shflsync_bfly_p,@function
        .size           $__internal_31_$__cuda_sm70_shflsync_bfly_p,(.L_x_7817 - $__internal_31_$__cuda_sm70_shflsync_bfly_p)
$__internal_31_$__cuda_sm70_shflsync_bfly_p:
[----:B------:R-:W-:Y:S01]  /*1d940*/  MOV R12, R8 ;  /* 0x00000008000c7202 */ /* 0x000fe20000000f00 */
[----:B------:R-:W-:Y:S04]  /*1d950*/  WARPSYNC R6 ;  /* 0x0000000600007348 */ /* 0x000fe80003800000 */
[----:B------:R-:W-:Y:S01]  /*1d960*/  MOV R13, 0x0 ;  /* 0x00000000000d7802 */ /* 0x000fe20000000f00 */
[----:B------:R1:W2:Y:S03]  /*1d970*/  SHFL.BFLY PT, R10, R227, R9, R7 ;  /* 0x0c000009e30a7389 */ /* 0x0002a600000e0007 */
[----:B------:R-:W-:Y:S05]  /*1d980*/  RET.REL.NODEC R12 `(_ZN5flash24flash_fwd_splitkv_kernelI23Flash_fwd_kernel_traitsILi192ELi64ELi64ELi4ELb0ELb0EN7cutlass10bfloat16_tE19Flash_kernel_traitsILi192ELi64ELi64ELi4ES3_EELb0ELb1ELb0ELb0ELb1ELb1ELb1ELb1EEEvNS_16Flash_fwd_paramsE) ;  /* 0xfffe26700c007950 */ /* 0x000fea0003c3ffff */
.L_x_7175:
        /* <DEDUP_REMOVED lines=15> */
.L_x_7817:


//--------------------- .text._ZN5flash24flash_fwd_splitkv_kernelI23Flash_fwd_kernel_traitsILi192ELi64ELi64ELi4ELb0ELb0EN7cutlass10bfloat16_tE19Flash_kernel_traitsILi192ELi64ELi64ELi4ES3_EELb0ELb1ELb1ELb0ELb0ELb0ELb1ELb1EEEvNS_16Flash_fwd_paramsE --------------------------
	.section	.text._ZN5flash24flash_fwd_splitkv_kernelI23Flash_fwd_kernel_traitsILi192ELi64ELi64ELi4ELb0ELb0EN7cutlass10bfloat16_tE19Flash_kernel_traitsILi192ELi64ELi64ELi4ES3_EELb0ELb1ELb1ELb0ELb0ELb0ELb1ELb1EEEvNS_16Flash_fwd_paramsE,"ax",@progbits
	.sectioninfo	@"SHI_REGISTERS=248"
	.align	128
        .global         _ZN5flash24flash_fwd_splitkv_kernelI23Flash_fwd_kernel_traitsILi192ELi64ELi64ELi4ELb0ELb0EN7cutlass10bfloat16_tE19Flash_kernel_traitsILi192ELi64ELi64ELi4ES3_EELb0ELb1ELb1ELb0ELb0ELb0ELb1ELb1EEEvNS_16Flash_fwd_paramsE
        .type           _ZN5flash24flash_fwd_splitkv_kernelI23Flash_fwd_kernel_traitsILi192ELi64ELi64ELi4ELb0ELb0EN7cutlass10bfloat16_tE19Flash_kernel_traitsILi192ELi64ELi64ELi4ES3_EELb0ELb1ELb1ELb0ELb0ELb0ELb1ELb1EEEvNS_16Flash_fwd_paramsE,@function
        .size           _ZN5flash24flash_fwd_splitkv_kernelI23Flash_fwd_kernel_traitsILi192ELi64ELi64ELi4ELb0ELb0EN7cutlass10bfloat16_tE19Flash_kernel_traitsILi192ELi64ELi64ELi4ES3_EELb0ELb1ELb1ELb0ELb0ELb0ELb1ELb1EEEvNS_16Flash_fwd_paramsE,(.L_x_7819 - _ZN5flash24flash_fwd_splitkv_kernelI23Flash_fwd_kernel_traitsILi192ELi64ELi64ELi4ELb0ELb0EN7cutlass10bfloat16_tE19Flash_kernel_traitsILi192ELi64ELi64ELi4ES3_EELb0ELb1ELb1ELb0ELb0ELb0ELb1ELb1EEEvNS_16Flash_fwd_paramsE)
        .other          _ZN5flash24flash_fwd_splitkv_kernelI23Flash_fwd_kernel_traitsILi192ELi64ELi64ELi4ELb0ELb0EN7cutlass10bfloat16_tE19Flash_kernel_traitsILi192ELi64ELi64ELi4ES3_EELb0ELb1ELb1ELb0ELb0ELb0ELb1ELb1EEEvNS_16Flash_fwd_paramsE,@"STO_CUDA_ENTRY STV_DEFAULT"
_ZN5flash24flash_fwd_splitkv_kernelI23Flash_fwd_kernel_traitsILi192ELi64ELi64ELi4ELb0ELb0EN7cutlass10bfloat16_tE19Flash_kernel_traitsILi192ELi64ELi64ELi4ES3_EELb0ELb1ELb1ELb0ELb0ELb0ELb1ELb1EEEvNS_16Flash_fwd_paramsE:
.text._ZN5flash24flash_fwd_splitkv_kernelI23Flash_fwd_kernel_traitsILi192ELi64ELi64ELi4ELb0ELb0EN7cutlass10bfloat16_tE19Flash_kernel_traitsILi192ELi64ELi64ELi4ES3_EELb0ELb1ELb1ELb0ELb0ELb0ELb1ELb1EEEvNS_16Flash_fwd_paramsE:
        /* <DEDUP_REMOVED lines=29> */
[----:B---34-:R-:W-:Y:S05]  /*01d0*/  CALL.REL.NOINC `($_ZN5flash24flash_fwd_splitkv_kernelI23Flash_fwd_kernel_traitsILi192ELi64ELi64ELi4ELb0ELb0EN7cutlass10bfloat16_tE19Flash_kernel_traitsILi192ELi64ELi64ELi4ES3_EELb0ELb1ELb1ELb0ELb0ELb0ELb1ELb1EEEvNS_16Flash_fwd_paramsE$_ZN5flash30compute_attn_1rowblock_splitkvI23Flash_fwd_kernel_traitsILi192ELi64ELi64ELi4ELb0ELb0EN7cutlass10bfloat16_tE19Flash_kernel_traitsILi192ELi64ELi64ELi4ES3_EELb0ELb1ELb1ELb0ELb0ELb0ELb1ELb1ENS_16Flash_fwd_paramsEEEvRKT8_iiiii) ;  /* 0x0000002000007944 */ /* 0x018fea0003c00000 */
[----:B------:R-:W-:Y:S05]  /*01e0*/  BSYNC B4 ;  /* 0x0000000000047941 */ /* 0x000fea0003800000 */
.L_x_7176:
[----:B------:R-:W-:Y:S05]  /*01f0*/  EXIT ;  /* 0x000000000000794d */ /* 0x000fea0003800000 */
        .type           $_ZN5flash24flash_fwd_splitkv_kernelI23Flash_fwd_kernel_traitsILi192ELi64ELi64ELi4ELb0ELb0EN7cutlass10bfloat16_tE19Flash_kernel_traitsILi192ELi64ELi64ELi4ES3_EELb0ELb1ELb1ELb0ELb0ELb0ELb1ELb1EEEvNS_16Flash_fwd_paramsE$_ZN5flash30compute_attn_1rowblock_splitkvI23Flash_fwd_kernel_traitsILi192ELi64ELi64ELi4ELb0ELb0EN7cutlass10bfloat16_tE19Flash_kernel_traitsILi192ELi64ELi64ELi4ES3_EELb0ELb1ELb1ELb0ELb0ELb0ELb1ELb1ENS_16Flash_fwd_paramsEEEvRKT8_iiiii,@function
        .size           $_ZN5flash24flash_fwd_splitkv_kernelI23Flash_fwd_kernel_traitsILi192ELi64ELi64ELi4ELb0ELb0EN7cutlass10bfloat16_tE19Flash_kernel_traitsILi192ELi64ELi64ELi4ES3_EELb0ELb1ELb1ELb0ELb0ELb0ELb1ELb1EEEvNS_16Flash_fwd_paramsE$_ZN5flash30compute_attn_1rowblock_splitkvI23Flash_fwd_kernel_traitsILi192ELi64ELi64ELi4ELb0ELb0EN7cutlass10bfloat16_tE19Flash_kernel_traitsILi192ELi64ELi64ELi4ES3_EELb0ELb1ELb1ELb0ELb0ELb0ELb1ELb1ENS_16Flash_fwd_paramsEEEvRKT8_iiiii,($__internal_32_$__cuda_sm70_shflsync_bfly_p - $_ZN5flash24flash_fwd_splitkv_kernelI23Flash_fwd_kernel_traitsILi192ELi64ELi64ELi4ELb0ELb0EN7cutlass10bfloat16_tE19Flash_kernel_traitsILi192ELi64ELi64ELi4ES3_EELb0ELb1ELb1ELb0ELb0ELb0ELb1ELb1EEEvNS_16Flash_fwd_paramsE$_ZN5flash30compute_attn_1rowblock_splitkvI23Flash_fwd_kernel_traitsILi192ELi64ELi64ELi4ELb0ELb0EN7cutlass10bfloat16_tE19Flash_kernel_traitsILi192ELi64ELi64ELi4ES3_EELb0ELb1ELb1ELb0ELb0ELb0ELb1ELb1ENS_16Flash_fwd_paramsEEEvRKT8_iiiii)
$_ZN5flash24flash_fwd_splitkv_kernelI23Flash_fwd_kernel_traitsILi192ELi64ELi64ELi4ELb0ELb0EN7cutlass10bfloat16_tE19Flash_kernel_traitsILi192ELi64ELi64ELi4ES3_EELb0ELb1ELb1ELb0ELb0ELb0ELb1ELb1EEEvNS_16Flash_fwd_paramsE$_ZN5flash30compute_attn_1rowblock_splitkvI23Flash_fwd_kernel_traitsILi192ELi64ELi64ELi4ELb0ELb0EN7cutlass10bfloat16_tE19Flash_kernel_traitsILi192ELi64ELi64ELi4ES3_EELb0ELb1ELb1ELb0ELb0ELb0ELb1ELb1ENS_16Flash_fwd_paramsEEEvRKT8_iiiii:
        /* <DEDUP_REMOVED lines=20> */
.L_x_7178:
[----:B------:R-:W-:Y:S05]  /*0340*/  BSYNC B0 ;  /* 0x0000000000007941 */ /* 0x000fea0003800000 */
.L_x_7177:
        /* <DEDUP_REMOVED lines=17> */
.L_x_7180:
[----:B-1----:R1:W5:Y:S02]  /*0460*/  LD.E R3, [R18.64+0xb8] ;  /* 0x0000b80612037980 */ /* 0x002364000c101900 */
.L_x_7181:
[----:B------:R-:W-:Y:S05]  /*0470*/  BSYNC B0 ;  /* 0x0000000000007941 */ /* 0x000fea0003800000 */
.L_x_7179:
        /* <DEDUP_REMOVED lines=10> */
.L_x_7183:
[----:B------:R-:W2:Y:S01]  /*0520*/  LD.E.64 R2, [R18.64+0x108] ;  /* 0x0001080612027980 */ /* 0x000ea2000c101b00 */
[----:B------:R-:W-:Y:S01]  /*0530*/  BSSY B0, `(.L_x_7185) ;  /* 0x0000006000007945 */ /* 0x000fe20003800000 */
[----:B------:R-:W-:Y:S01]  /*0540*/  IMAD.MOV.U32 R57, RZ, RZ, RZ ;  /* 0x000000ffff397224 */ /* 0x000fe200078e00ff */
[----:B--2---:R-:W-:-:S04]  /*0550*/  ISETP.NE.U32.AND P0, PT, R2, RZ, PT ;  /* 0x000000ff0200720c */ /* 0x004fc80003f05070 */
[----:B------:R-:W-:-:S13]  /*0560*/  ISETP.NE.AND.EX P0, PT, R3, RZ, PT, P0 ;  /* 0x000000ff0300720c */ /* 0x000fda0003f05300 */
[----:B------:R-:W-:Y:S05]  /*0570*/  @!P0 BRA `(.L_x_7186) ;  /* 0x0000001000008947 */ /* 0x000fea0003800000 */
[----:B------:R1:W5:Y:S02]  /*0580*/  LD.E R57, [R18.64+0xbc] ;  /* 0x0000bc0612397980 */ /* 0x000364000c101900 */
.L_x_7186:
[----:B------:R-:W-:Y:S05]  /*0590*/  BSYNC B0 ;  /* 0x0000000000007941 */ /* 0x000fea0003800000 */
.L_x_7185:
[----:B-----5:R-:W-:Y:S02]  /*05a0*/  IADD3 R57, R76, R57, RZ ;  /* 0x000000394c397210 */ /* 0x020fe40007ffe0ff */
.L_x_7184:
[----:B------:R-:W-:Y:S05]  /*05b0*/  BSYNC B1 ;  /* 0x0000000000017941 */ /* 0x000fea0003800000 */
.L_x_7182:
[----:B------:R-:W-:Y:S01]  /*05c0*/  IMAD.SHL.U32 R69, R205, 0x40, RZ ;  /* 0x00000040cd457824 */ /* 0x000fe200078e00ff */
[----:B------:R-:W-:Y:S01]  /*05d0*/  MOV R2, R206 ;  /* 0x000000ce00027202 */ /* 0x000fe20000000f00 */
[----:B------:R-:W-:-:S03]  /*05e0*/  IMAD.MOV.U32 R3, RZ, RZ, 0x0 ;  /* 0x00000000ff037424 */ /* 0x000fc600078e00ff */
[----:B------:R-:W-:-:S13]  /*05f0*/  ISETP.GT.AND P0, PT, R208, R69, PT ;  /* 0x00000045d000720c */ /* 0x000fda0003f04270 */
[----:B------:R-:W-:Y:S05]  /*0600*/  @!P0 RET.REL.NODEC R2 `(_ZN5flash24flash_fwd_splitkv_kernelI23Flash_fwd_kernel_traitsILi192ELi64ELi64ELi4ELb0ELb0EN7cutlass10bfloat16_tE19Flash_kernel_traitsILi192ELi64ELi64ELi4ES3_EELb0ELb1ELb1ELb0ELb0ELb0ELb1ELb1EEEvNS_16Flash_fwd_paramsE) ;  /* 0xfffff9f002008950 */ /* 0x000fea0003c3ffff */
[----:B------:R-:W2:Y:S04]  /*0610*/  LD.E R3, [R18.64+0xb8] ;  /* 0x0000b80612037980 */ /* 0x000ea8000c101900 */
[----:B------:R-:W4:Y:S04]  /*0620*/  LD.E R7, [R18.64+0x184] ;  /* 0x0001840612077980 */ /* 0x000f28000c101900 */
[----:B------:R-:W5:Y:S01]  /*0630*/  LD.E R0, [R18.64+0x188] ;  /* 0x0001880612007980 */ /* 0x000f62000c101900 */
[----:B------:R-:W-:-:S03]  /*0640*/  IABS R4, c[0x0][0x10] ;  /* 0x0000040000047a13 */ /* 0x000fc60000000000 */
[----:B------:R-:W1:Y:S01]  /*0650*/  S2R R73, SR_TID.X ;  /* 0x0000000000497919 */ /* 0x000e620000002100 */
[----:B------:R-:W3:Y:S08]  /*0660*/  I2F.RP R2, R4 ;  /* 0x0000000400027306 */ /* 0x000ef00000209400 */
[----:B---3--:R-:W3:Y:S02]  /*0670*/  MUFU.RCP R8, R2 ;  /* 0x0000000200087308 */ /* 0x008ee40000001000 */
[----:B---3--:R-:W-:-:S02]  /*0680*/  IADD3 R8, R8, 0xffffffe, RZ ;  /* 0x0ffffffe08087810 */ /* 0x008fc40007ffe0ff */
[----:B------:R-:W-:-:S04]  /*0690*/  IABS R2, c[0x0][0x10] ;  /* 0x0000040000027a13 */ /* 0x000fc80000000000 */
[----:B------:R-:W3:Y:S01]  /*06a0*/  F2I.FTZ.U32.TRUNC.NTZ R9, R8 ;  /* 0x0000000800097305 */ /* 0x000ee2000021f000 */
[----:B------:R-:W-:Y:S02]  /*06b0*/  IMAD.MOV R2, RZ, RZ, -R2 ;  /* 0x000000ffff027224 */ /* 0x000fe400078e0a02 */
[----:B---3--:R-:W-:Y:S02]  /*06c0*/  IMAD.MOV R5, RZ, RZ, -R9 ;  /* 0x000000ffff057224 */ /* 0x008fe400078e0a09 */
        /* <DEDUP_REMOVED lines=15> */
[----:B-----5:R-:W-:Y:S02]  /*07c0*/  IADD3 R5, R0, R5, R57 ;  /* 0x0000000500057210 */ /* 0x020fe40007ffe039 */
[----:B------:R-:W-:Y:S01]  /*07d0*/  ISETP.GT.U32.AND P2, PT, R4, R3, PT ;  /* 0x000000030400720c */ /* 0x000fe20003f44070 */
[----:B----4-:R-:W-:Y:S01]  /*07e0*/  IMAD.IADD R7, R2, 0x1, -R7 ;  /* 0x0000000102077824 */ /* 0x010fe200078e0a07 */
        /* <DEDUP_REMOVED lines=34> */
[----:B------:R-:W-:-:S04]  /*0a10*/  IMAD.IADD R73, R73, 0x1, -R6 ;  /* 0x0000000149497824 */ /* 0x000fc800078e0a06 */
[----:B------:R-:W-:Y:S02]  /*0a20*/  IMAD.SHL.U32 R6, R73, 0x4, RZ ;  /* 0x0000000449067824 */ /* 0x000fe400078e00ff */
[----:B--2---:R-:W-:-:S04]  /*0a30*/  IMAD R2, R2, UR8, R207 ;  /* 0x0000000802027c24 */ /* 0x004fc8000f8e02cf */
[----:B---3--:R-:W-:Y:S01]  /*0a40*/  IMAD R2, R2, R7, R210 ;  /* 0x0000000702027224 */ /* 0x008fe200078e02d2 */
[----:B------:R-:W-:-:S03]  /*0a50*/  SHF.R.S32.HI R7, RZ, 0x1f, R6 ;  /* 0x0000001fff077819 */ /* 0x000fc60000011406 */
[----:B------:R-:W-:Y:S01]  /*0a60*/  IMAD R3, R3, R2, R69 ;  /* 0x0000000203037224 */ /* 0x000fe200078e0245 */
[----:B------:R-:W-:Y:S01]  /*0a70*/  SHF.R.S32.HI R2, RZ, 0x4, R9 ;  /* 0x00000004ff027819 */ /* 0x000fe20000011409 */
[----:B------:R-:W-:Y:S02]  /*0a80*/  IMAD.IADD R69, R208, 0x1, -R69 ;  /* 0x00000001d0457824 */ /* 0x000fe400078e0a45 */
[----:B----4-:R-:W-:Y:S02]  /*0a90*/  IMAD R8, R3, R8, RZ ;  /* 0x0000000803087224 */ /* 0x010fe400078e02ff */
[C---:B------:R-:W-:Y:S01]  /*0aa0*/  IMAD.WIDE R12, R2.reuse, 0xc0, R6 ;  /* 0x000000c0020c7825 */ /* 0x040fe200078e0206 */
        /* <DEDUP_REMOVED lines=14> */
.L_x_7189:
[----:B-1----:R-:W-:Y:S05]  /*0b90*/  BSYNC B0 ;  /* 0x0000000000007941 */ /* 0x002fea0003800000 */
.L_x_7188:
        /* <DEDUP_REMOVED lines=10> */
.L_x_7191:
[----:B------:R-:W-:Y:S05]  /*0c40*/  BSYNC B0 ;  /* 0x0000000000007941 */ /* 0x000fea0003800000 */
.L_x_7190:
        /* <DEDUP_REMOVED lines=10> */
.L_x_7193:
[----:B------:R-:W-:Y:S05]  /*0cf0*/  BSYNC B0 ;  /* 0x0000000000007941 */ /* 0x000fea0003800000 */
.L_x_7192:
        /* <DEDUP_REMOVED lines=10> */
.L_x_7195:
[----:B------:R-:W-:Y:S05]  /*0da0*/  BSYNC B0 ;  /* 0x0000000000007941 */ /* 0x000fea0003800000 */
.L_x_7194:
        /* <DEDUP_REMOVED lines=10> */
.L_x_7197:
[----:B------:R-:W-:Y:S05]  /*0e50*/  BSYNC B0 ;  /* 0x0000000000007941 */ /* 0x000fea0003800000 */
.L_x_7196:
        /* <DEDUP_REMOVED lines=10> */
.L_x_7199:
[----:B------:R-:W-:Y:S05]  /*0f00*/  BSYNC B0 ;  /* 0x0000000000007941 */ /* 0x000fea0003800000 */
.L_x_7198:
        /* <DEDUP_REMOVED lines=10> */
.L_x_7201:
[----:B------:R-:W-:Y:S05]  /*0fb0*/  BSYNC B0 ;  /* 0x0000000000007941 */ /* 0x000fea0003800000 */
.L_x_7200:
        /* <DEDUP_REMOVED lines=10> */
.L_x_7203:
[----:B------:R-:W-:Y:S05]  /*1060*/  BSYNC B0 ;  /* 0x0000000000007941 */ /* 0x000fea0003800000 */
.L_x_7202:
        /* <DEDUP_REMOVED lines=29> */
[----:B------:R-:W-:Y:S05]  /*1240*/  @P6 RET.REL.NODEC R206 `(_ZN5flash24flash_fwd_splitkv_kernelI23Flash_fwd_kernel_traitsILi192ELi64ELi64ELi4ELb0ELb0EN7cutlass10bfloat16_tE19Flash_kernel_traitsILi192ELi64ELi64ELi4ES3_EELb0ELb1ELb1ELb0ELb0ELb0ELb1ELb1EEEvNS_16Flash_fwd_paramsE) ;  /* 0xffffedb0ce006950 */ /* 0x000fea0003c3ffff */
[----:B-1----:R-:W-:Y:S02]  /*1250*/  MOV R5, 0xff800000 ;  /* 0xff80000000057802 */ /* 0x002fe40000000f00 */
[----:B------:R-:W-:-:S03]  /*1260*/  MOV R207, 0x0 ;  /* 0x0000000000cf7802 */ /* 0x000fc60000000f00 */
[----:B------:R1:W-:Y:S01]  /*1270*/  ST.E [R2.64+0xe0], R5 ;  /* 0x0000e00502007985 */ /* 0x0003e2000c101906 */
[----:B------:R-:W-:Y:S05]  /*1280*/  RET.REL.NODEC R206 `(_ZN5flash24flash_fwd_splitkv_kernelI23Flash_fwd_kernel_traitsILi192ELi64ELi64ELi4ELb0ELb0EN7cutlass10bfloat16_tE19Flash_kernel_traitsILi192ELi64ELi64ELi4ES3_EELb0ELb1ELb1ELb0ELb0ELb0ELb1ELb1EEEvNS_16Flash_fwd_paramsE) ;  /* 0xffffed70ce007950 */ /* 0x000fea0003c3ffff */
.L_x_7187:
        /* <DEDUP_REMOVED lines=42> */
[----:B------:R-:W-:Y:S02]  /*1530*/  IMAD.HI.U32 R15, R9, R2, RZ ;  /* 0x00000002090f7227 */ /* 0x000fe400078e00ff */
[----:B-----5:R-:W2:Y:S02]  /*1540*/  LD.E.64 R8, [R18.64+0x28] ;  /* 0x0000280612087980 */ /* 0x020ea4000c101b00 */
        /* <DEDUP_REMOVED lines=31> */
[----:B------:R-:W-:Y:S01]  /*1740*/  LOP3.LUT R4, R210, R7, RZ, 0x3c, !PT ;  /* 0x00000007d2047212 */ /* 0x000fe200078e3cff */
[----:B------:R-:W-:Y:S01]  /*1750*/  IMAD R6, R6, R15, R5 ;  /* 0x0000000f06067224 */ /* 0x000fe200078e0205 */
[----:B------:R-:W-:Y:S02]  /*1760*/  @!P2 IADD3 R13, R13, 0x1, RZ ;  /* 0x000000010d0da810 */ /* 0x000fe40007ffe0ff */
[----:B------:R-:W-:Y:S02]  /*1770*/  ISETP.GE.AND P0, PT, R4, RZ, PT ;  /* 0x000000ff0400720c */ /* 0x000fe40003f06270 */
[----:B------:R-:W-:Y:S01]  /*1780*/  ISETP.NE.AND P2, PT, R7, RZ, PT ;  /* 0x000000ff0700720c */ /* 0x000fe20003f45270 */
[----:B------:R-:W-:-:S04]  /*1790*/  IMAD R4, R65, R6, RZ ;  /* 0x0000000641047224 */ /* 0x000fc800078e02ff */
[----:B------:R-:W-:-:S06]  /*17a0*/  @P3 IADD3 R13, R13, 0x1, RZ ;  /* 0x000000010d0d3810 */ /* 0x000fcc0007ffe0ff */
[----:B------:R-:W-:Y:S02]  /*17b0*/  @!P0 IMAD.MOV R13, RZ, RZ, -R13 ;  /* 0x000000ffff0d8224 */ /* 0x000fe400078e0a0d */
[----:B------:R-:W-:-:S04]  /*17c0*/  @!P2 LOP3.LUT R13, RZ, R7, RZ, 0x33, !PT ;  /* 0x00000007ff0da212 */ /* 0x000fc800078e33ff */
[----:B------:R-:W-:Y:S02]  /*17d0*/  SHF.R.S32.HI R12, RZ, 0x1f, R13 ;  /* 0x0000001fff0c7819 */ /* 0x000fe4000001140d */
[----:B--2---:R-:W-:Y:S01]  /*17e0*/  SHF.R.S32.HI R0, RZ, 0x1f, R2 ;  /* 0x0000001fff007819 */ /* 0x004fe20000011402 */
[-C--:B----4-:R-:W-:Y:S02]  /*17f0*/  IMAD R3, R23, R2.reuse, RZ ;  /* 0x0000000217037224 */ /* 0x090fe400078e02ff */
[----:B------:R-:W-:-:S04]  /*1800*/  IMAD.WIDE.U32 R14, R22, R2, RZ ;  /* 0x00000002160e7225 */ /* 0x000fc800078e00ff */
[----:B------:R-:W-:-:S05]  /*1810*/  IMAD R3, R22, R0, R3 ;  /* 0x0000000016037224 */ /* 0x000fca00078e0203 */
        /* <DEDUP_REMOVED lines=16> */
.L_x_7205:
        /* <DEDUP_REMOVED lines=24> */
[----:B---3--:R-:W-:-:S03]  /*1aa0*/  @!P4 IMAD R5, R65, R10, RZ ;  /* 0x0000000a4105c224 */ /* 0x008fc600078e02ff */
        /* <DEDUP_REMOVED lines=8> */
[-C--:B------:R-:W-:Y:S02]  /*1b30*/  @!P4 IMAD R4, R25, R8.reuse, RZ ;  /* 0x000000081904c224 */ /* 0x080fe400078e02ff */
        /* <DEDUP_REMOVED lines=15> */
[----:B----4-:R-:W-:Y:S01]  /*1c30*/  @!P4 IMAD R4, R67, R10, RZ ;  /* 0x0000000a4304c224 */ /* 0x010fe200078e02ff */
[----:B------:R-:W-:Y:S01]  /*1c40*/  @!P4 SHF.R.S32.HI R7, RZ, 0x1f, R10 ;  /* 0x0000001fff07c819 */ /* 0x000fe2000001140a */
[----:B------:R-:W-:-:S02]  /*1c50*/  IMAD R6, R3, R64, R6 ;  /* 0x0000004003067224 */ /* 0x000fc400078e0206 */
[----:B------:R-:W-:Y:S01]  /*1c60*/  IMAD.WIDE.U32 R12, R64, R5, R12 ;  /* 0x00000005400c7225 */ /* 0x000fe200078e000c */
[----:B------:R-:W-:-:S03]  /*1c70*/  @P3 IADD3 R2, R2, 0x1, RZ ;  /* 0x0000000102023810 */ /* 0x000fc60007ffe0ff */
[----:B------:R-:W-:Y:S01]  /*1c80*/  @!P4 IMAD R4, R7, R66, R4 ;  /* 0x000000420704c224 */ /* 0x000fe200078e0204 */
[----:B------:R-:W-:Y:S02]  /*1c90*/  IADD3 R7, R13, R6, RZ ;  /* 0x000000060d077210 */ /* 0x000fe40007ffe0ff */
[----:B------:R-:W-:Y:S01]  /*1ca0*/  MOV R13, R2 ;  /* 0x00000002000d7202 */ /* 0x000fe20000000f00 */
[----:B------:R-:W-:Y:S01]  /*1cb0*/  @!P4 IMAD.WIDE.U32 R24, R66, R10, RZ ;  /* 0x0000000a4218c225 */ /* 0x000fe200078e00ff */
[----:B------:R-:W-:Y:S02]  /*1cc0*/  @P4 IADD3 R10, R10, R15, RZ ;  /* 0x0000000f0a0a4210 */ /* 0x000fe40007ffe0ff */
[----:B------:R-:W-:Y:S01]  /*1cd0*/  @!P2 IADD3 R13, -R13, RZ, RZ ;  /* 0x000000ff0d0da210 */ /* 0x000fe20007ffe1ff */
[----:B------:R-:W-:Y:S01]  /*1ce0*/  @!P4 IMAD R0, R23, R8, RZ ;  /* 0x000000081700c224 */ /* 0x000fe200078e02ff */
[----:B------:R-:W-:Y:S02]  /*1cf0*/  @!P4 SHF.R.S32.HI R15, RZ, 0x1f, R8 ;  /* 0x0000001fff0fc819 */ /* 0x000fe40000011408 */
[----:B------:R-:W-:Y:S01]  /*1d00*/  @!P0 LOP3.LUT R13, RZ, R9, RZ, 0x33, !PT ;  /* 0x00000009ff0d8212 */ /* 0x000fe200078e33ff */
[----:B------:R-:W-:-:S02]  /*1d10*/  @!P4 IMAD.IADD R25, R25, 0x1, R4 ;  /* 0x000000011919c824 */ /* 0x000fc400078e0204 */
[----:B------:R-:W-:Y:S01]  /*1d20*/  IMAD.MOV.U32 R6, RZ, RZ, R12 ;  /* 0x000000ffff067224 */ /* 0x000fe200078e000c */
[----:B------:R-:W-:Y:S01]  /*1d30*/  SHF.R.S32.HI R12, RZ, 0x1f, R13 ;  /* 0x0000001fff0c7819 */ /* 0x000fe2000001140d */
[----:B------:R-:W-:Y:S02]  /*1d40*/  @!P4 IMAD R0, R22, R15, R0 ;  /* 0x0000000f1600c224 */ /* 0x000fe400078e0200 */
[----:B------:R-:W-:Y:S02]  /*1d50*/  IMAD R15, R17, R13, RZ ;  /* 0x0000000d110f7224 */ /* 0x000fe400078e02ff */
[-C--:B------:R-:W-:Y:S02]  /*1d60*/  @P4 IMAD R9, R67, R10.reuse, RZ ;  /* 0x0000000a43094224 */ /* 0x080fe400078e02ff */
[----:B------:R-:W-:-:S04]  /*1d70*/  @P4 IMAD.WIDE.U32 R28, R66, R10, RZ ;  /* 0x0000000a421c4225 */ /* 0x000fc800078e00ff */
        /* <DEDUP_REMOVED lines=10> */
.L_x_7206:
[----:B-1----:R-:W-:Y:S05]  /*1e20*/  BSYNC B0 ;  /* 0x0000000000007941 */ /* 0x002fea0003800000 */
.L_x_7204:
[----:B------:R-:W-:Y:S01]  /*1e30*/  ISETP.NE.AND P2, PT, R11, -0x1, PT ;  /* 0xffffffff0b00780c */ /* 0x000fe20003f45270 */
[----:B------:R-:W2:Y:S04]  /*1e40*/  LD.E.64 R174, [R18.64+0x30] ;  /* 0x0000300612ae7980 */ /* 0x000ea8000c101b00 */
[----:B------:R-:W3:Y:S04]  /*1e50*/  LD.E.64 R22, [R18.64+0x48] ;  /* 0x0000480612167980 */ /* 0x000ee8000c101b00 */
[----:B------:R-:W4:Y:S04]  /*1e60*/  LD.E R79, [R18.64+0xc0] ;  /* 0x0000c006124f7980 */ /* 0x000f28000c101900 */
        /* <DEDUP_REMOVED lines=14> */
[----:B------:R-:W-:Y:S02]  /*1f50*/  IADD3 R28, P0, R14, R2, RZ ;  /* 0x000000020e1c7210 */ /* 0x000fe40007f1e0ff */
[----:B------:R-:W-:Y:S01]  /*1f60*/  SHF.R.S32.HI R15, RZ, 0x1f, R14 ;  /* 0x0000001fff0f7819 */ /* 0x000fe2000001140e */
[----:B------:R-:W-:Y:S02]  /*1f70*/  IMAD R2, R3, R66, RZ ;  /* 0x0000004203027224 */ /* 0x000fe400078e02ff */
[----:B------:R-:W-:Y:S02]  /*1f80*/  IMAD.SHL.U32 R3, R158, 0x40, RZ ;  /* 0x000000409e037824 */ /* 0x000fe400078e00ff */
[----:B------:R-:W-:Y:S01]  /*1f90*/  IMAD.X R29, R15, 0x1, R9, P0 ;  /* 0x000000010f1d7824 */ /* 0x000fe200000e0609 */
[----:B------:R-:W-:Y:S02]  /*1fa0*/  SHF.R.S32.HI R9, RZ, 0x1f, R8 ;  /* 0x0000001fff097819 */ /* 0x000fe40000011408 */
[----:B------:R-:W-:-:S02]  /*1fb0*/  LOP3.LUT R3, R3, 0x1c0, RZ, 0xc0, !PT ;  /* 0x000001c003037812 */ /* 0x000fc400078ec0ff */
[----:B------:R-:W-:Y:S02]  /*1fc0*/  SHF.R.S32.HI R71, RZ, 0x4, R4 ;  /* 0x00000004ff477819 */ /* 0x000fe40000011404 */
[----:B------:R-:W-:Y:S02]  /*1fd0*/  LEA.HI R10, R9, R8, RZ, 0x3 ;  /* 0x00000008090a7211 */ /* 0x000fe400078f18ff */
[----:B-1----:R-:W-:Y:S02]  /*1fe0*/  LOP3.LUT R21, R3, 0x38, R14, 0xf8, !PT ;  /* 0x0000003803157812 */ /* 0x002fe400078ef80e */
[----:B------:R-:W-:Y:S02]  /*1ff0*/  SHF.R.U32.HI R154, RZ, 0x3, R3 ;  /* 0x00000003ff9a7819 */ /* 0x000fe40000011603 */
[----:B------:R-:W-:Y:S02]  /*2000*/  LEA.HI R3, R4, R71, RZ, 0x1 ;  /* 0x0000004704037211 */ /* 0x000fe400078f08ff */
[----:B------:R-:W-:Y:S01]  /*2010*/  LOP3.LUT R9, R10, 0xfffffff8, RZ, 0xc0, !PT ;  /* 0xfffffff80a097812 */ /* 0x000fe200078ec0ff */
[----:B------:R-:W-:-:S02]  /*2020*/  IMAD R2, R6, R67, R2 ;  /* 0x0000004306027224 */ /* 0x000fc400078e0202 */
[----:B------:R-:W-:Y:S01]  /*2030*/  IMAD.WIDE.U32 R28, R6, R66, R28 ;  /* 0x00000042061c7225 */ /* 0x000fe200078e001c */
[----:B------:R-:W-:Y:S02]  /*2040*/  LOP3.LUT R6, R3, 0xfffffffe, RZ, 0xc0, !PT ;  /* 0xfffffffe03067812 */ /* 0x000fe400078ec0ff */
[----:B------:R-:W-:Y:S01]  /*2050*/  LEA.HI R4, R68, R73, RZ, 0x6 ;  /* 0x0000004944047211 */ /* 0x000fe200078f30ff */
[----:B------:R-:W-:Y:S02]  /*2060*/  IMAD.IADD R8, R8, 0x1, -R9 ;  /* 0x0000000108087824 */ /* 0x000fe400078e0a09 */
[----:B------:R-:W-:Y:S01]  /*2070*/  IMAD.IADD R71, R71, 0x1, -R6 ;  /* 0x0000000147477824 */ /* 0x000fe200078e0a06 */
[----:B------:R-:W-:Y:S01]  /*2080*/  LOP3.LUT R154, R21, R154, RZ, 0x3c, !PT ;  /* 0x0000009a159a7212 */ /* 0x000fe200078e3cff */
[----:B------:R-:W-:Y:S02]  /*2090*/  IMAD.SHL.U32 R3, R4, 0x8, RZ ;  /* 0x0000000804037824 */ /* 0x000fe400078e00ff */
[----:B------:R-:W-:-:S02]  /*20a0*/  IMAD.SHL.U32 R6, R8, 0x40, RZ ;  /* 0x0000004008067824 */ /* 0x000fc400078e00ff */
[----:B------:R-:W-:Y:S01]  /*20b0*/  IMAD.SHL.U32 R9, R71, 0x8, RZ ;  /* 0x0000000847097824 */ /* 0x000fe200078e00ff */
[----:B------:R-:W-:Y:S01]  /*20c0*/  LOP3.LUT R154, R154, 0xfffffe00, R3, 0xf8, !PT ;  /* 0xfffffe009a9a7812 */ /* 0x000fe200078ef803 */
[----:B------:R-:W-:Y:S01]  /*20d0*/  IMAD R3, R27, R13, RZ ;  /* 0x0000000d1b037224 */ /* 0x000fe200078e02ff */
[----:B------:R-:W-:Y:S01]  /*20e0*/  LOP3.LUT R6, R6, 0x1c0, RZ, 0xc0, !PT ;  /* 0x000001c006067812 */ /* 0x000fe200078ec0ff */
[----:B------:R-:W-:Y:S01]  /*20f0*/  IMAD.IADD R29, R29, 0x1, R2 ;  /* 0x000000011d1d7824 */ /* 0x000fe200078e0202 */
[----:B------:R-:W-:Y:S01]  /*2100*/  SHF.R.S32.HI R72, RZ, 0x1f, R207 ;  /* 0x0000001fff487819 */ /* 0x000fe200000114cf */
[----:B------:R-:W-:Y:S01]  /*2110*/  IMAD R2, R12, R26, R3 ;  /* 0x0000001a0c027224 */ /* 0x000fe200078e0203 */
[----:B------:R-:W-:Y:S02]  /*2120*/  LOP3.LUT R9, R6, 0x8, R9, 0xf8, !PT ;  /* 0x0000000806097812 */ /* 0x000fe400078ef809 */
[----:B------:R-:W-:-:S04]  /*2130*/  SHF.R.U32.HI R6, RZ, 0x3, R6 ;  /* 0x00000003ff067819 */ /* 0x000fc80000011606 */
[----:B------:R-:W-:Y:S01]  /*2140*/  LOP3.LUT R9, R9, R6, RZ, 0x3c, !PT ;  /* 0x0000000609097212 */ /* 0x000fe200078e3cff */
[----:B------:R-:W-:Y:S01]  /*2150*/  IMAD.SHL.U32 R10, R10, 0x40, RZ ;  /* 0x000000400a0a7824 */ /* 0x000fe200078e00ff */
[----:B------:R-:W-:-:S04]  /*2160*/  SHF.R.S32.HI R163, RZ, 0x1f, R210 ;  /* 0x0000001fffa37819 */ /* 0x000fc800000114d2 */
[----:B------:R-:W-:Y:S01]  /*2170*/  LOP3.LUT R55, R9, 0xfffffe00, R10, 0xf8, !PT ;  /* 0xfffffe0009377812 */ /* 0x000fe200078ef80a */
[----:B------:R-:W-:-:S04]  /*2180*/  IMAD.WIDE.U32 R26, R13, R26, R28 ;  /* 0x0000001a0d1a7225 */ /* 0x000fc800078e001c */
[----:B------:R-:W-:Y:S01]  /*2190*/  IMAD.IADD R27, R27, 0x1, R2 ;  /* 0x000000011b1b7824 */ /* 0x000fe200078e0202 */
[--C-:B------:R-:W-:Y:S01]  /*21a0*/  SHF.R.S32.HI R159, RZ, 0x1f, R158.reuse ;  /* 0x0000001fff9f7819 */ /* 0x100fe2000001149e */
[----:B------:R-:W-:Y:S01]  /*21b0*/  IMAD R165, R67, R158, RZ ;  /* 0x0000009e43a57224 */ /* 0x000fe200078e02ff */
[C---:B------:R-:W-:Y:S02]  /*21c0*/  LOP3.LUT P5, RZ, R8.reuse, 0x4, RZ, 0xc0, !PT ;  /* 0x0000000408ff7812 */ /* 0x040fe400078ac0ff */
[----:B------:R-:W-:Y:S01]  /*21d0*/  LOP3.LUT P4, RZ, R8, 0x2, RZ, 0xc0, !PT ;  /* 0x0000000208ff7812 */ /* 0x000fe2000788c0ff */
[----:B------:R-:W-:Y:S02]  /*21e0*/  IMAD R165, R159, R66, R165 ;  /* 0x000000429fa57224 */ /* 0x000fe400078e02a5 */
[----:B------:R-:W-:-:S04]  /*21f0*/  IMAD.WIDE R170, R205, 0x40, R158 ;  /* 0x00000040cdaa7825 */ /* 0x000fc800078e029e */
[----:B------:R-:W-:Y:S01]  /*2200*/  IMAD R167, R65, R158, RZ ;  /* 0x0000009e41a77224 */ /* 0x000fe200078e02ff */
[----:B------:R-:W-:-:S03]  /*2210*/  LEA.HI R68, R68, R73, RZ, 0x5 ;  /* 0x0000004944447211 */ /* 0x000fc600078f28ff */
[----:B------:R-:W-:Y:S01]  /*2220*/  IMAD R167, R159, R64, R167 ;  /* 0x000000409fa77224 */ /* 0x000fe200078e02a7 */
[----:B------:R-:W-:Y:S01]  /*2230*/  LOP3.LUT R74, R68, 0xffffffe0, RZ, 0xc0, !PT ;  /* 0xffffffe0444a7812 */ /* 0x000fe200078ec0ff */
[----:B------:R-:W-:Y:S02]  /*2240*/  IMAD.MOV.U32 R56, RZ, RZ, 0x10 ;  /* 0x00000010ff387424 */ /* 0x000fe400078e00ff */
[----:B------:R-:W-:Y:S01]  /*2250*/  IMAD.MOV.U32 R54, RZ, RZ, 0x20 ;  /* 0x00000020ff367424 */ /* 0x000fe200078e00ff */
[C---:B------:R-:W-:Y:S01]  /*2260*/  SHF.L.U64.HI R201, R64.reuse, 0x4, R65 ;  /* 0x0000000440c97819 */ /* 0x040fe20000010241 */
[----:B------:R-:W-:Y:S01]  /*2270*/  IMAD.SHL.U32 R200, R64, 0x10, RZ ;  /* 0x0000001040c87824 */ /* 0x000fe200078e00ff */
[C---:B------:R-:W-:Y:S01]  /*2280*/  SHF.L.U64.HI R199, R66.reuse, 0x4, R67 ;  /* 0x0000000442c77819 */ /* 0x040fe20000010243 */
[----:B------:R-:W-:Y:S01]  /*2290*/  IMAD.SHL.U32 R198, R66, 0x10, RZ ;  /* 0x0000001042c67824 */ /* 0x000fe200078e00ff */
[----:B------:R-:W-:Y:S01]  /*22a0*/  SHF.R.S32.HI R68, RZ, 0x5, R68 ;  /* 0x00000005ff447819 */ /* 0x000fe20000011444 */
[----:B------:R-:W-:Y:S01]  /*22b0*/  IMAD.IADD R74, R73, 0x1, -R74 ;  /* 0x00000001494a7824 */ /* 0x000fe200078e0a4a */
[----:B------:R-:W-:Y:S01]  /*22c0*/  SEL R56, R56, 0xfffffff0, !P4 ;  /* 0xfffffff038387807 */ /* 0x000fe20006000000 */
[----:B------:R-:W-:Y:S01]  /*22d0*/  IMAD.SHL.U32 R77, R70, 0x4, RZ ;  /* 0x00000004464d7824 */ /* 0x000fe200078e00ff */
[----:B------:R-:W-:Y:S01]  /*22e0*/  SEL R54, R54, 0xffffffe0, !P5 ;  /* 0xffffffe036367807 */ /* 0x000fe20006800000 */
[----:B--2---:R-:W-:-:S02]  /*22f0*/  @P2 IMAD R4, R175, R11, RZ ;  /* 0x0000000baf042224 */ /* 0x004fc400078e02ff */
        /* <DEDUP_REMOVED lines=9> */
[----:B------:R-:W-:-:S04]  /*2390*/  IMAD R9, R23, R210, RZ ;  /* 0x000000d217097224 */ /* 0x000fc800078e02ff */
[----:B------:R-:W-:Y:S02]  /*23a0*/  IMAD.X R11, R15, 0x1, R3, P0 ;  /* 0x000000010f0b7824 */ /* 0x000fe400000e0603 */
[----:B------:R-:W-:Y:S02]  /*23b0*/  IMAD R2, R22, R163, R9 ;  /* 0x000000a316027224 */ /* 0x000fe400078e0209 */
[----:B------:R-:W-:Y:S01]  /*23c0*/  IMAD.WIDE.U32 R22, R210, R22, R10 ;  /* 0x00000016d2167225 */ /* 0x000fe200078e000a */
[----:B------:R-:W-:-:S04]  /*23d0*/  IADD3 R11, R14, 0x40, RZ ;  /* 0x000000400e0b7810 */ /* 0x000fc80007ffe0ff */
[-C--:B----4-:R-:W-:Y:S02]  /*23e0*/  ISETP.GE.AND P0, PT, R11, R79.reuse, PT ;  /* 0x0000004f0b00720c */ /* 0x090fe40003f06270 */
[----:B------:R-:W-:Y:S02]  /*23f0*/  ISETP.GE.AND P3, PT, R14, R79, PT ;  /* 0x0000004f0e00720c */ /* 0x000fe40003f66270 */
[----:B------:R-:W-:Y:S02]  /*2400*/  SEL R3, RZ, 0xffffffff, P0 ;  /* 0xffffffffff037807 */ /* 0x000fe40000000000 */
[----:B------:R-:W-:-:S03]  /*2410*/  SEL R4, RZ, 0x1, P3 ;  /* 0x00000001ff047807 */ /* 0x000fc60001800000 */
[----:B------:R-:W-:-:S05]  /*2420*/  IMAD.SHL.U32 R3, R3, 0x2, RZ ;  /* 0x0000000203037824 */ /* 0x000fca00078e00ff */
[----:B------:R-:W-:Y:S02]  /*2430*/  LOP3.LUT R4, R3, 0x2, R4, 0xe2, !PT ;  /* 0x0000000203047812 */ /* 0x000fe400078ee204 */
[----:B------:R-:W-:Y:S01]  /*2440*/  SHF.R.S32.HI R3, RZ, 0x1f, R76 ;  /* 0x0000001fff037819 */ /* 0x000fe2000001144c */
[----:B------:R-:W-:-:S03]  /*2450*/  IMAD.WIDE.U32 R8, R158, R66, R26 ;  /* 0x000000429e087225 */ /* 0x000fc600078e001a */
[----:B------:R-:W-:Y:S01]  /*2460*/  LEA.HI R3, R3, R76, RZ, 0x6 ;  /* 0x0000004c03037211 */ /* 0x000fe200078f30ff */
[----:B------:R-:W-:Y:S01]  /*2470*/  IMAD.IADD R165, R9, 0x1, R165 ;  /* 0x0000000109a57824 */ /* 0x000fe200078e02a5 */
[C---:B------:R-:W-:Y:S02]  /*2480*/  LEA R164, P0, R8.reuse, R16, 0x1 ;  /* 0x0000001008a47211 */ /* 0x040fe400078008ff */
[----:B------:R-:W-:Y:S02]  /*2490*/  SHF.R.S32.HI R3, RZ, 0x6, R3 ;  /* 0x00000006ff037819 */ /* 0x000fe40000011403 */
[----:B------:R-:W-:Y:S02]  /*24a0*/  LEA.HI.X R165, R8, R17, R165, 0x1, P0 ;  /* 0x0000001108a57211 */ /* 0x000fe400000f0ca5 */
[----:B------:R-:W-:Y:S02]  /*24b0*/  IMNMX R96, R202, R3, !PT ;  /* 0x00000003ca607217 */ /* 0x000fe40007800200 */
        /* <DEDUP_REMOVED lines=170> */
.L_x_7301:
        /* <DEDUP_REMOVED lines=18> */
.L_x_7209:
[----:B------:R-:W-:Y:S05]  /*3080*/  BSYNC B0 ;  /* 0x0000000000007941 */ /* 0x000fea0003800000 */
.L_x_7208:
        /* <DEDUP_REMOVED lines=18> */
.L_x_7211:
[----:B------:R-:W-:Y:S05]  /*31b0*/  BSYNC B0 ;  /* 0x0000000000007941 */ /* 0x000fea0003800000 */
.L_x_7210:
        /* <DEDUP_REMOVED lines=18> */
.L_x_7213:
[----:B------:R-:W-:Y:S05]  /*32e0*/  BSYNC B0 ;  /* 0x0000000000007941 */ /* 0x000fea0003800000 */
.L_x_7212:
        /* <DEDUP_REMOVED lines=18> */
.L_x_7215:
[----:B------:R-:W-:Y:S05]  /*3410*/  BSYNC B0 ;  /* 0x0000000000007941 */ /* 0x000fea0003800000 */
.L_x_7214:
        /* <DEDUP_REMOVED lines=65> */
.L_x_7222:
[----:B------:R-:W-:Y:S05]  /*3830*/  BSYNC B0 ;  /* 0x0000000000007941 */ /* 0x000fea0003800000 */
.L_x_7221:
        /* <DEDUP_REMOVED lines=50> */
.L_x_7224:
[----:B------:R-:W-:Y:S05]  /*3b60*/  BSYNC B0 ;  /* 0x0000000000007941 */ /* 0x000fea0003800000 */
.L_x_7223:
        /* <DEDUP_REMOVED lines=49> */
.L_x_7220:
[----:B------:R-:W-:Y:S05]  /*3e80*/  BSYNC B1 ;  /* 0x0000000000017941 */ /* 0x000fea0003800000 */
.L_x_7219:
        /* <DEDUP_REMOVED lines=63> */
.L_x_7228:
[----:B------:R-:W-:Y:S05]  /*4280*/  BSYNC B0 ;  /* 0x0000000000007941 */ /* 0x000fea0003800000 */
.L_x_7227:
        /* <DEDUP_REMOVED lines=53> */
.L_x_7230:
[----:B------:R-:W-:Y:S05]  /*45e0*/  BSYNC B0 ;  /* 0x0000000000007941 */ /* 0x000fea0003800000 */
.L_x_7229:
        /* <DEDUP_REMOVED lines=52> */
.L_x_7226:
[----:B------:R-:W-:Y:S05]  /*4930*/  BSYNC B1 ;  /* 0x0000000000017941 */ /* 0x000fea0003800000 */
.L_x_7225:
        /* <DEDUP_REMOVED lines=63> */
.L_x_7234:
[----:B------:R-:W-:Y:S05]  /*4d30*/  BSYNC B0 ;  /* 0x0000000000007941 */ /* 0x000fea0003800000 */
.L_x_7233:
        /* <DEDUP_REMOVED lines=53> */
.L_x_7236:
[----:B------:R-:W-:Y:S05]  /*5090*/  BSYNC B0 ;  /* 0x0000000000007941 */ /* 0x000fea0003800000 */
.L_x_7235:
        /* <DEDUP_REMOVED lines=52> */
.L_x_7232:
[----:B------:R-:W-:Y:S05]  /*53e0*/  BSYNC B1 ;  /* 0x0000000000017941 */ /* 0x000fea0003800000 */
.L_x_7231:
        /* <DEDUP_REMOVED lines=65> */
.L_x_7240:
[----:B------:R-:W-:Y:S05]  /*5800*/  BSYNC B0 ;  /* 0x0000000000007941 */ /* 0x000fea0003800000 */
.L_x_7239:
        /* <DEDUP_REMOVED lines=53> */
.L_x_7242:
[----:B------:R-:W-:Y:S05]  /*5b60*/  BSYNC B0 ;  /* 0x0000000000007941 */ /* 0x000fea0003800000 */
.L_x_7241:
        /* <DEDUP_REMOVED lines=52> */
.L_x_7238:
[----:B------:R-:W-:Y:S05]  /*5eb0*/  BSYNC B1 ;  /* 0x0000000000017941 */ /* 0x000fea0003800000 */
.L_x_7237:
[----:B------:R-:W2:Y:S02]  /*5ec0*/  LD.E R3, [R18.64+0xd0] ;  /* 0x0000d00612037980 */ /* 0x000ea4000c101900 */
[----:B--2---:R-:W-:Y:S05]  /*5ed0*/  IMAD.U32 R3, R3, -0x20, RZ ;  /* 0xffffffe003037824 */ /* 0x004fea00078e00ff */
[C---:B------:R-:W-:Y:S02]  /*5ee0*/  LEA R16, P1, R3.reuse, R16, 0x1 ;  /* 0x0000001003107211 */ /* 0x040fe400078208ff */
[C---:B------:R-:W-:Y:S02]  /*5ef0*/  LEA R58, P0, R3.reuse, R58, 0x1 ;  /* 0x0000003a033a7211 */ /* 0x040fe400078008ff */
[C---:B------:R-:W-:Y:S02]  /*5f00*/  LEA.HI.X.SX32 R17, R3.reuse, R17, 0x1, P1 ;  /* 0x0000001103117211 */ /* 0x040fe400008f0eff */
[----:B------:R-:W-:Y:S01]  /*5f10*/  LEA.HI.X.SX32 R59, R3, R59, 0x1, P0 ;  /* 0x0000003b033b7211 */ /* 0x000fe200000f0eff */
[----:B------:R-:W-:-:S05]  /*5f20*/  BRA `(.L_x_7243) ;  /* 0x00004ec000007947 */ /* 0x000fca0003800000 */
.L_x_7218:
        /* <DEDUP_REMOVED lines=89> */
.L_x_7249:
[----:B------:R-:W-:Y:S05]  /*64c0*/  BSYNC B0 ;  /* 0x0000000000007941 */ /* 0x000fea0003800000 */
.L_x_7248:
[----:B-----5:R2:W-:Y:S02]  /*64d0*/  ST.E.128 [R126.64], R48 ;  /* 0x000000307e007985 */ /* 0x0205e4000c101d06 */
.L_x_7247:
[----:B------:R-:W-:Y:S05]  /*64e0*/  BSYNC B1 ;  /* 0x0000000000017941 */ /* 0x000fea0003800000 */
.L_x_7246:
        /* <DEDUP_REMOVED lines=87> */
.L_x_7253:
[----:B------:R-:W-:Y:S05]  /*6a60*/  BSYNC B0 ;  /* 0x0000000000007941 */ /* 0x000fea0003800000 */
.L_x_7252:
[----:B-----5:R3:W-:Y:S02]  /*6a70*/  ST.E.128 [R126.64+0x80], R48 ;  /* 0x000080307e007985 */ /* 0x0207e4000c101d06 */
.L_x_7251:
[----:B------:R-:W-:Y:S05]  /*6a80*/  BSYNC B1 ;  /* 0x0000000000017941 */ /* 0x000fea0003800000 */
.L_x_7250:
        /* <DEDUP_REMOVED lines=86> */
.L_x_7255:
[----:B------:R-:W-:Y:S05]  /*6ff0*/  BSYNC B0 ;  /* 0x0000000000007941 */ /* 0x000fea0003800000 */
.L_x_7254:
[----:B-----5:R3:W-:Y:S02]  /*7000*/  ST.E.128 [R126.64+0x100], R48 ;  /* 0x000100307e007985 */ /* 0x0207e4000c101d06 */
.L_x_7245:
[----:B------:R-:W-:Y:S05]  /*7010*/  BSYNC B2 ;  /* 0x0000000000027941 */ /* 0x000fea0003800000 */
.L_x_7244:
        /* <DEDUP_REMOVED lines=97> */
.L_x_7261:
[----:B------:R-:W-:Y:S05]  /*7630*/  BSYNC B0 ;  /* 0x0000000000007941 */ /* 0x000fea0003800000 */
.L_x_7260:
[C---:B------:R-:W-:Y:S04]  /*7640*/  LEA R2, P0, R200.reuse, R126, 0x1 ;  /* 0x0000007ec8027211 */ /* 0x040fe800078008ff */
[----:B------:R-:W-:Y:S05]  /*7650*/  LEA.HI.X R3, R200, R127, R201, 0x1, P0 ;  /* 0x0000007fc8037211 */ /* 0x000fea00000f0cc9 */
[----:B-----5:R3:W-:Y:S04]  /*7660*/  ST.E.128 [R2.64], R48 ;  /* 0x0000003002007985 */ /* 0x0207e8000c101d06 */
.L_x_7259:
[----:B------:R-:W-:Y:S05]  /*7670*/  BSYNC B1 ;  /* 0x0000000000017941 */ /* 0x000fea0003800000 */
.L_x_7258:
        /* <DEDUP_REMOVED lines=92> */
.L_x_7265:
[----:B------:R-:W-:Y:S05]  /*7c40*/  BSYNC B0 ;  /* 0x0000000000007941 */ /* 0x000fea0003800000 */
.L_x_7264:
[C---:B------:R-:W-:Y:S04]  /*7c50*/  LEA R2, P0, R93.reuse, R126, 0x1 ;  /* 0x0000007e5d027211 */ /* 0x040fe800078008ff */
[----:B------:R-:W-:Y:S05]  /*7c60*/  LEA.HI.X R3, R93, R127, R92, 0x1, P0 ;  /* 0x0000007f5d037211 */ /* 0x000fea00000f0c5c */
[----:B-----5:R3:W-:Y:S04]  /*7c70*/  ST.E.128 [R2.64], R48 ;  /* 0x0000003002007985 */ /* 0x0207e8000c101d06 */
.L_x_7263:
[----:B------:R-:W-:Y:S05]  /*7c80*/  BSYNC B1 ;  /* 0x0000000000017941 */ /* 0x000fea0003800000 */
.L_x_7262:
        /* <DEDUP_REMOVED lines=91> */
.L_x_7267:
[----:B------:R-:W-:Y:S05]  /*8240*/  BSYNC B0 ;  /* 0x0000000000007941 */ /* 0x000fea0003800000 */
.L_x_7266:
[C---:B------:R-:W-:Y:S04]  /*8250*/  LEA R2, P0, R89.reuse, R126, 0x1 ;  /* 0x0000007e59027211 */ /* 0x040fe800078008ff */
[----:B------:R-:W-:Y:S05]  /*8260*/  LEA.HI.X R3, R89, R127, R88, 0x1, P0 ;  /* 0x0000007f59037211 */ /* 0x000fea00000f0c58 */
[----:B-----5:R3:W-:Y:S04]  /*8270*/  ST.E.128 [R2.64], R48 ;  /* 0x0000003002007985 */ /* 0x0207e8000c101d06 */
.L_x_7257:
[----:B------:R-:W-:Y:S05]  /*8280*/  BSYNC B2 ;  /* 0x0000000000027941 */ /* 0x000fea0003800000 */
.L_x_7256:
        /* <DEDUP_REMOVED lines=97> */
.L_x_7273:
[----:B------:R-:W-:Y:S05]  /*88a0*/  BSYNC B0 ;  /* 0x0000000000007941 */ /* 0x000fea0003800000 */
.L_x_7272:
[C---:B------:R-:W-:Y:S04]  /*88b0*/  LEA R2, P0, R94.reuse, R126, 0x1 ;  /* 0x0000007e5e027211 */ /* 0x040fe800078008ff */
[----:B------:R-:W-:Y:S05]  /*88c0*/  LEA.HI.X R3, R94, R127, R95, 0x1, P0 ;  /* 0x0000007f5e037211 */ /* 0x000fea00000f0c5f */
[----:B-----5:R3:W-:Y:S04]  /*88d0*/  ST.E.128 [R2.64], R48 ;  /* 0x0000003002007985 */ /* 0x0207e8000c101d06 */
.L_x_7271:
[----:B------:R-:W-:Y:S05]  /*88e0*/  BSYNC B1 ;  /* 0x0000000000017941 */ /* 0x000fea0003800000 */
.L_x_7270:
        /* <DEDUP_REMOVED lines=92> */
.L_x_7277:
[----:B------:R-:W-:Y:S05]  /*8eb0*/  BSYNC B0 ;  /* 0x0000000000007941 */ /* 0x000fea0003800000 */
.L_x_7276:
[C---:B------:R-:W-:Y:S04]  /*8ec0*/  LEA R2, P0, R91.reuse, R126, 0x1 ;  /* 0x0000007e5b027211 */ /* 0x040fe800078008ff */
[----:B------:R-:W-:Y:S05]  /*8ed0*/  LEA.HI.X R3, R91, R127, R90, 0x1, P0 ;  /* 0x0000007f5b037211 */ /* 0x000fea00000f0c5a */
[----:B-----5:R3:W-:Y:S04]  /*8ee0*/  ST.E.128 [R2.64], R48 ;  /* 0x0000003002007985 */ /* 0x0207e8000c101d06 */
.L_x_7275:
[----:B------:R-:W-:Y:S05]  /*8ef0*/  BSYNC B1 ;  /* 0x0000000000017941 */ /* 0x000fea0003800000 */
.L_x_7274:
        /* <DEDUP_REMOVED lines=91> */
.L_x_7279:
[----:B------:R-:W-:Y:S05]  /*94b0*/  BSYNC B0 ;  /* 0x0000000000007941 */ /* 0x000fea0003800000 */
.L_x_7278:
[C---:B------:R-:W-:Y:S04]  /*94c0*/  LEA R2, P0, R87.reuse, R126, 0x1 ;  /* 0x0000007e57027211 */ /* 0x040fe800078008ff */
[----:B------:R-:W-:Y:S05]  /*94d0*/  LEA.HI.X R3, R87, R127, R86, 0x1, P0 ;  /* 0x0000007f57037211 */ /* 0x000fea00000f0c56 */
[----:B-----5:R3:W-:Y:S04]  /*94e0*/  ST.E.128 [R2.64], R48 ;  /* 0x0000003002007985 */ /* 0x0207e8000c101d06 */
.L_x_7269:
[----:B------:R-:W-:Y:S05]  /*94f0*/  BSYNC B2 ;  /* 0x0000000000027941 */ /* 0x000fea0003800000 */
.L_x_7268:
        /* <DEDUP_REMOVED lines=98> */
.L_x_7285:
[----:B------:R-:W-:Y:S05]  /*9b20*/  BSYNC B0 ;  /* 0x0000000000007941 */ /* 0x000fea0003800000 */
.L_x_7284:
[----:B------:R-:W-:Y:S02]  /*9b30*/  IMAD R0, R65, 0x60, RZ ;  /* 0x0000006041007824 */ /* 0x000fe400078e02ff */
[----:B------:R-:W-:Y:S05]  /*9b40*/  IMAD.WIDE.U32 R2, R64, 0x60, R126 ;  /* 0x0000006040027825 */ /* 0x000fea00078e007e */
[----:B------:R-:W-:Y:S05]  /*9b50*/  IADD3 R3, R3, R0, RZ ;  /* 0x0000000003037210 */ /* 0x000fea0007ffe0ff */
[----:B-----5:R3:W-:Y:S02]  /*9b60*/  ST.E.128 [R2.64], R48 ;  /* 0x0000003002007985 */ /* 0x0207e4000c101d06 */
.L_x_7283:
[----:B------:R-:W-:Y:S05]  /*9b70*/  BSYNC B1 ;  /* 0x0000000000017941 */ /* 0x000fea0003800000 */
.L_x_7282:
        /* <DEDUP_REMOVED lines=92> */
.L_x_7289:
[----:B------:R-:W-:Y:S05]  /*a140*/  BSYNC B0 ;  /* 0x0000000000007941 */ /* 0x000fea0003800000 */
.L_x_7288:
[C---:B------:R-:W-:Y:S04]  /*a150*/  LEA R2, P0, R85.reuse, R126, 0x1 ;  /* 0x0000007e55027211 */ /* 0x040fe800078008ff */
[----:B------:R-:W-:Y:S05]  /*a160*/  LEA.HI.X R3, R85, R127, R84, 0x1, P0 ;  /* 0x0000007f55037211 */ /* 0x000fea00000f0c54 */
[----:B-----5:R3:W-:Y:S04]  /*a170*/  ST.E.128 [R2.64], R48 ;  /* 0x0000003002007985 */ /* 0x0207e8000c101d06 */
.L_x_7287:
[----:B------:R-:W-:Y:S05]  /*a180*/  BSYNC B1 ;  /* 0x0000000000017941 */ /* 0x000fea0003800000 */
.L_x_7286:
        /* <DEDUP_REMOVED lines=91> */
.L_x_7291:
[----:B------:R-:W-:Y:S05]  /*a740*/  BSYNC B0 ;  /* 0x0000000000007941 */ /* 0x000fea0003800000 */
.L_x_7290:
[C---:B------:R-:W-:Y:S04]  /*a750*/  LEA R2, P0, R83.reuse, R126, 0x1 ;  /* 0x0000007e53027211 */ /* 0x040fe800078008ff */
[----:B------:R-:W-:Y:S05]  /*a760*/  LEA.HI.X R3, R83, R127, R82, 0x1, P0 ;  /* 0x0000007f53037211 */ /* 0x000fea00000f0c52 */
[----:B-----5:R3:W-:Y:S04]  /*a770*/  ST.E.128 [R2.64], R48 ;  /* 0x0000003002007985 */ /* 0x0207e8000c101d06 */
.L_x_7281:
[----:B------:R-:W-:Y:S05]  /*a780*/  BSYNC B2 ;  /* 0x0000000000027941 */ /* 0x000fea0003800000 */
.L_x_7280:
[----:B---3--:R-:W3:Y:S02]  /*a790*/  LD.E R3, [R18.64+0xd0] ;  /* 0x0000d00612037980 */ /* 0x008ee4000c101900 */
[----:B---3--:R-:W-:Y:S05]  /*a7a0*/  IMAD.U32 R3, R3, -0x20, RZ ;  /* 0xffffffe003037824 */ /* 0x008fea00078e00ff */
[C---:B------:R-:W-:Y:S02]  /*a7b0*/  LEA R124, P1, R3.reuse, R124, 0x1 ;  /* 0x0000007c037c7211 */ /* 0x040fe400078208ff */
[C---:B------:R-:W-:Y:S02]  /*a7c0*/  LEA R122, P0, R3.reuse, R122, 0x1 ;  /* 0x0000007a037a7211 */ /* 0x040fe400078008ff */
[C---:B------:R-:W-:Y:S02]  /*a7d0*/  LEA.HI.X.SX32 R125, R3.reuse, R125, 0x1, P1 ;  /* 0x0000007d037d7211 */ /* 0x040fe400008f0eff */
[----:B------:R-:W-:Y:S01]  /*a7e0*/  LEA.HI.X.SX32 R123, R3, R123, 0x1, P0 ;  /* 0x0000007b037b7211 */ /* 0x000fe200000f0eff */
[----:B------:R-:W-:-:S05]  /*a7f0*/  BRA `(.L_x_7243) ;  /* 0x000005f000007947 */ /* 0x000fca0003800000 */
.L_x_7217:
        /* <DEDUP_REMOVED lines=11> */
.L_x_7293:
[----:B------:R-:W-:Y:S05]  /*a8b0*/  BSYNC B0 ;  /* 0x0000000000007941 */ /* 0x000fea0003800000 */
.L_x_7292:
        /* <DEDUP_REMOVED lines=27> */
.L_x_7295:
[----:B------:R-:W-:Y:S05]  /*aa70*/  BSYNC B0 ;  /* 0x0000000000007941 */ /* 0x000fea0003800000 */
.L_x_7294:
        /* <DEDUP_REMOVED lines=27> */
.L_x_7297:
[----:B------:R-:W-:Y:S05]  /*ac30*/  BSYNC B0 ;  /* 0x0000000000007941 */ /* 0x000fea0003800000 */
.L_x_7296:
        /* <DEDUP_REMOVED lines=27> */
.L_x_7243:
[----:B------:R-:W-:Y:S05]  /*adf0*/  BSYNC B3 ;  /* 0x0000000000037941 */ /* 0x000fea0003800000 */
.L_x_7216:
        /* <DEDUP_REMOVED lines=89> */
.L_x_7299:
        /* <DEDUP_REMOVED lines=8> */
.L_x_7300:
[----:B------:R-:W-:Y:S05]  /*b410*/  BSYNC B0 ;  /* 0x0000000000007941 */ /* 0x000fea0003800000 */
.L_x_7298:
[----:B------:R-:W-:Y:S04]  /*b420*/  IADD3 R9, R9, -0x1, RZ ;  /* 0xffffffff09097810 */ /* 0x000fe80007ffe0ff */
[----:B------:R-:W-:Y:S11]  /*b430*/  ISETP.GT.AND P0, PT, R9, R96, PT ;  /* 0x000000600900720c */ /* 0x000ff60003f04270 */
[----:B------:R-:W-:Y:S02]  /*b440*/  @!UPT UIADD3 URZ, URZ, URZ, URZ ;  /* 0x0000003f3f3ff290 */ /* 0x000fe4000fffe03f */
[----:B------:R-:W-:-:S05]  /*b450*/  @P0 BRA `(.L_x_7301) ;  /* 0xffff7b0000000947 */ /* 0x000fca000383ffff */
.L_x_7207:
        /* <DEDUP_REMOVED lines=108> */
.L_x_7310:
[----:B------:R-:W-:Y:S05]  /*bb20*/  BSYNC B0 ;  /* 0x0000000000007941 */ /* 0x000fea0003800000 */
.L_x_7309:
[----:B-----5:R3:W-:Y:S02]  /*bb30*/  STS.128 [R209], R20 ;  /* 0x00000014d1007388 */ /* 0x0207e40000000c00 */
.L_x_7308:
[----:B------:R-:W-:Y:S05]  /*bb40*/  BSYNC B1 ;  /* 0x0000000000017941 */ /* 0x000fea0003800000 */
.L_x_7307:
        /* <DEDUP_REMOVED lines=47> */
.L_x_7314:
[----:B------:R-:W-:Y:S05]  /*be40*/  BSYNC B0 ;  /* 0x0000000000007941 */ /* 0x000fea0003800000 */
.L_x_7313:
[----:B-----5:R1:W-:Y:S02]  /*be50*/  STS.128 [R209+0x2000], R20 ;  /* 0x00200014d1007388 */ /* 0x0203e40000000c00 */
.L_x_7312:
[----:B------:R-:W-:Y:S05]  /*be60*/  BSYNC B1 ;  /* 0x0000000000017941 */ /* 0x000fea0003800000 */
.L_x_7311:
        /* <DEDUP_REMOVED lines=46> */
.L_x_7316:
[----:B------:R-:W-:Y:S05]  /*c150*/  BSYNC B0 ;  /* 0x0000000000007941 */ /* 0x000fea0003800000 */
.L_x_7315:
[----:B-----5:R3:W-:Y:S02]  /*c160*/  STS.128 [R209+0x4000], R20 ;  /* 0x00400014d1007388 */ /* 0x0207e40000000c00 */
.L_x_7306:
[----:B------:R-:W-:Y:S05]  /*c170*/  BSYNC B2 ;  /* 0x0000000000027941 */ /* 0x000fea0003800000 */
.L_x_7305:
        /* <DEDUP_REMOVED lines=61> */
.L_x_7322:
[----:B------:R-:W-:Y:S05]  /*c550*/  BSYNC B0 ;  /* 0x0000000000007941 */ /* 0x000fea0003800000 */
.L_x_7321:
[----:B-----5:R3:W-:Y:S02]  /*c560*/  STS.128 [R209+0x800], R20 ;  /* 0x00080014d1007388 */ /* 0x0207e40000000c00 */
.L_x_7320:
[----:B------:R-:W-:Y:S05]  /*c570*/  BSYNC B1 ;  /* 0x0000000000017941 */ /* 0x000fea0003800000 */
.L_x_7319:
        /* <DEDUP_REMOVED lines=48> */
.L_x_7326:
[----:B------:R-:W-:Y:S05]  /*c880*/  BSYNC B0 ;  /* 0x0000000000007941 */ /* 0x000fea0003800000 */
.L_x_7325:
[----:B-----5:R3:W-:Y:S02]  /*c890*/  STS.128 [R209+0x2800], R20 ;  /* 0x00280014d1007388 */ /* 0x0207e40000000c00 */
.L_x_7324:
[----:B------:R-:W-:Y:S05]  /*c8a0*/  BSYNC B1 ;  /* 0x0000000000017941 */ /* 0x000fea0003800000 */
.L_x_7323:
        /* <DEDUP_REMOVED lines=45> */
.L_x_7328:
[----:B------:R-:W-:Y:S05]  /*cb80*/  BSYNC B0 ;  /* 0x0000000000007941 */ /* 0x000fea0003800000 */
.L_x_7327:
[----:B-----5:R1:W-:Y:S02]  /*cb90*/  STS.128 [R209+0x4800], R44 ;  /* 0x0048002cd1007388 */ /* 0x0203e40000000c00 */
.L_x_7318:
[----:B------:R-:W-:Y:S05]  /*cba0*/  BSYNC B2 ;  /* 0x0000000000027941 */ /* 0x000fea0003800000 */
.L_x_7317:
        /* <DEDUP_REMOVED lines=61> */
.L_x_7334:
[----:B------:R-:W-:Y:S05]  /*cf80*/  BSYNC B0 ;  /* 0x0000000000007941 */ /* 0x000fea0003800000 */
.L_x_7333:
[----:B-----5:R1:W-:Y:S02]  /*cf90*/  STS.128 [R209+0x1000], R20 ;  /* 0x00100014d1007388 */ /* 0x0203e40000000c00 */
.L_x_7332:
[----:B------:R-:W-:Y:S05]  /*cfa0*/  BSYNC B1 ;  /* 0x0000000000017941 */ /* 0x000fea0003800000 */
.L_x_7331:
        /* <DEDUP_REMOVED lines=47> */
.L_x_7338:
[----:B------:R-:W-:Y:S05]  /*d2a0*/  BSYNC B0 ;  /* 0x0000000000007941 */ /* 0x000fea0003800000 */
.L_x_7337:
[----:B-----5:R3:W-:Y:S02]  /*d2b0*/  STS.128 [R209+0x3000], R20 ;  /* 0x00300014d1007388 */ /* 0x0207e40000000c00 */
.L_x_7336:
[----:B------:R-:W-:Y:S05]  /*d2c0*/  BSYNC B1 ;  /* 0x0000000000017941 */ /* 0x000fea0003800000 */
.L_x_7335:
        /* <DEDUP_REMOVED lines=46> */
.L_x_7340:
[----:B------:R-:W-:Y:S05]  /*d5b0*/  BSYNC B0 ;  /* 0x0000000000007941 */ /* 0x000fea0003800000 */
.L_x_7339:
[----:B-----5:R3:W-:Y:S02]  /*d5c0*/  STS.128 [R209+0x5000], R20 ;  /* 0x00500014d1007388 */ /* 0x0207e40000000c00 */
.L_x_7330:
[----:B------:R-:W-:Y:S05]  /*d5d0*/  BSYNC B2 ;  /* 0x0000000000027941 */ /* 0x000fea0003800000 */
.L_x_7329:
        /* <DEDUP_REMOVED lines=59> */
.L_x_7345:
[----:B------:R-:W-:Y:S05]  /*d990*/  BSYNC B0 ;  /* 0x0000000000007941 */ /* 0x000fea0003800000 */
.L_x_7344:
[----:B-----5:R3:W-:Y:S02]  /*d9a0*/  STS.128 [R209+0x1800], R20 ;  /* 0x00180014d1007388 */ /* 0x0207e40000000c00 */
.L_x_7343:
[----:B------:R-:W-:Y:S05]  /*d9b0*/  BSYNC B1 ;  /* 0x0000000000017941 */ /* 0x000fea0003800000 */
.L_x_7342:
        /* <DEDUP_REMOVED lines=47> */
.L_x_7349:
[----:B------:R-:W-:Y:S05]  /*dcb0*/  BSYNC B0 ;  /* 0x0000000000007941 */ /* 0x000fea0003800000 */
.L_x_7348:
[----:B-----5:R3:W-:Y:S02]  /*dcc0*/  STS.128 [R209+0x3800], R20 ;  /* 0x00380014d1007388 */ /* 0x0207e40000000c00 */
.L_x_7347:
[----:B------:R-:W-:Y:S05]  /*dcd0*/  BSYNC B1 ;  /* 0x0000000000017941 */ /* 0x000fea0003800000 */
.L_x_7346:
        /* <DEDUP_REMOVED lines=45> */
.L_x_7351:
[----:B------:R-:W-:Y:S05]  /*dfb0*/  BSYNC B0 ;  /* 0x0000000000007941 */ /* 0x000fea0003800000 */
.L_x_7350:
[----:B-----5:R1:W-:Y:S01]  /*dfc0*/  STS.128 [R209+0x5800], R40 ;  /* 0x00580028d1007388 */ /* 0x0203e20000000c00 */
[----:B------:R-:W-:Y:S05]  /*dfd0*/  BRA `(.L_x_7341) ;  /* 0x00004dc000007947 */ /* 0x000fea0003800000 */
.L_x_7304:
        /* <DEDUP_REMOVED lines=89> */
.L_x_7357:
[----:B------:R-:W-:Y:S05]  /*e570*/  BSYNC B0 ;  /* 0x0000000000007941 */ /* 0x000fea0003800000 */
.L_x_7356:
[----:B-----5:R3:W-:Y:S02]  /*e580*/  STS.128 [R209], R32 ;  /* 0x00000020d1007388 */ /* 0x0207e40000000c00 */
.L_x_7355:
[----:B------:R-:W-:Y:S05]  /*e590*/  BSYNC B1 ;  /* 0x0000000000017941 */ /* 0x000fea0003800000 */
.L_x_7354:
        /* <DEDUP_REMOVED lines=87> */
.L_x_7361:
[----:B------:R-:W-:Y:S05]  /*eb10*/  BSYNC B0 ;  /* 0x0000000000007941 */ /* 0x000fea0003800000 */
.L_x_7360:
[----:B-----5:R1:W-:Y:S02]  /*eb20*/  STS.128 [R209+0x2000], R32 ;  /* 0x00200020d1007388 */ /* 0x0203e40000000c00 */
.L_x_7359:
[----:B------:R-:W-:Y:S05]  /*eb30*/  BSYNC B1 ;  /* 0x0000000000017941 */ /* 0x000fea0003800000 */
.L_x_7358:
        /* <DEDUP_REMOVED lines=86> */
.L_x_7363:
[----:B------:R-:W-:Y:S05]  /*f0a0*/  BSYNC B0 ;  /* 0x0000000000007941 */ /* 0x000fea0003800000 */
.L_x_7362:
[----:B-----5:R3:W-:Y:S02]  /*f0b0*/  STS.128 [R209+0x4000], R32 ;  /* 0x00400020d1007388 */ /* 0x0207e40000000c00 */
.L_x_7353:
[----:B------:R-:W-:Y:S05]  /*f0c0*/  BSYNC B2 ;  /* 0x0000000000027941 */ /* 0x000fea0003800000 */
.L_x_7352:
        /* <DEDUP_REMOVED lines=94> */
.L_x_7369:
[----:B------:R-:W-:Y:S05]  /*f6b0*/  BSYNC B0 ;  /* 0x0000000000007941 */ /* 0x000fea0003800000 */
.L_x_7368:
[----:B-----5:R3:W-:Y:S02]  /*f6c0*/  STS.128 [R209+0x800], R32 ;  /* 0x00080020d1007388 */ /* 0x0207e40000000c00 */
.L_x_7367:
[----:B------:R-:W-:Y:S05]  /*f6d0*/  BSYNC B1 ;  /* 0x0000000000017941 */ /* 0x000fea0003800000 */
.L_x_7366:
        /* <DEDUP_REMOVED lines=90> */
.L_x_7373:
[----:B------:R-:W-:Y:S05]  /*fc80*/  BSYNC B0 ;  /* 0x0000000000007941 */ /* 0x000fea0003800000 */
.L_x_7372:
[----:B-----5:R3:W-:Y:S02]  /*fc90*/  STS.128 [R209+0x2800], R32 ;  /* 0x00280020d1007388 */ /* 0x0207e40000000c00 */
.L_x_7371:
[----:B------:R-:W-:Y:S05]  /*fca0*/  BSYNC B1 ;  /* 0x0000000000017941 */ /* 0x000fea0003800000 */
.L_x_7370:
        /* <DEDUP_REMOVED lines=90> */
.L_x_7375:
[----:B------:R-:W-:Y:S05]  /*10250*/  BSYNC B0 ;  /* 0x0000000000007941 */ /* 0x000fea0003800000 */
.L_x_7374:
[----:B-----5:R1:W-:Y:S02]  /*10260*/  STS.128 [R209+0x4800], R20 ;  /* 0x00480014d1007388 */ /* 0x0203e40000000c00 */
.L_x_7365:
[----:B------:R-:W-:Y:S05]  /*10270*/  BSYNC B2 ;  /* 0x0000000000027941 */ /* 0x000fea0003800000 */
.L_x_7364:
        /* <DEDUP_REMOVED lines=95> */
.L_x_7381:
[----:B------:R-:W-:Y:S05]  /*10870*/  BSYNC B0 ;  /* 0x0000000000007941 */ /* 0x000fea0003800000 */
.L_x_7380:
[----:B-----5:R3:W-:Y:S02]  /*10880*/  STS.128 [R209+0x1000], R32 ;  /* 0x00100020d1007388 */ /* 0x0207e40000000c00 */
.L_x_7379:
[----:B------:R-:W-:Y:S05]  /*10890*/  BSYNC B1 ;  /* 0x0000000000017941 */ /* 0x000fea0003800000 */
.L_x_7378:
        /* <DEDUP_REMOVED lines=90> */
.L_x_7385:
[----:B------:R-:W-:Y:S05]  /*10e40*/  BSYNC B0 ;  /* 0x0000000000007941 */ /* 0x000fea0003800000 */
.L_x_7384:
[----:B-----5:R3:W-:Y:S02]  /*10e50*/  STS.128 [R209+0x3000], R32 ;  /* 0x00300020d1007388 */ /* 0x0207e40000000c00 */
.L_x_7383:
[----:B------:R-:W-:Y:S05]  /*10e60*/  BSYNC B1 ;  /* 0x0000000000017941 */ /* 0x000fea0003800000 */
.L_x_7382:
        /* <DEDUP_REMOVED lines=89> */
.L_x_7387:
[----:B------:R-:W-:Y:S05]  /*11400*/  BSYNC B0 ;  /* 0x0000000000007941 */ /* 0x000fea0003800000 */
.L_x_7386:
[----:B-----5:R3:W-:Y:S02]  /*11410*/  STS.128 [R209+0x5000], R32 ;  /* 0x00500020d1007388 */ /* 0x0207e40000000c00 */
.L_x_7377:
[----:B------:R-:W-:Y:S05]  /*11420*/  BSYNC B2 ;  /* 0x0000000000027941 */ /* 0x000fea0003800000 */
.L_x_7376:
        /* <DEDUP_REMOVED lines=94> */
.L_x_7391:
[----:B------:R-:W-:Y:S05]  /*11a10*/  BSYNC B0 ;  /* 0x0000000000007941 */ /* 0x000fea0003800000 */
.L_x_7390:
[----:B-----5:R1:W-:Y:S02]  /*11a20*/  STS.128 [R209+0x1800], R20 ;  /* 0x00180014d1007388 */ /* 0x0203e40000000c00 */
.L_x_7389:
[----:B------:R-:W-:Y:S05]  /*11a30*/  BSYNC B1 ;  /* 0x0000000000017941 */ /* 0x000fea0003800000 */
.L_x_7388:
        /* <DEDUP_REMOVED lines=92> */
.L_x_7395:
[----:B------:R-:W-:Y:S05]  /*12000*/  BSYNC B0 ;  /* 0x0000000000007941 */ /* 0x000fea0003800000 */
.L_x_7394:
[----:B-----5:R1:W-:Y:S02]  /*12010*/  STS.128 [R209+0x3800], R20 ;  /* 0x00380014d1007388 */ /* 0x0203e40000000c00 */
.L_x_7393:
[----:B------:R-:W-:Y:S05]  /*12020*/  BSYNC B1 ;  /* 0x0000000000017941 */ /* 0x000fea0003800000 */
.L_x_7392:
        /* <DEDUP_REMOVED lines=92> */
.L_x_7397:
[----:B------:R-:W-:Y:S05]  /*125f0*/  BSYNC B0 ;  /* 0x0000000000007941 */ /* 0x000fea0003800000 */
.L_x_7396:
[----:B-----5:R1:W-:Y:S01]  /*12600*/  STS.128 [R209+0x5800], R20 ;  /* 0x00580014d1007388 */ /* 0x0203e20000000c00 */
[----:B------:R-:W-:Y:S05]  /*12610*/  BRA `(.L_x_7341) ;  /* 0x0000078000007947 */ /* 0x000fea0003800000 */
.L_x_7303:
        /* <DEDUP_REMOVED lines=29> */
.L_x_7399:
[----:B------:R-:W-:Y:S05]  /*127f0*/  BSYNC B0 ;  /* 0x0000000000007941 */ /* 0x000fea0003800000 */
.L_x_7398:
        /* <DEDUP_REMOVED lines=29> */
.L_x_7401:
[----:B------:R-:W-:Y:S05]  /*129d0*/  BSYNC B0 ;  /* 0x0000000000007941 */ /* 0x000fea0003800000 */
.L_x_7400:
        /* <DEDUP_REMOVED lines=29> */
.L_x_7403:
[----:B------:R-:W-:Y:S05]  /*12bb0*/  BSYNC B0 ;  /* 0x0000000000007941 */ /* 0x000fea0003800000 */
.L_x_7402:
        /* <DEDUP_REMOVED lines=30> */
.L_x_7341:
[----:B------:R-:W-:Y:S05]  /*12da0*/  BSYNC B3 ;  /* 0x0000000000037941 */ /* 0x000fea0003800000 */
.L_x_7302:
        /* <DEDUP_REMOVED lines=32> */
.L_x_7406:
[----:B------:R2:W-:Y:S02]  /*12fb0*/  STS.128 [R209+0xa000], RZ ;  /* 0x00a000ffd1007388 */ /* 0x0005e40000000c00 */
.L_x_7405:
[----:B------:R-:W-:Y:S05]  /*12fc0*/  BSYNC B0 ;  /* 0x0000000000007941 */ /* 0x000fea0003800000 */
.L_x_7404:
        /* <DEDUP_REMOVED lines=31> */
.L_x_7409:
[----:B------:R1:W-:Y:S02]  /*131c0*/  STS.128 [R209+0xa800], RZ ;  /* 0x00a800ffd1007388 */ /* 0x0003e40000000c00 */
.L_x_7408:
[----:B------:R-:W-:Y:S05]  /*131d0*/  BSYNC B0 ;  /* 0x0000000000007941 */ /* 0x000fea0003800000 */
.L_x_7407:
        /* <DEDUP_REMOVED lines=33> */
.L_x_7412:
[----:B------:R1:W-:Y:S02]  /*133f0*/  STS.128 [R209+0xb000], RZ ;  /* 0x00b000ffd1007388 */ /* 0x0003e40000000c00 */
.L_x_7411:
[----:B------:R-:W-:Y:S05]  /*13400*/  BSYNC B0 ;  /* 0x0000000000007941 */ /* 0x000fea0003800000 */
.L_x_7410:
        /* <DEDUP_REMOVED lines=35> */
.L_x_7414:
[----:B------:R-:W-:Y:S05]  /*13640*/  BSYNC B0 ;  /* 0x0000000000007941 */ /* 0x000fea0003800000 */
.L_x_7413:
        /* <DEDUP_REMOVED lines=24> */
[----:B------:R-:W-:Y:S03]  /*137d0*/  BSSY B0, `(.L_x_7415) ;  /* 0x000001b000007945 */ /* 0x000fe60003800000 */
[----:B------:R-:W-:Y:S01]  /*137e0*/  SHF.R.S32.HI R53, RZ, 0x2, R53 ;  /* 0x00000002ff357819 */ /* 0x000fe20000011435 */
[----:B--2---:R-:W-:Y:S01]  /*137f0*/  FMUL.FTZ R215, R215, R0 ;  /* 0x00000000d7d77220 */ /* 0x004fe20000410000 */
[----:B------:R-:W-:Y:S01]  /*13800*/  LOP3.LUT R0, R73, 0x6, RZ, 0xc0, !PT ;  /* 0x0000000649007812 */ /* 0x000fe200078ec0ff */
        /* <DEDUP_REMOVED lines=22> */
.L_x_7417:
[----:B------:R2:W-:Y:S02]  /*13970*/  STS.128 [R209+0x10000], RZ ;  /* 0x010000ffd1007388 */ /* 0x0005e40000000c00 */
.L_x_7416:
[----:B-1----:R-:W-:Y:S05]  /*13980*/  BSYNC B0 ;  /* 0x0000000000007941 */ /* 0x002fea0003800000 */
.L_x_7415:
        /* <DEDUP_REMOVED lines=32> */
.L_x_7420:
[----:B------:R4:W-:Y:S02]  /*13b90*/  STS.128 [R209+0x10800], RZ ;  /* 0x010800ffd1007388 */ /* 0x0009e40000000c00 */
.L_x_7419:
[----:B------:R-:W-:Y:S05]  /*13ba0*/  BSYNC B0 ;  /* 0x0000000000007941 */ /* 0x000fea0003800000 */
.L_x_7418:
        /* <DEDUP_REMOVED lines=34> */
.L_x_7423:
[----:B------:R1:W-:Y:S02]  /*13dd0*/  STS.128 [R209+0x11000], RZ ;  /* 0x011000ffd1007388 */ /* 0x0003e40000000c00 */
.L_x_7422:
[----:B------:R-:W-:Y:S05]  /*13de0*/  BSYNC B0 ;  /* 0x0000000000007941 */ /* 0x000fea0003800000 */
.L_x_7421:
        /* <DEDUP_REMOVED lines=35> */
.L_x_7426:
[----:B------:R1:W-:Y:S02]  /*14020*/  STS.128 [R209+0x11800], RZ ;  /* 0x011800ffd1007388 */ /* 0x0003e40000000c00 */
.L_x_7425:
[----:B------:R-:W-:Y:S05]  /*14030*/  BSYNC B0 ;  /* 0x0000000000007941 */ /* 0x000fea0003800000 */
.L_x_7424:
        /* <DEDUP_REMOVED lines=18> */
[----:B------:R-:W-:Y:S01]  /*14160*/  IMAD.IADD R218, R57, 0x1, -R208 ;  /* 0x0000000139da7824 */ /* 0x000fe200078e0ad0 */
[----:B------:R-:W-:Y:S01]  /*14170*/  ISETP.NE.U32.AND P0, PT, R212, RZ, PT ;  /* 0x000000ffd400720c */ /* 0x000fe20003f05070 */
[----:B------:R-:W-:Y:S01]  /*14180*/  IMAD R192, R71, 0x200, R192 ;  /* 0x0000020047c07824 */ /* 0x000fe200078e02c0 */
[----:B------:R-:W-:Y:S01]  /*14190*/  LDSM.16.M88.4 R40, [R189] ;  /* 0x00000000bd28783b */ /* 0x000fe20000000200 */
[----:B------:R-:W-:Y:S01]  /*141a0*/  IMAD.IADD R221, R69, 0x1, R218 ;  /* 0x0000000145dd7824 */ /* 0x000fe200078e02da */
[----:B------:R-:W-:Y:S01]  /*141b0*/  BSSY B1, `(.L_x_7427) ;  /* 0x0000160000017945 */ /* 0x000fe20003800000 */
[----:B------:R-:W-:Y:S01]  /*141c0*/  IMAD.SHL.U32 R192, R192, 0x2, RZ ;  /* 0x00000002c0c07824 */ /* 0x000fe200078e00ff */
[----:B------:R-:W-:Y:S01]  /*141d0*/  LDSM.16.M88.4 R80, [R193+0x2000] ;  /* 0x00200000c150783b */ /* 0x000fe20000000200 */
[----:B-----5:R-:W-:Y:S01]  /*141e0*/  IMAD.IADD R220, R221, 0x1, -R16 ;  /* 0x00000001dddc7824 */ /* 0x020fe200078e0a10 */
[----:B------:R-:W-:-:S02]  /*141f0*/  ISETP.NE.AND.EX P0, PT, R213, RZ, PT, P0 ;  /* 0x000000ffd500720c */ /* 0x000fc40003f05300 */
[----:B------:R-:W1:Y:S01]  /*14200*/  LDSM.16.M88.4 R12, [R192+0x6000] ;  /* 0x00600000c00c783b */ /* 0x000e620000000200 */
[C---:B------:R-:W-:Y:S02]  /*14210*/  IADD3 R3, R192.reuse, 0x6000, RZ ;  /* 0x00006000c0037810 */ /* 0x040fe40007ffe0ff */
[----:B------:R-:W-:Y:S01]  /*14220*/  IADD3 R190, R192, 0x6020, RZ ;  /* 0x00006020c0be7810 */ /* 0x000fe20007ffe0ff */
[----:B------:R-:W2:Y:S01]  /*14230*/  LDSM.16.M88.4 R72, [R192+0x6800] ;  /* 0x00680000c048783b */ /* 0x000ea20000000200 */
[----:B------:R-:W-:Y:S01]  /*14240*/  @P1 IADD3 R190, R3, -0x20, RZ ;  /* 0xffffffe003be1810 */ /* 0x000fe20007ffe0ff */
[----:B------:R-:W-:Y:S01]  /*14250*/  IMAD.MOV.U32 R3, RZ, RZ, 0x40 ;  /* 0x00000040ff037424 */ /* 0x000fe200078e00ff */
[----:B------:R-:W-:Y:S01]  /*14260*/  IMNMX R220, RZ, R220, !PT ;  /* 0x000000dcffdc7217 */ /* 0x000fe20007800200 */
        /* <DEDUP_REMOVED lines=11> */
[----:B------:R-:W-:Y:S02]  /*14320*/  IADD3 R3, R69, 0x8, RZ ;  /* 0x0000000845037810 */ /* 0x000fe40007ffe0ff */
[C---:B------:R-:W-:Y:S01]  /*14330*/  IADD3 R181, R190.reuse, 0x2800, RZ ;  /* 0x00002800beb57810 */ /* 0x040fe20007ffe0ff */
[----:B------:R-:W1:Y:S01]  /*14340*/  LDSM.16.M88.4 R36, [R190+0x1000] ;  /* 0x00100000be24783b */ /* 0x000e620000000200 */
[----:B------:R-:W-:Y:S01]  /*14350*/  IADD3 R180, R190, 0x3000, RZ ;  /* 0x00003000beb47810 */ /* 0x000fe20007ffe0ff */
[----:B------:R-:W-:Y:S01]  /*14360*/  IMAD.IADD R218, R218, 0x1, R3 ;  /* 0x00000001dada7824 */ /* 0x000fe200078e0203 */
[C---:B------:R-:W-:Y:S01]  /*14370*/  IADD3 R179, R190.reuse, 0x3800, RZ ;  /* 0x00003800beb37810 */ /* 0x040fe20007ffe0ff */
[----:B------:R-:W1:Y:S01]  /*14380*/  LDSM.16.M88.4 R32, [R190+0x1800] ;  /* 0x00180000be20783b */ /* 0x000e620000000200 */
[----:B------:R-:W-:Y:S01]  /*14390*/  IADD3 R178, R190, 0x4000, RZ ;  /* 0x00004000beb27810 */ /* 0x000fe20007ffe0ff */
[----:B------:R-:W-:Y:S01]  /*143a0*/  IMAD.IADD R217, R218, 0x1, -R16 ;  /* 0x00000001dad97824 */ /* 0x000fe200078e0a10 */
[C---:B------:R-:W-:Y:S01]  /*143b0*/  IADD3 R177, R190.reuse, 0x4800, RZ ;  /* 0x00004800beb17810 */ /* 0x040fe20007ffe0ff */
[----:B------:R-:W-:Y:S01]  /*143c0*/  LDSM.16.M88.4 R84, [R187+0x7800] ;  /* 0x00780000bb54783b */ /* 0x000fe20000000200 */
[----:B------:R-:W-:-:S02]  /*143d0*/  IADD3 R176, R190, 0x5000, RZ ;  /* 0x00005000beb07810 */ /* 0x000fc40007ffe0ff */
[----:B------:R-:W-:Y:S01]  /*143e0*/  IMNMX R217, RZ, R217, !PT ;  /* 0x000000d9ffd97217 */ /* 0x000fe20007800200 */
[----:B------:R-:W-:Y:S01]  /*143f0*/  LDSM.16.M88.4 R88, [R187+0x8800] ;  /* 0x00880000bb58783b */ /* 0x000fe20000000200 */
[----:B------:R-:W-:Y:S01]  /*14400*/  IADD3 R135, R190, 0x5800, RZ ;  /* 0x00005800be877810 */ /* 0x000fe20007ffe0ff */
[C---:B------:R-:W-:Y:S02]  /*14410*/  HMMA.16816.F32.BF16 R20, R44.reuse, R12, RZ ;  /* 0x0000000c2c14723c */ /* 0x040fe400000418ff */
[----:B------:R-:W-:Y:S06]  /*14420*/  LDSM.16.M88.4 R92, [R193+0x4000] ;  /* 0x00400000c15c783b */ /* 0x000fec0000000200 */
        /* <DEDUP_REMOVED lines=133> */
[----:B------:R-:W-:Y:S01]  /*14c80*/  IADD3 R8, R57, 0x1, -R208 ;  /* 0x0000000139087810 */ /* 0x000fe20007ffe8d0 */
[----:B-1----:R-:W-:Y:S04]  /*14c90*/  HMMA.16816.F32.BF16 R20, R4, R32, R20 ;  /* 0x000000200414723c */ /* 0x002fe80000041814 */
[----:B------:R-:W-:-:S04]  /*14ca0*/  IMAD.IADD R8, R17, 0x1, R8 ;  /* 0x0000000111087824 */ /* 0x000fc800078e0208 */
        /* <DEDUP_REMOVED lines=76> */
.L_x_7430:
[----:B------:R-:W2:Y:S02]  /*15170*/  LD.E R5, [R18.64+0x38] ;  /* 0x0000380612057980 */ /* 0x000ea4000c101900 */
[----:B--2---:R-:W-:-:S04]  /*15180*/  LEA R5, -R5, RZ, 0x6 ;  /* 0x000000ff05057211 */ /* 0x004fc800078e31ff */
[----:B------:R-:W-:Y:S02]  /*15190*/  SHF.R.S32.HI R4, RZ, 0x1f, R5 ;  /* 0x0000001fff047819 */ /* 0x000fe40000011405 */
.L_x_7431:
[----:B------:R-:W-:Y:S05]  /*151a0*/  BSYNC B0 ;  /* 0x0000000000007941 */ /* 0x000fea0003800000 */
.L_x_7429:
        /* <DEDUP_REMOVED lines=96> */
.L_x_7428:
[----:B------:R-:W-:Y:S05]  /*157b0*/  BSYNC B1 ;  /* 0x0000000000017941 */ /* 0x000fea0003800000 */
.L_x_7427:
[----:B------:R2:W3:Y:S01]  /*157c0*/  LD.E R167, [R18.64+0xdc] ;  /* 0x0000dc0612a77980 */ /* 0x0004e2000c101900 */
[----:B-1----:R-:W-:-:S04]  /*157d0*/  IMAD.IADD R5, R2, 0x1, R0 ;  /* 0x0000000102057824 */ /* 0x002fc800078e0200 */
[----:B------:R-:W-:Y:S01]  /*157e0*/  IMAD.IADD R37, R221, 0x1, -R5 ;  /* 0x00000001dd257824 */ /* 0x000fe200078e0a05 */
[C---:B------:R-:W-:Y:S02]  /*157f0*/  IADD3 R17, R5.reuse, 0x29, RZ ;  /* 0x0000002905117810 */ /* 0x040fe40007ffe0ff */
[C---:B------:R-:W-:Y:S02]  /*15800*/  IADD3 R4, R5.reuse, 0x1, RZ ;  /* 0x0000000105047810 */ /* 0x040fe40007ffe0ff */
[----:B------:R-:W-:Y:S01]  /*15810*/  IADD3 R25, R5, 0x31, RZ ;  /* 0x0000003105197810 */ /* 0x000fe20007ffe0ff */
[----:B------:R-:W-:Y:S01]  /*15820*/  IMAD.IADD R3, R221, 0x1, -R17 ;  /* 0x00000001dd037824 */ /* 0x000fe200078e0a11 */
[----:B------:R-:W-:Y:S01]  /*15830*/  IADD3 R2, R5, 0x8, RZ ;  /* 0x0000000805027810 */ /* 0x000fe20007ffe0ff */
[----:B------:R-:W-:Y:S01]  /*15840*/  IMAD.IADD R36, R221, 0x1, -R4 ;  /* 0x00000001dd247824 */ /* 0x000fe200078e0a04 */
[----:B------:R-:W-:Y:S02]  /*15850*/  IADD3 R8, R5, 0x21, RZ ;  /* 0x0000002105087810 */ /* 0x000fe40007ffe0ff */
[----:B------:R-:W-:Y:S01]  /*15860*/  IABS R3, R3 ;  /* 0x0000000300037213 */ /* 0x000fe20000000000 */
[C---:B------:R-:W-:Y:S01]  /*15870*/  IMAD.IADD R39, R221.reuse, 0x1, -R25 ;  /* 0x00000001dd277824 */ /* 0x040fe200078e0a19 */
[----:B------:R-:W-:Y:S01]  /*15880*/  IABS R37, R37 ;  /* 0x0000002500257213 */ /* 0x000fe20000000000 */
[----:B------:R-:W-:Y:S01]  /*15890*/  IMAD.IADD R35, R221, 0x1, -R2 ;  /* 0x00000001dd237824 */ /* 0x000fe200078e0a02 */
[C---:B------:R-:W-:Y:S01]  /*158a0*/  IADD3 R11, R5.reuse, 0x10, RZ ;  /* 0x00000010050b7810 */ /* 0x040fe20007ffe0ff */
[----:B------:R1:W-:Y:S01]  /*158b0*/  I2F R40, R3 ;  /* 0x0000000300287306 */ /* 0x0003e20000201400 */
[----:B------:R-:W-:Y:S01]  /*158c0*/  IADD3 R7, R5, 0x11, RZ ;  /* 0x0000001105077810 */ /* 0x000fe20007ffe0ff */
[C---:B------:R-:W-:Y:S01]  /*158d0*/  IMAD.IADD R28, R221.reuse, 0x1, -R8 ;  /* 0x00000001dd1c7824 */ /* 0x040fe200078e0a08 */
[----:B------:R-:W-:Y:S01]  /*158e0*/  IABS R36, R36 ;  /* 0x0000002400247213 */ /* 0x000fe20000000000 */
[----:B------:R-:W-:Y:S01]  /*158f0*/  IMAD.IADD R33, R221, 0x1, -R11 ;  /* 0x00000001dd217824 */ /* 0x000fe200078e0a0b */
[----:B------:R-:W-:Y:S01]  /*15900*/  IADD3 R27, R5, 0x9, RZ ;  /* 0x00000009051b7810 */ /* 0x000fe20007ffe0ff */
[----:B------:R-:W-:Y:S01]  /*15910*/  IMAD.IADD R32, R221, 0x1, -R7 ;  /* 0x00000001dd207824 */ /* 0x000fe200078e0a07 */
[----:B------:R-:W-:Y:S01]  /*15920*/  IADD3 R24, R5, 0x28, RZ ;  /* 0x0000002805187810 */ /* 0x000fe20007ffe0ff */
[----:B------:R-:W4:Y:S01]  /*15930*/  I2F R37, R37 ;  /* 0x0000002500257306 */ /* 0x000f220000201400 */
[----:B--2---:R-:W-:Y:S01]  /*15940*/  IABS R19, R39 ;  /* 0x0000002700137213 */ /* 0x004fe20000000000 */
[----:B------:R-:W-:Y:S01]  /*15950*/  IMAD.IADD R34, R221, 0x1, -R27 ;  /* 0x00000001dd227824 */ /* 0x000fe200078e0a1b */
[----:B------:R-:W-:Y:S01]  /*15960*/  IADD3 R26, R5, 0x18, RZ ;  /* 0x00000018051a7810 */ /* 0x000fe20007ffe0ff */
[----:B------:R-:W-:Y:S01]  /*15970*/  IMAD.IADD R6, R221, 0x1, -R24 ;  /* 0x00000001dd067824 */ /* 0x000fe200078e0a18 */
[----:B------:R-:W-:-:S02]  /*15980*/  IABS R35, R35 ;  /* 0x0000002300237213 */ /* 0x000fc40000000000 */
[----:B------:R-:W-:Y:S01]  /*15990*/  IABS R28, R28 ;  /* 0x0000001c001c7213 */ /* 0x000fe20000000000 */
[----:B------:R-:W2:Y:S01]  /*159a0*/  I2F R36, R36 ;  /* 0x0000002400247306 */ /* 0x000ea20000201400 */
[----:B-1----:R-:W-:Y:S01]  /*159b0*/  IADD3 R3, R5, 0x38, RZ ;  /* 0x0000003805037810 */ /* 0x002fe20007ffe0ff */
[----:B------:R-:W-:Y:S01]  /*159c0*/  IMAD.IADD R31, R221, 0x1, -R26 ;  /* 0x00000001dd1f7824 */ /* 0x000fe200078e0a1a */
[----:B------:R-:W-:Y:S02]  /*159d0*/  IADD3 R9, R5, 0x20, RZ ;  /* 0x0000002005097810 */ /* 0x000fe40007ffe0ff */
[----:B------:R-:W-:Y:S01]  /*159e0*/  IABS R33, R33 ;  /* 0x0000002100217213 */ /* 0x000fe20000000000 */
[----:B------:R-:W-:Y:S01]  /*159f0*/  IMAD.IADD R39, R221, 0x1, -R3 ;  /* 0x00000001dd277824 */ /* 0x000fe200078e0a03 */
[----:B------:R-:W-:Y:S01]  /*15a00*/  IABS R32, R32 ;  /* 0x0000002000207213 */ /* 0x000fe20000000000 */
[----:B------:R-:W1:Y:S01]  /*15a10*/  I2F R35, R35 ;  /* 0x0000002300237306 */ /* 0x000e620000201400 */
[----:B------:R-:W-:Y:S01]  /*15a20*/  IADD3 R10, R5, 0x19, RZ ;  /* 0x00000019050a7810 */ /* 0x000fe20007ffe0ff */
[----:B------:R-:W-:Y:S01]  /*15a30*/  IMAD.IADD R29, R221, 0x1, -R9 ;  /* 0x00000001dd1d7824 */ /* 0x000fe200078e0a09 */
[----:B------:R-:W-:-:S02]  /*15a40*/  IABS R18, R39 ;  /* 0x0000002700127213 */ /* 0x000fc40000000000 */
[----:B------:R-:W-:Y:S01]  /*15a50*/  IABS R34, R34 ;  /* 0x0000002200227213 */ /* 0x000fe20000000000 */
[----:B------:R-:W-:Y:S01]  /*15a60*/  IMAD.IADD R30, R221, 0x1, -R10 ;  /* 0x00000001dd1e7824 */ /* 0x000fe200078e0a0a */
[----:B------:R-:W-:Y:S01]  /*15a70*/  IABS R6, R6 ;  /* 0x0000000600067213 */ /* 0x000fe20000000000 */
[----:B------:R-:W5:Y:S01]  /*15a80*/  I2F R28, R28 ;  /* 0x0000001c001c7306 */ /* 0x000f620000201400 */
[----:B------:R-:W-:Y:S02]  /*15a90*/  IABS R31, R31 ;  /* 0x0000001f001f7213 */ /* 0x000fe40000000000 */
[----:B------:R-:W-:Y:S02]  /*15aa0*/  IABS R29, R29 ;  /* 0x0000001d001d7213 */ /* 0x000fe40000000000 */
[-C--:B------:R-:W-:Y:S02]  /*15ab0*/  ISETP.GE.AND P1, PT, R5, R220.reuse, PT ;  /* 0x000000dc0500720c */ /* 0x080fe40003f26270 */
[----:B------:R-:W-:Y:S01]  /*15ac0*/  ISETP.GE.AND P4, PT, R4, R220, PT ;  /* 0x000000dc0400720c */ /* 0x000fe20003f86270 */
[----:B------:R-:W1:Y:S01]  /*15ad0*/  I2F R33, R33 ;  /* 0x0000002100217306 */ /* 0x000e620000201400 */
[----:B------:R-:W-:Y:S01]  /*15ae0*/  IABS R30, R30 ;  /* 0x0000001e001e7213 */ /* 0x000fe20000000000 */
[----:B----4-:R-:W-:Y:S01]  /*15af0*/  FFMA.FTZ R20, -R215, R37, R20 ;  /* 0x00000025d7147223 */ /* 0x010fe20000010114 */
[----:B------:R-:W-:-:S02]  /*15b00*/  ISETP.GE.AND P6, PT, R5, R217, PT ;  /* 0x000000d90500720c */ /* 0x000fc40003fc6270 */
[----:B------:R-:W-:-:S03]  /*15b10*/  IADD3 R16, R5, 0x30, RZ ;  /* 0x0000003005107810 */ /* 0x000fc60007ffe0ff */
[----:B------:R-:W4:Y:S01]  /*15b20*/  I2F R32, R32 ;  /* 0x0000002000207306 */ /* 0x000f220000201400 */
[----:B--2---:R-:W-:Y:S01]  /*15b30*/  FFMA.FTZ R36, -R215, R36, R21 ;  /* 0x00000024d7247223 */ /* 0x004fe20000010115 */
[----:B------:R-:W-:-:S06]  /*15b40*/  ISETP.GE.OR P1, PT, R5, R219, !P1 ;  /* 0x000000db0500720c */ /* 0x000fcc0004f26670 */
[----:B------:R-:W2:Y:S01]  /*15b50*/  I2F R18, R18 ;  /* 0x0000001200127306 */ /* 0x000ea20000201400 */
[----:B------:R-:W-:-:S07]  /*15b60*/  ISETP.GE.OR P4, PT, R4, R219, !P4 ;  /* 0x000000db0400720c */ /* 0x000fce0006786670 */
[----:B------:R-:W2:Y:S01]  /*15b70*/  I2F R34, R34 ;  /* 0x0000002200227306 */ /* 0x000ea20000201400 */
[----:B------:R-:W-:-:S07]  /*15b80*/  ISETP.GE.AND P3, PT, R2, R220, PT ;  /* 0x000000dc0200720c */ /* 0x000fce0003f66270 */
[----:B------:R-:W2:Y:S01]  /*15b90*/  I2F R6, R6 ;  /* 0x0000000600067306 */ /* 0x000ea20000201400 */
[----:B------:R-:W-:Y:S01]  /*15ba0*/  FSEL R21, R20, -INF , !P1 ;  /* 0xff80000014157808 */ /* 0x000fe20004800000 */
[----:B-1----:R-:W-:-:S06]  /*15bb0*/  FFMA.FTZ R12, -R215, R35, R12 ;  /* 0x00000023d70c7223 */ /* 0x002fcc000001010c */
[----:B------:R-:W1:Y:S01]  /*15bc0*/  I2F R31, R31 ;  /* 0x0000001f001f7306 */ /* 0x000e620000201400 */
[----:B------:R-:W-:Y:S01]  /*15bd0*/  FSEL R20, R36, -INF , !P4 ;  /* 0xff80000024147808 */ /* 0x000fe20006000000 */
[----:B-----5:R-:W-:Y:S01]  /*15be0*/  FFMA.FTZ R65, -R215, R28, R65 ;  /* 0x0000001cd7417223 */ /* 0x020fe20000010141 */
[----:B------:R-:W-:Y:S01]  /*15bf0*/  ISETP.GE.AND P1, PT, R11, R220, PT ;  /* 0x000000dc0b00720c */ /* 0x000fe20003f26270 */
[----:B------:R-:W-:-:S04]  /*15c00*/  IMAD.IADD R38, R221, 0x1, -R16 ;  /* 0x00000001dd267824 */ /* 0x000fc800078e0a10 */
[----:B------:R-:W5:Y:S01]  /*15c10*/  I2F R29, R29 ;  /* 0x0000001d001d7306 */ /* 0x000f620000201400 */
[----:B------:R-:W-:Y:S02]  /*15c20*/  ISETP.GE.AND P4, PT, R7, R220, PT ;  /* 0x000000dc0700720c */ /* 0x000fe40003f86270 */
[C---:B------:R-:W-:Y:S02]  /*15c30*/  IADD3 R28, R5.reuse, 0x39, RZ ;  /* 0x00000039051c7810 */ /* 0x040fe40007ffe0ff */
[----:B------:R-:W-:-:S03]  /*15c40*/  ISETP.GE.OR P6, PT, R5, R216, !P6 ;  /* 0x000000d80500720c */ /* 0x000fc600077c6670 */
[----:B------:R-:W1:Y:S01]  /*15c50*/  I2F R30, R30 ;  /* 0x0000001e001e7306 */ /* 0x000e620000201400 */
[----:B------:R-:W-:Y:S01]  /*15c60*/  ISETP.GE.OR P3, PT, R2, R219, !P3 ;  /* 0x000000db0200720c */ /* 0x000fe20005f66670 */
[----:B------:R-:W-:Y:S01]  /*15c70*/  IMAD.IADD R5, R218, 0x1, -R5 ;  /* 0x00000001da057824 */ /* 0x000fe200078e0a05 */
[----:B------:R-:W-:Y:S01]  /*15c80*/  ISETP.GE.AND P2, PT, R27, R220, PT ;  /* 0x000000dc1b00720c */ /* 0x000fe20003f46270 */
[----:B------:R-:W-:Y:S01]  /*15c90*/  FFMA.FTZ R33, -R215, R33, R76 ;  /* 0x00000021d7217223 */ /* 0x000fe2000001014c */
[-C--:B------:R-:W-:Y:S01]  /*15ca0*/  ISETP.GE.OR P1, PT, R11, R219.reuse, !P1 ;  /* 0x000000db0b00720c */ /* 0x080fe20004f26670 */
[----:B----4-:R-:W-:Y:S01]  /*15cb0*/  FFMA.FTZ R32, -R215, R32, R77 ;  /* 0x00000020d7207223 */ /* 0x010fe2000001014d */
[-C--:B------:R-:W-:Y:S01]  /*15cc0*/  ISETP.GE.OR P4, PT, R7, R219.reuse, !P4 ;  /* 0x000000db0700720c */ /* 0x080fe20006786670 */
[C---:B--2---:R-:W-:Y:S01]  /*15cd0*/  FFMA.FTZ R80, -R215.reuse, R18, R80 ;  /* 0x00000012d7507223 */ /* 0x044fe20000010150 */
[----:B------:R-:W-:Y:S01]  /*15ce0*/  FSEL R18, R12, -INF , !P3 ;  /* 0xff8000000c127808 */ /* 0x000fe20005800000 */
[----:B------:R2:W-:Y:S01]  /*15cf0*/  I2F R42, R19 ;  /* 0x00000013002a7306 */ /* 0x0005e20000201400 */
[C---:B------:R-:W-:Y:S01]  /*15d00*/  FFMA.FTZ R13, -R215.reuse, R34, R13 ;  /* 0x00000022d70d7223 */ /* 0x040fe2000001010d */
[----:B------:R-:W-:Y:S01]  /*15d10*/  ISETP.GE.AND P3, PT, R26, R220, PT ;  /* 0x000000dc1a00720c */ /* 0x000fe20003f66270 */
[----:B------:R-:W-:Y:S01]  /*15d20*/  FFMA.FTZ R60, -R215, R6, R60 ;  /* 0x00000006d73c7223 */ /* 0x000fe2000001013c */
[----:B------:R-:W-:-:S02]  /*15d30*/  ISETP.GE.OR P2, PT, R27, R219, !P2 ;  /* 0x000000db1b00720c */ /* 0x000fc40005746670 */
[----:B------:R-:W-:Y:S01]  /*15d40*/  IABS R12, R5 ;  /* 0x00000005000c7213 */ /* 0x000fe20000000000 */
[----:B-1----:R-:W-:Y:S01]  /*15d50*/  FFMA.FTZ R31, -R215, R31, R72 ;  /* 0x0000001fd71f7223 */ /* 0x002fe20000010148 */
[----:B------:R-:W-:Y:S02]  /*15d60*/  IABS R38, R38 ;  /* 0x0000002600267213 */ /* 0x000fe40000000000 */
[----:B------:R-:W-:Y:S02]  /*15d70*/  FSEL R6, R33, -INF , !P1 ;  /* 0xff80000021067808 */ /* 0x000fe40004800000 */
[----:B------:R-:W-:Y:S02]  /*15d80*/  FSEL R5, R32, -INF , !P4 ;  /* 0xff80000020057808 */ /* 0x000fe40006000000 */
[----:B------:R-:W-:Y:S01]  /*15d90*/  ISETP.GE.AND P1, PT, R9, R220, PT ;  /* 0x000000dc0900720c */ /* 0x000fe20003f26270 */
[----:B--2---:R-:W-:Y:S01]  /*15da0*/  IMAD.IADD R19, R221, 0x1, -R28 ;  /* 0x00000001dd137824 */ /* 0x004fe200078e0a1c */
[----:B------:R-:W-:-:S02]  /*15db0*/  ISETP.GE.AND P4, PT, R4, R217, PT ;  /* 0x000000d90400720c */ /* 0x000fc40003f86270 */
[----:B------:R-:W-:Y:S01]  /*15dc0*/  ISETP.GE.OR P3, PT, R26, R219, !P3 ;  /* 0x000000db1a00720c */ /* 0x000fe20005f66670 */
[----:B-----5:R-:W-:Y:S01]  /*15dd0*/  FFMA.FTZ R29, -R215, R29, R64 ;  /* 0x0000001dd71d7223 */ /* 0x020fe20000010140 */
[----:B------:R-:W-:Y:S02]  /*15de0*/  FSEL R13, R13, -INF , !P2 ;  /* 0xff8000000d0d7808 */ /* 0x000fe40005000000 */
[----:B------:R-:W-:Y:S02]  /*15df0*/  ISETP.GE.AND P2, PT, R10, R220, PT ;  /* 0x000000dc0a00720c */ /* 0x000fe40003f46270 */
[----:B------:R-:W-:Y:S01]  /*15e00*/  IABS R32, R19 ;  /* 0x0000001300207213 */ /* 0x000fe20000000000 */
[----:B------:R-:W-:Y:S01]  /*15e10*/  IMAD.IADD R19, R218, 0x1, -R4 ;  /* 0x00000001da137824 */ /* 0x000fe200078e0a04 */
[----:B------:R-:W-:Y:S01]  /*15e20*/  ISETP.GE.OR P4, PT, R4, R216, !P4 ;  /* 0x000000d80400720c */ /* 0x000fe20006786670 */
[----:B------:R-:W1:Y:S01]  /*15e30*/  I2F R38, R38 ;  /* 0x0000002600267306 */ /* 0x000e620000201400 */
[----:B------:R-:W-:Y:S01]  /*15e40*/  ISETP.GE.OR P1, PT, R9, R219, !P1 ;  /* 0x000000db0900720c */ /* 0x000fe20004f26670 */
[----:B------:R-:W-:Y:S01]  /*15e50*/  FFMA.FTZ R30, -R215, R30, R73 ;  /* 0x0000001ed71e7223 */ /* 0x000fe20000010149 */
[----:B------:R-:W-:-:S02]  /*15e60*/  FSEL R4, R31, -INF , !P3 ;  /* 0xff8000001f047808 */ /* 0x000fc40005800000 */
[----:B------:R-:W-:Y:S02]  /*15e70*/  ISETP.GE.AND P3, PT, R2, R217, PT ;  /* 0x000000d90200720c */ /* 0x000fe40003f66270 */
[----:B------:R-:W-:Y:S02]  /*15e80*/  ISETP.GE.OR P2, PT, R10, R219, !P2 ;  /* 0x000000db0a00720c */ /* 0x000fe40005746670 */
[----:B------:R-:W-:Y:S01]  /*15e90*/  FSEL R156, R29, -INF , !P1 ;  /* 0xff8000001d9c7808 */ /* 0x000fe20004800000 */
[----:B------:R-:W-:Y:S01]  /*15ea0*/  IMAD.IADD R33, R218, 0x1, -R2 ;  /* 0x00000001da217824 */ /* 0x000fe200078e0a02 */
[----:B------:R-:W-:Y:S02]  /*15eb0*/  ISETP.GE.AND P1, PT, R24, R220, PT ;  /* 0x000000dc1800720c */ /* 0x000fe40003f26270 */
[----:B------:R-:W-:Y:S02]  /*15ec0*/  ISETP.GE.OR P3, PT, R2, R216, !P3 ;  /* 0x000000d80200720c */ /* 0x000fe40005f66670 */
[----:B------:R-:W-:-:S02]  /*15ed0*/  FSEL R2, R30, -INF , !P2 ;  /* 0xff8000001e027808 */ /* 0x000fc40005000000 */
[-C--:B------:R-:W-:Y:S02]  /*15ee0*/  ISETP.GE.AND P2, PT, R8, R220.reuse, PT ;  /* 0x000000dc0800720c */ /* 0x080fe40003f46270 */
[----:B------:R-:W-:Y:S02]  /*15ef0*/  ISETP.GE.OR P1, PT, R24, R219, !P1 ;  /* 0x000000db1800720c */ /* 0x000fe40004f26670 */
[----:B------:R-:W-:Y:S01]  /*15f00*/  IABS R31, R19 ;  /* 0x00000013001f7213 */ /* 0x000fe20000000000 */
[----:B------:R-:W-:Y:S01]  /*15f10*/  IMAD.IADD R19, R218, 0x1, -R27 ;  /* 0x00000001da137824 */ /* 0x000fe200078e0a1b */
[----:B------:R-:W-:Y:S02]  /*15f20*/  ISETP.GE.OR P2, PT, R8, R219, !P2 ;  /* 0x000000db0800720c */ /* 0x000fe40005746670 */
[----:B------:R-:W-:Y:S01]  /*15f30*/  FSEL R158, R60, -INF , !P1 ;  /* 0xff8000003c9e7808 */ /* 0x000fe20004800000 */
[----:B------:R-:W2:Y:S01]  /*15f40*/  I2F R32, R32 ;  /* 0x0000002000207306 */ /* 0x000ea20000201400 */
[----:B------:R-:W-:Y:S01]  /*15f50*/  ISETP.GE.AND P1, PT, R16, R220, PT ;  /* 0x000000dc1000720c */ /* 0x000fe20003f26270 */
[----:B-1----:R-:W-:Y:S01]  /*15f60*/  FFMA.FTZ R38, -R215, R38, R48 ;  /* 0x00000026d7267223 */ /* 0x002fe20000010130 */
[----:B------:R-:W-:-:S02]  /*15f70*/  FSEL R161, R65, -INF , !P2 ;  /* 0xff80000041a17808 */ /* 0x000fc40005000000 */
[----:B------:R-:W-:Y:S02]  /*15f80*/  ISETP.GE.AND P2, PT, R17, R220, PT ;  /* 0x000000dc1100720c */ /* 0x000fe40003f46270 */
[----:B------:R-:W-:Y:S01]  /*15f90*/  IABS R19, R19 ;  /* 0x0000001300137213 */ /* 0x000fe20000000000 */
[----:B------:R-:W1:Y:S01]  /*15fa0*/  I2F R12, R12 ;  /* 0x0000000c000c7306 */ /* 0x000e620000201400 */
[-C--:B------:R-:W-:Y:S01]  /*15fb0*/  ISETP.GE.OR P1, PT, R16, R219.reuse, !P1 ;  /* 0x000000db1000720c */ /* 0x080fe20004f26670 */
[----:B------:R-:W-:Y:S01]  /*15fc0*/  FFMA.FTZ R40, -R215, R40, R61 ;  /* 0x00000028d7287223 */ /* 0x000fe2000001013d */
[----:B------:R-:W-:-:S05]  /*15fd0*/  ISETP.GE.OR P2, PT, R17, R219, !P2 ;  /* 0x000000db1100720c */ /* 0x000fca0005746670 */
[----:B------:R4:W-:Y:S01]  /*15fe0*/  I2F R30, R31 ;  /* 0x0000001f001e7306 */ /* 0x0009e20000201400 */
[----:B------:R-:W-:Y:S02]  /*15ff0*/  FSEL R174, R38, -INF , !P1 ;  /* 0xff80000026ae7808 */ /* 0x000fe40004800000 */
[----:B------:R-:W-:Y:S02]  /*16000*/  ISETP.GE.AND P1, PT, R3, R220, PT ;  /* 0x000000dc0300720c */ /* 0x000fe40003f26270 */
[----:B------:R-:W-:-:S03]  /*16010*/  FSEL R163, R40, -INF , !P2 ;  /* 0xff80000028a37808 */ /* 0x000fc60005000000 */
[----:B------:R5:W-:Y:S01]  /*16020*/  I2F R36, R19 ;  /* 0x0000001300247306 */ /* 0x000be20000201400 */
[----:B------:R-:W-:Y:S01]  /*16030*/  ISETP.GE.AND P2, PT, R25, R220, PT ;  /* 0x000000dc1900720c */ /* 0x000fe20003f46270 */
[----:B----4-:R-:W-:Y:S01]  /*16040*/  IMAD.IADD R31, R218, 0x1, -R11 ;  /* 0x00000001da1f7824 */ /* 0x010fe200078e0a0b */
[----:B------:R-:W-:-:S04]  /*16050*/  ISETP.GE.OR P1, PT, R3, R219, !P1 ;  /* 0x000000db0300720c */ /* 0x000fc80004f26670 */
[----:B------:R-:W-:Y:S01]  /*16060*/  IABS R31, R31 ;  /* 0x0000001f001f7213 */ /* 0x000fe20000000000 */
[----:B-----5:R-:W-:Y:S01]  /*16070*/  IMAD.IADD R19, R218, 0x1, -R26 ;  /* 0x00000001da137824 */ /* 0x020fe200078e0a1a */
[----:B------:R-:W-:Y:S01]  /*16080*/  IABS R33, R33 ;  /* 0x0000002100217213 */ /* 0x000fe20000000000 */
[----:B------:R-:W-:-:S03]  /*16090*/  FFMA.FTZ R42, -R215, R42, R49 ;  /* 0x0000002ad72a7223 */ /* 0x000fc60000010131 */
[----:B------:R-:W4:Y:S01]  /*160a0*/  I2F R31, R31 ;  /* 0x0000001f001f7306 */ /* 0x000f220000201400 */
[C---:B------:R-:W-:Y:S01]  /*160b0*/  IMAD.IADD R35, R218.reuse, 0x1, -R10 ;  /* 0x00000001da237824 */ /* 0x040fe200078e0a0a */
[----:B------:R-:W-:Y:S01]  /*160c0*/  IABS R19, R19 ;  /* 0x0000001300137213 */ /* 0x000fe20000000000 */
[----:B--2---:R-:W-:Y:S01]  /*160d0*/  FFMA.FTZ R81, -R215, R32, R81 ;  /* 0x00000020d7517223 */ /* 0x004fe20000010151 */
[----:B------:R-:W-:Y:S01]  /*160e0*/  ISETP.GE.OR P2, PT, R25, R219, !P2 ;  /* 0x000000db1900720c */ /* 0x000fe20005746670 */
[----:B------:R-:W-:Y:S01]  /*160f0*/  IMAD.IADD R32, R218, 0x1, -R9 ;  /* 0x00000001da207824 */ /* 0x000fe200078e0a09 */
[----:B------:R-:W-:Y:S02]  /*16100*/  FSEL R170, R80, -INF , !P1 ;  /* 0xff80000050aa7808 */ /* 0x000fe40004800000 */
[----:B------:R2:W5:Y:S01]  /*16110*/  I2F R29, R33 ;  /* 0x00000021001d7306 */ /* 0x0005620000201400 */
[----:B------:R-:W-:Y:S01]  /*16120*/  ISETP.GE.AND P1, PT, R28, R220, PT ;  /* 0x000000dc1c00720c */ /* 0x000fe20003f26270 */
[----:B-1----:R-:W-:Y:S01]  /*16130*/  FFMA.FTZ R12, -R215, R12, R22 ;  /* 0x0000000cd70c7223 */ /* 0x002fe20000010116 */
[----:B------:R-:W-:-:S02]  /*16140*/  FSEL R173, R42, -INF , !P2 ;  /* 0xff8000002aad7808 */ /* 0x000fc40005000000 */
[C---:B------:R-:W-:Y:S02]  /*16150*/  ISETP.GE.AND P2, PT, R27.reuse, R217, PT ;  /* 0x000000d91b00720c */ /* 0x040fe40003f46270 */
[----:B------:R-:W-:Y:S01]  /*16160*/  ISETP.GE.OR P1, PT, R28, R219, !P1 ;  /* 0x000000db1c00720c */ /* 0x000fe20004f26670 */
[----:B------:R-:W-:Y:S01]  /*16170*/  IMAD.IADD R34, R218, 0x1, -R7 ;  /* 0x00000001da227824 */ /* 0x000fe200078e0a07 */
[----:B------:R-:W-:Y:S01]  /*16180*/  IABS R22, R32 ;  /* 0x0000002000167213 */ /* 0x000fe20000000000 */
[----:B--2---:R-:W-:Y:S01]  /*16190*/  IMAD.MOV.U32 R33, RZ, RZ, R19 ;  /* 0x000000ffff217224 */ /* 0x004fe200078e0013 */
[----:B------:R-:W-:Y:S02]  /*161a0*/  IABS R19, R35 ;  /* 0x0000002300137213 */ /* 0x000fe40000000000 */
[----:B------:R-:W-:Y:S02]  /*161b0*/  ISETP.GE.OR P2, PT, R27, R216, !P2 ;  /* 0x000000d81b00720c */ /* 0x000fe40005746670 */
[----:B------:R1:W-:Y:S01]  /*161c0*/  I2F R32, R19 ;  /* 0x0000001300207306 */ /* 0x0003e20000201400 */
[----:B------:R-:W-:-:S02]  /*161d0*/  FSEL R143, R81, -INF , !P1 ;  /* 0xff800000518f7808 */ /* 0x000fc40004800000 */
[----:B------:R-:W-:Y:S02]  /*161e0*/  ISETP.GE.AND P1, PT, R11, R217, PT ;  /* 0x000000d90b00720c */ /* 0x000fe40003f26270 */
[----:B------:R-:W-:-:S03]  /*161f0*/  IABS R34, R34 ;  /* 0x0000002200227213 */ /* 0x000fc60000000000 */
[----:B------:R2:W2:Y:S01]  /*16200*/  I2F R27, R33 ;  /* 0x00000021001b7306 */ /* 0x0004a20000201400 */
[----:B------:R-:W-:Y:S02]  /*16210*/  ISETP.GE.OR P1, PT, R11, R216, !P1 ;  /* 0x000000d80b00720c */ /* 0x000fe40004f26670 */
[----:B-1----:R-:W-:Y:S02]  /*16220*/  FSEL R19, R12, -INF , !P6 ;  /* 0xff8000000c137808 */ /* 0x002fe40007000000 */
[----:B------:R-:W-:Y:S01]  /*16230*/  ISETP.GE.AND P6, PT, R7, R217, PT ;  /* 0x000000d90700720c */ /* 0x000fe20003fc6270 */
[----:B----4-:R-:W-:-:S03]  /*16240*/  FFMA.FTZ R11, -R215, R31, R78 ;  /* 0x0000001fd70b7223 */ /* 0x010fc6000001014e */
[----:B------:R-:W-:Y:S01]  /*16250*/  ISETP.GE.OR P6, PT, R7, R216, !P6 ;  /* 0x000000d80700720c */ /* 0x000fe200077c6670 */
[C---:B------:R-:W-:Y:S02]  /*16260*/  FFMA.FTZ R7, -R215.reuse, R36, R15 ;  /* 0x00000024d7077223 */ /* 0x040fe4000001010f */
[C---:B------:R-:W-:Y:S01]  /*16270*/  FFMA.FTZ R23, -R215.reuse, R30, R23 ;  /* 0x0000001ed7177223 */ /* 0x040fe20000010117 */
[----:B------:R-:W1:Y:S01]  /*16280*/  I2F R34, R34 ;  /* 0x0000002200227306 */ /* 0x000e620000201400 */
[----:B-----5:R-:W-:Y:S01]  /*16290*/  FFMA.FTZ R12, -R215, R29, R14 ;  /* 0x0000001dd70c7223 */ /* 0x020fe2000001010e */
[----:B------:R-:W-:Y:S02]  /*162a0*/  FSEL R7, R7, -INF , !P2 ;  /* 0xff80000007077808 */ /* 0x000fe40005000000 */
[----:B------:R-:W-:Y:S02]  /*162b0*/  ISETP.GE.AND P2, PT, R9, R217, PT ;  /* 0x000000d90900720c */ /* 0x000fe40003f46270 */
[----:B------:R-:W-:-:S02]  /*162c0*/  FSEL R11, R11, -INF , !P1 ;  /* 0xff8000000b0b7808 */ /* 0x000fc40004800000 */
[----:B------:R-:W4:Y:S01]  /*162d0*/  I2F R22, R22 ;  /* 0x0000001600167306 */ /* 0x000f220000201400 */
[----:B------:R-:W-:Y:S02]  /*162e0*/  FSEL R14, R23, -INF , !P4 ;  /* 0xff800000170e7808 */ /* 0x000fe40006000000 */
[-C--:B------:R-:W-:Y:S02]  /*162f0*/  ISETP.GE.AND P1, PT, R8, R217.reuse, PT ;  /* 0x000000d90800720c */ /* 0x080fe40003f26270 */
[-C--:B------:R-:W-:Y:S02]  /*16300*/  ISETP.GE.AND P4, PT, R26, R217.reuse, PT ;  /* 0x000000d91a00720c */ /* 0x080fe40003f86270 */
[----:B------:R-:W-:Y:S02]  /*16310*/  FSEL R12, R12, -INF , !P3 ;  /* 0xff8000000c0c7808 */ /* 0x000fe40005800000 */
[----:B------:R-:W-:Y:S01]  /*16320*/  ISETP.GE.AND P3, PT, R10, R217, PT ;  /* 0x000000d90a00720c */ /* 0x000fe20003f66270 */
[----:B--2---:R-:W-:Y:S01]  /*16330*/  IMAD.IADD R33, R218, 0x1, -R8 ;  /* 0x00000001da217824 */ /* 0x004fe200078e0a08 */
[-C--:B------:R-:W-:Y:S01]  /*16340*/  ISETP.GE.OR P2, PT, R9, R216.reuse, !P2 ;  /* 0x000000d80900720c */ /* 0x080fe20005746670 */
[C---:B------:R-:W-:Y:S01]  /*16350*/  FFMA.FTZ R9, -R215.reuse, R27, R74 ;  /* 0x0000001bd7097223 */ /* 0x040fe2000001014a */
[----:B------:R-:W-:Y:S01]  /*16360*/  ISETP.GE.OR P1, PT, R8, R216, !P1 ;  /* 0x000000d80800720c */ /* 0x000fe20004f26670 */
[----:B------:R-:W-:Y:S01]  /*16370*/  FFMA.FTZ R8, -R215, R32, R75 ;  /* 0x00000020d7087223 */ /* 0x000fe2000001014b */
[----:B------:R-:W-:-:S02]  /*16380*/  ISETP.GE.OR P4, PT, R26, R216, !P4 ;  /* 0x000000d81a00720c */ /* 0x000fc40006786670 */
[----:B------:R-:W-:Y:S02]  /*16390*/  ISETP.GE.OR P3, PT, R10, R216, !P3 ;  /* 0x000000d80a00720c */ /* 0x000fe40005f66670 */
[----:B------:R-:W-:Y:S02]  /*163a0*/  FSEL R9, R9, -INF , !P4 ;  /* 0xff80000009097808 */ /* 0x000fe40006000000 */
[-C--:B------:R-:W-:Y:S02]  /*163b0*/  ISETP.GE.AND P4, PT, R17, R217.reuse, PT ;  /* 0x000000d91100720c */ /* 0x080fe40003f86270 */
[----:B------:R-:W-:Y:S02]  /*163c0*/  FSEL R8, R8, -INF , !P3 ;  /* 0xff80000008087808 */ /* 0x000fe40005800000 */
[----:B------:R-:W-:Y:S01]  /*163d0*/  ISETP.GE.AND P3, PT, R16, R217, PT ;  /* 0x000000d91000720c */ /* 0x000fe20003f66270 */
[----:B-1----:R-:W-:Y:S01]  /*163e0*/  FFMA.FTZ R10, -R215, R34, R79 ;  /* 0x00000022d70a7223 */ /* 0x002fe2000001014f */
[----:B------:R-:W-:Y:S01]  /*163f0*/  FMNMX.FTZ R27, R21, R20, !PT ;  /* 0x00000014151b7209 */ /* 0x000fe20007810000 */
[----:B----4-:R-:W-:Y:S01]  /*16400*/  FFMA.FTZ R22, -R215, R22, R66 ;  /* 0x00000016d7167223 */ /* 0x010fe20000010142 */
[----:B------:R-:W-:Y:S01]  /*16410*/  IABS R33, R33 ;  /* 0x0000002100217213 */ /* 0x000fe20000000000 */
[C---:B------:R-:W-:Y:S01]  /*16420*/  IMAD.IADD R23, R218.reuse, 0x1, -R17 ;  /* 0x00000001da177824 */ /* 0x040fe200078e0a11 */
[-C--:B------:R-:W-:Y:S01]  /*16430*/  ISETP.GE.OR P4, PT, R17, R216.reuse, !P4 ;  /* 0x000000d81100720c */ /* 0x080fe20006786670 */
[----:B------:R-:W-:Y:S01]  /*16440*/  IMAD.IADD R17, R218, 0x1, -R16 ;  /* 0x00000001da117824 */ /* 0x000fe200078e0a10 */
[----:B------:R-:W-:Y:S01]  /*16450*/  ISETP.GE.OR P3, PT, R16, R216, !P3 ;  /* 0x000000d81000720c */ /* 0x000fe20005f66670 */
[----:B------:R-:W1:Y:S01]  /*16460*/  I2F R30, R33 ;  /* 0x00000021001e7306 */ /* 0x000e620000201400 */
[----:B------:R-:W-:-:S02]  /*16470*/  FMNMX.FTZ R16, R18, R27, !PT ;  /* 0x0000001b12107209 */ /* 0x000fc40007810000 */
[----:B------:R-:W-:Y:S02]  /*16480*/  FSEL R10, R10, -INF , !P6 ;  /* 0xff8000000a0a7808 */ /* 0x000fe40007000000 */
[----:B------:R-:W-:Y:S02]  /*16490*/  FSEL R166, R22, -INF , !P2 ;  /* 0xff80000016a67808 */ /* 0x000fe40005000000 */
[----:B------:R-:W-:Y:S02]  /*164a0*/  ISETP.GE.AND P6, PT, R24, R217, PT ;  /* 0x000000d91800720c */ /* 0x000fe40003fc6270 */
[----:B------:R-:W-:Y:S02]  /*164b0*/  IABS R22, R23 ;  /* 0x0000001700167213 */ /* 0x000fe40000000000 */
[----:B------:R-:W-:Y:S01]  /*164c0*/  FMNMX.FTZ R23, R13, R16, !PT ;  /* 0x000000100d177209 */ /* 0x000fe20007810000 */
[----:B------:R-:W-:Y:S01]  /*164d0*/  IMAD.IADD R15, R218, 0x1, -R24 ;  /* 0x00000001da0f7824 */ /* 0x000fe200078e0a18 */
[----:B------:R-:W-:-:S02]  /*164e0*/  ISETP.GE.OR P6, PT, R24, R216, !P6 ;  /* 0x000000d81800720c */ /* 0x000fc400077c6670 */
[C---:B------:R-:W-:Y:S02]  /*164f0*/  ISETP.GE.AND P2, PT, R25.reuse, R217, PT ;  /* 0x000000d91900720c */ /* 0x040fe40003f46270 */
[----:B------:R-:W-:Y:S01]  /*16500*/  FMNMX.FTZ R24, R6, R23, !PT ;  /* 0x0000001706187209 */ /* 0x000fe20007810000 */
[----:B------:R-:W-:Y:S01]  /*16510*/  IMAD.IADD R16, R218, 0x1, -R25 ;  /* 0x00000001da107824 */ /* 0x000fe200078e0a19 */
[----:B------:R-:W-:Y:S02]  /*16520*/  ISETP.GE.OR P2, PT, R25, R216, !P2 ;  /* 0x000000d81900720c */ /* 0x000fe40005746670 */
[----:B------:R-:W-:Y:S02]  /*16530*/  FMNMX.FTZ R23, R5, R24, !PT ;  /* 0x0000001805177209 */ /* 0x000fe40007810000 */
[----:B------:R-:W-:Y:S01]  /*16540*/  FMNMX.FTZ R25, R19, R14, !PT ;  /* 0x0000000e13197209 */ /* 0x000fe20007810000 */
[----:B-1----:R-:W-:Y:S01]  /*16550*/  FFMA.FTZ R30, -R215, R30, R67 ;  /* 0x0000001ed71e7223 */ /* 0x002fe20000010143 */
[----:B------:R-:W-:-:S02]  /*16560*/  FMNMX.FTZ R23, R4, R23, !PT ;  /* 0x0000001704177209 */ /* 0x000fc40007810000 */
[----:B------:R-:W-:Y:S02]  /*16570*/  FMNMX.FTZ R26, R12, R25, !PT ;  /* 0x000000190c1a7209 */ /* 0x000fe40007810000 */
[----:B------:R-:W-:Y:S02]  /*16580*/  IABS R15, R15 ;  /* 0x0000000f000f7213 */ /* 0x000fe40000000000 */
[----:B------:R-:W-:Y:S02]  /*16590*/  FMNMX.FTZ R23, R2, R23, !PT ;  /* 0x0000001702177209 */ /* 0x000fe40007810000 */
[----:B------:R-:W-:Y:S02]  /*165a0*/  FMNMX.FTZ R26, R7, R26, !PT ;  /* 0x0000001a071a7209 */ /* 0x000fe40007810000 */
[----:B------:R-:W-:Y:S01]  /*165b0*/  FSEL R169, R30, -INF , !P1 ;  /* 0xff8000001ea97808 */ /* 0x000fe20004800000 */
[----:B------:R-:W1:Y:S01]  /*165c0*/  I2F R15, R15 ;  /* 0x0000000f000f7306 */ /* 0x000e620000201400 */
[----:B------:R-:W-:-:S02]  /*165d0*/  ISETP.GE.AND P1, PT, R3, R217, PT ;  /* 0x000000d90300720c */ /* 0x000fc40003f26270 */
[----:B------:R-:W-:Y:S02]  /*165e0*/  FMNMX.FTZ R24, R156, R23, !PT ;  /* 0x000000179c187209 */ /* 0x000fe40007810000 */
[----:B------:R-:W-:Y:S02]  /*165f0*/  FMNMX.FTZ R27, R11, R26, !PT ;  /* 0x0000001a0b1b7209 */ /* 0x000fe40007810000 */
[----:B------:R-:W-:Y:S01]  /*16600*/  IABS R17, R17 ;  /* 0x0000001100117213 */ /* 0x000fe20000000000 */
[----:B------:R-:W2:Y:S01]  /*16610*/  I2F R22, R22 ;  /* 0x0000001600167306 */ /* 0x000ea20000201400 */
[----:B------:R-:W-:Y:S01]  /*16620*/  ISETP.GE.OR P1, PT, R3, R216, !P1 ;  /* 0x000000d80300720c */ /* 0x000fe20004f26670 */
[----:B------:R-:W-:Y:S01]  /*16630*/  IMAD.IADD R3, R218, 0x1, -R3 ;  /* 0x00000001da037824 */ /* 0x000fe200078e0a03 */
[----:B------:R-:W-:Y:S02]  /*16640*/  FMNMX.FTZ R25, R161, R24, !PT ;  /* 0x00000018a1197209 */ /* 0x000fe40007810000 */
[----:B------:R-:W-:-:S02]  /*16650*/  FMNMX.FTZ R26, R10, R27, !PT ;  /* 0x0000001b0a1a7209 */ /* 0x000fc40007810000 */
[----:B------:R-:W-:Y:S01]  /*16660*/  IABS R16, R16 ;  /* 0x0000001000107213 */ /* 0x000fe20000000000 */
[----:B------:R-:W4:Y:S01]  /*16670*/  I2F R17, R17 ;  /* 0x0000001100117306 */ /* 0x000f220000201400 */
[----:B------:R-:W-:Y:S02]  /*16680*/  FMNMX.FTZ R24, R158, R25, !PT ;  /* 0x000000199e187209 */ /* 0x000fe40007810000 */
[----:B------:R-:W-:Y:S02]  /*16690*/  IABS R3, R3 ;  /* 0x0000000300037213 */ /* 0x000fe40000000000 */
[----:B------:R-:W-:Y:S01]  /*166a0*/  FMNMX.FTZ R25, R9, R26, !PT ;  /* 0x0000001a09197209 */ /* 0x000fe20007810000 */
[----:B------:R-:W-:Y:S01]  /*166b0*/  IMAD.IADD R23, R218, 0x1, -R28 ;  /* 0x00000001da177824 */ /* 0x000fe200078e0a1c */
[----:B------:R-:W-:Y:S01]  /*166c0*/  FMNMX.FTZ R27, R163, R24, !PT ;  /* 0x00000018a31b7209 */ /* 0x000fe20007810000 */
[----:B------:R-:W5:Y:S01]  /*166d0*/  I2F R16, R16 ;  /* 0x0000001000107306 */ /* 0x000f620000201400 */
[----:B------:R-:W-:Y:S01]  /*166e0*/  FMNMX.FTZ R25, R8, R25, !PT ;  /* 0x0000001908197209 */ /* 0x000fe20007810000 */
[----:B-1----:R-:W-:Y:S01]  /*166f0*/  FFMA.FTZ R15, -R215, R15, R62 ;  /* 0x0000000fd70f7223 */ /* 0x002fe2000001013e */
[----:B------:R-:W-:-:S02]  /*16700*/  IABS R23, R23 ;  /* 0x0000001700177213 */ /* 0x000fc40000000000 */
        /* <DEDUP_REMOVED lines=16> */
[----:B------:R-:W-:Y:S02]  /*16810*/  FMNMX.FTZ R15, R143, R24, !PT ;  /* 0x000000188f0f7209 */ /* 0x000fe40007810000 */
[----:B------:R-:W-:Y:S02]  /*16820*/  ISETP.GE.AND P4, PT, R28, R217, PT ;  /* 0x000000d91c00720c */ /* 0x000fe40003f86270 */
[----:B------:R-:W-:-:S02]  /*16830*/  FSEL R141, R51, -INF , !P2 ;  /* 0xff800000338d7808 */ /* 0x000fc40005000000 */
[----:B------:R-:W-:Y:S01]  /*16840*/  FMNMX.FTZ R24, R142, R25, !PT ;  /* 0x000000198e187209 */ /* 0x000fe20007810000 */
[----:B--2---:R-:W-:Y:S01]  /*16850*/  FFMA.FTZ R22, -R215, R22, R83 ;  /* 0x00000016d7167223 */ /* 0x004fe20000010153 */
[----:B------:R-:W-:Y:S02]  /*16860*/  FSEL R140, R3, -INF , !P1 ;  /* 0xff800000038c7808 */ /* 0x000fe40004800000 */
[----:B------:R-:W-:Y:S02]  /*16870*/  ISETP.GE.OR P4, PT, R28, R216, !P4 ;  /* 0x000000d81c00720c */ /* 0x000fe40006786670 */
        /* <DEDUP_REMOVED lines=351> */
.L_x_7434:
[----:B------:R-:W-:Y:S02]  /*17e70*/  ULDC.64 UR4, c[0x0][0x118] ;  /* 0x0000460000047ab9 */ /* 0x000fe40000000a00 */
[----:B------:R-:W2:Y:S02]  /*17e80*/  LD.E R5, [R226.64+0x40] ;  /* 0x00004004e2057980 */ /* 0x000ea4000c101900 */
[----:B--2---:R-:W-:-:S04]  /*17e90*/  LEA R5, -R5, RZ, 0x6 ;  /* 0x000000ff05057211 */ /* 0x004fc800078e31ff */
[----:B------:R-:W-:Y:S02]  /*17ea0*/  SHF.R.S32.HI R2, RZ, 0x1f, R5 ;  /* 0x0000001fff027819 */ /* 0x000fe40000011405 */
.L_x_7435:
[----:B------:R-:W-:Y:S05]  /*17eb0*/  BSYNC B0 ;  /* 0x0000000000007941 */ /* 0x000fea0003800000 */
.L_x_7433:
[C---:B------:R-:W-:Y:S01]  /*17ec0*/  LOP3.LUT P5, RZ, R214.reuse, 0x1, RZ, 0xc0, !PT ;  /* 0x00000001d6ff7812 */ /* 0x040fe200078ac0ff */
[----:B------:R-:W-:Y:S01]  /*17ed0*/  ULDC.64 UR4, c[0x0][0x118] ;  /* 0x0000460000047ab9 */ /* 0x000fe20000000a00 */
[C---:B------:R-:W-:Y:S01]  /*17ee0*/  LOP3.LUT P4, RZ, R214.reuse, 0x2, RZ, 0xc0, !PT ;  /* 0x00000002d6ff7812 */ /* 0x040fe2000788c0ff */
[----:B------:R-:W-:Y:S01]  /*17ef0*/  IMAD R0, R211, 0x40, R0 ;  /* 0x00000040d3007824 */ /* 0x000fe200078e0200 */
[----:B------:R-:W-:Y:S01]  /*17f00*/  LOP3.LUT P3, RZ, R214, 0x4, RZ, 0xc0, !PT ;  /* 0x00000004d6ff7812 */ /* 0x000fe2000786c0ff */
[----:B------:R-:W-:Y:S01]  /*17f10*/  BSSY B1, `(.L_x_7436) ;  /* 0x000029c000017945 */ /* 0x000fe20003800000 */
[C---:B------:R-:W-:Y:S01]  /*17f20*/  IADD3 R7, P2, R5.reuse, R198, RZ ;  /* 0x000000c605077210 */ /* 0x040fe20007f5e0ff */
[----:B------:R-:W-:Y:S01]  /*17f30*/  IMAD.IADD R134, R218, 0x1, -R0 ;  /* 0x00000001da867824 */ /* 0x000fe200078e0a00 */
[C---:B------:R-:W-:Y:S02]  /*17f40*/  LEA R232, P1, R5.reuse, R164, 0x1 ;  /* 0x000000a405e87211 */ /* 0x040fe400078208ff */
[----:B------:R-:W-:Y:S01]  /*17f50*/  IADD3 R133, R0, 0x1, RZ ;  /* 0x0000000100857810 */ /* 0x000fe20007ffe0ff */
[----:B------:R-:W-:Y:S01]  /*17f60*/  IMAD.X R4, R2, 0x1, R199, P2 ;  /* 0x0000000102047824 */ /* 0x000fe200010e06c7 */
[----:B------:R-:W-:-:S02]  /*17f70*/  LEA.HI.X R233, R5, R165, R2, 0x1, P1 ;  /* 0x000000a505e97211 */ /* 0x000fc400008f0c02 */
[CC--:B------:R-:W-:Y:S02]  /*17f80*/  @P5 LEA R10, P6, R7.reuse, R164.reuse, 0x1 ;  /* 0x000000a4070a5211 */ /* 0x0c0fe400078c08ff */
[CC--:B------:R-:W-:Y:S01]  /*17f90*/  @P4 LEA R8, P2, R7.reuse, R164.reuse, 0x1 ;  /* 0x000000a407084211 */ /* 0x0c0fe200078408ff */
[----:B------:R-:W-:Y:S01]  /*17fa0*/  @!PT LDS RZ, [RZ] ;  /* 0x00000000fffff984 */ /* 0x000fe20000000800 */
[----:B------:R-:W-:Y:S01]  /*17fb0*/  @!PT LDS RZ, [RZ] ;  /* 0x00000000fffff984 */ /* 0x000fe20000000800 */
[----:B------:R-:W-:Y:S01]  /*17fc0*/  @!PT LDS RZ, [RZ] ;  /* 0x00000000fffff984 */ /* 0x000fe20000000800 */
[----:B------:R1:W-:Y:S01]  /*17fd0*/  @P5 LDGSTS.E.BYPASS.LTC128B.128 [R209+0xc000], [R232.64] ;  /* 0x0c000000e8d15fae */ /* 0x0003e2000b901d44 */
[CCC-:B------:R-:W-:Y:S02]  /*17fe0*/  @P5 LEA.HI.X R11, R7.reuse, R165.reuse, R4.reuse, 0x1, P6 ;  /* 0x000000a5070b5211 */ /* 0x1c0fe400030f0c04 */
[C---:B------:R-:W-:Y:S01]  /*17ff0*/  @P3 LEA R6, P1, R7.reuse, R164, 0x1 ;  /* 0x000000a407063211 */ /* 0x040fe200078208ff */
[----:B------:R-:W-:Y:S01]  /*18000*/  @!P5 STS.128 [R209+0xc000], RZ ;  /* 0x00c000ffd100d388 */ /* 0x000fe20000000c00 */
[C---:B------:R-:W-:Y:S02]  /*18010*/  IADD3 R5, P6, R7.reuse, R198, RZ ;  /* 0x000000c607057210 */ /* 0x040fe40007fde0ff */
[----:B------:R-:W-:-:S02]  /*18020*/  @P4 LEA.HI.X R9, R7, R165, R4, 0x1, P2 ;  /* 0x000000a507094211 */ /* 0x000fc400010f0c04 */
[-C--:B------:R-:W-:Y:S01]  /*18030*/  @P3 LEA.HI.X R7, R7, R165.reuse, R4, 0x1, P1 ;  /* 0x000000a507073211 */ /* 0x080fe200008f0c04 */
[----:B------:R-:W-:Y:S01]  /*18040*/  IMAD.X R4, R4, 0x1, R199, P6 ;  /* 0x0000000104047824 */ /* 0x000fe200030e06c7 */
[CC--:B------:R-:W-:Y:S02]  /*18050*/  @P5 LEA R14, P6, R5.reuse, R164.reuse, 0x1 ;  /* 0x000000a4050e5211 */ /* 0x0c0fe400078c08ff */
[CC--:B------:R-:W-:Y:S02]  /*18060*/  @P4 LEA R12, P2, R5.reuse, R164.reuse, 0x1 ;  /* 0x000000a4050c4211 */ /* 0x0c0fe400078408ff */
[C---:B------:R-:W-:Y:S02]  /*18070*/  @P5 LEA.HI.X R15, R5.reuse, R165, R4, 0x1, P6 ;  /* 0x000000a5050f5211 */ /* 0x040fe400030f0c04 */
[C---:B------:R-:W-:Y:S02]  /*18080*/  @P3 LEA R16, P1, R5.reuse, R164, 0x1 ;  /* 0x000000a405103211 */ /* 0x040fe400078208ff */
[----:B------:R-:W-:-:S02]  /*18090*/  IADD3 R2, P6, R5, R198, RZ ;  /* 0x000000c605027210 */ /* 0x000fc40007fde0ff */
[CCC-:B------:R-:W-:Y:S02]  /*180a0*/  @P4 LEA.HI.X R13, R5.reuse, R165.reuse, R4.reuse, 0x1, P2 ;  /* 0x000000a5050d4211 */ /* 0x1c0fe400010f0c04 */
[-C--:B------:R-:W-:Y:S01]  /*180b0*/  @P3 LEA.HI.X R17, R5, R165.reuse, R4, 0x1, P1 ;  /* 0x000000a505113211 */ /* 0x080fe200008f0c04 */
[----:B------:R-:W-:Y:S01]  /*180c0*/  IMAD.X R4, R4, 0x1, R199, P6 ;  /* 0x0000000104047824 */ /* 0x000fe200030e06c7 */
[CC--:B------:R-:W-:Y:S01]  /*180d0*/  @P5 LEA R20, P6, R2.reuse, R164.reuse, 0x1 ;  /* 0x000000a402145211 */ /* 0x0c0fe200078c08ff */
[----:B------:R-:W-:Y:S01]  /*180e0*/  @P4 IMAD.MOV.U32 R5, RZ, RZ, R233 ;  /* 0x000000ffff054224 */ /* 0x000fe200078e00e9 */
[CC--:B------:R-:W-:Y:S02]  /*180f0*/  @P4 LEA R18, P2, R2.reuse, R164.reuse, 0x1 ;  /* 0x000000a402124211 */ /* 0x0c0fe400078408ff */
[C---:B------:R-:W-:Y:S02]  /*18100*/  @P3 LEA R22, P1, R2.reuse, R164, 0x1 ;  /* 0x000000a402163211 */ /* 0x040fe400078208ff */
[----:B------:R-:W-:-:S02]  /*18110*/  @P5 LEA.HI.X R21, R2, R165, R4, 0x1, P6 ;  /* 0x000000a502155211 */ /* 0x000fc400030f0c04 */
[CCC-:B------:R-:W-:Y:S02]  /*18120*/  @P4 LEA.HI.X R19, R2.reuse, R165.reuse, R4.reuse, 0x1, P2 ;  /* 0x000000a502134211 */ /* 0x1c0fe400010f0c04 */
[----:B------:R-:W-:Y:S01]  /*18130*/  @P3 LEA.HI.X R23, R2, R165, R4, 0x1, P1 ;  /* 0x000000a502173211 */ /* 0x000fe200008f0c04 */
[----:B------:R-:W-:Y:S01]  /*18140*/  @P4 IMAD.MOV.U32 R4, RZ, RZ, R232 ;  /* 0x000000ffff044224 */ /* 0x000fe200078e00e8 */
[----:B------:R-:W-:Y:S01]  /*18150*/  IABS R134, R134 ;  /* 0x0000008600867213 */ /* 0x000fe20000000000 */
[----:B------:R-:W-:Y:S01]  /*18160*/  IMAD.IADD R2, R221, 0x1, -R0 ;  /* 0x00000001dd027824 */ /* 0x000fe200078e0a00 */
[CC--:B------:R-:W-:Y:S02]  /*18170*/  ISETP.GE.AND P2, PT, R0.reuse, R220.reuse, PT ;  /* 0x000000dc0000720c */ /* 0x0c0fe40003f46270 */
[----:B------:R-:W-:Y:S01]  /*18180*/  @!PT LDS RZ, [RZ] ;  /* 0x00000000fffff984 */ /* 0x000fe20000000800 */
[----:B------:R-:W-:Y:S01]  /*18190*/  @!PT LDS RZ, [RZ] ;  /* 0x00000000fffff984 */ /* 0x000fe20000000800 */
[----:B------:R-:W-:Y:S01]  /*181a0*/  @!PT LDS RZ, [RZ] ;  /* 0x00000000fffff984 */ /* 0x000fe20000000800 */
[----:B------:R2:W-:Y:S01]  /*181b0*/  @P4 LDGSTS.E.BYPASS.LTC128B.128 [R209+0xe000], [R4.64+0x80] ;  /* 0x0e00008004d14fae */ /* 0x0005e2000b901d44 */
[----:B------:R-:W-:Y:S02]  /*181c0*/  ISETP.GE.AND P6, PT, R133, R220, PT ;  /* 0x000000dc8500720c */ /* 0x000fe40003fc6270 */
[----:B------:R-:W-:Y:S01]  /*181d0*/  IABS R2, R2 ;  /* 0x0000000200027213 */ /* 0x000fe20000000000 */
[----:B------:R-:W-:Y:S01]  /*181e0*/  @!P4 STS.128 [R209+0xe000], RZ ;  /* 0x00e000ffd100c388 */ /* 0x000fe20000000c00 */
[----:B------:R-:W-:-:S02]  /*181f0*/  ISETP.GE.OR P2, PT, R0, R219, !P2 ;  /* 0x000000db0000720c */ /* 0x000fc40005746670 */
[C---:B------:R-:W-:Y:S02]  /*18200*/  ISETP.GE.OR P6, PT, R133.reuse, R219, !P6 ;  /* 0x000000db8500720c */ /* 0x040fe400077c6670 */
[----:B------:R-:W3:Y:S01]  /*18210*/  I2F R2, R2 ;  /* 0x0000000200027306 */ /* 0x000ee20000201400 */
[----:B------:R-:W-:-:S04]  /*18220*/  ISETP.GE.AND P1, PT, R133, R217, PT ;  /* 0x000000d98500720c */ /* 0x000fc80003f26270 */
        /* <DEDUP_REMOVED lines=195> */
[----:B------:R-:W-:Y:S02]  /*18e60*/  I2F R20, R20 ;  /* 0x0000001400147306 */ /* 0x000fe40000201400 */
[----:B------:R-:W-:-:S03]  /*18e70*/  IABS R134, R152 ;  /* 0x0000009800867213 */ /* 0x000fc60000000000 */
[----:B------:R-:W-:Y:S01]  /*18e80*/  IMAD.IADD R5, R221, 0x1, -R21 ;  /* 0x00000001dd057824 */ /* 0x000fe200078e0a15 */
[----:B------:R-:W-:Y:S02]  /*18e90*/  HMMA.16816.F32.BF16 R12, R8, R6, R12 ;  /* 0x00000006080c723c */ /* 0x000fe4000004180c */
[----:B------:R-:W2:Y:S02]  /*18ea0*/  I2F R4, R134 ;  /* 0x0000008600047306 */ /* 0x000ea40000201400 */
[----:B------:R-:W-:-:S03]  /*18eb0*/  IABS R5, R5 ;  /* 0x0000000500057213 */ /* 0x000fc60000000000 */
[----:B------:R-:W-:Y:S01]  /*18ec0*/  IMAD.IADD R7, R218, 0x1, -R133 ;  /* 0x00000001da077824 */ /* 0x000fe200078e0a85 */
[----:B------:R-:W-:Y:S01]  /*18ed0*/  HMMA.16816.F32.BF16 R144, R28, R22, R144 ;  /* 0x000000161c90723c */ /* 0x000fe20000041890 */
[----:B------:R-:W-:Y:S01]  /*18ee0*/  IMAD.MOV.U32 R6, RZ, RZ, R5 ;  /* 0x000000ffff067224 */ /* 0x000fe200078e0005 */
[----:B------:R-:W-:Y:S02]  /*18ef0*/  IADD3 R5, R0, 0x9, RZ ;  /* 0x0000000900057810 */ /* 0x000fe40007ffe0ff */
[----:B------:R-:W-:-:S03]  /*18f00*/  IABS R7, R7 ;  /* 0x0000000700077213 */ /* 0x000fc60000000000 */
[----:B------:R-:W3:Y:S01]  /*18f10*/  I2F R6, R6 ;  /* 0x0000000600067306 */ /* 0x000ee20000201400 */
[----:B------:R-:W-:Y:S01]  /*18f20*/  IMAD.IADD R23, R221, 0x1, -R5 ;  /* 0x00000001dd177824 */ /* 0x000fe200078e0a05 */
[----:B-1----:R-:W-:Y:S01]  /*18f30*/  HMMA.16816.F32.BF16 R148, R8, R24, R148 ;  /* 0x000000180894723c */ /* 0x002fe20000041894 */
[----:B------:R-:W-:Y:S02]  /*18f40*/  IMAD.MOV.U32 R22, RZ, RZ, R7 ;  /* 0x000000ffff167224 */ /* 0x000fe400078e0007 */
[C---:B------:R-:W-:Y:S01]  /*18f50*/  FFMA.FTZ R2, -R215.reuse, R2, R16 ;  /* 0x00000002d7027223 */ /* 0x040fe20000010110 */
[----:B------:R-:W-:Y:S01]  /*18f60*/  IABS R7, R23 ;  /* 0x0000001700077213 */ /* 0x000fe20000000000 */
[C---:B--2---:R-:W-:Y:S02]  /*18f70*/  FFMA.FTZ R16, -R215.reuse, R4, R17 ;  /* 0x00000004d7107223 */ /* 0x044fe40000010111 */
[----:B------:R-:W-:Y:S01]  /*18f80*/  IMAD.IADD R23, R218, 0x1, -R21 ;  /* 0x00000001da177824 */ /* 0x000fe200078e0a15 */
[----:B------:R-:W1:Y:S01]  /*18f90*/  I2F R4, R7 ;  /* 0x0000000700047306 */ /* 0x000e620000201400 */
[----:B------:R-:W-:Y:S01]  /*18fa0*/  FSEL R17, R2, -INF , !P2 ;  /* 0xff80000002117808 */ /* 0x000fe20005000000 */
[----:B------:R-:W-:Y:S01]  /*18fb0*/  HMMA.16816.F32.BF16 R140, R164, R156, R140 ;  /* 0x0000009ca48c723c */ /* 0x000fe2000004188c */
[----:B------:R-:W-:Y:S01]  /*18fc0*/  FSEL R16, R16, -INF , !P6 ;  /* 0xff80000010107808 */ /* 0x000fe20007000000 */
[----:B------:R-:W-:Y:S01]  /*18fd0*/  FFMA.FTZ R18, -R215, R20, R18 ;  /* 0x00000014d7127223 */ /* 0x000fe20000010112 */
[----:B------:R-:W-:Y:S01]  /*18fe0*/  ISETP.GE.AND P6, PT, R5, R220, PT ;  /* 0x000000dc0500720c */ /* 0x000fe20003fc6270 */
[----:B---3--:R-:W-:Y:S01]  /*18ff0*/  FFMA.FTZ R6, -R215, R6, R12 ;  /* 0x00000006d7067223 */ /* 0x008fe2000001010c */
[----:B------:R-:W-:Y:S01]  /*19000*/  IABS R23, R23 ;  /* 0x0000001700177213 */ /* 0x000fe20000000000 */
[----:B------:R-:W-:Y:S01]  /*19010*/  IMAD.IADD R12, R218, 0x1, -R5 ;  /* 0x00000001da0c7824 */ /* 0x000fe200078e0a05 */
[C---:B------:R-:W-:Y:S01]  /*19020*/  ISETP.GE.OR P6, PT, R5.reuse, R219, !P6 ;  /* 0x000000db0500720c */ /* 0x040fe200077c6670 */
[----:B------:R-:W2:Y:S01]  /*19030*/  I2F R22, R22 ;  /* 0x0000001600167306 */ /* 0x000ea20000201400 */
[----:B------:R-:W-:Y:S01]  /*19040*/  FSEL R2, R6, -INF , !P5 ;  /* 0xff80000006027808 */ /* 0x000fe20006800000 */
[----:B------:R-:W-:Y:S01]  /*19050*/  HMMA.16816.F32.BF16 R144, R8, R26, R144 ;  /* 0x0000001a0890723c */ /* 0x000fe20000041890 */
[----:B------:R-:W-:-:S02]  /*19060*/  ISETP.GE.AND P5, PT, R5, R217, PT ;  /* 0x000000d90500720c */ /* 0x000fc40003fa6270 */
[----:B------:R-:W-:Y:S01]  /*19070*/  IABS R12, R12 ;  /* 0x0000000c000c7213 */ /* 0x000fe20000000000 */
[----:B-1----:R-:W-:Y:S01]  /*19080*/  FFMA.FTZ R13, -R215, R4, R13 ;  /* 0x00000004d70d7223 */ /* 0x002fe2000001010d */
[----:B------:R-:W-:Y:S01]  /*19090*/  ISETP.GE.OR P5, PT, R5, R216, !P5 ;  /* 0x000000d80500720c */ /* 0x000fe20006fa6670 */
[----:B------:R-:W1:Y:S01]  /*190a0*/  I2F R23, R23 ;  /* 0x0000001700177306 */ /* 0x000e620000201400 */
[----:B------:R-:W3:Y:S01]  /*190b0*/  LDSM.16.M88.4 R4, [R187+0xb000] ;  /* 0x00b00000bb04783b */ /* 0x000ee20000000200 */
[C---:B------:R-:W-:Y:S01]  /*190c0*/  IADD3 R25, R0.reuse, 0x10, RZ ;  /* 0x0000001000197810 */ /* 0x040fe20007ffe0ff */
[----:B------:R-:W-:Y:S01]  /*190d0*/  HMMA.16816.F32.BF16 R136, R164, R158, R136 ;  /* 0x0000009ea488723c */ /* 0x000fe20000041888 */
[----:B------:R-:W-:Y:S02]  /*190e0*/  IADD3 R24, R0, 0x11, RZ ;  /* 0x0000001100187810 */ /* 0x000fe40007ffe0ff */
[----:B------:R-:W-:Y:S01]  /*190f0*/  ISETP.GE.AND P2, PT, R21, R217, PT ;  /* 0x000000d91500720c */ /* 0x000fe20003f46270 */
[----:B------:R-:W-:Y:S01]  /*19100*/  IMAD.IADD R20, R221, 0x1, -R25 ;  /* 0x00000001dd147824 */ /* 0x000fe200078e0a19 */
[----:B------:R-:W4:Y:S01]  /*19110*/  I2F R12, R12 ;  /* 0x0000000c000c7306 */ /* 0x000f220000201400 */
[----:B--2---:R-:W-:Y:S01]  /*19120*/  FFMA.FTZ R19, -R215, R22, R19 ;  /* 0x00000016d7137223 */ /* 0x004fe20000010113 */
[----:B------:R-:W-:Y:S01]  /*19130*/  ISETP.GE.OR P2, PT, R21, R216, !P2 ;  /* 0x000000d81500720c */ /* 0x000fe20005746670 */
[----:B------:R-:W-:Y:S01]  /*19140*/  IMAD.IADD R22, R221, 0x1, -R24 ;  /* 0x00000001dd167824 */ /* 0x000fe200078e0a18 */
[----:B------:R-:W-:Y:S01]  /*19150*/  IABS R20, R20 ;  /* 0x0000001400147213 */ /* 0x000fe20000000000 */
[----:B------:R-:W-:Y:S01]  /*19160*/  HMMA.16816.F32.BF16 R168, R172, R230, R168 ;  /* 0x000000e6aca8723c */ /* 0x000fe200000418a8 */
[----:B------:R-:W-:-:S02]  /*19170*/  FSEL R133, R13, -INF , !P6 ;  /* 0xff8000000d857808 */ /* 0x000fc40007000000 */
[C---:B------:R-:W-:Y:S01]  /*19180*/  ISETP.GE.AND P6, PT, R0.reuse, R217, PT ;  /* 0x000000d90000720c */ /* 0x040fe20003fc6270 */
[----:B------:R-:W-:Y:S01]  /*19190*/  IMAD.MOV.U32 R27, RZ, RZ, R20 ;  /* 0x000000ffff1b7224 */ /* 0x000fe200078e0014 */
[C---:B------:R-:W-:Y:S01]  /*191a0*/  IADD3 R21, R0.reuse, 0x18, RZ ;  /* 0x0000001800157810 */ /* 0x040fe20007ffe0ff */
[----:B-1----:R-:W-:Y:S01]  /*191b0*/  FFMA.FTZ R14, -R215, R23, R14 ;  /* 0x00000017d70e7223 */ /* 0x002fe2000001010e */
[----:B------:R-:W-:Y:S01]  /*191c0*/  ISETP.GE.OR P6, PT, R0, R216, !P6 ;  /* 0x000000d80000720c */ /* 0x000fe200077c6670 */
[----:B------:R-:W-:Y:S01]  /*191d0*/  IMAD.IADD R23, R218, 0x1, -R25 ;  /* 0x00000001da177824 */ /* 0x000fe200078e0a19 */
[----:B------:R-:W-:Y:S01]  /*191e0*/  IABS R22, R22 ;  /* 0x0000001600167213 */ /* 0x000fe20000000000 */
[----:B------:R-:W-:Y:S01]  /*191f0*/  IMAD.IADD R20, R221, 0x1, -R21 ;  /* 0x00000001dd147824 */ /* 0x000fe200078e0a15 */
[----:B------:R-:W1:Y:S01]  /*19200*/  I2F R27, R27 ;  /* 0x0000001b001b7306 */ /* 0x000e620000201400 */
[----:B----4-:R-:W-:Y:S01]  /*19210*/  FFMA.FTZ R157, -R215, R12, R15 ;  /* 0x0000000cd79d7223 */ /* 0x010fe2000001010f */
[----:B------:R-:W-:-:S02]  /*19220*/  FSEL R158, R18, -INF , !P6 ;  /* 0xff800000129e7808 */ /* 0x000fc40007000000 */
[----:B------:R-:W-:Y:S02]  /*19230*/  FSEL R18, R14, -INF , !P2 ;  /* 0xff8000000e127808 */ /* 0x000fe40005000000 */
[----:B------:R-:W-:Y:S01]  /*19240*/  FSEL R157, R157, -INF , !P5 ;  /* 0xff8000009d9d7808 */ /* 0x000fe20006800000 */
[----:B------:R-:W2:Y:S01]  /*19250*/  LDSM.16.M88.4 R12, [R183+0x5000] ;  /* 0x00500000b70c783b */ /* 0x000ea20000000200 */
[----:B------:R-:W-:Y:S01]  /*19260*/  IABS R20, R20 ;  /* 0x0000001400147213 */ /* 0x000fe20000000000 */
[----:B------:R-:W4:Y:S01]  /*19270*/  I2F R22, R22 ;  /* 0x0000001600167306 */ /* 0x000f220000201400 */
[C---:B------:R-:W-:Y:S02]  /*19280*/  ISETP.GE.AND P2, PT, R24.reuse, R220, PT ;  /* 0x000000dc1800720c */ /* 0x040fe40003f46270 */
[----:B------:R-:W-:Y:S01]  /*19290*/  IABS R23, R23 ;  /* 0x0000001700177213 */ /* 0x000fe20000000000 */
[----:B------:R-:W-:Y:S01]  /*192a0*/  HMMA.16816.F32.BF16 R168, R164, R154, R168 ;  /* 0x0000009aa4a8723c */ /* 0x000fe200000418a8 */
[----:B------:R-:W-:-:S02]  /*192b0*/  ISETP.GE.AND P5, PT, R24, R217, PT ;  /* 0x000000d91800720c */ /* 0x000fc40003fa6270 */
[C---:B------:R-:W-:Y:S01]  /*192c0*/  ISETP.GE.OR P2, PT, R24.reuse, R219, !P2 ;  /* 0x000000db1800720c */ /* 0x040fe20005746670 */
[----:B------:R-:W5:Y:S01]  /*192d0*/  I2F R20, R20 ;  /* 0x0000001400147306 */ /* 0x000f620000201400 */
[----:B------:R-:W-:Y:S01]  /*192e0*/  ISETP.GE.OR P5, PT, R24, R216, !P5 ;  /* 0x000000d81800720c */ /* 0x000fe20006fa6670 */
[C---:B------:R-:W-:Y:S01]  /*192f0*/  IMAD.IADD R24, R218.reuse, 0x1, -R24 ;  /* 0x00000001da187824 */ /* 0x040fe200078e0a18 */
[----:B------:R-:W-:Y:S01]  /*19300*/  ISETP.GE.AND P6, PT, R25, R220, PT ;  /* 0x000000dc1900720c */ /* 0x000fe20003fc6270 */
[C---:B---3--:R-:W-:Y:S01]  /*19310*/  HMMA.16816.F32.BF16 R140, R28.reuse, R4, R140 ;  /* 0x000000041c8c723c */ /* 0x048fe2000004188c */
[----:B-1----:R-:W-:Y:S01]  /*19320*/  FFMA.FTZ R27, -R215, R27, R148 ;  /* 0x0000001bd71b7223 */ /* 0x002fe20000010194 */
[----:B------:R-:W-:Y:S01]  /*19330*/  FSEL R19, R19, -INF , !P1 ;  /* 0xff80000013137808 */ /* 0x000fe20004800000 */
[----:B------:R-:W-:Y:S01]  /*19340*/  IMAD.MOV.U32 R164, RZ, RZ, R232 ;  /* 0x000000ffffa47224 */ /* 0x000fe200078e00e8 */
[----:B------:R-:W1:Y:S01]  /*19350*/  I2F R23, R23 ;  /* 0x0000001700177306 */ /* 0x000e620000201400 */
[----:B------:R-:W-:Y:S01]  /*19360*/  IABS R26, R24 ;  /* 0x00000018001a7213 */ /* 0x000fe20000000000 */
[----:B----4-:R-:W-:Y:S01]  /*19370*/  FFMA.FTZ R22, -R215, R22, R149 ;  /* 0x00000016d7167223 */ /* 0x010fe20000010195 */
[C---:B------:R-:W-:Y:S01]  /*19380*/  ISETP.GE.OR P6, PT, R25.reuse, R219, !P6 ;  /* 0x000000db1900720c */ /* 0x040fe200077c6670 */
[----:B------:R-:W-:Y:S01]  /*19390*/  IMAD.IADD R4, R218, 0x1, -R21 ;  /* 0x00000001da047824 */ /* 0x000fe200078e0a15 */
[----:B------:R-:W-:Y:S01]  /*193a0*/  ISETP.GE.AND P1, PT, R25, R217, PT ;  /* 0x000000d91900720c */ /* 0x000fe20003f26270 */
[----:B------:R-:W-:Y:S01]  /*193b0*/  HMMA.16816.F32.BF16 R136, R28, R6, R136 ;  /* 0x000000061c88723c */ /* 0x000fe20000041888 */
[----:B------:R-:W-:Y:S01]  /*193c0*/  FSEL R27, R27, -INF , !P6 ;  /* 0xff8000001b1b7808 */ /* 0x000fe20007000000 */
[----:B------:R-:W3:Y:S01]  /*193d0*/  I2F R26, R26 ;  /* 0x0000001a001a7306 */ /* 0x000ee20000201400 */
[----:B------:R-:W-:Y:S01]  /*193e0*/  IABS R4, R4 ;  /* 0x0000000400047213 */ /* 0x000fe20000000000 */
[----:B-----5:R-:W-:Y:S01]  /*193f0*/  FFMA.FTZ R20, -R215, R20, R144 ;  /* 0x00000014d7147223 */ /* 0x020fe20000010190 */
[----:B------:R-:W-:Y:S01]  /*19400*/  ISETP.GE.AND P6, PT, R21, R220, PT ;  /* 0x000000dc1500720c */ /* 0x000fe20003fc6270 */
[----:B------:R-:W-:Y:S01]  /*19410*/  IMAD.MOV.U32 R165, RZ, RZ, R233 ;  /* 0x000000ffffa57224 */ /* 0x000fe200078e00e9 */
[----:B------:R-:W-:-:S02]  /*19420*/  ISETP.GE.OR P1, PT, R25, R216, !P1 ;  /* 0x000000d81900720c */ /* 0x000fc40004f26670 */
[----:B------:R-:W-:Y:S01]  /*19430*/  FSEL R25, R22, -INF , !P2 ;  /* 0xff80000016197808 */ /* 0x000fe20005000000 */
[----:B------:R-:W4:Y:S01]  /*19440*/  I2F R4, R4 ;  /* 0x0000000400047306 */ /* 0x000f220000201400 */
[----:B-1----:R-:W-:Y:S01]  /*19450*/  FFMA.FTZ R22, -R215, R23, R150 ;  /* 0x00000017d7167223 */ /* 0x002fe20000010196 */
[C---:B------:R-:W-:Y:S02]  /*19460*/  ISETP.GE.OR P6, PT, R21.reuse, R219, !P6 ;  /* 0x000000db1500720c */ /* 0x040fe400077c6670 */
[----:B------:R-:W-:Y:S02]  /*19470*/  IADD3 R5, R0, 0x19, RZ ;  /* 0x0000001900057810 */ /* 0x000fe40007ffe0ff */
[----:B------:R-:W-:Y:S01]  /*19480*/  ISETP.GE.AND P2, PT, R21, R217, PT ;  /* 0x000000d91500720c */ /* 0x000fe20003f46270 */
[----:B--2---:R-:W-:Y:S01]  /*19490*/  HMMA.16816.F32.BF16 R140, R8, R12, R140 ;  /* 0x0000000c088c723c */ /* 0x004fe2000004188c */
[----:B------:R-:W-:Y:S01]  /*194a0*/  FSEL R24, R20, -INF , !P6 ;  /* 0xff80000014187808 */ /* 0x000fe20007000000 */
[----:B------:R-:W-:Y:S01]  /*194b0*/  IMAD.IADD R7, R218, 0x1, -R5 ;  /* 0x00000001da077824 */ /* 0x000fe200078e0a05 */
[----:B------:R-:W-:Y:S01]  /*194c0*/  FSEL R22, R22, -INF , !P1 ;  /* 0xff80000016167808 */ /* 0x000fe20004800000 */
[----:B---3--:R-:W-:Y:S01]  /*194d0*/  FFMA.FTZ R23, -R215, R26, R151 ;  /* 0x0000001ad7177223 */ /* 0x008fe20000010197 */
[----:B------:R-:W-:-:S02]  /*194e0*/  ISETP.GE.AND P6, PT, R5, R220, PT ;  /* 0x000000dc0500720c */ /* 0x000fc40003fc6270 */
[----:B------:R-:W-:Y:S01]  /*194f0*/  ISETP.GE.AND P1, PT, R5, R217, PT ;  /* 0x000000d90500720c */ /* 0x000fe20003f26270 */
[----:B------:R-:W-:Y:S01]  /*19500*/  HMMA.16816.F32.BF16 R136, R8, R14, R136 ;  /* 0x0000000e0888723c */ /* 0x000fe20000041888 */
[----:B------:R-:W-:Y:S01]  /*19510*/  ISETP.GE.OR P2, PT, R21, R216, !P2 ;  /* 0x000000d81500720c */ /* 0x000fe20005746670 */
[----:B------:R-:W-:Y:S01]  /*19520*/  IMAD.IADD R21, R221, 0x1, -R5 ;  /* 0x00000001dd157824 */ /* 0x000fe200078e0a05 */
[----:B------:R-:W-:Y:S01]  /*19530*/  ISETP.GE.OR P6, PT, R5, R219, !P6 ;  /* 0x000000db0500720c */ /* 0x000fe200077c6670 */
[----:B----4-:R-:W-:Y:S01]  /*19540*/  FFMA.FTZ R4, -R215, R4, R146 ;  /* 0x00000004d7047223 */ /* 0x010fe20000010192 */
[----:B------:R-:W-:Y:S02]  /*19550*/  ISETP.GE.OR P1, PT, R5, R216, !P1 ;  /* 0x000000d80500720c */ /* 0x000fe40004f26670 */
[----:B------:R-:W-:Y:S02]  /*19560*/  IABS R5, R7 ;  /* 0x0000000700057213 */ /* 0x000fe40000000000 */
[----:B------:R-:W-:-:S02]  /*19570*/  IADD3 R7, R0, 0x20, RZ ;  /* 0x0000002000077810 */ /* 0x000fc40007ffe0ff */
[----:B------:R-:W-:Y:S01]  /*19580*/  IABS R6, R21 ;  /* 0x0000001500067213 */ /* 0x000fe20000000000 */
[----:B------:R-:W1:Y:S01]  /*19590*/  I2F R134, R5 ;  /* 0x0000000500867306 */ /* 0x000e620000201400 */
[----:B------:R-:W-:Y:S01]  /*195a0*/  FSEL R23, R23, -INF , !P5 ;  /* 0xff80000017177808 */ /* 0x000fe20006800000 */
[--C-:B------:R-:W-:Y:S01]  /*195b0*/  IMAD.IADD R21, R218, 0x1, -R7.reuse ;  /* 0x00000001da157824 */ /* 0x100fe200078e0a07 */
[----:B------:R-:W-:Y:S01]  /*195c0*/  FSEL R20, R4, -INF , !P2 ;  /* 0xff80000004147808 */ /* 0x000fe20005000000 */
[----:B------:R-:W-:Y:S01]  /*195d0*/  IMAD.IADD R12, R221, 0x1, -R7 ;  /* 0x00000001dd0c7824 */ /* 0x000fe200078e0a07 */
[C---:B------:R-:W-:Y:S02]  /*195e0*/  ISETP.GE.AND P5, PT, R7.reuse, R220, PT ;  /* 0x000000dc0700720c */ /* 0x040fe40003fa6270 */
[C---:B------:R-:W-:Y:S01]  /*195f0*/  ISETP.GE.AND P2, PT, R7.reuse, R217, PT ;  /* 0x000000d90700720c */ /* 0x040fe20003f46270 */
[----:B------:R2:W3:Y:S01]  /*19600*/  I2F R26, R6 ;  /* 0x00000006001a7306 */ /* 0x0004e20000201400 */
[----:B------:R-:W-:-:S02]  /*19610*/  ISETP.GE.OR P5, PT, R7, R219, !P5 ;  /* 0x000000db0700720c */ /* 0x000fc40006fa6670 */
[----:B------:R-:W-:Y:S02]  /*19620*/  ISETP.GE.OR P2, PT, R7, R216, !P2 ;  /* 0x000000d80700720c */ /* 0x000fe40005746670 */
[----:B------:R-:W-:Y:S02]  /*19630*/  IABS R21, R21 ;  /* 0x0000001500157213 */ /* 0x000fe40000000000 */
[----:B------:R-:W-:Y:S02]  /*19640*/  IABS R12, R12 ;  /* 0x0000000c000c7213 */ /* 0x000fe40000000000 */
[C---:B------:R-:W-:Y:S01]  /*19650*/  IADD3 R13, R0.reuse, 0x21, RZ ;  /* 0x00000021000d7810 */ /* 0x040fe20007ffe0ff */
[----:B------:R-:W-:Y:S01]  /*19660*/  IMAD.MOV.U32 R144, RZ, RZ, R21 ;  /* 0x000000ffff907224 */ /* 0x000fe200078e0015 */
[----:B------:R-:W-:Y:S01]  /*19670*/  IADD3 R146, R0, 0x28, RZ ;  /* 0x0000002800927810 */ /* 0x000fe20007ffe0ff */
[C---:B-1----:R-:W-:Y:S01]  /*19680*/  FFMA.FTZ R21, -R215.reuse, R134, R147 ;  /* 0x00000086d7157223 */ /* 0x042fe20000010193 */
[----:B------:R-:W1:Y:S01]  /*19690*/  I2F R12, R12 ;  /* 0x0000000c000c7306 */ /* 0x000e620000201400 */
[----:B------:R-:W-:Y:S01]  /*196a0*/  IMAD.IADD R147, R218, 0x1, -R13 ;  /* 0x00000001da937824 */ /* 0x000fe200078e0a0d */
[----:B--2---:R-:W2:Y:S01]  /*196b0*/  LDSM.16.M88.4 R4, [R187+0xb800] ;  /* 0x00b80000bb04783b */ /* 0x004ea20000000200 */
[----:B---3--:R-:W-:Y:S01]  /*196c0*/  FFMA.FTZ R26, -R215, R26, R145 ;  /* 0x0000001ad71a7223 */ /* 0x008fe20000010191 */
[----:B------:R-:W-:Y:S01]  /*196d0*/  FSEL R21, R21, -INF , !P1 ;  /* 0xff80000015157808 */ /* 0x000fe20004800000 */
[----:B------:R-:W-:Y:S01]  /*196e0*/  IMAD.IADD R145, R221, 0x1, -R13 ;  /* 0x00000001dd917824 */ /* 0x000fe200078e0a0d */
[----:B------:R-:W-:-:S02]  /*196f0*/  ISETP.GE.AND P1, PT, R13, R217, PT ;  /* 0x000000d90d00720c */ /* 0x000fc40003f26270 */
[----:B------:R-:W3:Y:S01]  /*19700*/  I2F R144, R144 ;  /* 0x0000009000907306 */ /* 0x000ee20000201400 */
[----:B------:R-:W-:Y:S02]  /*19710*/  FSEL R26, R26, -INF , !P6 ;  /* 0xff8000001a1a7808 */ /* 0x000fe40007000000 */
[C---:B------:R-:W-:Y:S02]  /*19720*/  ISETP.GE.AND P6, PT, R13.reuse, R220, PT ;  /* 0x000000dc0d00720c */ /* 0x040fe40003fc6270 */
[----:B------:R-:W-:Y:S02]  /*19730*/  IABS R147, R147 ;  /* 0x0000009300937213 */ /* 0x000fe40000000000 */
[----:B------:R-:W-:Y:S01]  /*19740*/  ISETP.GE.OR P6, PT, R13, R219, !P6 ;  /* 0x000000db0d00720c */ /* 0x000fe200077c6670 */
[----:B-1----:R-:W-:Y:S01]  /*19750*/  FFMA.FTZ R12, -R215, R12, R140 ;  /* 0x0000000cd70c7223 */ /* 0x002fe2000001018c */
[----:B------:R-:W-:Y:S01]  /*19760*/  ISETP.GE.OR P1, PT, R13, R216, !P1 ;  /* 0x000000d80d00720c */ /* 0x000fe20004f26670 */
[----:B------:R-:W-:Y:S01]  /*19770*/  IMAD.MOV.U32 R13, RZ, RZ, R147 ;  /* 0x000000ffff0d7224 */ /* 0x000fe200078e0093 */
[----:B------:R-:W-:Y:S01]  /*19780*/  IABS R134, R145 ;  /* 0x0000009100867213 */ /* 0x000fe20000000000 */
[----:B------:R-:W-:Y:S01]  /*19790*/  IMAD.IADD R145, R221, 0x1, -R146 ;  /* 0x00000001dd917824 */ /* 0x000fe200078e0a92 */
[----:B------:R-:W-:Y:S01]  /*197a0*/  FSEL R175, R12, -INF , !P5 ;  /* 0xff8000000caf7808 */ /* 0x000fe20006800000 */
[----:B------:R-:W1:Y:S01]  /*197b0*/  I2F R140, R13 ;  /* 0x0000000d008c7306 */ /* 0x000e620000201400 */
[----:B------:R-:W-:Y:S01]  /*197c0*/  ISETP.GE.AND P5, PT, R146, R220, PT ;  /* 0x000000dc9200720c */ /* 0x000fe20003fa6270 */
[----:B---3--:R-:W-:Y:S01]  /*197d0*/  FFMA.FTZ R167, -R215, R144, R142 ;  /* 0x00000090d7a77223 */ /* 0x008fe2000001018e */
[----:B------:R-:W-:Y:S01]  /*197e0*/  IADD3 R144, R0, 0x29, RZ ;  /* 0x0000002900907810 */ /* 0x000fe20007ffe0ff */
[----:B------:R-:W-:Y:S01]  /*197f0*/  IMAD.IADD R142, R218, 0x1, -R146 ;  /* 0x00000001da8e7824 */ /* 0x000fe200078e0a92 */
[----:B------:R-:W-:-:S02]  /*19800*/  IABS R145, R145 ;  /* 0x0000009100917213 */ /* 0x000fc40000000000 */
[C---:B------:R-:W-:Y:S01]  /*19810*/  ISETP.GE.OR P5, PT, R146.reuse, R219, !P5 ;  /* 0x000000db9200720c */ /* 0x040fe20006fa6670 */
[----:B------:R-:W-:Y:S01]  /*19820*/  IMAD.IADD R12, R221, 0x1, -R144 ;  /* 0x00000001dd0c7824 */ /* 0x000fe200078e0a90 */
[----:B------:R-:W3:Y:S01]  /*19830*/  I2F R134, R134 ;  /* 0x0000008600867306 */ /* 0x000ee20000201400 */
[----:B------:R-:W-:Y:S02]  /*19840*/  IABS R142, R142 ;  /* 0x0000008e008e7213 */ /* 0x000fe40000000000 */
[----:B------:R-:W-:Y:S02]  /*19850*/  FSEL R167, R167, -INF , !P2 ;  /* 0xff800000a7a77808 */ /* 0x000fe40005000000 */
[C---:B------:R-:W-:Y:S01]  /*19860*/  ISETP.GE.AND P2, PT, R146.reuse, R217, PT ;  /* 0x000000d99200720c */ /* 0x040fe20003f46270 */
[----:B-1----:R-:W-:Y:S02]  /*19870*/  FFMA.FTZ R143, -R215, R140, R143 ;  /* 0x0000008cd78f7223 */ /* 0x002fe4000001018f */
[----:B------:R-:W1:Y:S01]  /*19880*/  I2F R145, R145 ;  /* 0x0000009100917306 */ /* 0x000e620000201400 */
[----:B------:R-:W-:Y:S01]  /*19890*/  ISETP.GE.OR P2, PT, R146, R216, !P2 ;  /* 0x000000d89200720c */ /* 0x000fe20005746670 */
[----:B--2---:R-:W-:Y:S01]  /*198a0*/  HMMA.16816.F32.BF16 R32, R28, R4, R32 ;  /* 0x000000041c20723c */ /* 0x004fe20000041820 */
[----:B------:R-:W-:-:S02]  /*198b0*/  FSEL R172, R143, -INF , !P1 ;  /* 0xff8000008fac7808 */ /* 0x000fc40004800000 */
[----:B------:R-:W-:Y:S01]  /*198c0*/  ISETP.GE.AND P1, PT, R144, R217, PT ;  /* 0x000000d99000720c */ /* 0x000fe20003f26270 */
[----:B---3--:R-:W-:Y:S01]  /*198d0*/  FFMA.FTZ R134, -R215, R134, R141 ;  /* 0x00000086d7867223 */ /* 0x008fe2000001018d */
[----:B------:R-:W-:Y:S01]  /*198e0*/  IADD3 R141, R0, 0x30, RZ ;  /* 0x00000030008d7810 */ /* 0x000fe20007ffe0ff */
[----:B------:R-:W2:Y:S01]  /*198f0*/  I2F R142, R142 ;  /* 0x0000008e008e7306 */ /* 0x000ea20000201400 */
[----:B------:R-:W-:Y:S01]  /*19900*/  IABS R4, R12 ;  /* 0x0000000c00047213 */ /* 0x000fe20000000000 */
[----:B------:R-:W-:Y:S01]  /*19910*/  HMMA.16816.F32.BF16 R168, R28, R6, R168 ;  /* 0x000000061ca8723c */ /* 0x000fe200000418a8 */
[----:B------:R-:W3:Y:S01]  /*19920*/  LDSM.16.M88.4 R12, [R183+0x5800] ;  /* 0x00580000b70c783b */ /* 0x000ee20000000200 */
[----:B------:R-:W-:Y:S01]  /*19930*/  IMAD.IADD R5, R218, 0x1, -R144 ;  /* 0x00000001da057824 */ /* 0x000fe200078e0a90 */
[----:B------:R-:W-:Y:S01]  /*19940*/  FSEL R222, R134, -INF , !P6 ;  /* 0xff80000086de7808 */ /* 0x000fe20007000000 */
[--C-:B------:R-:W-:Y:S01]  /*19950*/  IMAD.IADD R134, R221, 0x1, -R141.reuse ;  /* 0x00000001dd867824 */ /* 0x100fe200078e0a8d */
[----:B------:R-:W-:Y:S01]  /*19960*/  ISETP.GE.AND P6, PT, R144, R220, PT ;  /* 0x000000dc9000720c */ /* 0x000fe20003fc6270 */
[----:B------:R4:W5:Y:S01]  /*19970*/  I2F R140, R4 ;  /* 0x00000004008c7306 */ /* 0x0009620000201400 */
[----:B------:R-:W-:Y:S01]  /*19980*/  IABS R5, R5 ;  /* 0x0000000500057213 */ /* 0x000fe20000000000 */
[----:B------:R-:W-:Y:S01]  /*19990*/  IMAD.IADD R143, R218, 0x1, -R141 ;  /* 0x00000001da8f7824 */ /* 0x000fe200078e0a8d */
[----:B------:R-:W-:Y:S01]  /*199a0*/  IADD3 R6, R0, 0x38, RZ ;  /* 0x0000003800067810 */ /* 0x000fe20007ffe0ff */
[----:B-1----:R-:W-:Y:S01]  /*199b0*/  FFMA.FTZ R145, -R215, R145, R136 ;  /* 0x00000091d7917223 */ /* 0x002fe20000010188 */
[----:B------:R-:W-:Y:S01]  /*199c0*/  ISETP.GE.OR P6, PT, R144, R219, !P6 ;  /* 0x000000db9000720c */ /* 0x000fe200077c6670 */
[----:B------:R-:W-:-:S04]  /*199d0*/  DEPBAR.LE SB0, 0x0 ;  /* 0x000080000000791a */ /* 0x000fc80000000000 */
[----:B------:R-:W-:Y:S01]  /*199e0*/  ISETP.GE.OR P1, PT, R144, R216, !P1 ;  /* 0x000000d89000720c */ /* 0x000fe20004f26670 */
[----:B--2---:R-:W-:Y:S01]  /*199f0*/  FFMA.FTZ R138, -R215, R142, R138 ;  /* 0x0000008ed78a7223 */ /* 0x004fe2000001018a */
[----:B------:R-:W-:Y:S02]  /*19a00*/  IABS R136, R143 ;  /* 0x0000008f00887213 */ /* 0x000fe40000000000 */
[----:B------:R-:W-:Y:S02]  /*19a10*/  FSEL R224, R145, -INF , !P5 ;  /* 0xff80000091e07808 */ /* 0x000fe40006800000 */
[----:B----4-:R-:W-:Y:S01]  /*19a20*/  IABS R4, R134 ;  /* 0x0000008600047213 */ /* 0x010fe20000000000 */
[----:B-----5:R-:W-:Y:S01]  /*19a30*/  FFMA.FTZ R137, -R215, R140, R137 ;  /* 0x0000008cd7897223 */ /* 0x020fe20000010189 */
[----:B------:R1:W2:Y:S01]  /*19a40*/  I2F R134, R5 ;  /* 0x0000000500867306 */ /* 0x0002a20000201400 */
[----:B------:R-:W-:Y:S02]  /*19a50*/  ISETP.GE.AND P5, PT, R141, R220, PT ;  /* 0x000000dc8d00720c */ /* 0x000fe40003fa6270 */
[----:B------:R-:W-:-:S02]  /*19a60*/  FSEL R174, R138, -INF , !P2 ;  /* 0xff8000008aae7808 */ /* 0x000fc40005000000 */
[----:B------:R-:W-:Y:S02]  /*19a70*/  FSEL R228, R137, -INF , !P6 ;  /* 0xff80000089e47808 */ /* 0x000fe40007000000 */
[C---:B------:R-:W-:Y:S01]  /*19a80*/  ISETP.GE.OR P5, PT, R141.reuse, R219, !P5 ;  /* 0x000000db8d00720c */ /* 0x040fe20006fa6670 */
[----:B------:R-:W4:Y:S01]  /*19a90*/  I2F R4, R4 ;  /* 0x0000000400047306 */ /* 0x000f220000201400 */
[----:B------:R-:W-:Y:S01]  /*19aa0*/  BAR.SYNC.DEFER_BLOCKING 0x0 ;  /* 0x0000000000007b1d */ /* 0x000fe20000010000 */
[----:B------:R-:W-:-:S04]  /*19ab0*/  ISETP.GE.AND P2, PT, R141, R217, PT ;  /* 0x000000d98d00720c */ /* 0x000fc80003f46270 */
[----:B------:R-:W-:Y:S02]  /*19ac0*/  ISETP.GE.OR P2, PT, R141, R216, !P2 ;  /* 0x000000d88d00720c */ /* 0x000fe40005746670 */
[C---:B-1----:R-:W-:Y:S01]  /*19ad0*/  IADD3 R5, R0.reuse, 0x31, RZ ;  /* 0x0000003100057810 */ /* 0x042fe20007ffe0ff */
[C---:B---3--:R-:W-:Y:S01]  /*19ae0*/  HMMA.16816.F32.BF16 R32, R8.reuse, R12, R32 ;  /* 0x0000000c0820723c */ /* 0x048fe20000041820 */
[----:B--2---:R-:W-:Y:S01]  /*19af0*/  FFMA.FTZ R134, -R215, R134, R139 ;  /* 0x00000086d7867223 */ /* 0x004fe2000001018b */
[----:B------:R-:W-:Y:S01]  /*19b00*/  IADD3 R0, R0, 0x39, RZ ;  /* 0x0000003900007810 */ /* 0x000fe20007ffe0ff */
[----:B------:R-:W1:Y:S01]  /*19b10*/  I2F R7, R136 ;  /* 0x0000008800077306 */ /* 0x000e620000201400 */
[--C-:B------:R-:W-:Y:S01]  /*19b20*/  IMAD.IADD R28, R221, 0x1, -R5.reuse ;  /* 0x00000001dd1c7824 */ /* 0x100fe200078e0a05 */
[----:B------:R-:W-:Y:S01]  /*19b30*/  ISETP.GE.AND P6, PT, R5, R220, PT ;  /* 0x000000dc0500720c */ /* 0x000fe20003fc6270 */
[----:B------:R-:W-:Y:S01]  /*19b40*/  IMAD.IADD R29, R218, 0x1, -R5 ;  /* 0x00000001da1d7824 */ /* 0x000fe200078e0a05 */
[----:B------:R-:W-:Y:S01]  /*19b50*/  FSEL R173, R134, -INF , !P1 ;  /* 0xff80000086ad7808 */ /* 0x000fe20004800000 */
[--C-:B------:R-:W-:Y:S01]  /*19b60*/  IMAD.IADD R12, R221, 0x1, -R6.reuse ;  /* 0x00000001dd0c7824 */ /* 0x100fe200078e0a06 */
[----:B------:R-:W-:Y:S01]  /*19b70*/  HMMA.16816.F32.BF16 R168, R8, R14, R168 ;  /* 0x0000000e08a8723c */ /* 0x000fe200000418a8 */
[----:B------:R-:W-:Y:S01]  /*19b80*/  IABS R28, R28 ;  /* 0x0000001c001c7213 */ /* 0x000fe20000000000 */
[----:B------:R-:W-:Y:S01]  /*19b90*/  IMAD.IADD R13, R218, 0x1, -R6 ;  /* 0x00000001da0d7824 */ /* 0x000fe200078e0a06 */
[----:B------:R-:W-:-:S02]  /*19ba0*/  IABS R29, R29 ;  /* 0x0000001d001d7213 */ /* 0x000fc40000000000 */
[----:B------:R-:W-:Y:S02]  /*19bb0*/  IABS R12, R12 ;  /* 0x0000000c000c7213 */ /* 0x000fe40000000000 */
[C---:B------:R-:W-:Y:S01]  /*19bc0*/  ISETP.GE.AND P1, PT, R5.reuse, R217, PT ;  /* 0x000000d90500720c */ /* 0x040fe20003f26270 */
[----:B------:R2:W3:Y:S01]  /*19bd0*/  I2F R30, R29 ;  /* 0x0000001d001e7306 */ /* 0x0004e20000201400 */
[C---:B------:R-:W-:Y:S02]  /*19be0*/  ISETP.GE.OR P6, PT, R5.reuse, R219, !P6 ;  /* 0x000000db0500720c */ /* 0x040fe400077c6670 */
[----:B------:R-:W-:Y:S01]  /*19bf0*/  ISETP.GE.OR P1, PT, R5, R216, !P1 ;  /* 0x000000d80500720c */ /* 0x000fe20004f26670 */
[----:B------:R-:W-:Y:S01]  /*19c00*/  IMAD.IADD R5, R218, 0x1, -R0 ;  /* 0x00000001da057824 */ /* 0x000fe200078e0a00 */
[----:B------:R-:W-:Y:S02]  /*19c10*/  IABS R13, R13 ;  /* 0x0000000d000d7213 */ /* 0x000fe40000000000 */
[C---:B----4-:R-:W-:Y:S01]  /*19c20*/  FFMA.FTZ R4, -R215.reuse, R4, R32 ;  /* 0x00000004d7047223 */ /* 0x050fe20000010120 */
[----:B------:R-:W4:Y:S01]  /*19c30*/  I2F R12, R12 ;  /* 0x0000000c000c7306 */ /* 0x000f220000201400 */
[----:B------:R-:W-:Y:S01]  /*19c40*/  IABS R5, R5 ;  /* 0x0000000500057213 */ /* 0x000fe20000000000 */
[----:B-1----:R-:W-:-:S02]  /*19c50*/  FFMA.FTZ R7, -R215, R7, R34 ;  /* 0x00000007d7077223 */ /* 0x002fc40000010122 */
[----:B------:R-:W-:Y:S02]  /*19c60*/  FSEL R156, R4, -INF , !P5 ;  /* 0xff800000049c7808 */ /* 0x000fe40006800000 */
[C---:B------:R-:W-:Y:S02]  /*19c70*/  ISETP.GE.AND P5, PT, R6.reuse, R220, PT ;  /* 0x000000dc0600720c */ /* 0x040fe40003fa6270 */
[----:B------:R-:W1:Y:S01]  /*19c80*/  I2F R28, R28 ;  /* 0x0000001c001c7306 */ /* 0x000e620000201400 */
[----:B--2---:R-:W-:Y:S01]  /*19c90*/  IMAD.IADD R29, R221, 0x1, -R0 ;  /* 0x00000001dd1d7824 */ /* 0x004fe200078e0a00 */
[----:B------:R-:W-:Y:S01]  /*19ca0*/  ISETP.GE.OR P5, PT, R6, R219, !P5 ;  /* 0x000000db0600720c */ /* 0x000fe20006fa6670 */
[----:B---3--:R-:W-:Y:S01]  /*19cb0*/  FFMA.FTZ R30, -R215, R30, R35 ;  /* 0x0000001ed71e7223 */ /* 0x008fe20000010123 */
[----:B------:R-:W-:Y:S02]  /*19cc0*/  FSEL R142, R7, -INF , !P2 ;  /* 0xff800000078e7808 */ /* 0x000fe40005000000 */
[----:B------:R-:W-:-:S02]  /*19cd0*/  IABS R29, R29 ;  /* 0x0000001d001d7213 */ /* 0x000fc40000000000 */
[----:B------:R-:W2:Y:S01]  /*19ce0*/  I2F R13, R13 ;  /* 0x0000000d000d7306 */ /* 0x000ea20000201400 */
[----:B----4-:R-:W-:Y:S01]  /*19cf0*/  FFMA.FTZ R12, -R215, R12, R168 ;  /* 0x0000000cd70c7223 */ /* 0x010fe200000101a8 */
[----:B------:R-:W-:Y:S02]  /*19d00*/  FSEL R140, R30, -INF , !P1 ;  /* 0xff8000001e8c7808 */ /* 0x000fe40004800000 */
[-C--:B------:R-:W-:Y:S02]  /*19d10*/  ISETP.GE.AND P2, PT, R6, R217.reuse, PT ;  /* 0x000000d90600720c */ /* 0x080fe40003f46270 */
[----:B------:R-:W-:Y:S02]  /*19d20*/  FSEL R153, R12, -INF , !P5 ;  /* 0xff8000000c997808 */ /* 0x000fe40006800000 */
[----:B------:R-:W3:Y:S01]  /*19d30*/  I2F R8, R29 ;  /* 0x0000001d00087306 */ /* 0x000ee20000201400 */
[----:B------:R-:W-:Y:S01]  /*19d40*/  ISETP.GT.AND P5, PT, R211, R202, PT ;  /* 0x000000cad300720c */ /* 0x000fe20003fa4270 */
[----:B-1----:R-:W-:Y:S01]  /*19d50*/  FFMA.FTZ R28, -R215, R28, R33 ;  /* 0x0000001cd71c7223 */ /* 0x002fe20000010121 */
[----:B------:R-:W-:-:S02]  /*19d60*/  ISETP.GE.AND P1, PT, R0, R217, PT ;  /* 0x000000d90000720c */ /* 0x000fc40003f26270 */
[----:B------:R-:W-:Y:S02]  /*19d70*/  ISETP.GE.OR P2, PT, R6, R216, !P2 ;  /* 0x000000d80600720c */ /* 0x000fe40005746670 */
[----:B------:R-:W-:Y:S01]  /*19d80*/  FSEL R154, R28, -INF , !P6 ;  /* 0xff8000001c9a7808 */ /* 0x000fe20007000000 */
[----:B------:R-:W1:Y:S01]  /*19d90*/  I2F R4, R5 ;  /* 0x0000000500047306 */ /* 0x000e620000201400 */
[C---:B------:R-:W-:Y:S01]  /*19da0*/  ISETP.GE.AND P6, PT, R0.reuse, R220, PT ;  /* 0x000000dc0000720c */ /* 0x040fe20003fc6270 */
[----:B--2---:R-:W-:Y:S01]  /*19db0*/  FFMA.FTZ R13, -R215, R13, R170 ;  /* 0x0000000dd70d7223 */ /* 0x004fe200000101aa */
[C---:B------:R-:W-:Y:S02]  /*19dc0*/  ISETP.GE.OR P1, PT, R0.reuse, R216, !P1 ;  /* 0x000000d80000720c */ /* 0x040fe40004f26670 */
[----:B------:R-:W-:Y:S02]  /*19dd0*/  ISETP.GE.OR P6, PT, R0, R219, !P6 ;  /* 0x000000db0000720c */ /* 0x000fe400077c6670 */
[----:B------:R-:W-:Y:S01]  /*19de0*/  FSEL R141, R13, -INF , !P2 ;  /* 0xff8000000d8d7808 */ /* 0x000fe20005000000 */
[----:B---3--:R-:W-:-:S05]  /*19df0*/  FFMA.FTZ R8, -R215, R8, R169 ;  /* 0x00000008d7087223 */ /* 0x008fca00000101a9 */
[----:B------:R-:W-:Y:S01]  /*19e00*/  FSEL R143, R8, -INF , !P6 ;  /* 0xff800000088f7808 */ /* 0x000fe20007000000 */
[----:B-1----:R-:W-:-:S05]  /*19e10*/  FFMA.FTZ R4, -R215, R4, R171 ;  /* 0x00000004d7047223 */ /* 0x002fca00000101ab */
        /* <DEDUP_REMOVED lines=66> */
.L_x_7439:
[----:B------:R-:W-:Y:S02]  /*1a240*/  ULDC.64 UR4, c[0x0][0x118] ;  /* 0x0000460000047ab9 */ /* 0x000fe40000000a00 */
[----:B------:R-:W2:Y:S02]  /*1a250*/  LD.E R7, [R226.64+0x38] ;  /* 0x00003804e2077980 */ /* 0x000ea4000c101900 */
[----:B--2---:R-:W-:-:S04]  /*1a260*/  LEA R7, -R7, RZ, 0x6 ;  /* 0x000000ff07077211 */ /* 0x004fc800078e31ff */
[----:B------:R-:W-:Y:S02]  /*1a270*/  SHF.R.S32.HI R6, RZ, 0x1f, R7 ;  /* 0x0000001fff067819 */ /* 0x000fe40000011407 */
.L_x_7440:
[----:B------:R-:W-:Y:S05]  /*1a280*/  BSYNC B0 ;  /* 0x0000000000007941 */ /* 0x000fea0003800000 */
.L_x_7438:
        /* <DEDUP_REMOVED lines=100> */
.L_x_7437:
[----:B------:R-:W-:Y:S05]  /*1a8d0*/  BSYNC B1 ;  /* 0x0000000000017941 */ /* 0x000fea0003800000 */
.L_x_7436:
        /* <DEDUP_REMOVED lines=411> */
.L_x_7432:
[----:B------:R-:W-:Y:S05]  /*1c290*/  @!P5 BRA `(.L_x_7441) ;  /* 0x000048700000d947 */ /* 0x000fea0003800000 */
[----:B------:R-:W-:Y:S02]  /*1c2a0*/  MOV R0, R3 ;  /* 0x0000000300007202 */ /* 0x000fe40000000f00 */
[----:B------:R-:W-:-:S02]  /*1c2b0*/  MOV R2, R132 ;  /* 0x0000008400027202 */ /* 0x000fc40000000f00 */
.L_x_7450:
        /* <DEDUP_REMOVED lines=76> */
.L_x_7443:
[----:B------:R-:W-:Y:S02]  /*1c780*/  ULDC.64 UR4, c[0x0][0x118] ;  /* 0x0000460000047ab9 */ /* 0x000fe40000000a00 */
[----:B------:R-:W2:Y:S02]  /*1c790*/  LD.E R10, [R132.64+0x40] ;  /* 0x00004004840a7980 */ /* 0x000ea4000c101900 */
[----:B--2---:R-:W-:Y:S04]  /*1c7a0*/  LEA R10, -R10, RZ, 0x6 ;  /* 0x000000ff0a0a7211 */ /* 0x004fe800078e31ff */
[----:B------:R-:W-:Y:S02]  /*1c7b0*/  SHF.R.S32.HI R6, RZ, 0x1f, R10 ;  /* 0x0000001fff067819 */ /* 0x000fe4000001140a */
.L_x_7444:
[----:B------:R-:W-:Y:S05]  /*1c7c0*/  BSYNC B0 ;  /* 0x0000000000007941 */ /* 0x000fea0003800000 */
.L_x_7442:
        /* <DEDUP_REMOVED lines=323> */
.L_x_7448:
[----:B------:R-:W-:Y:S02]  /*1dc00*/  ULDC.64 UR4, c[0x0][0x118] ;  /* 0x0000460000047ab9 */ /* 0x000fe40000000a00 */
[----:B------:R-:W2:Y:S02]  /*1dc10*/  LD.E R142, [R132.64+0x38] ;  /* 0x00003804848e7980 */ /* 0x000ea4000c101900 */
[----:B--2---:R-:W-:Y:S04]  /*1dc20*/  LEA R142, -R142, RZ, 0x6 ;  /* 0x000000ff8e8e7211 */ /* 0x004fe800078e31ff */
[----:B------:R-:W-:Y:S02]  /*1dc30*/  SHF.R.S32.HI R136, RZ, 0x1f, R142 ;  /* 0x0000001fff887819 */ /* 0x000fe4000001148e */
.L_x_7449:
[----:B------:R-:W-:Y:S05]  /*1dc40*/  BSYNC B0 ;  /* 0x0000000000007941 */ /* 0x000fea0003800000 */
.L_x_7447:
        /* <DEDUP_REMOVED lines=90> */
.L_x_7446:
[----:B------:R-:W-:Y:S05]  /*1e1f0*/  BSYNC B1 ;  /* 0x0000000000017941 */ /* 0x000fea0003800000 */
.L_x_7445:
[----:B------:R-:W2:Y:S01]  /*1e200*/  S2R R136, SR_TID.X ;  /* 0x0000000000887919 */ /* 0x000ea20000002100 */
[----:B------:R-:W-:Y:S07]  /*1e210*/  ULDC.64 UR4, c[0x0][0x118] ;  /* 0x0000460000047ab9 */ /* 0x000fee0000000a00 */
[----:B------:R3:W4:Y:S01]  /*1e220*/  LD.E R133, [R132.64+0xdc] ;  /* 0x0000dc0484857980 */ /* 0x000722000c101900 */
[----:B--2---:R-:W-:Y:S05]  /*1e230*/  IMAD.SHL.U32 R136, R136, 0x2, RZ ;  /* 0x0000000288887824 */ /* 0x004fea00078e00ff */
[----:B------:R-:W-:Y:S05]  /*1e240*/  LOP3.LUT R136, R136, 0x6, RZ, 0xc0, !PT ;  /* 0x0000000688887812 */ /* 0x000fea00078ec0ff */
[----:B------:R-:W-:Y:S05]  /*1e250*/  IMAD R3, R211, 0x40, R136 ;  /* 0x00000040d3037824 */ /* 0x000fea00078e0288 */
[----:B------:R-:W-:Y:S02]  /*1e260*/  IADD3 R136, R221, -R3, RZ ;  /* 0x80000003dd887210 */ /* 0x000fe40007ffe0ff */
[C---:B-1----:R-:W-:Y:S02]  /*1e270*/  IADD3 R139, R3.reuse, 0x8, RZ ;  /* 0x00000008038b7810 */ /* 0x042fe40007ffe0ff */
[----:B------:R-:W-:Y:S01]  /*1e280*/  IABS R134, R136 ;  /* 0x0000008800867213 */ /* 0x000fe20000000000 */
[----:B------:R-:W-:Y:S01]  /*1e290*/  IMAD.IADD R136, R218, 0x1, -R3 ;  /* 0x00000001da887824 */ /* 0x000fe200078e0a03 */
[C---:B------:R-:W-:Y:S02]  /*1e2a0*/  IADD3 R155, R3.reuse, 0x9, RZ ;  /* 0x00000009039b7810 */ /* 0x040fe40007ffe0ff */
[C---:B------:R-:W-:Y:S02]  /*1e2b0*/  IADD3 R152, R3.reuse, 0x10, RZ ;  /* 0x0000001003987810 */ /* 0x040fe40007ffe0ff */
[----:B------:R-:W-:Y:S01]  /*1e2c0*/  IABS R137, R136 ;  /* 0x0000008800897213 */ /* 0x000fe20000000000 */
[----:B------:R-:W1:Y:S01]  /*1e2d0*/  I2F R134, R134 ;  /* 0x0000008600867306 */ /* 0x000e620000201400 */
[C---:B------:R-:W-:Y:S02]  /*1e2e0*/  IADD3 R136, R3.reuse, 0x1, RZ ;  /* 0x0000000103887810 */ /* 0x040fe40007ffe0ff */
[C---:B------:R-:W-:Y:S02]  /*1e2f0*/  IADD3 R150, R3.reuse, 0x11, RZ ;  /* 0x0000001103967810 */ /* 0x040fe40007ffe0ff */
[----:B------:R-:W-:Y:S01]  /*1e300*/  IADD3 R149, R3, 0x18, RZ ;  /* 0x0000001803957810 */ /* 0x000fe20007ffe0ff */
[----:B------:R-:W-:Y:S01]  /*1e310*/  IMAD.IADD R138, R221, 0x1, -R136 ;  /* 0x00000001dd8a7824 */ /* 0x000fe200078e0a88 */
[C---:B------:R-:W-:Y:S02]  /*1e320*/  IADD3 R147, R3.reuse, 0x19, RZ ;  /* 0x0000001903937810 */ /* 0x040fe40007ffe0ff */
[----:B------:R-:W-:Y:S01]  /*1e330*/  IADD3 R140, R3, 0x20, RZ ;  /* 0x00000020038c7810 */ /* 0x000fe20007ffe0ff */
[----:B------:R-:W2:Y:S01]  /*1e340*/  I2F R137, R137 ;  /* 0x0000008900897306 */ /* 0x000ea20000201400 */
[----:B------:R-:W-:Y:S02]  /*1e350*/  IABS R142, R138 ;  /* 0x0000008a008e7213 */ /* 0x000fe40000000000 */
[C---:B------:R-:W-:Y:S02]  /*1e360*/  IADD3 R138, R221.reuse, -R139, RZ ;  /* 0x8000008bdd8a7210 */ /* 0x040fe40007ffe0ff */
[C---:B------:R-:W-:Y:S02]  /*1e370*/  ISETP.GE.AND P3, PT, R136.reuse, R220, PT ;  /* 0x000000dc8800720c */ /* 0x040fe40003f66270 */
[----:B------:R-:W-:Y:S01]  /*1e380*/  IABS R157, R138 ;  /* 0x0000008a009d7213 */ /* 0x000fe20000000000 */
[----:B------:R-:W-:Y:S01]  /*1e390*/  IMAD.IADD R138, R221, 0x1, -R155 ;  /* 0x00000001dd8a7824 */ /* 0x000fe200078e0a9b */
[C---:B------:R-:W-:Y:S01]  /*1e3a0*/  ISETP.GE.AND P0, PT, R136.reuse, R217, PT ;  /* 0x000000d98800720c */ /* 0x040fe20003f06270 */
[----:B------:R-:W5:Y:S01]  /*1e3b0*/  I2F R142, R142 ;  /* 0x0000008e008e7306 */ /* 0x000f620000201400 */
[C---:B------:R-:W-:Y:S02]  /*1e3c0*/  ISETP.GE.OR P3, PT, R136.reuse, R219, !P3 ;  /* 0x000000db8800720c */ /* 0x040fe40005f66670 */
[----:B------:R-:W-:Y:S01]  /*1e3d0*/  IABS R158, R138 ;  /* 0x0000008a009e7213 */ /* 0x000fe20000000000 */
[----:B-1----:R-:W-:Y:S01]  /*1e3e0*/  FFMA.FTZ R4, -R215, R134, R4 ;  /* 0x00000086d7047223 */ /* 0x002fe20000010104 */
[C---:B------:R-:W-:Y:S02]  /*1e3f0*/  IADD3 R138, R221.reuse, -R152, RZ ;  /* 0x80000098dd8a7210 */ /* 0x040fe40007ffe0ff */
[----:B------:R-:W-:Y:S02]  /*1e400*/  ISETP.GE.OR P0, PT, R136, R216, !P0 ;  /* 0x000000d88800720c */ /* 0x000fe40004706670 */
[----:B------:R-:W-:Y:S01]  /*1e410*/  IABS R153, R138 ;  /* 0x0000008a00997213 */ /* 0x000fe20000000000 */
[----:B------:R-:W-:Y:S01]  /*1e420*/  IMAD.IADD R138, R221, 0x1, -R150 ;  /* 0x00000001dd8a7824 */ /* 0x000fe200078e0a96 */
[C---:B------:R-:W-:Y:S01]  /*1e430*/  ISETP.GE.AND P4, PT, R3.reuse, R220, PT ;  /* 0x000000dc0300720c */ /* 0x040fe20003f86270 */
[----:B------:R-:W1:Y:S01]  /*1e440*/  I2F R157, R157 ;  /* 0x0000009d009d7306 */ /* 0x000e620000201400 */
[----:B------:R-:W-:Y:S01]  /*1e450*/  ISETP.GE.AND P6, PT, R3, R217, PT ;  /* 0x000000d90300720c */ /* 0x000fe20003fc6270 */
[----:B--2---:R-:W-:Y:S01]  /*1e460*/  FFMA.FTZ R6, -R215, R137, R6 ;  /* 0x00000089d7067223 */ /* 0x004fe20000010106 */
[----:B------:R-:W-:Y:S02]  /*1e470*/  IABS R156, R138 ;  /* 0x0000008a009c7213 */ /* 0x000fe40000000000 */
[----:B------:R-:W-:Y:S02]  /*1e480*/  IADD3 R138, R221, -R149, RZ ;  /* 0x80000095dd8a7210 */ /* 0x000fe40007ffe0ff */
[----:B------:R-:W-:Y:S02]  /*1e490*/  ISETP.GE.OR P4, PT, R3, R219, !P4 ;  /* 0x000000db0300720c */ /* 0x000fe40006786670 */
[----:B------:R-:W-:Y:S01]  /*1e4a0*/  IABS R151, R138 ;  /* 0x0000008a00977213 */ /* 0x000fe20000000000 */
[C---:B------:R-:W-:Y:S01]  /*1e4b0*/  IMAD.IADD R138, R218.reuse, 0x1, -R136 ;  /* 0x00000001da8a7824 */ /* 0x040fe200078e0a88 */
[----:B------:R-:W-:Y:S01]  /*1e4c0*/  ISETP.GE.AND P1, PT, R139, R220, PT ;  /* 0x000000dc8b00720c */ /* 0x000fe20003f26270 */
[----:B-----5:R-:W-:Y:S01]  /*1e4d0*/  FFMA.FTZ R5, -R215, R142, R5 ;  /* 0x0000008ed7057223 */ /* 0x020fe20000010105 */
[----:B------:R-:W-:Y:S01]  /*1e4e0*/  ISETP.GE.AND P5, PT, R139, R217, PT ;  /* 0x000000d98b00720c */ /* 0x000fe20003fa6270 */
[----:B------:R-:W2:Y:S01]  /*1e4f0*/  I2F R153, R153 ;  /* 0x0000009900997306 */ /* 0x000ea20000201400 */
[----:B------:R-:W-:Y:S01]  /*1e500*/  IABS R154, R138 ;  /* 0x0000008a009a7213 */ /* 0x000fe20000000000 */
[C---:B------:R-:W-:Y:S01]  /*1e510*/  IMAD.IADD R142, R218.reuse, 0x1, -R150 ;  /* 0x00000001da8e7824 */ /* 0x040fe200078e0a96 */
[----:B------:R-:W-:Y:S02]  /*1e520*/  IADD3 R138, R221, -R147, RZ ;  /* 0x80000093dd8a7210 */ /* 0x000fe40007ffe0ff */
[----:B------:R-:W-:Y:S02]  /*1e530*/  ISETP.GE.OR P6, PT, R3, R216, !P6 ;  /* 0x000000d80300720c */ /* 0x000fe400077c6670 */
[----:B------:R-:W-:Y:S01]  /*1e540*/  IABS R148, R138 ;  /* 0x0000008a00947213 */ /* 0x000fe20000000000 */
[----:B------:R-:W-:Y:S01]  /*1e550*/  IMAD.IADD R138, R218, 0x1, -R139 ;  /* 0x00000001da8a7824 */ /* 0x000fe200078e0a8b */
[C---:B------:R-:W-:Y:S01]  /*1e560*/  ISETP.GE.OR P1, PT, R139.reuse, R219, !P1 ;  /* 0x000000db8b00720c */ /* 0x040fe20004f26670 */
[----:B------:R-:W5:Y:S01]  /*1e570*/  I2F R156, R156 ;  /* 0x0000009c009c7306 */ /* 0x000f620000201400 */
[----:B------:R-:W-:Y:S01]  /*1e580*/  ISETP.GE.OR P5, PT, R139, R216, !P5 ;  /* 0x000000d88b00720c */ /* 0x000fe20006fa6670 */
[----:B-1----:R-:W-:Y:S01]  /*1e590*/  FFMA.FTZ R8, -R215, R157, R8 ;  /* 0x0000009dd7087223 */ /* 0x002fe20000010108 */
[----:B------:R-:W-:Y:S02]  /*1e5a0*/  IABS R143, R138 ;  /* 0x0000008a008f7213 */ /* 0x000fe40000000000 */
[----:B------:R-:W-:Y:S02]  /*1e5b0*/  IADD3 R138, R221, -R140, RZ ;  /* 0x8000008cdd8a7210 */ /* 0x000fe40007ffe0ff */
[----:B------:R-:W-:Y:S02]  /*1e5c0*/  FSEL R139, R4, -INF , !P4 ;  /* 0xff800000048b7808 */ /* 0x000fe40006000000 */
[----:B------:R-:W-:Y:S01]  /*1e5d0*/  IABS R146, R138 ;  /* 0x0000008a00927213 */ /* 0x000fe20000000000 */
[----:B------:R-:W-:Y:S01]  /*1e5e0*/  IMAD.IADD R138, R218, 0x1, -R155 ;  /* 0x00000001da8a7824 */ /* 0x000fe200078e0a9b */
[----:B------:R-:W-:Y:S01]  /*1e5f0*/  FSEL R137, R6, -INF , !P6 ;  /* 0xff80000006897808 */ /* 0x000fe20007000000 */
[----:B------:R-:W1:Y:S01]  /*1e600*/  I2F R148, R148 ;  /* 0x0000009400947306 */ /* 0x000e620000201400 */
[C---:B------:R-:W-:Y:S01]  /*1e610*/  ISETP.GE.AND P6, PT, R152.reuse, R220, PT ;  /* 0x000000dc9800720c */ /* 0x040fe20003fc6270 */
[----:B--2---:R-:W-:Y:S01]  /*1e620*/  FFMA.FTZ R12, -R215, R153, R12 ;  /* 0x00000099d70c7223 */ /* 0x004fe2000001010c */
[----:B------:R-:W-:Y:S02]  /*1e630*/  IABS R144, R138 ;  /* 0x0000008a00907213 */ /* 0x000fe40000000000 */
[----:B------:R-:W-:Y:S02]  /*1e640*/  IADD3 R138, R3, 0x21, RZ ;  /* 0x00000021038a7810 */ /* 0x000fe40007ffe0ff */
[----:B------:R-:W-:Y:S02]  /*1e650*/  FSEL R5, R5, -INF , !P3 ;  /* 0xff80000005057808 */ /* 0x000fe40005800000 */
[----:B------:R-:W-:Y:S01]  /*1e660*/  IADD3 R141, R221, -R138, RZ ;  /* 0x8000008add8d7210 */ /* 0x000fe20007ffe0ff */
[----:B------:R-:W2:Y:S01]  /*1e670*/  I2F R151, R151 ;  /* 0x0000009700977306 */ /* 0x000ea20000201400 */
[----:B------:R-:W-:Y:S01]  /*1e680*/  ISETP.GE.AND P3, PT, R152, R217, PT ;  /* 0x000000d99800720c */ /* 0x000fe20003f66270 */
[C---:B-----5:R-:W-:Y:S01]  /*1e690*/  FFMA.FTZ R13, -R215.reuse, R156, R13 ;  /* 0x0000009cd70d7223 */ /* 0x060fe2000001010d */
[----:B---3--:R-:W-:Y:S01]  /*1e6a0*/  IABS R132, R141 ;  /* 0x0000008d00847213 */ /* 0x008fe20000000000 */
[----:B------:R-:W-:Y:S01]  /*1e6b0*/  IMAD.IADD R141, R218, 0x1, -R152 ;  /* 0x00000001da8d7824 */ /* 0x000fe200078e0a98 */
[C---:B------:R-:W-:Y:S02]  /*1e6c0*/  ISETP.GE.OR P3, PT, R152.reuse, R216, !P3 ;  /* 0x000000d89800720c */ /* 0x040fe40005f66670 */
[-C--:B------:R-:W-:Y:S02]  /*1e6d0*/  ISETP.GE.OR P6, PT, R152, R219.reuse, !P6 ;  /* 0x000000db9800720c */ /* 0x080fe400077c6670 */
[----:B------:R-:W-:Y:S01]  /*1e6e0*/  FSEL R8, R8, -INF , !P1 ;  /* 0xff80000008087808 */ /* 0x000fe20004800000 */
[----:B------:R-:W3:Y:S01]  /*1e6f0*/  I2F R136, R132 ;  /* 0x0000008400887306 */ /* 0x000ee20000201400 */
[----:B------:R-:W-:Y:S02]  /*1e700*/  ISETP.GE.AND P1, PT, R150, R220, PT ;  /* 0x000000dc9600720c */ /* 0x000fe40003f26270 */
[----:B------:R-:W-:Y:S01]  /*1e710*/  FSEL R174, R12, -INF , !P6 ;  /* 0xff8000000cae7808 */ /* 0x000fe20007000000 */
[----:B-1----:R-:W-:Y:S01]  /*1e720*/  FFMA.FTZ R17, -R215, R148, R17 ;  /* 0x00000094d7117223 */ /* 0x002fe20000010111 */
[C---:B------:R-:W-:Y:S02]  /*1e730*/  IADD3 R12, R3.reuse, 0x31, RZ ;  /* 0x00000031030c7810 */ /* 0x040fe40007ffe0ff */
[----:B------:R-:W-:Y:S02]  /*1e740*/  ISETP.GE.OR P1, PT, R150, R219, !P1 ;  /* 0x000000db9600720c */ /* 0x000fe40004f26670 */
[----:B------:R-:W-:Y:S01]  /*1e750*/  IADD3 R134, R3, 0x28, RZ ;  /* 0x0000002803867810 */ /* 0x000fe20007ffe0ff */
[----:B------:R-:W1:Y:S01]  /*1e760*/  I2F R143, R143 ;  /* 0x0000008f008f7306 */ /* 0x000e620000201400 */
[----:B------:R-:W-:Y:S02]  /*1e770*/  FSEL R163, R13, -INF , !P1 ;  /* 0xff8000000da37808 */ /* 0x000fe40004800000 */
[----:B------:R-:W-:Y:S01]  /*1e780*/  ISETP.GE.AND P6, PT, R149, R220, PT ;  /* 0x000000dc9500720c */ /* 0x000fe20003fc6270 */
[----:B--2---:R-:W-:Y:S01]  /*1e790*/  FFMA.FTZ R16, -R215, R151, R16 ;  /* 0x00000097d7107223 */ /* 0x004fe20000010110 */
[----:B------:R-:W-:Y:S02]  /*1e7a0*/  IADD3 R145, R221, -R134, RZ ;  /* 0x80000086dd917210 */ /* 0x000fe40007ffe0ff */
[----:B------:R-:W-:Y:S02]  /*1e7b0*/  ISETP.GE.OR P6, PT, R149, R219, !P6 ;  /* 0x000000db9500720c */ /* 0x000fe400077c6670 */
[----:B------:R-:W-:Y:S01]  /*1e7c0*/  IABS R145, R145 ;  /* 0x0000009100917213 */ /* 0x000fe20000000000 */
[----:B------:R-:W2:Y:S01]  /*1e7d0*/  I2F R146, R146 ;  /* 0x0000009200927306 */ /* 0x000ea20000201400 */
[----:B------:R-:W-:Y:S02]  /*1e7e0*/  FSEL R162, R16, -INF , !P6 ;  /* 0xff80000010a27808 */ /* 0x000fe40007000000 */
[----:B------:R-:W-:Y:S01]  /*1e7f0*/  ISETP.GE.AND P6, PT, R147, R220, PT ;  /* 0x000000dc9300720c */ /* 0x000fe20003fc6270 */
[----:B---3--:R-:W-:Y:S01]  /*1e800*/  FFMA.FTZ R21, -R215, R136, R21 ;  /* 0x00000088d7157223 */ /* 0x008fe20000010115 */
[----:B------:R-:W-:Y:S02]  /*1e810*/  IABS R132, R141 ;  /* 0x0000008d00847213 */ /* 0x000fe40000000000 */
[----:B------:R-:W-:Y:S02]  /*1e820*/  ISETP.GE.OR P6, PT, R147, R219, !P6 ;  /* 0x000000db9300720c */ /* 0x000fe400077c6670 */
[----:B------:R-:W-:Y:S01]  /*1e830*/  IADD3 R6, R3, 0x30, RZ ;  /* 0x0000003003067810 */ /* 0x000fe20007ffe0ff */
[----:B------:R3:W5:Y:S01]  /*1e840*/  I2F R141, R132 ;  /* 0x00000084008d7306 */ /* 0x0007620000201400 */
[----:B------:R-:W-:Y:S02]  /*1e850*/  IABS R142, R142 ;  /* 0x0000008e008e7213 */ /* 0x000fe40000000000 */
[----:B------:R-:W-:Y:S01]  /*1e860*/  IADD3 R157, R221, -R6, RZ ;  /* 0x80000006dd9d7210 */ /* 0x000fe20007ffe0ff */
[----:B-1----:R-:W-:Y:S01]  /*1e870*/  FFMA.FTZ R10, -R215, R143, R10 ;  /* 0x0000008fd70a7223 */ /* 0x002fe2000001010a */
[----:B------:R-:W-:Y:S02]  /*1e880*/  FSEL R143, R17, -INF , !P6 ;  /* 0xff800000118f7808 */ /* 0x000fe40007000000 */
[CC--:B------:R-:W-:Y:S02]  /*1e890*/  ISETP.GE.AND P6, PT, R140.reuse, R220.reuse, PT ;  /* 0x000000dc8c00720c */ /* 0x0c0fe40003fc6270 */
[----:B------:R-:W-:Y:S01]  /*1e8a0*/  IABS R157, R157 ;  /* 0x0000009d009d7213 */ /* 0x000fe20000000000 */
[----:B------:R-:W1:Y:S01]  /*1e8b0*/  I2F R158, R158 ;  /* 0x0000009e009e7306 */ /* 0x000e620000201400 */
[----:B------:R-:W-:Y:S02]  /*1e8c0*/  ISETP.GE.OR P6, PT, R140, R219, !P6 ;  /* 0x000000db8c00720c */ /* 0x000fe400077c6670 */
[----:B------:R-:W-:Y:S01]  /*1e8d0*/  ISETP.GE.AND P2, PT, R155, R220, PT ;  /* 0x000000dc9b00720c */ /* 0x000fe20003f46270 */
[----:B--2---:R-:W-:Y:S01]  /*1e8e0*/  FFMA.FTZ R20, -R215, R146, R20 ;  /* 0x00000092d7147223 */ /* 0x004fe20000010114 */
[C---:B------:R-:W-:Y:S02]  /*1e8f0*/  ISETP.GE.AND P4, PT, R155.reuse, R217, PT ;  /* 0x000000d99b00720c */ /* 0x040fe40003f86270 */
[C---:B------:R-:W-:Y:S02]  /*1e900*/  ISETP.GE.OR P2, PT, R155.reuse, R219, !P2 ;  /* 0x000000db9b00720c */ /* 0x040fe40005746670 */
[----:B------:R-:W-:Y:S01]  /*1e910*/  ISETP.GE.OR P4, PT, R155, R216, !P4 ;  /* 0x000000d89b00720c */ /* 0x000fe20006786670 */
[----:B------:R-:W2:Y:S01]  /*1e920*/  I2F R154, R154 ;  /* 0x0000009a009a7306 */ /* 0x000ea20000201400 */
[----:B------:R-:W-:Y:S01]  /*1e930*/  IMAD.IADD R155, R218, 0x1, -R149 ;  /* 0x00000001da9b7824 */ /* 0x000fe200078e0a95 */
[----:B------:R-:W-:Y:S02]  /*1e940*/  FSEL R10, R10, -INF , !P5 ;  /* 0xff8000000a0a7808 */ /* 0x000fe40006800000 */
[----:B---3--:R-:W-:Y:S01]  /*1e950*/  IADD3 R132, R3, 0x29, RZ ;  /* 0x0000002903847810 */ /* 0x008fe20007ffe0ff */
[----:B-----5:R-:W-:Y:S01]  /*1e960*/  FFMA.FTZ R14, -R215, R141, R14 ;  /* 0x0000008dd70e7223 */ /* 0x020fe2000001010e */
[----:B------:R-:W-:Y:S02]  /*1e970*/  IABS R155, R155 ;  /* 0x0000009b009b7213 */ /* 0x000fe40000000000 */
[----:B------:R-:W-:Y:S02]  /*1e980*/  IADD3 R4, R221, -R132, RZ ;  /* 0x80000084dd047210 */ /* 0x000fe40007ffe0ff */
[----:B------:R-:W3:Y:S01]  /*1e990*/  I2F R145, R145 ;  /* 0x0000009100917306 */ /* 0x000ee20000201400 */
[----:B------:R-:W-:Y:S02]  /*1e9a0*/  FSEL R161, R14, -INF , !P3 ;  /* 0xff8000000ea17808 */ /* 0x000fe40005800000 */
[----:B------:R-:W-:Y:S01]  /*1e9b0*/  IABS R4, R4 ;  /* 0x0000000400047213 */ /* 0x000fe20000000000 */
[----:B-1----:R-:W-:Y:S01]  /*1e9c0*/  FFMA.FTZ R9, -R215, R158, R9 ;  /* 0x0000009ed7097223 */ /* 0x002fe20000010109 */
[----:B------:R-:W-:Y:S02]  /*1e9d0*/  FSEL R158, R20, -INF , !P6 ;  /* 0xff800000149e7808 */ /* 0x000fe40007000000 */
[C---:B------:R-:W-:Y:S02]  /*1e9e0*/  ISETP.GE.AND P6, PT, R138.reuse, R220, PT ;  /* 0x000000dc8a00720c */ /* 0x040fe40003fc6270 */
[----:B------:R-:W-:Y:S01]  /*1e9f0*/  FSEL R9, R9, -INF , !P2 ;  /* 0xff80000009097808 */ /* 0x000fe20005000000 */
[----:B------:R1:W5:Y:S01]  /*1ea00*/  I2F R152, R4 ;  /* 0x0000000400987306 */ /* 0x0003620000201400 */
[----:B------:R-:W-:Y:S02]  /*1ea10*/  ISETP.GE.OR P6, PT, R138, R219, !P6 ;  /* 0x000000db8a00720c */ /* 0x000fe400077c6670 */
[-C--:B------:R-:W-:Y:S01]  /*1ea20*/  ISETP.GE.AND P2, PT, R150, R217.reuse, PT ;  /* 0x000000d99600720c */ /* 0x080fe20003f46270 */
[----:B--2---:R-:W-:Y:S01]  /*1ea30*/  FFMA.FTZ R7, -R215, R154, R7 ;  /* 0x0000009ad7077223 */ /* 0x004fe20000010107 */
[----:B------:R-:W-:Y:S02]  /*1ea40*/  FSEL R160, R21, -INF , !P6 ;  /* 0xff80000015a07808 */ /* 0x000fe40007000000 */
[----:B------:R-:W-:Y:S02]  /*1ea50*/  ISETP.GE.AND P6, PT, R134, R220, PT ;  /* 0x000000dc8600720c */ /* 0x000fe40003fc6270 */
[----:B------:R-:W-:Y:S01]  /*1ea60*/  FSEL R7, R7, -INF , !P0 ;  /* 0xff80000007077808 */ /* 0x000fe20004000000 */
[----:B------:R-:W2:Y:S01]  /*1ea70*/  I2F R142, R142 ;  /* 0x0000008e008e7306 */ /* 0x000ea20000201400 */
[----:B------:R-:W-:Y:S02]  /*1ea80*/  ISETP.GE.AND P0, PT, R147, R217, PT ;  /* 0x000000d99300720c */ /* 0x000fe40003f06270 */
[-C--:B------:R-:W-:Y:S01]  /*1ea90*/  ISETP.GE.OR P2, PT, R150, R216.reuse, !P2 ;  /* 0x000000d89600720c */ /* 0x080fe20005746670 */
[----:B---3--:R-:W-:Y:S01]  /*1eaa0*/  FFMA.FTZ R24, -R215, R145, R24 ;  /* 0x00000091d7187223 */ /* 0x008fe20000010118 */
[----:B------:R-:W-:Y:S02]  /*1eab0*/  ISETP.GE.OR P0, PT, R147, R216, !P0 ;  /* 0x000000d89300720c */ /* 0x000fe40004706670 */
[C---:B------:R-:W-:Y:S02]  /*1eac0*/  ISETP.GE.OR P6, PT, R134.reuse, R219, !P6 ;  /* 0x000000db8600720c */ /* 0x040fe400077c6670 */
[----:B------:R-:W-:Y:S01]  /*1ead0*/  ISETP.GE.AND P3, PT, R134, R217, PT ;  /* 0x000000d98600720c */ /* 0x000fe20003f66270 */
[----:B------:R-:W3:Y:S01]  /*1eae0*/  I2F R151, R157 ;  /* 0x0000009d00977306 */ /* 0x000ee20000201400 */
[----:B------:R-:W-:Y:S02]  /*1eaf0*/  FSEL R159, R24, -INF , !P6 ;  /* 0xff800000189f7808 */ /* 0x000fe40007000000 */
[----:B------:R-:W-:Y:S01]  /*1eb00*/  ISETP.GE.AND P6, PT, R132, R220, PT ;  /* 0x000000dc8400720c */ /* 0x000fe20003fc6270 */
[C---:B-1----:R-:W-:Y:S01]  /*1eb10*/  IMAD.IADD R4, R218.reuse, 0x1, -R147 ;  /* 0x00000001da047824 */ /* 0x042fe200078e0a93 */
[----:B------:R-:W-:Y:S01]  /*1eb20*/  IADD3 R147, R218, -R140, RZ ;  /* 0x8000008cda937210 */ /* 0x000fe20007ffe0ff */
[----:B-----5:R-:W-:Y:S01]  /*1eb30*/  FFMA.FTZ R25, -R215, R152, R25 ;  /* 0x00000098d7197223 */ /* 0x020fe20000010119 */
[----:B------:R-:W-:Y:S02]  /*1eb40*/  ISETP.GE.OR P3, PT, R134, R216, !P3 ;  /* 0x000000d88600720c */ /* 0x000fe40005f66670 */
[----:B------:R-:W-:Y:S01]  /*1eb50*/  IABS R4, R4 ;  /* 0x0000000400047213 */ /* 0x000fe20000000000 */
[----:B------:R-:W1:Y:S01]  /*1eb60*/  I2F R150, R155 ;  /* 0x0000009b00967306 */ /* 0x000e620000201400 */
[----:B------:R-:W-:Y:S02]  /*1eb70*/  ISETP.GE.OR P6, PT, R132, R219, !P6 ;  /* 0x000000db8400720c */ /* 0x000fe400077c6670 */
[----:B------:R-:W-:Y:S01]  /*1eb80*/  MOV R13, R4 ;  /* 0x00000004000d7202 */ /* 0x000fe20000000f00 */
[----:B------:R-:W-:Y:S01]  /*1eb90*/  IMAD.IADD R4, R221, 0x1, -R12 ;  /* 0x00000001dd047824 */ /* 0x000fe200078e0a0c */
[C---:B------:R-:W-:Y:S01]  /*1eba0*/  IADD3 R134, R218.reuse, -R134, RZ ;  /* 0x80000086da867210 */ /* 0x040fe20007ffe0ff */
[----:B--2---:R-:W-:Y:S01]  /*1ebb0*/  FFMA.FTZ R15, -R215, R142, R15 ;  /* 0x0000008ed70f7223 */ /* 0x004fe2000001010f */
[----:B------:R-:W-:Y:S02]  /*1ebc0*/  IADD3 R20, R218, -R138, RZ ;  /* 0x8000008ada147210 */ /* 0x000fe40007ffe0ff */
[----:B------:R-:W-:Y:S01]  /*1ebd0*/  IABS R4, R4 ;  /* 0x0000000400047213 */ /* 0x000fe20000000000 */
[----:B------:R-:W2:Y:S01]  /*1ebe0*/  I2F R16, R13 ;  /* 0x0000000d00107306 */ /* 0x000ea20000201400 */
[----:B------:R-:W-:Y:S02]  /*1ebf0*/  FSEL R142, R15, -INF , !P2 ;  /* 0xff8000000f8e7808 */ /* 0x000fe40005000000 */
[----:B------:R-:W-:Y:S01]  /*1ec00*/  IABS R134, R134 ;  /* 0x0000008600867213 */ /* 0x000fe20000000000 */
[----:B---3--:R-:W-:Y:S01]  /*1ec10*/  FFMA.FTZ R28, -R215, R151, R28 ;  /* 0x00000097d71c7223 */ /* 0x008fe2000001011c */
[----:B------:R-:W-:Y:S02]  /*1ec20*/  FSEL R157, R25, -INF , !P6 ;  /* 0xff800000199d7808 */ /* 0x000fe40007000000 */
[----:B------:R-:W-:Y:S02]  /*1ec30*/  ISETP.GE.AND P6, PT, R6, R220, PT ;  /* 0x000000dc0600720c */ /* 0x000fe40003fc6270 */
[----:B------:R-:W-:Y:S01]  /*1ec40*/  IABS R20, R20 ;  /* 0x0000001400147213 */ /* 0x000fe20000000000 */
[----:B------:R-:W3:Y:S01]  /*1ec50*/  I2F R148, R4 ;  /* 0x0000000400947306 */ /* 0x000ee20000201400 */
[----:B------:R-:W-:Y:S02]  /*1ec60*/  ISETP.GE.AND P5, PT, R140, R217, PT ;  /* 0x000000d98c00720c */ /* 0x000fe40003fa6270 */
[----:B------:R-:W-:Y:S01]  /*1ec70*/  ISETP.GE.OR P6, PT, R6, R219, !P6 ;  /* 0x000000db0600720c */ /* 0x000fe200077c6670 */
[----:B-1----:R-:W-:Y:S01]  /*1ec80*/  FFMA.FTZ R18, -R215, R150, R18 ;  /* 0x00000096d7127223 */ /* 0x002fe20000010112 */
[-C--:B------:R-:W-:Y:S02]  /*1ec90*/  ISETP.GE.AND P2, PT, R132, R217.reuse, PT ;  /* 0x000000d98400720c */ /* 0x080fe40003f46270 */
[----:B------:R-:W-:Y:S02]  /*1eca0*/  FSEL R152, R28, -INF , !P6 ;  /* 0xff8000001c987808 */ /* 0x000fe40007000000 */
[----:B------:R-:W-:Y:S01]  /*1ecb0*/  ISETP.GE.AND P1, PT, R149, R217, PT ;  /* 0x000000d99500720c */ /* 0x000fe20003f26270 */
[----:B------:R-:W1:Y:S01]  /*1ecc0*/  I2F R144, R144 ;  /* 0x0000009000907306 */ /* 0x000e620000201400 */
[----:B------:R-:W-:Y:S02]  /*1ecd0*/  ISETP.GE.OR P5, PT, R140, R216, !P5 ;  /* 0x000000d88c00720c */ /* 0x000fe40006fa6670 */
[C---:B------:R-:W-:Y:S01]  /*1ece0*/  ISETP.GE.AND P6, PT, R12.reuse, R220, PT ;  /* 0x000000dc0c00720c */ /* 0x040fe20003fc6270 */
[----:B--2---:R-:W-:Y:S01]  /*1ecf0*/  FFMA.FTZ R19, -R215, R16, R19 ;  /* 0x00000010d7137223 */ /* 0x004fe20000010113 */
[----:B------:R-:W-:Y:S02]  /*1ed00*/  IABS R13, R147 ;  /* 0x00000093000d7213 */ /* 0x000fe40000000000 */
[----:B------:R-:W-:Y:S02]  /*1ed10*/  FMNMX.FTZ R16, R139, R2, !PT ;  /* 0x000000028b107209 */ /* 0x000fe40007810000 */
[----:B------:R-:W-:Y:S01]  /*1ed20*/  FSEL R140, R19, -INF , !P0 ;  /* 0xff800000138c7808 */ /* 0x000fe20004000000 */
[----:B------:R-:W2:Y:S01]  /*1ed30*/  I2F R14, R134 ;  /* 0x00000086000e7306 */ /* 0x000ea20000201400 */
[----:B------:R-:W-:Y:S02]  /*1ed40*/  FMNMX.FTZ R15, R5, R16, !PT ;  /* 0x00000010050f7209 */ /* 0x000fe40007810000 */
[----:B------:R-:W-:Y:S01]  /*1ed50*/  ISETP.GE.AND P0, PT, R12, R217, PT ;  /* 0x000000d90c00720c */ /* 0x000fe20003f06270 */
[----:B---3--:R-:W-:Y:S01]  /*1ed60*/  FFMA.FTZ R29, -R215, R148, R29 ;  /* 0x00000094d71d7223 */ /* 0x008fe2000001011d */
[----:B------:R-:W-:Y:S02]  /*1ed70*/  IADD3 R4, R3, 0x38, RZ ;  /* 0x0000003803047810 */ /* 0x000fe40007ffe0ff */
[----:B------:R-:W-:Y:S02]  /*1ed80*/  FMNMX.FTZ R16, R8, R15, !PT ;  /* 0x0000000f08107209 */ /* 0x000fe40007810000 */
[----:B------:R-:W-:Y:S01]  /*1ed90*/  ISETP.GE.OR P2, PT, R132, R216, !P2 ;  /* 0x000000d88400720c */ /* 0x000fe20005746670 */
[----:B------:R-:W-:Y:S01]  /*1eda0*/  IMAD.IADD R17, R221, 0x1, -R4 ;  /* 0x00000001dd117824 */ /* 0x000fe200078e0a04 */
[----:B------:R-:W3:Y:S01]  /*1edb0*/  I2F R13, R13 ;  /* 0x0000000d000d7306 */ /* 0x000ee20000201400 */
[----:B------:R-:W-:Y:S01]  /*1edc0*/  FMNMX.FTZ R15, R9, R16, !PT ;  /* 0x00000010090f7209 */ /* 0x000fe20007810000 */
[----:B------:R-:W-:Y:S01]  /*1edd0*/  IMAD.IADD R132, R218, 0x1, -R132 ;  /* 0x00000001da847824 */ /* 0x000fe200078e0a84 */
[----:B------:R-:W-:Y:S01]  /*1ede0*/  ISETP.GE.OR P1, PT, R149, R216, !P1 ;  /* 0x000000d89500720c */ /* 0x000fe20004f26670 */
[C---:B-1----:R-:W-:Y:S01]  /*1edf0*/  FFMA.FTZ R11, -R215.reuse, R144, R11 ;  /* 0x00000090d70b7223 */ /* 0x042fe2000001010b */
[----:B------:R-:W-:Y:S02]  /*1ee00*/  IABS R17, R17 ;  /* 0x0000001100117213 */ /* 0x000fe40000000000 */
[C---:B------:R-:W-:Y:S02]  /*1ee10*/  ISETP.GE.OR P6, PT, R12.reuse, R219, !P6 ;  /* 0x000000db0c00720c */ /* 0x040fe400077c6670 */
[----:B------:R-:W-:Y:S01]  /*1ee20*/  ISETP.GE.OR P0, PT, R12, R216, !P0 ;  /* 0x000000d80c00720c */ /* 0x000fe20004706670 */
[----:B------:R-:W1:Y:S01]  /*1ee30*/  I2F R20, R20 ;  /* 0x0000001400147306 */ /* 0x000e620000201400 */
[----:B------:R-:W-:Y:S02]  /*1ee40*/  IADD3 R16, R218, -R12, RZ ;  /* 0x8000000cda107210 */ /* 0x000fe40007ffe0ff */
[----:B------:R-:W-:Y:S01]  /*1ee50*/  FMNMX.FTZ R12, R174, R15, !PT ;  /* 0x0000000fae0c7209 */ /* 0x000fe20007810000 */
[----:B--2---:R-:W-:Y:S01]  /*1ee60*/  FFMA.FTZ R26, -R215, R14, R26 ;  /* 0x0000000ed71a7223 */ /* 0x004fe2000001011a */
[----:B------:R-:W-:Y:S01]  /*1ee70*/  IADD3 R3, R3, 0x39, RZ ;  /* 0x0000003903037810 */ /* 0x000fe20007ffe0ff */
[----:B------:R-:W-:Y:S01]  /*1ee80*/  IMAD.IADD R14, R218, 0x1, -R4 ;  /* 0x00000001da0e7824 */ /* 0x000fe200078e0a04 */
[----:B------:R-:W-:Y:S02]  /*1ee90*/  FSEL R141, R18, -INF , !P1 ;  /* 0xff800000128d7808 */ /* 0x000fe40004800000 */
[----:B------:R-:W-:Y:S01]  /*1eea0*/  FMNMX.FTZ R15, R163, R12, !PT ;  /* 0x0000000ca30f7209 */ /* 0x000fe20007810000 */
[----:B------:R-:W2:Y:S01]  /*1eeb0*/  I2F R17, R17 ;  /* 0x0000001100117306 */ /* 0x000ea20000201400 */
[----:B------:R-:W-:Y:S01]  /*1eec0*/  IABS R132, R132 ;  /* 0x0000008400847213 */ /* 0x000fe20000000000 */
[----:B------:R-:W-:Y:S01]  /*1eed0*/  IMAD.IADD R136, R221, 0x1, -R3 ;  /* 0x00000001dd887824 */ /* 0x000fe200078e0a03 */
[----:B------:R-:W-:Y:S01]  /*1eee0*/  FMNMX.FTZ R18, R137, R0, !PT ;  /* 0x0000000089127209 */ /* 0x000fe20007810000 */
[----:B---3--:R-:W-:Y:S01]  /*1eef0*/  FFMA.FTZ R22, -R215, R13, R22 ;  /* 0x0000000dd7167223 */ /* 0x008fe20000010116 */
[----:B------:R-:W-:Y:S02]  /*1ef00*/  ISETP.GE.AND P1, PT, R6, R217, PT ;  /* 0x000000d90600720c */ /* 0x000fe40003f26270 */
[----:B------:R-:W-:Y:S02]  /*1ef10*/  FMNMX.FTZ R12, R162, R15, !PT ;  /* 0x0000000fa20c7209 */ /* 0x000fe40007810000 */
[----:B------:R-:W-:Y:S02]  /*1ef20*/  ISETP.GE.OR P1, PT, R6, R216, !P1 ;  /* 0x000000d80600720c */ /* 0x000fe40004f26670 */
[----:B------:R-:W-:Y:S01]  /*1ef30*/  IADD3 R13, R218, -R6, RZ ;  /* 0x80000006da0d7210 */ /* 0x000fe20007ffe0ff */
[----:B------:R-:W-:Y:S01]  /*1ef40*/  IMAD.MOV.U32 R6, RZ, RZ, R132 ;  /* 0x000000ffff067224 */ /* 0x000fe200078e0084 */
[----:B------:R-:W-:Y:S01]  /*1ef50*/  FMNMX.FTZ R15, R143, R12, !PT ;  /* 0x0000000c8f0f7209 */ /* 0x000fe20007810000 */
[----:B-1----:R-:W-:Y:S01]  /*1ef60*/  FFMA.FTZ R23, -R215, R20, R23 ;  /* 0x00000014d7177223 */ /* 0x002fe20000010117 */
[----:B------:R-:W-:Y:S02]  /*1ef70*/  FSEL R11, R11, -INF , !P4 ;  /* 0xff8000000b0b7808 */ /* 0x000fe40006000000 */
[----:B------:R-:W-:Y:S01]  /*1ef80*/  IABS R13, R13 ;  /* 0x0000000d000d7213 */ /* 0x000fe20000000000 */
[----:B------:R-:W1:Y:S01]  /*1ef90*/  I2F R6, R6 ;  /* 0x0000000600067306 */ /* 0x000e620000201400 */
[----:B------:R-:W-:Y:S02]  /*1efa0*/  IABS R136, R136 ;  /* 0x0000008800887213 */ /* 0x000fe40000000000 */
[----:B------:R-:W-:Y:S02]  /*1efb0*/  FMNMX.FTZ R15, R158, R15, !PT ;  /* 0x0000000f9e0f7209 */ /* 0x000fe40007810000 */
[----:B------:R-:W-:Y:S01]  /*1efc0*/  IABS R16, R16 ;  /* 0x0000001000107213 */ /* 0x000fe20000000000 */
[----:B--2---:R-:W-:Y:S01]  /*1efd0*/  FFMA.FTZ R32, -R215, R17, R32 ;  /* 0x00000011d7207223 */ /* 0x004fe20000010120 */
[----:B------:R-:W-:Y:S02]  /*1efe0*/  FMNMX.FTZ R17, R7, R18, !PT ;  /* 0x0000001207117209 */ /* 0x000fe40007810000 */
[----:B------:R-:W-:Y:S01]  /*1eff0*/  FMNMX.FTZ R20, R160, R15, !PT ;  /* 0x0000000fa0147209 */ /* 0x000fe20007810000 */
[----:B------:R-:W2:Y:S01]  /*1f000*/  I2F R13, R13 ;  /* 0x0000000d000d7306 */ /* 0x000ea20000201400 */
[----:B------:R-:W-:Y:S02]  /*1f010*/  FMNMX.FTZ R18, R10, R17, !PT ;  /* 0x000000110a127209 */ /* 0x000fe40007810000 */
[----:B------:R-:W-:Y:S02]  /*1f020*/  IABS R14, R14 ;  /* 0x0000000e000e7213 */ /* 0x000fe40000000000 */
[----:B------:R-:W-:Y:S02]  /*1f030*/  FMNMX.FTZ R18, R11, R18, !PT ;  /* 0x000000120b127209 */ /* 0x000fe40007810000 */
[----:B------:R-:W-:Y:S02]  /*1f040*/  IADD3 R12, R218, -R3, RZ ;  /* 0x80000003da0c7210 */ /* 0x000fe40007ffe0ff */
[----:B------:R-:W-:Y:S01]  /*1f050*/  FMNMX.FTZ R15, R161, R18, !PT ;  /* 0x00000012a10f7209 */ /* 0x000fe20007810000 */
[----:B------:R-:W3:Y:S01]  /*1f060*/  I2F R136, R136 ;  /* 0x0000008800887306 */ /* 0x000ee20000201400 */
[----:B------:R-:W-:Y:S02]  /*1f070*/  IABS R12, R12 ;  /* 0x0000000c000c7213 */ /* 0x000fe40000000000 */
[----:B------:R-:W-:Y:S01]  /*1f080*/  FMNMX.FTZ R18, R142, R15, !PT ;  /* 0x0000000f8e127209 */ /* 0x000fe20007810000 */
[----:B-1----:R-:W-:Y:S01]  /*1f090*/  FFMA.FTZ R27, -R215, R6, R27 ;  /* 0x00000006d71b7223 */ /* 0x002fe2000001011b */
[----:B------:R-:W-:Y:S02]  /*1f0a0*/  ISETP.GE.AND P4, PT, R138, R217, PT ;  /* 0x000000d98a00720c */ /* 0x000fe40003f86270 */
[----:B------:R-:W-:Y:S02]  /*1f0b0*/  FMNMX.FTZ R15, R141, R18, !PT ;  /* 0x000000128d0f7209 */ /* 0x000fe40007810000 */
        /* <DEDUP_REMOVED lines=12> */
[----:B------:R-:W-:Y:S02]  /*1f180*/  ISETP.GE.AND P6, PT, R4, R220, PT ;  /* 0x000000dc0400720c */ /* 0x000fe40003fc6270 */
[----:B------:R-:W-:Y:S02]  /*1f190*/  FMNMX.FTZ R18, R152, R17, !PT ;  /* 0x0000001198127209 */ /* 0x000fe40007810000 */
[----:B------:R-:W-:Y:S01]  /*1f1a0*/  FSEL R154, R26, -INF , !P3 ;  /* 0xff8000001a9a7808 */ /* 0x000fe20005800000 */
[----:B------:R-:W3:Y:S01]  /*1f1b0*/  I2F R12, R12 ;  /* 0x0000000c000c7306 */ /* 0x000ee20000201400 */
[----:B------:R-:W-:Y:S02]  /*1f1c0*/  FMNMX.FTZ R19, R155, R20, !PT ;  /* 0x000000149b137209 */ /* 0x000fe40007810000 */
[----:B------:R-:W-:Y:S01]  /*1f1d0*/  ISETP.GE.AND P5, PT, R3, R220, PT ;  /* 0x000000dc0300720c */ /* 0x000fe20003fa6270 */
[----:B-1----:R-:W-:Y:S01]  /*1f1e0*/  FFMA.FTZ R31, -R215, R16, R31 ;  /* 0x00000010d71f7223 */ /* 0x002fe2000001011f */
[----:B------:R-:W-:Y:S01]  /*1f1f0*/  ISETP.GE.OR P6, PT, R4, R219, !P6 ;  /* 0x000000db0400720c */ /* 0x000fe200077c6670 */
[----:B------:R-:W-:Y:S01]  /*1f200*/  LDSM.16.MT88.4 R20, [R196+0xc000] ;  /* 0x00c00000c414783b */ /* 0x000fe20000004200 */
[----:B------:R-:W-:Y:S02]  /*1f210*/  FMNMX.FTZ R18, R151, R18, !PT ;  /* 0x0000001297127209 */ /* 0x000fe40007810000 */
[----:B------:R-:W-:Y:S02]  /*1f220*/  FSEL R149, R32, -INF , !P6 ;  /* 0xff80000020957808 */ /* 0x000fe40007000000 */
        /* <DEDUP_REMOVED lines=398> */
.L_x_7441:
        /* <DEDUP_REMOVED lines=11> */
.L_x_7469:
[----:B--23--:R-:W-:Y:S01]  /*20bc0*/  FADD.FTZ R225, R10, R225 ;  /* 0x000000e10ae17221 */ /* 0x00cfe20000010000 */
[----:B------:R-:W-:Y:S05]  /*20bd0*/  BRA.DIV ~URZ, `(.L_x_7452) ;  /* 0x000019327f007947 */ /* 0x000fea000b800000 */
[----:B------:R-:W2:Y:S04]  /*20be0*/  SHFL.BFLY PT, R6, R223, 0x2, 0x1f ;  /* 0x0c401f00df067f89 */ /* 0x000ea800000e0000 */
[----:B------:R-:W3:Y:S01]  /*20bf0*/  SHFL.BFLY PT, R2, R225, 0x1, 0x1f ;  /* 0x0c201f00e1027f89 */ /* 0x000ee200000e0000 */
[----:B--2---:R-:W-:Y:S02]  /*20c00*/  FADD.FTZ R11, R6, R223 ;  /* 0x000000df060b7221 */ /* 0x004fe40000010000 */
[----:B---3--:R-:W-:-:S03]  /*20c10*/  FADD.FTZ R2, R225, R2 ;  /* 0x00000002e1027221 */ /* 0x008fc60000010000 */
[----:B------:R2:W3:Y:S04]  /*20c20*/  SHFL.BFLY PT, R10, R11, 0x1, 0x1f ;  /* 0x0c201f000b0a7f89 */ /* 0x0004e800000e0000 */
.L_x_7470:
        /* <DEDUP_REMOVED lines=195> */
[----:B----4-:R-:W-:Y:S01]  /*21860*/  LEA.HI R17, R112, R112, RZ, 0x1 ;  /* 0x0000007070117211 */ /* 0x010fe200078f08ff */
[----:B------:R-:W-:Y:S01]  /*21870*/  @P4 MUFU.LG2 R2, R2 ;  /* 0x0000000200024308 */ /* 0x000fe20000000c00 */
[----:B------:R-:W-:Y:S01]  /*21880*/  LOP3.LUT R12, R12, 0xffffffe0, RZ, 0xc0, !PT ;  /* 0xffffffe00c0c7812 */ /* 0x000fe200078ec0ff */
[----:B------:R-:W-:Y:S01]  /*21890*/  BSSY B0, `(.L_x_7453) ;  /* 0x000004d000007945 */ /* 0x000fe20003800000 */
[C---:B-1----:R-:W-:Y:S02]  /*218a0*/  SHF.L.U32 R19, R17.reuse, 0x2, RZ ;  /* 0x0000000211137819 */ /* 0x042fe400000006ff */
[----:B------:R-:W-:Y:S02]  /*218b0*/  IADD3 R12, -R12, R9, RZ ;  /* 0x000000090c0c7210 */ /* 0x000fe40007ffe1ff */
[----:B------:R-:W-:Y:S01]  /*218c0*/  LOP3.LUT R17, R17, 0xffffffe, RZ, 0xc0, !PT ;  /* 0x0ffffffe11117812 */ /* 0x000fe200078ec0ff */
[----:B------:R-:W1:Y:S01]  /*218d0*/  @P3 MUFU.LG2 R6, R6 ;  /* 0x0000000600063308 */ /* 0x000e620000000c00 */
        /* <DEDUP_REMOVED lines=8> */
[----:B-1----:R-:W-:Y:S01]  /*21960*/  @P3 FMUL.FTZ R6, R6, 0.69314718246459960938 ;  /* 0x3f31721806063820 */ /* 0x002fe20000410000 */
        /* <DEDUP_REMOVED lines=13> */
[----:B------:R-:W-:Y:S02]  /*21a40*/  IADD3 R114, R11, -R114, RZ ;  /* 0x800000720b727210 */ /* 0x000fe40007ffe0ff */
[----:B------:R-:W-:Y:S02]  /*21a50*/  SHF.L.U32 R120, R112, 0x2, RZ ;  /* 0x0000000270787819 */ /* 0x000fe400000006ff */
[----:B------:R-:W-:Y:S02]  /*21a60*/  MOV R9, 0xff800000 ;  /* 0xff80000000097802 */ /* 0x000fe40000000f00 */
[----:B------:R-:W-:Y:S01]  /*21a70*/  MOV R11, 0xff800000 ;  /* 0xff800000000b7802 */ /* 0x000fe20000000f00 */
[----:B-----5:R-:W-:Y:S01]  /*21a80*/  @P3 FFMA.FTZ R11, R3, R0, R6 ;  /* 0x00000000030b3223 */ /* 0x020fe20000010006 */
[----:B------:R-:W-:Y:S01]  /*21a90*/  SHF.R.S32.HI R121, RZ, 0x1f, R120 ;  /* 0x0000001fff797819 */ /* 0x000fe20000011478 */
[----:B------:R-:W1:Y:S04]  /*21aa0*/  LDS.128 R108, [R115.X4] ;  /* 0x00000000736c7984 */ /* 0x000e680000004c00 */
        /* <DEDUP_REMOVED lines=26> */
[----:B------:R-:W-:Y:S02]  /*21c50*/  IMAD R14, R14, R113, R210 ;  /* 0x000000710e0e7224 */ /* 0x000fe400078e02d2 */
[----:B------:R-:W-:Y:S02]  /*21c60*/  @P4 FMUL.FTZ R113, R2, 0.69314718246459960938 ;  /* 0x3f31721802714820 */ /* 0x000fe40000410000 */
[----:B------:R-:W-:Y:S02]  /*21c70*/  IMAD R14, R15, R14, R7 ;  /* 0x0000000e0f0e7224 */ /* 0x000fe400078e0207 */
[----:B------:R-:W-:Y:S01]  /*21c80*/  @P4 FFMA.FTZ R9, R132, R0, R113 ;  /* 0x0000000084094223 */ /* 0x000fe20000010071 */
[----:B------:R-:W-:Y:S05]  /*21c90*/  @P0 BRA `(.L_x_7454) ;  /* 0x000000c000000947 */ /* 0x000fea0003800000 */
[----:B-1--4-:R-:W-:Y:S01]  /*21ca0*/  IMAD R3, R205, -0x40, R208 ;  /* 0xffffffc0cd037824 */ /* 0x012fe200078e02d0 */
[----:B------:R-:W-:Y:S01]  /*21cb0*/  IADD3 R2, R114, 0x8, RZ ;  /* 0x0000000872027810 */ /* 0x000fe20007ffe0ff */
[----:B------:R-:W-:Y:S01]  /*21cc0*/  ULDC.64 UR4, c[0x0][0x118] ;  /* 0x0000460000047ab9 */ /* 0x000fe20000000a00 */
[----:B------:R-:W-:-:S02]  /*21cd0*/  SHF.R.S32.HI R7, RZ, 0x1f, R14 ;  /* 0x0000001fff077819 */ /* 0x000fc4000001140e */
[----:B------:R-:W-:Y:S02]  /*21ce0*/  IADD3 R0, P0, R14, R114, RZ ;  /* 0x000000720e007210 */ /* 0x000fe40007f1e0ff */
[-C--:B------:R-:W-:Y:S02]  /*21cf0*/  ISETP.GE.AND P2, PT, R114, R3.reuse, PT ;  /* 0x000000037200720c */ /* 0x080fe40003f46270 */
[----:B------:R-:W-:Y:S02]  /*21d00*/  ISETP.GE.AND P1, PT, R2, R3, PT ;  /* 0x000000030200720c */ /* 0x000fe40003f26270 */
[----:B------:R-:W-:Y:S02]  /*21d10*/  LEA.HI.X.SX32 R7, R114, R7, 0x1, P0 ;  /* 0x0000000772077211 */ /* 0x000fe400000f0eff */
[----:B------:R-:W-:-:S04]  /*21d20*/  LEA R2, P0, R0, R118, 0x2 ;  /* 0x0000007600027211 */ /* 0x000fc800078010ff */
[----:B------:R-:W-:-:S05]  /*21d30*/  LEA.HI.X R3, R0, R119, R7, 0x2, P0 ;  /* 0x0000007700037211 */ /* 0x000fca00000f1407 */
[----:B------:R1:W-:Y:S04]  /*21d40*/  @!P2 ST.E [R2.64], R9 ;  /* 0x000000090200a985 */ /* 0x0003e8000c101904 */
[----:B------:R1:W-:Y:S02]  /*21d50*/  @!P1 ST.E [R2.64+0x20], R11 ;  /* 0x0000200b02009985 */ /* 0x0003e4000c101904 */
.L_x_7454:
[----:B-1--4-:R-:W-:Y:S05]  /*21d60*/  BSYNC B0 ;  /* 0x0000000000007941 */ /* 0x012fea0003800000 */
.L_x_7453:
        /* <DEDUP_REMOVED lines=22> */
.L_x_7456:
[----:B------:R-:W-:Y:S05]  /*21ed0*/  BSYNC B0 ;  /* 0x0000000000007941 */ /* 0x000fea0003800000 */
.L_x_7455:
        /* <DEDUP_REMOVED lines=12> */
.L_x_7458:
[----:B------:R-:W-:Y:S05]  /*21fa0*/  BSYNC B0 ;  /* 0x0000000000007941 */ /* 0x000fea0003800000 */
.L_x_7457:
        /* <DEDUP_REMOVED lines=12> */
.L_x_7460:
[----:B------:R-:W-:Y:S05]  /*22070*/  BSYNC B0 ;  /* 0x0000000000007941 */ /* 0x000fea0003800000 */
.L_x_7459:
        /* <DEDUP_REMOVED lines=12> */
.L_x_7462:
[----:B------:R-:W-:Y:S05]  /*22140*/  BSYNC B0 ;  /* 0x0000000000007941 */ /* 0x000fea0003800000 */
.L_x_7461:
        /* <DEDUP_REMOVED lines=12> */
.L_x_7464:
[----:B------:R-:W-:Y:S05]  /*22210*/  BSYNC B0 ;  /* 0x0000000000007941 */ /* 0x000fea0003800000 */
.L_x_7463:
        /* <DEDUP_REMOVED lines=12> */
.L_x_7466:
[----:B------:R-:W-:Y:S05]  /*222e0*/  BSYNC B0 ;  /* 0x0000000000007941 */ /* 0x000fea0003800000 */
.L_x_7465:
        /* <DEDUP_REMOVED lines=12> */
.L_x_7468:
[----:B------:R-:W-:Y:S05]  /*223b0*/  BSYNC B0 ;  /* 0x0000000000007941 */ /* 0x000fea0003800000 */
.L_x_7467:
[----:B------:R-:W-:Y:S01]  /*223c0*/  IADD3 R10, R10, 0x38, RZ ;  /* 0x000000380a0a7810 */ /* 0x000fe20007ffe0ff */
[----:B------:R-:W-:-:S03]  /*223d0*/  IMAD.MOV.U32 R207, RZ, RZ, 0x0 ;  /* 0x00000000ffcf7424 */ /* 0x000fc600078e00ff */
[----:B------:R-:W-:-:S13]  /*223e0*/  ISETP.GE.AND P0, PT, R10, R205, PT ;  /* 0x000000cd0a00720c */ /* 0x000fda0003f06270 */
[----:B------:R-:W-:Y:S05]  /*223f0*/  @P0 RET.REL.NODEC R206 `(_ZN5flash24flash_fwd_splitkv_kernelI23Flash_fwd_kernel_traitsILi192ELi64ELi64ELi4ELb0ELb0EN7cutlass10bfloat16_tE19Flash_kernel_traitsILi192ELi64ELi64ELi4ES3_EELb0ELb1ELb1ELb0ELb0ELb0ELb1ELb1EEEvNS_16Flash_fwd_paramsE) ;  /* 0xfffddc00ce000950 */ /* 0x000fea0003c3ffff */
        /* <DEDUP_REMOVED lines=8> */
[----:B------:R-:W-:Y:S05]  /*22480*/  @P0 RET.REL.NODEC R206 `(_ZN5flash24flash_fwd_splitkv_kernelI23Flash_fwd_kernel_traitsILi192ELi64ELi64ELi4ELb0ELb0EN7cutlass10bfloat16_tE19Flash_kernel_traitsILi192ELi64ELi64ELi4ES3_EELb0ELb1ELb1ELb0ELb0ELb0ELb1ELb1EEEvNS_16Flash_fwd_paramsE) ;  /* 0xfffddb70ce000950 */ /* 0x000fea0003c3ffff */
[----:B------:R-:W-:Y:S01]  /*22490*/  MOV R207, 0x0 ;  /* 0x0000000000cf7802 */ /* 0x000fe20000000f00 */
[----:B------:R-:W-:-:S02]  /*224a0*/  ULDC.64 UR4, c[0x0][0x118] ;  /* 0x0000460000047ab9 */ /* 0x000fc40000000a00 */
[----:B------:R3:W-:Y:S01]  /*224b0*/  ST.E.128 [R6.64+0xaa00], R16 ;  /* 0x00aa001006007985 */ /* 0x0007e2000c101d04 */
[----:B------:R-:W-:Y:S05]  /*224c0*/  RET.REL.NODEC R206 `(_ZN5flash24flash_fwd_splitkv_kernelI23Flash_fwd_kernel_traitsILi192ELi64ELi64ELi4ELb0ELb0EN7cutlass10bfloat16_tE19Flash_kernel_traitsILi192ELi64ELi64ELi4ES3_EELb0ELb1ELb1ELb0ELb0ELb0ELb1ELb1EEEvNS_16Flash_fwd_paramsE) ;  /* 0xfffddb30ce007950 */ /* 0x000fea0003c3ffff */
.L_x_7451:
[----:B------:R-:W-:Y:S02]  /*224d0*/  MOV R9, 0x2 ;  /* 0x0000000200097802 */ /* 0x000fe40000000f00 */
[----:B------:R-:W-:Y:S02]  /*224e0*/  MOV R8, 0x22500 ;  /* 0x0002250000087802 */ /* 0x000fe40000000f00 */
[----:B-1---5:R-:W-:Y:S05]  /*224f0*/  CALL.REL.NOINC `($__internal_32_$__cuda_sm70_shflsync_bfly_p) ;  /* 0x000000f000007944 */ /* 0x022fea0003c00000 */
[----:B-12---:R-:W-:Y:S05]  /*22500*/  BRA `(.L_x_7469) ;  /* 0xffffe6b000007947 */ /* 0x006fea000383ffff */
.L_x_7452:
[----:B------:R-:W-:Y:S02]  /*22510*/  MOV R9, 0x1 ;  /* 0x0000000100097802 */ /* 0x000fe40000000f00 */
[----:B------:R-:W-:Y:S02]  /*22520*/  MOV R8, 0x22540 ;  /* 0x0002254000087802 */ /* 0x000fe40000000f00 */
[----:B-1---5:R-:W-:Y:S05]  /*22530*/  CALL.REL.NOINC `($__internal_32_$__cuda_sm70_shflsync_bfly_p) ;  /* 0x000000b000007944 */ /* 0x022fea0003c00000 */
[----:B--2---:R-:W-:Y:S01]  /*22540*/  FADD.FTZ R2, R225, R10 ;  /* 0x0000000ae1027221 */ /* 0x004fe20000010000 */
[----:B-1----:R-:W-:Y:S02]  /*22550*/  MOV R225, R223 ;  /* 0x000000df00e17202 */ /* 0x002fe40000000f00 */
[----:B------:R-:W-:Y:S02]  /*22560*/  MOV R9, 0x2 ;  /* 0x0000000200097802 */ /* 0x000fe40000000f00 */
[----:B------:R-:W-:-:S02]  /*22570*/  MOV R8, 0x22590 ;  /* 0x0002259000087802 */ /* 0x000fc40000000f00 */
[----:B------:R-:W-:Y:S05]  /*22580*/  CALL.REL.NOINC `($__internal_32_$__cuda_sm70_shflsync_bfly_p) ;  /* 0x0000006000007944 */ /* 0x000fea0003c00000 */
[----:B--2---:R-:W-:Y:S01]  /*22590*/  FADD.FTZ R11, R223, R10 ;  /* 0x0000000adf0b7221 */ /* 0x004fe20000010000 */
[----:B-1----:R-:W-:-:S02]  /*225a0*/  MOV R9, 0x1 ;  /* 0x0000000100097802 */ /* 0x002fc40000000f00 */
[----:B------:R-:W-:Y:S02]  /*225b0*/  MOV R8, 0x225e0 ;  /* 0x000225e000087802 */ /* 0x000fe40000000f00 */
[----:B------:R-:W-:Y:S02]  /*225c0*/  MOV R225, R11 ;  /* 0x0000000b00e17202 */ /* 0x000fe40000000f00 */
[----:B------:R-:W-:Y:S05]  /*225d0*/  CALL.REL.NOINC `($__internal_32_$__cuda_sm70_shflsync_bfly_p) ;  /* 0x0000001000007944 */ /* 0x000fea0003c00000 */
[----:B-12---:R-:W-:Y:S05]  /*225e0*/  BRA `(.L_x_7470) ;  /* 0xffffe64000007947 */ /* 0x006fea000383ffff */
        .weak           $__internal_32_$__cuda_sm70_shflsync_bfly_p
        .type           $__internal_32_$__cuda_sm70_shflsync_bfly_p,@function
        .size           $__internal_32_$__cuda_sm70_shflsync_bfly_p,(.L_x_7819 - $__internal_32_$__cuda_sm70_shflsync_bfly_p)
$__internal_32_$__cuda_sm70_shflsync_bfly_p:
[----:B------:R-:W-:Y:S01]  /*225f0*/  MOV R12, R8 ;  /* 0x00000008000c7202 */ /* 0x000fe20000000f00 */
[----:B------:R-:W-:Y:S04]  /*22600*/  WARPSYNC R6 ;  /* 0x0000000600007348 */ /* 0x000fe80003800000 */
[----:B------:R-:W-:Y:S01]  /*22610*/  MOV R13, 0x0 ;  /* 0x00000000000d7802 */ /* 0x000fe20000000f00 */
[----:B------:R1:W2:Y:S03]  /*22620*/  SHFL.BFLY PT, R10, R225, R9, R7 ;  /* 0x0c000009e10a7389 */ /* 0x0002a600000e0007 */
[----:B------:R-:W-:Y:S05]  /*22630*/  RET.REL.NODEC R12 `(_ZN5flash24flash_fwd_splitkv_kernelI23Flash_fwd_kernel_traitsILi192ELi64ELi64ELi4ELb0ELb0EN7cutlass10bfloat16_tE19Flash_kernel_traitsILi192ELi64ELi64ELi4ES3_EELb0ELb1ELb1ELb0ELb0ELb0ELb1ELb1EEEvNS_16Flash_fwd_paramsE) ;  /* 0xfffdd9c00c007950 */ /* 0x000fea0003c3ffff */
.L_x_7471:
        /* <DEDUP_REMOVED lines=12> */
.L_x_7819:


//--------------------- .text._ZN5flash24flash_fwd_splitkv_kernelI23Flash_fwd_kernel_traitsILi192ELi64ELi64ELi4ELb0ELb0EN7cutlass10bfloat16_tE19Flash_kernel_traitsILi192ELi64ELi64ELi4ES3_EELb0ELb1ELb1ELb0ELb0ELb1ELb1ELb1EEEvNS_16Flash_fwd_paramsE --------------------------
	.section	.text._ZN5flash24flash_fwd_splitkv_kernelI23Flash_fwd_kernel_traitsILi192ELi64ELi64ELi4ELb0ELb0EN7cutlass10bfloat16_tE19Flash_kernel_traitsILi192ELi64ELi64ELi4ES3_EELb0ELb1ELb1ELb0ELb0ELb1ELb1ELb1EEEvNS_16Flash_fwd_paramsE,"ax",@progbits
	.sectioninfo	@"SHI_REGISTERS=255"
	.align	128
        .global         _ZN5flash24flash_fwd_splitkv_kernelI23Flash_fwd_kernel_traitsILi192ELi64ELi64ELi4ELb0ELb0EN7cutlass10bfloat16_tE19Flash_kernel_traitsILi192ELi64ELi64ELi4ES3_EELb0ELb1ELb1ELb0ELb0ELb1ELb1ELb1EEEvNS_16Flash_fwd_paramsE
        .type           _ZN5flash24flash_fwd_splitkv_kernelI23Flash_fwd_kernel_traitsILi192ELi64ELi64ELi4ELb0ELb0EN7cutlass10bfloat16_tE19Flash_kernel_traitsILi192ELi64ELi64ELi4ES3_EELb0ELb1ELb1ELb0ELb0ELb1ELb1ELb1EEEvNS_16Flash_fwd_paramsE,@function
        .size           _ZN5flash24flash_fwd_splitkv_kernelI23Flash_fwd_kernel_traitsILi192ELi64ELi64ELi4ELb0ELb0EN7cutlass10bfloat16_tE19Flash_kernel_traitsILi192ELi64ELi64ELi4ES3_EELb0ELb1ELb1ELb0ELb0ELb1ELb1ELb1EEEvNS_16Flash_fwd_paramsE,(.L_x_7821 - _ZN5flash24flash_fwd_splitkv_kernelI23Flash_fwd_kernel_traitsILi192ELi64ELi64ELi4ELb0ELb0EN7cutlass10bfloat16_tE19Flash_kernel_traitsILi192ELi64ELi64ELi4ES3_EELb0ELb1ELb1ELb0ELb0ELb1ELb1ELb1EEEvNS_16Flash_fwd_paramsE)
        .other          _ZN5flash24flash_fwd_splitkv_kernelI23Flash_fwd_kernel_traitsILi192ELi64ELi64ELi4ELb0ELb0EN7cutlass10bfloat16_tE19Flash_kernel_traitsILi192ELi64ELi64ELi4ES3_EELb0ELb1ELb1ELb0ELb0ELb1ELb1ELb1EEEvNS_16Flash_fwd_paramsE,@"STO_CUDA_ENTRY STV_DEFAULT"
_ZN5flash24flash_fwd_splitkv_kernelI23Flash_fwd_kernel_traitsILi192ELi64ELi64ELi4ELb0ELb0EN7cutlass10bfloat16_tE19Flash_kernel_traitsILi192ELi64ELi64ELi4ES3_EELb0ELb1ELb1ELb0ELb0ELb1ELb1ELb1EEEvNS_16Flash_fwd_paramsE:
.text._ZN5flash24flash_fwd_splitkv_kernelI23Flash_fwd_kernel_traitsILi192ELi64ELi64ELi4ELb0ELb0EN7cutlass10bfloat16_tE19Flash_kernel_traitsILi192ELi64ELi64ELi4ES3_EELb0ELb1ELb1ELb0ELb0ELb1ELb1ELb1EEEvNS_16Flash_fwd_paramsE:
        /* <DEDUP_REMOVED lines=29> */
[----:B---34-:R-:W-:Y:S05]  /*01d0*/  CALL.REL.NOINC `($_ZN5flash24flash_fwd_splitkv_kernelI23Flash_fwd_kernel_traitsILi192ELi64ELi64ELi4ELb0ELb0EN7cutlass10bfloat16_tE19Flash_kernel_traitsILi192ELi64ELi64ELi4ES3_EELb0ELb1ELb1ELb0ELb0ELb1ELb1ELb1EEEvNS_16Flash_fwd_paramsE$_ZN5flash30compute_attn_1rowblock_splitkvI23Flash_fwd_kernel_traitsILi192ELi64ELi64ELi4ELb0ELb0EN7cutlass10bfloat16_tE19Flash_kernel_traitsILi192ELi64ELi64ELi4ES3_EELb0ELb1ELb1ELb0ELb0ELb1ELb1ELb1ENS_16Flash_fwd_paramsEEEvRKT8_iiiii) ;  /* 0x0000002000007944 */ /* 0x018fea0003c00000 */
[----:B------:R-:W-:Y:S05]  /*01e0*/  BSYNC B4 ;  /* 0x0000000000047941 */ /* 0x000fea0003800000 */
.L_x_7472:
[----:B------:R-:W-:Y:S05]  /*01f0*/  EXIT ;  /* 0x000000000000794d */ /* 0x000fea0003800000 */
        .type           $_ZN5flash24flash_fwd_splitkv_kernelI23Flash_fwd_kernel_traitsILi192ELi64ELi64ELi4ELb0ELb0EN7cutlass10bfloat16_tE19Flash_kernel_traitsILi192ELi64ELi64ELi4ES3_EELb0ELb1ELb1ELb0ELb0ELb1ELb1ELb1EEEvNS_16Flash_fwd_paramsE$_ZN5flash30compute_attn_1rowblock_splitkvI23Flash_fwd_kernel_traitsILi192ELi64ELi64ELi4ELb0ELb0EN7cutlass10bfloat16_tE19Flash_kernel_traitsILi192ELi64ELi64ELi4ES3_EELb0ELb1ELb1ELb0ELb0ELb1ELb1ELb1ENS_16Flash_fwd_paramsEEEvRKT8_iiiii,@function
        .size           $_ZN5flash24flash_fwd_splitkv_kernelI23Flash_fwd_kernel_traitsILi192ELi64ELi64ELi4ELb0ELb0EN7cutlass10bfloat16_tE19Flash_kernel_traitsILi192ELi64ELi64ELi4ES3_EELb0ELb1ELb1ELb0ELb0ELb1ELb1ELb1EEEvNS_16Flash_fwd_paramsE$_ZN5flash30compute_attn_1rowblock_splitkvI23Flash_fwd_kernel_traitsILi192ELi64ELi64ELi4ELb0ELb0EN7cutlass10bfloat16_tE19Flash_kernel_traitsILi192ELi64ELi64ELi4ES3_EELb0ELb1ELb1ELb0ELb0ELb1ELb1ELb1ENS_16Flash_fwd_paramsEEEvRKT8_iiiii,($__internal_33_$__cuda_sm70_shflsync_bfly_p - $_ZN5flash24flash_fwd_splitkv_kernelI23Flash_fwd_kernel_traitsILi192ELi64ELi64ELi4ELb0ELb0EN7cutlass10bfloat16_tE19Flash_kernel_traitsILi192ELi64ELi64ELi4ES3_EELb0ELb1ELb1ELb0ELb0ELb1ELb1ELb1EEEvNS_16Flash_fwd_paramsE$_ZN5flash30compute_attn_1rowblock_splitkvI23Flash_fwd_kernel_traitsILi192ELi64ELi64ELi4ELb0ELb0EN7cutlass10bfloat16_tE19Flash_kernel_traitsILi192ELi64ELi64ELi4ES3_EELb0ELb1ELb1ELb0ELb0ELb1ELb1ELb1ENS_16Flash_fwd_paramsEEEvRKT8_iiiii)
$_ZN5flash24flash_fwd_splitkv_kernelI23Flash_fwd_kernel_traitsILi192ELi64ELi64ELi4ELb0ELb0EN7cutlass10bfloat16_tE19Flash_kernel_traitsILi192ELi64ELi64ELi4ES3_EELb0ELb1ELb1ELb0ELb0ELb1ELb1ELb1EEEvNS_16Flash_fwd_paramsE$_ZN5flash30compute_attn_1rowblock_splitkvI23Flash_fwd_kernel_traitsILi192ELi64ELi64ELi4ELb0ELb0EN7cutlass10bfloat16_tE19Flash_kernel_traitsILi192ELi64ELi64ELi4ES3_EELb0ELb1ELb1ELb0ELb0ELb1ELb1ELb1ENS_16Flash_fwd_paramsEEEvRKT8_iiiii:
        /* <DEDUP_REMOVED lines=20> */
.L_x_7474:
[----:B------:R-:W-:Y:S05]  /*0340*/  BSYNC B0 ;  /* 0x0000000000007941 */ /* 0x000fea0003800000 */
.L_x_7473:
        /* <DEDUP_REMOVED lines=17> */
.L_x_7476:
[----:B-1----:R1:W5:Y:S02]  /*0460*/  LD.E R3, [R18.64+0xb8] ;  /* 0x0000b80612037980 */ /* 0x002364000c101900 */
.L_x_7477:
[----:B------:R-:W-:Y:S05]  /*0470*/  BSYNC B0 ;  /* 0x0000000000007941 */ /* 0x000fea0003800000 */
.L_x_7475:
        /* <DEDUP_REMOVED lines=10> */
.L_x_7479:
[----:B------:R-:W2:Y:S01]  /*0520*/  LD.E.64 R2, [R18.64+0x108] ;  /* 0x0001080612027980 */ /* 0x000ea2000c101b00 */
[----:B------:R-:W-:Y:S01]  /*0530*/  BSSY B0, `(.L_x_7481) ;  /* 0x0000006000007945 */ /* 0x000fe20003800000 */
[----:B------:R-:W-:Y:S01]  /*0540*/  IMAD.MOV.U32 R57, RZ, RZ, RZ ;  /* 0x000000ffff397224 */ /* 0x000fe200078e00ff */
[----:B--2---:R-:W-:-:S04]  /*0550*/  ISETP.NE.U32.AND P0, PT, R2, RZ, PT ;  /* 0x000000ff0200720c */ /* 0x004fc80003f05070 */
[----:B------:R-:W-:-:S13]  /*0560*/  ISETP.NE.AND.EX P0, PT, R3, RZ, PT, P0 ;  /* 0x000000ff0300720c */ /* 0x000fda0003f05300 */
[----:B------:R-:W-:Y:S05]  /*0570*/  @!P0 BRA `(.L_x_7482) ;  /* 0x0000001000008947 */ /* 0x000fea0003800000 */
[----:B------:R1:W5:Y:S02]  /*0580*/  LD.E R57, [R18.64+0xbc] ;  /* 0x0000bc0612397980 */ /* 0x000364000c101900 */
.L_x_7482:
[----:B------:R-:W-:Y:S05]  /*0590*/  BSYNC B0 ;  /* 0x0000000000007941 */ /* 0x000fea0003800000 */
.L_x_7481:
[----:B-----5:R-:W-:Y:S02]  /*05a0*/  IADD3 R57, R76, R57, RZ ;  /* 0x000000394c397210 */ /* 0x020fe40007ffe0ff */
.L_x_7480:
[----:B------:R-:W-:Y:S05]  /*05b0*/  BSYNC B1 ;  /* 0x0000000000017941 */ /* 0x000fea0003800000 */
.L_x_7478:
[----:B------:R-:W-:Y:S01]  /*05c0*/  IMAD.SHL.U32 R69, R213, 0x40, RZ ;  /* 0x00000040d5457824 */ /* 0x000fe200078e00ff */
[----:B------:R-:W-:Y:S01]  /*05d0*/  MOV R2, R214 ;  /* 0x000000d600027202 */ /* 0x000fe20000000f00 */
[----:B------:R-:W-:-:S03]  /*05e0*/  IMAD.MOV.U32 R3, RZ, RZ, 0x0 ;  /* 0x00000000ff037424 */ /* 0x000fc600078e00ff */
[----:B------:R-:W-:-:S13]  /*05f0*/  ISETP.GT.AND P0, PT, R216, R69, PT ;  /* 0x00000045d800720c */ /* 0x000fda0003f04270 */
[----:B------:R-:W-:Y:S05]  /*0600*/  @!P0 RET.REL.NODEC R2 `(_ZN5flash24flash_fwd_splitkv_kernelI23Flash_fwd_kernel_traitsILi192ELi64ELi64ELi4ELb0ELb0EN7cutlass10bfloat16_tE19Flash_kernel_traitsILi192ELi64ELi64ELi4ES3_EELb0ELb1ELb1ELb0ELb0ELb1ELb1ELb1EEEvNS_16Flash_fwd_paramsE) ;  /* 0xfffff9f002008950 */ /* 0x000fea0003c3ffff */
        /* <DEDUP_REMOVED lines=88> */
.L_x_7485:
[----:B-1----:R-:W-:Y:S05]  /*0b90*/  BSYNC B0 ;  /* 0x0000000000007941 */ /* 0x002fea0003800000 */
.L_x_7484:
        /* <DEDUP_REMOVED lines=10> */
.L_x_7487:
[----:B------:R-:W-:Y:S05]  /*0c40*/  BSYNC B0 ;  /* 0x0000000000007941 */ /* 0x000fea0003800000 */
.L_x_7486:
        /* <DEDUP_REMOVED lines=10> */
.L_x_7489:
[----:B------:R-:W-:Y:S05]  /*0cf0*/  BSYNC B0 ;  /* 0x0000000000007941 */ /* 0x000fea0003800000 */
.L_x_7488:
        /* <DEDUP_REMOVED lines=10> */
.L_x_7491:
[----:B------:R-:W-:Y:S05]  /*0da0*/  BSYNC B0 ;  /* 0x0000000000007941 */ /* 0x000fea0003800000 */
.L_x_7490:
        /* <DEDUP_REMOVED lines=10> */
.L_x_7493:
[----:B------:R-:W-:Y:S05]  /*0e50*/  BSYNC B0 ;  /* 0x0000000000007941 */ /* 0x000fea0003800000 */
.L_x_7492:
        /* <DEDUP_REMOVED lines=10> */
.L_x_7495:
[----:B------:R-:W-:Y:S05]  /*0f00*/  BSYNC B0 ;  /* 0x0000000000007941 */ /* 0x000fea0003800000 */
.L_x_7494:
        /* <DEDUP_REMOVED lines=10> */
.L_x_7497:
[----:B------:R-:W-:Y:S05]  /*0fb0*/  BSYNC B0 ;  /* 0x0000000000007941 */ /* 0x000fea0003800000 */
.L_x_7496:
        /* <DEDUP_REMOVED lines=10> */
.L_x_7499:
[----:B------:R-:W-:Y:S05]  /*1060*/  BSYNC B0 ;  /* 0x0000000000007941 */ /* 0x000fea0003800000 */
.L_x_7498:
        /* <DEDUP_REMOVED lines=29> */
[----:B------:R-:W-:Y:S05]  /*1240*/  @P6 RET.REL.NODEC R214 `(_ZN5flash24flash_fwd_splitkv_kernelI23Flash_fwd_kernel_traitsILi192ELi64ELi64ELi4ELb0ELb0EN7cutlass10bfloat16_tE19Flash_kernel_traitsILi192ELi64ELi64ELi4ES3_EELb0ELb1ELb1ELb0ELb0ELb1ELb1ELb1EEEvNS_16Flash_fwd_paramsE) ;  /* 0xffffedb0d6006950 */ /* 0x000fea0003c3ffff */
[----:B-1----:R-:W-:Y:S02]  /*1250*/  MOV R5, 0xff800000 ;  /* 0xff80000000057802 */ /* 0x002fe40000000f00 */
[----:B------:R-:W-:-:S03]  /*1260*/  MOV R215, 0x0 ;  /* 0x0000000000d77802 */ /* 0x000fc60000000f00 */
[----:B------:R1:W-:Y:S01]  /*1270*/  ST.E [R2.64+0xe0], R5 ;  /* 0x0000e00502007985 */ /* 0x0003e2000c101906 */
[----:B------:R-:W-:Y:S05]  /*1280*/  RET.REL.NODEC R214 `(_ZN5flash24flash_fwd_splitkv_kernelI23Flash_fwd_kernel_traitsILi192ELi64ELi64ELi4ELb0ELb0EN7cutlass10bfloat16_tE19Flash_kernel_traitsILi192ELi64ELi64ELi4ES3_EELb0ELb1ELb1ELb0ELb0ELb1ELb1ELb1EEEvNS_16Flash_fwd_paramsE) ;  /* 0xffffed70d6007950 */ /* 0x000fea0003c3ffff */
.L_x_7483:
        /* <DEDUP_REMOVED lines=105> */
.L_x_7501:
        /* <DEDUP_REMOVED lines=80> */
.L_x_7502:
[----:B-1----:R-:W-:Y:S05]  /*1e20*/  BSYNC B0 ;  /* 0x0000000000007941 */ /* 0x002fea0003800000 */
.L_x_7500:
        /* <DEDUP_REMOVED lines=275> */
.L_x_7597:
        /* <DEDUP_REMOVED lines=18> */
.L_x_7505:
[----:B------:R-:W-:Y:S05]  /*3080*/  BSYNC B0 ;  /* 0x0000000000007941 */ /* 0x000fea0003800000 */
.L_x_7504:
        /* <DEDUP_REMOVED lines=18> */
.L_x_7507:
[----:B------:R-:W-:Y:S05]  /*31b0*/  BSYNC B0 ;  /* 0x0000000000007941 */ /* 0x000fea0003800000 */
.L_x_7506:
        /* <DEDUP_REMOVED lines=18> */
.L_x_7509:
[----:B------:R-:W-:Y:S05]  /*32e0*/  BSYNC B0 ;  /* 0x0000000000007941 */ /* 0x000fea0003800000 */
.L_x_7508:
        /* <DEDUP_REMOVED lines=18> */
.L_x_7511:
[----:B------:R-:W-:Y:S05]  /*3410*/  BSYNC B0 ;  /* 0x0000000000007941 */ /* 0x000fea0003800000 */
.L_x_7510:
        /* <DEDUP_REMOVED lines=65> */
.L_x_7518:
[----:B------:R-:W-:Y:S05]  /*3830*/  BSYNC B0 ;  /* 0x0000000000007941 */ /* 0x000fea0003800000 */
.L_x_7517:
        /* <DEDUP_REMOVED lines=50> */
.L_x_7520:
[----:B------:R-:W-:Y:S05]  /*3b60*/  BSYNC B0 ;  /* 0x0000000000007941 */ /* 0x000fea0003800000 */
.L_x_7519:
        /* <DEDUP_REMOVED lines=49> */
.L_x_7516:
[----:B------:R-:W-:Y:S05]  /*3e80*/  BSYNC B1 ;  /* 0x0000000000017941 */ /* 0x000fea0003800000 */
.L_x_7515:
        /* <DEDUP_REMOVED lines=63> */
.L_x_7524:
[----:B------:R-:W-:Y:S05]  /*4280*/  BSYNC B0 ;  /* 0x0000000000007941 */ /* 0x000fea0003800000 */
.L_x_7523:
        /* <DEDUP_REMOVED lines=53> */
.L_x_7526:
[----:B------:R-:W-:Y:S05]  /*45e0*/  BSYNC B0 ;  /* 0x0000000000007941 */ /* 0x000fea0003800000 */
.L_x_7525:
        /* <DEDUP_REMOVED lines=52> */
.L_x_7522:
[----:B------:R-:W-:Y:S05]  /*4930*/  BSYNC B1 ;  /* 0x0000000000017941 */ /* 0x000fea0003800000 */
.L_x_7521:
        /* <DEDUP_REMOVED lines=63> */
.L_x_7530:
[----:B------:R-:W-:Y:S05]  /*4d30*/  BSYNC B0 ;  /* 0x0000000000007941 */ /* 0x000fea0003800000 */
.L_x_7529:
        /* <DEDUP_REMOVED lines=53> */
.L_x_7532:
[----:B------:R-:W-:Y:S05]  /*5090*/  BSYNC B0 ;  /* 0x0000000000007941 */ /* 0x000fea0003800000 */
.L_x_7531:
        /* <DEDUP_REMOVED lines=52> */
.L_x_7528:
[----:B------:R-:W-:Y:S05]  /*53e0*/  BSYNC B1 ;  /* 0x0000000000017941 */ /* 0x000fea0003800000 */
.L_x_7527:
        /* <DEDUP_REMOVED lines=65> */
.L_x_7536:
[----:B------:R-:W-:Y:S05]  /*5800*/  BSYNC B0 ;  /* 0x0000000000007941 */ /* 0x000fea0003800000 */
.L_x_7535:
        /* <DEDUP_REMOVED lines=53> */
.L_x_7538:
[----:B------:R-:W-:Y:S05]  /*5b60*/  BSYNC B0 ;  /* 0x0000000000007941 */ /* 0x000fea0003800000 */
.L_x_7537:
        /* <DEDUP_REMOVED lines=52> */
.L_x_7534:
[----:B------:R-:W-:Y:S05]  /*5eb0*/  BSYNC B1 ;  /* 0x0000000000017941 */ /* 0x000fea0003800000 */
.L_x_7533:
[----:B------:R-:W2:Y:S02]  /*5ec0*/  LD.E R3, [R18.64+0xd0] ;  /* 0x0000d00612037980 */ /* 0x000ea4000c101900 */
[----:B--2---:R-:W-:Y:S05]  /*5ed0*/  IMAD.U32 R3, R3, -0x20, RZ ;  /* 0xffffffe003037824 */ /* 0x004fea00078e00ff */
[C---:B------:R-:W-:Y:S02]  /*5ee0*/  LEA R16, P1, R3.reuse, R16, 0x1 ;  /* 0x0000001003107211 */ /* 0x040fe400078208ff */
[C---:B------:R-:W-:Y:S02]  /*5ef0*/  LEA R58, P0, R3.reuse, R58, 0x1 ;  /* 0x0000003a033a7211 */ /* 0x040fe400078008ff */
[C---:B------:R-:W-:Y:S02]  /*5f00*/  LEA.HI.X.SX32 R17, R3.reuse, R17, 0x1, P1 ;  /* 0x0000001103117211 */ /* 0x040fe400008f0eff */
[----:B------:R-:W-:Y:S01]  /*5f10*/  LEA.HI.X.SX32 R59, R3, R59, 0x1, P0 ;  /* 0x0000003b033b7211 */ /* 0x000fe200000f0eff */
[----:B------:R-:W-:-:S05]  /*5f20*/  BRA `(.L_x_7539) ;  /* 0x00004ec000007947 */ /* 0x000fca0003800000 */
.L_x_7514:
        /* <DEDUP_REMOVED lines=89> */
.L_x_7545:
[----:B------:R-:W-:Y:S05]  /*64c0*/  BSYNC B0 ;  /* 0x0000000000007941 */ /* 0x000fea0003800000 */
.L_x_7544:
[----:B-----5:R2:W-:Y:S02]  /*64d0*/  ST.E.128 [R126.64], R48 ;  /* 0x000000307e007985 */ /* 0x0205e4000c101d06 */
.L_x_7543:
[----:B------:R-:W-:Y:S05]  /*64e0*/  BSYNC B1 ;  /* 0x0000000000017941 */ /* 0x000fea0003800000 */
.L_x_7542:
        /* <DEDUP_REMOVED lines=87> */
.L_x_7549:
[----:B------:R-:W-:Y:S05]  /*6a60*/  BSYNC B0 ;  /* 0x0000000000007941 */ /* 0x000fea0003800000 */
.L_x_7548:
[----:B-----5:R3:W-:Y:S02]  /*6a70*/  ST.E.128 [R126.64+0x80], R48 ;  /* 0x000080307e007985 */ /* 0x0207e4000c101d06 */
.L_x_7547:
[----:B------:R-:W-:Y:S05]  /*6a80*/  BSYNC B1 ;  /* 0x0000000000017941 */ /* 0x000fea0003800000 */
.L_x_7546:
        /* <DEDUP_REMOVED lines=86> */
.L_x_7551:
[----:B------:R-:W-:Y:S05]  /*6ff0*/  BSYNC B0 ;  /* 0x0000000000007941 */ /* 0x000fea0003800000 */
.L_x_7550:
[----:B-----5:R3:W-:Y:S02]  /*7000*/  ST.E.128 [R126.64+0x100], R48 ;  /* 0x000100307e007985 */ /* 0x0207e4000c101d06 */
.L_x_7541:
[----:B------:R-:W-:Y:S05]  /*7010*/  BSYNC B2 ;  /* 0x0000000000027941 */ /* 0x000fea0003800000 */
.L_x_7540:
        /* <DEDUP_REMOVED lines=97> */
.L_x_7557:
[----:B------:R-:W-:Y:S05]  /*7630*/  BSYNC B0 ;  /* 0x0000000000007941 */ /* 0x000fea0003800000 */
.L_x_7556:
[C---:B------:R-:W-:Y:S04]  /*7640*/  LEA R2, P0, R208.reuse, R126, 0x1 ;  /* 0x0000007ed0027211 */ /* 0x040fe800078008ff */
[----:B------:R-:W-:Y:S05]  /*7650*/  LEA.HI.X R3, R208, R127, R209, 0x1, P0 ;  /* 0x0000007fd0037211 */ /* 0x000fea00000f0cd1 */
[----:B-----5:R3:W-:Y:S04]  /*7660*/  ST.E.128 [R2.64], R48 ;  /* 0x0000003002007985 */ /* 0x0207e8000c101d06 */
.L_x_7555:
[----:B------:R-:W-:Y:S05]  /*7670*/  BSYNC B1 ;  /* 0x0000000000017941 */ /* 0x000fea0003800000 */
.L_x_7554:
        /* <DEDUP_REMOVED lines=92> */
.L_x_7561:
[----:B------:R-:W-:Y:S05]  /*7c40*/  BSYNC B0 ;  /* 0x0000000000007941 */ /* 0x000fea0003800000 */
.L_x_7560:
[C---:B------:R-:W-:Y:S04]  /*7c50*/  LEA R2, P0, R93.reuse, R126, 0x1 ;  /* 0x0000007e5d027211 */ /* 0x040fe800078008ff */
[----:B------:R-:W-:Y:S05]  /*7c60*/  LEA.HI.X R3, R93, R127, R92, 0x1, P0 ;  /* 0x0000007f5d037211 */ /* 0x000fea00000f0c5c */
[----:B-----5:R3:W-:Y:S04]  /*7c70*/  ST.E.128 [R2.64], R48 ;  /* 0x0000003002007985 */ /* 0x0207e8000c101d06 */
.L_x_7559:
[----:B------:R-:W-:Y:S05]  /*7c80*/  BSYNC B1 ;  /* 0x0000000000017941 */ /* 0x000fea0003800000 */
.L_x_7558:
        /* <DEDUP_REMOVED lines=91> */
.L_x_7563:
[----:B------:R-:W-:Y:S05]  /*8240*/  BSYNC B0 ;  /* 0x0000000000007941 */ /* 0x000fea0003800000 */
.L_x_7562:
[C---:B------:R-:W-:Y:S04]  /*8250*/  LEA R2, P0, R89.reuse, R126, 0x1 ;  /* 0x0000007e59027211 */ /* 0x040fe800078008ff */
[----:B------:R-:W-:Y:S05]  /*8260*/  LEA.HI.X R3, R89, R127, R88, 0x1, P0 ;  /* 0x0000007f59037211 */ /* 0x000fea00000f0c58 */
[----:B-----5:R3:W-:Y:S04]  /*8270*/  ST.E.128 [R2.64], R48 ;  /* 0x0000003002007985 */ /* 0x0207e8000c101d06 */
.L_x_7553:
[----:B------:R-:W-:Y:S05]  /*8280*/  BSYNC B2 ;  /* 0x0000000000027941 */ /* 0x000fea0003800000 */
.L_x_7552:
        /* <DEDUP_REMOVED lines=97> */
.L_x_7569:
[----:B------:R-:W-:Y:S05]  /*88a0*/  BSYNC B0 ;  /* 0x0000000000007941 */ /* 0x000fea0003800000 */
.L_x_7568:
[C---:B------:R-:W-:Y:S04]  /*88b0*/  LEA R2, P0, R94.reuse, R126, 0x1 ;  /* 0x0000007e5e027211 */ /* 0x040fe800078008ff */
[----:B------:R-:W-:Y:S05]  /*88c0*/  LEA.HI.X R3, R94, R127, R95, 0x1, P0 ;  /* 0x0000007f5e037211 */ /* 0x000fea00000f0c5f */
[----:B-----5:R3:W-:Y:S04]  /*88d0*/  ST.E.128 [R2.64], R48 ;  /* 0x0000003002007985 */ /* 0x0207e8000c101d06 */
.L_x_7567:
[----:B------:R-:W-:Y:S05]  /*88e0*/  BSYNC B1 ;  /* 0x0000000000017941 */ /* 0x000fea0003800000 */
.L_x_7566:
        /* <DEDUP_REMOVED lines=92> */
.L_x_7573:
[----:B------:R-:W-:Y:S05]  /*8eb0*/  BSYNC B0 ;  /* 0x0000000000007941 */ /* 0x000fea0003800000 */
.L_x_7572:
[C---:B------:R-:W-:Y:S04]  /*8ec0*/  LEA R2, P0, R91.reuse, R126, 0x1 ;  /* 0x0000007e5b027211 */ /* 0x040fe800078008ff */
[----:B------:R-:W-:Y:S05]  /*8ed0*/  LEA.HI.X R3, R91, R127, R90, 0x1, P0 ;  /* 0x0000007f5b037211 */ /* 0x000fea00000f0c5a */
[----:B-----5:R3:W-:Y:S04]  /*8ee0*/  ST.E.128 [R2.64], R48 ;  /* 0x0000003002007985 */ /* 0x0207e8000c101d06 */
.L_x_7571:
[----:B------:R-:W-:Y:S05]  /*8ef0*/  BSYNC B1 ;  /* 0x0000000000017941 */ /* 0x000fea0003800000 */
.L_x_7570:
        /* <DEDUP_REMOVED lines=91> */
.L_x_7575:
[----:B------:R-:W-:Y:S05]  /*94b0*/  BSYNC B0 ;  /* 0x0000000000007941 */ /* 0x000fea0003800000 */
.L_x_7574:
[C---:B------:R-:W-:Y:S04]  /*94c0*/  LEA R2, P0, R87.reuse, R126, 0x1 ;  /* 0x0000007e57027211 */ /* 0x040fe800078008ff */
[----:B------:R-:W-:Y:S05]  /*94d0*/  LEA.HI.X R3, R87, R127, R86, 0x1, P0 ;  /* 0x0000007f57037211 */ /* 0x000fea00000f0c56 */
[----:B-----5:R3:W-:Y:S04]  /*94e0*/  ST.E.128 [R2.64], R48 ;  /* 0x0000003002007985 */ /* 0x0207e8000c101d06 */
.L_x_7565:
[----:B------:R-:W-:Y:S05]  /*94f0*/  BSYNC B2 ;  /* 0x0000000000027941 */ /* 0x000fea0003800000 */
.L_x_7564:
        /* <DEDUP_REMOVED lines=98> */
.L_x_7581:
[----:B------:R-:W-:Y:S05]  /*9b20*/  BSYNC B0 ;  /* 0x0000000000007941 */ /* 0x000fea0003800000 */
.L_x_7580:
[----:B------:R-:W-:Y:S02]  /*9b30*/  IMAD R0, R65, 0x60, RZ ;  /* 0x0000006041007824 */ /* 0x000fe400078e02ff */
[----:B------:R-:W-:Y:S05]  /*9b40*/  IMAD.WIDE.U32 R2, R64, 0x60, R126 ;  /* 0x0000006040027825 */ /* 0x000fea00078e007e */
[----:B------:R-:W-:Y:S05]  /*9b50*/  IADD3 R3, R3, R0, RZ ;  /* 0x0000000003037210 */ /* 0x000fea0007ffe0ff */
[----:B-----5:R3:W-:Y:S02]  /*9b60*/  ST.E.128 [R2.64], R48 ;  /* 0x0000003002007985 */ /* 0x0207e4000c101d06 */
.L_x_7579:
[----:B------:R-:W-:Y:S05]  /*9b70*/  BSYNC B1 ;  /* 0x0000000000017941 */ /* 0x000fea0003800000 */
.L_x_7578:
        /* <DEDUP_REMOVED lines=92> */
.L_x_7585:
[----:B------:R-:W-:Y:S05]  /*a140*/  BSYNC B0 ;  /* 0x0000000000007941 */ /* 0x000fea0003800000 */
.L_x_7584:
[C---:B------:R-:W-:Y:S04]  /*a150*/  LEA R2, P0, R85.reuse, R126, 0x1 ;  /* 0x0000007e55027211 */ /* 0x040fe800078008ff */
[----:B------:R-:W-:Y:S05]  /*a160*/  LEA.HI.X R3, R85, R127, R84, 0x1, P0 ;  /* 0x0000007f55037211 */ /* 0x000fea00000f0c54 */
[----:B-----5:R3:W-:Y:S04]  /*a170*/  ST.E.128 [R2.64], R48 ;  /* 0x0000003002007985 */ /* 0x0207e8000c101d06 */
.L_x_7583:
[----:B------:R-:W-:Y:S05]  /*a180*/  BSYNC B1 ;  /* 0x0000000000017941 */ /* 0x000fea0003800000 */
.L_x_7582:
        /* <DEDUP_REMOVED lines=91> */
.L_x_7587:
[----:B------:R-:W-:Y:S05]  /*a740*/  BSYNC B0 ;  /* 0x0000000000007941 */ /* 0x000fea0003800000 */
.L_x_7586:
[C---:B------:R-:W-:Y:S04]  /*a750*/  LEA R2, P0, R83.reuse, R126, 0x1 ;  /* 0x0000007e53027211 */ /* 0x040fe800078008ff */
[----:B------:R-:W-:Y:S05]  /*a760*/  LEA.HI.X R3, R83, R127, R82, 0x1, P0 ;  /* 0x0000007f53037211 */ /* 0x000fea00000f0c52 */
[----:B-----5:R3:W-:Y:S04]  /*a770*/  ST.E.128 [R2.64], R48 ;  /* 0x0000003002007985 */ /* 0x0207e8000c101d06 */
.L_x_7577:
[----:B------:R-:W-:Y:S05]  /*a780*/  BSYNC B2 ;  /* 0x0000000000027941 */ /* 0x000fea0003800000 */
.L_x_7576:
[----:B---3--:R-:W3:Y:S02]  /*a790*/  LD.E R3, [R18.64+0xd0] ;  /* 0x0000d00612037980 */ /* 0x008ee4000c101900 */
[----:B---3--:R-:W-:Y:S05]  /*a7a0*/  IMAD.U32 R3, R3, -0x20, RZ ;  /* 0xffffffe003037824 */ /* 0x008fea00078e00ff */
[C---:B------:R-:W-:Y:S02]  /*a7b0*/  LEA R124, P1, R3.reuse, R124, 0x1 ;  /* 0x0000007c037c7211 */ /* 0x040fe400078208ff */
[C---:B------:R-:W-:Y:S02]  /*a7c0*/  LEA R122, P0, R3.reuse, R122, 0x1 ;  /* 0x0000007a037a7211 */ /* 0x040fe400078008ff */
[C---:B------:R-:W-:Y:S02]  /*a7d0*/  LEA.HI.X.SX32 R125, R3.reuse, R125, 0x1, P1 ;  /* 0x0000007d037d7211 */ /* 0x040fe400008f0eff */
[----:B------:R-:W-:Y:S01]  /*a7e0*/  LEA.HI.X.SX32 R123, R3, R123, 0x1, P0 ;  /* 0x0000007b037b7211 */ /* 0x000fe200000f0eff */
[----:B------:R-:W-:-:S05]  /*a7f0*/  BRA `(.L_x_7539) ;  /* 0x000005f000007947 */ /* 0x000fca0003800000 */
.L_x_7513:
        /* <DEDUP_REMOVED lines=11> */
.L_x_7589:
[----:B------:R-:W-:Y:S05]  /*a8b0*/  BSYNC B0 ;  /* 0x0000000000007941 */ /* 0x000fea0003800000 */
.L_x_7588:
        /* <DEDUP_REMOVED lines=27> */
.L_x_7591:
[----:B------:R-:W-:Y:S05]  /*aa70*/  BSYNC B0 ;  /* 0x0000000000007941 */ /* 0x000fea0003800000 */
.L_x_7590:
        /* <DEDUP_REMOVED lines=27> */
.L_x_7593:
[----:B------:R-:W-:Y:S05]  /*ac30*/  BSYNC B0 ;  /* 0x0000000000007941 */ /* 0x000fea0003800000 */
.L_x_7592:
        /* <DEDUP_REMOVED lines=27> */
.L_x_7539:
[----:B------:R-:W-:Y:S05]  /*adf0*/  BSYNC B3 ;  /* 0x0000000000037941 */ /* 0x000fea0003800000 */
.L_x_7512:
        /* <DEDUP_REMOVED lines=89> */
.L_x_7595:
        /* <DEDUP_REMOVED lines=8> */
.L_x_7596:
[----:B------:R-:W-:Y:S05]  /*b410*/  BSYNC B0 ;  /* 0x0000000000007941 */ /* 0x000fea0003800000 */
.L_x_7594:
[----:B------:R-:W-:Y:S04]  /*b420*/  IADD3 R9, R9, -0x1, RZ ;  /* 0xffffffff09097810 */ /* 0x000fe80007ffe0ff */
[----:B------:R-:W-:Y:S11]  /*b430*/  ISETP.GT.AND P0, PT, R9, R96, PT ;  /* 0x000000600900720c */ /* 0x000ff60003f04270 */
[----:B------:R-:W-:Y:S02]  /*b440*/  @!UPT UIADD3 URZ, URZ, URZ, URZ ;  /* 0x0000003f3f3ff290 */ /* 0x000fe4000fffe03f */
[----:B------:R-:W-:-:S05]  /*b450*/  @P0 BRA `(.L_x_7597) ;  /* 0xffff7b0000000947 */ /* 0x000fca000383ffff */
.L_x_7503:
        /* <DEDUP_REMOVED lines=108> */
.L_x_7606:
[----:B------:R-:W-:Y:S05]  /*bb20*/  BSYNC B0 ;  /* 0x0000000000007941 */ /* 0x000fea0003800000 */
.L_x_7605:
[----:B-----5:R3:W-:Y:S02]  /*bb30*/  STS.128 [R217], R20 ;  /* 0x00000014d9007388 */ /* 0x0207e40000000c00 */
.L_x_7604:
[----:B------:R-:W-:Y:S05]  /*bb40*/  BSYNC B1 ;  /* 0x0000000000017941 */ /* 0x000fea0003800000 */
.L_x_7603:
        /* <DEDUP_REMOVED lines=47> */
.L_x_7610:
[----:B------:R-:W-:Y:S05]  /*be40*/  BSYNC B0 ;  /* 0x0000000000007941 */ /* 0x000fea0003800000 */
.L_x_7609:
[----:B-----5:R1:W-:Y:S02]  /*be50*/  STS.128 [R217+0x2000], R20 ;  /* 0x00200014d9007388 */ /* 0x0203e40000000c00 */
.L_x_7608:
[----:B------:R-:W-:Y:S05]  /*be60*/  BSYNC B1 ;  /* 0x0000000000017941 */ /* 0x000fea0003800000 */
.L_x_7607:
        /* <DEDUP_REMOVED lines=46> */
.L_x_7612:
[----:B------:R-:W-:Y:S05]  /*c150*/  BSYNC B0 ;  /* 0x0000000000007941 */ /* 0x000fea0003800000 */
.L_x_7611:
[----:B-----5:R3:W-:Y:S02]  /*c160*/  STS.128 [R217+0x4000], R20 ;  /* 0x00400014d9007388 */ /* 0x0207e40000000c00 */
.L_x_7602:
[----:B------:R-:W-:Y:S05]  /*c170*/  BSYNC B2 ;  /* 0x0000000000027941 */ /* 0x000fea0003800000 */
.L_x_7601:
        /* <DEDUP_REMOVED lines=61> */
.L_x_7618:
[----:B------:R-:W-:Y:S05]  /*c550*/  BSYNC B0 ;  /* 0x0000000000007941 */ /* 0x000fea0003800000 */
.L_x_7617:
[----:B-----5:R3:W-:Y:S02]  /*c560*/  STS.128 [R217+0x800], R20 ;  /* 0x00080014d9007388 */ /* 0x0207e40000000c00 */
.L_x_7616:
[----:B------:R-:W-:Y:S05]  /*c570*/  BSYNC B1 ;  /* 0x0000000000017941 */ /* 0x000fea0003800000 */
.L_x_7615:
        /* <DEDUP_REMOVED lines=48> */
.L_x_7622:
[----:B------:R-:W-:Y:S05]  /*c880*/  BSYNC B0 ;  /* 0x0000000000007941 */ /* 0x000fea0003800000 */
.L_x_7621:
[----:B-----5:R3:W-:Y:S02]  /*c890*/  STS.128 [R217+0x2800], R20 ;  /* 0x00280014d9007388 */ /* 0x0207e40000000c00 */
.L_x_7620:
[----:B------:R-:W-:Y:S05]  /*c8a0*/  BSYNC B1 ;  /* 0x0000000000017941 */ /* 0x000fea0003800000 */
.L_x_7619:
        /* <DEDUP_REMOVED lines=45> */
.L_x_7624:
[----:B------:R-:W-:Y:S05]  /*cb80*/  BSYNC B0 ;  /* 0x0000000000007941 */ /* 0x000fea0003800000 */
.L_x_7623:
[----:B-----5:R1:W-:Y:S02]  /*cb90*/  STS.128 [R217+0x4800], R44 ;  /* 0x0048002cd9007388 */ /* 0x0203e40000000c00 */
.L_x_7614:
[----:B------:R-:W-:Y:S05]  /*cba0*/  BSYNC B2 ;  /* 0x0000000000027941 */ /* 0x000fea0003800000 */
.L_x_7613:
        /* <DEDUP_REMOVED lines=61> */
.L_x_7630:
[----:B------:R-:W-:Y:S05]  /*cf80*/  BSYNC B0 ;  /* 0x0000000000007941 */ /* 0x000fea0003800000 */
.L_x_7629:
[----:B-----5:R1:W-:Y:S02]  /*cf90*/  STS.128 [R217+0x1000], R20 ;  /* 0x00100014d9007388 */ /* 0x0203e40000000c00 */
.L_x_7628:
[----:B------:R-:W-:Y:S05]  /*cfa0*/  BSYNC B1 ;  /* 0x0000000000017941 */ /* 0x000fea0003800000 */
.L_x_7627:
        /* <DEDUP_REMOVED lines=47> */
.L_x_7634:
[----:B------:R-:W-:Y:S05]  /*d2a0*/  BSYNC B0 ;  /* 0x0000000000007941 */ /* 0x000fea0003800000 */
.L_x_7633:
[----:B-----5:R3:W-:Y:S02]  /*d2b0*/  STS.128 [R217+0x3000], R20 ;  /* 0x00300014d9007388 */ /* 0x0207e40000000c00 */
.L_x_7632:
[----:B------:R-:W-:Y:S05]  /*d2c0*/  BSYNC B1 ;  /* 0x0000000000017941 */ /* 0x000fea0003800000 */
.L_x_7631:
        /* <DEDUP_REMOVED lines=46> */
.L_x_7636:
[----:B------:R-:W-:Y:S05]  /*d5b0*/  BSYNC B0 ;  /* 0x0000000000007941 */ /* 0x000fea0003800000 */
.L_x_7635:
[----:B-----5:R3:W-:Y:S02]  /*d5c0*/  STS.128 [R217+0x5000], R20 ;  /* 0x00500014d9007388 */ /* 0x0207e40000000c00 */
.L_x_7626:
[----:B------:R-:W-:Y:S05]  /*d5d0*/  BSYNC B2 ;  /* 0x0000000000027941 */ /* 0x000fea0003800000 */
.L_x_7625:
        /* <DEDUP_REMOVED lines=59> */
.L_x_7641:
[----:B------:R-:W-:Y:S05]  /*d990*/  BSYNC B0 ;  /* 0x0000000000007941 */ /* 0x000fea0003800000 */
.L_x_7640:
[----:B-----5:R3:W-:Y:S02]  /*d9a0*/  STS.128 [R217+0x1800], R20 ;  /* 0x00180014d9007388 */ /* 0x0207e40000000c00 */
.L_x_7639:
[----:B------:R-:W-:Y:S05]  /*d9b0*/  BSYNC B1 ;  /* 0x0000000000017941 */ /* 0x000fea0003800000 */
.L_x_7638:
        /* <DEDUP_REMOVED lines=47> */
.L_x_7645:
[----:B------:R-:W-:Y:S05]  /*dcb0*/  BSYNC B0 ;  /* 0x0000000000007941 */ /* 0x000fea0003800000 */
.L_x_7644:
[----:B-----5:R3:W-:Y:S02]  /*dcc0*/  STS.128 [R217+0x3800], R20 ;  /* 0x00380014d9007388 */ /* 0x0207e40000000c00 */
.L_x_7643:
[----:B------:R-:W-:Y:S05]  /*dcd0*/  BSYNC B1 ;  /* 0x0000000000017941 */ /* 0x000fea0003800000 */
.L_x_7642:
        /* <DEDUP_REMOVED lines=45> */
.L_x_7647:
[----:B------:R-:W-:Y:S05]  /*dfb0*/  BSYNC B0 ;  /* 0x0000000000007941 */ /* 0x000fea0003800000 */
.L_x_7646:
[----:B-----5:R1:W-:Y:S01]  /*dfc0*/  STS.128 [R217+0x5800], R40 ;  /* 0x00580028d9007388 */ /* 0x0203e20000000c00 */
[----:B------:R-:W-:Y:S05]  /*dfd0*/  BRA `(.L_x_7637) ;  /* 0x00004dc000007947 */ /* 0x000fea0003800000 */
.L_x_7600:
        /* <DEDUP_REMOVED lines=89> */
.L_x_7653:
[----:B------:R-:W-:Y:S05]  /*e570*/  BSYNC B0 ;  /* 0x0000000000007941 */ /* 0x000fea0003800000 */
.L_x_7652:
[----:B-----5:R3:W-:Y:S02]  /*e580*/  STS.128 [R217], R32 ;  /* 0x00000020d9007388 */ /* 0x0207e40000000c00 */
.L_x_7651:
[----:B------:R-:W-:Y:S05]  /*e590*/  BSYNC B1 ;  /* 0x0000000000017941 */ /* 0x000fea0003800000 */
.L_x_7650:
        /* <DEDUP_REMOVED lines=87> */
.L_x_7657:
[----:B------:R-:W-:Y:S05]  /*eb10*/  BSYNC B0 ;  /* 0x0000000000007941 */ /* 0x000fea0003800000 */
.L_x_7656:
[----:B-----5:R1:W-:Y:S02]  /*eb20*/  STS.128 [R217+0x2000], R32 ;  /* 0x00200020d9007388 */ /* 0x0203e40000000c00 */
.L_x_7655:
[----:B------:R-:W-:Y:S05]  /*eb30*/  BSYNC B1 ;  /* 0x0000000000017941 */ /* 0x000fea0003800000 */
.L_x_7654:
        /* <DEDUP_REMOVED lines=86> */
.L_x_7659:
[----:B------:R-:W-:Y:S05]  /*f0a0*/  BSYNC B0 ;  /* 0x0000000000007941 */ /* 0x000fea0003800000 */
.L_x_7658:
[----:B-----5:R3:W-:Y:S02]  /*f0b0*/  STS.128 [R217+0x4000], R32 ;  /* 0x00400020d9007388 */ /* 0x0207e40000000c00 */
.L_x_7649:
[----:B------:R-:W-:Y:S05]  /*f0c0*/  BSYNC B2 ;  /* 0x0000000000027941 */ /* 0x000fea0003800000 */
.L_x_7648:
        /* <DEDUP_REMOVED lines=94> */
.L_x_7665:
[----:B------:R-:W-:Y:S05]  /*f6b0*/  BSYNC B0 ;  /* 0x0000000000007941 */ /* 0x000fea0003800000 */
.L_x_7664:
[----:B-----5:R3:W-:Y:S02]  /*f6c0*/  STS.128 [R217+0x800], R32 ;  /* 0x00080020d9007388 */ /* 0x0207e40000000c00 */
.L_x_7663:
[----:B------:R-:W-:Y:S05]  /*f6d0*/  BSYNC B1 ;  /* 0x0000000000017941 */ /* 0x000fea0003800000 */
.L_x_7662:
        /* <DEDUP_REMOVED lines=90> */
.L_x_7669:
[----:B------:R-:W-:Y:S05]  /*fc80*/  BSYNC B0 ;  /* 0x0000000000007941 */ /* 0x000fea0003800000 */
.L_x_7668:
[----:B-----5:R3:W-:Y:S02]  /*fc90*/  STS.128 [R217+0x2800], R32 ;  /* 0x00280020d9007388 */ /* 0x0207e40000000c00 */
.L_x_7667:
[----:B------:R-:W-:Y:S05]  /*fca0*/  BSYNC B1 ;  /* 0x0000000000017941 */ /* 0x000fea0003800000 */
.L_x_7666:
        /* <DEDUP_REMOVED lines=90> */
.L_x_7671:
[----:B------:R-:W-:Y:S05]  /*10250*/  BSYNC B0 ;  /* 0x0000000000007941 */ /* 0x000fea0003800000 */
.L_x_7670:
[----:B-----5:R1:W-:Y:S02]  /*10260*/  STS.128 [R217+0x4800], R20 ;  /* 0x00480014d9007388 */ /* 0x0203e40000000c00 */
.L_x_7661:
[----:B------:R-:W-:Y:S05]  /*10270*/  BSYNC B2 ;  /* 0x0000000000027941 */ /* 0x000fea0003800000 */
.L_x_7660:
        /* <DEDUP_REMOVED lines=95> */
.L_x_7677:
[----:B------:R-:W-:Y:S05]  /*10870*/  BSYNC B0 ;  /* 0x0000000000007941 */ /* 0x000fea0003800000 */
.L_x_7676:
[----:B-----5:R3:W-:Y:S02]  /*10880*/  STS.128 [R217+0x1000], R32 ;  /* 0x00100020d9007388 */ /* 0x0207e40000000c00 */
.L_x_7675:
[----:B------:R-:W-:Y:S05]  /*10890*/  BSYNC B1 ;  /* 0x0000000000017941 */ /* 0x000fea0003800000 */
.L_x_7674:
        /* <DEDUP_REMOVED lines=90> */
.L_x_7681:
[----:B------:R-:W-:Y:S05]  /*10e40*/  BSYNC B0 ;  /* 0x0000000000007941 */ /* 0x000fea0003800000 */
.L_x_7680:
[----:B-----5:R3:W-:Y:S02]  /*10e50*/  STS.128 [R217+0x3000], R32 ;  /* 0x00300020d9007388 */ /* 0x0207e40000000c00 */
.L_x_7679:
[----:B------:R-:W-:Y:S05]  /*10e60*/  BSYNC B1 ;  /* 0x0000000000017941 */ /* 0x000fea0003800000 */
.L_x_7678:
        /* <DEDUP_REMOVED lines=89> */
.L_x_7683:
[----:B------:R-:W-:Y:S05]  /*11400*/  BSYNC B0 ;  /* 0x0000000000007941 */ /* 0x000fea0003800000 */
.L_x_7682:
[----:B-----5:R3:W-:Y:S02]  /*11410*/  STS.128 [R217+0x5000], R32 ;  /* 0x00500020d9007388 */ /* 0x0207e40000000c00 */
.L_x_7673:
[----:B------:R-:W-:Y:S05]  /*11420*/  BSYNC B2 ;  /* 0x0000000000027941 */ /* 0x000fea0003800000 */
.L_x_7672:
        /* <DEDUP_REMOVED lines=94> */
.L_x_7687:
[----:B------:R-:W-:Y:S05]  /*11a10*/  BSYNC B0 ;  /* 0x0000000000007941 */ /* 0x000fea0003800000 */
.L_x_7686:
[----:B-----5:R1:W-:Y:S02]  /*11a20*/  STS.128 [R217+0x1800], R20 ;  /* 0x00180014d9007388 */ /* 0x0203e40000000c00 */
.L_x_7685:
[----:B------:R-:W-:Y:S05]  /*11a30*/  BSYNC B1 ;  /* 0x0000000000017941 */ /* 0x000fea0003800000 */
.L_x_7684:
        /* <DEDUP_REMOVED lines=92> */
.L_x_7691:
[----:B------:R-:W-:Y:S05]  /*12000*/  BSYNC B0 ;  /* 0x0000000000007941 */ /* 0x000fea0003800000 */
.L_x_7690:
[----:B-----5:R1:W-:Y:S02]  /*12010*/  STS.128 [R217+0x3800], R20 ;  /* 0x00380014d9007388 */ /* 0x0203e40000000c00 */
.L_x_7689:
[----:B------:R-:W-:Y:S05]  /*12020*/  BSYNC B1 ;  /* 0x0000000000017941 */ /* 0x000fea0003800000 */
.L_x_7688:
        /* <DEDUP_REMOVED lines=92> */
.L_x_7693:
[----:B------:R-:W-:Y:S05]  /*125f0*/  BSYNC B0 ;  /* 0x0000000000007941 */ /* 0x000fea0003800000 */
.L_x_7692:
[----:B-----5:R1:W-:Y:S01]  /*12600*/  STS.128 [R217+0x5800], R20 ;  /* 0x00580014d9007388 */ /* 0x0203e20000000c00 */
[----:B------:R-:W-:Y:S05]  /*12610*/  BRA `(.L_x_7637) ;  /* 0x0000078000007947 */ /* 0x000fea0003800000 */
.L_x_7599:
        /* <DEDUP_REMOVED lines=29> */
.L_x_7695:
[----:B------:R-:W-:Y:S05]  /*127f0*/  BSYNC B0 ;  /* 0x0000000000007941 */ /* 0x000fea0003800000 */
.L_x_7694:
        /* <DEDUP_REMOVED lines=29> */
.L_x_7697:
[----:B------:R-:W-:Y:S05]  /*129d0*/  BSYNC B0 ;  /* 0x0000000000007941 */ /* 0x000fea0003800000 */
.L_x_7696:
        /* <DEDUP_REMOVED lines=29> */
.L_x_7699:
[----:B------:R-:W-:Y:S05]  /*12bb0*/  BSYNC B0 ;  /* 0x0000000000007941 */ /* 0x000fea0003800000 */
.L_x_7698:
        /* <DEDUP_REMOVED lines=30> */
.L_x_7637:
[----:B------:R-:W-:Y:S05]  /*12da0*/  BSYNC B3 ;  /* 0x0000000000037941 */ /* 0x000fea0003800000 */
.L_x_7598:
        /* <DEDUP_REMOVED lines=32> */
.L_x_7702:
[----:B------:R2:W-:Y:S02]  /*12fb0*/  STS.128 [R217+0xa000], RZ ;  /* 0x00a000ffd9007388 */ /* 0x0005e40000000c00 */
.L_x_7701:
[----:B------:R-:W-:Y:S05]  /*12fc0*/  BSYNC B0 ;  /* 0x0000000000007941 */ /* 0x000fea0003800000 */
.L_x_7700:
        /* <DEDUP_REMOVED lines=31> */
.L_x_7705:
[----:B------:R1:W-:Y:S02]  /*131c0*/  STS.128 [R217+0xa800], RZ ;  /* 0x00a800ffd9007388 */ /* 0x0003e40000000c00 */
.L_x_7704:
[----:B------:R-:W-:Y:S05]  /*131d0*/  BSYNC B0 ;  /* 0x0000000000007941 */ /* 0x000fea0003800000 */
.L_x_7703:
        /* <DEDUP_REMOVED lines=33> */
.L_x_7708:
[----:B------:R1:W-:Y:S02]  /*133f0*/  STS.128 [R217+0xb000], RZ ;  /* 0x00b000ffd9007388 */ /* 0x0003e40000000c00 */
.L_x_7707:
[----:B------:R-:W-:Y:S05]  /*13400*/  BSYNC B0 ;  /* 0x0000000000007941 */ /* 0x000fea0003800000 */
.L_x_7706:
        /* <DEDUP_REMOVED lines=35> */
.L_x_7710:
[----:B------:R-:W-:Y:S05]  /*13640*/  BSYNC B0 ;  /* 0x0000000000007941 */ /* 0x000fea0003800000 */
.L_x_7709:
        /* <DEDUP_REMOVED lines=50> */
.L_x_7713:
[----:B------:R2:W-:Y:S02]  /*13970*/  STS.128 [R217+0x10000], RZ ;  /* 0x010000ffd9007388 */ /* 0x0005e40000000c00 */
.L_x_7712:
[----:B-1----:R-:W-:Y:S05]  /*13980*/  BSYNC B0 ;  /* 0x0000000000007941 */ /* 0x002fea0003800000 */
.L_x_7711:
        /* <DEDUP_REMOVED lines=32> */
.L_x_7716:
[----:B------:R4:W-:Y:S02]  /*13b90*/  STS.128 [R217+0x10800], RZ ;  /* 0x010800ffd9007388 */ /* 0x0009e40000000c00 */
.L_x_7715:
[----:B------:R-:W-:Y:S05]  /*13ba0*/  BSYNC B0 ;  /* 0x0000000000007941 */ /* 0x000fea0003800000 */
.L_x_7714:
        /* <DEDUP_REMOVED lines=34> */
.L_x_7719:
[----:B------:R1:W-:Y:S02]  /*13dd0*/  STS.128 [R217+0x11000], RZ ;  /* 0x011000ffd9007388 */ /* 0x0003e40000000c00 */
.L_x_7718:
[----:B------:R-:W-:Y:S05]  /*13de0*/  BSYNC B0 ;  /* 0x0000000000007941 */ /* 0x000fea0003800000 */
.L_x_7717:
        /* <DEDUP_REMOVED lines=35> */
.L_x_7722:
[----:B------:R1:W-:Y:S02]  /*14020*/  STS.128 [R217+0x11800], RZ ;  /* 0x011800ffd9007388 */ /* 0x0003e40000000c00 */
.L_x_7721:
[----:B------:R-:W-:Y:S05]  /*14030*/  BSYNC B0 ;  /* 0x0000000000007941 */ /* 0x000fea0003800000 */
.L_x_7720:
        /* <DEDUP_REMOVED lines=164> */
[----:B------:R-:W-:Y:S01]  /*14a80*/  HMMA.16816.F32.BF16 R72, R60, R88, R72 ;  /* 0x000000583c48723c */ /* 0x000fe20000041848 */
[----:B------:R-:W-:-:S07]  /*14a90*/  FMUL.FTZ R70, R13, R52 ;  /* 0x000000340d467220 */ /* 0x000fce0000410000 */
[----:B------:R-:W-:Y:S01]  /*14aa0*/  HMMA.16816.F32.BF16 R84, R60, R90, R84 ;  /* 0x0000005a3c54723c */ /* 0x000fe20000041854 */
[----:B------:R-:W-:-:S07]  /*14ab0*/  FMUL.FTZ R80, R15, R52 ;  /* 0x000000340f507220 */ /* 0x000fce0000410000 */
[----:B--2---:R-:W-:Y:S01]  /*14ac0*/  HMMA.16816.F32.BF16 R32, R8, R64, R32 ;  /* 0x000000400820723c */ /* 0x004fe20000041820 */
[----:B------:R2:W3:Y:S07]  /*14ad0*/  MUFU.TANH R64, R12 ;  /* 0x0000000c00407308 */ /* 0x0004ee0000002400 */
[----:B------:R-:W-:Y:S07]  /*14ae0*/  HMMA.16816.F32.BF16 R76, R40, R26, R76 ;  /* 0x0000001a284c723c */ /* 0x000fee000004184c */
[----:B------:R-:W-:-:S02]  /*14af0*/  FMUL.FTZ R26, R14, R52 ;  /* 0x000000340e1a7220 */ /* 0x000fc40000410000 */
[----:B--2---:R-:W2:Y:S01]  /*14b00*/  LDSM.16.M88.4 R12, [R195+0xb800] ;  /* 0x00b80000c30c783b */ /* 0x004ea20000000200 */
[C---:B------:R-:W-:Y:S03]  /*14b10*/  HMMA.16816.F32.BF16 R44, R40.reuse, R38, R44 ;  /* 0x00000026282c723c */ /* 0x040fe6000004182c */
[----:B------:R-:W-:Y:S05]  /*14b20*/  LDSM.16.M88.4 R36, [R191+0x5000] ;  /* 0x00500000bf24783b */ /* 0x000fea0000000200 */
[C---:B-1----:R-:W-:Y:S08]  /*14b30*/  HMMA.16816.F32.BF16 R72, R40.reuse, R20, R72 ;  /* 0x000000142848723c */ /* 0x042ff00000041848 */
[----:B------:R-:W-:Y:S08]  /*14b40*/  HMMA.16816.F32.BF16 R84, R40, R22, R84 ;  /* 0x000000162854723c */ /* 0x000ff00000041854 */
[C---:B------:R-:W-:Y:S08]  /*14b50*/  HMMA.16816.F32.BF16 R100, R28.reuse, R4, R100 ;  /* 0x000000041c64723c */ /* 0x040ff00000041864 */
[C---:B------:R-:W-:Y:S01]  /*14b60*/  HMMA.16816.F32.BF16 R76, R28.reuse, R6, R76 ;  /* 0x000000061c4c723c */ /* 0x040fe2000004184c */
[----:B------:R-:W1:Y:S07]  /*14b70*/  LDSM.16.M88.4 R4, [R191+0x5800] ;  /* 0x00580000bf04783b */ /* 0x000e6e0000000200 */
[----:B------:R-:W-:Y:S01]  /*14b80*/  HMMA.16816.F32.BF16 R44, R28, R82, R44 ;  /* 0x000000521c2c723c */ /* 0x000fe2000004182c */
[----:B------:R-:W-:-:S02]  /*14b90*/  LEA R68, R68, R53, 0x4 ;  /* 0x0000003544447211 */ /* 0x000fc400078e20ff */
[----:B------:R-:W-:Y:S01]  /*14ba0*/  IADD3 R226, R57, -R216, RZ ;  /* 0x800000d839e27210 */ /* 0x000fe20007ffe0ff */
[-C--:B------:R-:W-:Y:S02]  /*14bb0*/  FMUL.FTZ R20, R34, R52.reuse ;  /* 0x0000003422147220 */ /* 0x080fe40000410000 */
[----:B------:R-:W-:Y:S01]  /*14bc0*/  FMUL.FTZ R32, R32, R52 ;  /* 0x0000003420207220 */ /* 0x000fe20000410000 */
[----:B------:R-:W-:Y:S01]  /*14bd0*/  ISETP.GT.AND P5, PT, R219, R210, PT ;  /* 0x000000d2db00720c */ /* 0x000fe20003fa4270 */
[----:B--2---:R-:W-:Y:S01]  /*14be0*/  HMMA.16816.F32.BF16 R72, R28, R12, R72 ;  /* 0x0000000c1c48723c */ /* 0x004fe20000041848 */
[----:B------:R-:W-:Y:S01]  /*14bf0*/  FMUL.FTZ R33, R33, R52 ;  /* 0x0000003421217220 */ /* 0x000fe20000410000 */
[----:B------:R-:W-:Y:S01]  /*14c00*/  IADD3 R224, R57, 0x1, -R216 ;  /* 0x0000000139e07810 */ /* 0x000fe20007ffe8d8 */
[----:B------:R-:W2:Y:S01]  /*14c10*/  MUFU.TANH R48, R48 ;  /* 0x0000003000307308 */ /* 0x000ea20000002400 */
[----:B------:R-:W-:Y:S01]  /*14c20*/  ISETP.NE.U32.AND P0, PT, R220, RZ, PT ;  /* 0x000000ffdc00720c */ /* 0x000fe20003f05070 */
[----:B------:R-:W-:-:S04]  /*14c30*/  DEPBAR.LE SB0, 0x0 ;  /* 0x000080000000791a */ /* 0x000fc80000000000 */
[----:B------:R-:W-:Y:S08]  /*14c40*/  HMMA.16816.F32.BF16 R84, R28, R14, R84 ;  /* 0x0000000e1c54723c */ /* 0x000ff00000041854 */
[C---:B------:R-:W-:Y:S08]  /*14c50*/  HMMA.16816.F32.BF16 R44, R8.reuse, R66, R44 ;  /* 0x00000042082c723c */ /* 0x040ff0000004182c */
[C---:B-1----:R-:W-:Y:S08]  /*14c60*/  HMMA.16816.F32.BF16 R72, R8.reuse, R4, R72 ;  /* 0x000000040848723c */ /* 0x042ff00000041848 */
[C---:B------:R-:W-:Y:S08]  /*14c70*/  HMMA.16816.F32.BF16 R100, R8.reuse, R36, R100 ;  /* 0x000000240864723c */ /* 0x040ff00000041864 */
[C---:B------:R-:W-:Y:S08]  /*14c80*/  HMMA.16816.F32.BF16 R76, R8.reuse, R38, R76 ;  /* 0x00000026084c723c */ /* 0x040ff0000004184c */
[----:B------:R-:W-:Y:S01]  /*14c90*/  HMMA.16816.F32.BF16 R84, R8, R6, R84 ;  /* 0x000000060854723c */ /* 0x000fe20000041854 */
[----:B------:R-:W-:-:S02]  /*14ca0*/  IMAD.IADD R69, R69, 0x1, R68 ;  /* 0x0000000145457824 */ /* 0x000fc400078e0244 */
[----:B------:R-:W-:-:S03]  /*14cb0*/  FMUL.FTZ R22, R46, R52 ;  /* 0x000000342e167220 */ /* 0x000fc60000410000 */
[C---:B------:R-:W-:Y:S01]  /*14cc0*/  IADD3 R3, R69.reuse, 0x8, RZ ;  /* 0x0000000845037810 */ /* 0x040fe20007ffe0ff */
[----:B------:R-:W-:Y:S01]  /*14cd0*/  FMUL.FTZ R36, R44, R52 ;  /* 0x000000342c247220 */ /* 0x000fe20000410000 */
[----:B------:R-:W-:Y:S01]  /*14ce0*/  IADD3 R229, R69, R226, RZ ;  /* 0x000000e245e57210 */ /* 0x000fe20007ffe0ff */
        /* <DEDUP_REMOVED lines=15> */
[----:B------:R-:W-:Y:S02]  /*14de0*/  FMUL.FTZ R74, R84, R52 ;  /* 0x00000034544a7220 */ /* 0x000fe40000410000 */
[----:B------:R-:W-:-:S02]  /*14df0*/  IMAD.IADD R226, R226, 0x1, R3 ;  /* 0x00000001e2e27824 */ /* 0x000fc400078e0203 */
[-C--:B------:R-:W-:Y:S02]  /*14e00*/  FMUL.FTZ R68, R85, R52.reuse ;  /* 0x0000003455447220 */ /* 0x080fe40000410000 */
[-C--:B------:R-:W-:Y:S02]  /*14e10*/  FMUL.FTZ R86, R86, R52.reuse ;  /* 0x0000003456567220 */ /* 0x080fe40000410000 */
[----:B------:R-:W-:Y:S01]  /*14e20*/  FMUL.FTZ R87, R87, R52 ;  /* 0x0000003457577220 */ /* 0x000fe20000410000 */
[C---:B------:R-:W-:Y:S01]  /*14e30*/  IADD3 R228, -R16.reuse, R229, RZ ;  /* 0x000000e510e47210 */ /* 0x040fe20007ffe1ff */
[----:B------:R-:W1:Y:S01]  /*14e40*/  MUFU.TANH R50, R50 ;  /* 0x0000003200327308 */ /* 0x000e620000002400 */
[----:B------:R-:W-:Y:S02]  /*14e50*/  IADD3 R225, -R16, R226, RZ ;  /* 0x000000e210e17210 */ /* 0x000fe40007ffe1ff */
[----:B------:R-:W-:-:S05]  /*14e60*/  IADD3 R224, R17, R224, RZ ;  /* 0x000000e011e07210 */ /* 0x000fca0007ffe0ff */
[----:B------:R-:W4:Y:S01]  /*14e70*/  MUFU.TANH R24, R24 ;  /* 0x0000001800187308 */ /* 0x000f220000002400 */
[----:B------:R-:W-:-:S07]  /*14e80*/  IMAD.IADD R8, R69, 0x1, R224 ;  /* 0x0000000145087824 */ /* 0x000fce00078e02e0 */
[----:B------:R-:W1:Y:S08]  /*14e90*/  MUFU.TANH R58, R58 ;  /* 0x0000003a003a7308 */ /* 0x000e700000002400 */
        /* <DEDUP_REMOVED lines=26> */
[----:B------:R1:W1:Y:S01]  /*15040*/  MUFU.TANH R16, R87 ;  /* 0x0000005700107308 */ /* 0x0002620000002400 */
[----:B------:R-:W-:Y:S01]  /*15050*/  IADD3 R224, R224, R3, RZ ;  /* 0x00000003e0e07210 */ /* 0x000fe20007ffe0ff */
[----:B------:R-:W-:Y:S01]  /*15060*/  BSSY B1, `(.L_x_7723) ;  /* 0x00000b5000017945 */ /* 0x000fe20003800000 */
[----:B------:R-:W-:-:S02]  /*15070*/  IMNMX R227, R8, R57, PT ;  /* 0x0000003908e37217 */ /* 0x000fc40003800200 */
[----:B------:R-:W-:Y:S02]  /*15080*/  IMNMX R224, R224, R57, PT ;  /* 0x00000039e0e07217 */ /* 0x000fe40003800200 */
[----:B------:R-:W-:Y:S02]  /*15090*/  ISETP.NE.AND.EX P0, PT, R221, RZ, PT, P0 ;  /* 0x000000ffdd00720c */ /* 0x000fe40003f05300 */
[----:B------:R-:W-:Y:S02]  /*150a0*/  IMNMX R228, RZ, R228, !PT ;  /* 0x000000e4ffe47217 */ /* 0x000fe40007800200 */
[----:B------:R-:W-:Y:S02]  /*150b0*/  IMNMX R225, RZ, R225, !PT ;  /* 0x000000e1ffe17217 */ /* 0x000fe40007800200 */
        /* <DEDUP_REMOVED lines=18> */
[----:B------:R-:W-:Y:S02]  /*151e0*/  IABS R3, R76 ;  /* 0x0000004c00037213 */ /* 0x000fe40000000000 */
[-C--:B--2---:R-:W-:Y:S02]  /*151f0*/  IABS R7, R9.reuse ;  /* 0x0000000900077213 */ /* 0x084fe40000000000 */
[-C--:B------:R-:W-:Y:S02]  /*15200*/  IABS R8, R9.reuse ;  /* 0x0000000900087213 */ /* 0x080fe40000000000 */
[----:B------:R-:W1:Y:S01]  /*15210*/  I2F.RP R13, R7 ;  /* 0x00000007000d7306 */ /* 0x000e620000209400 */
[----:B------:R-:W-:Y:S02]  /*15220*/  LOP3.LUT R76, R76, R9, RZ, 0x3c, !PT ;  /* 0x000000094c4c7212 */ /* 0x000fe400078e3cff */
[----:B------:R-:W-:-:S02]  /*15230*/  IMAD.MOV R8, RZ, RZ, -R8 ;  /* 0x000000ffff087224 */ /* 0x000fc400078e0a08 */
[----:B------:R-:W-:Y:S02]  /*15240*/  ISETP.GE.AND P1, PT, R76, RZ, PT ;  /* 0x000000ff4c00720c */ /* 0x000fe40003f26270 */
[----:B------:R-:W2:Y:S01]  /*15250*/  LD.E.64 R76, [R18.64+0x38] ;  /* 0x00003806124c7980 */ /* 0x000ea2000c101b00 */
        /* <DEDUP_REMOVED lines=9> */
[-C--:B------:R-:W-:Y:S01]  /*152f0*/  IMAD R78, R10, R8.reuse, R3 ;  /* 0x000000080a4e7224 */ /* 0x080fe200078e0203 */
        /* <DEDUP_REMOVED lines=27> */
[----:B--2---:R-:W-:-:S04]  /*154b0*/  IMAD R3, R77, R5, RZ ;  /* 0x000000054d037224 */ /* 0x004fc800078e02ff */
[C---:B------:R-:W-:Y:S02]  /*154c0*/  IMAD R8, R76.reuse, R8, R3 ;  /* 0x000000084c087224 */ /* 0x040fe400078e0203 */
[----:B----4-:R-:W-:Y:S02]  /*154d0*/  IMAD.IADD R7, R7, 0x1, -R10 ;  /* 0x0000000107077824 */ /* 0x010fe400078e0a0a */
[----:B------:R-:W-:-:S03]  /*154e0*/  IMAD.WIDE.U32 R10, R76, R5, RZ ;  /* 0x000000054c0a7225 */ /* 0x000fc600078e00ff */
[----:B------:R-:W-:Y:S01]  /*154f0*/  SHF.R.S32.HI R5, RZ, 0x1f, R7 ;  /* 0x0000001fff057819 */ /* 0x000fe20000011407 */
[----:B---3--:R-:W-:Y:S02]  /*15500*/  IMAD R3, R79, R7, RZ ;  /* 0x000000074f037224 */ /* 0x008fe400078e02ff */
[----:B------:R-:W-:Y:S02]  /*15510*/  IMAD.IADD R11, R11, 0x1, R8 ;  /* 0x000000010b0b7824 */ /* 0x000fe400078e0208 */
[----:B------:R-:W-:Y:S02]  /*15520*/  IMAD R3, R78, R5, R3 ;  /* 0x000000054e037224 */ /* 0x000fe400078e0203 */
[----:B------:R-:W-:-:S04]  /*15530*/  IMAD.WIDE.U32 R10, R7, R78, R10 ;  /* 0x0000004e070a7225 */ /* 0x000fc800078e000a */
[----:B------:R-:W-:Y:S01]  /*15540*/  IMAD.MOV.U32 R5, RZ, RZ, R10 ;  /* 0x000000ffff057224 */ /* 0x000fe200078e000a */
[----:B------:R-:W-:Y:S01]  /*15550*/  IADD3 R8, R11, R3, RZ ;  /* 0x000000030b087210 */ /* 0x000fe20007ffe0ff */
[----:B------:R-:W-:Y:S05]  /*15560*/  BRA `(.L_x_7727) ;  /* 0x0000003000007947 */ /* 0x000fea0003800000 */
.L_x_7726:
[----:B------:R-:W2:Y:S02]  /*15570*/  LD.E R5, [R18.64+0x38] ;  /* 0x0000380612057980 */ /* 0x000ea4000c101900 */
[----:B--2---:R-:W-:-:S04]  /*15580*/  LEA R5, -R5, RZ, 0x6 ;  /* 0x000000ff05057211 */ /* 0x004fc800078e31ff */
[----:B------:R-:W-:Y:S02]  /*15590*/  SHF.R.S32.HI R8, RZ, 0x1f, R5 ;  /* 0x0000001fff087819 */ /* 0x000fe40000011405 */
.L_x_7727:
[----:B------:R-:W-:Y:S05]  /*155a0*/  BSYNC B0 ;  /* 0x0000000000007941 */ /* 0x000fea0003800000 */
.L_x_7725:
        /* <DEDUP_REMOVED lines=8> */
[----:B------:R-:W-:Y:S01]  /*15630*/  @P4 IMAD.MOV.U32 R9, RZ, RZ, R83 ;  /* 0x000000ffff094224 */ /* 0x000fe200078e0053 */
[CC--:B------:R-:W-:Y:S01]  /*15640*/  @P4 LEA R76, P2, R3.reuse, R212.reuse, 0x1 ;  /* 0x000000d4034c4211 */ /* 0x0c0fe200078408ff */
[----:B------:R-:W-:Y:S01]  /*15650*/  @!PT LDS RZ, [RZ] ;  /* 0x00000000fffff984 */ /* 0x000fe20000000800 */
[----:B------:R-:W-:Y:S01]  /*15660*/  @!PT LDS RZ, [RZ] ;  /* 0x00000000fffff984 */ /* 0x000fe20000000800 */
[----:B------:R-:W-:Y:S01]  /*15670*/  @!PT LDS RZ, [RZ] ;  /* 0x00000000fffff984 */ /* 0x000fe20000000800 */
[----:B------:R1:W-:Y:S01]  /*15680*/  @P6 LDGSTS.E.BYPASS.LTC128B.128 [R217+0x6000], [R82.64] ;  /* 0x0600000052d96fae */ /* 0x0003e2000b901d46 */
[CCC-:B------:R-:W-:Y:S02]  /*15690*/  @P6 LEA.HI.X R79, R3.reuse, R211.reuse, R8.reuse, 0x1, P1 ;  /* 0x000000d3034f6211 */ /* 0x1c0fe400008f0c08 */
[C---:B------:R-:W-:Y:S01]  /*156a0*/  @P4 LEA.HI.X R77, R3.reuse, R211, R8, 0x1, P2 ;  /* 0x000000d3034d4211 */ /* 0x040fe200010f0c08 */
[----:B------:R1:W-:Y:S01]  /*156b0*/  @!P6 STS.128 [R217+0x6000], RZ ;  /* 0x006000ffd900e388 */ /* 0x0003e20000000c00 */
        /* <DEDUP_REMOVED lines=10> */
[----:B------:R-:W-:Y:S02]  /*15760*/  @P3 LEA.HI.X R85, R5, R211, R8, 0x1, P1 ;  /* 0x000000d305553211 */ /* 0x000fe400008f0c08 */
        /* <DEDUP_REMOVED lines=68> */
.L_x_7724:
[----:B-1234-:R-:W-:Y:S05]  /*15bb0*/  BSYNC B1 ;  /* 0x0000000000017941 */ /* 0x01efea0003800000 */
.L_x_7723:
[----:B------:R1:W2:Y:S01]  /*15bc0*/  LD.E R167, [R18.64+0xdc] ;  /* 0x0000dc0612a77980 */ /* 0x0002a2000c101900 */
[----:B------:R-:W-:-:S04]  /*15bd0*/  IMAD.IADD R5, R2, 0x1, R0 ;  /* 0x0000000102057824 */ /* 0x000fc800078e0200 */
[----:B------:R-:W-:Y:S01]  /*15be0*/  IMAD.IADD R49, R229, 0x1, -R5 ;  /* 0x00000001e5317824 */ /* 0x000fe200078e0a05 */
[C---:B------:R-:W-:Y:S02]  /*15bf0*/  IADD3 R11, R5.reuse, 0x10, RZ ;  /* 0x00000010050b7810 */ /* 0x040fe40007ffe0ff */
[----:B------:R-:W-:Y:S02]  /*15c00*/  IADD3 R2, R5, 0x8, RZ ;  /* 0x0000000805027810 */ /* 0x000fe40007ffe0ff */
[----:B------:R-:W-:Y:S01]  /*15c10*/  IABS R49, R49 ;  /* 0x0000003100317213 */ /* 0x000fe20000000000 */
[----:B------:R-:W-:Y:S01]  /*15c20*/  IMAD.IADD R41, R229, 0x1, -R11 ;  /* 0x00000001e5297824 */ /* 0x000fe200078e0a0b */
[----:B------:R-:W-:Y:S01]  /*15c30*/  IADD3 R15, R5, 0x1, RZ ;  /* 0x00000001050f7810 */ /* 0x000fe20007ffe0ff */
[----:B------:R-:W-:Y:S01]  /*15c40*/  IMAD.IADD R45, R229, 0x1, -R2 ;  /* 0x00000001e52d7824 */ /* 0x000fe200078e0a02 */
[C---:B------:R-:W-:Y:S02]  /*15c50*/  IADD3 R27, R5.reuse, 0x31, RZ ;  /* 0x00000031051b7810 */ /* 0x040fe40007ffe0ff */
[----:B------:R-:W-:Y:S01]  /*15c60*/  IADD3 R13, R5, 0x9, RZ ;  /* 0x00000009050d7810 */ /* 0x000fe20007ffe0ff */
[----:B------:R-:W-:Y:S01]  /*15c70*/  IMAD.IADD R47, R229, 0x1, -R15 ;  /* 0x00000001e52f7824 */ /* 0x000fe200078e0a0f */
[----:B------:R-:W-:Y:S01]  /*15c80*/  IADD3 R21, R5, 0x30, RZ ;  /* 0x0000003005157810 */ /* 0x000fe20007ffe0ff */
[----:B------:R-:W3:Y:S01]  /*15c90*/  I2F R49, R49 ;  /* 0x0000003100317306 */ /* 0x000ee20000201400 */
[----:B------:R-:W-:Y:S01]  /*15ca0*/  IABS R41, R41 ;  /* 0x0000002900297213 */ /* 0x000fe20000000000 */
[----:B------:R-:W-:Y:S01]  /*15cb0*/  IMAD.IADD R57, R229, 0x1, -R27 ;  /* 0x00000001e5397824 */ /* 0x000fe200078e0a1b */
[----:B------:R-:W-:Y:S01]  /*15cc0*/  IADD3 R8, R5, 0x21, RZ ;  /* 0x0000002105087810 */ /* 0x000fe20007ffe0ff */
[----:B------:R-:W-:Y:S01]  /*15cd0*/  IMAD.IADD R43, R229, 0x1, -R13 ;  /* 0x00000001e52b7824 */ /* 0x000fe200078e0a0d */
[----:B------:R-:W-:Y:S01]  /*15ce0*/  IADD3 R31, R5, 0x18, RZ ;  /* 0x00000018051f7810 */ /* 0x000fe20007ffe0ff */
[----:B------:R-:W-:Y:S01]  /*15cf0*/  IMAD.IADD R51, R229, 0x1, -R21 ;  /* 0x00000001e5337824 */ /* 0x000fe200078e0a15 */
[----:B------:R-:W-:Y:S01]  /*15d00*/  IABS R45, R45 ;  /* 0x0000002d002d7213 */ /* 0x000fe20000000000 */
[----:B------:R-:W4:Y:S01]  /*15d10*/  I2F R41, R41 ;  /* 0x0000002900297306 */ /* 0x000f220000201400 */
        /* <DEDUP_REMOVED lines=8> */
[----:B-1----:R-:W-:Y:S01]  /*15da0*/  IABS R19, R57 ;  /* 0x0000003900137213 */ /* 0x002fe20000000000 */
        /* <DEDUP_REMOVED lines=10> */
[----:B------:R-:W-:Y:S02]  /*15e50*/  IABS R17, R17 ;  /* 0x0000001100117213 */ /* 0x000fe40000000000 */
[----:B------:R-:W-:Y:S01]  /*15e60*/  ISETP.GE.AND P1, PT, R5, R228, PT ;  /* 0x000000e40500720c */ /* 0x000fe20003f26270 */
[----:B------:R-:W1:Y:S01]  /*15e70*/  I2F R19, R19 ;  /* 0x0000001300137306 */ /* 0x000e620000201400 */
[----:B------:R-:W-:-:S02]  /*15e80*/  IABS R39, R39 ;  /* 0x0000002700277213 */ /* 0x000fc40000000000 */
[----:B------:R-:W-:Y:S01]  /*15e90*/  IADD3 R23, R5, 0x29, RZ ;  /* 0x0000002905177810 */ /* 0x000fe20007ffe0ff */
[----:B---3--:R-:W-:Y:S01]  /*15ea0*/  FFMA.FTZ R48, -R223, R49, R48 ;  /* 0x00000031df307223 */ /* 0x008fe20000010130 */
[----:B------:R-:W-:-:S03]  /*15eb0*/  IABS R35, R35 ;  /* 0x0000002300237213 */ /* 0x000fc60000000000 */
[----:B------:R-:W3:Y:S01]  /*15ec0*/  I2F R43, R43 ;  /* 0x0000002b002b7306 */ /* 0x000ee20000201400 */
[----:B------:R-:W-:Y:S01]  /*15ed0*/  ISETP.GE.OR P1, PT, R5, R227, !P1 ;  /* 0x000000e30500720c */ /* 0x000fe20004f26670 */
[----:B------:R-:W-:-:S06]  /*15ee0*/  IMAD.IADD R3, R229, 0x1, -R23 ;  /* 0x00000001e5037824 */ /* 0x000fcc00078e0a17 */
[----:B------:R-:W1:Y:S01]  /*15ef0*/  I2F R51, R51 ;  /* 0x0000003300337306 */ /* 0x000e620000201400 */
[----:B----4-:R-:W-:Y:S01]  /*15f00*/  FFMA.FTZ R41, -R223, R41, R32 ;  /* 0x00000029df297223 */ /* 0x010fe20000010120 */
[----:B------:R-:W-:-:S06]  /*15f10*/  ISETP.GE.AND P3, PT, R2, R228, PT ;  /* 0x000000e40200720c */ /* 0x000fcc0003f66270 */
[----:B------:R-:W4:Y:S01]  /*15f20*/  I2F R29, R29 ;  /* 0x0000001d001d7306 */ /* 0x000f220000201400 */
[----:B------:R-:W-:-:S07]  /*15f30*/  FSEL R32, R48, -INF , !P1 ;  /* 0xff80000030207808 */ /* 0x000fce0004800000 */
[----:B------:R-:W3:Y:S01]  /*15f40*/  I2F R37, R37 ;  /* 0x0000002500257306 */ /* 0x000ee20000201400 */
[----:B------:R-:W-:Y:S01]  /*15f50*/  ISETP.GE.AND P1, PT, R11, R228, PT ;  /* 0x000000e40b00720c */ /* 0x000fe20003f26270 */
[----:B-1----:R-:W-:Y:S01]  /*15f60*/  FFMA.FTZ R45, -R223, R45, R64 ;  /* 0x0000002ddf2d7223 */ /* 0x002fe20000010140 */
[----:B------:R-:W-:-:S05]  /*15f70*/  IABS R3, R3 ;  /* 0x0000000300037213 */ /* 0x000fca0000000000 */
[----:B------:R-:W1:Y:S01]  /*15f80*/  I2F R33, R33 ;  /* 0x0000002100217306 */ /* 0x000e620000201400 */
[----:B------:R-:W-:-:S07]  /*15f90*/  ISETP.GE.AND P4, PT, R15, R228, PT ;  /* 0x000000e40f00720c */ /* 0x000fce0003f86270 */
[----:B------:R-:W1:Y:S01]  /*15fa0*/  I2F R17, R17 ;  /* 0x0000001100117306 */ /* 0x000e620000201400 */
[----:B------:R-:W-:-:S07]  /*15fb0*/  ISETP.GE.OR P3, PT, R2, R227, !P3 ;  /* 0x000000e30200720c */ /* 0x000fce0005f66670 */
[----:B------:R-:W1:Y:S01]  /*15fc0*/  I2F R39, R39 ;  /* 0x0000002700277306 */ /* 0x000e620000201400 */
[----:B------:R-:W-:Y:S01]  /*15fd0*/  ISETP.GE.AND P2, PT, R13, R228, PT ;  /* 0x000000e40d00720c */ /* 0x000fe20003f46270 */
[----:B-----5:R-:W-:Y:S01]  /*15fe0*/  FFMA.FTZ R47, -R223, R47, R50 ;  /* 0x0000002fdf2f7223 */ /* 0x020fe20000010132 */
[----:B------:R-:W-:-:S05]  /*15ff0*/  ISETP.GE.OR P1, PT, R11, R227, !P1 ;  /* 0x000000e30b00720c */ /* 0x000fca0004f26670 */
[----:B------:R-:W5:Y:S01]  /*16000*/  I2F R35, R35 ;  /* 0x0000002300237306 */ /* 0x000f620000201400 */
[----:B------:R-:W-:Y:S01]  /*16010*/  FFMA.FTZ R72, -R223, R19, R72 ;  /* 0x00000013df487223 */ /* 0x000fe20000010148 */
[----:B------:R-:W-:Y:S01]  /*16020*/  ISETP.GE.OR P4, PT, R15, R227, !P4 ;  /* 0x000000e30f00720c */ /* 0x000fe20006786670 */
[----:B---3--:R-:W-:Y:S01]  /*16030*/  FFMA.FTZ R43, -R223, R43, R70 ;  /* 0x0000002bdf2b7223 */ /* 0x008fe20000010146 */
[----:B------:R-:W-:Y:S01]  /*16040*/  FSEL R19, R45, -INF , !P3 ;  /* 0xff8000002d137808 */ /* 0x000fe20005800000 */
[----:B------:R-:W-:Y:S01]  /*16050*/  FFMA.FTZ R51, -R223, R51, R6 ;  /* 0x00000033df337223 */ /* 0x000fe20000010106 */
[----:B------:R-:W-:Y:S02]  /*16060*/  ISETP.GE.AND P3, PT, R31, R228, PT ;  /* 0x000000e41f00720c */ /* 0x000fe40003f66270 */
[----:B------:R3:W3:Y:S01]  /*16070*/  I2F R53, R3 ;  /* 0x0000000300357306 */ /* 0x0006e20000201400 */
[----:B------:R-:W-:Y:S01]  /*16080*/  ISETP.GE.AND P6, PT, R5, R225, PT ;  /* 0x000000e10500720c */ /* 0x000fe20003fc6270 */
[----:B----4-:R-:W-:Y:S01]  /*16090*/  FFMA.FTZ R42, -R223, R29, R42 ;  /* 0x0000001ddf2a7223 */ /* 0x010fe2000001012a */
[----:B------:R-:W-:-:S02]  /*160a0*/  ISETP.GE.OR P2, PT, R13, R227, !P2 ;  /* 0x000000e30d00720c */ /* 0x000fc40005746670 */
[----:B------:R-:W-:Y:S01]  /*160b0*/  FSEL R6, R41, -INF , !P1 ;  /* 0xff80000029067808 */ /* 0x000fe20004800000 */
[----:B------:R-:W-:Y:S01]  /*160c0*/  FFMA.FTZ R36, -R223, R37, R36 ;  /* 0x00000025df247223 */ /* 0x000fe20000010124 */
[-C--:B------:R-:W-:Y:S01]  /*160d0*/  ISETP.GE.AND P1, PT, R9, R228.reuse, PT ;  /* 0x000000e40900720c */ /* 0x080fe20003f26270 */
[----:B-1----:R-:W-:Y:S01]  /*160e0*/  FFMA.FTZ R40, -R223, R33, R40 ;  /* 0x00000021df287223 */ /* 0x002fe20000010128 */
[----:B------:R-:W-:Y:S01]  /*160f0*/  FSEL R29, R47, -INF , !P4 ;  /* 0xff8000002f1d7808 */ /* 0x000fe20006000000 */
[----:B------:R-:W-:Y:S01]  /*16100*/  FFMA.FTZ R158, -R223, R17, R4 ;  /* 0x00000011df9e7223 */ /* 0x000fe20000010104 */
[----:B------:R-:W-:Y:S02]  /*16110*/  ISETP.GE.AND P4, PT, R7, R228, PT ;  /* 0x000000e40700720c */ /* 0x000fe40003f86270 */
[----:B---3--:R-:W-:Y:S02]  /*16120*/  IADD3 R3, R5, 0x38, RZ ;  /* 0x0000003805037810 */ /* 0x008fe40007ffe0ff */
[----:B------:R-:W-:-:S02]  /*16130*/  ISETP.GE.OR P3, PT, R31, R227, !P3 ;  /* 0x000000e31f00720c */ /* 0x000fc40005f66670 */
[----:B------:R-:W-:Y:S01]  /*16140*/  IADD3 R33, R5, 0x39, RZ ;  /* 0x0000003905217810 */ /* 0x000fe20007ffe0ff */
[----:B------:R-:W-:Y:S01]  /*16150*/  IMAD.IADD R57, R229, 0x1, -R3 ;  /* 0x00000001e5397824 */ /* 0x000fe200078e0a03 */
[----:B------:R-:W-:Y:S01]  /*16160*/  ISETP.GE.OR P6, PT, R5, R224, !P6 ;  /* 0x000000e00500720c */ /* 0x000fe200077c6670 */
[----:B------:R-:W-:Y:S01]  /*16170*/  IMAD.IADD R5, R226, 0x1, -R5 ;  /* 0x00000001e2057824 */ /* 0x000fe200078e0a05 */
[----:B------:R-:W-:Y:S01]  /*16180*/  FSEL R17, R43, -INF , !P2 ;  /* 0xff8000002b117808 */ /* 0x000fe20005000000 */
[----:B------:R-:W-:Y:S01]  /*16190*/  FFMA.FTZ R39, -R223, R39, R60 ;  /* 0x00000027df277223 */ /* 0x000fe2000001013c */
[----:B------:R-:W-:Y:S02]  /*161a0*/  ISETP.GE.AND P2, PT, R10, R228, PT ;  /* 0x000000e40a00720c */ /* 0x000fe40003f46270 */
[----:B------:R-:W-:Y:S01]  /*161b0*/  ISETP.GE.OR P1, PT, R9, R227, !P1 ;  /* 0x000000e30900720c */ /* 0x000fe20004f26670 */
[----:B-----5:R-:W-:Y:S01]  /*161c0*/  FFMA.FTZ R35, -R223, R35, R44 ;  /* 0x00000023df237223 */ /* 0x020fe2000001012c */
[----:B------:R-:W-:-:S02]  /*161d0*/  ISETP.GE.OR P4, PT, R7, R227, !P4 ;  /* 0x000000e30700720c */ /* 0x000fc40006786670 */
[----:B------:R-:W-:Y:S02]  /*161e0*/  FSEL R4, R36, -INF , !P3 ;  /* 0xff80000024047808 */ /* 0x000fe40005800000 */
[----:B------:R-:W-:Y:S02]  /*161f0*/  ISETP.GE.AND P3, PT, R2, R225, PT ;  /* 0x000000e10200720c */ /* 0x000fe40003f66270 */
[----:B------:R-:W-:Y:S02]  /*16200*/  IABS R18, R57 ;  /* 0x0000003900127213 */ /* 0x000fe40000000000 */
[----:B------:R-:W-:Y:S02]  /*16210*/  ISETP.GE.OR P2, PT, R10, R227, !P2 ;  /* 0x000000e30a00720c */ /* 0x000fe40005746670 */
[----:B------:R-:W-:Y:S02]  /*16220*/  FSEL R156, R40, -INF , !P1 ;  /* 0xff800000289c7808 */ /* 0x000fe40004800000 */
[----:B------:R-:W-:-:S02]  /*16230*/  IABS R37, R5 ;  /* 0x0000000500257213 */ /* 0x000fc40000000000 */
[----:B------:R-:W-:Y:S02]  /*16240*/  ISETP.GE.AND P1, PT, R25, R228, PT ;  /* 0x000000e41900720c */ /* 0x000fe40003f26270 */
[----:B------:R-:W-:Y:S01]  /*16250*/  FSEL R5, R39, -INF , !P4 ;  /* 0xff80000027057808 */ /* 0x000fe20006000000 */
[----:B------:R-:W-:Y:S01]  /*16260*/  IMAD.IADD R39, R226, 0x1, -R2 ;  /* 0x00000001e2277824 */ /* 0x000fe200078e0a02 */
[----:B------:R-:W-:Y:S02]  /*16270*/  ISETP.GE.OR P3, PT, R2, R224, !P3 ;  /* 0x000000e00200720c */ /* 0x000fe40005f66670 */
[----:B------:R-:W-:Y:S01]  /*16280*/  FSEL R2, R35, -INF , !P2 ;  /* 0xff80000023027808 */ /* 0x000fe20005000000 */
[----:B------:R-:W1:Y:S01]  /*16290*/  I2F R18, R18 ;  /* 0x0000001200127306 */ /* 0x000e620000201400 */
[----:B------:R-:W-:Y:S02]  /*162a0*/  ISETP.GE.AND P2, PT, R8, R228, PT ;  /* 0x000000e40800720c */ /* 0x000fe40003f46270 */
[----:B------:R-:W-:-:S02]  /*162b0*/  ISETP.GE.OR P1, PT, R25, R227, !P1 ;  /* 0x000000e31900720c */ /* 0x000fc40004f26670 */
[-C--:B------:R-:W-:Y:S02]  /*162c0*/  ISETP.GE.OR P2, PT, R8, R227.reuse, !P2 ;  /* 0x000000e30800720c */ /* 0x080fe40005746670 */
[----:B------:R-:W-:Y:S02]  /*162d0*/  FSEL R158, R158, -INF , !P1 ;  /* 0xff8000009e9e7808 */ /* 0x000fe40004800000 */
[-C--:B------:R-:W-:Y:S01]  /*162e0*/  ISETP.GE.AND P1, PT, R21, R228.reuse, PT ;  /* 0x000000e41500720c */ /* 0x080fe20003f26270 */
[----:B------:R-:W-:Y:S01]  /*162f0*/  IMAD.IADD R35, R226, 0x1, -R13 ;  /* 0x00000001e2237824 */ /* 0x000fe200078e0a0d */
[----:B------:R-:W-:Y:S01]  /*16300*/  FSEL R161, R42, -INF , !P2 ;  /* 0xff8000002aa17808 */ /* 0x000fe20005000000 */
[----:B------:R-:W-:Y:S01]  /*16310*/  IMAD.IADD R41, R229, 0x1, -R33 ;  /* 0x00000001e5297824 */ /* 0x000fe200078e0a21 */
[----:B------:R-:W-:Y:S02]  /*16320*/  ISETP.GE.AND P2, PT, R23, R228, PT ;  /* 0x000000e41700720c */ /* 0x000fe40003f46270 */
[----:B------:R-:W-:-:S02]  /*16330*/  ISETP.GE.OR P1, PT, R21, R227, !P1 ;  /* 0x000000e31500720c */ /* 0x000fc40004f26670 */
[----:B------:R-:W-:Y:S01]  /*16340*/  ISETP.GE.AND P4, PT, R15, R225, PT ;  /* 0x000000e10f00720c */ /* 0x000fe20003f86270 */
[----:B------:R-:W-:Y:S01]  /*16350*/  FFMA.FTZ R53, -R223, R53, R66 ;  /* 0x00000035df357223 */ /* 0x000fe20000010142 */
[----:B------:R-:W3:Y:S01]  /*16360*/  I2F R37, R37 ;  /* 0x0000002500257306 */ /* 0x000ee20000201400 */
[----:B------:R-:W-:Y:S02]  /*16370*/  IABS R35, R35 ;  /* 0x0000002300237213 */ /* 0x000fe40000000000 */
[----:B------:R-:W-:Y:S02]  /*16380*/  ISETP.GE.OR P2, PT, R23, R227, !P2 ;  /* 0x000000e31700720c */ /* 0x000fe40005746670 */
[----:B------:R-:W-:Y:S02]  /*16390*/  FSEL R174, R51, -INF , !P1 ;  /* 0xff80000033ae7808 */ /* 0x000fe40004800000 */
[----:B------:R-:W-:Y:S02]  /*163a0*/  IABS R41, R41 ;  /* 0x0000002900297213 */ /* 0x000fe40000000000 */
[----:B------:R-:W-:Y:S01]  /*163b0*/  ISETP.GE.OR P4, PT, R15, R224, !P4 ;  /* 0x000000e00f00720c */ /* 0x000fe20006786670 */
[C---:B------:R-:W-:Y:S01]  /*163c0*/  IMAD.IADD R15, R226.reuse, 0x1, -R15 ;  /* 0x00000001e20f7824 */ /* 0x040fe200078e0a0f */
[----:B------:R-:W-:Y:S01]  /*163d0*/  ISETP.GE.AND P1, PT, R3, R228, PT ;  /* 0x000000e40300720c */ /* 0x000fe20003f26270 */
[----:B-1----:R-:W-:Y:S01]  /*163e0*/  FFMA.FTZ R18, -R223, R18, R74 ;  /* 0x00000012df127223 */ /* 0x002fe2000001014a */
[----:B------:R-:W-:Y:S01]  /*163f0*/  FSEL R163, R53, -INF , !P2 ;  /* 0xff80000035a37808 */ /* 0x000fe20005000000 */
[----:B------:R1:W4:Y:S01]  /*16400*/  I2F R36, R41 ;  /* 0x0000002900247306 */ /* 0x0003220000201400 */
[----:B------:R-:W-:Y:S01]  /*16410*/  IMAD.IADD R42, R226, 0x1, -R11 ;  /* 0x00000001e22a7824 */ /* 0x000fe200078e0a0b */
[----:B------:R-:W-:Y:S01]  /*16420*/  ISETP.GE.AND P2, PT, R27, R228, PT ;  /* 0x000000e41b00720c */ /* 0x000fe20003f46270 */
[----:B------:R-:W-:Y:S01]  /*16430*/  IMAD.MOV.U32 R40, RZ, RZ, R35 ;  /* 0x000000ffff287224 */ /* 0x000fe200078e0023 */
[----:B------:R-:W-:-:S02]  /*16440*/  ISETP.GE.OR P1, PT, R3, R227, !P1 ;  /* 0x000000e30300720c */ /* 0x000fc40004f26670 */
[----:B------:R-:W-:Y:S02]  /*16450*/  IABS R15, R15 ;  /* 0x0000000f000f7213 */ /* 0x000fe40000000000 */
[----:B------:R-:W-:Y:S02]  /*16460*/  ISETP.GE.OR P2, PT, R27, R227, !P2 ;  /* 0x000000e31b00720c */ /* 0x000fe40005746670 */
[----:B------:R-:W-:Y:S01]  /*16470*/  FSEL R170, R18, -INF , !P1 ;  /* 0xff80000012aa7808 */ /* 0x000fe20004800000 */
[C---:B------:R-:W-:Y:S01]  /*16480*/  IMAD.IADD R18, R226.reuse, 0x1, -R9 ;  /* 0x00000001e2127824 */ /* 0x040fe200078e0a09 */
[----:B------:R-:W-:Y:S01]  /*16490*/  IABS R42, R42 ;  /* 0x0000002a002a7213 */ /* 0x000fe20000000000 */
[----:B------:R-:W5:Y:S01]  /*164a0*/  I2F R40, R40 ;  /* 0x0000002800287306 */ /* 0x000f620000201400 */
[----:B------:R-:W-:Y:S01]  /*164b0*/  IABS R39, R39 ;  /* 0x0000002700277213 */ /* 0x000fe20000000000 */
[----:B-1----:R-:W-:Y:S01]  /*164c0*/  IMAD.IADD R41, R226, 0x1, -R31 ;  /* 0x00000001e2297824 */ /* 0x002fe200078e0a1f */
[----:B------:R-:W-:Y:S01]  /*164d0*/  FSEL R173, R72, -INF , !P2 ;  /* 0xff80000048ad7808 */ /* 0x000fe20005000000 */
[----:B------:R-:W-:Y:S01]  /*164e0*/  IMAD.IADD R43, R226, 0x1, -R10 ;  /* 0x00000001e22b7824 */ /* 0x000fe200078e0a0a */
[----:B------:R-:W-:-:S03]  /*164f0*/  ISETP.GE.AND P2, PT, R13, R225, PT ;  /* 0x000000e10d00720c */ /* 0x000fc60003f46270 */
[----:B------:R-:W1:Y:S01]  /*16500*/  I2F R15, R15 ;  /* 0x0000000f000f7306 */ /* 0x000e620000201400 */
[----:B------:R-:W-:Y:S01]  /*16510*/  IABS R18, R18 ;  /* 0x0000001200127213 */ /* 0x000fe20000000000 */
[----:B---3--:R-:W-:Y:S01]  /*16520*/  FFMA.FTZ R24, -R223, R37, R24 ;  /* 0x00000025df187223 */ /* 0x008fe20000010118 */
[----:B------:R-:W-:Y:S02]  /*16530*/  IABS R41, R41 ;  /* 0x0000002900297213 */ /* 0x000fe40000000000 */
[----:B------:R-:W-:-:S03]  /*16540*/  ISETP.GE.OR P2, PT, R13, R224, !P2 ;  /* 0x000000e00d00720c */ /* 0x000fc60005746670 */
[----:B------:R-:W3:Y:S01]  /*16550*/  I2F R42, R42 ;  /* 0x0000002a002a7306 */ /* 0x000ee20000201400 */
[----:B------:R-:W-:Y:S02]  /*16560*/  ISETP.GE.AND P1, PT, R33, R228, PT ;  /* 0x000000e42100720c */ /* 0x000fe40003f26270 */
[----:B------:R-:W-:Y:S01]  /*16570*/  IABS R13, R43 ;  /* 0x0000002b000d7213 */ /* 0x000fe20000000000 */
[----:B------:R-:W-:Y:S01]  /*16580*/  IMAD.MOV.U32 R43, RZ, RZ, R18 ;  /* 0x000000ffff2b7224 */ /* 0x000fe200078e0012 */
[----:B------:R-:W-:-:S03]  /*16590*/  FSEL R18, R24, -INF , !P6 ;  /* 0xff80000018127808 */ /* 0x000fc60007000000 */
[----:B------:R-:W1:Y:S01]  /*165a0*/  I2F R39, R39 ;  /* 0x0000002700277306 */ /* 0x000e620000201400 */
[----:B----4-:R-:W-:Y:S01]  /*165b0*/  FFMA.FTZ R68, -R223, R36, R68 ;  /* 0x00000024df447223 */ /* 0x010fe20000010144 */
[----:B------:R-:W-:Y:S02]  /*165c0*/  ISETP.GE.OR P1, PT, R33, R227, !P1 ;  /* 0x000000e32100720c */ /* 0x000fe40004f26670 */
[----:B------:R-:W-:-:S04]  /*165d0*/  ISETP.GE.AND P6, PT, R7, R225, PT ;  /* 0x000000e10700720c */ /* 0x000fc80003fc6270 */
[----:B------:R-:W4:Y:S01]  /*165e0*/  I2F R41, R41 ;  /* 0x0000002900297306 */ /* 0x000f220000201400 */
[----:B------:R-:W-:Y:S01]  /*165f0*/  IMAD.IADD R35, R226, 0x1, -R7 ;  /* 0x00000001e2237824 */ /* 0x000fe200078e0a07 */
[----:B------:R-:W-:Y:S02]  /*16600*/  FSEL R143, R68, -INF , !P1 ;  /* 0xff800000448f7808 */ /* 0x000fe40004800000 */
[----:B------:R-:W-:Y:S01]  /*16610*/  ISETP.GE.OR P6, PT, R7, R224, !P6 ;  /* 0x000000e00700720c */ /* 0x000fe200077c6670 */
[----:B-----5:R-:W-:Y:S01]  /*16620*/  FFMA.FTZ R7, -R223, R40, R80 ;  /* 0x00000028df077223 */ /* 0x020fe20000010150 */
[----:B------:R-:W-:Y:S02]  /*16630*/  ISETP.GE.AND P1, PT, R11, R225, PT ;  /* 0x000000e10b00720c */ /* 0x000fe40003f26270 */
[----:B------:R5:W4:Y:S01]  /*16640*/  I2F R36, R13 ;  /* 0x0000000d00247306 */ /* 0x000b220000201400 */
[----:B-1----:R-:W-:Y:S01]  /*16650*/  FFMA.FTZ R15, -R223, R15, R58 ;  /* 0x0000000fdf0f7223 */ /* 0x002fe2000001013a */
[----:B------:R-:W-:Y:S01]  /*16660*/  ISETP.GE.OR P1, PT, R11, R224, !P1 ;  /* 0x000000e00b00720c */ /* 0x000fe20004f26670 */
[----:B---3--:R-:W-:Y:S01]  /*16670*/  FFMA.FTZ R11, -R223, R42, R20 ;  /* 0x0000002adf0b7223 */ /* 0x008fe20000010114 */
[----:B------:R-:W-:-:S02]  /*16680*/  FSEL R7, R7, -INF , !P2 ;  /* 0xff80000007077808 */ /* 0x000fc40005000000 */
[-C--:B------:R-:W-:Y:S02]  /*16690*/  ISETP.GE.AND P2, PT, R9, R225.reuse, PT ;  /* 0x000000e10900720c */ /* 0x080fe40003f46270 */
[----:B------:R-:W-:Y:S02]  /*166a0*/  FSEL R15, R15, -INF , !P4 ;  /* 0xff8000000f0f7808 */ /* 0x000fe40006000000 */
[----:B------:R-:W-:Y:S02]  /*166b0*/  ISETP.GE.AND P4, PT, R31, R225, PT ;  /* 0x000000e11f00720c */ /* 0x000fe40003f86270 */
[----:B------:R-:W-:Y:S01]  /*166c0*/  FSEL R11, R11, -INF , !P1 ;  /* 0xff8000000b0b7808 */ /* 0x000fe20004800000 */
[----:B-----5:R-:W-:Y:S01]  /*166d0*/  FFMA.FTZ R13, -R223, R39, R26 ;  /* 0x00000027df0d7223 */ /* 0x020fe2000001011a */
[----:B------:R-:W-:Y:S01]  /*166e0*/  ISETP.GE.OR P2, PT, R9, R224, !P2 ;  /* 0x000000e00900720c */ /* 0x000fe20005746670 */
[----:B----4-:R-:W-:Y:S01]  /*166f0*/  FFMA.FTZ R9, -R223, R41, R22 ;  /* 0x00000029df097223 */ /* 0x010fe20000010116 */
[----:B------:R-:W-:-:S02]  /*16700*/  ISETP.GE.AND P1, PT, R8, R225, PT ;  /* 0x000000e10800720c */ /* 0x000fc40003f26270 */
[----:B------:R-:W-:Y:S02]  /*16710*/  FSEL R13, R13, -INF , !P3 ;  /* 0xff8000000d0d7808 */ /* 0x000fe40005800000 */
[-C--:B------:R-:W-:Y:S01]  /*16720*/  ISETP.GE.OR P4, PT, R31, R224.reuse, !P4 ;  /* 0x000000e01f00720c */ /* 0x080fe20006786670 */
[----:B------:R-:W-:Y:S01]  /*16730*/  IMAD.IADD R37, R226, 0x1, -R8 ;  /* 0x00000001e2257824 */ /* 0x000fe200078e0a08 */
[----:B------:R-:W-:Y:S01]  /*16740*/  ISETP.GE.AND P3, PT, R10, R225, PT ;  /* 0x000000e10a00720c */ /* 0x000fe20003f66270 */
[----:B------:R-:W1:Y:S01]  /*16750*/  I2F R24, R43 ;  /* 0x0000002b00187306 */ /* 0x000e620000201400 */
[----:B------:R-:W-:Y:S01]  /*16760*/  ISETP.GE.OR P1, PT, R8, R224, !P1 ;  /* 0x000000e00800720c */ /* 0x000fe20004f26670 */
[----:B------:R-:W-:Y:S01]  /*16770*/  FFMA.FTZ R8, -R223, R36, R12 ;  /* 0x00000024df087223 */ /* 0x000fe2000001010c */
[----:B------:R-:W-:Y:S02]  /*16780*/  IABS R35, R35 ;  /* 0x0000002300237213 */ /* 0x000fe40000000000 */
[----:B------:R-:W-:-:S02]  /*16790*/  FSEL R9, R9, -INF , !P4 ;  /* 0xff80000009097808 */ /* 0x000fc40006000000 */
[-C--:B------:R-:W-:Y:S02]  /*167a0*/  ISETP.GE.OR P3, PT, R10, R224.reuse, !P3 ;  /* 0x000000e00a00720c */ /* 0x080fe40005f66670 */
[C---:B------:R-:W-:Y:S02]  /*167b0*/  ISETP.GE.AND P4, PT, R23.reuse, R225, PT ;  /* 0x000000e11700720c */ /* 0x040fe40003f86270 */
[----:B------:R-:W-:Y:S02]  /*167c0*/  IABS R37, R37 ;  /* 0x0000002500257213 */ /* 0x000fe40000000000 */
[----:B------:R-:W-:Y:S01]  /*167d0*/  FMNMX.FTZ R22, R32, R29, !PT ;  /* 0x0000001d20167209 */ /* 0x000fe20007810000 */
[----:B------:R-:W3:Y:S01]  /*167e0*/  I2F R35, R35 ;  /* 0x0000002300237306 */ /* 0x000ee20000201400 */
[----:B------:R-:W-:Y:S02]  /*167f0*/  FSEL R8, R8, -INF , !P3 ;  /* 0xff80000008087808 */ /* 0x000fe40005800000 */
[----:B------:R-:W-:Y:S01]  /*16800*/  ISETP.GE.OR P4, PT, R23, R224, !P4 ;  /* 0x000000e01700720c */ /* 0x000fe20006786670 */
[----:B------:R-:W-:Y:S01]  /*16810*/  IMAD.IADD R23, R226, 0x1, -R23 ;  /* 0x00000001e2177824 */ /* 0x000fe200078e0a17 */
[----:B------:R-:W-:-:S02]  /*16820*/  ISETP.GE.AND P3, PT, R21, R225, PT ;  /* 0x000000e11500720c */ /* 0x000fc40003f66270 */
[----:B------:R-:W-:Y:S01]  /*16830*/  FMNMX.FTZ R22, R19, R22, !PT ;  /* 0x0000001613167209 */ /* 0x000fe20007810000 */
[----:B------:R-:W4:Y:S01]  /*16840*/  I2F R37, R37 ;  /* 0x0000002500257306 */ /* 0x000f220000201400 */
[----:B------:R-:W-:Y:S01]  /*16850*/  ISETP.GE.OR P3, PT, R21, R224, !P3 ;  /* 0x000000e01500720c */ /* 0x000fe20005f66670 */
[----:B------:R-:W-:Y:S01]  /*16860*/  IMAD.IADD R20, R226, 0x1, -R21 ;  /* 0x00000001e2147824 */ /* 0x000fe200078e0a15 */
[----:B------:R-:W-:Y:S02]  /*16870*/  IABS R21, R23 ;  /* 0x0000001700157213 */ /* 0x000fe40000000000 */
[----:B------:R-:W-:Y:S01]  /*16880*/  FMNMX.FTZ R23, R17, R22, !PT ;  /* 0x0000001611177209 */ /* 0x000fe20007810000 */
[----:B-1----:R-:W-:-:S03]  /*16890*/  FFMA.FTZ R24, -R223, R24, R38 ;  /* 0x00000018df187223 */ /* 0x002fc60000010126 */
[----:B------:R-:W-:Y:S01]  /*168a0*/  FMNMX.FTZ R22, R6, R23, !PT ;  /* 0x0000001706167209 */ /* 0x000fe20007810000 */
[----:B------:R-:W-:Y:S01]  /*168b0*/  IMAD.IADD R12, R226, 0x1, -R25 ;  /* 0x00000001e20c7824 */ /* 0x000fe200078e0a19 */
[----:B------:R-:W-:Y:S02]  /*168c0*/  FSEL R166, R24, -INF , !P2 ;  /* 0xff80000018a67808 */ /* 0x000fe40005000000 */
[----:B------:R-:W-:Y:S01]  /*168d0*/  FMNMX.FTZ R23, R5, R22, !PT ;  /* 0x0000001605177209 */ /* 0x000fe20007810000 */
[C---:B---3--:R-:W-:Y:S01]  /*168e0*/  FFMA.FTZ R10, -R223.reuse, R35, R34 ;  /* 0x00000023df0a7223 */ /* 0x048fe20000010122 */
[----:B------:R-:W-:Y:S01]  /*168f0*/  FMNMX.FTZ R24, R18, R15, !PT ;  /* 0x0000000f12187209 */ /* 0x000fe20007810000 */
[----:B----4-:R-:W-:Y:S01]  /*16900*/  FFMA.FTZ R14, -R223, R37, R14 ;  /* 0x00000025df0e7223 */ /* 0x010fe2000001010e */
[----:B------:R-:W-:Y:S02]  /*16910*/  FMNMX.FTZ R23, R4, R23, !PT ;  /* 0x0000001704177209 */ /* 0x000fe40007810000 */
[----:B------:R-:W-:-:S02]  /*16920*/  FMNMX.FTZ R24, R13, R24, !PT ;  /* 0x000000180d187209 */ /* 0x000fc40007810000 */
[----:B------:R-:W-:Y:S02]  /*16930*/  IABS R12, R12 ;  /* 0x0000000c000c7213 */ /* 0x000fe40000000000 */
[----:B------:R-:W-:Y:S02]  /*16940*/  FSEL R10, R10, -INF , !P6 ;  /* 0xff8000000a0a7808 */ /* 0x000fe40007000000 */
[-C--:B------:R-:W-:Y:S02]  /*16950*/  ISETP.GE.AND P2, PT, R27, R225.reuse, PT ;  /* 0x000000e11b00720c */ /* 0x080fe40003f46270 */
[----:B------:R-:W-:Y:S02]  /*16960*/  ISETP.GE.AND P6, PT, R25, R225, PT ;  /* 0x000000e11900720c */ /* 0x000fe40003fc6270 */
[----:B------:R-:W-:Y:S02]  /*16970*/  FMNMX.FTZ R23, R2, R23, !PT ;  /* 0x0000001702177209 */ /* 0x000fe40007810000 */
[----:B------:R-:W-:-:S02]  /*16980*/  FMNMX.FTZ R24, R7, R24, !PT ;  /* 0x0000001807187209 */ /* 0x000fc40007810000 */
[----:B------:R-:W-:Y:S01]  /*16990*/  FSEL R169, R14, -INF , !P1 ;  /* 0xff8000000ea97808 */ /* 0x000fe20004800000 */
[----:B------:R-:W1:Y:S01]  /*169a0*/  I2F R12, R12 ;  /* 0x0000000c000c7306 */ /* 0x000e620000201400 */
[-C--:B------:R-:W-:Y:S01]  /*169b0*/  ISETP.GE.OR P2, PT, R27, R224.reuse, !P2 ;  /* 0x000000e01b00720c */ /* 0x080fe20005746670 */
[----:B------:R-:W-:Y:S01]  /*169c0*/  IMAD.IADD R27, R226, 0x1, -R27 ;  /* 0x00000001e21b7824 */ /* 0x000fe200078e0a1b */
[----:B------:R-:W-:Y:S02]  /*169d0*/  ISETP.GE.AND P1, PT, R3, R225, PT ;  /* 0x000000e10300720c */ /* 0x000fe40003f26270 */
[----:B------:R-:W-:Y:S02]  /*169e0*/  ISETP.GE.OR P6, PT, R25, R224, !P6 ;  /* 0x000000e01900720c */ /* 0x000fe400077c6670 */
[----:B------:R-:W-:Y:S02]  /*169f0*/  FMNMX.FTZ R22, R156, R23, !PT ;  /* 0x000000179c167209 */ /* 0x000fe40007810000 */
[----:B------:R-:W-:Y:S01]  /*16a00*/  FMNMX.FTZ R25, R11, R24, !PT ;  /* 0x000000180b197209 */ /* 0x000fe20007810000 */
[----:B------:R-:W3:Y:S01]  /*16a10*/  I2F R21, R21 ;  /* 0x0000001500157306 */ /* 0x000ee20000201400 */
[----:B------:R-:W-:-:S02]  /*16a20*/  IABS R20, R20 ;  /* 0x0000001400147213 */ /* 0x000fc40000000000 */
[----:B------:R-:W-:Y:S01]  /*16a30*/  ISETP.GE.OR P1, PT, R3, R224, !P1 ;  /* 0x000000e00300720c */ /* 0x000fe20004f26670 */
[----:B------:R-:W-:Y:S01]  /*16a40*/  IMAD.IADD R3, R226, 0x1, -R3 ;  /* 0x00000001e2037824 */ /* 0x000fe200078e0a03 */
[----:B------:R-:W-:Y:S02]  /*16a50*/  FMNMX.FTZ R23, R161, R22, !PT ;  /* 0x00000016a1177209 */ /* 0x000fe40007810000 */
[----:B------:R-:W-:Y:S02]  /*16a60*/  IABS R14, R27 ;  /* 0x0000001b000e7213 */ /* 0x000fe40000000000 */
[----:B------:R-:W-:Y:S01]  /*16a70*/  FMNMX.FTZ R26, R10, R25, !PT ;  /* 0x000000190a1a7209 */ /* 0x000fe20007810000 */
[----:B------:R-:W4:Y:S01]  /*16a80*/  I2F R20, R20 ;  /* 0x0000001400147306 */ /* 0x000f220000201400 */
[----:B------:R-:W-:Y:S01]  /*16a90*/  FMNMX.FTZ R24, R158, R23, !PT ;  /* 0x000000179e187209 */ /* 0x000fe20007810000 */
[----:B------:R-:W-:Y:S01]  /*16aa0*/  IMAD.IADD R22, R226, 0x1, -R33 ;  /* 0x00000001e2167824 */ /* 0x000fe200078e0a21 */
[----:B------:R-:W-:-:S02]  /*16ab0*/  IABS R3, R3 ;  /* 0x0000000300037213 */ /* 0x000fc40000000000 */
[----:B------:R-:W-:-:S03]  /*16ac0*/  FMNMX.FTZ R23, R9, R26, !PT ;  /* 0x0000001a09177209 */ /* 0x000fc60007810000 */
[----:B------:R-:W5:Y:S01]  /*16ad0*/  I2F R14, R14 ;  /* 0x0000000e000e7306 */ /* 0x000f620000201400 */
[----:B------:R-:W-:Y:S02]  /*16ae0*/  FMNMX.FTZ R23, R8, R23, !PT ;  /* 0x0000001708177209 */ /* 0x000fe40007810000 */
[----:B------:R-:W-:Y:S01]  /*16af0*/  IABS R22, R22 ;  /* 0x0000001600167213 */ /* 0x000fe20000000000 */
[----:B-1----:R-:W-:Y:S01]  /*16b00*/  FFMA.FTZ R12, -R223, R12, R28 ;  /* 0x0000000cdf0c7223 */ /* 0x002fe2000001011c */
[----:B------:R-:W-:-:S03]  /*16b10*/  FMNMX.FTZ R25, R163, R24, !PT ;  /* 0x00000018a3197209 */ /* 0x000fc60007810000 */
[----:B------:R-:W1:Y:S01]  /*16b20*/  I2F R3, R3 ;  /* 0x0000000300037306 */ /* 0x000e620000201400 */
[----:B------:R-:W-:Y:S01]  /*16b30*/  FMNMX.FTZ R26, R166, R23, !PT ;  /* 0x00000017a61a7209 */ /* 0x000fe20007810000 */
[----:B---3--:R-:W-:Y:S01]  /*16b40*/  FFMA.FTZ R21, -R223, R21, R30 ;  /* 0x00000015df157223 */ /* 0x008fe2000001011e */
[----:B------:R-:W-:Y:S02]  /*16b50*/  FMNMX.FTZ R24, R174, R25, !PT ;  /* 0x00000019ae187209 */ /* 0x000fe40007810000 */
[----:B------:R-:W-:Y:S02]  /*16b60*/  FSEL R171, R12, -INF , !P6 ;  /* 0xff8000000cab7808 */ /* 0x000fe40007000000 */
[----:B------:R-:W-:Y:S01]  /*16b70*/  FMNMX.FTZ R26, R169, R26, !PT ;  /* 0x0000001aa91a7209 */ /* 0x000fe20007810000 */
[----:B------:R-:W3:Y:S01]  /*16b80*/  I2F R22, R22 ;  /* 0x0000001600167306 */ /* 0x000ee20000201400 */
[----:B------:R-:W-:Y:S01]  /*16b90*/  FMNMX.FTZ R23, R173, R24, !PT ;  /* 0x00000018ad177209 */ /* 0x000fe20007810000 */
[----:B----4-:R-:W-:Y:S01]  /*16ba0*/  FFMA.FTZ R20, -R223, R20, R46 ;  /* 0x00000014df147223 */ /* 0x010fe2000001012e */
[----:B------:R-:W-:-:S02]  /*16bb0*/  FSEL R172, R21, -INF , !P4 ;  /* 0xff80000015ac7808 */ /* 0x000fc40006000000 */
[----:B------:R-:W-:Y:S01]  /*16bc0*/  FMNMX.FTZ R21, R171, R26, !PT ;  /* 0x0000001aab157209 */ /* 0x000fe20007810000 */
[C---:B-----5:R-:W-:Y:S01]  /*16bd0*/  FFMA.FTZ R14, -R223.reuse, R14, R62 ;  /* 0x0000000edf0e7223 */ /* 0x060fe2000001013e */
[----:B------:R-:W-:Y:S02]  /*16be0*/  FMNMX.FTZ R12, R170, R23, !PT ;  /* 0x00000017aa0c7209 */ /* 0x000fe40007810000 */
[----:B------:R-:W-:Y:S02]  /*16bf0*/  FSEL R142, R20, -INF , !P3 ;  /* 0xff800000148e7808 */ /* 0x000fe40005800000 */
[----:B------:R-:W-:Y:S01]  /*16c00*/  FMNMX.FTZ R23, R172, R21, !PT ;  /* 0x00000015ac177209 */ /* 0x000fe20007810000 */
[----:B-1----:R-:W-:Y:S01]  /*16c10*/  FFMA.FTZ R3, -R223, R3, R52 ;  /* 0x00000003df037223 */ /* 0x002fe20000010134 */
[----:B------:R-:W-:Y:S02]  /*16c20*/  FSEL R141, R14, -INF , !P2 ;  /* 0xff8000000e8d7808 */ /* 0x000fe40005000000 */
[----:B------:R-:W-:-:S02]  /*16c30*/  ISETP.GE.AND P4, PT, R33, R225, PT ;  /* 0x000000e12100720c */ /* 0x000fc40003f86270 */
[----:B------:R-:W-:Y:S01]  /*16c40*/  FMNMX.FTZ R14, R142, R23, !PT ;  /* 0x000000178e0e7209 */ /* 0x000fe20007810000 */
[----:B---3--:R-:W-:Y:S01]  /*16c50*/  FFMA.FTZ R16, -R223, R22, R16 ;  /* 0x00000016df107223 */ /* 0x008fe20000010110 */
[----:B------:R-:W-:Y:S02]  /*16c60*/  FSEL R140, R3, -INF , !P1 ;  /* 0xff800000038c7808 */ /* 0x000fe40004800000 */
[----:B------:R-:W-:Y:S02]  /*16c70*/  ISETP.GE.OR P4, PT, R33, R224, !P4 ;  /* 0x000000e02100720c */ /* 0x000fe40006786670 */
[----:B------:R-:W-:Y:S02]  /*16c80*/  FMNMX.FTZ R3, R141, R14, !PT ;  /* 0x0000000e8d037209 */ /* 0x000fe40007810000 */
[----:B------:R-:W-:Y:S02]  /*16c90*/  FMNMX.FTZ R12, R143, R12, !PT ;  /* 0x0000000c8f0c7209 */ /* 0x000fe40007810000 */
[----:B------:R-:W-:-:S02]  /*16ca0*/  FSEL R162, R16, -INF , !P4 ;  /* 0xff80000010a27808 */ /* 0x000fc40006000000 */
[----:B------:R-:W-:Y:S01]  /*16cb0*/  FMNMX.FTZ R3, R140, R3, !PT ;  /* 0x000000038c037209 */ /* 0x000fe20007810000 */
[----:B------:R-:W1:Y:S03]  /*16cc0*/  SHFL.BFLY PT, R21, R12, 0x2, 0x1f ;  /* 0x0c401f000c157f89 */ /* 0x000e6600000e0000 */
[----:B------:R-:W-:-:S05]  /*16cd0*/  FMNMX.FTZ R14, R162, R3, !PT ;  /* 0x00000003a20e7209 */ /* 0x000fca0007810000 */
[----:B------:R-:W3:Y:S01]  /*16ce0*/  SHFL.BFLY PT, R3, R14, 0x2, 0x1f ;  /* 0x0c401f000e037f89 */ /* 0x000ee200000e0000 */
[----:B-1----:R-:W-:-:S05]  /*16cf0*/  FMNMX.FTZ R21, R12, R21, !PT ;  /* 0x000000150c157209 */ /* 0x002fca0007810000 */
[----:B------:R-:W1:Y:S01]  /*16d00*/  SHFL.BFLY PT, R132, R21, 0x1, 0x1f ;  /* 0x0c201f0015847f89 */ /* 0x000e6200000e0000 */
[----:B---3--:R-:W-:-:S05]  /*16d10*/  FMNMX.FTZ R12, R14, R3, !PT ;  /* 0x000000030e0c7209 */ /* 0x008fca0007810000 */
[----:B------:R-:W3:Y:S01]  /*16d20*/  SHFL.BFLY PT, R3, R12, 0x1, 0x1f ;  /* 0x0c201f000c037f89 */ /* 0x000ee200000e0000 */
[----:B------:R-:W-:-:S04]  /*16d30*/  IMAD.SHL.U32 R205, R55, 0x2, RZ ;  /* 0x0000000237cd7824 */ /* 0x000fc800078e00ff */
[--C-:B------:R-:W-:Y:S01]  /*16d40*/  IMAD R203, R54, 0x2, R205.reuse ;  /* 0x0000000236cb7824 */ /* 0x100fe200078e02cd */
[----:B------:R-:W4:Y:S01]  /*16d50*/  LDSM.16.MT88.4 R40, [R205+0xe000] ;  /* 0x00e00000cd28783b */ /* 0x000f220000004200 */
[----:B------:R-:W-:-:S03]  /*16d60*/  IMAD R204, R56, 0x2, R205 ;  /* 0x0000000238cc7824 */ /* 0x000fc600078e02cd */
[----:B------:R-:W5:Y:S01]  /*16d70*/  LDSM.16.MT88.4 R56, [R203+0xe000] ;  /* 0x00e00000cb38783b */ /* 0x000f620000004200 */
[----:B-1----:R-:W-:Y:S02]  /*16d80*/  FMNMX.FTZ R132, R21, R132, !PT ;  /* 0x0000008415847209 */ /* 0x002fe40007810000 */
[----:B---3--:R-:W-:-:S03]  /*16d90*/  FMNMX.FTZ R3, R12, R3, !PT ;  /* 0x000000030c037209 */ /* 0x008fc60007810000 */
[C---:B--2---:R-:W-:Y:S01]  /*16da0*/  FMUL.FTZ R168, R167.reuse, R132 ;  /* 0x00000084a7a87220 */ /* 0x044fe20000410000 */
        /* <DEDUP_REMOVED lines=333> */
.L_x_7730:
[----:B------:R-:W-:Y:S02]  /*18280*/  ULDC.64 UR4, c[0x0][0x118] ;  /* 0x0000460000047ab9 */ /* 0x000fe40000000a00 */
[----:B------:R-:W2:Y:S02]  /*18290*/  LD.E R5, [R180.64+0x40] ;  /* 0x00004004b4057980 */ /* 0x000ea4000c101900 */
[----:B--2---:R-:W-:-:S04]  /*182a0*/  LEA R5, -R5, RZ, 0x6 ;  /* 0x000000ff05057211 */ /* 0x004fc800078e31ff */
[----:B------:R-:W-:Y:S02]  /*182b0*/  SHF.R.S32.HI R2, RZ, 0x1f, R5 ;  /* 0x0000001fff027819 */ /* 0x000fe40000011405 */
.L_x_7731:
[----:B------:R-:W-:Y:S05]  /*182c0*/  BSYNC B0 ;  /* 0x0000000000007941 */ /* 0x000fea0003800000 */
.L_x_7729:
        /* <DEDUP_REMOVED lines=96> */
[----:B------:R-:W5:Y:S04]  /*188d0*/  LDSM.16.M88.4 R24, [R200+0x6800] ;  /* 0x00680000c818783b */ /* 0x000f680000000200 */
[----:B----4-:R-:W4:Y:S04]  /*188e0*/  LDSM.16.M88.4 R16, [R200+0x7000] ;  /* 0x00700000c810783b */ /* 0x010f280000000200 */
[----:B------:R-:W4:Y:S04]  /*188f0*/  LDSM.16.M88.4 R140, [R200+0x7800] ;  /* 0x00780000c88c783b */ /* 0x000f280000000200 */
[----:B------:R-:W-:Y:S04]  /*18900*/  LDSM.16.M88.4 R144, [R199] ;  /* 0x00000000c790783b */ /* 0x000fe80000000200 */
[----:B---3--:R-:W3:Y:S04]  /*18910*/  LDSM.16.M88.4 R8, [R198] ;  /* 0x00000000c608783b */ /* 0x008ee80000000200 */
[----:B------:R-:W3:Y:S04]  /*18920*/  LDSM.16.M88.4 R156, [R194] ;  /* 0x00000000c29c783b */ /* 0x000ee80000000200 */
[----:B------:R-:W3:Y:S04]  /*18930*/  LDSM.16.M88.4 R152, [R193] ;  /* 0x00000000c198783b */ /* 0x000ee80000000200 */
[----:B------:R-:W3:Y:S04]  /*18940*/  LDSM.16.M88.4 R148, [R192] ;  /* 0x00000000c094783b */ /* 0x000ee80000000200 */
[----:B--2---:R-:W-:Y:S01]  /*18950*/  LDSM.16.M88.4 R4, [R197] ;  /* 0x00000000c504783b */ /* 0x004fe20000000200 */
[C---:B-1----:R-:W-:Y:S03]  /*18960*/  HMMA.16816.F32.BF16 R136, R160.reuse, R32, RZ ;  /* 0x00000020a088723c */ /* 0x042fe600000418ff */
[----:B-----5:R-:W1:Y:S04]  /*18970*/  LDSM.16.M88.4 R12, [R195+0x6000] ;  /* 0x00600000c30c783b */ /* 0x020e680000000200 */
[----:B------:R-:W-:Y:S01]  /*18980*/  LDSM.16.M88.4 R172, [R201+0x2000] ;  /* 0x00200000c9ac783b */ /* 0x000fe20000000200 */
[C---:B------:R-:W-:Y:S03]  /*18990*/  HMMA.16816.F32.BF16 R32, R160.reuse, R34, RZ ;  /* 0x00000022a020723c */ /* 0x040fe600000418ff */
[----:B------:R-:W-:Y:S04]  /*189a0*/  LDSM.16.M88.4 R176, [R200+0x9000] ;  /* 0x00900000c8b0783b */ /* 0x000fe80000000200 */
[----:B------:R-:W-:Y:S01]  /*189b0*/  LDSM.16.M88.4 R168, [R200+0x9800] ;  /* 0x00980000c8a8783b */ /* 0x000fe20000000200 */
[----:B------:R-:W-:Y:S03]  /*189c0*/  HMMA.16816.F32.BF16 R28, R160, R24, RZ ;  /* 0x00000018a01c723c */ /* 0x000fe600000418ff */
[----:B------:R-:W2:Y:S01]  /*189d0*/  LD.E R2, [R180.64+0x18c] ;  /* 0x00018c04b4027980 */ /* 0x000ea2000c101900 */
[----:B------:R-:W-:-:S03]  /*189e0*/  IMAD R0, R219, 0x40, R0 ;  /* 0x00000040db007824 */ /* 0x000fc600078e0200 */
[----:B------:R-:W0:Y:S01]  /*189f0*/  LDGDEPBAR ;  /* 0x00000000000079af */ /* 0x000e220000000000 */
[C---:B------:R-:W-:Y:S08]  /*18a00*/  HMMA.16816.F32.BF16 R24, R160.reuse, R26, RZ ;  /* 0x0000001aa018723c */ /* 0x040ff000000418ff */
[C---:B----4-:R-:W-:Y:S08]  /*18a10*/  HMMA.16816.F32.BF16 R20, R160.reuse, R16, RZ ;  /* 0x00000010a014723c */ /* 0x050ff000000418ff */
[C---:B------:R-:W-:Y:S08]  /*18a20*/  HMMA.16816.F32.BF16 R16, R160.reuse, R18, RZ ;  /* 0x00000012a010723c */ /* 0x040ff000000418ff */
[C---:B------:R-:W-:Y:S08]  /*18a30*/  HMMA.16816.F32.BF16 R164, R160.reuse, R140, RZ ;  /* 0x0000008ca0a4723c */ /* 0x040ff000000418ff */
[----:B------:R-:W-:Y:S01]  /*18a40*/  HMMA.16816.F32.BF16 R160, R160, R142, RZ ;  /* 0x0000008ea0a0723c */ /* 0x000fe200000418ff */
[----:B------:R-:W4:Y:S07]  /*18a50*/  LDSM.16.M88.4 R140, [R195+0x6800] ;  /* 0x00680000c38c783b */ /* 0x000f2e0000000200 */
[C---:B---3--:R-:W-:Y:S08]  /*18a60*/  HMMA.16816.F32.BF16 R136, R144.reuse, R8, R136 ;  /* 0x000000089088723c */ /* 0x048ff00000041888 */
[C---:B------:R-:W-:Y:S01]  /*18a70*/  HMMA.16816.F32.BF16 R32, R144.reuse, R10, R32 ;  /* 0x0000000a9020723c */ /* 0x040fe20000041820 */
[----:B------:R-:W3:Y:S07]  /*18a80*/  LDSM.16.M88.4 R8, [R195+0x7000] ;  /* 0x00700000c308783b */ /* 0x000eee0000000200 */
[C---:B------:R-:W-:Y:S08]  /*18a90*/  HMMA.16816.F32.BF16 R28, R144.reuse, R156, R28 ;  /* 0x0000009c901c723c */ /* 0x040ff0000004181c */
[C---:B------:R-:W-:Y:S01]  /*18aa0*/  HMMA.16816.F32.BF16 R24, R144.reuse, R158, R24 ;  /* 0x0000009e9018723c */ /* 0x040fe20000041818 */
[----:B------:R-:W5:Y:S07]  /*18ab0*/  LDSM.16.M88.4 R156, [R195+0x7800] ;  /* 0x00780000c39c783b */ /* 0x000f6e0000000200 */
[C---:B------:R-:W-:Y:S08]  /*18ac0*/  HMMA.16816.F32.BF16 R20, R144.reuse, R152, R20 ;  /* 0x000000989014723c */ /* 0x040ff00000041814 */
[C---:B------:R-:W-:Y:S01]  /*18ad0*/  HMMA.16816.F32.BF16 R16, R144.reuse, R154, R16 ;  /* 0x0000009a9010723c */ /* 0x040fe20000041810 */
[----:B------:R-:W-:Y:S07]  /*18ae0*/  LDSM.16.M88.4 R152, [R191] ;  /* 0x00000000bf98783b */ /* 0x000fee0000000200 */
[C---:B------:R-:W-:Y:S08]  /*18af0*/  HMMA.16816.F32.BF16 R164, R144.reuse, R148, R164 ;  /* 0x0000009490a4723c */ /* 0x040ff000000418a4 */
[----:B------:R-:W-:Y:S01]  /*18b00*/  HMMA.16816.F32.BF16 R160, R144, R150, R160 ;  /* 0x0000009690a0723c */ /* 0x000fe200000418a0 */
[----:B------:R-:W-:Y:S04]  /*18b10*/  LDSM.16.M88.4 R148, [R191+0x800] ;  /* 0x00080000bf94783b */ /* 0x000fe80000000200 */
[----:B------:R-:W-:Y:S03]  /*18b20*/  LDSM.16.M88.4 R144, [R191+0x1000] ;  /* 0x00100000bf90783b */ /* 0x000fe60000000200 */
[C---:B-1----:R-:W-:Y:S08]  /*18b30*/  HMMA.16816.F32.BF16 R136, R4.reuse, R12, R136 ;  /* 0x0000000c0488723c */ /* 0x042ff00000041888 */
[C---:B------:R-:W-:Y:S01]  /*18b40*/  HMMA.16816.F32.BF16 R32, R4.reuse, R14, R32 ;  /* 0x0000000e0420723c */ /* 0x040fe20000041820 */
[----:B------:R-:W1:Y:S07]  /*18b50*/  LDSM.16.M88.4 R12, [R196] ;  /* 0x00000000c40c783b */ /* 0x000e6e0000000200 */
[C---:B----4-:R-:W-:Y:S08]  /*18b60*/  HMMA.16816.F32.BF16 R28, R4.reuse, R140, R28 ;  /* 0x0000008c041c723c */ /* 0x050ff0000004181c */
[C---:B------:R-:W-:Y:S01]  /*18b70*/  HMMA.16816.F32.BF16 R24, R4.reuse, R142, R24 ;  /* 0x0000008e0418723c */ /* 0x040fe20000041818 */
[----:B------:R-:W4:Y:S07]  /*18b80*/  LDSM.16.M88.4 R140, [R191+0x1800] ;  /* 0x00180000bf8c783b */ /* 0x000f2e0000000200 */
[C---:B---3--:R-:W-:Y:S08]  /*18b90*/  HMMA.16816.F32.BF16 R20, R4.reuse, R8, R20 ;  /* 0x000000080414723c */ /* 0x048ff00000041814 */
[C---:B------:R-:W-:Y:S01]  /*18ba0*/  HMMA.16816.F32.BF16 R16, R4.reuse, R10, R16 ;  /* 0x0000000a0410723c */ /* 0x040fe20000041810 */
[----:B------:R-:W3:Y:S07]  /*18bb0*/  LDSM.16.M88.4 R8, [R200+0x8000] ;  /* 0x00800000c808783b */ /* 0x000eee0000000200 */
[C---:B-----5:R-:W-:Y:S08]  /*18bc0*/  HMMA.16816.F32.BF16 R164, R4.reuse, R156, R164 ;  /* 0x0000009c04a4723c */ /* 0x060ff000000418a4 */
[----:B------:R-:W-:Y:S01]  /*18bd0*/  HMMA.16816.F32.BF16 R160, R4, R158, R160 ;  /* 0x0000009e04a0723c */ /* 0x000fe200000418a0 */
[----:B------:R-:W5:Y:S04]  /*18be0*/  LDSM.16.M88.4 R4, [R200+0x8800] ;  /* 0x00880000c804783b */ /* 0x000f680000000200 */
[----:B------:R-:W-:Y:S03]  /*18bf0*/  LDSM.16.M88.4 R156, [R199+0x2000] ;  /* 0x00200000c79c783b */ /* 0x000fe60000000200 */
[C---:B-1----:R-:W-:Y:S08]  /*18c00*/  HMMA.16816.F32.BF16 R136, R12.reuse, R152, R136 ;  /* 0x000000980c88723c */ /* 0x042ff00000041888 */
[C---:B------:R-:W-:Y:S01]  /*18c10*/  HMMA.16816.F32.BF16 R32, R12.reuse, R154, R32 ;  /* 0x0000009a0c20723c */ /* 0x040fe20000041820 */
[----:B------:R-:W1:Y:S07]  /*18c20*/  LDSM.16.M88.4 R152, [R190] ;  /* 0x00000000be98783b */ /* 0x000e6e0000000200 */
[C---:B------:R-:W-:Y:S08]  /*18c30*/  HMMA.16816.F32.BF16 R28, R12.reuse, R148, R28 ;  /* 0x000000940c1c723c */ /* 0x040ff0000004181c */
[C---:B------:R-:W-:Y:S01]  /*18c40*/  HMMA.16816.F32.BF16 R24, R12.reuse, R150, R24 ;  /* 0x000000960c18723c */ /* 0x040fe20000041818 */
[----:B------:R-:W1:Y:S07]  /*18c50*/  LDSM.16.M88.4 R148, [R189] ;  /* 0x00000000bd94783b */ /* 0x000e6e0000000200 */
[C---:B------:R-:W-:Y:S08]  /*18c60*/  HMMA.16816.F32.BF16 R20, R12.reuse, R144, R20 ;  /* 0x000000900c14723c */ /* 0x040ff00000041814 */
[C---:B------:R-:W-:Y:S01]  /*18c70*/  HMMA.16816.F32.BF16 R16, R12.reuse, R146, R16 ;  /* 0x000000920c10723c */ /* 0x040fe20000041810 */
[----:B------:R-:W1:Y:S07]  /*18c80*/  LDSM.16.M88.4 R144, [R188] ;  /* 0x00000000bc90783b */ /* 0x000e6e0000000200 */
[C---:B----4-:R-:W-:Y:S08]  /*18c90*/  HMMA.16816.F32.BF16 R164, R12.reuse, R140, R164 ;  /* 0x0000008c0ca4723c */ /* 0x050ff000000418a4 */
[----:B------:R-:W-:Y:S01]  /*18ca0*/  HMMA.16816.F32.BF16 R160, R12, R142, R160 ;  /* 0x0000008e0ca0723c */ /* 0x000fe200000418a0 */
[----:B------:R-:W4:Y:S04]  /*18cb0*/  LDSM.16.M88.4 R140, [R187] ;  /* 0x00000000bb8c783b */ /* 0x000f280000000200 */
[----:B------:R-:W-:Y:S03]  /*18cc0*/  LDSM.16.M88.4 R12, [R197+0x2000] ;  /* 0x00200000c50c783b */ /* 0x000fe60000000200 */
[C---:B---3--:R-:W-:Y:S08]  /*18cd0*/  HMMA.16816.F32.BF16 R136, R172.reuse, R8, R136 ;  /* 0x00000008ac88723c */ /* 0x048ff00000041888 */
[C---:B------:R-:W-:Y:S01]  /*18ce0*/  HMMA.16816.F32.BF16 R32, R172.reuse, R10, R32 ;  /* 0x0000000aac20723c */ /* 0x040fe20000041820 */
[----:B------:R-:W-:Y:S07]  /*18cf0*/  LDSM.16.M88.4 R8, [R195+0x8000] ;  /* 0x00800000c308783b */ /* 0x000fee0000000200 */
[C---:B-----5:R-:W-:Y:S08]  /*18d00*/  HMMA.16816.F32.BF16 R28, R172.reuse, R4, R28 ;  /* 0x00000004ac1c723c */ /* 0x060ff0000004181c */
[C---:B------:R-:W-:Y:S01]  /*18d10*/  HMMA.16816.F32.BF16 R24, R172.reuse, R6, R24 ;  /* 0x00000006ac18723c */ /* 0x040fe20000041818 */
[----:B------:R-:W3:Y:S07]  /*18d20*/  LDSM.16.M88.4 R4, [R195+0x8800] ;  /* 0x00880000c304783b */ /* 0x000eee0000000200 */
[C---:B------:R-:W-:Y:S08]  /*18d30*/  HMMA.16816.F32.BF16 R20, R172.reuse, R176, R20 ;  /* 0x000000b0ac14723c */ /* 0x040ff00000041814 */
[C---:B------:R-:W-:Y:S08]  /*18d40*/  HMMA.16816.F32.BF16 R16, R172.reuse, R178, R16 ;  /* 0x000000b2ac10723c */ /* 0x040ff00000041810 */
[C---:B------:R-:W-:Y:S08]  /*18d50*/  HMMA.16816.F32.BF16 R164, R172.reuse, R168, R164 ;  /* 0x000000a8aca4723c */ /* 0x040ff000000418a4 */
[----:B------:R-:W-:Y:S01]  /*18d60*/  HMMA.16816.F32.BF16 R160, R172, R170, R160 ;  /* 0x000000aaaca0723c */ /* 0x000fe200000418a0 */
[----:B------:R-:W-:Y:S07]  /*18d70*/  LDSM.16.M88.4 R168, [R201+0x4000] ;  /* 0x00400000c9a8783b */ /* 0x000fee0000000200 */
        /* <DEDUP_REMOVED lines=8> */
[----:B------:R-:W5:Y:S07]  /*18e00*/  LDSM.16.M88.4 R144, [R195+0x9800] ;  /* 0x00980000c390783b */ /* 0x000f6e0000000200 */
[C---:B----4-:R-:W-:Y:S08]  /*18e10*/  HMMA.16816.F32.BF16 R164, R156.reuse, R140, R164 ;  /* 0x0000008c9ca4723c */ /* 0x050ff000000418a4 */
[----:B------:R-:W-:Y:S01]  /*18e20*/  HMMA.16816.F32.BF16 R160, R156, R142, R160 ;  /* 0x0000008e9ca0723c */ /* 0x000fe200000418a0 */
[----:B------:R-:W-:Y:S04]  /*18e30*/  LDSM.16.M88.4 R140, [R191+0x2000] ;  /* 0x00200000bf8c783b */ /* 0x000fe80000000200 */
[----:B------:R-:W-:Y:S03]  /*18e40*/  LDSM.16.M88.4 R156, [R200+0xa800] ;  /* 0x00a80000c89c783b */ /* 0x000fe60000000200 */
[C---:B---3--:R-:W-:Y:S08]  /*18e50*/  HMMA.16816.F32.BF16 R28, R12.reuse, R4, R28 ;  /* 0x000000040c1c723c */ /* 0x048ff0000004181c */
[C---:B------:R-:W-:Y:S01]  /*18e60*/  HMMA.16816.F32.BF16 R24, R12.reuse, R6, R24 ;  /* 0x000000060c18723c */ /* 0x040fe20000041818 */
[----:B------:R-:W3:Y:S07]  /*18e70*/  LDSM.16.M88.4 R4, [R191+0x3000] ;  /* 0x00300000bf04783b */ /* 0x000eee0000000200 */
[C---:B------:R-:W-:Y:S08]  /*18e80*/  HMMA.16816.F32.BF16 R136, R12.reuse, R8, R136 ;  /* 0x000000080c88723c */ /* 0x040ff00000041888 */
[C---:B------:R-:W-:Y:S01]  /*18e90*/  HMMA.16816.F32.BF16 R32, R12.reuse, R10, R32 ;  /* 0x0000000a0c20723c */ /* 0x040fe20000041820 */
[----:B------:R-:W4:Y:S07]  /*18ea0*/  LDSM.16.M88.4 R8, [R191+0x2800] ;  /* 0x00280000bf08783b */ /* 0x000f2e0000000200 */
[C---:B-1----:R-:W-:Y:S08]  /*18eb0*/  HMMA.16816.F32.BF16 R20, R12.reuse, R152, R20 ;  /* 0x000000980c14723c */ /* 0x042ff00000041814 */
[C---:B------:R-:W-:Y:S01]  /*18ec0*/  HMMA.16816.F32.BF16 R16, R12.reuse, R154, R16 ;  /* 0x0000009a0c10723c */ /* 0x040fe20000041810 */
[----:B------:R-:W-:Y:S07]  /*18ed0*/  LDSM.16.M88.4 R152, [R191+0x3800] ;  /* 0x00380000bf98783b */ /* 0x000fee0000000200 */
[C---:B-----5:R-:W-:Y:S01]  /*18ee0*/  HMMA.16816.F32.BF16 R172, R12.reuse, R144, R164 ;  /* 0x000000900cac723c */ /* 0x060fe200000418a4 */
[----:B------:R-:W-:Y:S07]  /*18ef0*/  LDSM.16.M88.4 R164, [R200+0xa000] ;  /* 0x00a00000c8a4783b */ /* 0x000fee0000000200 */
[----:B------:R-:W-:Y:S01]  /*18f00*/  HMMA.16816.F32.BF16 R160, R12, R146, R160 ;  /* 0x000000920ca0723c */ /* 0x000fe200000418a0 */
[----:B------:R-:W1:Y:S04]  /*18f10*/  LDSM.16.M88.4 R12, [R200+0xb000] ;  /* 0x00b00000c80c783b */ /* 0x000e680000000200 */
[----:B------:R-:W-:Y:S03]  /*18f20*/  LDSM.16.M88.4 R144, [R185] ;  /* 0x00000000b990783b */ /* 0x000fe60000000200 */
[C---:B---3--:R-:W-:Y:S08]  /*18f30*/  HMMA.16816.F32.BF16 R20, R148.reuse, R4, R20 ;  /* 0x000000049414723c */ /* 0x048ff00000041814 */
[C---:B------:R-:W-:Y:S08]  /*18f40*/  HMMA.16816.F32.BF16 R136, R148.reuse, R140, R136 ;  /* 0x0000008c9488723c */ /* 0x040ff00000041888 */
[C---:B------:R-:W-:Y:S08]  /*18f50*/  HMMA.16816.F32.BF16 R32, R148.reuse, R142, R32 ;  /* 0x0000008e9420723c */ /* 0x040ff00000041820 */
[C---:B----4-:R-:W-:Y:S08]  /*18f60*/  HMMA.16816.F32.BF16 R28, R148.reuse, R8, R28 ;  /* 0x00000008941c723c */ /* 0x050ff0000004181c */
[C---:B------:R-:W-:Y:S01]  /*18f70*/  HMMA.16816.F32.BF16 R24, R148.reuse, R10, R24 ;  /* 0x0000000a9418723c */ /* 0x040fe20000041818 */
[----:B------:R-:W3:Y:S07]  /*18f80*/  LDSM.16.M88.4 R8, [R200+0xb800] ;  /* 0x00b80000c808783b */ /* 0x000eee0000000200 */
[----:B------:R-:W-:Y:S01]  /*18f90*/  HMMA.16816.F32.BF16 R140, R148, R6, R16 ;  /* 0x00000006948c723c */ /* 0x000fe20000041810 */
[----:B------:R-:W-:Y:S04]  /*18fa0*/  LDSM.16.M88.4 R16, [R199+0x4000] ;  /* 0x00400000c710783b */ /* 0x000fe80000000200 */
[----:B------:R-:W4:Y:S03]  /*18fb0*/  LDSM.16.M88.4 R4, [R186] ;  /* 0x00000000ba04783b */ /* 0x000f260000000200 */
[----:B-1----:R-:W-:Y:S07]  /*18fc0*/  HMMA.16816.F32.BF16 R20, R168, R12, R20 ;  /* 0x0000000ca814723c */ /* 0x002fee0000041814 */
[----:B------:R-:W-:Y:S01]  /*18fd0*/  IMAD.IADD R12, R229, 0x1, -R0 ;  /* 0x00000001e50c7824 */ /* 0x000fe200078e0a00 */
[----:B------:R-:W-:Y:S04]  /*18fe0*/  HMMA.16816.F32.BF16 R172, R148, R152, R172 ;  /* 0x0000009894ac723c */ /* 0x000fe800000418ac */
[----:B------:R-:W-:-:S04]  /*18ff0*/  IABS R12, R12 ;  /* 0x0000000c000c7213 */ /* 0x000fc80000000000 */
[----:B------:R-:W-:Y:S01]  /*19000*/  HMMA.16816.F32.BF16 R136, R168, R164, R136 ;  /* 0x000000a4a888723c */ /* 0x000fe20000041888 */
[----:B------:R-:W-:-:S07]  /*19010*/  IMAD.MOV.U32 R134, RZ, RZ, R12 ;  /* 0x000000ffff867224 */ /* 0x000fce00078e000c */
[----:B------:R-:W-:Y:S01]  /*19020*/  HMMA.16816.F32.BF16 R140, R168, R14, R140 ;  /* 0x0000000ea88c723c */ /* 0x000fe2000004188c */
[----:B------:R-:W1:Y:S07]  /*19030*/  LDSM.16.M88.4 R12, [R184] ;  /* 0x00000000b80c783b */ /* 0x000e6e0000000200 */
[----:B------:R-:W-:Y:S01]  /*19040*/  HMMA.16816.F32.BF16 R160, R148, R154, R160 ;  /* 0x0000009a94a0723c */ /* 0x000fe200000418a0 */
[----:B------:R-:W-:Y:S01]  /*19050*/  IADD3 R133, R0, 0x1, RZ ;  /* 0x0000000100857810 */ /* 0x000fe20007ffe0ff */
[----:B------:R-:W-:Y:S06]  /*19060*/  LDSM.16.M88.4 R148, [R197+0x4000] ;  /* 0x00400000c594783b */ /* 0x000fec0000000200 */
[C---:B------:R-:W-:Y:S08]  /*19070*/  HMMA.16816.F32.BF16 R32, R168.reuse, R166, R32 ;  /* 0x000000a6a820723c */ /* 0x040ff00000041820 */
[----:B---3--:R-:W-:Y:S07]  /*19080*/  HMMA.16816.F32.BF16 R172, R168, R8, R172 ;  /* 0x00000008a8ac723c */ /* 0x008fee00000418ac */
[C---:B------:R-:W-:Y:S01]  /*19090*/  IMAD.IADD R8, R226.reuse, 0x1, -R0 ;  /* 0x00000001e2087824 */ /* 0x040fe200078e0a00 */
[----:B----4-:R-:W-:Y:S07]  /*190a0*/  HMMA.16816.F32.BF16 R136, R16, R4, R136 ;  /* 0x000000041088723c */ /* 0x010fee0000041888 */
[----:B------:R-:W-:Y:S01]  /*190b0*/  IMAD.IADD R4, R226, 0x1, -R133 ;  /* 0x00000001e2047824 */ /* 0x000fe200078e0a85 */
[----:B------:R-:W-:Y:S01]  /*190c0*/  HMMA.16816.F32.BF16 R28, R168, R156, R28 ;  /* 0x0000009ca81c723c */ /* 0x000fe2000004181c */
[----:B------:R-:W-:-:S06]  /*190d0*/  IABS R8, R8 ;  /* 0x0000000800087213 */ /* 0x000fcc0000000000 */
[----:B------:R-:W-:Y:S02]  /*190e0*/  IADD3 R157, R0, 0x8, RZ ;  /* 0x00000008009d7810 */ /* 0x000fe40007ffe0ff */
[----:B------:R-:W-:-:S03]  /*190f0*/  IABS R4, R4 ;  /* 0x0000000400047213 */ /* 0x000fc60000000000 */
[----:B------:R-:W-:Y:S01]  /*19100*/  IMAD.IADD R5, R229, 0x1, -R157 ;  /* 0x00000001e5057824 */ /* 0x000fe200078e0a9d */
[----:B------:R-:W-:Y:S01]  /*19110*/  HMMA.16816.F32.BF16 R160, R168, R10, R160 ;  /* 0x0000000aa8a0723c */ /* 0x000fe200000418a0 */
[----:B------:R3:W-:Y:S01]  /*19120*/  I2F R156, R8 ;  /* 0x00000008009c7306 */ /* 0x0007e20000201400 */
[----:B------:R-:W-:Y:S02]  /*19130*/  IMAD.MOV.U32 R164, RZ, RZ, R4 ;  /* 0x000000ffffa47224 */ /* 0x000fe400078e0004 */
[----:B------:R-:W-:-:S04]  /*19140*/  IABS R4, R5 ;  /* 0x0000000500047213 */ /* 0x000fc80000000000 */
[----:B------:R-:W-:Y:S01]  /*19150*/  HMMA.16816.F32.BF16 R24, R168, R158, R24 ;  /* 0x0000009ea818723c */ /* 0x000fe20000041818 */
[----:B------:R-:W-:Y:S01]  /*19160*/  IMAD.MOV.U32 R166, RZ, RZ, R4 ;  /* 0x000000ffffa67224 */ /* 0x000fe200078e0004 */
[----:B---3--:R-:W3:Y:S06]  /*19170*/  LDSM.16.M88.4 R8, [R195+0xa000] ;  /* 0x00a00000c308783b */ /* 0x008eec0000000200 */
[----:B------:R-:W-:Y:S01]  /*19180*/  HMMA.16816.F32.BF16 R32, R16, R6, R32 ;  /* 0x000000061020723c */ /* 0x000fe20000041820 */
[C---:B------:R-:W-:Y:S01]  /*19190*/  IADD3 R159, R0.reuse, 0x9, RZ ;  /* 0x00000009009f7810 */ /* 0x040fe20007ffe0ff */
[----:B------:R-:W4:Y:S01]  /*191a0*/  LDSM.16.M88.4 R4, [R195+0xa800] ;  /* 0x00a80000c304783b */ /* 0x000f220000000200 */
[----:B------:R-:W-:-:S05]  /*191b0*/  IADD3 R165, R0, 0x10, RZ ;  /* 0x0000001000a57810 */ /* 0x000fca0007ffe0ff */
[C---:B-1----:R-:W-:Y:S01]  /*191c0*/  HMMA.16816.F32.BF16 R152, R16.reuse, R12, R20 ;  /* 0x0000000c1098723c */ /* 0x042fe20000041814 */
[----:B------:R-:W-:Y:S06]  /*191d0*/  LDSM.16.M88.4 R20, [R191+0x4000] ;  /* 0x00400000bf14783b */ /* 0x000fec0000000200 */
[----:B------:R-:W-:Y:S01]  /*191e0*/  IMAD.IADD R12, R226, 0x1, -R159 ;  /* 0x00000001e20c7824 */ /* 0x000fe200078e0a9f */
[----:B------:R-:W-:Y:S01]  /*191f0*/  HMMA.16816.F32.BF16 R28, R16, R144, R28 ;  /* 0x00000090101c723c */ /* 0x000fe2000004181c */
[----:B------:R-:W-:-:S06]  /*19200*/  IMAD.IADD R13, R229, 0x1, -R165 ;  /* 0x00000001e50d7824 */ /* 0x000fcc00078e0aa5 */
[----:B------:R-:W-:Y:S01]  /*19210*/  IMAD.IADD R144, R226, 0x1, -R157 ;  /* 0x00000001e2907824 */ /* 0x000fe200078e0a9d */
[----:B------:R-:W-:-:S04]  /*19220*/  IABS R12, R12 ;  /* 0x0000000c000c7213 */ /* 0x000fc80000000000 */
[----:B------:R-:W-:Y:S01]  /*19230*/  IABS R144, R144 ;  /* 0x0000009000907213 */ /* 0x000fe20000000000 */
[----:B------:R-:W-:Y:S01]  /*19240*/  IMAD.MOV.U32 R176, RZ, RZ, R12 ;  /* 0x000000ffffb07224 */ /* 0x000fe200078e000c */
[C---:B------:R-:W-:Y:S01]  /*19250*/  HMMA.16816.F32.BF16 R24, R16.reuse, R146, R24 ;  /* 0x000000921018723c */ /* 0x040fe20000041818 */
[----:B------:R-:W-:Y:S01]  /*19260*/  IABS R12, R13 ;  /* 0x0000000d000c7213 */ /* 0x000fe20000000000 */
[----:B------:R1:W-:Y:S04]  /*19270*/  I2F R168, R144 ;  /* 0x0000009000a87306 */ /* 0x0003e80000201400 */
[----:B------:R-:W-:Y:S02]  /*19280*/  IMAD.MOV.U32 R230, RZ, RZ, R12 ;  /* 0x000000ffffe67224 */ /* 0x000fe400078e000c */
[----:B------:R-:W-:Y:S01]  /*19290*/  HMMA.16816.F32.BF16 R140, R16, R14, R140 ;  /* 0x0000000e108c723c */ /* 0x000fe2000004188c */
[----:B------:R-:W-:Y:S04]  /*192a0*/  LDSM.16.M88.4 R12, [R135] ;  /* 0x00000000870c783b */ /* 0x000fe80000000200 */
[----:B-1----:R-:W1:Y:S03]  /*192b0*/  LDSM.16.M88.4 R144, [R196+0x4000] ;  /* 0x00400000c490783b */ /* 0x002e660000000200 */
[----:B---3--:R-:W-:Y:S01]  /*192c0*/  HMMA.16816.F32.BF16 R136, R148, R8, R136 ;  /* 0x000000089488723c */ /* 0x008fe20000041888 */
[----:B------:R-:W-:-:S06]  /*192d0*/  IADD3 R167, R0, 0x11, RZ ;  /* 0x0000001100a77810 */ /* 0x000fcc0007ffe0ff */
[----:B------:R-:W-:Y:S01]  /*192e0*/  IMAD.IADD R8, R226, 0x1, -R165 ;  /* 0x00000001e2087824 */ /* 0x000fe200078e0aa5 */
[----:B----4-:R-:W-:Y:S01]  /*192f0*/  HMMA.16816.F32.BF16 R28, R148, R4, R28 ;  /* 0x00000004941c723c */ /* 0x010fe2000004181c */
[----:B------:R-:W-:-:S03]  /*19300*/  IMAD.IADD R9, R229, 0x1, -R167 ;  /* 0x00000001e5097824 */ /* 0x000fc600078e0aa7 */
[----:B------:R-:W-:Y:S02]  /*19310*/  IABS R8, R8 ;  /* 0x0000000800087213 */ /* 0x000fe40000000000 */
[----:B------:R-:W-:Y:S01]  /*19320*/  IADD3 R169, R0, 0x18, RZ ;  /* 0x0000001800a97810 */ /* 0x000fe20007ffe0ff */
[----:B------:R-:W-:Y:S02]  /*19330*/  IMAD.IADD R4, R226, 0x1, -R167 ;  /* 0x00000001e2047824 */ /* 0x000fe400078e0aa7 */
[----:B------:R-:W-:Y:S01]  /*19340*/  IMAD.MOV.U32 R178, RZ, RZ, R8 ;  /* 0x000000ffffb27224 */ /* 0x000fe200078e0008 */
[----:B------:R-:W-:Y:S01]  /*19350*/  IABS R8, R9 ;  /* 0x0000000900087213 */ /* 0x000fe20000000000 */
[----:B------:R-:W-:Y:S01]  /*19360*/  IMAD.IADD R5, R229, 0x1, -R169 ;  /* 0x00000001e5057824 */ /* 0x000fe200078e0aa9 */
[----:B------:R-:W-:Y:S01]  /*19370*/  IABS R4, R4 ;  /* 0x0000000400047213 */ /* 0x000fe20000000000 */
[----:B------:R-:W-:Y:S02]  /*19380*/  HMMA.16816.F32.BF16 R32, R148, R10, R32 ;  /* 0x0000000a9420723c */ /* 0x000fe40000041820 */
[----:B------:R-:W-:-:S02]  /*19390*/  IMAD.MOV.U32 R234, RZ, RZ, R8 ;  /* 0x000000ffffea7224 */ /* 0x000fc400078e0008 */
[----:B------:R-:W3:Y:S01]  /*193a0*/  LDSM.16.M88.4 R8, [R195+0xb000] ;  /* 0x00b00000c308783b */ /* 0x000ee20000000200 */
[----:B------:R-:W-:Y:S01]  /*193b0*/  IMAD.MOV.U32 R232, RZ, RZ, R4 ;  /* 0x000000ffffe87224 */ /* 0x000fe200078e0004 */
[----:B------:R-:W-:Y:S01]  /*193c0*/  IABS R4, R5 ;  /* 0x0000000500047213 */ /* 0x000fe20000000000 */
[----:B------:R-:W-:-:S04]  /*193d0*/  IMAD.IADD R5, R226, 0x1, -R169 ;  /* 0x00000001e2057824 */ /* 0x000fc800078e0aa9 */
[----:B------:R-:W-:Y:S01]  /*193e0*/  IMAD.MOV.U32 R238, RZ, RZ, R4 ;  /* 0x000000ffffee7224 */ /* 0x000fe200078e0004 */
[----:B------:R-:W-:Y:S01]  /*193f0*/  IABS R4, R5 ;  /* 0x0000000500047213 */ /* 0x000fe20000000000 */
[----:B------:R-:W-:Y:S01]  /*19400*/  HMMA.16816.F32.BF16 R24, R148, R6, R24 ;  /* 0x000000069418723c */ /* 0x000fe20000041818 */
[----:B------:R-:W-:-:S03]  /*19410*/  IADD3 R171, R0, 0x20, RZ ;  /* 0x0000002000ab7810 */ /* 0x000fc60007ffe0ff */
[----:B------:R-:W-:Y:S02]  /*19420*/  IMAD.MOV.U32 R236, RZ, RZ, R4 ;  /* 0x000000ffffec7224 */ /* 0x000fe400078e0004 */
[----:B------:R-:W4:Y:S02]  /*19430*/  LDSM.16.M88.4 R4, [R191+0x4800] ;  /* 0x00480000bf04783b */ /* 0x000f240000000200 */
[----:B-1----:R-:W-:Y:S07]  /*19440*/  HMMA.16816.F32.BF16 R136, R144, R20, R136 ;  /* 0x000000149088723c */ /* 0x002fee0000041888 */
[----:B------:R-:W-:Y:S01]  /*19450*/  IADD3 R20, R0, 0x19, RZ ;  /* 0x0000001900147810 */ /* 0x000fe20007ffe0ff */
[----:B------:R-:W-:Y:S07]  /*19460*/  HMMA.16816.F32.BF16 R172, R16, R12, R172 ;  /* 0x0000000c10ac723c */ /* 0x000fee00000418ac */
[----:B------:R-:W-:-:S02]  /*19470*/  IMAD.IADD R12, R226, 0x1, -R20 ;  /* 0x00000001e20c7824 */ /* 0x000fc400078e0a14 */
[----:B------:R-:W-:-:S03]  /*19480*/  IMAD.IADD R13, R229, 0x1, -R171 ;  /* 0x00000001e50d7824 */ /* 0x000fc600078e0aab */
[----:B------:R-:W-:Y:S01]  /*19490*/  IABS R12, R12 ;  /* 0x0000000c000c7213 */ /* 0x000fe20000000000 */
[----:B------:R-:W-:Y:S07]  /*194a0*/  HMMA.16816.F32.BF16 R160, R16, R14, R160 ;  /* 0x0000000e10a0723c */ /* 0x000fee00000418a0 */
[----:B------:R-:W-:Y:S01]  /*194b0*/  IMAD.MOV.U32 R18, RZ, RZ, R12 ;  /* 0x000000ffff127224 */ /* 0x000fe200078e000c */
[----:B------:R-:W-:-:S05]  /*194c0*/  IABS R12, R13 ;  /* 0x0000000d000c7213 */ /* 0x000fca0000000000 */
[----:B------:R-:W-:Y:S02]  /*194d0*/  IMAD.MOV.U32 R16, RZ, RZ, R12 ;  /* 0x000000ffff107224 */ /* 0x000fe400078e000c */
[----:B------:R-:W1:Y:S01]  /*194e0*/  LDSM.16.M88.4 R12, [R195+0xb800] ;  /* 0x00b80000c30c783b */ /* 0x000e620000000200 */
[----:B------:R-:W-:Y:S01]  /*194f0*/  IMAD.IADD R17, R226, 0x1, -R171 ;  /* 0x00000001e2117824 */ /* 0x000fe200078e0aab */
[----:B---3--:R-:W-:Y:S04]  /*19500*/  HMMA.16816.F32.BF16 R152, R148, R8, R152 ;  /* 0x000000089498723c */ /* 0x008fe80000041898 */
[----:B------:R-:W-:-:S04]  /*19510*/  IABS R17, R17 ;  /* 0x0000001100117213 */ /* 0x000fc80000000000 */
[----:B------:R-:W-:Y:S01]  /*19520*/  HMMA.16816.F32.BF16 R140, R148, R10, R140 ;  /* 0x0000000a948c723c */ /* 0x000fe2000004188c */
[----:B------:R-:W3:Y:S01]  /*19530*/  LDSM.16.M88.4 R8, [R191+0x5000] ;  /* 0x00500000bf08783b */ /* 0x000ee20000000200 */
[----:B------:R5:W-:Y:S06]  /*19540*/  I2F R242, R17 ;  /* 0x0000001100f27306 */ /* 0x000bec0000201400 */
[----:B----4-:R-:W-:Y:S01]  /*19550*/  HMMA.16816.F32.BF16 R28, R144, R4, R28 ;  /* 0x00000004901c723c */ /* 0x010fe2000004181c */
[----:B-----5:R-:W-:-:S06]  /*19560*/  IADD3 R17, R0, 0x28, RZ ;  /* 0x0000002800117810 */ /* 0x020fcc0007ffe0ff */
[----:B------:R-:W-:Y:S01]  /*19570*/  IMAD.IADD R4, R229, 0x1, -R17 ;  /* 0x00000001e5047824 */ /* 0x000fe200078e0a11 */
[----:B------:R-:W-:-:S04]  /*19580*/  IADD3 R177, R0, 0x29, RZ ;  /* 0x0000002900b17810 */ /* 0x000fc80007ffe0ff */
[----:B------:R-:W-:-:S05]  /*19590*/  IABS R4, R4 ;  /* 0x0000000400047213 */ /* 0x000fca0000000000 */
[----:B------:R-:W-:Y:S02]  /*195a0*/  IMAD.MOV.U32 R250, RZ, RZ, R4 ;  /* 0x000000fffffa7224 */ /* 0x000fe400078e0004 */
[--C-:B------:R-:W-:Y:S01]  /*195b0*/  IMAD.IADD R4, R229, 0x1, -R177.reuse ;  /* 0x00000001e5047824 */ /* 0x100fe200078e0ab1 */
[----:B------:R-:W-:Y:S01]  /*195c0*/  HMMA.16816.F32.BF16 R32, R144, R22, R32 ;  /* 0x000000169020723c */ /* 0x000fe20000041820 */
[----:B------:R-:W-:-:S03]  /*195d0*/  IMAD.IADD R5, R226, 0x1, -R177 ;  /* 0x00000001e2057824 */ /* 0x000fc600078e0ab1 */
[----:B------:R-:W-:Y:S01]  /*195e0*/  IABS R4, R4 ;  /* 0x0000000400047213 */ /* 0x000fe20000000000 */
[----:B------:R-:W-:-:S03]  /*195f0*/  IMAD.IADD R21, R229, 0x1, -R20 ;  /* 0x00000001e5157824 */ /* 0x000fc600078e0a14 */
[----:B-1----:R-:W-:Y:S01]  /*19600*/  HMMA.16816.F32.BF16 R172, R148, R12, R172 ;  /* 0x0000000c94ac723c */ /* 0x002fe200000418ac */
[----:B------:R-:W-:Y:S01]  /*19610*/  IMAD.MOV.U32 R252, RZ, RZ, R4 ;  /* 0x000000fffffc7224 */ /* 0x000fe200078e0004 */
[----:B------:R-:W-:-:S05]  /*19620*/  IABS R4, R5 ;  /* 0x0000000500047213 */ /* 0x000fca0000000000 */
[----:B------:R-:W-:Y:S02]  /*19630*/  IADD3 R12, R0, 0x30, RZ ;  /* 0x00000030000c7810 */ /* 0x000fe40007ffe0ff */
[----:B------:R-:W-:-:S03]  /*19640*/  IABS R21, R21 ;  /* 0x0000001500157213 */ /* 0x000fc60000000000 */
[----:B------:R-:W-:Y:S01]  /*19650*/  IMAD.IADD R5, R229, 0x1, -R12 ;  /* 0x00000001e5057824 */ /* 0x000fe200078e0a0c */
[----:B------:R-:W-:Y:S01]  /*19660*/  IADD3 R19, R0, 0x21, RZ ;  /* 0x0000002100137810 */ /* 0x000fe20007ffe0ff */
[----:B------:R-:W-:Y:S01]  /*19670*/  IMAD.MOV.U32 R235, RZ, RZ, R4 ;  /* 0x000000ffffeb7224 */ /* 0x000fe200078e0004 */
[----:B---3--:R-:W-:Y:S01]  /*19680*/  HMMA.16816.F32.BF16 R140, R144, R10, R140 ;  /* 0x0000000a908c723c */ /* 0x008fe2000004188c */
[----:B------:R1:W-:Y:S01]  /*19690*/  I2F R240, R21 ;  /* 0x0000001500f07306 */ /* 0x0003e20000201400 */
[----:B------:R-:W-:-:S05]  /*196a0*/  IABS R4, R5 ;  /* 0x0000000500047213 */ /* 0x000fca0000000000 */
[----:B------:R-:W-:Y:S01]  /*196b0*/  IADD3 R11, R0, 0x39, RZ ;  /* 0x00000039000b7810 */ /* 0x000fe20007ffe0ff */
[----:B------:R-:W-:Y:S01]  /*196c0*/  HMMA.16816.F32.BF16 R24, R144, R6, R24 ;  /* 0x000000069018723c */ /* 0x000fe20000041818 */
[----:B------:R3:W-:Y:S06]  /*196d0*/  I2F R245, R4 ;  /* 0x0000000400f57306 */ /* 0x0007ec0000201400 */
[----:B--2---:R-:W-:Y:S02]  /*196e0*/  FMUL.FTZ R6, R136, R2 ;  /* 0x0000000288067220 */ /* 0x004fe40000410000 */
[C---:B-1----:R-:W-:Y:S01]  /*196f0*/  IMAD.IADD R21, R226.reuse, 0x1, -R19 ;  /* 0x00000001e2157824 */ /* 0x042fe200078e0a13 */
[----:B------:R-:W-:Y:S04]  /*19700*/  I2F R134, R134 ;  /* 0x0000008600867306 */ /* 0x000fe80000201400 */
[----:B------:R-:W-:Y:S01]  /*19710*/  IABS R21, R21 ;  /* 0x0000001500157213 */ /* 0x000fe20000000000 */
[----:B---3--:R-:W-:-:S03]  /*19720*/  IMAD.IADD R4, R226, 0x1, -R11 ;  /* 0x00000001e2047824 */ /* 0x008fc600078e0a0b */
[----:B------:R-:W1:Y:S02]  /*19730*/  MUFU.TANH R6, R6 ;  /* 0x0000000600067308 */ /* 0x000e640000002400 */
[----:B------:R-:W-:Y:S01]  /*19740*/  IABS R4, R4 ;  /* 0x0000000400047213 */ /* 0x000fe20000000000 */
[----:B------:R-:W-:-:S05]  /*19750*/  IMAD.IADD R170, R229, 0x1, -R159 ;  /* 0x00000001e5aa7824 */ /* 0x000fca00078e0a9f */
[----:B------:R2:W-:Y:S01]  /*19760*/  I2F R246, R21 ;  /* 0x0000001500f67306 */ /* 0x0005e20000201400 */
[----:B------:R-:W-:Y:S01]  /*19770*/  HMMA.16816.F32.BF16 R152, R144, R8, R152 ;  /* 0x000000089098723c */ /* 0x000fe20000041898 */
[----:B------:R-:W-:Y:S01]  /*19780*/  IMAD.IADD R158, R229, 0x1, -R133 ;  /* 0x00000001e59e7824 */ /* 0x000fe200078e0a85 */
[----:B------:R-:W-:Y:S01]  /*19790*/  IABS R170, R170 ;  /* 0x000000aa00aa7213 */ /* 0x000fe20000000000 */
[----:B------:R-:W-:-:S04]  /*197a0*/  FMUL.FTZ R5, R33, R2 ;  /* 0x0000000221057220 */ /* 0x000fc80000410000 */
[----:B------:R-:W-:Y:S01]  /*197b0*/  I2F R8, R4 ;  /* 0x0000000400087306 */ /* 0x000fe20000201400 */
[----:B--2---:R-:W-:-:S07]  /*197c0*/  FMUL.FTZ R21, R32, R2 ;  /* 0x0000000220157220 */ /* 0x004fce0000410000 */
[----:B------:R-:W-:Y:S01]  /*197d0*/  I2F R166, R166 ;  /* 0x000000a600a67306 */ /* 0x000fe20000201400 */
[----:B------:R-:W-:-:S07]  /*197e0*/  ISETP.GE.AND P5, PT, R0, R228, PT ;  /* 0x000000e40000720c */ /* 0x000fce0003fa6270 */
[----:B------:R-:W2:Y:S01]  /*197f0*/  MUFU.TANH R4, R21 ;  /* 0x0000001500047308 */ /* 0x000ea20000002400 */
[----:B-1----:R-:W-:Y:S01]  /*19800*/  FFMA.FTZ R6, -R223, R134, R6 ;  /* 0x00000086df067223 */ /* 0x002fe20000010106 */
[----:B------:R-:W-:Y:S01]  /*19810*/  IABS R158, R158 ;  /* 0x0000009e009e7213 */ /* 0x000fe20000000000 */
[-C--:B------:R-:W-:Y:S01]  /*19820*/  FMUL.FTZ R7, R137, R2.reuse ;  /* 0x0000000289077220 */ /* 0x080fe20000410000 */
[----:B------:R-:W-:Y:S01]  /*19830*/  ISETP.GE.OR P5, PT, R0, R227, !P5 ;  /* 0x000000e30000720c */ /* 0x000fe20006fa6670 */
[----:B------:R-:W-:-:S03]  /*19840*/  FMUL.FTZ R22, R29, R2 ;  /* 0x000000021d167220 */ /* 0x000fc60000410000 */
[----:B------:R-:W-:Y:S01]  /*19850*/  I2F R170, R170 ;  /* 0x000000aa00aa7306 */ /* 0x000fe20000201400 */
[----:B------:R-:W-:Y:S02]  /*19860*/  FSEL R29, R6, -INF , !P5 ;  /* 0xff800000061d7808 */ /* 0x000fe40006800000 */
[----:B------:R-:W-:-:S05]  /*19870*/  ISETP.GE.AND P5, PT, R157, R228, PT ;  /* 0x000000e49d00720c */ /* 0x000fca0003fa6270 */
[----:B------:R-:W1:Y:S01]  /*19880*/  MUFU.TANH R5, R5 ;  /* 0x0000000500057308 */ /* 0x000e620000002400 */
[----:B--2---:R-:W-:Y:S01]  /*19890*/  FFMA.FTZ R4, -R223, R166, R4 ;  /* 0x000000a6df047223 */ /* 0x004fe20000010104 */
[----:B------:R-:W-:-:S06]  /*198a0*/  ISETP.GE.OR P5, PT, R157, R227, !P5 ;  /* 0x000000e39d00720c */ /* 0x000fcc0006fa6670 */
[----:B------:R-:W-:Y:S01]  /*198b0*/  I2F R158, R158 ;  /* 0x0000009e009e7306 */ /* 0x000fe20000201400 */
[----:B------:R-:W-:-:S07]  /*198c0*/  FMUL.FTZ R134, R30, R2 ;  /* 0x000000021e867220 */ /* 0x000fce0000410000 */
[----:B------:R-:W2:Y:S01]  /*198d0*/  MUFU.TANH R7, R7 ;  /* 0x0000000700077308 */ /* 0x000ea20000002400 */
[----:B------:R-:W-:Y:S02]  /*198e0*/  FSEL R30, R4, -INF , !P5 ;  /* 0xff800000041e7808 */ /* 0x000fe40006800000 */
[----:B------:R-:W-:Y:S01]  /*198f0*/  ISETP.GE.AND P5, PT, R159, R228, PT ;  /* 0x000000e49f00720c */ /* 0x000fe20003fa6270 */
[----:B------:R-:W-:Y:S01]  /*19900*/  FMUL.FTZ R28, R28, R2 ;  /* 0x000000021c1c7220 */ /* 0x000fe20000410000 */
[C---:B------:R-:W-:Y:S01]  /*19910*/  ISETP.GE.AND P6, PT, R0.reuse, R225, PT ;  /* 0x000000e10000720c */ /* 0x040fe20003fc6270 */
[----:B-1----:R-:W-:Y:S01]  /*19920*/  FFMA.FTZ R5, -R223, R170, R5 ;  /* 0x000000aadf057223 */ /* 0x002fe20000010105 */
[----:B------:R-:W-:Y:S01]  /*19930*/  ISETP.GE.OR P5, PT, R159, R227, !P5 ;  /* 0x000000e39f00720c */ /* 0x000fe20006fa6670 */
[----:B------:R1:W-:Y:S01]  /*19940*/  MUFU.TANH R136, R28 ;  /* 0x0000001c00887308 */ /* 0x0003e20000002400 */
[C---:B------:R-:W-:Y:S02]  /*19950*/  IADD3 R243, R0.reuse, 0x31, RZ ;  /* 0x0000003100f37810 */ /* 0x040fe40007ffe0ff */
[----:B------:R-:W-:-:S02]  /*19960*/  IADD3 R179, R0, 0x38, RZ ;  /* 0x0000003800b37810 */ /* 0x000fc40007ffe0ff */
[----:B------:R-:W-:Y:S01]  /*19970*/  ISETP.GE.OR P6, PT, R0, R224, !P6 ;  /* 0x000000e00000720c */ /* 0x000fe200077c6670 */
[----:B--2---:R-:W-:Y:S01]  /*19980*/  FFMA.FTZ R0, -R223, R158, R7 ;  /* 0x0000009edf007223 */ /* 0x004fe20000010107 */
[----:B-1----:R-:W-:Y:S02]  /*19990*/  FSEL R28, R5, -INF , !P5 ;  /* 0xff800000051c7808 */ /* 0x002fe40006800000 */
[----:B------:R-:W1:Y:S01]  /*199a0*/  LDSM.16.M88.4 R4, [R191+0x5800] ;  /* 0x00580000bf04783b */ /* 0x000e620000000200 */
[-C--:B------:R-:W-:Y:S02]  /*199b0*/  FMUL.FTZ R32, R138, R2.reuse ;  /* 0x000000028a207220 */ /* 0x080fe40000410000 */
[-C--:B------:R-:W-:Y:S01]  /*199c0*/  FMUL.FTZ R137, R34, R2.reuse ;  /* 0x0000000222897220 */ /* 0x080fe20000410000 */
[----:B------:R-:W-:Y:S01]  /*199d0*/  HMMA.16816.F32.BF16 R160, R148, R14, R160 ;  /* 0x0000000e94a0723c */ /* 0x000fe200000418a0 */
[----:B------:R-:W-:Y:S01]  /*199e0*/  FMUL.FTZ R34, R35, R2 ;  /* 0x0000000223227220 */ /* 0x000fe20000410000 */
[----:B------:R-:W-:Y:S01]  /*199f0*/  I2F R176, R176 ;  /* 0x000000b000b07306 */ /* 0x000fe20000201400 */
[----:B------:R-:W-:Y:S01]  /*19a00*/  ISETP.GE.AND P2, PT, R133, R228, PT ;  /* 0x000000e48500720c */ /* 0x000fe20003f46270 */
[----:B------:R-:W-:-:S02]  /*19a10*/  FMUL.FTZ R33, R139, R2 ;  /* 0x000000028b217220 */ /* 0x000fc40000410000 */
[----:B------:R-:W-:-:S04]  /*19a20*/  FMUL.FTZ R21, R31, R2 ;  /* 0x000000021f157220 */ /* 0x000fc80000410000 */
[----:B------:R-:W-:Y:S01]  /*19a30*/  I2F R234, R234 ;  /* 0x000000ea00ea7306 */ /* 0x000fe20000201400 */
[----:B------:R-:W-:-:S07]  /*19a40*/  FMUL.FTZ R23, R26, R2 ;  /* 0x000000021a177220 */ /* 0x000fce0000410000 */
[----:B------:R-:W-:Y:S01]  /*19a50*/  MUFU.TANH R22, R22 ;  /* 0x0000001600167308 */ /* 0x000fe20000002400 */
[----:B------:R-:W-:Y:S01]  /*19a60*/  ISETP.GE.AND P1, PT, R133, R225, PT ;  /* 0x000000e18500720c */ /* 0x000fe20003f26270 */
[----:B------:R-:W-:-:S06]  /*19a70*/  FMUL.FTZ R24, R24, R2 ;  /* 0x0000000218187220 */ /* 0x000fcc0000410000 */
[----:B------:R-:W-:Y:S08]  /*19a80*/  I2F R164, R164 ;  /* 0x000000a400a47306 */ /* 0x000ff00000201400 */
[----:B------:R-:W-:Y:S01]  /*19a90*/  I2F R230, R230 ;  /* 0x000000e600e67306 */ /* 0x000fe20000201400 */
[----:B------:R-:W-:-:S07]  /*19aa0*/  ISETP.GE.AND P5, PT, R159, R225, PT ;  /* 0x000000e19f00720c */ /* 0x000fce0003fa6270 */
[----:B------:R-:W-:Y:S01]  /*19ab0*/  I2F R232, R232 ;  /* 0x000000e800e87306 */ /* 0x000fe20000201400 */
[----:B------:R-:W-:Y:S01]  /*19ac0*/  FMUL.FTZ R27, R27, R2 ;  /* 0x000000021b1b7220 */ /* 0x000fe20000410000 */
[----:B------:R-:W-:-:S06]  /*19ad0*/  DEPBAR.LE SB0, 0x0 ;  /* 0x000080000000791a */ /* 0x000fcc0000000000 */
[----:B------:R-:W2:Y:S08]  /*19ae0*/  MUFU.TANH R32, R32 ;  /* 0x0000002000207308 */ /* 0x000eb00000002400 */
[----:B------:R-:W3:Y:S01]  /*19af0*/  MUFU.TANH R137, R137 ;  /* 0x0000008900897308 */ /* 0x000ee20000002400 */
[----:B------:R-:W-:-:S07]  /*19b00*/  ISETP.GE.OR P2, PT, R133, R227, !P2 ;  /* 0x000000e38500720c */ /* 0x000fce0005746670 */
[----:B------:R-:W4:Y:S01]  /*19b10*/  MUFU.TANH R34, R34 ;  /* 0x0000002200227308 */ /* 0x000f220000002400 */
[----:B------:R-:W-:Y:S02]  /*19b20*/  FSEL R0, R0, -INF , !P2 ;  /* 0xff80000000007808 */ /* 0x000fe40005000000 */
[----:B------:R-:W-:Y:S01]  /*19b30*/  ISETP.GE.AND P2, PT, R157, R225, PT ;  /* 0x000000e19d00720c */ /* 0x000fe20003f46270 */
[C---:B--2---:R-:W-:Y:S01]  /*19b40*/  FFMA.FTZ R32, -R223.reuse, R156, R32 ;  /* 0x0000009cdf207223 */ /* 0x044fe20000010120 */
[----:B-1----:R-:W-:Y:S03]  /*19b50*/  HMMA.16816.F32.BF16 R172, R144, R4, R172 ;  /* 0x0000000490ac723c */ /* 0x002fe600000418ac */
[----:B------:R-:W1:Y:S01]  /*19b60*/  MUFU.TANH R33, R33 ;  /* 0x0000002100217308 */ /* 0x000e620000002400 */
[----:B---3--:R-:W-:Y:S01]  /*19b70*/  FFMA.FTZ R168, -R223, R168, R137 ;  /* 0x000000a8dfa87223 */ /* 0x008fe20000010189 */
[----:B------:R-:W-:Y:S01]  /*19b80*/  ISETP.GE.OR P2, PT, R157, R224, !P2 ;  /* 0x000000e09d00720c */ /* 0x000fe20005746670 */
[----:B------:R-:W-:Y:S01]  /*19b90*/  FMUL.FTZ R35, R152, R2 ;  /* 0x0000000298237220 */ /* 0x000fe20000410000 */
[----:B------:R-:W-:-:S04]  /*19ba0*/  ISETP.GE.OR P1, PT, R133, R224, !P1 ;  /* 0x000000e08500720c */ /* 0x000fc80004f26670 */
[----:B------:R-:W2:Y:S01]  /*19bb0*/  MUFU.TANH R21, R21 ;  /* 0x0000001500157308 */ /* 0x000ea20000002400 */
[----:B----4-:R-:W-:Y:S01]  /*19bc0*/  FFMA.FTZ R31, -R223, R176, R34 ;  /* 0x000000b0df1f7223 */ /* 0x010fe20000010122 */
[----:B------:R-:W-:Y:S01]  /*19bd0*/  FSEL R34, R32, -INF , !P6 ;  /* 0xff80000020227808 */ /* 0x000fe20007000000 */
[----:B------:R-:W-:Y:S01]  /*19be0*/  HMMA.16816.F32.BF16 R160, R144, R6, R160 ;  /* 0x0000000690a0723c */ /* 0x000fe200000418a0 */
[----:B------:R-:W-:-:S04]  /*19bf0*/  FSEL R32, R168, -INF , !P2 ;  /* 0xff800000a8207808 */ /* 0x000fc80005000000 */
[----:B------:R-:W-:Y:S01]  /*19c00*/  I2F R236, R236 ;  /* 0x000000ec00ec7306 */ /* 0x000fe20000201400 */
[----:B------:R-:W-:-:S07]  /*19c10*/  ISETP.GE.AND P2, PT, R167, R228, PT ;  /* 0x000000e4a700720c */ /* 0x000fce0003f46270 */
[----:B------:R-:W3:Y:S01]  /*19c20*/  MUFU.TANH R23, R23 ;  /* 0x0000001700177308 */ /* 0x000ee20000002400 */
[----:B------:R-:W-:Y:S01]  /*19c30*/  ISETP.GE.OR P5, PT, R159, R224, !P5 ;  /* 0x000000e09f00720c */ /* 0x000fe20006fa6670 */
[----:B------:R-:W-:Y:S01]  /*19c40*/  FFMA.FTZ R22, -R223, R234, R22 ;  /* 0x000000eadf167223 */ /* 0x000fe20000010116 */
[----:B------:R-:W-:Y:S01]  /*19c50*/  ISETP.GE.AND P6, PT, R165, R228, PT ;  /* 0x000000e4a500720c */ /* 0x000fe20003fc6270 */
[----:B------:R-:W-:-:S04]  /*19c60*/  FMUL.FTZ R141, R141, R2 ;  /* 0x000000028d8d7220 */ /* 0x000fc80000410000 */
[----:B------:R-:W-:Y:S01]  /*19c70*/  I2F R178, R178 ;  /* 0x000000b200b27306 */ /* 0x000fe20000201400 */
[----:B------:R-:W-:Y:S01]  /*19c80*/  FMUL.FTZ R139, R154, R2 ;  /* 0x000000029a8b7220 */ /* 0x000fe20000410000 */
[----:B------:R-:W-:-:S06]  /*19c90*/  ISETP.GE.OR P2, PT, R167, R227, !P2 ;  /* 0x000000e3a700720c */ /* 0x000fcc0005746670 */
[----:B------:R-:W-:Y:S01]  /*19ca0*/  I2F R238, R238 ;  /* 0x000000ee00ee7306 */ /* 0x000fe20000201400 */
[----:B-1----:R-:W-:-:S07]  /*19cb0*/  FFMA.FTZ R33, -R223, R164, R33 ;  /* 0x000000a4df217223 */ /* 0x002fce0000010121 */
[----:B------:R1:W4:Y:S01]  /*19cc0*/  MUFU.TANH R133, R24 ;  /* 0x0000001800857308 */ /* 0x0003220000002400 */
[----:B------:R-:W-:-:S07]  /*19cd0*/  FSEL R31, R31, -INF , !P5 ;  /* 0xff8000001f1f7808 */ /* 0x000fce0006800000 */
[----:B------:R-:W5:Y:S01]  /*19ce0*/  MUFU.TANH R134, R134 ;  /* 0x0000008600867308 */ /* 0x000f620000002400 */
[----:B------:R-:W-:Y:S01]  /*19cf0*/  FMUL.FTZ R4, R140, R2 ;  /* 0x000000028c047220 */ /* 0x000fe20000410000 */
[----:B------:R-:W-:Y:S01]  /*19d00*/  ISETP.GE.AND P5, PT, R167, R225, PT ;  /* 0x000000e1a700720c */ /* 0x000fe20003fa6270 */
[----:B------:R-:W-:Y:S01]  /*19d10*/  IMAD.IADD R244, R229, 0x1, -R19 ;  /* 0x00000001e5f47824 */ /* 0x000fe200078e0a13 */
[----:B------:R-:W-:-:S04]  /*19d20*/  ISETP.GE.OR P6, PT, R165, R227, !P6 ;  /* 0x000000e3a500720c */ /* 0x000fc800077c6670 */
[----:B------:R-:W-:Y:S01]  /*19d30*/  I2F R16, R16 ;  /* 0x0000001000107306 */ /* 0x000fe20000201400 */
[----:B-1----:R-:W-:Y:S01]  /*19d40*/  FMUL.FTZ R24, R25, R2 ;  /* 0x0000000219187220 */ /* 0x002fe20000410000 */
[----:B------:R-:W-:Y:S01]  /*19d50*/  FSEL R26, R22, -INF , !P2 ;  /* 0xff800000161a7808 */ /* 0x000fe20005000000 */
[----:B------:R-:W-:-:S05]  /*19d60*/  IMAD.IADD R248, R226, 0x1, -R17 ;  /* 0x00000001e2f87824 */ /* 0x000fca00078e0a11 */
[----:B------:R-:W1:Y:S01]  /*19d70*/  MUFU.TANH R35, R35 ;  /* 0x0000002300237308 */ /* 0x000e620000002400 */
[----:B------:R-:W-:Y:S01]  /*19d80*/  ISETP.GE.AND P2, PT, R169, R225, PT ;  /* 0x000000e1a900720c */ /* 0x000fe20003f46270 */
[----:B--2---:R-:W-:-:S06]  /*19d90*/  FFMA.FTZ R21, -R223, R232, R21 ;  /* 0x000000e8df157223 */ /* 0x004fcc0000010115 */
[----:B------:R2:W-:Y:S01]  /*19da0*/  MUFU.TANH R138, R27 ;  /* 0x0000001b008a7308 */ /* 0x0005e20000002400 */
[----:B------:R-:W-:Y:S01]  /*19db0*/  FSEL R33, R33, -INF , !P1 ;  /* 0xff80000021217808 */ /* 0x000fe20004800000 */
[----:B---3--:R-:W-:Y:S01]  /*19dc0*/  FFMA.FTZ R236, -R223, R236, R23 ;  /* 0x000000ecdfec7223 */ /* 0x008fe20000010117 */
[----:B------:R-:W-:-:S05]  /*19dd0*/  ISETP.GE.OR P5, PT, R167, R224, !P5 ;  /* 0x000000e0a700720c */ /* 0x000fca0006fa6670 */
[----:B------:R-:W-:Y:S01]  /*19de0*/  I2F R252, R252 ;  /* 0x000000fc00fc7306 */ /* 0x000fe20000201400 */
[----:B------:R-:W-:Y:S01]  /*19df0*/  ISETP.GE.AND P1, PT, R165, R225, PT ;  /* 0x000000e1a500720c */ /* 0x000fe20003f26270 */
[----:B--2---:R-:W-:-:S06]  /*19e00*/  FFMA.FTZ R27, -R223, R230, R136 ;  /* 0x000000e6df1b7223 */ /* 0x004fcc0000010188 */
[----:B------:R-:W2:Y:S01]  /*19e10*/  MUFU.TANH R14, R141 ;  /* 0x0000008d000e7308 */ /* 0x000ea20000002400 */
[----:B------:R-:W-:Y:S01]  /*19e20*/  IABS R244, R244 ;  /* 0x000000f400f47213 */ /* 0x000fe20000000000 */
[-C--:B------:R-:W-:Y:S01]  /*19e30*/  FMUL.FTZ R137, R153, R2.reuse ;  /* 0x0000000299897220 */ /* 0x080fe20000410000 */
[----:B------:R-:W-:Y:S01]  /*19e40*/  FSEL R27, R27, -INF , !P6 ;  /* 0xff8000001b1b7808 */ /* 0x000fe20007000000 */
[----:B------:R-:W-:Y:S01]  /*19e50*/  FMUL.FTZ R15, R142, R2 ;  /* 0x000000028e0f7220 */ /* 0x000fe20000410000 */
[----:B------:R-:W-:-:S03]  /*19e60*/  ISETP.GE.AND P6, PT, R169, R228, PT ;  /* 0x000000e4a900720c */ /* 0x000fc60003fc6270 */
[----:B------:R-:W-:Y:S01]  /*19e70*/  I2F R18, R18 ;  /* 0x0000001200127306 */ /* 0x000fe20000201400 */
[----:B------:R-:W-:Y:S02]  /*19e80*/  IABS R248, R248 ;  /* 0x000000f800f87213 */ /* 0x000fe40000000000 */
[----:B------:R-:W-:-:S05]  /*19e90*/  ISETP.GE.OR P2, PT, R169, R224, !P2 ;  /* 0x000000e0a900720c */ /* 0x000fca0005746670 */
[----:B------:R-:W3:Y:S01]  /*19ea0*/  MUFU.TANH R24, R24 ;  /* 0x0000001800187308 */ /* 0x000ee20000002400 */
[----:B------:R-:W-:Y:S01]  /*19eb0*/  FMUL.FTZ R155, R155, R2 ;  /* 0x000000029b9b7220 */ /* 0x000fe20000410000 */
[----:B------:R-:W-:Y:S01]  /*19ec0*/  FSEL R23, R21, -INF , !P5 ;  /* 0xff80000015177808 */ /* 0x000fe20006800000 */
[----:B----4-:R-:W-:-:S05]  /*19ed0*/  FFMA.FTZ R25, -R223, R238, R133 ;  /* 0x000000eedf197223 */ /* 0x010fca0000010185 */
[----:B------:R-:W4:Y:S01]  /*19ee0*/  MUFU.TANH R139, R139 ;  /* 0x0000008b008b7308 */ /* 0x000f220000002400 */
[----:B-----5:R-:W-:Y:S01]  /*19ef0*/  FFMA.FTZ R22, -R223, R178, R134 ;  /* 0x000000b2df167223 */ /* 0x020fe20000010186 */
[----:B------:R-:W-:Y:S01]  /*19f00*/  ISETP.GE.OR P1, PT, R165, R224, !P1 ;  /* 0x000000e0a500720c */ /* 0x000fe20004f26670 */
[----:B------:R-:W-:Y:S01]  /*19f10*/  FMUL.FTZ R172, R172, R2 ;  /* 0x00000002acac7220 */ /* 0x000fe20000410000 */
[----:B------:R-:W-:-:S04]  /*19f20*/  ISETP.GE.OR P6, PT, R169, R227, !P6 ;  /* 0x000000e3a900720c */ /* 0x000fc800077c6670 */
[----:B------:R-:W-:Y:S01]  /*19f30*/  I2F R250, R250 ;  /* 0x000000fa00fa7306 */ /* 0x000fe20000201400 */
[----:B------:R-:W-:Y:S02]  /*19f40*/  ISETP.GE.AND P5, PT, R171, R228, PT ;  /* 0x000000e4ab00720c */ /* 0x000fe40003fa6270 */
[----:B------:R-:W-:-:S05]  /*19f50*/  FSEL R21, R236, -INF , !P2 ;  /* 0xff800000ec157808 */ /* 0x000fca0005000000 */
[----:B------:R-:W5:Y:S01]  /*19f60*/  MUFU.TANH R4, R4 ;  /* 0x0000000400047308 */ /* 0x000f620000002400 */
[----:B------:R-:W-:Y:S01]  /*19f70*/  ISETP.GE.AND P2, PT, R171, R225, PT ;  /* 0x000000e1ab00720c */ /* 0x000fe20003f46270 */
[----:B------:R-:W-:Y:S01]  /*19f80*/  IMAD.IADD R13, R229, 0x1, -R179 ;  /* 0x00000001e50d7824 */ /* 0x000fe200078e0ab3 */
[----:B------:R-:W-:Y:S01]  /*19f90*/  FSEL R25, R25, -INF , !P6 ;  /* 0xff80000019197808 */ /* 0x000fe20007000000 */
[----:B-1----:R-:W-:Y:S01]  /*19fa0*/  FFMA.FTZ R16, -R223, R16, R35 ;  /* 0x00000010df107223 */ /* 0x002fe20000010123 */
[----:B------:R-:W-:Y:S02]  /*19fb0*/  FSEL R22, R22, -INF , !P1 ;  /* 0xff80000016167808 */ /* 0x000fe40004800000 */
[----:B------:R-:W-:Y:S01]  /*19fc0*/  ISETP.GE.OR P5, PT, R171, R227, !P5 ;  /* 0x000000e3ab00720c */ /* 0x000fe20006fa6670 */
[----:B------:R-:W-:Y:S01]  /*19fd0*/  I2F R244, R244 ;  /* 0x000000f400f47306 */ /* 0x000fe20000201400 */
[C---:B------:R-:W-:Y:S02]  /*19fe0*/  ISETP.GE.AND P6, PT, R20.reuse, R228, PT ;  /* 0x000000e41400720c */ /* 0x040fe40003fc6270 */
[----:B------:R-:W-:Y:S01]  /*19ff0*/  ISETP.GE.AND P1, PT, R20, R225, PT ;  /* 0x000000e11400720c */ /* 0x000fe20003f26270 */
[----:B------:R-:W-:Y:S01]  /*1a000*/  FMUL.FTZ R7, R173, R2 ;  /* 0x00000002ad077220 */ /* 0x000fe20000410000 */
[----:B------:R-:W-:-:S03]  /*1a010*/  ISETP.GE.OR P2, PT, R171, R224, !P2 ;  /* 0x000000e0ab00720c */ /* 0x000fc60005746670 */
[----:B------:R-:W-:Y:S01]  /*1a020*/  I2F R248, R248 ;  /* 0x000000f800f87306 */ /* 0x000fe20000201400 */
[----:B--2---:R-:W-:Y:S01]  /*1a030*/  FFMA.FTZ R171, -R223, R252, R14 ;  /* 0x000000fcdfab7223 */ /* 0x004fe2000001010e */
[----:B------:R-:W-:Y:S01]  /*1a040*/  IABS R13, R13 ;  /* 0x0000000d000d7213 */ /* 0x000fe20000000000 */
[----:B------:R-:W-:-:S05]  /*1a050*/  FMUL.FTZ R143, R143, R2 ;  /* 0x000000028f8f7220 */ /* 0x000fca0000410000 */
[----:B------:R-:W1:Y:S01]  /*1a060*/  MUFU.TANH R137, R137 ;  /* 0x0000008900897308 */ /* 0x000e620000002400 */
[----:B------:R-:W-:Y:S01]  /*1a070*/  FSEL R173, R16, -INF , !P5 ;  /* 0xff80000010ad7808 */ /* 0x000fe20006800000 */
[----:B------:R-:W-:-:S06]  /*1a080*/  FMUL.FTZ R14, R160, R2 ;  /* 0x00000002a00e7220 */ /* 0x000fcc0000410000 */
[----:B------:R-:W2:Y:S01]  /*1a090*/  MUFU.TANH R5, R155 ;  /* 0x0000009b00057308 */ /* 0x000ea20000002400 */
[----:B------:R-:W-:-:S07]  /*1a0a0*/  ISETP.GE.OR P6, PT, R20, R227, !P6 ;  /* 0x000000e31400720c */ /* 0x000fce00077c6670 */
[----:B------:R-:W1:Y:S01]  /*1a0b0*/  MUFU.TANH R15, R15 ;  /* 0x0000000f000f7308 */ /* 0x000e620000002400 */
[----:B------:R-:W-:Y:S01]  /*1a0c0*/  ISETP.GE.OR P1, PT, R20, R224, !P1 ;  /* 0x000000e01400720c */ /* 0x000fe20004f26670 */
[----:B------:R-:W-:Y:S01]  /*1a0d0*/  IMAD.IADD R239, R226, 0x1, -R12 ;  /* 0x00000001e2ef7824 */ /* 0x000fe200078e0a0c */
[----:B------:R-:W-:-:S05]  /*1a0e0*/  ISETP.GE.AND P5, PT, R17, R228, PT ;  /* 0x000000e41100720c */ /* 0x000fca0003fa6270 */
[----:B------:R5:W1:Y:S01]  /*1a0f0*/  MUFU.TANH R6, R172 ;  /* 0x000000ac00067308 */ /* 0x000a620000002400 */
[--C-:B------:R-:W-:Y:S02]  /*1a100*/  IMAD.IADD R241, R229, 0x1, -R243.reuse ;  /* 0x00000001e5f17824 */ /* 0x100fe400078e0af3 */
[----:B------:R-:W-:Y:S02]  /*1a110*/  IMAD.IADD R237, R226, 0x1, -R243 ;  /* 0x00000001e2ed7824 */ /* 0x000fe400078e0af3 */
[C---:B---3--:R-:W-:Y:S02]  /*1a120*/  FFMA.FTZ R24, -R223.reuse, R240, R24 ;  /* 0x000000f0df187223 */ /* 0x048fe40000010118 */
[C---:B------:R-:W-:Y:S02]  /*1a130*/  FFMA.FTZ R20, -R223.reuse, R18, R138 ;  /* 0x00000012df147223 */ /* 0x040fe4000001018a */
[----:B----4-:R-:W-:Y:S01]  /*1a140*/  FFMA.FTZ R139, -R223, R242, R139 ;  /* 0x000000f2df8b7223 */ /* 0x010fe2000001018b */
[----:B------:R-:W-:Y:S01]  /*1a150*/  I2F R235, R235 ;  /* 0x000000eb00eb7306 */ /* 0x000fe20000201400 */
[----:B------:R-:W-:Y:S01]  /*1a160*/  ISETP.GE.OR P5, PT, R17, R227, !P5 ;  /* 0x000000e31100720c */ /* 0x000fe20006fa6670 */
[----:B------:R-:W-:Y:S01]  /*1a170*/  FMUL.FTZ R134, R174, R2 ;  /* 0x00000002ae867220 */ /* 0x000fe20000410000 */
[----:B------:R-:W-:Y:S01]  /*1a180*/  IABS R239, R239 ;  /* 0x000000ef00ef7213 */ /* 0x000fe20000000000 */
[----:B-----5:R-:W-:-:S04]  /*1a190*/  FFMA.FTZ R172, -R223, R250, R4 ;  /* 0x000000fadfac7223 */ /* 0x020fc80000010104 */
[----:B------:R-:W3:Y:S01]  /*1a1a0*/  MUFU.TANH R18, R143 ;  /* 0x0000008f00127308 */ /* 0x000ee20000002400 */
[----:B------:R-:W-:Y:S02]  /*1a1b0*/  IABS R241, R241 ;  /* 0x000000f100f17213 */ /* 0x000fe40000000000 */
[----:B------:R-:W-:Y:S02]  /*1a1c0*/  IABS R237, R237 ;  /* 0x000000ed00ed7213 */ /* 0x000fe40000000000 */
[----:B------:R-:W-:Y:S02]  /*1a1d0*/  FSEL R24, R24, -INF , !P6 ;  /* 0xff80000018187808 */ /* 0x000fe40007000000 */
[----:B------:R-:W-:Y:S01]  /*1a1e0*/  FSEL R20, R20, -INF , !P1 ;  /* 0xff80000014147808 */ /* 0x000fe20004800000 */
[----:B------:R-:W-:Y:S01]  /*1a1f0*/  I2F R13, R13 ;  /* 0x0000000d000d7306 */ /* 0x000fe20000201400 */
[----:B------:R-:W-:Y:S01]  /*1a200*/  FSEL R170, R139, -INF , !P2 ;  /* 0xff8000008baa7808 */ /* 0x000fe20005000000 */
[----:B------:R-:W-:Y:S01]  /*1a210*/  FMUL.FTZ R175, R175, R2 ;  /* 0x00000002afaf7220 */ /* 0x000fe20000410000 */
[----:B------:R-:W-:-:S02]  /*1a220*/  ISETP.GE.AND P6, PT, R19, R228, PT ;  /* 0x000000e41300720c */ /* 0x000fc40003fc6270 */
[----:B------:R-:W-:-:S03]  /*1a230*/  ISETP.GE.AND P1, PT, R19, R225, PT ;  /* 0x000000e11300720c */ /* 0x000fc60003f26270 */
[----:B------:R-:W4:Y:S01]  /*1a240*/  MUFU.TANH R14, R14 ;  /* 0x0000000e000e7308 */ /* 0x000f220000002400 */
[----:B------:R-:W-:Y:S02]  /*1a250*/  ISETP.GE.AND P2, PT, R17, R225, PT ;  /* 0x000000e11100720c */ /* 0x000fe40003f46270 */
[----:B------:R-:W-:Y:S01]  /*1a260*/  FSEL R172, R172, -INF , !P5 ;  /* 0xff800000acac7808 */ /* 0x000fe20006800000 */
[----:B------:R-:W-:Y:S01]  /*1a270*/  IMAD.IADD R10, R226, 0x1, -R179 ;  /* 0x00000001e20a7824 */ /* 0x000fe200078e0ab3 */
[C---:B------:R-:W-:Y:S01]  /*1a280*/  ISETP.GE.AND P5, PT, R12.reuse, R228, PT ;  /* 0x000000e40c00720c */ /* 0x040fe20003fa6270 */
[----:B------:R-:W-:Y:S01]  /*1a290*/  IMAD.IADD R9, R229, 0x1, -R11 ;  /* 0x00000001e5097824 */ /* 0x000fe200078e0a0b */
[----:B------:R-:W-:Y:S01]  /*1a2a0*/  ISETP.GE.OR P6, PT, R19, R227, !P6 ;  /* 0x000000e31300720c */ /* 0x000fe200077c6670 */
[----:B-1----:R-:W-:Y:S01]  /*1a2b0*/  FFMA.FTZ R137, -R223, R244, R137 ;  /* 0x000000f4df897223 */ /* 0x002fe20000010189 */
[----:B------:R-:W-:Y:S01]  /*1a2c0*/  ISETP.GE.OR P1, PT, R19, R224, !P1 ;  /* 0x000000e01300720c */ /* 0x000fe20004f26670 */
[----:B--2---:R-:W-:Y:S01]  /*1a2d0*/  FFMA.FTZ R5, -R223, R246, R5 ;  /* 0x000000f6df057223 */ /* 0x004fe20000010105 */
[----:B------:R-:W-:Y:S01]  /*1a2e0*/  ISETP.GE.OR P2, PT, R17, R224, !P2 ;  /* 0x000000e01100720c */ /* 0x000fe20005746670 */
[C---:B------:R-:W-:Y:S01]  /*1a2f0*/  FFMA.FTZ R15, -R223.reuse, R248, R15 ;  /* 0x000000f8df0f7223 */ /* 0x040fe2000001010f */
[----:B------:R-:W-:Y:S01]  /*1a300*/  I2F R239, R239 ;  /* 0x000000ef00ef7306 */ /* 0x000fe20000201400 */
[----:B------:R-:W-:Y:S01]  /*1a310*/  FFMA.FTZ R6, -R223, R245, R6 ;  /* 0x000000f5df067223 */ /* 0x000fe20000010106 */
[----:B------:R-:W-:Y:S01]  /*1a320*/  ISETP.GE.OR P5, PT, R12, R227, !P5 ;  /* 0x000000e30c00720c */ /* 0x000fe20006fa6670 */
[----:B------:R-:W-:Y:S01]  /*1a330*/  FMUL.FTZ R162, R162, R2 ;  /* 0x00000002a2a27220 */ /* 0x000fe20000410000 */
[----:B------:R-:W-:Y:S01]  /*1a340*/  IABS R10, R10 ;  /* 0x0000000a000a7213 */ /* 0x000fe20000000000 */
[----:B------:R-:W-:-:S03]  /*1a350*/  FMUL.FTZ R163, R163, R2 ;  /* 0x00000002a3a37220 */ /* 0x000fc60000410000 */
[----:B------:R-:W-:Y:S01]  /*1a360*/  I2F R241, R241 ;  /* 0x000000f100f17306 */ /* 0x000fe20000201400 */
[----:B------:R-:W-:Y:S02]  /*1a370*/  IABS R9, R9 ;  /* 0x0000000900097213 */ /* 0x000fe40000000000 */
[----:B------:R-:W-:Y:S02]  /*1a380*/  FSEL R174, R137, -INF , !P6 ;  /* 0xff80000089ae7808 */ /* 0x000fe40007000000 */
[----:B------:R-:W-:-:S03]  /*1a390*/  FSEL R169, R5, -INF , !P1 ;  /* 0xff80000005a97808 */ /* 0x000fc60004800000 */
[----:B------:R-:W-:Y:S01]  /*1a3a0*/  I2F R237, R237 ;  /* 0x000000ed00ed7306 */ /* 0x000fe20000201400 */
[----:B------:R-:W-:Y:S01]  /*1a3b0*/  FSEL R168, R15, -INF , !P2 ;  /* 0xff8000000fa87808 */ /* 0x000fe20005000000 */
[----:B------:R-:W-:Y:S01]  /*1a3c0*/  FMUL.FTZ R161, R161, R2 ;  /* 0x00000002a1a17220 */ /* 0x000fe20000410000 */
[----:B------:R-:W-:-:S05]  /*1a3d0*/  ISETP.GE.AND P6, PT, R177, R228, PT ;  /* 0x000000e4b100720c */ /* 0x000fca0003fc6270 */
[----:B------:R-:W-:Y:S01]  /*1a3e0*/  MUFU.TANH R16, R7 ;  /* 0x0000000700107308 */ /* 0x000fe20000002400 */
[-C--:B------:R-:W-:Y:S02]  /*1a3f0*/  ISETP.GE.AND P1, PT, R177, R225.reuse, PT ;  /* 0x000000e1b100720c */ /* 0x080fe40003f26270 */
[----:B------:R-:W-:-:S05]  /*1a400*/  ISETP.GE.AND P2, PT, R12, R225, PT ;  /* 0x000000e10c00720c */ /* 0x000fca0003f46270 */
[----:B------:R-:W1:Y:S01]  /*1a410*/  MUFU.TANH R134, R134 ;  /* 0x0000008600867308 */ /* 0x000e620000002400 */
[----:B------:R-:W-:-:S07]  /*1a420*/  FSEL R156, R6, -INF , !P5 ;  /* 0xff800000069c7808 */ /* 0x000fce0006800000 */
[----:B------:R-:W2:Y:S01]  /*1a430*/  MUFU.TANH R4, R175 ;  /* 0x000000af00047308 */ /* 0x000ea20000002400 */
[----:B------:R-:W-:Y:S01]  /*1a440*/  ISETP.GE.AND P5, PT, R179, R228, PT ;  /* 0x000000e4b300720c */ /* 0x000fe20003fa6270 */
[----:B---3--:R-:W-:Y:S01]  /*1a450*/  FFMA.FTZ R18, -R223, R235, R18 ;  /* 0x000000ebdf127223 */ /* 0x008fe20000010112 */
[----:B------:R-:W-:Y:S01]  /*1a460*/  ISETP.GE.OR P6, PT, R177, R227, !P6 ;  /* 0x000000e3b100720c */ /* 0x000fe200077c6670 */
[----:B----4-:R-:W-:Y:S01]  /*1a470*/  FFMA.FTZ R13, -R223, R13, R14 ;  /* 0x0000000ddf0d7223 */ /* 0x010fe2000001010e */
[-C--:B------:R-:W-:Y:S02]  /*1a480*/  ISETP.GE.OR P1, PT, R177, R224.reuse, !P1 ;  /* 0x000000e0b100720c */ /* 0x080fe40004f26670 */
[----:B------:R-:W-:Y:S01]  /*1a490*/  ISETP.GE.OR P2, PT, R12, R224, !P2 ;  /* 0x000000e00c00720c */ /* 0x000fe20005746670 */
[----:B------:R-:W-:Y:S01]  /*1a4a0*/  I2F R10, R10 ;  /* 0x0000000a000a7306 */ /* 0x000fe20000201400 */
[----:B------:R-:W-:Y:S02]  /*1a4b0*/  ISETP.GE.OR P5, PT, R179, R227, !P5 ;  /* 0x000000e3b300720c */ /* 0x000fe40006fa6670 */
[----:B------:R-:W-:-:S02]  /*1a4c0*/  FSEL R171, R171, -INF , !P6 ;  /* 0xff800000abab7808 */ /* 0x000fc40007000000 */
[----:B------:R-:W-:-:S03]  /*1a4d0*/  FSEL R167, R18, -INF , !P1 ;  /* 0xff80000012a77808 */ /* 0x000fc60004800000 */
[----:B------:R-:W-:Y:S01]  /*1a4e0*/  I2F R9, R9 ;  /* 0x0000000900097306 */ /* 0x000fe20000201400 */
[C---:B------:R-:W-:Y:S02]  /*1a4f0*/  ISETP.GE.AND P6, PT, R243.reuse, R228, PT ;  /* 0x000000e4f300720c */ /* 0x040fe40003fc6270 */
[----:B------:R-:W-:-:S05]  /*1a500*/  ISETP.GE.AND P1, PT, R243, R225, PT ;  /* 0x000000e1f300720c */ /* 0x000fca0003f26270 */
[----:B------:R-:W-:Y:S01]  /*1a510*/  MUFU.TANH R12, R161 ;  /* 0x000000a1000c7308 */ /* 0x000fe20000002400 */
[----:B------:R-:W-:-:S07]  /*1a520*/  FSEL R153, R13, -INF , !P5 ;  /* 0xff8000000d997808 */ /* 0x000fce0006800000 */
[----:B------:R-:W3:Y:S01]  /*1a530*/  MUFU.TANH R162, R162 ;  /* 0x000000a200a27308 */ /* 0x000ee20000002400 */
[----:B------:R-:W-:-:S07]  /*1a540*/  ISETP.GT.AND P5, PT, R219, R210, PT ;  /* 0x000000d2db00720c */ /* 0x000fce0003fa4270 */
[----:B------:R-:W4:Y:S01]  /*1a550*/  MUFU.TANH R163, R163 ;  /* 0x000000a300a37308 */ /* 0x000f220000002400 */
[----:B-1----:R-:W-:Y:S01]  /*1a560*/  FFMA.FTZ R134, -R223, R239, R134 ;  /* 0x000000efdf867223 */ /* 0x002fe20000010186 */
[----:B------:R-:W-:Y:S01]  /*1a570*/  ISETP.GE.OR P6, PT, R243, R227, !P6 ;  /* 0x000000e3f300720c */ /* 0x000fe200077c6670 */
[----:B------:R-:W-:Y:S01]  /*1a580*/  FFMA.FTZ R16, -R223, R241, R16 ;  /* 0x000000f1df107223 */ /* 0x000fe20000010110 */
[----:B------:R-:W-:Y:S01]  /*1a590*/  ISETP.GE.OR P1, PT, R243, R224, !P1 ;  /* 0x000000e0f300720c */ /* 0x000fe20004f26670 */
[----:B--2---:R-:W-:Y:S01]  /*1a5a0*/  FFMA.FTZ R4, -R223, R237, R4 ;  /* 0x000000eddf047223 */ /* 0x004fe20000010104 */
[----:B------:R-:W-:Y:S02]  /*1a5b0*/  FSEL R142, R134, -INF , !P2 ;  /* 0xff800000868e7808 */ /* 0x000fe40005000000 */
[----:B------:R-:W-:Y:S02]  /*1a5c0*/  FSEL R154, R16, -INF , !P6 ;  /* 0xff800000109a7808 */ /* 0x000fe40007000000 */
[----:B------:R-:W-:-:S02]  /*1a5d0*/  FSEL R140, R4, -INF , !P1 ;  /* 0xff800000048c7808 */ /* 0x000fc40004800000 */
[-C--:B------:R-:W-:Y:S02]  /*1a5e0*/  ISETP.GE.AND P2, PT, R179, R225.reuse, PT ;  /* 0x000000e1b300720c */ /* 0x080fe40003f46270 */
[C---:B------:R-:W-:Y:S02]  /*1a5f0*/  ISETP.GE.AND P6, PT, R11.reuse, R228, PT ;  /* 0x000000e40b00720c */ /* 0x040fe40003fc6270 */
[----:B------:R-:W-:Y:S01]  /*1a600*/  ISETP.GE.AND P1, PT, R11, R225, PT ;  /* 0x000000e10b00720c */ /* 0x000fe20003f26270 */
[----:B---3--:R-:W-:Y:S01]  /*1a610*/  FFMA.FTZ R10, -R223, R10, R162 ;  /* 0x0000000adf0a7223 */ /* 0x008fe200000101a2 */
[----:B------:R-:W-:Y:S01]  /*1a620*/  ISETP.GE.OR P2, PT, R179, R224, !P2 ;  /* 0x000000e0b300720c */ /* 0x000fe20005746670 */
[C---:B------:R-:W-:Y:S01]  /*1a630*/  FFMA.FTZ R9, -R223.reuse, R9, R12 ;  /* 0x00000009df097223 */ /* 0x040fe2000001010c */
[----:B------:R-:W-:Y:S01]  /*1a640*/  BAR.SYNC.DEFER_BLOCKING 0x0 ;  /* 0x0000000000007b1d */ /* 0x000fe20000010000 */
[----:B----4-:R-:W-:Y:S01]  /*1a650*/  FFMA.FTZ R8, -R223, R8, R163 ;  /* 0x00000008df087223 */ /* 0x010fe200000101a3 */
        /* <DEDUP_REMOVED lines=73> */
.L_x_7735:
[----:B------:R-:W-:Y:S02]  /*1aaf0*/  ULDC.64 UR4, c[0x0][0x118] ;  /* 0x0000460000047ab9 */ /* 0x000fe40000000a00 */
[----:B------:R-:W2:Y:S02]  /*1ab00*/  LD.E R7, [R180.64+0x38] ;  /* 0x00003804b4077980 */ /* 0x000ea4000c101900 */
[----:B--2---:R-:W-:-:S04]  /*1ab10*/  LEA R7, -R7, RZ, 0x6 ;  /* 0x000000ff07077211 */ /* 0x004fc800078e31ff */
[----:B------:R-:W-:Y:S02]  /*1ab20*/  SHF.R.S32.HI R6, RZ, 0x1f, R7 ;  /* 0x0000001fff067819 */ /* 0x000fe40000011407 */
.L_x_7736:
[----:B------:R-:W-:Y:S05]  /*1ab30*/  BSYNC B0 ;  /* 0x0000000000007941 */ /* 0x000fea0003800000 */
.L_x_7734:
        /* <DEDUP_REMOVED lines=100> */
.L_x_7733:
[----:B------:R-:W-:Y:S05]  /*1b180*/  BSYNC B1 ;  /* 0x0000000000017941 */ /* 0x000fea0003800000 */
.L_x_7732:
        /* <DEDUP_REMOVED lines=281> */
[----:B------:R-:W-:Y:S02]  /*1c320*/  FADD.FTZ R163, R163, R162 ;  /* 0x000000a2a3a37221 */ /* 0x000fe40000010000 */
[----:B---3--:R-:W-:-:S03]  /*1c330*/  FADD.FTZ R3, R173, R160 ;  /* 0x000000a0ad037221 */ /* 0x008fc60000010000 */
[----:B------:R-:W-:Y:S01]  /*1c340*/  HMMA.16816.F32.BF16 R40, R4, R26, R40 ;  /* 0x0000001a0428723c */ /* 0x000fe20000041828 */
[----:B------:R-:W3:Y:S01]  /*1c350*/  LDSM.16.MT88.4 R24, [R204+0x10800] ;  /* 0x01080000cc18783b */ /* 0x000ee20000004200 */
[----:B------:R-:W-:Y:S01]  /*1c360*/  MUFU.EX2 R156, R156 ;  /* 0x0000009c009c7308 */ /* 0x000fe20000000800 */
[----:B------:R-:W-:-:S05]  /*1c370*/  FADD.FTZ R3, R174, R3 ;  /* 0x00000003ae037221 */ /* 0x000fca0000010000 */
[C---:B------:R-:W-:Y:S02]  /*1c380*/  HMMA.16816.F32.BF16 R44, R4.reuse, R20, R44 ;  /* 0x00000014042c723c */ /* 0x040fe4000004182c */
[----:B------:R-:W5:Y:S06]  /*1c390*/  MUFU.EX2 R175, R175 ;  /* 0x000000af00af7308 */ /* 0x000f6c0000000800 */
        /* <DEDUP_REMOVED lines=32> */
[C---:B------:R-:W-:Y:S08]  /*1c5a0*/  HMMA.16816.F32.BF16 R92, R4.reuse, R16, R92 ;  /* 0x00000010045c723c */ /* 0x040ff0000004185c */
[----:B------:R-:W-:Y:S01]  /*1c5b0*/  HMMA.16816.F32.BF16 R96, R4, R18, R96 ;  /* 0x000000120460723c */ /* 0x000fe20000041860 */
[----:B------:R-:W1:Y:S06]  /*1c5c0*/  LDSM.16.MT88.4 R16, [R203+0xf000] ;  /* 0x00f00000cb10783b */ /* 0x000e6c0000004200 */
[----:B------:R-:W-:-:S02]  /*1c5d0*/  F2FP.BF16.PACK_AB R4, R174, R173 ;  /* 0x000000adae04723e */ /* 0x000fc400000010ff */
[----:B------:R-:W-:Y:S01]  /*1c5e0*/  F2FP.BF16.PACK_AB R5, R169, R170 ;  /* 0x000000aaa905723e */ /* 0x000fe200000010ff */
[----:B------:R-:W-:Y:S01]  /*1c5f0*/  FADD.FTZ R170, R170, R163 ;  /* 0x000000a3aaaa7221 */ /* 0x000fe20000010000 */
[----:B------:R-:W-:Y:S01]  /*1c600*/  F2FP.BF16.PACK_AB R6, R171, R172 ;  /* 0x000000acab06723e */ /* 0x000fe200000010ff */
[----:B------:R-:W-:Y:S01]  /*1c610*/  FADD.FTZ R172, R172, R3 ;  /* 0x00000003acac7221 */ /* 0x000fe20000010000 */
[----:B----4-:R-:W-:Y:S01]  /*1c620*/  F2FP.BF16.PACK_AB R7, R167, R168 ;  /* 0x000000a8a707723e */ /* 0x010fe200000010ff */
[----:B------:R-:W-:Y:S01]  /*1c630*/  FADD.FTZ R169, R169, R170 ;  /* 0x000000aaa9a97221 */ /* 0x000fe20000010000 */
[----:B------:R-:W-:Y:S01]  /*1c640*/  MOV R3, R147 ;  /* 0x0000009300037202 */ /* 0x000fe20000000f00 */
[----:B------:R-:W-:Y:S02]  /*1c650*/  FADD.FTZ R171, R171, R172 ;  /* 0x000000acabab7221 */ /* 0x000fe40000010000 */
[----:B------:R-:W-:Y:S02]  /*1c660*/  FADD.FTZ R0, R168, R169 ;  /* 0x000000a9a8007221 */ /* 0x000fe40000010000 */
[----:B------:R-:W-:Y:S02]  /*1c670*/  HMMA.16816.F32.BF16 R128, R4, R12, R128 ;  /* 0x0000000c0480723c */ /* 0x000fe40000041880 */
[----:B------:R-:W-:-:S06]  /*1c680*/  FADD.FTZ R0, R167, R0 ;  /* 0x00000000a7007221 */ /* 0x000fcc0000010000 */
        /* <DEDUP_REMOVED lines=9> */
[C---:B----4-:R-:W-:Y:S08]  /*1c720*/  HMMA.16816.F32.BF16 R60, R4.reuse, R12, R60 ;  /* 0x0000000c043c723c */ /* 0x050ff0000004183c */
[C---:B------:R-:W-:Y:S01]  /*1c730*/  HMMA.16816.F32.BF16 R64, R4.reuse, R14, R64 ;  /* 0x0000000e0440723c */ /* 0x040fe20000041840 */
[----:B------:R-:W1:Y:S07]  /*1c740*/  LDSM.16.MT88.4 R12, [R202+0x11000] ;  /* 0x01100000ca0c783b */ /* 0x000e6e0000004200 */
        /* <DEDUP_REMOVED lines=20> */
[C---:B----4-:R-:W-:Y:S08]  /*1c890*/  HMMA.16816.F32.BF16 R84, R4.reuse, R16, R84 ;  /* 0x000000100454723c */ /* 0x050ff00000041854 */
[----:B------:R-:W-:Y:S01]  /*1c8a0*/  HMMA.16816.F32.BF16 R88, R4, R18, R88 ;  /* 0x000000120458723c */ /* 0x000fe20000041858 */
[----:B------:R-:W4:Y:S06]  /*1c8b0*/  LDSM.16.MT88.4 R16, [R202+0xf800] ;  /* 0x00f80000ca10783b */ /* 0x000f2c0000004200 */
[----:B-----5:R-:W-:Y:S01]  /*1c8c0*/  F2FP.BF16.PACK_AB R4, R175, R156 ;  /* 0x0000009caf04723e */ /* 0x020fe200000010ff */
        /* <DEDUP_REMOVED lines=30> */
[C---:B----4-:R-:W-:Y:S08]  /*1cab0*/  HMMA.16816.F32.BF16 R60, R4.reuse, R16, R60 ;  /* 0x00000010043c723c */ /* 0x050ff0000004183c */
[C---:B------:R-:W-:Y:S08]  /*1cac0*/  HMMA.16816.F32.BF16 R64, R4.reuse, R18, R64 ;  /* 0x000000120440723c */ /* 0x040ff00000041840 */
[C---:B--2---:R-:W-:Y:S08]  /*1cad0*/  HMMA.16816.F32.BF16 R76, R4.reuse, R8, R76 ;  /* 0x00000008044c723c */ /* 0x044ff0000004184c */
[C---:B------:R-:W-:Y:S08]  /*1cae0*/  HMMA.16816.F32.BF16 R80, R4.reuse, R10, R80 ;  /* 0x0000000a0450723c */ /* 0x040ff00000041850 */
[C---:B---3--:R-:W-:Y:S08]  /*1caf0*/  HMMA.16816.F32.BF16 R84, R4.reuse, R24, R84 ;  /* 0x000000180454723c */ /* 0x048ff00000041854 */
[C---:B------:R-:W-:Y:S08]  /*1cb00*/  HMMA.16816.F32.BF16 R88, R4.reuse, R26, R88 ;  /* 0x0000001a0458723c */ /* 0x040ff00000041858 */
[C---:B-1----:R-:W-:Y:S08]  /*1cb10*/  HMMA.16816.F32.BF16 R92, R4.reuse, R12, R92 ;  /* 0x0000000c045c723c */ /* 0x042ff0000004185c */
[----:B------:R-:W-:Y:S11]  /*1cb20*/  HMMA.16816.F32.BF16 R96, R4, R14, R96 ;  /* 0x0000000e0460723c */ /* 0x000ff60000041860 */
[----:B------:R-:W-:Y:S08]  /*1cb30*/  @!UPT UIADD3 URZ, URZ, URZ, URZ ;  /* 0x0000003f3f3ff290 */ /* 0x000ff0000fffe03f */
.L_x_7728:
[----:B------:R-:W-:Y:S05]  /*1cb40*/  @!P5 BRA `(.L_x_7737) ;  /* 0x00004c600000d947 */ /* 0x000fea0003800000 */
[----:B------:R-:W-:Y:S02]  /*1cb50*/  MOV R0, R3 ;  /* 0x0000000300007202 */ /* 0x000fe40000000f00 */
[----:B------:R-:W-:-:S02]  /*1cb60*/  MOV R2, R132 ;  /* 0x0000008400027202 */ /* 0x000fc40000000f00 */
.L_x_7746:
        /* <DEDUP_REMOVED lines=76> */
.L_x_7739:
[----:B------:R-:W-:Y:S02]  /*1d030*/  ULDC.64 UR4, c[0x0][0x118] ;  /* 0x0000460000047ab9 */ /* 0x000fe40000000a00 */
[----:B------:R-:W2:Y:S02]  /*1d040*/  LD.E R10, [R132.64+0x40] ;  /* 0x00004004840a7980 */ /* 0x000ea4000c101900 */
[----:B--2---:R-:W-:Y:S04]  /*1d050*/  LEA R10, -R10, RZ, 0x6 ;  /* 0x000000ff0a0a7211 */ /* 0x004fe800078e31ff */
[----:B------:R-:W-:Y:S02]  /*1d060*/  SHF.R.S32.HI R6, RZ, 0x1f, R10 ;  /* 0x0000001fff067819 */ /* 0x000fe4000001140a */
.L_x_7740:
[----:B------:R-:W-:Y:S05]  /*1d070*/  BSYNC B0 ;  /* 0x0000000000007941 */ /* 0x000fea0003800000 */
.L_x_7738:
        /* <DEDUP_REMOVED lines=291> */
[----:B------:R1:W1:Y:S01]  /*1e2b0*/  MUFU.TANH R16, R13 ;  /* 0x0000000d00107308 */ /* 0x0002620000002400 */
        /* <DEDUP_REMOVED lines=10> */
[----:B------:R1:W1:Y:S10]  /*1e360*/  MUFU.TANH R20, R5 ;  /* 0x0000000500147308 */ /* 0x0002740000002400 */
[----:B------:R1:W1:Y:S10]  /*1e370*/  MUFU.TANH R182, R21 ;  /* 0x0000001500b67308 */ /* 0x0002740000002400 */
[----:B------:R-:W1:Y:S10]  /*1e380*/  MUFU.TANH R22, R22 ;  /* 0x0000001600167308 */ /* 0x000e740000002400 */
[----:B------:R-:W1:Y:S10]  /*1e390*/  MUFU.TANH R6, R6 ;  /* 0x0000000600067308 */ /* 0x000e740000002400 */
[----:B------:R-:W1:Y:S10]  /*1e3a0*/  MUFU.TANH R230, R230 ;  /* 0x000000e600e67308 */ /* 0x000e740000002400 */
        /* <DEDUP_REMOVED lines=30> */
[--C-:B-12---:R-:W-:Y:S02]  /*1e590*/  IMAD.MOV R5, RZ, RZ, -R143.reuse ;  /* 0x000000ffff057224 */ /* 0x106fe400078e0a8f */
        /* <DEDUP_REMOVED lines=49> */
.L_x_7744:
[----:B------:R-:W-:Y:S02]  /*1e8b0*/  ULDC.64 UR4, c[0x0][0x118] ;  /* 0x0000460000047ab9 */ /* 0x000fe40000000a00 */
[----:B------:R-:W2:Y:S02]  /*1e8c0*/  LD.E R138, [R132.64+0x38] ;  /* 0x00003804848a7980 */ /* 0x000ea4000c101900 */
[----:B--2---:R-:W-:Y:S04]  /*1e8d0*/  LEA R138, -R138, RZ, 0x6 ;  /* 0x000000ff8a8a7211 */ /* 0x004fe800078e31ff */
[----:B------:R-:W-:Y:S02]  /*1e8e0*/  SHF.R.S32.HI R136, RZ, 0x1f, R138 ;  /* 0x0000001fff887819 */ /* 0x000fe4000001148a */
.L_x_7745:
[----:B------:R-:W-:Y:S05]  /*1e8f0*/  BSYNC B0 ;  /* 0x0000000000007941 */ /* 0x000fea0003800000 */
.L_x_7743:
        /* <DEDUP_REMOVED lines=20> */
[----:B-1----:R-:W-:Y:S03]  /*1ea40*/  IADD3 R5, P2, R3, R208, RZ ;  /* 0x000000d003057210 */ /* 0x002fe60007f5e0ff */
        /* <DEDUP_REMOVED lines=69> */
.L_x_7742:
[----:B--234-:R-:W-:Y:S05]  /*1eea0*/  BSYNC B1 ;  /* 0x0000000000017941 */ /* 0x01cfea0003800000 */
.L_x_7741:
[----:B------:R-:W2:Y:S01]  /*1eeb0*/  S2R R34, SR_TID.X ;  /* 0x0000000000227919 */ /* 0x000ea20000002100 */
[----:B------:R-:W-:Y:S07]  /*1eec0*/  ULDC.64 UR4, c[0x0][0x118] ;  /* 0x0000460000047ab9 */ /* 0x000fee0000000a00 */
[----:B------:R3:W4:Y:S01]  /*1eed0*/  LD.E R133, [R132.64+0xdc] ;  /* 0x0000dc0484857980 */ /* 0x000722000c101900 */
[----:B--2---:R-:W-:Y:S05]  /*1eee0*/  IMAD.SHL.U32 R34, R34, 0x2, RZ ;  /* 0x0000000222227824 */ /* 0x004fea00078e00ff */
[----:B------:R-:W-:Y:S05]  /*1eef0*/  LOP3.LUT R34, R34, 0x6, RZ, 0xc0, !PT ;  /* 0x0000000622227812 */ /* 0x000fea00078ec0ff */
[----:B------:R-:W-:Y:S05]  /*1ef00*/  IMAD R3, R219, 0x40, R34 ;  /* 0x00000040db037824 */ /* 0x000fea00078e0222 */
[----:B-1----:R-:W-:Y:S02]  /*1ef10*/  IADD3 R21, R3, 0x1, RZ ;  /* 0x0000000103157810 */ /* 0x002fe40007ffe0ff */
[----:B------:R-:W-:Y:S02]  /*1ef20*/  IADD3 R5, R229, -R3, RZ ;  /* 0x80000003e5057210 */ /* 0x000fe40007ffe0ff */
[----:B------:R-:W-:Y:S01]  /*1ef30*/  IADD3 R15, R3, 0x8, RZ ;  /* 0x00000008030f7810 */ /* 0x000fe20007ffe0ff */
[----:B------:R-:W-:Y:S01]  /*1ef40*/  IMAD.IADD R7, R229, 0x1, -R21 ;  /* 0x00000001e5077824 */ /* 0x000fe200078e0a15 */
[----:B------:R-:W-:Y:S01]  /*1ef50*/  IABS R19, R5 ;  /* 0x0000000500137213 */ /* 0x000fe20000000000 */
[C---:B------:R-:W-:Y:S01]  /*1ef60*/  IMAD.IADD R5, R226.reuse, 0x1, -R3 ;  /* 0x00000001e2057824 */ /* 0x040fe200078e0a03 */
[C---:B------:R-:W-:Y:S02]  /*1ef70*/  IADD3 R143, R3.reuse, 0x9, RZ ;  /* 0x00000009038f7810 */ /* 0x040fe40007ffe0ff */
[----:B------:R-:W-:Y:S02]  /*1ef80*/  IADD3 R9, R3, 0x10, RZ ;  /* 0x0000001003097810 */ /* 0x000fe40007ffe0ff */
[----:B------:R-:W-:Y:S01]  /*1ef90*/  IABS R11, R5 ;  /* 0x00000005000b7213 */ /* 0x000fe20000000000 */
[----:B------:R-:W1:Y:S01]  /*1efa0*/  I2F R19, R19 ;  /* 0x0000001300137306 */ /* 0x000e620000201400 */
[----:B------:R-:W-:Y:S02]  /*1efb0*/  IABS R5, R7 ;  /* 0x0000000700057213 */ /* 0x000fe40000000000 */
[----:B------:R-:W-:Y:S02]  /*1efc0*/  IADD3 R7, R229, -R15, RZ ;  /* 0x8000000fe5077210 */ /* 0x000fe40007ffe0ff */
[----:B------:R-:W-:Y:S02]  /*1efd0*/  IADD3 R139, R3, 0x18, RZ ;  /* 0x00000018038b7810 */ /* 0x000fe40007ffe0ff */
[----:B------:R-:W-:Y:S01]  /*1efe0*/  IABS R144, R7 ;  /* 0x0000000700907213 */ /* 0x000fe20000000000 */
[----:B------:R-:W-:Y:S01]  /*1eff0*/  IMAD.IADD R7, R229, 0x1, -R143 ;  /* 0x00000001e5077824 */ /* 0x000fe200078e0a8f */
[----:B------:R-:W-:Y:S01]  /*1f000*/  IADD3 R142, R3, 0x11, RZ ;  /* 0x00000011038e7810 */ /* 0x000fe20007ffe0ff */
[----:B------:R-:W-:Y:S01]  /*1f010*/  IMAD.IADD R13, R229, 0x1, -R139 ;  /* 0x00000001e50d7824 */ /* 0x000fe200078e0a8b */
[----:B------:R-:W2:Y:S01]  /*1f020*/  I2F R11, R11 ;  /* 0x0000000b000b7306 */ /* 0x000ea20000201400 */
[----:B------:R-:W-:Y:S02]  /*1f030*/  IADD3 R138, R3, 0x19, RZ ;  /* 0x00000019038a7810 */ /* 0x000fe40007ffe0ff */
[----:B------:R-:W-:Y:S01]  /*1f040*/  IABS R17, R7 ;  /* 0x0000000700117213 */ /* 0x000fe20000000000 */
[C---:B------:R-:W-:Y:S01]  /*1f050*/  IMAD.IADD R7, R229.reuse, 0x1, -R9 ;  /* 0x00000001e5077824 */ /* 0x040fe200078e0a09 */
[----:B------:R-:W-:Y:S02]  /*1f060*/  IABS R27, R13 ;  /* 0x0000000d001b7213 */ /* 0x000fe40000000000 */
[C---:B------:R-:W-:Y:S02]  /*1f070*/  IADD3 R13, R226.reuse, -R21, RZ ;  /* 0x80000015e20d7210 */ /* 0x040fe40007ffe0ff */
[----:B------:R-:W-:Y:S01]  /*1f080*/  IABS R141, R7 ;  /* 0x00000007008d7213 */ /* 0x000fe20000000000 */
[----:B------:R-:W5:Y:S01]  /*1f090*/  I2F R5, R5 ;  /* 0x0000000500057306 */ /* 0x000f620000201400 */
[----:B------:R-:W-:Y:S02]  /*1f0a0*/  IADD3 R7, R229, -R142, RZ ;  /* 0x8000008ee5077210 */ /* 0x000fe40007ffe0ff */
[----:B------:R-:W-:Y:S01]  /*1f0b0*/  ISETP.GE.AND P6, PT, R3, R225, PT ;  /* 0x000000e10300720c */ /* 0x000fe20003fc6270 */
[----:B-1----:R-:W-:Y:S01]  /*1f0c0*/  FFMA.FTZ R134, -R223, R19, R134 ;  /* 0x00000013df867223 */ /* 0x002fe20000010186 */
[----:B------:R-:W-:Y:S02]  /*1f0d0*/  IABS R140, R7 ;  /* 0x00000007008c7213 */ /* 0x000fe40000000000 */
[----:B------:R-:W-:Y:S01]  /*1f0e0*/  IABS R7, R13 ;  /* 0x0000000d00077213 */ /* 0x000fe20000000000 */
[----:B------:R-:W-:Y:S01]  /*1f0f0*/  IMAD.IADD R13, R229, 0x1, -R138 ;  /* 0x00000001e50d7824 */ /* 0x000fe200078e0a8a */
[CC--:B------:R-:W-:Y:S01]  /*1f100*/  ISETP.GE.AND P3, PT, R21.reuse, R228.reuse, PT ;  /* 0x000000e41500720c */ /* 0x0c0fe20003f66270 */
[----:B------:R-:W1:Y:S01]  /*1f110*/  I2F R144, R144 ;  /* 0x0000009000907306 */ /* 0x000e620000201400 */
[----:B------:R-:W-:Y:S02]  /*1f120*/  ISETP.GE.AND P0, PT, R21, R225, PT ;  /* 0x000000e11500720c */ /* 0x000fe40003f06270 */
[----:B------:R-:W-:Y:S01]  /*1f130*/  IABS R137, R13 ;  /* 0x0000000d00897213 */ /* 0x000fe20000000000 */
[----:B--2---:R-:W-:Y:S01]  /*1f140*/  FFMA.FTZ R158, -R223, R11, R158 ;  /* 0x0000000bdf9e7223 */ /* 0x004fe2000001019e */
[----:B------:R-:W-:Y:S02]  /*1f150*/  ISETP.GE.OR P3, PT, R21, R227, !P3 ;  /* 0x000000e31500720c */ /* 0x000fe40005f66670 */
[----:B------:R-:W-:Y:S02]  /*1f160*/  ISETP.GE.AND P1, PT, R15, R228, PT ;  /* 0x000000e40f00720c */ /* 0x000fe40003f26270 */
[-C--:B------:R-:W-:Y:S01]  /*1f170*/  ISETP.GE.OR P6, PT, R3, R224.reuse, !P6 ;  /* 0x000000e00300720c */ /* 0x080fe200077c6670 */
[----:B------:R-:W2:Y:S01]  /*1f180*/  I2F R141, R141 ;  /* 0x0000008d008d7306 */ /* 0x000ea20000201400 */
[----:B------:R-:W-:Y:S02]  /*1f190*/  ISETP.GE.OR P0, PT, R21, R224, !P0 ;  /* 0x000000e01500720c */ /* 0x000fe40004706670 */
[----:B------:R-:W-:Y:S01]  /*1f1a0*/  ISETP.GE.AND P5, PT, R15, R225, PT ;  /* 0x000000e10f00720c */ /* 0x000fe20003fa6270 */
[----:B-----5:R-:W-:Y:S01]  /*1f1b0*/  FFMA.FTZ R156, -R223, R5, R156 ;  /* 0x00000005df9c7223 */ /* 0x020fe2000001019c */
[----:B------:R-:W-:Y:S02]  /*1f1c0*/  IADD3 R21, R226, -R9, RZ ;  /* 0x80000009e2157210 */ /* 0x000fe40007ffe0ff */
[----:B------:R-:W-:Y:S02]  /*1f1d0*/  FSEL R5, R158, -INF , !P6 ;  /* 0xff8000009e057808 */ /* 0x000fe40007000000 */
[----:B------:R-:W-:Y:S01]  /*1f1e0*/  FSEL R11, R156, -INF , !P3 ;  /* 0xff8000009c0b7808 */ /* 0x000fe20005800000 */
[----:B------:R-:W5:Y:S01]  /*1f1f0*/  I2F R7, R7 ;  /* 0x0000000700077306 */ /* 0x000f620000201400 */
[----:B------:R-:W-:Y:S02]  /*1f200*/  ISETP.GE.OR P1, PT, R15, R227, !P1 ;  /* 0x000000e30f00720c */ /* 0x000fe40004f26670 */
[----:B------:R-:W-:Y:S01]  /*1f210*/  ISETP.GE.AND P6, PT, R9, R228, PT ;  /* 0x000000e40900720c */ /* 0x000fe20003fc6270 */
[----:B-1----:R-:W-:Y:S01]  /*1f220*/  FFMA.FTZ R162, -R223, R144, R162 ;  /* 0x00000090dfa27223 */ /* 0x002fe200000101a2 */
[----:B------:R-:W-:Y:S02]  /*1f230*/  ISETP.GE.AND P3, PT, R9, R225, PT ;  /* 0x000000e10900720c */ /* 0x000fe40003f66270 */
[----:B------:R-:W-:Y:S02]  /*1f240*/  IADD3 R13, R226, -R15, RZ ;  /* 0x8000000fe20d7210 */ /* 0x000fe40007ffe0ff */
[-C--:B------:R-:W-:Y:S01]  /*1f250*/  ISETP.GE.OR P5, PT, R15, R224.reuse, !P5 ;  /* 0x000000e00f00720c */ /* 0x080fe20006fa6670 */
[----:B------:R-:W1:Y:S01]  /*1f260*/  I2F R140, R140 ;  /* 0x0000008c008c7306 */ /* 0x000e620000201400 */
[----:B------:R-:W-:Y:S02]  /*1f270*/  IABS R15, R21 ;  /* 0x00000015000f7213 */ /* 0x000fe40000000000 */
[----:B------:R-:W-:Y:S01]  /*1f280*/  ISETP.GE.OR P3, PT, R9, R224, !P3 ;  /* 0x000000e00900720c */ /* 0x000fe20005f66670 */
[----:B--2---:R-:W-:Y:S01]  /*1f290*/  FFMA.FTZ R172, -R223, R141, R172 ;  /* 0x0000008ddfac7223 */ /* 0x004fe200000101ac */
[----:B------:R-:W-:Y:S02]  /*1f2a0*/  ISETP.GE.OR P6, PT, R9, R227, !P6 ;  /* 0x000000e30900720c */ /* 0x000fe400077c6670 */
[----:B------:R-:W-:Y:S02]  /*1f2b0*/  FSEL R9, R162, -INF , !P1 ;  /* 0xff800000a2097808 */ /* 0x000fe40004800000 */
[C---:B------:R-:W-:Y:S01]  /*1f2c0*/  ISETP.GE.AND P1, PT, R142.reuse, R228, PT ;  /* 0x000000e48e00720c */ /* 0x040fe20003f26270 */
[----:B------:R-:W2:Y:S01]  /*1f2d0*/  I2F R27, R27 ;  /* 0x0000001b001b7306 */ /* 0x000ea20000201400 */
[----:B------:R-:W-:Y:S02]  /*1f2e0*/  IABS R136, R13 ;  /* 0x0000000d00887213 */ /* 0x000fe40000000000 */
[----:B------:R-:W-:Y:S01]  /*1f2f0*/  ISETP.GE.OR P1, PT, R142, R227, !P1 ;  /* 0x000000e38e00720c */ /* 0x000fe20004f26670 */
[----:B-----5:R-:W-:Y:S01]  /*1f300*/  FFMA.FTZ R160, -R223, R7, R160 ;  /* 0x00000007dfa07223 */ /* 0x020fe200000101a0 */
[----:B------:R-:W-:Y:S02]  /*1f310*/  IADD3 R7, R226, -R138, RZ ;  /* 0x8000008ae2077210 */ /* 0x000fe40007ffe0ff */
[C---:B------:R-:W-:Y:S02]  /*1f320*/  IADD3 R13, R3.reuse, 0x20, RZ ;  /* 0x00000020030d7810 */ /* 0x040fe40007ffe0ff */
[----:B------:R-:W-:Y:S01]  /*1f330*/  IABS R7, R7 ;  /* 0x0000000700077213 */ /* 0x000fe20000000000 */
[----:B------:R-:W5:Y:S01]  /*1f340*/  I2F R137, R137 ;  /* 0x0000008900897306 */ /* 0x000f620000201400 */
[----:B------:R-:W-:Y:S01]  /*1f350*/  IADD3 R25, R3, 0x21, RZ ;  /* 0x0000002103197810 */ /* 0x000fe20007ffe0ff */
[----:B------:R-:W-:Y:S01]  /*1f360*/  IMAD.IADD R23, R229, 0x1, -R13 ;  /* 0x00000001e5177824 */ /* 0x000fe200078e0a0d */
[----:B------:R-:W-:Y:S01]  /*1f370*/  ISETP.GE.AND P4, PT, R3, R228, PT ;  /* 0x000000e40300720c */ /* 0x000fe20003f86270 */
[----:B-1----:R-:W-:Y:S01]  /*1f380*/  FFMA.FTZ R140, -R223, R140, R174 ;  /* 0x0000008cdf8c7223 */ /* 0x002fe200000101ae */
[----:B------:R-:W-:Y:S02]  /*1f390*/  FSEL R174, R172, -INF , !P6 ;  /* 0xff800000acae7808 */ /* 0x000fe40007000000 */
[CC--:B------:R-:W-:Y:S02]  /*1f3a0*/  ISETP.GE.AND P6, PT, R139.reuse, R228.reuse, PT ;  /* 0x000000e48b00720c */ /* 0x0c0fe40003fc6270 */
[----:B------:R-:W-:Y:S01]  /*1f3b0*/  FSEL R163, R140, -INF , !P1 ;  /* 0xff8000008ca37808 */ /* 0x000fe20004800000 */
[----:B------:R1:W1:Y:S01]  /*1f3c0*/  I2F R31, R15 ;  /* 0x0000000f001f7306 */ /* 0x0002620000201400 */
[----:B------:R-:W-:Y:S01]  /*1f3d0*/  ISETP.GE.OR P6, PT, R139, R227, !P6 ;  /* 0x000000e38b00720c */ /* 0x000fe200077c6670 */
[----:B------:R-:W-:Y:S01]  /*1f3e0*/  IMAD.MOV.U32 R140, RZ, RZ, R7 ;  /* 0x000000ffff8c7224 */ /* 0x000fe200078e0007 */
[----:B------:R-:W-:Y:S01]  /*1f3f0*/  IABS R35, R23 ;  /* 0x0000001700237213 */ /* 0x000fe20000000000 */
[----:B--2---:R-:W-:Y:S01]  /*1f400*/  FFMA.FTZ R16, -R223, R27, R16 ;  /* 0x0000001bdf107223 */ /* 0x004fe20000010110 */
[----:B------:R-:W-:Y:S02]  /*1f410*/  IADD3 R27, R3, 0x31, RZ ;  /* 0x00000031031b7810 */ /* 0x000fe40007ffe0ff */
[----:B------:R-:W-:Y:S02]  /*1f420*/  IADD3 R23, R226, -R143, RZ ;  /* 0x8000008fe2177210 */ /* 0x000fe40007ffe0ff */
[----:B------:R-:W-:Y:S01]  /*1f430*/  IADD3 R7, R229, -R27, RZ ;  /* 0x8000001be5077210 */ /* 0x000fe20007ffe0ff */
[----:B------:R-:W2:Y:S01]  /*1f440*/  I2F R17, R17 ;  /* 0x0000001100117306 */ /* 0x000ea20000201400 */
[----:B------:R-:W-:Y:S02]  /*1f450*/  FSEL R162, R16, -INF , !P6 ;  /* 0xff80000010a27808 */ /* 0x000fe40007000000 */
[----:B------:R-:W-:Y:S01]  /*1f460*/  IABS R16, R7 ;  /* 0x0000000700107213 */ /* 0x000fe20000000000 */
[----:B-----5:R-:W-:Y:S01]  /*1f470*/  FFMA.FTZ R180, -R223, R137, R180 ;  /* 0x00000089dfb47223 */ /* 0x020fe200000101b4 */
[----:B------:R-:W-:Y:S02]  /*1f480*/  ISETP.GE.OR P4, PT, R3, R227, !P4 ;  /* 0x000000e30300720c */ /* 0x000fe40006786670 */
[----:B------:R-:W-:Y:S01]  /*1f490*/  IABS R33, R23 ;  /* 0x0000001700217213 */ /* 0x000fe20000000000 */
[----:B------:R-:W-:Y:S01]  /*1f4a0*/  IMAD.IADD R23, R229, 0x1, -R25 ;  /* 0x00000001e5177824 */ /* 0x000fe200078e0a19 */
[C---:B------:R-:W-:Y:S01]  /*1f4b0*/  IADD3 R19, R3.reuse, 0x29, RZ ;  /* 0x0000002903137810 */ /* 0x040fe20007ffe0ff */
[----:B------:R-:W5:Y:S01]  /*1f4c0*/  I2F R137, R16 ;  /* 0x0000001000897306 */ /* 0x000f620000201400 */
[----:B------:R-:W-:Y:S02]  /*1f4d0*/  IADD3 R21, R3, 0x28, RZ ;  /* 0x0000002803157810 */ /* 0x000fe40007ffe0ff */
[----:B------:R-:W-:Y:S01]  /*1f4e0*/  ISETP.GE.AND P2, PT, R143, R228, PT ;  /* 0x000000e48f00720c */ /* 0x000fe20003f46270 */
[C---:B---3--:R-:W-:Y:S01]  /*1f4f0*/  IMAD.IADD R132, R229.reuse, 0x1, -R19 ;  /* 0x00000001e5847824 */ /* 0x048fe200078e0a13 */
[----:B-1----:R-:W-:Y:S01]  /*1f500*/  FSEL R15, R134, -INF , !P4 ;  /* 0xff800000860f7808 */ /* 0x002fe20006000000 */
[----:B------:R-:W-:Y:S01]  /*1f510*/  IMAD.IADD R34, R229, 0x1, -R21 ;  /* 0x00000001e5227824 */ /* 0x000fe200078e0a15 */
[----:B------:R-:W-:Y:S01]  /*1f520*/  ISETP.GE.AND P4, PT, R143, R225, PT ;  /* 0x000000e18f00720c */ /* 0x000fe20003f86270 */
[----:B------:R-:W-:Y:S01]  /*1f530*/  FFMA.FTZ R12, -R223, R31, R12 ;  /* 0x0000001fdf0c7223 */ /* 0x000fe2000001010c */
[----:B------:R-:W-:Y:S01]  /*1f540*/  IABS R23, R23 ;  /* 0x0000001700177213 */ /* 0x000fe20000000000 */
[----:B------:R-:W1:Y:S01]  /*1f550*/  I2F R136, R136 ;  /* 0x0000008800887306 */ /* 0x000e620000201400 */
[C---:B------:R-:W-:Y:S02]  /*1f560*/  ISETP.GE.OR P4, PT, R143.reuse, R224, !P4 ;  /* 0x000000e08f00720c */ /* 0x040fe40006786670 */
[----:B------:R-:W-:Y:S01]  /*1f570*/  ISETP.GE.OR P2, PT, R143, R227, !P2 ;  /* 0x000000e38f00720c */ /* 0x000fe20005746670 */
[C---:B--2---:R-:W-:Y:S01]  /*1f580*/  FFMA.FTZ R170, -R223.reuse, R17, R170 ;  /* 0x00000011dfaa7223 */ /* 0x044fe200000101aa */
[----:B------:R-:W-:Y:S02]  /*1f590*/  IADD3 R143, R226, -R139, RZ ;  /* 0x8000008be28f7210 */ /* 0x000fe40007ffe0ff */
[----:B------:R-:W-:Y:S02]  /*1f5a0*/  IABS R132, R132 ;  /* 0x0000008400847213 */ /* 0x000fe40000000000 */
[----:B------:R-:W-:Y:S01]  /*1f5b0*/  ISETP.GE.AND P6, PT, R138, R228, PT ;  /* 0x000000e48a00720c */ /* 0x000fe20003fc6270 */
[----:B------:R-:W2:Y:S01]  /*1f5c0*/  I2F R35, R35 ;  /* 0x0000002300237306 */ /* 0x000ea20000201400 */
[----:B------:R-:W-:Y:S02]  /*1f5d0*/  IABS R143, R143 ;  /* 0x0000008f008f7213 */ /* 0x000fe40000000000 */
[----:B------:R-:W-:Y:S01]  /*1f5e0*/  FSEL R7, R160, -INF , !P0 ;  /* 0xff800000a0077808 */ /* 0x000fe20004000000 */
[----:B-----5:R-:W-:Y:S01]  /*1f5f0*/  FFMA.FTZ R176, -R223, R137, R176 ;  /* 0x00000089dfb07223 */ /* 0x020fe200000101b0 */
[C---:B------:R-:W-:Y:S02]  /*1f600*/  ISETP.GE.AND P0, PT, R138.reuse, R225, PT ;  /* 0x000000e18a00720c */ /* 0x040fe40003f06270 */
[----:B------:R-:W-:Y:S02]  /*1f610*/  IABS R34, R34 ;  /* 0x0000002200227213 */ /* 0x000fe40000000000 */
[C---:B------:R-:W-:Y:S01]  /*1f620*/  ISETP.GE.OR P6, PT, R138.reuse, R227, !P6 ;  /* 0x000000e38a00720c */ /* 0x040fe200077c6670 */
[----:B------:R-:W3:Y:S01]  /*1f630*/  I2F R23, R23 ;  /* 0x0000001700177306 */ /* 0x000ee20000201400 */
[----:B------:R-:W-:Y:S01]  /*1f640*/  ISETP.GE.OR P0, PT, R138, R224, !P0 ;  /* 0x000000e08a00720c */ /* 0x000fe20004706670 */
[----:B------:R-:W-:Y:S01]  /*1f650*/  IMAD.IADD R138, R226, 0x1, -R13 ;  /* 0x00000001e28a7824 */ /* 0x000fe200078e0a0d */
[----:B------:R-:W-:Y:S01]  /*1f660*/  IADD3 R16, R3, 0x38, RZ ;  /* 0x0000003803107810 */ /* 0x000fe20007ffe0ff */
[----:B-1----:R-:W-:Y:S01]  /*1f670*/  FFMA.FTZ R168, -R223, R136, R168 ;  /* 0x00000088dfa87223 */ /* 0x002fe200000101a8 */
[----:B------:R-:W-:Y:S02]  /*1f680*/  FSEL R161, R180, -INF , !P6 ;  /* 0xff800000b4a17808 */ /* 0x000fe40007000000 */
[----:B------:R-:W-:Y:S02]  /*1f690*/  ISETP.GE.AND P6, PT, R13, R228, PT ;  /* 0x000000e40d00720c */ /* 0x000fe40003fc6270 */
[----:B------:R-:W-:Y:S01]  /*1f6a0*/  IADD3 R17, R3, 0x30, RZ ;  /* 0x0000003003117810 */ /* 0x000fe20007ffe0ff */
[----:B------:R-:W1:Y:S01]  /*1f6b0*/  I2F R134, R132 ;  /* 0x0000008400867306 */ /* 0x000e620000201400 */
[----:B------:R-:W-:Y:S02]  /*1f6c0*/  IABS R136, R138 ;  /* 0x0000008a00887213 */ /* 0x000fe40000000000 */
[----:B------:R-:W-:Y:S01]  /*1f6d0*/  IADD3 R138, R229, -R16, RZ ;  /* 0x80000010e58a7210 */ /* 0x000fe20007ffe0ff */
[----:B--2---:R-:W-:Y:S01]  /*1f6e0*/  FFMA.FTZ R20, -R223, R35, R20 ;  /* 0x00000023df147223 */ /* 0x004fe20000010114 */
[----:B------:R-:W-:Y:S01]  /*1f6f0*/  IADD3 R29, R226, -R142, RZ ;  /* 0x8000008ee21d7210 */ /* 0x000fe20007ffe0ff */
[----:B------:R-:W-:Y:S01]  /*1f700*/  IMAD.IADD R144, R229, 0x1, -R17 ;  /* 0x00000001e5907824 */ /* 0x000fe200078e0a11 */
[----:B------:R-:W-:Y:S02]  /*1f710*/  ISETP.GE.OR P6, PT, R13, R227, !P6 ;  /* 0x000000e30d00720c */ /* 0x000fe400077c6670 */
[----:B------:R-:W-:Y:S01]  /*1f720*/  IABS R138, R138 ;  /* 0x0000008a008a7213 */ /* 0x000fe20000000000 */
[----:B------:R-:W2:Y:S01]  /*1f730*/  I2F R132, R143 ;  /* 0x0000008f00847306 */ /* 0x000ea20000201400 */
[----:B------:R-:W-:Y:S02]  /*1f740*/  IABS R29, R29 ;  /* 0x0000001d001d7213 */ /* 0x000fe40000000000 */
[----:B------:R-:W-:Y:S01]  /*1f750*/  FSEL R160, R20, -INF , !P6 ;  /* 0xff80000014a07808 */ /* 0x000fe20007000000 */
[----:B---3--:R-:W-:Y:S01]  /*1f760*/  FFMA.FTZ R182, -R223, R23, R182 ;  /* 0x00000017dfb67223 */ /* 0x008fe200000101b6 */
[----:B------:R-:W-:Y:S02]  /*1f770*/  IABS R144, R144 ;  /* 0x0000009000907213 */ /* 0x000fe40000000000 */
[----:B------:R-:W-:Y:S02]  /*1f780*/  ISETP.GE.AND P6, PT, R25, R228, PT ;  /* 0x000000e41900720c */ /* 0x000fe40003fc6270 */
[----:B------:R-:W-:Y:S01]  /*1f790*/  ISETP.GE.AND P1, PT, R139, R225, PT ;  /* 0x000000e18b00720c */ /* 0x000fe20003f26270 */
[----:B------:R-:W3:Y:S01]  /*1f7a0*/  I2F R34, R34 ;  /* 0x0000002200227306 */ /* 0x000ee20000201400 */
[-C--:B------:R-:W-:Y:S02]  /*1f7b0*/  ISETP.GE.OR P6, PT, R25, R227.reuse, !P6 ;  /* 0x000000e31900720c */ /* 0x080fe400077c6670 */
[----:B------:R-:W-:Y:S01]  /*1f7c0*/  ISETP.GE.OR P1, PT, R139, R224, !P1 ;  /* 0x000000e08b00720c */ /* 0x000fe20004f26670 */
[----:B-1----:R-:W-:Y:S01]  /*1f7d0*/  FFMA.FTZ R232, -R223, R134, R232 ;  /* 0x00000086dfe87223 */ /* 0x002fe200000101e8 */
[----:B------:R-:W-:Y:S02]  /*1f7e0*/  FSEL R159, R182, -INF , !P6 ;  /* 0xff800000b69f7808 */ /* 0x000fe40007000000 */
[C---:B------:R-:W-:Y:S02]  /*1f7f0*/  ISETP.GE.AND P6, PT, R21.reuse, R228, PT ;  /* 0x000000e41500720c */ /* 0x040fe40003fc6270 */
[----:B------:R-:W-:Y:S01]  /*1f800*/  FSEL R170, R170, -INF , !P2 ;  /* 0xff800000aaaa7808 */ /* 0x000fe20005000000 */
[----:B------:R-:W1:Y:S01]  /*1f810*/  I2F R20, R138 ;  /* 0x0000008a00147306 */ /* 0x000e620000201400 */
[----:B------:R-:W-:Y:S02]  /*1f820*/  ISETP.GE.OR P6, PT, R21, R227, !P6 ;  /* 0x000000e31500720c */ /* 0x000fe400077c6670 */
[-C--:B------:R-:W-:Y:S01]  /*1f830*/  ISETP.GE.AND P2, PT, R142, R225.reuse, PT ;  /* 0x000000e18e00720c */ /* 0x080fe20003f46270 */
[----:B--2---:R-:W-:Y:S01]  /*1f840*/  FFMA.FTZ R4, -R223, R132, R4 ;  /* 0x00000084df047223 */ /* 0x004fe20000010104 */
[----:B------:R-:W-:Y:S02]  /*1f850*/  FSEL R143, R12, -INF , !P3 ;  /* 0xff8000000c8f7808 */ /* 0x000fe40005800000 */
[CC--:B------:R-:W-:Y:S02]  /*1f860*/  ISETP.GE.AND P3, PT, R21.reuse, R225.reuse, PT ;  /* 0x000000e11500720c */ /* 0x0c0fe40003f66270 */
[-C--:B------:R-:W-:Y:S01]  /*1f870*/  ISETP.GE.OR P2, PT, R142, R224.reuse, !P2 ;  /* 0x000000e08e00720c */ /* 0x080fe20005746670 */
[----:B------:R-:W2:Y:S01]  /*1f880*/  I2F R29, R29 ;  /* 0x0000001d001d7306 */ /* 0x000ea20000201400 */
[----:B------:R-:W-:Y:S01]  /*1f890*/  ISETP.GE.OR P3, PT, R21, R224, !P3 ;  /* 0x000000e01500720c */ /* 0x000fe20005f66670 */
[----:B------:R-:W-:Y:S01]  /*1f8a0*/  IMAD.IADD R21, R226, 0x1, -R21 ;  /* 0x00000001e2157824 */ /* 0x000fe200078e0a15 */
[----:B------:R-:W-:Y:S01]  /*1f8b0*/  FSEL R168, R168, -INF , !P5 ;  /* 0xff800000a8a87808 */ /* 0x000fe20006800000 */
[----:B---3--:R-:W-:Y:S01]  /*1f8c0*/  FFMA.FTZ R230, -R223, R34, R230 ;  /* 0x00000022dfe67223 */ /* 0x008fe200000101e6 */
[----:B------:R-:W-:Y:S02]  /*1f8d0*/  ISETP.GE.AND P5, PT, R13, R225, PT ;  /* 0x000000e10d00720c */ /* 0x000fe40003fa6270 */
[----:B------:R-:W-:Y:S02]  /*1f8e0*/  IABS R21, R21 ;  /* 0x0000001500157213 */ /* 0x000fe40000000000 */
[----:B------:R-:W-:Y:S01]  /*1f8f0*/  FSEL R158, R230, -INF , !P6 ;  /* 0xff800000e69e7808 */ /* 0x000fe20007000000 */
[----:B------:R-:W3:Y:S01]  /*1f900*/  I2F R141, R144 ;  /* 0x00000090008d7306 */ /* 0x000ee20000201400 */
[----:B------:R-:W-:Y:S02]  /*1f910*/  ISETP.GE.AND P6, PT, R19, R228, PT ;  /* 0x000000e41300720c */ /* 0x000fe40003fc6270 */
[----:B------:R-:W-:Y:S01]  /*1f920*/  ISETP.GE.OR P5, PT, R13, R224, !P5 ;  /* 0x000000e00d00720c */ /* 0x000fe20006fa6670 */
[----:B-1----:R-:W-:Y:S01]  /*1f930*/  FFMA.FTZ R178, -R223, R20, R178 ;  /* 0x00000014dfb27223 */ /* 0x002fe200000101b2 */
[----:B------:R-:W-:Y:S02]  /*1f940*/  FMNMX.FTZ R20, R15, R2, !PT ;  /* 0x000000020f147209 */ /* 0x000fe40007810000 */
[----:B------:R-:W-:Y:S02]  /*1f950*/  ISETP.GE.OR P6, PT, R19, R227, !P6 ;  /* 0x000000e31300720c */ /* 0x000fe400077c6670 */
[----:B------:R-:W-:Y:S01]  /*1f960*/  FMNMX.FTZ R20, R11, R20, !PT ;  /* 0x000000140b147209 */ /* 0x000fe20007810000 */
[----:B------:R-:W1:Y:S01]  /*1f970*/  I2F R33, R33 ;  /* 0x0000002100217306 */ /* 0x000e620000201400 */
[----:B------:R-:W-:Y:S02]  /*1f980*/  FSEL R157, R232, -INF , !P6 ;  /* 0xff800000e89d7808 */ /* 0x000fe40007000000 */
[----:B------:R-:W-:Y:S01]  /*1f990*/  ISETP.GE.AND P6, PT, R17, R228, PT ;  /* 0x000000e41100720c */ /* 0x000fe20003fc6270 */
[----:B--2---:R-:W-:Y:S01]  /*1f9a0*/  FFMA.FTZ R14, -R223, R29, R14 ;  /* 0x0000001ddf0e7223 */ /* 0x004fe2000001010e */
[----:B------:R-:W-:Y:S02]  /*1f9b0*/  IADD3 R3, R3, 0x39, RZ ;  /* 0x0000003903037810 */ /* 0x000fe40007ffe0ff */
[----:B------:R-:W-:Y:S02]  /*1f9c0*/  ISETP.GE.OR P6, PT, R17, R227, !P6 ;  /* 0x000000e31100720c */ /* 0x000fe400077c6670 */
[----:B------:R-:W-:Y:S01]  /*1f9d0*/  FSEL R142, R14, -INF , !P2 ;  /* 0xff8000000e8e7808 */ /* 0x000fe20005000000 */
[----:B------:R-:W2:Y:S01]  /*1f9e0*/  I2F R140, R140 ;  /* 0x0000008c008c7306 */ /* 0x000ea20000201400 */
[----:B------:R-:W-:Y:S01]  /*1f9f0*/  IMAD.IADD R14, R226, 0x1, -R17 ;  /* 0x00000001e20e7824 */ /* 0x000fe200078e0a11 */
[----:B------:R-:W-:Y:S01]  /*1fa00*/  ISETP.GE.AND P2, PT, R19, R225, PT ;  /* 0x000000e11300720c */ /* 0x000fe20003f46270 */
[----:B---3--:R-:W-:Y:S01]  /*1fa10*/  FFMA.FTZ R236, -R223, R141, R236 ;  /* 0x0000008ddfec7223 */ /* 0x008fe200000101ec */
[----:B------:R-:W-:Y:S02]  /*1fa20*/  FSEL R141, R4, -INF , !P1 ;  /* 0xff800000048d7808 */ /* 0x000fe40004800000 */
[----:B------:R-:W-:Y:S02]  /*1fa30*/  ISETP.GE.AND P1, PT, R17, R225, PT ;  /* 0x000000e11100720c */ /* 0x000fe40003f26270 */
[-C--:B------:R-:W-:Y:S02]  /*1fa40*/  ISETP.GE.OR P2, PT, R19, R224.reuse, !P2 ;  /* 0x000000e01300720c */ /* 0x080fe40005746670 */
[----:B------:R-:W3:Y:S01]  /*1fa50*/  I2F R12, R21 ;  /* 0x00000015000c7306 */ /* 0x000ee20000201400 */
[----:B------:R-:W-:Y:S02]  /*1fa60*/  ISETP.GE.OR P1, PT, R17, R224, !P1 ;  /* 0x000000e01100720c */ /* 0x000fe40004f26670 */
[----:B------:R-:W-:Y:S01]  /*1fa70*/  FMNMX.FTZ R17, R9, R20, !PT ;  /* 0x0000001409117209 */ /* 0x000fe20007810000 */
[C---:B-1----:R-:W-:Y:S01]  /*1fa80*/  FFMA.FTZ R166, -R223.reuse, R33, R166 ;  /* 0x00000021dfa67223 */ /* 0x042fe200000101a6 */
[C---:B------:R-:W-:Y:S01]  /*1fa90*/  IADD3 R19, R226.reuse, -R19, RZ ;  /* 0x80000013e2137210 */ /* 0x040fe20007ffe0ff */
[----:B------:R-:W-:Y:S01]  /*1faa0*/  IMAD.IADD R33, R226, 0x1, -R25 ;  /* 0x00000001e2217824 */ /* 0x000fe200078e0a19 */
[----:B------:R-:W-:Y:S02]  /*1fab0*/  FMNMX.FTZ R17, R170, R17, !PT ;  /* 0x00000011aa117209 */ /* 0x000fe40007810000 */
[----:B------:R-:W-:Y:S01]  /*1fac0*/  IABS R4, R19 ;  /* 0x0000001300047213 */ /* 0x000fe20000000000 */
[----:B------:R-:W1:Y:S01]  /*1fad0*/  I2F R136, R136 ;  /* 0x0000008800887306 */ /* 0x000e620000201400 */
[----:B------:R-:W-:Y:S02]  /*1fae0*/  FMNMX.FTZ R20, R174, R17, !PT ;  /* 0x00000011ae147209 */ /* 0x000fe40007810000 */
[----:B------:R-:W-:Y:S01]  /*1faf0*/  IABS R33, R33 ;  /* 0x0000002100217213 */ /* 0x000fe20000000000 */
[----:B--2---:R-:W-:Y:S01]  /*1fb00*/  FFMA.FTZ R18, -R223, R140, R18 ;  /* 0x0000008cdf127223 */ /* 0x004fe20000010112 */
[----:B------:R-:W-:Y:S02]  /*1fb10*/  FMNMX.FTZ R17, R163, R20, !PT ;  /* 0x00000014a3117209 */ /* 0x000fe40007810000 */
[----:B------:R-:W-:Y:S02]  /*1fb20*/  FMNMX.FTZ R20, R5, R0, !PT ;  /* 0x0000000005147209 */ /* 0x000fe40007810000 */
[----:B------:R-:W-:Y:S01]  /*1fb30*/  FSEL R13, R166, -INF , !P4 ;  /* 0xff800000a60d7808 */ /* 0x000fe20006000000 */
[----:B------:R-:W2:Y:S01]  /*1fb40*/  I2F R33, R33 ;  /* 0x0000002100217306 */ /* 0x000ea20000201400 */
[----:B------:R-:W-:Y:S02]  /*1fb50*/  FSEL R140, R18, -INF , !P0 ;  /* 0xff800000128c7808 */ /* 0x000fe40004000000 */
[----:B------:R-:W-:Y:S01]  /*1fb60*/  IABS R14, R14 ;  /* 0x0000000e000e7213 */ /* 0x000fe20000000000 */
[----:B---3--:R-:W-:Y:S01]  /*1fb70*/  FFMA.FTZ R24, -R223, R12, R24 ;  /* 0x0000000cdf187223 */ /* 0x008fe20000010118 */
[----:B------:R-:W-:Y:S02]  /*1fb80*/  FMNMX.FTZ R21, R7, R20, !PT ;  /* 0x0000001407157209 */ /* 0x000fe40007810000 */
[----:B------:R-:W-:Y:S01]  /*1fb90*/  FMNMX.FTZ R12, R162, R17, !PT ;  /* 0x00000011a20c7209 */ /* 0x000fe20007810000 */
[----:B------:R-:W-:Y:S01]  /*1fba0*/  IMAD.IADD R17, R226, 0x1, -R16 ;  /* 0x00000001e2117824 */ /* 0x000fe200078e0a10 */
[----:B------:R-:W-:Y:S01]  /*1fbb0*/  FMNMX.FTZ R20, R168, R21, !PT ;  /* 0x00000015a8147209 */ /* 0x000fe20007810000 */
[----:B------:R-:W3:Y:S01]  /*1fbc0*/  I2F R4, R4 ;  /* 0x0000000400047306 */ /* 0x000ee20000201400 */
[----:B------:R-:W-:Y:S02]  /*1fbd0*/  FMNMX.FTZ R19, R161, R12, !PT ;  /* 0x0000000ca1137209 */ /* 0x000fe40007810000 */
[----:B------:R-:W-:Y:S01]  /*1fbe0*/  IADD3 R18, R226, -R27, RZ ;  /* 0x8000001be2127210 */ /* 0x000fe20007ffe0ff */
[----:B-1----:R-:W-:Y:S01]  /*1fbf0*/  FFMA.FTZ R22, -R223, R136, R22 ;  /* 0x00000088df167223 */ /* 0x002fe20000010116 */
[----:B------:R-:W-:Y:S02]  /*1fc00*/  FMNMX.FTZ R20, R13, R20, !PT ;  /* 0x000000140d147209 */ /* 0x000fe40007810000 */
[----:B------:R-:W-:Y:S02]  /*1fc10*/  FMNMX.FTZ R12, R160, R19, !PT ;  /* 0x00000013a00c7209 */ /* 0x000fe40007810000 */
[----:B------:R-:W-:Y:S01]  /*1fc20*/  IABS R18, R18 ;  /* 0x0000001200127213 */ /* 0x000fe20000000000 */
[----:B------:R-:W1:Y:S01]  /*1fc30*/  I2F R14, R14 ;  /* 0x0000000e000e7306 */ /* 0x000e620000201400 */
[----:B------:R-:W-:Y:S02]  /*1fc40*/  FMNMX.FTZ R19, R143, R20, !PT ;  /* 0x000000148f137209 */ /* 0x000fe40007810000 */
[----:B------:R-:W-:Y:S01]  /*1fc50*/  FMNMX.FTZ R21, R159, R12, !PT ;  /* 0x0000000c9f157209 */ /* 0x000fe20007810000 */
[----:B--2---:R-:W-:Y:S01]  /*1fc60*/  FFMA.FTZ R6, -R223, R33, R6 ;  /* 0x00000021df067223 */ /* 0x004fe20000010106 */
[-C--:B------:R-:W-:Y:S02]  /*1fc70*/  IADD3 R23, R229, -R3.reuse, RZ ;  /* 0x80000003e5177210 */ /* 0x080fe40007ffe0ff */
[----:B------:R-:W-:Y:S02]  /*1fc80*/  IADD3 R12, R226, -R3, RZ ;  /* 0x80000003e20c7210 */ /* 0x000fe40007ffe0ff */
[----:B------:R-:W-:Y:S01]  /*1fc90*/  IABS R17, R17 ;  /* 0x0000001100117213 */ /* 0x000fe20000000000 */
[----:B------:R-:W2:Y:S01]  /*1fca0*/  I2F R18, R18 ;  /* 0x0000001200127306 */ /* 0x000ea20000201400 */
[----:B------:R-:W-:Y:S02]  /*1fcb0*/  FMNMX.FTZ R20, R142, R19, !PT ;  /* 0x000000138e147209 */ /* 0x000fe40007810000 */
[----:B------:R-:W-:Y:S01]  /*1fcc0*/  IABS R23, R23 ;  /* 0x0000001700177213 */ /* 0x000fe20000000000 */
[----:B---3--:R-:W-:Y:S01]  /*1fcd0*/  FFMA.FTZ R8, -R223, R4, R8 ;  /* 0x00000004df087223 */ /* 0x008fe20000010108 */
[----:B------:R-:W-:Y:S02]  /*1fce0*/  IABS R12, R12 ;  /* 0x0000000c000c7213 */ /* 0x000fe40000000000 */
[----:B------:R-:W-:Y:S02]  /*1fcf0*/  FMNMX.FTZ R19, R141, R20, !PT ;  /* 0x000000148d137209 */ /* 0x000fe40007810000 */
[----:B------:R-:W-:Y:S01]  /*1fd00*/  ISETP.GE.AND P4, PT, R25, R225, PT ;  /* 0x000000e11900720c */ /* 0x000fe20003f86270 */
[----:B------:R-:W3:Y:S01]  /*1fd10*/  I2F R17, R17 ;  /* 0x0000001100117306 */ /* 0x000ee20000201400 */
[----:B------:R-:W-:Y:S02]  /*1fd20*/  FSEL R156, R22, -INF , !P5 ;  /* 0xff800000169c7808 */ /* 0x000fe40006800000 */
[----:B------:R-:W-:Y:S01]  /*1fd30*/  FMNMX.FTZ R22, R158, R21, !PT ;  /* 0x000000159e167209 */ /* 0x000fe20007810000 */
[----:B-1----:R-:W-:Y:S01]  /*1fd40*/  FFMA.FTZ R26, -R223, R14, R26 ;  /* 0x0000000edf1a7223 */ /* 0x002fe2000001011a */
[----:B------:R-:W-:Y:S02]  /*1fd50*/  FMNMX.FTZ R19, R140, R19, !PT ;  /* 0x000000138c137209 */ /* 0x000fe40007810000 */
[----:B------:R-:W-:Y:S02]  /*1fd60*/  ISETP.GE.OR P4, PT, R25, R224, !P4 ;  /* 0x000000e01900720c */ /* 0x000fe40006786670 */
[----:B------:R-:W-:Y:S01]  /*1fd70*/  FSEL R152, R236, -INF , !P6 ;  /* 0xff800000ec987808 */ /* 0x000fe20007000000 */
[----:B------:R-:W1:Y:S01]  /*1fd80*/  I2F R23, R23 ;  /* 0x0000001700177306 */ /* 0x000e620000201400 */
[----:B------:R-:W-:Y:S02]  /*1fd90*/  FMNMX.FTZ R21, R157, R22, !PT ;  /* 0x000000169d157209 */ /* 0x000fe40007810000 */
[----:B------:R-:W-:Y:S01]  /*1fda0*/  FSEL R155, R6, -INF , !P4 ;  /* 0xff800000069b7808 */ /* 0x000fe20006000000 */
[----:B--2---:R-:W-:Y:S01]  /*1fdb0*/  FFMA.FTZ R10, -R223, R18, R10 ;  /* 0x00000012df0a7223 */ /* 0x004fe2000001010a */
[----:B------:R-:W-:Y:S02]  /*1fdc0*/  FMNMX.FTZ R6, R156, R19, !PT ;  /* 0x000000139c067209 */ /* 0x000fe40007810000 */
[----:B------:R-:W-:Y:S02]  /*1fdd0*/  FMNMX.FTZ R20, R152, R21, !PT ;  /* 0x0000001598147209 */ /* 0x000fe40007810000 */
[----:B------:R-:W-:Y:S01]  /*1fde0*/  FSEL R154, R24, -INF , !P3 ;  /* 0xff800000189a7808 */ /* 0x000fe20005800000 */
[----:B------:R-:W2:Y:S01]  /*1fdf0*/  I2F R12, R12 ;  /* 0x0000000c000c7306 */ /* 0x000ea20000201400 */
[----:B------:R-:W-:Y:S02]  /*1fe00*/  FMNMX.FTZ R21, R155, R6, !PT ;  /* 0x000000069b157209 */ /* 0x000fe40007810000 */
[----:B------:R-:W-:Y:S01]  /*1fe10*/  ISETP.GE.AND P6, PT, R27, R228, PT ;  /* 0x000000e41b00720c */ /* 0x000fe20003fc6270 */
[----:B---3--:R-:W-:Y:S01]  /*1fe20*/  FFMA.FTZ R28, -R223, R17, R28 ;  /* 0x00000011df1c7223 */ /* 0x008fe2000001011c */
[----:B------:R-:W-:Y:S02]  /*1fe30*/  FSEL R153, R8, -INF , !P2 ;  /* 0xff80000008997808 */ /* 0x000fe40005000000 */
[----:B------:R-:W-:Y:S02]  /*1fe40*/  FMNMX.FTZ R6, R154, R21, !PT ;  /* 0x000000159a067209 */ /* 0x000fe40007810000 */
[C---:B------:R-:W-:Y:S02]  /*1fe50*/  ISETP.GE.AND P0, PT, R27.reuse, R225, PT ;  /* 0x000000e11b00720c */ /* 0x040fe40003f06270 */
[----:B------:R-:W-:Y:S02]  /*1fe60*/  ISETP.GE.OR P6, PT, R27, R227, !P6 ;  /* 0x000000e31b00720c */ /* 0x000fe400077c6670 */
[----:B------:R-:W-:Y:S01]  /*1fe70*/  FSEL R147, R26, -INF , !P1 ;  /* 0xff8000001a937808 */ /* 0x000fe20004800000 */
[----:B-1----:R-:W-:Y:S01]  /*1fe80*/  FFMA.FTZ R32, -R223, R23, R32 ;  /* 0x00000017df207223 */ /* 0x002fe20000010120 */
[----:B------:R-:W-:Y:S02]  /*1fe90*/  FSEL R151, R176, -INF , !P6 ;  /* 0xff800000b0977808 */ /* 0x000fe40007000000 */
[----:B------:R-:W-:Y:S02]  /*1fea0*/  FMNMX.FTZ R6, R153, R6, !PT ;  /* 0x0000000699067209 */ /* 0x000fe40007810000 */
[----:B------:R-:W-:Y:S02]  /*1feb0*/  ISETP.GE.OR P0, PT, R27, R224, !P0 ;  /* 0x000000e01b00720c */ /* 0x000fe40004706670 */
[C---:B------:R-:W-:Y:S02]  /*1fec0*/  ISETP.GE.AND P6, PT, R16.reuse, R228, PT ;  /* 0x000000e41000720c */ /* 0x040fe40003fc6270 */
[----:B------:R-:W-:Y:S01]  /*1fed0*/  ISETP.GE.AND P3, PT, R16, R225, PT ;  /* 0x000000e11000720c */ /* 0x000fe20003f66270 */
[----:B--2---:R-:W-:Y:S01]  /*1fee0*/  FFMA.FTZ R30, -R223, R12, R30 ;  /* 0x0000000cdf1e7223 */ /* 0x004fe2000001011e */
[----:B------:R-:W-:Y:S02]  /*1fef0*/  FSEL R146, R10, -INF , !P0 ;  /* 0xff8000000a927808 */ /* 0x000fe40004000000 */
[----:B------:R-:W-:Y:S02]  /*1ff00*/  FMNMX.FTZ R17, R147, R6, !PT ;  /* 0x0000000693117209 */ /* 0x000fe40007810000 */
[C---:B------:R-:W-:Y:S02]  /*1ff10*/  ISETP.GE.AND P5, PT, R3.reuse, R228, PT ;  /* 0x000000e40300720c */ /* 0x040fe40003fa6270 */
[C---:B------:R-:W-:Y:S02]  /*1ff20*/  ISETP.GE.OR P6, PT, R16.reuse, R227, !P6 ;  /* 0x000000e31000720c */ /* 0x040fe400077c6670 */
[----:B------:R-:W-:Y:S02]  /*1ff30*/  ISETP.GE.OR P3, PT, R16, R224, !P3 ;  /* 0x000000e01000720c */ /* 0x000fe40005f66670 */
[----:B------:R-:W-:Y:S02]  /*1ff40*/  ISETP.GE.AND P1, PT, R3, R225, PT ;  /* 0x000000e10300720c */ /* 0x000fe40003f26270 */
[----:B------:R-:W-:Y:S02]  /*1ff50*/  FSEL R149, R178, -INF , !P6 ;  /* 0xff800000b2957808 */ /* 0x000fe40007000000 */
[----:B------:R-:W-:Y:S02]  /*1ff60*/  FMNMX.FTZ R20, R151, R20, !PT ;  /* 0x0000001497147209 */ /* 0x000fe40007810000 */
[----:B------:R-:W-:Y:S02]  /*1ff70*/  FSEL R145, R28, -INF , !P3 ;  /* 0xff8000001c917808 */ /* 0x000fe40005800000 */
[----:B------:R-:W-:Y:S02]  /*1ff80*/  FMNMX.FTZ R8, R146, R17, !PT ;  /* 0x0000001192087209 */ /* 0x000fe40007810000 */
[C---:B------:R-:W-:Y:S02]  /*1ff90*/  ISETP.GE.OR P5, PT, R3.reuse, R227, !P5 ;  /* 0x000000e30300720c */ /* 0x040fe40006fa6670 */
[----:B------:R-:W-:Y:S02]  /*1ffa0*/  ISETP.GE.OR P1, PT, R3, R224, !P1 ;  /* 0x000000e00300720c */ /* 0x000fe40004f26670 */
[----:B------:R-:W-:Y:S02]  /*1ffb0*/  FSEL R148, R32, -INF , !P5 ;  /* 0xff80000020947808 */ /* 0x000fe40006800000 */
[----:B------:R-:W-:Y:S02]  /*1ffc0*/  FMNMX.FTZ R19, R149, R20, !PT ;  /* 0x0000001495137209 */ /* 0x000fe40007810000 */
[----:B------:R-:W-:Y:S01]  /*1ffd0*/  FSEL R134, R30, -INF , !P1 ;  /* 0xff8000001e867808 */ /* 0x000fe20004800000 */
        /* <DEDUP_REMOVED lines=12> */
[----:B------:R-:W-:Y:S01]  /*200a0*/  FSETP.NEU.FTZ.AND P1, PT, R132, -INF , PT ;  /* 0xff8000008400780b */ /* 0x000fe20003f3d000 */
[----:B----4-:R-:W-:Y:S01]  /*200b0*/  FMUL.FTZ R150, R133, R132 ;  /* 0x0000008485967220 */ /* 0x010fe20000410000 */
[----:B--2---:R-:W-:Y:S04]  /*200c0*/  FMNMX.FTZ R3, R4, R3, !PT ;  /* 0x0000000304037209 */ /* 0x004fe80007810000 */
        /* <DEDUP_REMOVED lines=9> */
[-CC-:B------:R-:W-:Y:S01]  /*20160*/  FFMA.FTZ R171, R5, R133.reuse, -R144.reuse ;  /* 0x0000008505ab7223 */ /* 0x180fe20000010890 */
[----:B------:R-:W-:Y:S01]  /*20170*/  FSEL R5, R132, RZ, P1 ;  /* 0x000000ff84057208 */ /* 0x000fe20000800000 */
[-CC-:B------:R-:W-:Y:S02]  /*20180*/  FFMA.FTZ R169, R168, R133.reuse, -R144.reuse ;  /* 0x00000085a8a97223 */ /* 0x180fe40000010890 */
[-C--:B------:R-:W-:Y:S02]  /*20190*/  FFMA.FTZ R168, R13, R133.reuse, -R144 ;  /* 0x000000850da87223 */ /* 0x080fe40000010890 */
[----:B------:R-:W-:Y:S01]  /*201a0*/  FADD.FTZ R4, -R5, R2 ;  /* 0x0000000205047221 */ /* 0x000fe20000010100 */
[----:B------:R-:W-:Y:S01]  /*201b0*/  FSEL R5, R3, RZ, P0 ;  /* 0x000000ff03057208 */ /* 0x000fe20000000000 */
[----:B------:R-:W1:Y:S01]  /*201c0*/  LDSM.16.MT88.4 R12, [R205+0xc000] ;  /* 0x00c00000cd0c783b */ /* 0x000e620000004200 */
[-C--:B------:R-:W-:Y:S01]  /*201d0*/  FFMA.FTZ R170, R7, R133.reuse, -R144 ;  /* 0x0000008507aa7223 */ /* 0x080fe20000010890 */
[----:B------:R-:W2:Y:S01]  /*201e0*/  MUFU.EX2 R166, R166 ;  /* 0x000000a600a67308 */ /* 0x000ea20000000800 */
[----:B------:R-:W-:Y:S01]  /*201f0*/  FMUL.FTZ R2, R133, R4 ;  /* 0x0000000485027220 */ /* 0x000fe20000410000 */
[----:B------:R-:W-:Y:S01]  /*20200*/  ISETP.GT.AND P0, PT, R219, R210, PT ;  /* 0x000000d2db00720c */ /* 0x000fe20003f04270 */
[----:B------:R-:W-:Y:S02]  /*20210*/  FADD.FTZ R4, -R5, R0 ;  /* 0x0000000005047221 */ /* 0x000fe40000010100 */
[-CC-:B------:R-:W-:Y:S02]  /*20220*/  FFMA.FTZ R175, R163, R133.reuse, -R150.reuse ;  /* 0x00000085a3af7223 */ /* 0x180fe40000010896 */
[----:B------:R-:W-:Y:S02]  /*20230*/  FMUL.FTZ R0, R133, R4 ;  /* 0x0000000485007220 */ /* 0x000fe40000410000 */
[-CC-:B------:R-:W-:Y:S01]  /*20240*/  FFMA.FTZ R176, R162, R133.reuse, -R150.reuse ;  /* 0x00000085a2b07223 */ /* 0x180fe20000010896 */
[----:B------:R-:W3:Y:S01]  /*20250*/  MUFU.EX2 R2, R2 ;  /* 0x0000000200027308 */ /* 0x000ee20000000800 */
[-C--:B------:R-:W-:Y:S02]  /*20260*/  FFMA.FTZ R177, R161, R133.reuse, -R150 ;  /* 0x00000085a1b17223 */ /* 0x080fe40000010896 */
[-CC-:B------:R-:W-:Y:S02]  /*20270*/  FFMA.FTZ R178, R143, R133.reuse, -R144.reuse ;  /* 0x000000858fb27223 */ /* 0x180fe40000010890 */
[-CC-:B------:R-:W-:Y:S02]  /*20280*/  FFMA.FTZ R179, R142, R133.reuse, -R144.reuse ;  /* 0x000000858eb37223 */ /* 0x180fe40000010890 */
[-CC-:B------:R-:W-:Y:S02]  /*20290*/  FFMA.FTZ R180, R141, R133.reuse, -R144.reuse ;  /* 0x000000858db47223 */ /* 0x180fe40000010890 */
[-C--:B------:R-:W-:Y:S01]  /*202a0*/  FFMA.FTZ R181, R140, R133.reuse, -R144 ;  /* 0x000000858cb57223 */ /* 0x080fe20000010890 */
[----:B------:R-:W4:Y:S01]  /*202b0*/  MUFU.EX2 R0, R0 ;  /* 0x0000000000007308 */ /* 0x000f220000000800 */
[----:B------:R-:W-:Y:S01]  /*202c0*/  LDSM.16.MT88.4 R140, [R203+0xe800] ;  /* 0x00e80000cb8c783b */ /* 0x000fe20000004200 */
[--C-:B------:R-:W-:Y:S01]  /*202d0*/  FFMA.FTZ R182, R160, R133, -R150.reuse ;  /* 0x00000085a0b67223 */ /* 0x100fe20000010896 */
[----:B--2---:R-:W-:Y:S01]  /*202e0*/  F2FP.BF16.PACK_AB R136, R166, R167 ;  /* 0x000000a7a688723e */ /* 0x004fe200000010ff */
[-CC-:B------:R-:W-:Y:S02]  /*202f0*/  FFMA.FTZ R183, R159, R133.reuse, -R150.reuse ;  /* 0x000000859fb77223 */ /* 0x180fe40000010896 */
[-CC-:B------:R-:W-:Y:S03]  /*20300*/  FFMA.FTZ R230, R158, R133.reuse, -R150.reuse ;  /* 0x000000859ee67223 */ /* 0x180fe60000010896 */
[----:B------:R-:W-:Y:S01]  /*20310*/  LDSM.16.MT88.4 R160, [R205+0x11800] ;  /* 0x01180000cda0783b */ /* 0x000fe20000004200 */
[----:B------:R-:W-:Y:S01]  /*20320*/  MUFU.EX2 R173, R173 ;  /* 0x000000ad00ad7308 */ /* 0x000fe20000000800 */
[-C--:B------:R-:W-:Y:S02]  /*20330*/  FFMA.FTZ R235, R157, R133.reuse, -R150 ;  /* 0x000000859deb7223 */ /* 0x080fe40000010896 */
[--C-:B------:R-:W-:Y:S02]  /*20340*/  FFMA.FTZ R232, R156, R133, -R144.reuse ;  /* 0x000000859ce87223 */ /* 0x100fe40000010890 */
[C---:B---3--:R-:W-:Y:S02]  /*20350*/  FMUL.FTZ R4, R2.reuse, R128 ;  /* 0x0000008002047220 */ /* 0x048fe40000410000 */
[C---:B------:R-:W-:Y:S01]  /*20360*/  FMUL.FTZ R5, R2.reuse, R129 ;  /* 0x0000008102057220 */ /* 0x040fe20000410000 */
[----:B------:R-:W-:Y:S01]  /*20370*/  LDSM.16.MT88.4 R156, [R202+0xf800] ;  /* 0x00f80000ca9c783b */ /* 0x000fe20000004200 */
        /* <DEDUP_REMOVED lines=44> */
[----:B--2---:R-:W-:Y:S01]  /*20640*/  F2FP.BF16.PACK_AB R139, R168, R169 ;  /* 0x000000a9a88b723e */ /* 0x004fe200000010ff */
[----:B------:R-:W-:Y:S02]  /*20650*/  FMUL.FTZ R37, R2, R37 ;  /* 0x0000002502257220 */ /* 0x000fe40000410000 */
[C---:B------:R-:W-:Y:S02]  /*20660*/  FMUL.FTZ R38, R0.reuse, R38 ;  /* 0x0000002600267220 */ /* 0x040fe40000410000 */
[----:B------:R-:W-:Y:S02]  /*20670*/  FMUL.FTZ R39, R0, R39 ;  /* 0x0000002700277220 */ /* 0x000fe40000410000 */
[C---:B-1----:R-:W-:Y:S01]  /*20680*/  HMMA.16816.F32.BF16 R4, R136.reuse, R12, R4 ;  /* 0x0000000c8804723c */ /* 0x042fe20000041804 */
[C---:B------:R-:W-:Y:S01]  /*20690*/  FMUL.FTZ R40, R2.reuse, R40 ;  /* 0x0000002802287220 */ /* 0x040fe20000410000 */
[----:B------:R-:W-:Y:S01]  /*206a0*/  MUFU.EX2 R177, R177 ;  /* 0x000000b100b17308 */ /* 0x000fe20000000800 */
[----:B------:R-:W-:Y:S02]  /*206b0*/  FMUL.FTZ R41, R2, R41 ;  /* 0x0000002902297220 */ /* 0x000fe40000410000 */
[----:B------:R-:W-:Y:S02]  /*206c0*/  FMUL.FTZ R42, R0, R42 ;  /* 0x0000002a002a7220 */ /* 0x000fe40000410000 */
[C---:B------:R-:W-:Y:S01]  /*206d0*/  FMUL.FTZ R12, R2.reuse, R120 ;  /* 0x00000078020c7220 */ /* 0x040fe20000410000 */
[C---:B------:R-:W-:Y:S01]  /*206e0*/  HMMA.16816.F32.BF16 R8, R136.reuse, R14, R8 ;  /* 0x0000000e8808723c */ /* 0x040fe20000041808 */
[----:B------:R-:W-:Y:S03]  /*206f0*/  FMUL.FTZ R13, R2, R121 ;  /* 0x00000079020d7220 */ /* 0x000fe60000410000 */
[----:B------:R-:W-:Y:S01]  /*20700*/  FMUL.FTZ R43, R0, R43 ;  /* 0x0000002b002b7220 */ /* 0x000fe20000410000 */
[----:B------:R-:W-:Y:S01]  /*20710*/  MUFU.EX2 R178, R178 ;  /* 0x000000b200b27308 */ /* 0x000fe20000000800 */
[----:B------:R-:W-:Y:S02]  /*20720*/  FMUL.FTZ R44, R2, R44 ;  /* 0x0000002c022c7220 */ /* 0x000fe40000410000 */
[C---:B------:R-:W-:Y:S04]  /*20730*/  FMUL.FTZ R14, R0.reuse, R122 ;  /* 0x0000007a000e7220 */ /* 0x040fe80000410000 */
[----:B------:R-:W-:Y:S02]  /*20740*/  FMUL.FTZ R15, R0, R123 ;  /* 0x0000007b000f7220 */ /* 0x000fe40000410000 */
[----:B------:R-:W1:Y:S01]  /*20750*/  LDSM.16.MT88.4 R120, [R202+0xc000] ;  /* 0x00c00000ca78783b */ /* 0x000e620000004200 */
[----:B------:R-:W-:Y:S01]  /*20760*/  FMUL.FTZ R45, R2, R45 ;  /* 0x0000002d022d7220 */ /* 0x000fe20000410000 */
[----:B------:R-:W-:Y:S01]  /*20770*/  MUFU.EX2 R179, R179 ;  /* 0x000000b300b37308 */ /* 0x000fe20000000800 */
[C---:B------:R-:W-:Y:S02]  /*20780*/  FMUL.FTZ R46, R0.reuse, R46 ;  /* 0x0000002e002e7220 */ /* 0x040fe40000410000 */
[C---:B------:R-:W-:Y:S01]  /*20790*/  HMMA.16816.F32.BF16 R12, R136.reuse, R20, R12 ;  /* 0x00000014880c723c */ /* 0x040fe2000004180c */
[----:B------:R-:W-:Y:S02]  /*207a0*/  FMUL.FTZ R47, R0, R47 ;  /* 0x0000002f002f7220 */ /* 0x000fe40000410000 */
[C---:B------:R-:W-:Y:S02]  /*207b0*/  FMUL.FTZ R48, R2.reuse, R48 ;  /* 0x0000003002307220 */ /* 0x040fe40000410000 */
[C---:B------:R-:W-:Y:S02]  /*207c0*/  FMUL.FTZ R49, R2.reuse, R49 ;  /* 0x0000003102317220 */ /* 0x040fe40000410000 */
[C---:B------:R-:W-:Y:S01]  /*207d0*/  FMUL.FTZ R20, R2.reuse, R112 ;  /* 0x0000007002147220 */ /* 0x040fe20000410000 */
[C---:B------:R-:W-:Y:S01]  /*207e0*/  HMMA.16816.F32.BF16 R16, R136.reuse, R22, R16 ;  /* 0x000000168810723c */ /* 0x040fe20000041810 */
[----:B------:R-:W-:Y:S01]  /*207f0*/  FMUL.FTZ R21, R2, R113 ;  /* 0x0000007102157220 */ /* 0x000fe20000410000 */
[----:B------:R-:W-:Y:S02]  /*20800*/  MUFU.EX2 R180, R180 ;  /* 0x000000b400b47308 */ /* 0x000fe40000000800 */
[C---:B------:R-:W-:Y:S02]  /*20810*/  FMUL.FTZ R50, R0.reuse, R50 ;  /* 0x0000003200327220 */ /* 0x040fe40000410000 */
[C---:B------:R-:W-:Y:S02]  /*20820*/  FMUL.FTZ R51, R0.reuse, R51 ;  /* 0x0000003300337220 */ /* 0x040fe40000410000 */
[C---:B------:R-:W-:Y:S04]  /*20830*/  FMUL.FTZ R22, R0.reuse, R114 ;  /* 0x0000007200167220 */ /* 0x040fe80000410000 */
[----:B------:R-:W-:Y:S01]  /*20840*/  FMUL.FTZ R23, R0, R115 ;  /* 0x0000007300177220 */ /* 0x000fe20000410000 */
[----:B------:R-:W-:Y:S01]  /*20850*/  MUFU.EX2 R181, R181 ;  /* 0x000000b500b57308 */ /* 0x000fe20000000800 */
[----:B------:R-:W2:Y:S01]  /*20860*/  LDSM.16.MT88.4 R112, [R205+0xe000] ;  /* 0x00e00000cd70783b */ /* 0x000ea20000004200 */
[C---:B------:R-:W-:Y:S02]  /*20870*/  FMUL.FTZ R52, R2.reuse, R52 ;  /* 0x0000003402347220 */ /* 0x040fe40000410000 */
[----:B------:R-:W-:Y:S02]  /*20880*/  FMUL.FTZ R53, R2, R53 ;  /* 0x0000003502357220 */ /* 0x000fe40000410000 */
[C---:B------:R-:W-:Y:S01]  /*20890*/  HMMA.16816.F32.BF16 R20, R136.reuse, R28, R20 ;  /* 0x0000001c8814723c */ /* 0x040fe20000041814 */
[C---:B------:R-:W-:Y:S02]  /*208a0*/  FMUL.FTZ R54, R0.reuse, R54 ;  /* 0x0000003600367220 */ /* 0x040fe40000410000 */
[----:B------:R-:W-:Y:S01]  /*208b0*/  FMUL.FTZ R55, R0, R55 ;  /* 0x0000003700377220 */ /* 0x000fe20000410000 */
[----:B------:R-:W-:Y:S01]  /*208c0*/  MUFU.EX2 R182, R182 ;  /* 0x000000b600b67308 */ /* 0x000fe20000000800 */
[C---:B------:R-:W-:Y:S02]  /*208d0*/  FMUL.FTZ R56, R2.reuse, R56 ;  /* 0x0000003802387220 */ /* 0x040fe40000410000 */
[C---:B------:R-:W-:Y:S01]  /*208e0*/  FMUL.FTZ R28, R2.reuse, R104 ;  /* 0x00000068021c7220 */ /* 0x040fe20000410000 */
[C---:B------:R-:W-:Y:S01]  /*208f0*/  HMMA.16816.F32.BF16 R24, R136.reuse, R30, R24 ;  /* 0x0000001e8818723c */ /* 0x040fe20000041818 */
[C---:B------:R-:W-:Y:S03]  /*20900*/  FMUL.FTZ R29, R2.reuse, R105 ;  /* 0x00000069021d7220 */ /* 0x040fe60000410000 */
[----:B------:R-:W-:Y:S02]  /*20910*/  FMUL.FTZ R57, R2, R57 ;  /* 0x0000003902397220 */ /* 0x000fe40000410000 */
[C---:B------:R-:W-:Y:S01]  /*20920*/  FMUL.FTZ R58, R0.reuse, R58 ;  /* 0x0000003a003a7220 */ /* 0x040fe20000410000 */
[----:B------:R-:W-:Y:S01]  /*20930*/  MUFU.EX2 R183, R183 ;  /* 0x000000b700b77308 */ /* 0x000fe20000000800 */
[C---:B------:R-:W-:Y:S04]  /*20940*/  FMUL.FTZ R30, R0.reuse, R106 ;  /* 0x0000006a001e7220 */ /* 0x040fe80000410000 */
[C---:B------:R-:W-:Y:S02]  /*20950*/  FMUL.FTZ R31, R0.reuse, R107 ;  /* 0x0000006b001f7220 */ /* 0x040fe40000410000 */
[----:B------:R-:W3:Y:S01]  /*20960*/  LDSM.16.MT88.4 R104, [R204+0xe000] ;  /* 0x00e00000cc68783b */ /* 0x000ee20000004200 */
[----:B------:R-:W-:Y:S02]  /*20970*/  FMUL.FTZ R59, R0, R59 ;  /* 0x0000003b003b7220 */ /* 0x000fe40000410000 */
[C---:B------:R-:W-:Y:S01]  /*20980*/  FMUL.FTZ R60, R2.reuse, R60 ;  /* 0x0000003c023c7220 */ /* 0x040fe20000410000 */
[----:B------:R-:W-:Y:S01]  /*20990*/  MUFU.EX2 R230, R230 ;  /* 0x000000e600e67308 */ /* 0x000fe20000000800 */
[C---:B-1----:R-:W-:Y:S01]  /*209a0*/  HMMA.16816.F32.BF16 R28, R136.reuse, R120, R28 ;  /* 0x00000078881c723c */ /* 0x042fe2000004181c */
[----:B------:R-:W-:Y:S02]  /*209b0*/  FMUL.FTZ R61, R2, R61 ;  /* 0x0000003d023d7220 */ /* 0x000fe40000410000 */
        /* <DEDUP_REMOVED lines=8> */
[C---:B--2---:R-:W-:Y:S01]  /*20a40*/  HMMA.16816.F32.BF16 R36, R136.reuse, R112, R36 ;  /* 0x000000708824723c */ /* 0x044fe20000041824 */
[----:B------:R-:W-:Y:S03]  /*20a50*/  FMUL.FTZ R67, R0, R67 ;  /* 0x0000004300437220 */ /* 0x000fe60000410000 */
        /* <DEDUP_REMOVED lines=9> */
[C---:B---3--:R-:W-:Y:S03]  /*20af0*/  HMMA.16816.F32.BF16 R44, R136.reuse, R104, R44 ;  /* 0x00000068882c723c */ /* 0x048fe6000004182c */
[----:B------:R-:W-:Y:S02]  /*20b00*/  FMUL.FTZ R73, R2, R73 ;  /* 0x0000004902497220 */ /* 0x000fe40000410000 */
[C---:B------:R-:W-:Y:S02]  /*20b10*/  FMUL.FTZ R74, R0.reuse, R74 ;  /* 0x0000004a004a7220 */ /* 0x040fe40000410000 */
[----:B------:R-:W-:Y:S01]  /*20b20*/  FMUL.FTZ R75, R0, R75 ;  /* 0x0000004b004b7220 */ /* 0x000fe20000410000 */
[----:B------:R-:W-:Y:S01]  /*20b30*/  MUFU.EX2 R234, R234 ;  /* 0x000000ea00ea7308 */ /* 0x000fe20000000800 */
[C---:B------:R-:W-:Y:S01]  /*20b40*/  FMUL.FTZ R84, R2.reuse, R84 ;  /* 0x0000005402547220 */ /* 0x040fe20000410000 */
[C---:B------:R-:W-:Y:S01]  /*20b50*/  HMMA.16816.F32.BF16 R48, R136.reuse, R106, R48 ;  /* 0x0000006a8830723c */ /* 0x040fe20000041830 */
[----:B------:R-:W1:Y:S01]  /*20b60*/  LDSM.16.MT88.4 R104, [R205+0x10000] ;  /* 0x01000000cd68783b */ /* 0x000e620000004200 */
[----:B------:R-:W-:Y:S02]  /*20b70*/  FMUL.FTZ R85, R2, R85 ;  /* 0x0000005502557220 */ /* 0x000fe40000410000 */
[C---:B------:R-:W-:Y:S04]  /*20b80*/  FMUL.FTZ R86, R0.reuse, R86 ;  /* 0x0000005600567220 */ /* 0x040fe80000410000 */
[C---:B------:R-:W-:Y:S01]  /*20b90*/  HMMA.16816.F32.BF16 R52, R136.reuse, R100, R52 ;  /* 0x000000648834723c */ /* 0x040fe20000041834 */
[----:B------:R-:W-:Y:S01]  /*20ba0*/  FMUL.FTZ R87, R0, R87 ;  /* 0x0000005700577220 */ /* 0x000fe20000410000 */
[----:B------:R-:W-:Y:S02]  /*20bb0*/  MUFU.EX2 R239, R239 ;  /* 0x000000ef00ef7308 */ /* 0x000fe40000000800 */
[-CC-:B------:R-:W-:Y:S02]  /*20bc0*/  FFMA.FTZ R174, R174, R133.reuse, -R150.reuse ;  /* 0x00000085aeae7223 */ /* 0x180fe40000010896 */
[----:B------:R-:W-:Y:S02]  /*20bd0*/  FFMA.FTZ R150, R148, R133, -R150 ;  /* 0x0000008594967223 */ /* 0x000fe40000010896 */
[C---:B------:R-:W-:Y:S01]  /*20be0*/  HMMA.16816.F32.BF16 R56, R136.reuse, R102, R56 ;  /* 0x000000668838723c */ /* 0x040fe20000041838 */
[----:B------:R-:W2:Y:S03]  /*20bf0*/  LDSM.16.MT88.4 R100, [R204+0x10000] ;  /* 0x01000000cc64783b */ /* 0x000ea60000004200 */
[----:B------:R3:W-:Y:S01]  /*20c00*/  MUFU.EX2 R243, R150 ;  /* 0x0000009600f37308 */ /* 0x0007e20000000800 */
[C---:B------:R-:W-:Y:S02]  /*20c10*/  FMUL.FTZ R88, R2.reuse, R88 ;  /* 0x0000005802587220 */ /* 0x040fe40000410000 */
[----:B------:R-:W-:Y:S01]  /*20c20*/  FMUL.FTZ R89, R2, R89 ;  /* 0x0000005902597220 */ /* 0x000fe20000410000 */
[C---:B------:R-:W-:Y:S01]  /*20c30*/  HMMA.16816.F32.BF16 R60, R136.reuse, R108, R60 ;  /* 0x0000006c883c723c */ /* 0x040fe2000004183c */
[C---:B------:R-:W-:Y:S03]  /*20c40*/  FMUL.FTZ R90, R0.reuse, R90 ;  /* 0x0000005a005a7220 */ /* 0x040fe60000410000 */
[----:B------:R-:W-:Y:S02]  /*20c50*/  FMUL.FTZ R91, R0, R91 ;  /* 0x0000005b005b7220 */ /* 0x000fe40000410000 */
[----:B------:R4:W-:Y:S01]  /*20c60*/  MUFU.EX2 R133, R144 ;  /* 0x0000009000857308 */ /* 0x0009e20000000800 */
[C---:B------:R-:W-:Y:S01]  /*20c70*/  FMUL.FTZ R92, R2.reuse, R92 ;  /* 0x0000005c025c7220 */ /* 0x040fe20000410000 */
[C---:B------:R-:W-:Y:S01]  /*20c80*/  HMMA.16816.F32.BF16 R64, R136.reuse, R110, R64 ;  /* 0x0000006e8840723c */ /* 0x040fe20000041840 */
[----:B------:R-:W5:Y:S03]  /*20c90*/  LDSM.16.MT88.4 R108, [R203+0x10000] ;  /* 0x01000000cb6c783b */ /* 0x000f660000004200 */
[----:B------:R-:W-:Y:S02]  /*20ca0*/  FMUL.FTZ R93, R2, R93 ;  /* 0x0000005d025d7220 */ /* 0x000fe40000410000 */
[C---:B------:R-:W-:Y:S02]  /*20cb0*/  FMUL.FTZ R94, R0.reuse, R94 ;  /* 0x0000005e005e7220 */ /* 0x040fe40000410000 */
[----:B------:R-:W-:Y:S01]  /*20cc0*/  FMUL.FTZ R95, R0, R95 ;  /* 0x0000005f005f7220 */ /* 0x000fe20000410000 */
[C---:B-1----:R-:W-:Y:S01]  /*20cd0*/  HMMA.16816.F32.BF16 R68, R136.reuse, R104, R68 ;  /* 0x000000688844723c */ /* 0x042fe20000041844 */
[----:B------:R-:W1:Y:S01]  /*20ce0*/  MUFU.EX2 R174, R174 ;  /* 0x000000ae00ae7308 */ /* 0x000e620000000800 */
[----:B---3--:R-:W-:Y:S01]  /*20cf0*/  LDSM.16.MT88.4 R148, [R204+0xf800] ;  /* 0x00f80000cc94783b */ /* 0x008fe20000004200 */
[C---:B------:R-:W-:Y:S02]  /*20d00*/  FMUL.FTZ R96, R2.reuse, R96 ;  /* 0x0000006002607220 */ /* 0x040fe40000410000 */
[C---:B------:R-:W-:Y:S03]  /*20d10*/  FMUL.FTZ R97, R2.reuse, R97 ;  /* 0x0000006102617220 */ /* 0x040fe60000410000 */
[C---:B------:R-:W-:Y:S01]  /*20d20*/  HMMA.16816.F32.BF16 R72, R136.reuse, R106, R72 ;  /* 0x0000006a8848723c */ /* 0x040fe20000041848 */
[C---:B------:R-:W-:Y:S01]  /*20d30*/  FMUL.FTZ R76, R2.reuse, R76 ;  /* 0x0000004c024c7220 */ /* 0x040fe20000410000 */
[----:B------:R-:W3:Y:S02]  /*20d40*/  LDSM.16.MT88.4 R104, [R202+0x10000] ;  /* 0x01000000ca68783b */ /* 0x000ee40000004200 */
[----:B------:R-:W-:Y:S01]  /*20d50*/  FMUL.FTZ R77, R2, R77 ;  /* 0x0000004d024d7220 */ /* 0x000fe20000410000 */
[----:B------:R-:W-:Y:S01]  /*20d60*/  MUFU.EX2 R236, R236 ;  /* 0x000000ec00ec7308 */ /* 0x000fe20000000800 */
[C---:B------:R-:W-:Y:S02]  /*20d70*/  FMUL.FTZ R78, R0.reuse, R78 ;  /* 0x0000004e004e7220 */ /* 0x040fe40000410000 */
[C---:B------:R-:W-:Y:S02]  /*20d80*/  FMUL.FTZ R79, R0.reuse, R79 ;  /* 0x0000004f004f7220 */ /* 0x040fe40000410000 */
[----:B----4-:R-:W-:Y:S02]  /*20d90*/  LDSM.16.MT88.4 R144, [R205+0xf800] ;  /* 0x00f80000cd90783b */ /* 0x010fe40000004200 */
[C---:B------:R-:W-:Y:S02]  /*20da0*/  FMUL.FTZ R98, R0.reuse, R98 ;  /* 0x0000006200627220 */ /* 0x040fe40000410000 */
[----:B------:R-:W-:Y:S01]  /*20db0*/  FMUL.FTZ R99, R0, R99 ;  /* 0x0000006300637220 */ /* 0x000fe20000410000 */
[C---:B--2---:R-:W-:Y:S01]  /*20dc0*/  HMMA.16816.F32.BF16 R76, R136.reuse, R100, R76 ;  /* 0x00000064884c723c */ /* 0x044fe2000004184c */
[C---:B------:R-:W-:Y:S01]  /*20dd0*/  FMUL.FTZ R80, R2.reuse, R80 ;  /* 0x0000005002507220 */ /* 0x040fe20000410000 */
[----:B------:R-:W2:Y:S01]  /*20de0*/  MUFU.EX2 R241, R241 ;  /* 0x000000f100f17308 */ /* 0x000ea20000000800 */
[----:B------:R-:W-:Y:S02]  /*20df0*/  FMUL.FTZ R81, R2, R81 ;  /* 0x0000005102517220 */ /* 0x000fe40000410000 */
[C---:B------:R-:W-:Y:S02]  /*20e00*/  FMUL.FTZ R82, R0.reuse, R82 ;  /* 0x0000005200527220 */ /* 0x040fe40000410000 */
[----:B------:R-:W-:Y:S01]  /*20e10*/  FMUL.FTZ R83, R0, R83 ;  /* 0x0000005300537220 */ /* 0x000fe20000410000 */
[----:B-1----:R-:W-:Y:S01]  /*20e20*/  F2FP.BF16.PACK_AB R100, R175, R174 ;  /* 0x000000aeaf64723e */ /* 0x002fe200000010ff */
[----:B------:R-:W-:Y:S03]  /*20e30*/  FFMA.FTZ R167, R2, R233, R167 ;  /* 0x000000e902a77223 */ /* 0x000fe600000100a7 */
[----:B------:R-:W-:Y:S01]  /*20e40*/  F2FP.BF16.PACK_AB R101, R179, R178 ;  /* 0x000000b2b365723e */ /* 0x000fe200000010ff */
[----:B------:R-:W1:Y:S01]  /*20e50*/  MUFU.EX2 R238, R238 ;  /* 0x000000ee00ee7308 */ /* 0x000e620000000800 */
[C---:B------:R-:W-:Y:S01]  /*20e60*/  HMMA.16816.F32.BF16 R80, R136.reuse, R102, R80 ;  /* 0x000000668850723c */ /* 0x040fe20000041850 */
[----:B------:R-:W-:Y:S01]  /*20e70*/  MOV R2, R132 ;  /* 0x0000008400027202 */ /* 0x000fe20000000f00 */
[----:B------:R-:W-:Y:S02]  /*20e80*/  FFMA.FTZ R171, R0, R231, R171 ;  /* 0x000000e700ab7223 */ /* 0x000fe400000100ab */
[----:B------:R-:W-:Y:S02]  /*20e90*/  FADD.FTZ R166, R166, R167 ;  /* 0x000000a7a6a67221 */ /* 0x000fe40000010000 */
[----:B------:R-:W-:Y:S01]  /*20ea0*/  FADD.FTZ R170, R170, R171 ;  /* 0x000000abaaaa7221 */ /* 0x000fe20000010000 */
[----:B------:R-:W-:Y:S01]  /*20eb0*/  F2FP.BF16.PACK_AB R102, R177, R176 ;  /* 0x000000b0b166723e */ /* 0x000fe200000010ff */
[C---:B-----5:R-:W-:Y:S01]  /*20ec0*/  HMMA.16816.F32.BF16 R84, R136.reuse, R108, R84 ;  /* 0x0000006c8854723c */ /* 0x060fe20000041854 */
[----:B------:R-:W-:Y:S01]  /*20ed0*/  F2FP.BF16.PACK_AB R103, R181, R180 ;  /* 0x000000b4b567723e */ /* 0x000fe200000010ff */
[----:B------:R-:W-:Y:S02]  /*20ee0*/  MUFU.EX2 R240, R240 ;  /* 0x000000f000f07308 */ /* 0x000fe40000000800 */
[----:B------:R-:W-:Y:S04]  /*20ef0*/  IMAD.MOV.U32 R0, RZ, RZ, R3 ;  /* 0x000000ffff007224 */ /* 0x000fe800078e0003 */
[C---:B------:R-:W-:Y:S01]  /*20f00*/  HMMA.16816.F32.BF16 R88, R136.reuse, R110, R88 ;  /* 0x0000006e8858723c */ /* 0x040fe20000041858 */
[----:B------:R-:W4:Y:S03]  /*20f10*/  LDSM.16.MT88.4 R108, [R204+0xc800] ;  /* 0x00c80000cc6c783b */ /* 0x000f260000004200 */
[----:B------:R-:W5:Y:S04]  /*20f20*/  MUFU.EX2 R245, R245 ;  /* 0x000000f500f57308 */ /* 0x000f680000000800 */
[C---:B---3--:R-:W-:Y:S06]  /*20f30*/  HMMA.16816.F32.BF16 R92, R136.reuse, R104, R92 ;  /* 0x00000068885c723c */ /* 0x048fec000004185c */
[----:B------:R-:W3:Y:S02]  /*20f40*/  MUFU.EX2 R242, R242 ;  /* 0x000000f200f27308 */ /* 0x000ee40000000800 */
[----:B------:R-:W-:Y:S01]  /*20f50*/  HMMA.16816.F32.BF16 R96, R136, R106, R96 ;  /* 0x0000006a8860723c */ /* 0x000fe20000041860 */
[----:B------:R-:W4:Y:S06]  /*20f60*/  LDSM.16.MT88.4 R104, [R202+0xe800] ;  /* 0x00e80000ca68783b */ /* 0x000f2c0000004200 */
[----:B--2---:R-:W-:Y:S01]  /*20f70*/  F2FP.BF16.PACK_AB R136, R241, R236 ;  /* 0x000000ecf188723e */ /* 0x004fe200000010ff */
[C---:B------:R-:W-:Y:S01]  /*20f80*/  HMMA.16816.F32.BF16 R4, R100.reuse, R112, R4 ;  /* 0x000000706404723c */ /* 0x040fe20000041804 */
[----:B-1----:R-:W-:Y:S03]  /*20f90*/  F2FP.BF16.PACK_AB R138, R243, R238 ;  /* 0x000000eef38a723e */ /* 0x002fe600000010ff */
[----:B-----5:R-:W-:Y:S04]  /*20fa0*/  F2FP.BF16.PACK_AB R137, R245, R240 ;  /* 0x000000f0f589723e */ /* 0x020fe800000010ff */
[C---:B------:R-:W-:Y:S01]  /*20fb0*/  HMMA.16816.F32.BF16 R8, R100.reuse, R114, R8 ;  /* 0x000000726408723c */ /* 0x040fe20000041808 */
[----:B------:R-:W-:Y:S03]  /*20fc0*/  LDSM.16.MT88.4 R112, [R204+0x10800] ;  /* 0x01080000cc70783b */ /* 0x000fe60000004200 */
[----:B---3--:R-:W-:Y:S04]  /*20fd0*/  F2FP.BF16.PACK_AB R139, R133, R242 ;  /* 0x000000f2858b723e */ /* 0x008fe800000010ff */
[C---:B----4-:R-:W-:Y:S08]  /*20fe0*/  HMMA.16816.F32.BF16 R12, R100.reuse, R108, R12 ;  /* 0x0000006c640c723c */ /* 0x050ff0000004180c */
        /* <DEDUP_REMOVED lines=124> */
.L_x_7737:
        /* <DEDUP_REMOVED lines=11> */
.L_x_7765:
[----:B--23--:R-:W-:Y:S01]  /*21860*/  FADD.FTZ R233, R10, R233 ;  /* 0x000000e90ae97221 */ /* 0x00cfe20000010000 */
[----:B------:R-:W-:Y:S05]  /*21870*/  BRA.DIV ~URZ, `(.L_x_7748) ;  /* 0x000019327f007947 */ /* 0x000fea000b800000 */
[----:B------:R-:W2:Y:S04]  /*21880*/  SHFL.BFLY PT, R6, R231, 0x2, 0x1f ;  /* 0x0c401f00e7067f89 */ /* 0x000ea800000e0000 */
[----:B------:R-:W3:Y:S01]  /*21890*/  SHFL.BFLY PT, R2, R233, 0x1, 0x1f ;  /* 0x0c201f00e9027f89 */ /* 0x000ee200000e0000 */
[----:B--2---:R-:W-:Y:S02]  /*218a0*/  FADD.FTZ R11, R6, R231 ;  /* 0x000000e7060b7221 */ /* 0x004fe40000010000 */
[----:B---3--:R-:W-:-:S03]  /*218b0*/  FADD.FTZ R2, R233, R2 ;  /* 0x00000002e9027221 */ /* 0x008fc60000010000 */
[----:B------:R2:W3:Y:S04]  /*218c0*/  SHFL.BFLY PT, R10, R11, 0x1, 0x1f ;  /* 0x0c201f000b0a7f89 */ /* 0x0004e800000e0000 */
.L_x_7766:
        /* <DEDUP_REMOVED lines=275> */
.L_x_7750:
[----:B-1--4-:R-:W-:Y:S05]  /*22a00*/  BSYNC B0 ;  /* 0x0000000000007941 */ /* 0x012fea0003800000 */
.L_x_7749:
        /* <DEDUP_REMOVED lines=22> */
.L_x_7752:
[----:B------:R-:W-:Y:S05]  /*22b70*/  BSYNC B0 ;  /* 0x0000000000007941 */ /* 0x000fea0003800000 */
.L_x_7751:
        /* <DEDUP_REMOVED lines=12> */
.L_x_7754:
[----:B------:R-:W-:Y:S05]  /*22c40*/  BSYNC B0 ;  /* 0x0000000000007941 */ /* 0x000fea0003800000 */
.L_x_7753:
        /* <DEDUP_REMOVED lines=12> */
.L_x_7756:
[----:B------:R-:W-:Y:S05]  /*22d10*/  BSYNC B0 ;  /* 0x0000000000007941 */ /* 0x000fea0003800000 */
.L_x_7755:
        /* <DEDUP_REMOVED lines=12> */
.L_x_7758:
[----:B------:R-:W-:Y:S05]  /*22de0*/  BSYNC B0 ;  /* 0x0000000000007941 */ /* 0x000fea0003800000 */
.L_x_7757:
        /* <DEDUP_REMOVED lines=12> */
.L_x_7760:
[----:B------:R-:W-:Y:S05]  /*22eb0*/  BSYNC B0 ;  /* 0x0000000000007941 */ /* 0x000fea0003800000 */
.L_x_7759:
        /* <DEDUP_REMOVED lines=12> */
.L_x_7762:
[----:B------:R-:W-:Y:S05]  /*22f80*/  BSYNC B0 ;  /* 0x0000000000007941 */ /* 0x000fea0003800000 */
.L_x_7761:
        /* <DEDUP_REMOVED lines=12> */
.L_x_7764:
[----:B------:R-:W-:Y:S05]  /*23050*/  BSYNC B0 ;  /* 0x0000000000007941 */ /* 0x000fea0003800000 */
.L_x_7763:
[----:B------:R-:W-:Y:S01]  /*23060*/  IADD3 R10, R10, 0x38, RZ ;  /* 0x000000380a0a7810 */ /* 0x000fe20007ffe0ff */
[----:B------:R-:W-:-:S03]  /*23070*/  IMAD.MOV.U32 R215, RZ, RZ, 0x0 ;  /* 0x00000000ffd77424 */ /* 0x000fc600078e00ff */
[----:B------:R-:W-:-:S13]  /*23080*/  ISETP.GE.AND P0, PT, R10, R213, PT ;  /* 0x000000d50a00720c */ /* 0x000fda0003f06270 */
[----:B------:R-:W-:Y:S05]  /*23090*/  @P0 RET.REL.NODEC R214 `(_ZN5flash24flash_fwd_splitkv_kernelI23Flash_fwd_kernel_traitsILi192ELi64ELi64ELi4ELb0ELb0EN7cutlass10bfloat16_tE19Flash_kernel_traitsILi192ELi64ELi64ELi4ES3_EELb0ELb1ELb1ELb0ELb0ELb1ELb1ELb1EEEvNS_16Flash_fwd_paramsE) ;  /* 0xfffdcf60d6000950 */ /* 0x000fea0003c3ffff */
        /* <DEDUP_REMOVED lines=8> */
[----:B------:R-:W-:Y:S05]  /*23120*/  @P0 RET.REL.NODEC R214 `(_ZN5flash24flash_fwd_splitkv_kernelI23Flash_fwd_kernel_traitsILi192ELi64ELi64ELi4ELb0ELb0EN7cutlass10bfloat16_tE19Flash_kernel_traitsILi192ELi64ELi64ELi4ES3_EELb0ELb1ELb1ELb0ELb0ELb1ELb1ELb1EEEvNS_16Flash_fwd_paramsE) ;  /* 0xfffdced0d6000950 */ /* 0x000fea0003c3ffff */
[----:B------:R-:W-:Y:S01]  /*23130*/  MOV R215, 0x0 ;  /* 0x0000000000d77802 */ /* 0x000fe20000000f00 */
[----:B------:R-:W-:-:S02]  /*23140*/  ULDC.64 UR4, c[0x0][0x118] ;  /* 0x0000460000047ab9 */ /* 0x000fc40000000a00 */
[----:B------:R3:W-:Y:S01]  /*23150*/  ST.E.128 [R6.64+0xaa00], R16 ;  /* 0x00aa001006007985 */ /* 0x0007e2000c101d04 */
[----:B------:R-:W-:Y:S05]  /*23160*/  RET.REL.NODEC R214 `(_ZN5flash24flash_fwd_splitkv_kernelI23Flash_fwd_kernel_traitsILi192ELi64ELi64ELi4ELb0ELb0EN7cutlass10bfloat16_tE19Flash_kernel_traitsILi192ELi64ELi64ELi4ES3_EELb0ELb1ELb1ELb0ELb0ELb1ELb1ELb1EEEvNS_16Flash_fwd_paramsE) ;  /* 0xfffdce90d6007950 */ /* 0x000fea0003c3ffff */
.L_x_7747:
[----:B------:R-:W-:Y:S02]  /*23170*/  MOV R9, 0x2 ;  /* 0x0000000200097802 */ /* 0x000fe40000000f00 */
[----:B------:R-:W-:Y:S02]  /*23180*/  MOV R8, 0x231a0 ;  /* 0x000231a000087802 */ /* 0x000fe40000000f00 */
[----:B-1---5:R-:W-:Y:S05]  /*23190*/  CALL.REL.NOINC `($__internal_33_$__cuda_sm70_shflsync_bfly_p) ;  /* 0x000000f000007944 */ /* 0x022fea0003c00000 */
[----:B-12---:R-:W-:Y:S05]  /*231a0*/  BRA `(.L_x_7765) ;  /* 0xffffe6b000007947 */ /* 0x006fea000383ffff */
.L_x_7748:
[----:B------:R-:W-:Y:S02]  /*231b0*/  MOV R9, 0x1 ;  /* 0x0000000100097802 */ /* 0x000fe40000000f00 */
[----:B------:R-:W-:Y:S02]  /*231c0*/  MOV R8, 0x231e0 ;  /* 0x000231e000087802 */ /* 0x000fe40000000f00 */
[----:B-1---5:R-:W-:Y:S05]  /*231d0*/  CALL.REL.NOINC `($__internal_33_$__cuda_sm70_shflsync_bfly_p) ;  /* 0x000000b000007944 */ /* 0x022fea0003c00000 */
[----:B--2---:R-:W-:Y:S01]  /*231e0*/  FADD.FTZ R2, R233, R10 ;  /* 0x0000000ae9027221 */ /* 0x004fe20000010000 */
[----:B-1----:R-:W-:Y:S02]  /*231f0*/  MOV R233, R231 ;  /* 0x000000e700e97202 */ /* 0x002fe40000000f00 */
[----:B------:R-:W-:Y:S02]  /*23200*/  MOV R9, 0x2 ;  /* 0x0000000200097802 */ /* 0x000fe40000000f00 */
[----:B------:R-:W-:-:S02]  /*23210*/  MOV R8, 0x23230 ;  /* 0x0002323000087802 */ /* 0x000fc40000000f00 */
[----:B------:R-:W-:Y:S05]  /*23220*/  CALL.REL.NOINC `($__internal_33_$__cuda_sm70_shflsync_bfly_p) ;  /* 0x0000006000007944 */ /* 0x000fea0003c00000 */
[----:B--2---:R-:W-:Y:S01]  /*23230*/  FADD.FTZ R11, R231, R10 ;  /* 0x0000000ae70b7221 */ /* 0x004fe20000010000 */
[----:B-1----:R-:W-:-:S02]  /*23240*/  MOV R9, 0x1 ;  /* 0x0000000100097802 */ /* 0x002fc40000000f00 */
[----:B------:R-:W-:Y:S02]  /*23250*/  MOV R8, 0x23280 ;  /* 0x0002328000087802 */ /* 0x000fe40000000f00 */
[----:B------:R-:W-:Y:S02]  /*23260*/  MOV R233, R11 ;  /* 0x0000000b00e97202 */ /* 0x000fe40000000f00 */
[----:B------:R-:W-:Y:S05]  /*23270*/  CALL.REL.NOINC `($__internal_33_$__cuda_sm70_shflsync_bfly_p) ;  /* 0x0000001000007944 */ /* 0x000fea0003c00000 */
[----:B-12---:R-:W-:Y:S05]  /*23280*/  BRA `(.L_x_7766) ;  /* 0xffffe64000007947 */ /* 0x006fea000383ffff */
        .weak           $__internal_33_$__cuda_sm70_shflsync_bfly_p
        .type           $__internal_33_$__cuda_sm70_shflsync_bfly_p,@function
        .size           $__internal_33_$__cuda_sm70_shflsync_bfly_p,(.L_x_7821 - $__internal_33_$__cuda_sm70_shflsync_bfly_p)
$__internal_33_$__cuda_sm70_shflsync_bfly_p:
[----:B------:R-:W-:Y:S01]  /*23290*/  MOV R12, R8 ;  /* 0x00000008000c7202 */ /* 0x000fe20000000f00 */
[----:B------:R-:W-:Y:S04]  /*232a0*/  WARPSYNC R6 ;  /* 0x0000000600007348 */ /* 0x000fe80003800000 */
[----:B------:R-:W-:Y:S01]  /*232b0*/  MOV R13, 0x0 ;  /* 0x00000000000d7802 */ /* 0x000fe20000000f00 */
[----:B------:R1:W2:Y:S03]  /*232c0*/  SHFL.BFLY PT, R10, R233, R9, R7 ;  /* 0x0c000009e90a7389 */ /* 0x0002a600000e0007 */
[----:B------:R-:W-:Y:S05]  /*232d0*/  RET.REL.NODEC R12 `(_ZN5flash24flash_fwd_splitkv_kernelI23Flash_fwd_kernel_traitsILi192ELi64ELi64ELi4ELb0ELb0EN7cutlass10bfloat16_tE19Flash_kernel_traitsILi192ELi64ELi64ELi4ES3_EELb0ELb1ELb1ELb0ELb0ELb1ELb1ELb1EEEvNS_16Flash_fwd_paramsE) ;  /* 0xfffdcd200c007950 */ /* 0x000fea0003c3ffff */
.L_x_7767:
        /* <DEDUP_REMOVED lines=10> */
.L_x_7821:


//--------------------- .nv.shared._ZN5flash32flash_fwd_splitkv_combine_kernelI23Flash_fwd_kernel_traitsILi192ELi64ELi64ELi4ELb0ELb0EN7cutlass10bfloat16_tE19Flash_kernel_traitsILi192ELi64ELi64ELi4ES3_EELi8ELi7ELb0EEEvNS_16Flash_fwd_paramsE --------------------------
	.section	.nv.shared._ZN5flash32flash_fwd_splitkv_combine_kernelI23Flash_fwd_kernel_traitsILi192ELi64ELi64ELi4ELb0ELb0EN7cutlass10bfloat16_tE19Flash_kernel_traitsILi192ELi64ELi64ELi4ES3_EELi8ELi7ELb0EEEvNS_16Flash_fwd_paramsE,"aw",@nobits
	.sectionflags	@""
	.align	16
.nv.shared._ZN5flash32flash_fwd_splitkv_combine_kernelI23Flash_fwd_kernel_traitsILi192ELi64ELi64ELi4ELb0ELb0EN7cutlass10bfloat16_tE19Flash_kernel_traitsILi192ELi64ELi64ELi4ES3_EELi8ELi7ELb0EEEvNS_16Flash_fwd_paramsE:
	.zero		4608


//--------------------- .nv.global                --------------------------
	.section	.nv.global,"aw",@nobits
.nv.global:
	.type		_ZN72_INTERNAL_70f211c6_36_flash_fwd_split_hdim192_bf16_sm80_cu_c784774a_31014cute1_E,@object
	.size		_ZN72_INTERNAL_70f211c6_36_flash_fwd_split_hdim192_bf16_sm80_cu_c784774a_31014cute1_E,(_ZN72_INTERNAL_70f211c6_36_flash_fwd_split_hdim192_bf16_sm80_cu_c784774a_31014cuda3std3__45__cpo6cbeginE - _ZN72_INTERNAL_70f211c6_36_flash_fwd_split_hdim192_bf16_sm80_cu_c784774a_31014cute1_E)
_ZN72_INTERNAL_70f211c6_36_flash_fwd_split_hdim192_bf16_sm80_cu_c784774a_31014cute1_E:
	.zero		1
	.type		_ZN72_INTERNAL_70f211c6_36_flash_fwd_split_hdim192_bf16_sm80_cu_c784774a_31014cuda3std3__45__cpo6cbeginE,@object
	.size		_ZN72_INTERNAL_70f211c6_36_flash_fwd_split_hdim192_bf16_sm80_cu_c784774a_31014cuda3std3__45__cpo6cbeginE,(_ZN72_INTERNAL_70f211c6_36_flash_fwd_split_hdim192_bf16_sm80_cu_c784774a_31014cuda3std3__48in_placeE - _ZN72_INTERNAL_70f211c6_36_flash_fwd_split_hdim192_bf16_sm80_cu_c784774a_31014cuda3std3__45__cpo6cbeginE)
_ZN72_INTERNAL_70f211c6_36_flash_fwd_split_hdim192_bf16_sm80_cu_c784774a_31014cuda3std3__45__cpo6cbeginE:
	.zero		1
	.type		_ZN72_INTERNAL_70f211c6_36_flash_fwd_split_hdim192_bf16_sm80_cu_c784774a_31014cuda3std3__48in_placeE,@object
	.size		_ZN72_INTERNAL_70f211c6_36_flash_fwd_split_hdim192_bf16_sm80_cu_c784774a_31014cuda3std3__48in_placeE,(_ZN72_INTERNAL_70f211c6_36_flash_fwd_split_hdim192_bf16_sm80_cu_c784774a_31014cuda3std6ranges3__45__cpo9iter_moveE - _ZN72_INTERNAL_70f211c6_36_flash_fwd_split_hdim192_bf16_sm80_cu_c784774a_31014cuda3std3__48in_placeE)
_ZN72_INTERNAL_70f211c6_36_flash_fwd_split_hdim192_bf16_sm80_cu_c784774a_31014cuda3std3__48in_placeE:
	.zero		1
	.type		_ZN72_INTERNAL_70f211c6_36_flash_fwd_split_hdim192_bf16_sm80_cu_c784774a_31014cuda3std6ranges3__45__cpo9iter_moveE,@object
	.size		_ZN72_INTERNAL_70f211c6_36_flash_fwd_split_hdim192_bf16_sm80_cu_c784774a_31014cuda3std6ranges3__45__cpo9iter_moveE,(_ZN72_INTERNAL_70f211c6_36_flash_fwd_split_hdim192_bf16_sm80_cu_c784774a_31014cuda3std3__45__cpo5beginE - _ZN72_INTERNAL_70f211c6_36_flash_fwd_split_hdim192_bf16_sm80_cu_c784774a_31014cuda3std6ranges3__45__cpo9iter_moveE)
_ZN72_INTERNAL_70f211c6_36_flash_fwd_split_hdim192_bf16_sm80_cu_c784774a_31014cuda3std6ranges3__45__cpo9iter_moveE:
	.zero		1
	.type		_ZN72_INTERNAL_70f211c6_36_flash_fwd_split_hdim192_bf16_sm80_cu_c784774a_31014cuda3std3__45__cpo5beginE,@object
	.size		_ZN72_INTERNAL_70f211c6_36_flash_fwd_split_hdim192_bf16_sm80_cu_c784774a_31014cuda3std3__45__cpo5beginE,(_ZN72_INTERNAL_70f211c6_36_flash_fwd_split_hdim192_bf16_sm80_cu_c784774a_31014cuda3std3__474_GLOBAL__N__70f211c6_36_flash_fwd_split_hdim192_bf16_sm80_cu_c784774a_31016ignoreE - _ZN72_INTERNAL_70f211c6_36_flash_fwd_split_hdim192_bf16_sm80_cu_c784774a_31014cuda3std3__45__cpo5beginE)
_ZN72_INTERNAL_70f211c6_36_flash_fwd_split_hdim192_bf16_sm80_cu_c784774a_31014cuda3std3__45__cpo5beginE:
	.zero		1
	.type		_ZN72_INTERNAL_70f211c6_36_flash_fwd_split_hdim192_bf16_sm80_cu_c784774a_31014cuda3std3__474_GLOBAL__N__70f211c6_36_flash_fwd_split_hdim192_bf16_sm80_cu_c784774a_31016ignoreE,@object
	.size		_ZN72_INTERNAL_70f211c6_36_flash_fwd_split_hdim192_bf16_sm80_cu_c784774a_31014cuda3std3__474_GLOBAL__N__70f211c6_36_flash_fwd_split_hdim192_bf16_sm80_cu_c784774a_31016ignoreE,(_ZN72_INTERNAL_70f211c6_36_flash_fwd_split_hdim192_bf16_sm80_cu_c784774a_31014cute7productE - _ZN72_INTERNAL_70f211c6_36_flash_fwd_split_hdim192_bf16_sm80_cu_c784774a_31014cuda3std3__474_GLOBAL__N__70f211c6_36_flash_fwd_split_hdim192_bf16_sm80_cu_c784774a_31016ignoreE)
_ZN72_INTERNAL_70f211c6_36_flash_fwd_split_hdim192_bf16_sm80_cu_c784774a_31014cuda3std3__474_GLOBAL__N__70f211c6_36_flash_fwd_split_hdim192_bf16_sm80_cu_c784774a_31016ignoreE:
	.zero		1
	.type		_ZN72_INTERNAL_70f211c6_36_flash_fwd_split_hdim192_bf16_sm80_cu_c784774a_31014cute7productE,@object
	.size		_ZN72_INTERNAL_70f211c6_36_flash_fwd_split_hdim192_bf16_sm80_cu_c784774a_31014cute7productE,(_ZN72_INTERNAL_70f211c6_36_flash_fwd_split_hdim192_bf16_sm80_cu_c784774a_31014cuda3std3__45__cpo3endE - _ZN72_INTERNAL_70f211c6_36_flash_fwd_split_hdim192_bf16_sm80_cu_c784774a_31014cute7productE)
_ZN72_INTERNAL_70f211c6_36_flash_fwd_split_hdim192_bf16_sm80_cu_c784774a_31014cute7productE:
	.zero		1
	.type		_ZN72_INTERNAL_70f211c6_36_flash_fwd_split_hdim192_bf16_sm80_cu_c784774a_31014cuda3std3__45__cpo3endE,@object
	.size		_ZN72_INTERNAL_70f211c6_36_flash_fwd_split_hdim192_bf16_sm80_cu_c784774a_31014cuda3std3__45__cpo3endE,(_ZN72_INTERNAL_70f211c6_36_flash_fwd_split_hdim192_bf16_sm80_cu_c784774a_31014cuda3std3__419piecewise_constructE - _ZN72_INTERNAL_70f211c6_36_flash_fwd_split_hdim192_bf16_sm80_cu_c784774a_31014cuda3std3__45__cpo3endE)
_ZN72_INTERNAL_70f211c6_36_flash_fwd_split_hdim192_bf16_sm80_cu_c784774a_31014cuda3std3__45__cpo3endE:
	.zero		1
	.type		_ZN72_INTERNAL_70f211c6_36_flash_fwd_split_hdim192_bf16_sm80_cu_c784774a_31014cuda3std3__419piecewise_constructE,@object
	.size		_ZN72_INTERNAL_70f211c6_36_flash_fwd_split_hdim192_bf16_sm80_cu_c784774a_31014cuda3std3__419piecewise_constructE,(_ZN72_INTERNAL_70f211c6_36_flash_fwd_split_hdim192_bf16_sm80_cu_c784774a_31014cuda3std3__45__cpo4cendE - _ZN72_INTERNAL_70f211c6_36_flash_fwd_split_hdim192_bf16_sm80_cu_c784774a_31014cuda3std3__419piecewise_constructE)
_ZN72_INTERNAL_70f211c6_36_flash_fwd_split_hdim192_bf16_sm80_cu_c784774a_31014cuda3std3__419piecewise_constructE:
	.zero		1
	.type		_ZN72_INTERNAL_70f211c6_36_flash_fwd_split_hdim192_bf16_sm80_cu_c784774a_31014cuda3std3__45__cpo4cendE,@object
	.size		_ZN72_INTERNAL_70f211c6_36_flash_fwd_split_hdim192_bf16_sm80_cu_c784774a_31014cuda3std3__45__cpo4cendE,(_ZN72_INTERNAL_70f211c6_36_flash_fwd_split_hdim192_bf16_sm80_cu_c784774a_31014cuda3std6ranges3__45__cpo4swapE - _ZN72_INTERNAL_70f211c6_36_flash_fwd_split_hdim192_bf16_sm80_cu_c784774a_31014cuda3std3__45__cpo4cendE)
_ZN72_INTERNAL_70f211c6_36_flash_fwd_split_hdim192_bf16_sm80_cu_c784774a_31014cuda3std3__45__cpo4cendE:
	.zero		1
	.type		_ZN72_INTERNAL_70f211c6_36_flash_fwd_split_hdim192_bf16_sm80_cu_c784774a_31014cuda3std6ranges3__45__cpo4swapE,@object
	.size		_ZN72_INTERNAL_70f211c6_36_flash_fwd_split_hdim192_bf16_sm80_cu_c784774a_31014cuda3std6ranges3__45__cpo4swapE,(.L_7 - _ZN72_INTERNAL_70f211c6_36_flash_fwd_split_hdim192_bf16_sm80_cu_c784774a_31014cuda3std6ranges3__45__cpo4swapE)
_ZN72_INTERNAL_70f211c6_36_flash_fwd_split_hdim192_bf16_sm80_cu_c784774a_31014cuda3std6ranges3__45__cpo4swapE:
	.zero		1
.L_7:


//--------------------- .nv.shared._ZN5flash32flash_fwd_splitkv_combine_kernelI23Flash_fwd_kernel_traitsILi192ELi64ELi64ELi4ELb0ELb0EN7cutlass10bfloat16_tE19Flash_kernel_traitsILi192ELi64ELi64ELi4ES3_EELi8ELi6ELb0EEEvNS_16Flash_fwd_paramsE --------------------------
	.section	.nv.shared._ZN5flash32flash_fwd_splitkv_combine_kernelI23Flash_fwd_kernel_traitsILi192ELi64ELi64ELi4ELb0ELb0EN7cutlass10bfloat16_tE19Flash_kernel_traitsILi192ELi64ELi64ELi4ES3_EELi8ELi6ELb0EEEvNS_16Flash_fwd_paramsE,"aw",@nobits
	.sectionflags	@""
	.align	16
.nv.shared._ZN5flash32flash_fwd_splitkv_combine_kernelI23Flash_fwd_kernel_traitsILi192ELi64ELi64ELi4ELb0ELb0EN7cutlass10bfloat16_tE19Flash_kernel_traitsILi192ELi64ELi64ELi4ES3_EELi8ELi6ELb0EEEvNS_16Flash_fwd_paramsE:
	.zero		2304


//--------------------- .nv.shared._ZN5flash32flash_fwd_splitkv_combine_kernelI23Flash_fwd_kernel_traitsILi192ELi64ELi64ELi4ELb0ELb0EN7cutlass10bfloat16_tE19Flash_kernel_traitsILi192ELi64ELi64ELi4ES3_EELi8ELi5ELb0EEEvNS_16Flash_fwd_paramsE --------------------------
	.section	.nv.shared._ZN5flash32flash_fwd_splitkv_combine_kernelI23Flash_fwd_kernel_traitsILi192ELi64ELi64ELi4ELb0ELb0EN7cutlass10bfloat16_tE19Flash_kernel_traitsILi192ELi64ELi64ELi4ES3_EELi8ELi5ELb0EEEvNS_16Flash_fwd_paramsE,"aw",@nobits
	.sectionflags	@""
	.align	16
.nv.shared._ZN5flash32flash_fwd_splitkv_combine_kernelI23Flash_fwd_kernel_traitsILi192ELi64ELi64ELi4ELb0ELb0EN7cutlass10bfloat16_tE19Flash_kernel_traitsILi192ELi64ELi64ELi4ES3_EELi8ELi5ELb0EEEvNS_16Flash_fwd_paramsE:
	.zero		1152


//--------------------- .nv.shared._ZN5flash32flash_fwd_splitkv_combine_kernelI23Flash_fwd_kernel_traitsILi192ELi64ELi64ELi4ELb0ELb0EN7cutlass10bfloat16_tE19Flash_kernel_traitsILi192ELi64ELi64ELi4ES3_EELi8ELi4ELb0EEEvNS_16Flash_fwd_paramsE --------------------------
	.section	.nv.shared._ZN5flash32flash_fwd_splitkv_combine_kernelI23Flash_fwd_kernel_traitsILi192ELi64ELi64ELi4ELb0ELb0EN7cutlass10bfloat16_tE19Flash_kernel_traitsILi192ELi64ELi64ELi4ES3_EELi8ELi4ELb0EEEvNS_16Flash_fwd_paramsE,"aw",@nobits
	.sectionflags	@""
	.align	16
.nv.shared._ZN5flash32flash_fwd_splitkv_combine_kernelI23Flash_fwd_kernel_traitsILi192ELi64ELi64ELi4ELb0ELb0EN7cutlass10bfloat16_tE19Flash_kernel_traitsILi192ELi64ELi64ELi4ES3_EELi8ELi4ELb0EEEvNS_16Flash_fwd_paramsE:
	.zero		576


//--------------------- .nv.shared._ZN5flash32flash_fwd_splitkv_combine_kernelI23Flash_fwd_kernel_traitsILi192ELi64ELi64ELi4ELb0ELb0EN7cutlass10bfloat16_tE19Flash_kernel_traitsILi192ELi64ELi64ELi4ES3_EELi8ELi3ELb0EEEvNS_16Flash_fwd_paramsE --------------------------
	.section	.nv.shared._ZN5flash32flash_fwd_splitkv_combine_kernelI23Flash_fwd_kernel_traitsILi192ELi64ELi64ELi4ELb0ELb0EN7cutlass10bfloat16_tE19Flash_kernel_traitsILi192ELi64ELi64ELi4ES3_EELi8ELi3ELb0EEEvNS_16Flash_fwd_paramsE,"aw",@nobits
	.sectionflags	@""
	.align	16
.nv.shared._ZN5flash32flash_fwd_splitkv_combine_kernelI23Flash_fwd_kernel_traitsILi192ELi64ELi64ELi4ELb0ELb0EN7cutlass10bfloat16_tE19Flash_kernel_traitsILi192ELi64ELi64ELi4ES3_EELi8ELi3ELb0EEEvNS_16Flash_fwd_paramsE:
	.zero		288


//--------------------- .nv.shared._ZN5flash32flash_fwd_splitkv_combine_kernelI23Flash_fwd_kernel_traitsILi192ELi64ELi64ELi4ELb0ELb0EN7cutlass10bfloat16_tE19Flash_kernel_traitsILi192ELi64ELi64ELi4ES3_EELi8ELi2ELb0EEEvNS_16Flash_fwd_paramsE --------------------------
	.section	.nv.shared._ZN5flash32flash_fwd_splitkv_combine_kernelI23Flash_fwd_kernel_traitsILi192ELi64ELi64ELi4ELb0ELb0EN7cutlass10bfloat16_tE19Flash_kernel_traitsILi192ELi64ELi64ELi4ES3_EELi8ELi2ELb0EEEvNS_16Flash_fwd_paramsE,"aw",@nobits
	.sectionflags	@""
	.align	16
.nv.shared._ZN5flash32flash_fwd_splitkv_combine_kernelI23Flash_fwd_kernel_traitsILi192ELi64ELi64ELi4ELb0ELb0EN7cutlass10bfloat16_tE19Flash_kernel_traitsILi192ELi64ELi64ELi4ES3_EELi8ELi2ELb0EEEvNS_16Flash_fwd_paramsE:
	.zero		144


//--------------------- .nv.shared._ZN5flash32flash_fwd_splitkv_combine_kernelI23Flash_fwd_kernel_traitsILi192ELi64ELi64ELi4ELb0ELb0EN7cutlass10bfloat16_tE19Flash_kernel_traitsILi192ELi64ELi64ELi4ES3_EELi8ELi1ELb0EEEvNS_16Flash_fwd_paramsE --------------------------
	.section	.nv.shared._ZN5flash32flash_fwd_splitkv_combine_kernelI23Flash_fwd_kernel_traitsILi192ELi64ELi64ELi4ELb0ELb0EN7cutlass10bfloat16_tE19Flash_kernel_traitsILi192ELi64ELi64ELi4ES3_EELi8ELi1ELb0EEEvNS_16Flash_fwd_paramsE,"aw",@nobits
	.sectionflags	@""
	.align	16
.nv.shared._ZN5flash32flash_fwd_splitkv_combine_kernelI23Flash_fwd_kernel_traitsILi192ELi64ELi64ELi4ELb0ELb0EN7cutlass10bfloat16_tE19Flash_kernel_traitsILi192ELi64ELi64ELi4ES3_EELi8ELi1ELb0EEEvNS_16Flash_fwd_paramsE:
	.zero		80


//--------------------- .nv.shared._ZN5flash32flash_fwd_splitkv_combine_kernelI23Flash_fwd_kernel_traitsILi192ELi64ELi64ELi4ELb0ELb0EN7cutlass10bfloat16_tE19Flash_kernel_traitsILi192ELi64ELi64ELi4ES3_EELi8ELi7ELb1EEEvNS_16Flash_fwd_paramsE --------------------------
	.section	.nv.shared._ZN5flash32flash_fwd_splitkv_combine_kernelI23Flash_fwd_kernel_traitsILi192ELi64ELi64ELi4ELb0ELb0EN7cutlass10bfloat16_tE19Flash_kernel_traitsILi192ELi64ELi64ELi4ES3_EELi8ELi7ELb1EEEvNS_16Flash_fwd_paramsE,"aw",@nobits
	.sectionflags	@""
	.align	16
.nv.shared._ZN5flash32flash_fwd_splitkv_combine_kernelI23Flash_fwd_kernel_traitsILi192ELi64ELi64ELi4ELb0ELb0EN7cutlass10bfloat16_tE19Flash_kernel_traitsILi192ELi64ELi64ELi4ES3_EELi8ELi7ELb1EEEvNS_16Flash_fwd_paramsE:
	.zero		4608


//--------------------- .nv.shared._ZN5flash32flash_fwd_splitkv_combine_kernelI23Flash_fwd_kernel_traitsILi192ELi64ELi64ELi4ELb0ELb0EN7cutlass10bfloat16_tE19Flash_kernel_traitsILi192ELi64ELi64ELi4ES3_EELi8ELi6ELb1EEEvNS_16Flash_fwd_paramsE --------------------------
	.section	.nv.shared._ZN5flash32flash_fwd_splitkv_combine_kernelI23Flash_fwd_kernel_traitsILi192ELi64ELi64ELi4ELb0ELb0EN7cutlass10bfloat16_tE19Flash_kernel_traitsILi192ELi64ELi64ELi4ES3_EELi8ELi6ELb1EEEvNS_16Flash_fwd_paramsE,"aw",@nobits
	.sectionflags	@""
	.align	16
.nv.shared._ZN5flash32flash_fwd_splitkv_combine_kernelI23Flash_fwd_kernel_traitsILi192ELi64ELi64ELi4ELb0ELb0EN7cutlass10bfloat16_tE19Flash_kernel_traitsILi192ELi64ELi64ELi4ES3_EELi8ELi6ELb1EEEvNS_16Flash_fwd_paramsE:
	.zero		2304


//--------------------- .nv.shared._ZN5flash32flash_fwd_splitkv_combine_kernelI23Flash_fwd_kernel_traitsILi192ELi64ELi64ELi4ELb0ELb0EN7cutlass10bfloat16_tE19Flash_kernel_traitsILi192ELi64ELi64ELi4ES3_EELi8ELi5ELb1EEEvNS_16Flash_fwd_paramsE --------------------------
	.section	.nv.shared._ZN5flash32flash_fwd_splitkv_combine_kernelI23Flash_fwd_kernel_traitsILi192ELi64ELi64ELi4ELb0ELb0EN7cutlass10bfloat16_tE19Flash_kernel_traitsILi192ELi64ELi64ELi4ES3_EELi8ELi5ELb1EEEvNS_16Flash_fwd_paramsE,"aw",@nobits
	.sectionflags	@""
	.align	16
.nv.shared._ZN5flash32flash_fwd_splitkv_combine_kernelI23Flash_fwd_kernel_traitsILi192ELi64ELi64ELi4ELb0ELb0EN7cutlass10bfloat16_tE19Flash_kernel_traitsILi192ELi64ELi64ELi4ES3_EELi8ELi5ELb1EEEvNS_16Flash_fwd_paramsE:
	.zero		1152


//--------------------- .nv.shared._ZN5flash32flash_fwd_splitkv_combine_kernelI23Flash_fwd_kernel_traitsILi192ELi64ELi64ELi4ELb0ELb0EN7cutlass10bfloat16_tE19Flash_kernel_traitsILi192ELi64ELi64ELi4ES3_EELi8ELi4ELb1EEEvNS_16Flash_fwd_paramsE --------------------------
	.section	.nv.shared._ZN5flash32flash_fwd_splitkv_combine_kernelI23Flash_fwd_kernel_traitsILi192ELi64ELi64ELi4ELb0ELb0EN7cutlass10bfloat16_tE19Flash_kernel_traitsILi192ELi64ELi64ELi4ES3_EELi8ELi4ELb1EEEvNS_16Flash_fwd_paramsE,"aw",@nobits
	.sectionflags	@""
	.align	16
.nv.shared._ZN5flash32flash_fwd_splitkv_combine_kernelI23Flash_fwd_kernel_traitsILi192ELi64ELi64ELi4ELb0ELb0EN7cutlass10bfloat16_tE19Flash_kernel_traitsILi192ELi64ELi64ELi4ES3_EELi8ELi4ELb1EEEvNS_16Flash_fwd_paramsE:
	.zero		576


//--------------------- .nv.shared._ZN5flash32flash_fwd_splitkv_combine_kernelI23Flash_fwd_kernel_traitsILi192ELi64ELi64ELi4ELb0ELb0EN7cutlass10bfloat16_tE19Flash_kernel_traitsILi192ELi64ELi64ELi4ES3_EELi8ELi3ELb1EEEvNS_16Flash_fwd_paramsE --------------------------
	.section	.nv.shared._ZN5flash32flash_fwd_splitkv_combine_kernelI23Flash_fwd_kernel_traitsILi192ELi64ELi64ELi4ELb0ELb0EN7cutlass10bfloat16_tE19Flash_kernel_traitsILi192ELi64ELi64ELi4ES3_EELi8ELi3ELb1EEEvNS_16Flash_fwd_paramsE,"aw",@nobits
	.sectionflags	@""
	.align	16
.nv.shared._ZN5flash32flash_fwd_splitkv_combine_kernelI23Flash_fwd_kernel_traitsILi192ELi64ELi64ELi4ELb0ELb0EN7cutlass10bfloat16_tE19Flash_kernel_traitsILi192ELi64ELi64ELi4ES3_EELi8ELi3ELb1EEEvNS_16Flash_fwd_paramsE:
	.zero		288


//--------------------- .nv.shared._ZN5flash32flash_fwd_splitkv_combine_kernelI23Flash_fwd_kernel_traitsILi192ELi64ELi64ELi4ELb0ELb0EN7cutlass10bfloat16_tE19Flash_kernel_traitsILi192ELi64ELi64ELi4ES3_EELi8ELi2ELb1EEEvNS_16Flash_fwd_paramsE --------------------------
	.section	.nv.shared._ZN5flash32flash_fwd_splitkv_combine_kernelI23Flash_fwd_kernel_traitsILi192ELi64ELi64ELi4ELb0ELb0EN7cutlass10bfloat16_tE19Flash_kernel_traitsILi192ELi64ELi64ELi4ES3_EELi8ELi2ELb1EEEvNS_16Flash_fwd_paramsE,"aw",@nobits
	.sectionflags	@""
	.align	16
.nv.shared._ZN5flash32flash_fwd_splitkv_combine_kernelI23Flash_fwd_kernel_traitsILi192ELi64ELi64ELi4ELb0ELb0EN7cutlass10bfloat16_tE19Flash_kernel_traitsILi192ELi64ELi64ELi4ES3_EELi8ELi2ELb1EEEvNS_16Flash_fwd_paramsE:
	.zero		144


//--------------------- .nv.shared._ZN5flash32flash_fwd_splitkv_combine_kernelI23Flash_fwd_kernel_traitsILi192ELi64ELi64ELi4ELb0ELb0EN7cutlass10bfloat16_tE19Flash_kernel_traitsILi192ELi64ELi64ELi4ES3_EELi8ELi1ELb1EEEvNS_16Flash_fwd_paramsE --------------------------
	.section	.nv.shared._ZN5flash32flash_fwd_splitkv_combine_kernelI23Flash_fwd_kernel_traitsILi192ELi64ELi64ELi4ELb0ELb0EN7cutlass10bfloat16_tE19Flash_kernel_traitsILi192ELi64ELi64ELi4ES3_EELi8ELi1ELb1EEEvNS_16Flash_fwd_paramsE,"aw",@nobits
	.sectionflags	@""
	.align	16
.nv.shared._ZN5flash32flash_fwd_splitkv_combine_kernelI23Flash_fwd_kernel_traitsILi192ELi64ELi64ELi4ELb0ELb0EN7cutlass10bfloat16_tE19Flash_kernel_traitsILi192ELi64ELi64ELi4ES3_EELi8ELi1ELb1EEEvNS_16Flash_fwd_paramsE:
	.zero		80


//--------------------- .nv.shared._ZN5flash24flash_fwd_splitkv_kernelI23Flash_fwd_kernel_traitsILi192ELi64ELi64ELi4ELb0ELb0EN7cutlass10bfloat16_tE19Flash_kernel_traitsILi192ELi64ELi64ELi4ES3_EELb0ELb0ELb0ELb0ELb0ELb0ELb0ELb0EEEvNS_16Flash_fwd_paramsE --------------------------
	.section	.nv.shared._ZN5flash24flash_fwd_splitkv_kernelI23Flash_fwd_kernel_traitsILi192ELi64ELi64ELi4ELb0ELb0EN7cutlass10bfloat16_tE19Flash_kernel_traitsILi192ELi64ELi64ELi4ES3_EELb0ELb0ELb0ELb0ELb0ELb0ELb0ELb0EEEvNS_16Flash_fwd_paramsE,"aw",@nobits
	.sectionflags	@""
	.align	16


//--------------------- .nv.shared._ZN5flash24flash_fwd_splitkv_kernelI23Flash_fwd_kernel_traitsILi192ELi64ELi64ELi4ELb0ELb0EN7cutlass10bfloat16_tE19Flash_kernel_traitsILi192ELi64ELi64ELi4ES3_EELb0ELb0ELb0ELb0ELb0ELb1ELb0ELb0EEEvNS_16Flash_fwd_paramsE --------------------------
	.section	.nv.shared._ZN5flash24flash_fwd_splitkv_kernelI23Flash_fwd_kernel_traitsILi192ELi64ELi64ELi4ELb0ELb0EN7cutlass10bfloat16_tE19Flash_kernel_traitsILi192ELi64ELi64ELi4ES3_EELb0ELb0ELb0ELb0ELb0ELb1ELb0ELb0EEEvNS_16Flash_fwd_paramsE,"aw",@nobits
	.sectionflags	@""
	.align	16


//--------------------- .nv.shared._ZN5flash24flash_fwd_splitkv_kernelI23Flash_fwd_kernel_traitsILi192ELi64ELi64ELi4ELb0ELb0EN7cutlass10bfloat16_tE19Flash_kernel_traitsILi192ELi64ELi64ELi4ES3_EELb0ELb0ELb0ELb0ELb0ELb0ELb0ELb1EEEvNS_16Flash_fwd_paramsE --------------------------
	.section	.nv.shared._ZN5flash24flash_fwd_splitkv_kernelI23Flash_fwd_kernel_traitsILi192ELi64ELi64ELi4ELb0ELb0EN7cutlass10bfloat16_tE19Flash_kernel_traitsILi192ELi64ELi64ELi4ES3_EELb0ELb0ELb0ELb0ELb0ELb0ELb0ELb1EEEvNS_16Flash_fwd_paramsE,"aw",@nobits
	.sectionflags	@""
	.align	16


//--------------------- .nv.shared._ZN5flash24flash_fwd_splitkv_kernelI23Flash_fwd_kernel_traitsILi192ELi64ELi64ELi4ELb0ELb0EN7cutlass10bfloat16_tE19Flash_kernel_traitsILi192ELi64ELi64ELi4ES3_EELb0ELb0ELb0ELb0ELb0ELb1ELb0ELb1EEEvNS_16Flash_fwd_paramsE --------------------------
	.section	.nv.shared._ZN5flash24flash_fwd_splitkv_kernelI23Flash_fwd_kernel_traitsILi192ELi64ELi64ELi4ELb0ELb0EN7cutlass10bfloat16_tE19Flash_kernel_traitsILi192ELi64ELi64ELi4ES3_EELb0ELb0ELb0ELb0ELb0ELb1ELb0ELb1EEEvNS_16Flash_fwd_paramsE,"aw",@nobits
	.sectionflags	@""
	.align	16


//--------------------- .nv.shared._ZN5flash24flash_fwd_splitkv_kernelI23Flash_fwd_kernel_traitsILi192ELi64ELi64ELi4ELb0ELb0EN7cutlass10bfloat16_tE19Flash_kernel_traitsILi192ELi64ELi64ELi4ES3_EELb0ELb0ELb0ELb0ELb0ELb0ELb1ELb0EEEvNS_16Flash_fwd_paramsE --------------------------
	.section	.nv.shared._ZN5flash24flash_fwd_splitkv_kernelI23Flash_fwd_kernel_traitsILi192ELi64ELi64ELi4ELb0ELb0EN7cutlass10bfloat16_tE19Flash_kernel_traitsILi192ELi64ELi64ELi4ES3_EELb0ELb0ELb0ELb0ELb0ELb0ELb1ELb0EEEvNS_16Flash_fwd_paramsE,"aw",@nobits
	.sectionflags	@""
	.align	16


//--------------------- .nv.shared._ZN5flash24flash_fwd_splitkv_kernelI23Flash_fwd_kernel_traitsILi192ELi64ELi64ELi4ELb0ELb0EN7cutlass10bfloat16_tE19Flash_kernel_traitsILi192ELi64ELi64ELi4ES3_EELb0ELb0ELb0ELb0ELb0ELb1ELb1ELb0EEEvNS_16Flash_fwd_paramsE --------------------------
	.section	.nv.shared._ZN5flash24flash_fwd_splitkv_kernelI23Flash_fwd_kernel_traitsILi192ELi64ELi64ELi4ELb0ELb0EN7cutlass10bfloat16_tE19Flash_kernel_traitsILi192ELi64ELi64ELi4ES3_EELb0ELb0ELb0ELb0ELb0ELb1ELb1ELb0EEEvNS_16Flash_fwd_paramsE,"aw",@nobits
	.sectionflags	@""
	.align	16


//--------------------- .nv.shared._ZN5flash24flash_fwd_splitkv_kernelI23Flash_fwd_kernel_traitsILi192ELi64ELi64ELi4ELb0ELb0EN7cutlass10bfloat16_tE19Flash_kernel_traitsILi192ELi64ELi64ELi4ES3_EELb0ELb0ELb0ELb0ELb0ELb0ELb1ELb1EEEvNS_16Flash_fwd_paramsE --------------------------
	.section	.nv.shared._ZN5flash24flash_fwd_splitkv_kernelI23Flash_fwd_kernel_traitsILi192ELi64ELi64ELi4ELb0ELb0EN7cutlass10bfloat16_tE19Flash_kernel_traitsILi192ELi64ELi64ELi4ES3_EELb0ELb0ELb0ELb0ELb0ELb0ELb1ELb1EEEvNS_16Flash_fwd_paramsE,"aw",@nobits
	.sectionflags	@""
	.align	16


//--------------------- .nv.shared._ZN5flash24flash_fwd_splitkv_kernelI23Flash_fwd_kernel_traitsILi192ELi64ELi64ELi4ELb0ELb0EN7cutlass10bfloat16_tE19Flash_kernel_traitsILi192ELi64ELi64ELi4ES3_EELb0ELb0ELb0ELb0ELb0ELb1ELb1ELb1EEEvNS_16Flash_fwd_paramsE --------------------------
	.section	.nv.shared._ZN5flash24flash_fwd_splitkv_kernelI23Flash_fwd_kernel_traitsILi192ELi64ELi64ELi4ELb0ELb0EN7cutlass10bfloat16_tE19Flash_kernel_traitsILi192ELi64ELi64ELi4ES3_EELb0ELb0ELb0ELb0ELb0ELb1ELb1ELb1EEEvNS_16Flash_fwd_paramsE,"aw",@nobits
	.sectionflags	@""
	.align	16


//--------------------- .nv.shared._ZN5flash24flash_fwd_splitkv_kernelI23Flash_fwd_kernel_traitsILi192ELi64ELi64ELi4ELb0ELb0EN7cutlass10bfloat16_tE19Flash_kernel_traitsILi192ELi64ELi64ELi4ES3_EELb0ELb1ELb0ELb0ELb0ELb0ELb0ELb0EEEvNS_16Flash_fwd_paramsE --------------------------
	.section	.nv.shared._ZN5flash24flash_fwd_splitkv_kernelI23Flash_fwd_kernel_traitsILi192ELi64ELi64ELi4ELb0ELb0EN7cutlass10bfloat16_tE19Flash_kernel_traitsILi192ELi64ELi64ELi4ES3_EELb0ELb1ELb0ELb0ELb0ELb0ELb0ELb0EEEvNS_16Flash_fwd_paramsE,"aw",@nobits
	.sectionflags	@""
	.align	16


//--------------------- .nv.shared._ZN5flash24flash_fwd_splitkv_kernelI23Flash_fwd_kernel_traitsILi192ELi64ELi64ELi4ELb0ELb0EN7cutlass10bfloat16_tE19Flash_kernel_traitsILi192ELi64ELi64ELi4ES3_EELb0ELb1ELb0ELb0ELb0ELb1ELb0ELb0EEEvNS_16Flash_fwd_paramsE --------------------------
	.section	.nv.shared._ZN5flash24flash_fwd_splitkv_kernelI23Flash_fwd_kernel_traitsILi192ELi64ELi64ELi4ELb0ELb0EN7cutlass10bfloat16_tE19Flash_kernel_traitsILi192ELi64ELi64ELi4ES3_EELb0ELb1ELb0ELb0ELb0ELb1ELb0ELb0EEEvNS_16Flash_fwd_paramsE,"aw",@nobits
	.sectionflags	@""
	.align	16


//--------------------- .nv.shared._ZN5flash24flash_fwd_splitkv_kernelI23Flash_fwd_kernel_traitsILi192ELi64ELi64ELi4ELb0ELb0EN7cutlass10bfloat16_tE19Flash_kernel_traitsILi192ELi64ELi64ELi4ES3_EELb0ELb1ELb0ELb0ELb0ELb0ELb0ELb1EEEvNS_16Flash_fwd_paramsE --------------------------
	.section	.nv.shared._ZN5flash24flash_fwd_splitkv_kernelI23Flash_fwd_kernel_traitsILi192ELi64ELi64ELi4ELb0ELb0EN7cutlass10bfloat16_tE19Flash_kernel_traitsILi192ELi64ELi64ELi4ES3_EELb0ELb1ELb0ELb0ELb0ELb0ELb0ELb1EEEvNS_16Flash_fwd_paramsE,"aw",@nobits
	.sectionflags	@""
	.align	16


//--------------------- .nv.shared._ZN5flash24flash_fwd_splitkv_kernelI23Flash_fwd_kernel_traitsILi192ELi64ELi64ELi4ELb0ELb0EN7cutlass10bfloat16_tE19Flash_kernel_traitsILi192ELi64ELi64ELi4ES3_EELb0ELb1ELb0ELb0ELb0ELb1ELb0ELb1EEEvNS_16Flash_fwd_paramsE --------------------------
	.section	.nv.shared._ZN5flash24flash_fwd_splitkv_kernelI23Flash_fwd_kernel_traitsILi192ELi64ELi64ELi4ELb0ELb0EN7cutlass10bfloat16_tE19Flash_kernel_traitsILi192ELi64ELi64ELi4ES3_EELb0ELb1ELb0ELb0ELb0ELb1ELb0ELb1EEEvNS_16Flash_fwd_paramsE,"aw",@nobits
	.sectionflags	@""
	.align	16


//--------------------- .nv.shared._ZN5flash24flash_fwd_splitkv_kernelI23Flash_fwd_kernel_traitsILi192ELi64ELi64ELi4ELb0ELb0EN7cutlass10bfloat16_tE19Flash_kernel_traitsILi192ELi64ELi64ELi4ES3_EELb0ELb1ELb0ELb0ELb0ELb0ELb1ELb0EEEvNS_16Flash_fwd_paramsE --------------------------
	.section	.nv.shared._ZN5flash24flash_fwd_splitkv_kernelI23Flash_fwd_kernel_traitsILi192ELi64ELi64ELi4ELb0ELb0EN7cutlass10bfloat16_tE19Flash_kernel_traitsILi192ELi64ELi64ELi4ES3_EELb0ELb1ELb0ELb0ELb0ELb0ELb1ELb0EEEvNS_16Flash_fwd_paramsE,"aw",@nobits
	.sectionflags	@""
	.align	16


//--------------------- .nv.shared._ZN5flash24flash_fwd_splitkv_kernelI23Flash_fwd_kernel_traitsILi192ELi64ELi64ELi4ELb0ELb0EN7cutlass10bfloat16_tE19Flash_kernel_traitsILi192ELi64ELi64ELi4ES3_EELb0ELb1ELb0ELb0ELb0ELb1ELb1ELb0EEEvNS_16Flash_fwd_paramsE --------------------------
	.section	.nv.shared._ZN5flash24flash_fwd_splitkv_kernelI23Flash_fwd_kernel_traitsILi192ELi64ELi64ELi4ELb0ELb0EN7cutlass10bfloat16_tE19Flash_kernel_traitsILi192ELi64ELi64ELi4ES3_EELb0ELb1ELb0ELb0ELb0ELb1ELb1ELb0EEEvNS_16Flash_fwd_paramsE,"aw",@nobits
	.sectionflags	@""
	.align	16


//--------------------- .nv.shared._ZN5flash24flash_fwd_splitkv_kernelI23Flash_fwd_kernel_traitsILi192ELi64ELi64ELi4ELb0ELb0EN7cutlass10bfloat16_tE19Flash_kernel_traitsILi192ELi64ELi64ELi4ES3_EELb0ELb1ELb0ELb0ELb0ELb0ELb1ELb1EEEvNS_16Flash_fwd_paramsE --------------------------
	.section	.nv.shared._ZN5flash24flash_fwd_splitkv_kernelI23Flash_fwd_kernel_traitsILi192ELi64ELi64ELi4ELb0ELb0EN7cutlass10bfloat16_tE19Flash_kernel_traitsILi192ELi64ELi64ELi4ES3_EELb0ELb1ELb0ELb0ELb0ELb0ELb1ELb1EEEvNS_16Flash_fwd_paramsE,"aw",@nobits
	.sectionflags	@""
	.align	16


//--------------------- .nv.shared._ZN5flash24flash_fwd_splitkv_kernelI23Flash_fwd_kernel_traitsILi192ELi64ELi64ELi4ELb0ELb0EN7cutlass10bfloat16_tE19Flash_kernel_traitsILi192ELi64ELi64ELi4ES3_EELb0ELb1ELb0ELb0ELb0ELb1ELb1ELb1EEEvNS_16Flash_fwd_paramsE --------------------------
	.section	.nv.shared._ZN5flash24flash_fwd_splitkv_kernelI23Flash_fwd_kernel_traitsILi192ELi64ELi64ELi4ELb0ELb0EN7cutlass10bfloat16_tE19Flash_kernel_traitsILi192ELi64ELi64ELi4ES3_EELb0ELb1ELb0ELb0ELb0ELb1ELb1ELb1EEEvNS_16Flash_fwd_paramsE,"aw",@nobits
	.sectionflags	@""
	.align	16


//--------------------- .nv.shared._ZN5flash24flash_fwd_splitkv_kernelI23Flash_fwd_kernel_traitsILi192ELi64ELi64ELi4ELb0ELb0EN7cutlass10bfloat16_tE19Flash_kernel_traitsILi192ELi64ELi64ELi4ES3_EELb0ELb0ELb0ELb0ELb1ELb0ELb0ELb0EEEvNS_16Flash_fwd_paramsE --------------------------
	.section	.nv.shared._ZN5flash24flash_fwd_splitkv_kernelI23Flash_fwd_kernel_traitsILi192ELi64ELi64ELi4ELb0ELb0EN7cutlass10bfloat16_tE19Flash_kernel_traitsILi192ELi64ELi64ELi4ES3_EELb0ELb0ELb0ELb0ELb1ELb0ELb0ELb0EEEvNS_16Flash_fwd_paramsE,"aw",@nobits
	.sectionflags	@""
	.align	16


//--------------------- .nv.shared._ZN5flash24flash_fwd_splitkv_kernelI23Flash_fwd_kernel_traitsILi192ELi64ELi64ELi4ELb0ELb0EN7cutlass10bfloat16_tE19Flash_kernel_traitsILi192ELi64ELi64ELi4ES3_EELb0ELb0ELb0ELb0ELb1ELb1ELb0ELb0EEEvNS_16Flash_fwd_paramsE --------------------------
	.section	.nv.shared._ZN5flash24flash_fwd_splitkv_kernelI23Flash_fwd_kernel_traitsILi192ELi64ELi64ELi4ELb0ELb0EN7cutlass10bfloat16_tE19Flash_kernel_traitsILi192ELi64ELi64ELi4ES3_EELb0ELb0ELb0ELb0ELb1ELb1ELb0ELb0EEEvNS_16Flash_fwd_paramsE,"aw",@nobits
	.sectionflags	@""
	.align	16


//--------------------- .nv.shared._ZN5flash24flash_fwd_splitkv_kernelI23Flash_fwd_kernel_traitsILi192ELi64ELi64ELi4ELb0ELb0EN7cutlass10bfloat16_tE19Flash_kernel_traitsILi192ELi64ELi64ELi4ES3_EELb0ELb0ELb1ELb0ELb0ELb0ELb0ELb0EEEvNS_16Flash_fwd_paramsE --------------------------
	.section	.nv.shared._ZN5flash24flash_fwd_splitkv_kernelI23Flash_fwd_kernel_traitsILi192ELi64ELi64ELi4ELb0ELb0EN7cutlass10bfloat16_tE19Flash_kernel_traitsILi192ELi64ELi64ELi4ES3_EELb0ELb0ELb1ELb0ELb0ELb0ELb0ELb0EEEvNS_16Flash_fwd_paramsE,"aw",@nobits
	.sectionflags	@""
	.align	16


//--------------------- .nv.shared._ZN5flash24flash_fwd_splitkv_kernelI23Flash_fwd_kernel_traitsILi192ELi64ELi64ELi4ELb0ELb0EN7cutlass10bfloat16_tE19Flash_kernel_traitsILi192ELi64ELi64ELi4ES3_EELb0ELb0ELb1ELb0ELb0ELb1ELb0ELb0EEEvNS_16Flash_fwd_paramsE --------------------------
	.section	.nv.shared._ZN5flash24flash_fwd_splitkv_kernelI23Flash_fwd_kernel_traitsILi192ELi64ELi64ELi4ELb0ELb0EN7cutlass10bfloat16_tE19Flash_kernel_traitsILi192ELi64ELi64ELi4ES3_EELb0ELb0ELb1ELb0ELb0ELb1ELb0ELb0EEEvNS_16Flash_fwd_paramsE,"aw",@nobits
	.sectionflags	@""
	.align	16


//--------------------- .nv.shared._ZN5flash24flash_fwd_splitkv_kernelI23Flash_fwd_kernel_traitsILi192ELi64ELi64ELi4ELb0ELb0EN7cutlass10bfloat16_tE19Flash_kernel_traitsILi192ELi64ELi64ELi4ES3_EELb0ELb0ELb0ELb0ELb1ELb0ELb0ELb1EEEvNS_16Flash_fwd_paramsE --------------------------
	.section	.nv.shared._ZN5flash24flash_fwd_splitkv_kernelI23Flash_fwd_kernel_traitsILi192ELi64ELi64ELi4ELb0ELb0EN7cutlass10bfloat16_tE19Flash_kernel_traitsILi192ELi64ELi64ELi4ES3_EELb0ELb0ELb0ELb0ELb1ELb0ELb0ELb1EEEvNS_16Flash_fwd_paramsE,"aw",@nobits
	.sectionflags	@""
	.align	16


//--------------------- .nv.shared._ZN5flash24flash_fwd_splitkv_kernelI23Flash_fwd_kernel_traitsILi192ELi64ELi64ELi4ELb0ELb0EN7cutlass10bfloat16_tE19Flash_kernel_traitsILi192ELi64ELi64ELi4ES3_EELb0ELb0ELb0ELb0ELb1ELb1ELb0ELb1EEEvNS_16Flash_fwd_paramsE --------------------------
	.section	.nv.shared._ZN5flash24flash_fwd_splitkv_kernelI23Flash_fwd_kernel_traitsILi192ELi64ELi64ELi4ELb0ELb0EN7cutlass10bfloat16_tE19Flash_kernel_traitsILi192ELi64ELi64ELi4ES3_EELb0ELb0ELb0ELb0ELb1ELb1ELb0ELb1EEEvNS_16Flash_fwd_paramsE,"aw",@nobits
	.sectionflags	@""
	.align	16


//--------------------- .nv.shared._ZN5flash24flash_fwd_splitkv_kernelI23Flash_fwd_kernel_traitsILi192ELi64ELi64ELi4ELb0ELb0EN7cutlass10bfloat16_tE19Flash_kernel_traitsILi192ELi64ELi64ELi4ES3_EELb0ELb0ELb1ELb0ELb0ELb0ELb0ELb1EEEvNS_16Flash_fwd_paramsE --------------------------
	.section	.nv.shared._ZN5flash24flash_fwd_splitkv_kernelI23Flash_fwd_kernel_traitsILi192ELi64ELi64ELi4ELb0ELb0EN7cutlass10bfloat16_tE19Flash_kernel_traitsILi192ELi64ELi64ELi4ES3_EELb0ELb0ELb1ELb0ELb0ELb0ELb0ELb1EEEvNS_16Flash_fwd_paramsE,"aw",@nobits
	.sectionflags	@""
	.align	16


//--------------------- .nv.shared._ZN5flash24flash_fwd_splitkv_kernelI23Flash_fwd_kernel_traitsILi192ELi64ELi64ELi4ELb0ELb0EN7cutlass10bfloat16_tE19Flash_kernel_traitsILi192ELi64ELi64ELi4ES3_EELb0ELb0ELb1ELb0ELb0ELb1ELb0ELb1EEEvNS_16Flash_fwd_paramsE --------------------------
	.section	.nv.shared._ZN5flash24flash_fwd_splitkv_kernelI23Flash_fwd_kernel_traitsILi192ELi64ELi64ELi4ELb0ELb0EN7cutlass10bfloat16_tE19Flash_kernel_traitsILi192ELi64ELi64ELi4ES3_EELb0ELb0ELb1ELb0ELb0ELb1ELb0ELb1EEEvNS_16Flash_fwd_paramsE,"aw",@nobits
	.sectionflags	@""
	.align	16


//--------------------- .nv.shared._ZN5flash24flash_fwd_splitkv_kernelI23Flash_fwd_kernel_traitsILi192ELi64ELi64ELi4ELb0ELb0EN7cutlass10bfloat16_tE19Flash_kernel_traitsILi192ELi64ELi64ELi4ES3_EELb0ELb0ELb0ELb0ELb1ELb0ELb1ELb0EEEvNS_16Flash_fwd_paramsE --------------------------
	.section	.nv.shared._ZN5flash24flash_fwd_splitkv_kernelI23Flash_fwd_kernel_traitsILi192ELi64ELi64ELi4ELb0ELb0EN7cutlass10bfloat16_tE19Flash_kernel_traitsILi192ELi64ELi64ELi4ES3_EELb0ELb0ELb0ELb0ELb1ELb0ELb1ELb0EEEvNS_16Flash_fwd_paramsE,"aw",@nobits
	.sectionflags	@""
	.align	16


//--------------------- .nv.shared._ZN5flash24flash_fwd_splitkv_kernelI23Flash_fwd_kernel_traitsILi192ELi64ELi64ELi4ELb0ELb0EN7cutlass10bfloat16_tE19Flash_kernel_traitsILi192ELi64ELi64ELi4ES3_EELb0ELb0ELb0ELb0ELb1ELb1ELb1ELb0EEEvNS_16Flash_fwd_paramsE --------------------------
	.section	.nv.shared._ZN5flash24flash_fwd_splitkv_kernelI23Flash_fwd_kernel_traitsILi192ELi64ELi64ELi4ELb0ELb0EN7cutlass10bfloat16_tE19Flash_kernel_traitsILi192ELi64ELi64ELi4ES3_EELb0ELb0ELb0ELb0ELb1ELb1ELb1ELb0EEEvNS_16Flash_fwd_paramsE,"aw",@nobits
	.sectionflags	@""
	.align	16


//--------------------- .nv.shared._ZN5flash24flash_fwd_splitkv_kernelI23Flash_fwd_kernel_traitsILi192ELi64ELi64ELi4ELb0ELb0EN7cutlass10bfloat16_tE19Flash_kernel_traitsILi192ELi64ELi64ELi4ES3_EELb0ELb0ELb1ELb0ELb0ELb0ELb1ELb0EEEvNS_16Flash_fwd_paramsE --------------------------
	.section	.nv.shared._ZN5flash24flash_fwd_splitkv_kernelI23Flash_fwd_kernel_traitsILi192ELi64ELi64ELi4ELb0ELb0EN7cutlass10bfloat16_tE19Flash_kernel_traitsILi192ELi64ELi64ELi4ES3_EELb0ELb0ELb1ELb0ELb0ELb0ELb1ELb0EEEvNS_16Flash_fwd_paramsE,"aw",@nobits
	.sectionflags	@""
	.align	16


//--------------------- .nv.shared._ZN5flash24flash_fwd_splitkv_kernelI23Flash_fwd_kernel_traitsILi192ELi64ELi64ELi4ELb0ELb0EN7cutlass10bfloat16_tE19Flash_kernel_traitsILi192ELi64ELi64ELi4ES3_EELb0ELb0ELb1ELb0ELb0ELb1ELb1ELb0EEEvNS_16Flash_fwd_paramsE --------------------------
	.section	.nv.shared._ZN5flash24flash_fwd_splitkv_kernelI23Flash_fwd_kernel_traitsILi192ELi64ELi64ELi4ELb0ELb0EN7cutlass10bfloat16_tE19Flash_kernel_traitsILi192ELi64ELi64ELi4ES3_EELb0ELb0ELb1ELb0ELb0ELb1ELb1ELb0EEEvNS_16Flash_fwd_paramsE,"aw",@nobits
	.sectionflags	@""
	.align	16


//--------------------- .nv.shared._ZN5flash24flash_fwd_splitkv_kernelI23Flash_fwd_kernel_traitsILi192ELi64ELi64ELi4ELb0ELb0EN7cutlass10bfloat16_tE19Flash_kernel_traitsILi192ELi64ELi64ELi4ES3_EELb0ELb0ELb0ELb0ELb1ELb0ELb1ELb1EEEvNS_16Flash_fwd_paramsE --------------------------
	.section	.nv.shared._ZN5flash24flash_fwd_splitkv_kernelI23Flash_fwd_kernel_traitsILi192ELi64ELi64ELi4ELb0ELb0EN7cutlass10bfloat16_tE19Flash_kernel_traitsILi192ELi64ELi64ELi4ES3_EELb0ELb0ELb0ELb0ELb1ELb0ELb1ELb1EEEvNS_16Flash_fwd_paramsE,"aw",@nobits
	.sectionflags	@""
	.align	16


//--------------------- .nv.shared._ZN5flash24flash_fwd_splitkv_kernelI23Flash_fwd_kernel_traitsILi192ELi64ELi64ELi4ELb0ELb0EN7cutlass10bfloat16_tE19Flash_kernel_traitsILi192ELi64ELi64ELi4ES3_EELb0ELb0ELb0ELb0ELb1ELb1ELb1ELb1EEEvNS_16Flash_fwd_paramsE --------------------------
	.section	.nv.shared._ZN5flash24flash_fwd_splitkv_kernelI23Flash_fwd_kernel_traitsILi192ELi64ELi64ELi4ELb0ELb0EN7cutlass10bfloat16_tE19Flash_kernel_traitsILi192ELi64ELi64ELi4ES3_EELb0ELb0ELb0ELb0ELb1ELb1ELb1ELb1EEEvNS_16Flash_fwd_paramsE,"aw",@nobits
	.sectionflags	@""
	.align	16


//--------------------- .nv.shared._ZN5flash24flash_fwd_splitkv_kernelI23Flash_fwd_kernel_traitsILi192ELi64ELi64ELi4ELb0ELb0EN7cutlass10bfloat16_tE19Flash_kernel_traitsILi192ELi64ELi64ELi4ES3_EELb0ELb0ELb1ELb0ELb0ELb0ELb1ELb1EEEvNS_16Flash_fwd_paramsE --------------------------
	.section	.nv.shared._ZN5flash24flash_fwd_splitkv_kernelI23Flash_fwd_kernel_traitsILi192ELi64ELi64ELi4ELb0ELb0EN7cutlass10bfloat16_tE19Flash_kernel_traitsILi192ELi64ELi64ELi4ES3_EELb0ELb0ELb1ELb0ELb0ELb0ELb1ELb1EEEvNS_16Flash_fwd_paramsE,"aw",@nobits
	.sectionflags	@""
	.align	16


//--------------------- .nv.shared._ZN5flash24flash_fwd_splitkv_kernelI23Flash_fwd_kernel_traitsILi192ELi64ELi64ELi4ELb0ELb0EN7cutlass10bfloat16_tE19Flash_kernel_traitsILi192ELi64ELi64ELi4ES3_EELb0ELb0ELb1ELb0ELb0ELb1ELb1ELb1EEEvNS_16Flash_fwd_paramsE --------------------------
	.section	.nv.shared._ZN5flash24flash_fwd_splitkv_kernelI23Flash_fwd_kernel_traitsILi192ELi64ELi64ELi4ELb0ELb0EN7cutlass10bfloat16_tE19Flash_kernel_traitsILi192ELi64ELi64ELi4ES3_EELb0ELb0ELb1ELb0ELb0ELb1ELb1ELb1EEEvNS_16Flash_fwd_paramsE,"aw",@nobits
	.sectionflags	@""
	.align	16


//--------------------- .nv.shared._ZN5flash24flash_fwd_splitkv_kernelI23Flash_fwd_kernel_traitsILi192ELi64ELi64ELi4ELb0ELb0EN7cutlass10bfloat16_tE19Flash_kernel_traitsILi192ELi64ELi64ELi4ES3_EELb0ELb1ELb0ELb0ELb1ELb0ELb0ELb0EEEvNS_16Flash_fwd_paramsE --------------------------
	.section	.nv.shared._ZN5flash24flash_fwd_splitkv_kernelI23Flash_fwd_kernel_traitsILi192ELi64ELi64ELi4ELb0ELb0EN7cutlass10bfloat16_tE19Flash_kernel_traitsILi192ELi64ELi64ELi4ES3_EELb0ELb1ELb0ELb0ELb1ELb0ELb0ELb0EEEvNS_16Flash_fwd_paramsE,"aw",@nobits
	.sectionflags	@""
	.align	16


//--------------------- .nv.shared._ZN5flash24flash_fwd_splitkv_kernelI23Flash_fwd_kernel_traitsILi192ELi64ELi64ELi4ELb0ELb0EN7cutlass10bfloat16_tE19Flash_kernel_traitsILi192ELi64ELi64ELi4ES3_EELb0ELb1ELb0ELb0ELb1ELb1ELb0ELb0EEEvNS_16Flash_fwd_paramsE --------------------------
	.section	.nv.shared._ZN5flash24flash_fwd_splitkv_kernelI23Flash_fwd_kernel_traitsILi192ELi64ELi64ELi4ELb0ELb0EN7cutlass10bfloat16_tE19Flash_kernel_traitsILi192ELi64ELi64ELi4ES3_EELb0ELb1ELb0ELb0ELb1ELb1ELb0ELb0EEEvNS_16Flash_fwd_paramsE,"aw",@nobits
	.sectionflags	@""
	.align	16


//--------------------- .nv.shared._ZN5flash24flash_fwd_splitkv_kernelI23Flash_fwd_kernel_traitsILi192ELi64ELi64ELi4ELb0ELb0EN7cutlass10bfloat16_tE19Flash_kernel_traitsILi192ELi64ELi64ELi4ES3_EELb0ELb1ELb1ELb0ELb0ELb0ELb0ELb0EEEvNS_16Flash_fwd_paramsE --------------------------
	.section	.nv.shared._ZN5flash24flash_fwd_splitkv_kernelI23Flash_fwd_kernel_traitsILi192ELi64ELi64ELi4ELb0ELb0EN7cutlass10bfloat16_tE19Flash_kernel_traitsILi192ELi64ELi64ELi4ES3_EELb0ELb1ELb1ELb0ELb0ELb0ELb0ELb0EEEvNS_16Flash_fwd_paramsE,"aw",@nobits
	.sectionflags	@""
	.align	16


//--------------------- .nv.shared._ZN5flash24flash_fwd_splitkv_kernelI23Flash_fwd_kernel_traitsILi192ELi64ELi64ELi4ELb0ELb0EN7cutlass10bfloat16_tE19Flash_kernel_traitsILi192ELi64ELi64ELi4ES3_EELb0ELb1ELb1ELb0ELb0ELb1ELb0ELb0EEEvNS_16Flash_fwd_paramsE --------------------------
	.section	.nv.shared._ZN5flash24flash_fwd_splitkv_kernelI23Flash_fwd_kernel_traitsILi192ELi64ELi64ELi4ELb0ELb0EN7cutlass10bfloat16_tE19Flash_kernel_traitsILi192ELi64ELi64ELi4ES3_EELb0ELb1ELb1ELb0ELb0ELb1ELb0ELb0EEEvNS_16Flash_fwd_paramsE,"aw",@nobits
	.sectionflags	@""
	.align	16


//--------------------- .nv.shared._ZN5flash24flash_fwd_splitkv_kernelI23Flash_fwd_kernel_traitsILi192ELi64ELi64ELi4ELb0ELb0EN7cutlass10bfloat16_tE19Flash_kernel_traitsILi192ELi64ELi64ELi4ES3_EELb0ELb1ELb0ELb0ELb1ELb0ELb0ELb1EEEvNS_16Flash_fwd_paramsE --------------------------
	.section	.nv.shared._ZN5flash24flash_fwd_splitkv_kernelI23Flash_fwd_kernel_traitsILi192ELi64ELi64ELi4ELb0ELb0EN7cutlass10bfloat16_tE19Flash_kernel_traitsILi192ELi64ELi64ELi4ES3_EELb0ELb1ELb0ELb0ELb1ELb0ELb0ELb1EEEvNS_16Flash_fwd_paramsE,"aw",@nobits
	.sectionflags	@""
	.align	16


//--------------------- .nv.shared._ZN5flash24flash_fwd_splitkv_kernelI23Flash_fwd_kernel_traitsILi192ELi64ELi64ELi4ELb0ELb0EN7cutlass10bfloat16_tE19Flash_kernel_traitsILi192ELi64ELi64ELi4ES3_EELb0ELb1ELb0ELb0ELb1ELb1ELb0ELb1EEEvNS_16Flash_fwd_paramsE --------------------------
	.section	.nv.shared._ZN5flash24flash_fwd_splitkv_kernelI23Flash_fwd_kernel_traitsILi192ELi64ELi64ELi4ELb0ELb0EN7cutlass10bfloat16_tE19Flash_kernel_traitsILi192ELi64ELi64ELi4ES3_EELb0ELb1ELb0ELb0ELb1ELb1ELb0ELb1EEEvNS_16Flash_fwd_paramsE,"aw",@nobits
	.sectionflags	@""
	.align	16


//--------------------- .nv.shared._ZN5flash24flash_fwd_splitkv_kernelI23Flash_fwd_kernel_traitsILi192ELi64ELi64ELi4ELb0ELb0EN7cutlass10bfloat16_tE19Flash_kernel_traitsILi192ELi64ELi64ELi4ES3_EELb0ELb1ELb1ELb0ELb0ELb0ELb0ELb1EEEvNS_16Flash_fwd_paramsE --------------------------
	.section	.nv.shared._ZN5flash24flash_fwd_splitkv_kernelI23Flash_fwd_kernel_traitsILi192ELi64ELi64ELi4ELb0ELb0EN7cutlass10bfloat16_tE19Flash_kernel_traitsILi192ELi64ELi64ELi4ES3_EELb0ELb1ELb1ELb0ELb0ELb0ELb0ELb1EEEvNS_16Flash_fwd_paramsE,"aw",@nobits
	.sectionflags	@""
	.align	16


//--------------------- .nv.shared._ZN5flash24flash_fwd_splitkv_kernelI23Flash_fwd_kernel_traitsILi192ELi64ELi64ELi4ELb0ELb0EN7cutlass10bfloat16_tE19Flash_kernel_traitsILi192ELi64ELi64ELi4ES3_EELb0ELb1ELb1ELb0ELb0ELb1ELb0ELb1EEEvNS_16Flash_fwd_paramsE --------------------------
	.section	.nv.shared._ZN5flash24flash_fwd_splitkv_kernelI23Flash_fwd_kernel_traitsILi192ELi64ELi64ELi4ELb0ELb0EN7cutlass10bfloat16_tE19Flash_kernel_traitsILi192ELi64ELi64ELi4ES3_EELb0ELb1ELb1ELb0ELb0ELb1ELb0ELb1EEEvNS_16Flash_fwd_paramsE,"aw",@nobits
	.sectionflags	@""
	.align	16


//--------------------- .nv.shared._ZN5flash24flash_fwd_splitkv_kernelI23Flash_fwd_kernel_traitsILi192ELi64ELi64ELi4ELb0ELb0EN7cutlass10bfloat16_tE19Flash_kernel_traitsILi192ELi64ELi64ELi4ES3_EELb0ELb1ELb0ELb0ELb1ELb0ELb1ELb0EEEvNS_16Flash_fwd_paramsE --------------------------
	.section	.nv.shared._ZN5flash24flash_fwd_splitkv_kernelI23Flash_fwd_kernel_traitsILi192ELi64ELi64ELi4ELb0ELb0EN7cutlass10bfloat16_tE19Flash_kernel_traitsILi192ELi64ELi64ELi4ES3_EELb0ELb1ELb0ELb0ELb1ELb0ELb1ELb0EEEvNS_16Flash_fwd_paramsE,"aw",@nobits
	.sectionflags	@""
	.align	16


//--------------------- .nv.shared._ZN5flash24flash_fwd_splitkv_kernelI23Flash_fwd_kernel_traitsILi192ELi64ELi64ELi4ELb0ELb0EN7cutlass10bfloat16_tE19Flash_kernel_traitsILi192ELi64ELi64ELi4ES3_EELb0ELb1ELb0ELb0ELb1ELb1ELb1ELb0EEEvNS_16Flash_fwd_paramsE --------------------------
	.section	.nv.shared._ZN5flash24flash_fwd_splitkv_kernelI23Flash_fwd_kernel_traitsILi192ELi64ELi64ELi4ELb0ELb0EN7cutlass10bfloat16_tE19Flash_kernel_traitsILi192ELi64ELi64ELi4ES3_EELb0ELb1ELb0ELb0ELb1ELb1ELb1ELb0EEEvNS_16Flash_fwd_paramsE,"aw",@nobits
	.sectionflags	@""
	.align	16


//--------------------- .nv.shared._ZN5flash24flash_fwd_splitkv_kernelI23Flash_fwd_kernel_traitsILi192ELi64ELi64ELi4ELb0ELb0EN7cutlass10bfloat16_tE19Flash_kernel_traitsILi192ELi64ELi64ELi4ES3_EELb0ELb1ELb1ELb0ELb0ELb0ELb1ELb0EEEvNS_16Flash_fwd_paramsE --------------------------
	.section	.nv.shared._ZN5flash24flash_fwd_splitkv_kernelI23Flash_fwd_kernel_traitsILi192ELi64ELi64ELi4ELb0ELb0EN7cutlass10bfloat16_tE19Flash_kernel_traitsILi192ELi64ELi64ELi4ES3_EELb0ELb1ELb1ELb0ELb0ELb0ELb1ELb0EEEvNS_16Flash_fwd_paramsE,"aw",@nobits
	.sectionflags	@""
	.align	16


//--------------------- .nv.shared._ZN5flash24flash_fwd_splitkv_kernelI23Flash_fwd_kernel_traitsILi192ELi64ELi64ELi4ELb0ELb0EN7cutlass10bfloat16_tE19Flash_kernel_traitsILi192ELi64ELi64ELi4ES3_EELb0ELb1ELb1ELb0ELb0ELb1ELb1ELb0EEEvNS_16Flash_fwd_paramsE --------------------------
	.section	.nv.shared._ZN5flash24flash_fwd_splitkv_kernelI23Flash_fwd_kernel_traitsILi192ELi64ELi64ELi4ELb0ELb0EN7cutlass10bfloat16_tE19Flash_kernel_traitsILi192ELi64ELi64ELi4ES3_EELb0ELb1ELb1ELb0ELb0ELb1ELb1ELb0EEEvNS_16Flash_fwd_paramsE,"aw",@nobits
	.sectionflags	@""
	.align	16


//--------------------- .nv.shared._ZN5flash24flash_fwd_splitkv_kernelI23Flash_fwd_kernel_traitsILi192ELi64ELi64ELi4ELb0ELb0EN7cutlass10bfloat16_tE19Flash_kernel_traitsILi192ELi64ELi64ELi4ES3_EELb0ELb1ELb0ELb0ELb1ELb0ELb1ELb1EEEvNS_16Flash_fwd_paramsE --------------------------
	.section	.nv.shared._ZN5flash24flash_fwd_splitkv_kernelI23Flash_fwd_kernel_traitsILi192ELi64ELi64ELi4ELb0ELb0EN7cutlass10bfloat16_tE19Flash_kernel_traitsILi192ELi64ELi64ELi4ES3_EELb0ELb1ELb0ELb0ELb1ELb0ELb1ELb1EEEvNS_16Flash_fwd_paramsE,"aw",@nobits
	.sectionflags	@""
	.align	16


//--------------------- .nv.shared._ZN5flash24flash_fwd_splitkv_kernelI23Flash_fwd_kernel_traitsILi192ELi64ELi64ELi4ELb0ELb0EN7cutlass10bfloat16_tE19Flash_kernel_traitsILi192ELi64ELi64ELi4ES3_EELb0ELb1ELb0ELb0ELb1ELb1ELb1ELb1EEEvNS_16Flash_fwd_paramsE --------------------------
	.section	.nv.shared._ZN5flash24flash_fwd_splitkv_kernelI23Flash_fwd_kernel_traitsILi192ELi64ELi64ELi4ELb0ELb0EN7cutlass10bfloat16_tE19Flash_kernel_traitsILi192ELi64ELi64ELi4ES3_EELb0ELb1ELb0ELb0ELb1ELb1ELb1ELb1EEEvNS_16Flash_fwd_paramsE,"aw",@nobits
	.sectionflags	@""
	.align	16


//--------------------- .nv.shared._ZN5flash24flash_fwd_splitkv_kernelI23Flash_fwd_kernel_traitsILi192ELi64ELi64ELi4ELb0ELb0EN7cutlass10bfloat16_tE19Flash_kernel_traitsILi192ELi64ELi64ELi4ES3_EELb0ELb1ELb1ELb0ELb0ELb0ELb1ELb1EEEvNS_16Flash_fwd_paramsE --------------------------
	.section	.nv.shared._ZN5flash24flash_fwd_splitkv_kernelI23Flash_fwd_kernel_traitsILi192ELi64ELi64ELi4ELb0ELb0EN7cutlass10bfloat16_tE19Flash_kernel_traitsILi192ELi64ELi64ELi4ES3_EELb0ELb1ELb1ELb0ELb0ELb0ELb1ELb1EEEvNS_16Flash_fwd_paramsE,"aw",@nobits
	.sectionflags	@""
	.align	16


//--------------------- .nv.shared._ZN5flash24flash_fwd_splitkv_kernelI23Flash_fwd_kernel_traitsILi192ELi64ELi64ELi4ELb0ELb0EN7cutlass10bfloat16_tE19Flash_kernel_traitsILi192ELi64ELi64ELi4ES3_EELb0ELb1ELb1ELb0ELb0ELb1ELb1ELb1EEEvNS_16Flash_fwd_paramsE --------------------------
	.section	.nv.shared._ZN5flash24flash_fwd_splitkv_kernelI23Flash_fwd_kernel_traitsILi192ELi64ELi64ELi4ELb0ELb0EN7cutlass10bfloat16_tE19Flash_kernel_traitsILi192ELi64ELi64ELi4ES3_EELb0ELb1ELb1ELb0ELb0ELb1ELb1ELb1EEEvNS_16Flash_fwd_paramsE,"aw",@nobits
	.sectionflags	@""
	.align	16
